	.target	sm_100a

	.elftype	@"ET_EXEC"


//--------------------- .note.nv.tkinfo           --------------------------
	.section	.note.nv.tkinfo,"",@"SHT_NOTE"
	.sectionflags	@"SHF_NOTE_NV_TKINFO"
	.tkinfo
        /*0018*/ 	.word	0x00000002
        /*0030*/ 	.string	""
        /*0030*/ 	.string	"ptxas"
        /*0030*/ 	.string	"Cuda compilation tools, release 13.0, V13.0.88"
        /*0030*/ 	.string	"Build cuda_13.0.r13.0/compiler.36424714_0"
        /*0030*/ 	.string	"-arch sm_100a -m 64 "



//--------------------- .note.nv.cuinfo           --------------------------
	.section	.note.nv.cuinfo,"",@"SHT_NOTE"
	.sectionflags	@"SHF_NOTE_NV_CUINFO"
        /*0018*/ 	.short	0x0002
        /*001a*/ 	.short	0x0064
        /*001c*/ 	.short	0x0082
	.zero		2


//--------------------- .nv.info                  --------------------------
	.section	.nv.info,"",@"SHT_CUDA_INFO"
	.align	4


	//----- nvinfo : EIATTR_REGCOUNT
	.align		4
        /*0000*/ 	.byte	0x04, 0x2f
        /*0002*/ 	.short	(.L_31 - .L_30)
	.align		4
.L_30:
        /*0004*/ 	.word	index@(_ZN2at6native55_GLOBAL__N__de093ff9_22_ForeachBinaryOpList_cu_a911ec4325multi_tensor_apply_kernelINS1_18TensorListMetadataILi2EEENS1_24BinaryOpListAlphaFunctorIhLi2ELi2ELi0EEEJSt4plusIhEhEEEvT_T0_DpT1_)
        /*0008*/ 	.word	0x00000019


	//----- nvinfo : EIATTR_FRAME_SIZE
	.align		4
.L_31:
        /*000c*/ 	.byte	0x04, 0x11
        /*000e*/ 	.short	(.L_33 - .L_32)
	.align		4
.L_32:
        /*0010*/ 	.word	index@(_ZN2at6native55_GLOBAL__N__de093ff9_22_ForeachBinaryOpList_cu_a911ec4325multi_tensor_apply_kernelINS1_18TensorListMetadataILi2EEENS1_24BinaryOpListAlphaFunctorIhLi2ELi2ELi0EEEJSt4plusIhEhEEEvT_T0_DpT1_)
        /*0014*/ 	.word	0x00000000


	//----- nvinfo : EIATTR_REGCOUNT
	.align		4
.L_33:
        /*0018*/ 	.byte	0x04, 0x2f
        /*001a*/ 	.short	(.L_35 - .L_34)
	.align		4
.L_34:
        /*001c*/ 	.word	index@(_ZN2at6native55_GLOBAL__N__de093ff9_22_ForeachBinaryOpList_cu_a911ec4325multi_tensor_apply_kernelINS1_18TensorListMetadataILi2EEENS1_24BinaryOpListAlphaFunctorIaLi2ELi2ELi0EEEJSt4plusIaEaEEEvT_T0_DpT1_)
        /*0020*/ 	.word	0x00000019


	//----- nvinfo : EIATTR_FRAME_SIZE
	.align		4
.L_35:
        /*0024*/ 	.byte	0x04, 0x11
        /*0026*/ 	.short	(.L_37 - .L_36)
	.align		4
.L_36:
        /*0028*/ 	.word	index@(_ZN2at6native55_GLOBAL__N__de093ff9_22_ForeachBinaryOpList_cu_a911ec4325multi_tensor_apply_kernelINS1_18TensorListMetadataILi2EEENS1_24BinaryOpListAlphaFunctorIaLi2ELi2ELi0EEEJSt4plusIaEaEEEvT_T0_DpT1_)
        /*002c*/ 	.word	0x00000000


	//----- nvinfo : EIATTR_REGCOUNT
	.align		4
.L_37:
        /*0030*/ 	.byte	0x04, 0x2f
        /*0032*/ 	.short	(.L_39 - .L_38)
	.align		4
.L_38:
        /*0034*/ 	.word	index@(_ZN2at6native55_GLOBAL__N__de093ff9_22_ForeachBinaryOpList_cu_a911ec4325multi_tensor_apply_kernelINS1_18TensorListMetadataILi2EEENS1_24BinaryOpListAlphaFunctorIiLi2ELi2ELi0EEEJSt4plusIiEiEEEvT_T0_DpT1_)
        /*0038*/ 	.word	0x00000020


	//----- nvinfo : EIATTR_FRAME_SIZE
	.align		4
.L_39:
        /*003c*/ 	.byte	0x04, 0x11
        /*003e*/ 	.short	(.L_41 - .L_40)
	.align		4
.L_40:
        /*0040*/ 	.word	index@(_ZN2at6native55_GLOBAL__N__de093ff9_22_ForeachBinaryOpList_cu_a911ec4325multi_tensor_apply_kernelINS1_18TensorListMetadataILi2EEENS1_24BinaryOpListAlphaFunctorIiLi2ELi2ELi0EEEJSt4plusIiEiEEEvT_T0_DpT1_)
        /*0044*/ 	.word	0x00000000


	//----- nvinfo : EIATTR_REGCOUNT
	.align		4
.L_41:
        /*0048*/ 	.byte	0x04, 0x2f
        /*004a*/ 	.short	(.L_43 - .L_42)
	.align		4
.L_42:
        /*004c*/ 	.word	index@(_ZN2at6native55_GLOBAL__N__de093ff9_22_ForeachBinaryOpList_cu_a911ec4325multi_tensor_apply_kernelINS1_18TensorListMetadataILi2EEENS1_24BinaryOpListAlphaFunctorIlLi2ELi2ELi0EEEJSt4plusIlElEEEvT_T0_DpT1_)
        /*0050*/ 	.word	0x00000020


	//----- nvinfo : EIATTR_FRAME_SIZE
	.align		4
.L_43:
        /*0054*/ 	.byte	0x04, 0x11
        /*0056*/ 	.short	(.L_45 - .L_44)
	.align		4
.L_44:
        /*0058*/ 	.word	index@(_ZN2at6native55_GLOBAL__N__de093ff9_22_ForeachBinaryOpList_cu_a911ec4325multi_tensor_apply_kernelINS1_18TensorListMetadataILi2EEENS1_24BinaryOpListAlphaFunctorIlLi2ELi2ELi0EEEJSt4plusIlElEEEvT_T0_DpT1_)
        /*005c*/ 	.word	0x00000000


	//----- nvinfo : EIATTR_REGCOUNT
	.align		4
.L_45:
        /*0060*/ 	.byte	0x04, 0x2f
        /*0062*/ 	.short	(.L_47 - .L_46)
	.align		4
.L_46:
        /*0064*/ 	.word	index@(_ZN2at6native55_GLOBAL__N__de093ff9_22_ForeachBinaryOpList_cu_a911ec4325multi_tensor_apply_kernelINS1_18TensorListMetadataILi2EEENS1_24BinaryOpListAlphaFunctorIsLi2ELi2ELi0EEEJSt4plusIsEsEEEvT_T0_DpT1_)
        /*0068*/ 	.word	0x00000020


	//----- nvinfo : EIATTR_FRAME_SIZE
	.align		4
.L_47:
        /*006c*/ 	.byte	0x04, 0x11
        /*006e*/ 	.short	(.L_49 - .L_48)
	.align		4
.L_48:
        /*0070*/ 	.word	index@(_ZN2at6native55_GLOBAL__N__de093ff9_22_ForeachBinaryOpList_cu_a911ec4325multi_tensor_apply_kernelINS1_18TensorListMetadataILi2EEENS1_24BinaryOpListAlphaFunctorIsLi2ELi2ELi0EEEJSt4plusIsEsEEEvT_T0_DpT1_)
        /*0074*/ 	.word	0x00000000


	//----- nvinfo : EIATTR_REGCOUNT
	.align		4
.L_49:
        /*0078*/ 	.byte	0x04, 0x2f
        /*007a*/ 	.short	(.L_51 - .L_50)
	.align		4
.L_50:
        /*007c*/ 	.word	index@(_ZN2at6native55_GLOBAL__N__de093ff9_22_ForeachBinaryOpList_cu_a911ec4325multi_tensor_apply_kernelINS1_18TensorListMetadataILi2EEENS1_24BinaryOpListAlphaFunctorIdLi2ELi2ELi0EEEJSt4plusIdEdEEEvT_T0_DpT1_)
        /*0080*/ 	.word	0x00000020


	//----- nvinfo : EIATTR_FRAME_SIZE
	.align		4
.L_51:
        /*0084*/ 	.byte	0x04, 0x11
        /*0086*/ 	.short	(.L_53 - .L_52)
	.align		4
.L_52:
        /*0088*/ 	.word	index@(_ZN2at6native55_GLOBAL__N__de093ff9_22_ForeachBinaryOpList_cu_a911ec4325multi_tensor_apply_kernelINS1_18TensorListMetadataILi2EEENS1_24BinaryOpListAlphaFunctorIdLi2ELi2ELi0EEEJSt4plusIdEdEEEvT_T0_DpT1_)
        /*008c*/ 	.word	0x00000000


	//----- nvinfo : EIATTR_REGCOUNT
	.align		4
.L_53:
        /*0090*/ 	.byte	0x04, 0x2f
        /*0092*/ 	.short	(.L_55 - .L_54)
	.align		4
.L_54:
        /*0094*/ 	.word	index@(_ZN2at6native55_GLOBAL__N__de093ff9_22_ForeachBinaryOpList_cu_a911ec4325multi_tensor_apply_kernelINS1_18TensorListMetadataILi2EEENS1_24BinaryOpListAlphaFunctorIfLi2ELi2ELi0EEEJSt4plusIfEfEEEvT_T0_DpT1_)
        /*0098*/ 	.word	0x00000020


	//----- nvinfo : EIATTR_FRAME_SIZE
	.align		4
.L_55:
        /*009c*/ 	.byte	0x04, 0x11
        /*009e*/ 	.short	(.L_57 - .L_56)
	.align		4
.L_56:
        /*00a0*/ 	.word	index@(_ZN2at6native55_GLOBAL__N__de093ff9_22_ForeachBinaryOpList_cu_a911ec4325multi_tensor_apply_kernelINS1_18TensorListMetadataILi2EEENS1_24BinaryOpListAlphaFunctorIfLi2ELi2ELi0EEEJSt4plusIfEfEEEvT_T0_DpT1_)
        /*00a4*/ 	.word	0x00000000


	//----- nvinfo : EIATTR_REGCOUNT
	.align		4
.L_57:
        /*00a8*/ 	.byte	0x04, 0x2f
        /*00aa*/ 	.short	(.L_59 - .L_58)
	.align		4
.L_58:
        /*00ac*/ 	.word	index@(_ZN2at6native55_GLOBAL__N__de093ff9_22_ForeachBinaryOpList_cu_a911ec4325multi_tensor_apply_kernelINS1_18TensorListMetadataILi2EEENS1_24BinaryOpListAlphaFunctorIN3c107complexIdEELi2ELi2ELi0EEEJSt4plusIS8_ES8_EEEvT_T0_DpT1_)
        /*00b0*/ 	.word	0x00000028


	//----- nvinfo : EIATTR_FRAME_SIZE
	.align		4
.L_59:
        /*00b4*/ 	.byte	0x04, 0x11
        /*00b6*/ 	.short	(.L_61 - .L_60)
	.align		4
.L_60:
        /*00b8*/ 	.word	index@(_ZN2at6native55_GLOBAL__N__de093ff9_22_ForeachBinaryOpList_cu_a911ec4325multi_tensor_apply_kernelINS1_18TensorListMetadataILi2EEENS1_24BinaryOpListAlphaFunctorIN3c107complexIdEELi2ELi2ELi0EEEJSt4plusIS8_ES8_EEEvT_T0_DpT1_)
        /*00bc*/ 	.word	0x00000000


	//----- nvinfo : EIATTR_REGCOUNT
	.align		4
.L_61:
        /*00c0*/ 	.byte	0x04, 0x2f
        /*00c2*/ 	.short	(.L_63 - .L_62)
	.align		4
.L_62:
        /*00c4*/ 	.word	index@(_ZN2at6native55_GLOBAL__N__de093ff9_22_ForeachBinaryOpList_cu_a911ec4325multi_tensor_apply_kernelINS1_18TensorListMetadataILi2EEENS1_24BinaryOpListAlphaFunctorIN3c107complexIfEELi2ELi2ELi0EEEJSt4plusIS8_ES8_EEEvT_T0_DpT1_)
        /*00c8*/ 	.word	0x00000020


	//----- nvinfo : EIATTR_FRAME_SIZE
	.align		4
.L_63:
        /*00cc*/ 	.byte	0x04, 0x11
        /*00ce*/ 	.short	(.L_65 - .L_64)
	.align		4
.L_64:
        /*00d0*/ 	.word	index@(_ZN2at6native55_GLOBAL__N__de093ff9_22_ForeachBinaryOpList_cu_a911ec4325multi_tensor_apply_kernelINS1_18TensorListMetadataILi2EEENS1_24BinaryOpListAlphaFunctorIN3c107complexIfEELi2ELi2ELi0EEEJSt4plusIS8_ES8_EEEvT_T0_DpT1_)
        /*00d4*/ 	.word	0x00000000


	//----- nvinfo : EIATTR_REGCOUNT
	.align		4
.L_65:
        /*00d8*/ 	.byte	0x04, 0x2f
        /*00da*/ 	.short	(.L_67 - .L_66)
	.align		4
.L_66:
        /*00dc*/ 	.word	index@(_ZN2at6native55_GLOBAL__N__de093ff9_22_ForeachBinaryOpList_cu_a911ec4325multi_tensor_apply_kernelINS1_18TensorListMetadataILi2EEENS1_24BinaryOpListAlphaFunctorIbLi2ELi2ELi0EEEJSt4plusIbEbEEEvT_T0_DpT1_)
        /*00e0*/ 	.word	0x00000016


	//----- nvinfo : EIATTR_FRAME_SIZE
	.align		4
.L_67:
        /*00e4*/ 	.byte	0x04, 0x11
        /*00e6*/ 	.short	(.L_69 - .L_68)
	.align		4
.L_68:
        /*00e8*/ 	.word	index@(_ZN2at6native55_GLOBAL__N__de093ff9_22_ForeachBinaryOpList_cu_a911ec4325multi_tensor_apply_kernelINS1_18TensorListMetadataILi2EEENS1_24BinaryOpListAlphaFunctorIbLi2ELi2ELi0EEEJSt4plusIbEbEEEvT_T0_DpT1_)
        /*00ec*/ 	.word	0x00000000


	//----- nvinfo : EIATTR_REGCOUNT
	.align		4
.L_69:
        /*00f0*/ 	.byte	0x04, 0x2f
        /*00f2*/ 	.short	(.L_71 - .L_70)
	.align		4
.L_70:
        /*00f4*/ 	.word	index@(_ZN2at6native55_GLOBAL__N__de093ff9_22_ForeachBinaryOpList_cu_a911ec4325multi_tensor_apply_kernelINS1_18TensorListMetadataILi2EEENS1_24BinaryOpListAlphaFunctorIN3c108BFloat16ELi2ELi2ELi0EEEJSt4plusIfEfEEEvT_T0_DpT1_)
        /*00f8*/ 	.word	0x0000001d


	//----- nvinfo : EIATTR_FRAME_SIZE
	.align		4
.L_71:
        /*00fc*/ 	.byte	0x04, 0x11
        /*00fe*/ 	.short	(.L_73 - .L_72)
	.align		4
.L_72:
        /*0100*/ 	.word	index@(_ZN2at6native55_GLOBAL__N__de093ff9_22_ForeachBinaryOpList_cu_a911ec4325multi_tensor_apply_kernelINS1_18TensorListMetadataILi2EEENS1_24BinaryOpListAlphaFunctorIN3c108BFloat16ELi2ELi2ELi0EEEJSt4plusIfEfEEEvT_T0_DpT1_)
        /*0104*/ 	.word	0x00000000


	//----- nvinfo : EIATTR_REGCOUNT
	.align		4
.L_73:
        /*0108*/ 	.byte	0x04, 0x2f
        /*010a*/ 	.short	(.L_75 - .L_74)
	.align		4
.L_74:
        /*010c*/ 	.word	index@(_ZN2at6native55_GLOBAL__N__de093ff9_22_ForeachBinaryOpList_cu_a911ec4325multi_tensor_apply_kernelINS1_18TensorListMetadataILi2EEENS1_24BinaryOpListAlphaFunctorIN3c104HalfELi2ELi2ELi0EEEJSt4plusIfEfEEEvT_T0_DpT1_)
        /*0110*/ 	.word	0x0000001d


	//----- nvinfo : EIATTR_FRAME_SIZE
	.align		4
.L_75:
        /*0114*/ 	.byte	0x04, 0x11
        /*0116*/ 	.short	(.L_77 - .L_76)
	.align		4
.L_76:
        /*0118*/ 	.word	index@(_ZN2at6native55_GLOBAL__N__de093ff9_22_ForeachBinaryOpList_cu_a911ec4325multi_tensor_apply_kernelINS1_18TensorListMetadataILi2EEENS1_24BinaryOpListAlphaFunctorIN3c104HalfELi2ELi2ELi0EEEJSt4plusIfEfEEEvT_T0_DpT1_)
        /*011c*/ 	.word	0x00000000


	//----- nvinfo : EIATTR_REGCOUNT
	.align		4
.L_77:
        /*0120*/ 	.byte	0x04, 0x2f
        /*0122*/ 	.short	(.L_79 - .L_78)
	.align		4
.L_78:
        /*0124*/ 	.word	index@(_ZN2at6native55_GLOBAL__N__de093ff9_22_ForeachBinaryOpList_cu_a911ec4325multi_tensor_apply_kernelINS1_18TensorListMetadataILi3EEENS1_24BinaryOpListAlphaFunctorIhLi3ELi2ELi2EEEJSt4plusIhEhEEEvT_T0_DpT1_)
        /*0128*/ 	.word	0x00000019


	//----- nvinfo : EIATTR_FRAME_SIZE
	.align		4
.L_79:
        /*012c*/ 	.byte	0x04, 0x11
        /*012e*/ 	.short	(.L_81 - .L_80)
	.align		4
.L_80:
        /*0130*/ 	.word	index@(_ZN2at6native55_GLOBAL__N__de093ff9_22_ForeachBinaryOpList_cu_a911ec4325multi_tensor_apply_kernelINS1_18TensorListMetadataILi3EEENS1_24BinaryOpListAlphaFunctorIhLi3ELi2ELi2EEEJSt4plusIhEhEEEvT_T0_DpT1_)
        /*0134*/ 	.word	0x00000000


	//----- nvinfo : EIATTR_REGCOUNT
	.align		4
.L_81:
        /*0138*/ 	.byte	0x04, 0x2f
        /*013a*/ 	.short	(.L_83 - .L_82)
	.align		4
.L_82:
        /*013c*/ 	.word	index@(_ZN2at6native55_GLOBAL__N__de093ff9_22_ForeachBinaryOpList_cu_a911ec4325multi_tensor_apply_kernelINS1_18TensorListMetadataILi3EEENS1_24BinaryOpListAlphaFunctorIaLi3ELi2ELi2EEEJSt4plusIaEaEEEvT_T0_DpT1_)
        /*0140*/ 	.word	0x00000019


	//----- nvinfo : EIATTR_FRAME_SIZE
	.align		4
.L_83:
        /*0144*/ 	.byte	0x04, 0x11
        /*0146*/ 	.short	(.L_85 - .L_84)
	.align		4
.L_84:
        /*0148*/ 	.word	index@(_ZN2at6native55_GLOBAL__N__de093ff9_22_ForeachBinaryOpList_cu_a911ec4325multi_tensor_apply_kernelINS1_18TensorListMetadataILi3EEENS1_24BinaryOpListAlphaFunctorIaLi3ELi2ELi2EEEJSt4plusIaEaEEEvT_T0_DpT1_)
        /*014c*/ 	.word	0x00000000


	//----- nvinfo : EIATTR_REGCOUNT
	.align		4
.L_85:
        /*0150*/ 	.byte	0x04, 0x2f
        /*0152*/ 	.short	(.L_87 - .L_86)
	.align		4
.L_86:
        /*0154*/ 	.word	index@(_ZN2at6native55_GLOBAL__N__de093ff9_22_ForeachBinaryOpList_cu_a911ec4325multi_tensor_apply_kernelINS1_18TensorListMetadataILi3EEENS1_24BinaryOpListAlphaFunctorIiLi3ELi2ELi2EEEJSt4plusIiEiEEEvT_T0_DpT1_)
        /*0158*/ 	.word	0x00000020


	//----- nvinfo : EIATTR_FRAME_SIZE
	.align		4
.L_87:
        /*015c*/ 	.byte	0x04, 0x11
        /*015e*/ 	.short	(.L_89 - .L_88)
	.align		4
.L_88:
        /*0160*/ 	.word	index@(_ZN2at6native55_GLOBAL__N__de093ff9_22_ForeachBinaryOpList_cu_a911ec4325multi_tensor_apply_kernelINS1_18TensorListMetadataILi3EEENS1_24BinaryOpListAlphaFunctorIiLi3ELi2ELi2EEEJSt4plusIiEiEEEvT_T0_DpT1_)
        /*0164*/ 	.word	0x00000000


	//----- nvinfo : EIATTR_REGCOUNT
	.align		4
.L_89:
        /*0168*/ 	.byte	0x04, 0x2f
        /*016a*/ 	.short	(.L_91 - .L_90)
	.align		4
.L_90:
        /*016c*/ 	.word	index@(_ZN2at6native55_GLOBAL__N__de093ff9_22_ForeachBinaryOpList_cu_a911ec4325multi_tensor_apply_kernelINS1_18TensorListMetadataILi3EEENS1_24BinaryOpListAlphaFunctorIlLi3ELi2ELi2EEEJSt4plusIlElEEEvT_T0_DpT1_)
        /*0170*/ 	.word	0x00000020


	//----- nvinfo : EIATTR_FRAME_SIZE
	.align		4
.L_91:
        /*0174*/ 	.byte	0x04, 0x11
        /*0176*/ 	.short	(.L_93 - .L_92)
	.align		4
.L_92:
        /*0178*/ 	.word	index@(_ZN2at6native55_GLOBAL__N__de093ff9_22_ForeachBinaryOpList_cu_a911ec4325multi_tensor_apply_kernelINS1_18TensorListMetadataILi3EEENS1_24BinaryOpListAlphaFunctorIlLi3ELi2ELi2EEEJSt4plusIlElEEEvT_T0_DpT1_)
        /*017c*/ 	.word	0x00000000


	//----- nvinfo : EIATTR_REGCOUNT
	.align		4
.L_93:
        /*0180*/ 	.byte	0x04, 0x2f
        /*0182*/ 	.short	(.L_95 - .L_94)
	.align		4
.L_94:
        /*0184*/ 	.word	index@(_ZN2at6native55_GLOBAL__N__de093ff9_22_ForeachBinaryOpList_cu_a911ec4325multi_tensor_apply_kernelINS1_18TensorListMetadataILi3EEENS1_24BinaryOpListAlphaFunctorIsLi3ELi2ELi2EEEJSt4plusIsEsEEEvT_T0_DpT1_)
        /*0188*/ 	.word	0x00000020


	//----- nvinfo : EIATTR_FRAME_SIZE
	.align		4
.L_95:
        /*018c*/ 	.byte	0x04, 0x11
        /*018e*/ 	.short	(.L_97 - .L_96)
	.align		4
.L_96:
        /*0190*/ 	.word	index@(_ZN2at6native55_GLOBAL__N__de093ff9_22_ForeachBinaryOpList_cu_a911ec4325multi_tensor_apply_kernelINS1_18TensorListMetadataILi3EEENS1_24BinaryOpListAlphaFunctorIsLi3ELi2ELi2EEEJSt4plusIsEsEEEvT_T0_DpT1_)
        /*0194*/ 	.word	0x00000000


	//----- nvinfo : EIATTR_REGCOUNT
	.align		4
.L_97:
        /*0198*/ 	.byte	0x04, 0x2f
        /*019a*/ 	.short	(.L_99 - .L_98)
	.align		4
.L_98:
        /*019c*/ 	.word	index@(_ZN2at6native55_GLOBAL__N__de093ff9_22_ForeachBinaryOpList_cu_a911ec4325multi_tensor_apply_kernelINS1_18TensorListMetadataILi3EEENS1_24BinaryOpListAlphaFunctorIdLi3ELi2ELi2EEEJSt4plusIdEdEEEvT_T0_DpT1_)
        /*01a0*/ 	.word	0x00000020


	//----- nvinfo : EIATTR_FRAME_SIZE
	.align		4
.L_99:
        /*01a4*/ 	.byte	0x04, 0x11
        /*01a6*/ 	.short	(.L_101 - .L_100)
	.align		4
.L_100:
        /*01a8*/ 	.word	index@(_ZN2at6native55_GLOBAL__N__de093ff9_22_ForeachBinaryOpList_cu_a911ec4325multi_tensor_apply_kernelINS1_18TensorListMetadataILi3EEENS1_24BinaryOpListAlphaFunctorIdLi3ELi2ELi2EEEJSt4plusIdEdEEEvT_T0_DpT1_)
        /*01ac*/ 	.word	0x00000000


	//----- nvinfo : EIATTR_REGCOUNT
	.align		4
.L_101:
        /*01b0*/ 	.byte	0x04, 0x2f
        /*01b2*/ 	.short	(.L_103 - .L_102)
	.align		4
.L_102:
        /*01b4*/ 	.word	index@(_ZN2at6native55_GLOBAL__N__de093ff9_22_ForeachBinaryOpList_cu_a911ec4325multi_tensor_apply_kernelINS1_18TensorListMetadataILi3EEENS1_24BinaryOpListAlphaFunctorIfLi3ELi2ELi2EEEJSt4plusIfEfEEEvT_T0_DpT1_)
        /*01b8*/ 	.word	0x00000020


	//----- nvinfo : EIATTR_FRAME_SIZE
	.align		4
.L_103:
        /*01bc*/ 	.byte	0x04, 0x11
        /*01be*/ 	.short	(.L_105 - .L_104)
	.align		4
.L_104:
        /*01c0*/ 	.word	index@(_ZN2at6native55_GLOBAL__N__de093ff9_22_ForeachBinaryOpList_cu_a911ec4325multi_tensor_apply_kernelINS1_18TensorListMetadataILi3EEENS1_24BinaryOpListAlphaFunctorIfLi3ELi2ELi2EEEJSt4plusIfEfEEEvT_T0_DpT1_)
        /*01c4*/ 	.word	0x00000000


	//----- nvinfo : EIATTR_REGCOUNT
	.align		4
.L_105:
        /*01c8*/ 	.byte	0x04, 0x2f
        /*01ca*/ 	.short	(.L_107 - .L_106)
	.align		4
.L_106:
        /*01cc*/ 	.word	index@(_ZN2at6native55_GLOBAL__N__de093ff9_22_ForeachBinaryOpList_cu_a911ec4325multi_tensor_apply_kernelINS1_18TensorListMetadataILi3EEENS1_24BinaryOpListAlphaFunctorIN3c107complexIdEELi3ELi2ELi2EEEJSt4plusIS8_ES8_EEEvT_T0_DpT1_)
        /*01d0*/ 	.word	0x00000038


	//----- nvinfo : EIATTR_FRAME_SIZE
	.align		4
.L_107:
        /*01d4*/ 	.byte	0x04, 0x11
        /*01d6*/ 	.short	(.L_109 - .L_108)
	.align		4
.L_108:
        /*01d8*/ 	.word	index@(_ZN2at6native55_GLOBAL__N__de093ff9_22_ForeachBinaryOpList_cu_a911ec4325multi_tensor_apply_kernelINS1_18TensorListMetadataILi3EEENS1_24BinaryOpListAlphaFunctorIN3c107complexIdEELi3ELi2ELi2EEEJSt4plusIS8_ES8_EEEvT_T0_DpT1_)
        /*01dc*/ 	.word	0x00000000


	//----- nvinfo : EIATTR_REGCOUNT
	.align		4
.L_109:
        /*01e0*/ 	.byte	0x04, 0x2f
        /*01e2*/ 	.short	(.L_111 - .L_110)
	.align		4
.L_110:
        /*01e4*/ 	.word	index@(_ZN2at6native55_GLOBAL__N__de093ff9_22_ForeachBinaryOpList_cu_a911ec4325multi_tensor_apply_kernelINS1_18TensorListMetadataILi3EEENS1_24BinaryOpListAlphaFunctorIN3c107complexIfEELi3ELi2ELi2EEEJSt4plusIS8_ES8_EEEvT_T0_DpT1_)
        /*01e8*/ 	.word	0x00000020


	//----- nvinfo : EIATTR_FRAME_SIZE
	.align		4
.L_111:
        /*01ec*/ 	.byte	0x04, 0x11
        /*01ee*/ 	.short	(.L_113 - .L_112)
	.align		4
.L_112:
        /*01f0*/ 	.word	index@(_ZN2at6native55_GLOBAL__N__de093ff9_22_ForeachBinaryOpList_cu_a911ec4325multi_tensor_apply_kernelINS1_18TensorListMetadataILi3EEENS1_24BinaryOpListAlphaFunctorIN3c107complexIfEELi3ELi2ELi2EEEJSt4plusIS8_ES8_EEEvT_T0_DpT1_)
        /*01f4*/ 	.word	0x00000000


	//----- nvinfo : EIATTR_REGCOUNT
	.align		4
.L_113:
        /*01f8*/ 	.byte	0x04, 0x2f
        /*01fa*/ 	.short	(.L_115 - .L_114)
	.align		4
.L_114:
        /*01fc*/ 	.word	index@(_ZN2at6native55_GLOBAL__N__de093ff9_22_ForeachBinaryOpList_cu_a911ec4325multi_tensor_apply_kernelINS1_18TensorListMetadataILi3EEENS1_24BinaryOpListAlphaFunctorIbLi3ELi2ELi2EEEJSt4plusIbEbEEEvT_T0_DpT1_)
        /*0200*/ 	.word	0x00000016


	//----- nvinfo : EIATTR_FRAME_SIZE
	.align		4
.L_115:
        /*0204*/ 	.byte	0x04, 0x11
        /*0206*/ 	.short	(.L_117 - .L_116)
	.align		4
.L_116:
        /*0208*/ 	.word	index@(_ZN2at6native55_GLOBAL__N__de093ff9_22_ForeachBinaryOpList_cu_a911ec4325multi_tensor_apply_kernelINS1_18TensorListMetadataILi3EEENS1_24BinaryOpListAlphaFunctorIbLi3ELi2ELi2EEEJSt4plusIbEbEEEvT_T0_DpT1_)
        /*020c*/ 	.word	0x00000000


	//----- nvinfo : EIATTR_REGCOUNT
	.align		4
.L_117:
        /*0210*/ 	.byte	0x04, 0x2f
        /*0212*/ 	.short	(.L_119 - .L_118)
	.align		4
.L_118:
        /*0214*/ 	.word	index@(_ZN2at6native55_GLOBAL__N__de093ff9_22_ForeachBinaryOpList_cu_a911ec4325multi_tensor_apply_kernelINS1_18TensorListMetadataILi3EEENS1_24BinaryOpListAlphaFunctorIN3c108BFloat16ELi3ELi2ELi2EEEJSt4plusIfEfEEEvT_T0_DpT1_)
        /*0218*/ 	.word	0x00000020


	//----- nvinfo : EIATTR_FRAME_SIZE
	.align		4
.L_119:
        /*021c*/ 	.byte	0x04, 0x11
        /*021e*/ 	.short	(.L_121 - .L_120)
	.align		4
.L_120:
        /*0220*/ 	.word	index@(_ZN2at6native55_GLOBAL__N__de093ff9_22_ForeachBinaryOpList_cu_a911ec4325multi_tensor_apply_kernelINS1_18TensorListMetadataILi3EEENS1_24BinaryOpListAlphaFunctorIN3c108BFloat16ELi3ELi2ELi2EEEJSt4plusIfEfEEEvT_T0_DpT1_)
        /*0224*/ 	.word	0x00000000


	//----- nvinfo : EIATTR_REGCOUNT
	.align		4
.L_121:
        /*0228*/ 	.byte	0x04, 0x2f
        /*022a*/ 	.short	(.L_123 - .L_122)
	.align		4
.L_122:
        /*022c*/ 	.word	index@(_ZN2at6native55_GLOBAL__N__de093ff9_22_ForeachBinaryOpList_cu_a911ec4325multi_tensor_apply_kernelINS1_18TensorListMetadataILi3EEENS1_24BinaryOpListAlphaFunctorIN3c104HalfELi3ELi2ELi2EEEJSt4plusIfEfEEEvT_T0_DpT1_)
        /*0230*/ 	.word	0x00000020


	//----- nvinfo : EIATTR_FRAME_SIZE
	.align		4
.L_123:
        /*0234*/ 	.byte	0x04, 0x11
        /*0236*/ 	.short	(.L_125 - .L_124)
	.align		4
.L_124:
        /*0238*/ 	.word	index@(_ZN2at6native55_GLOBAL__N__de093ff9_22_ForeachBinaryOpList_cu_a911ec4325multi_tensor_apply_kernelINS1_18TensorListMetadataILi3EEENS1_24BinaryOpListAlphaFunctorIN3c104HalfELi3ELi2ELi2EEEJSt4plusIfEfEEEvT_T0_DpT1_)
        /*023c*/ 	.word	0x00000000


	//----- nvinfo : EIATTR_REGCOUNT
	.align		4
.L_125:
        /*0240*/ 	.byte	0x04, 0x2f
        /*0242*/ 	.short	(.L_127 - .L_126)
	.align		4
.L_126:
        /*0244*/ 	.word	index@(_ZN2at6native55_GLOBAL__N__de093ff9_22_ForeachBinaryOpList_cu_a911ec4325multi_tensor_apply_kernelINS1_18TensorListMetadataILi2EEENS1_24BinaryOpListAlphaFunctorIhLi2ELi2ELi0EEEJSt5minusIhEhEEEvT_T0_DpT1_)
        /*0248*/ 	.word	0x00000019


	//----- nvinfo : EIATTR_FRAME_SIZE
	.align		4
.L_127:
        /*024c*/ 	.byte	0x04, 0x11
        /*024e*/ 	.short	(.L_129 - .L_128)
	.align		4
.L_128:
        /*0250*/ 	.word	index@(_ZN2at6native55_GLOBAL__N__de093ff9_22_ForeachBinaryOpList_cu_a911ec4325multi_tensor_apply_kernelINS1_18TensorListMetadataILi2EEENS1_24BinaryOpListAlphaFunctorIhLi2ELi2ELi0EEEJSt5minusIhEhEEEvT_T0_DpT1_)
        /*0254*/ 	.word	0x00000000


	//----- nvinfo : EIATTR_REGCOUNT
	.align		4
.L_129:
        /*0258*/ 	.byte	0x04, 0x2f
        /*025a*/ 	.short	(.L_131 - .L_130)
	.align		4
.L_130:
        /*025c*/ 	.word	index@(_ZN2at6native55_GLOBAL__N__de093ff9_22_ForeachBinaryOpList_cu_a911ec4325multi_tensor_apply_kernelINS1_18TensorListMetadataILi2EEENS1_24BinaryOpListAlphaFunctorIaLi2ELi2ELi0EEEJSt5minusIaEaEEEvT_T0_DpT1_)
        /*0260*/ 	.word	0x00000019


	//----- nvinfo : EIATTR_FRAME_SIZE
	.align		4
.L_131:
        /*0264*/ 	.byte	0x04, 0x11
        /*0266*/ 	.short	(.L_133 - .L_132)
	.align		4
.L_132:
        /*0268*/ 	.word	index@(_ZN2at6native55_GLOBAL__N__de093ff9_22_ForeachBinaryOpList_cu_a911ec4325multi_tensor_apply_kernelINS1_18TensorListMetadataILi2EEENS1_24BinaryOpListAlphaFunctorIaLi2ELi2ELi0EEEJSt5minusIaEaEEEvT_T0_DpT1_)
        /*026c*/ 	.word	0x00000000


	//----- nvinfo : EIATTR_REGCOUNT
	.align		4
.L_133:
        /*0270*/ 	.byte	0x04, 0x2f
        /*0272*/ 	.short	(.L_135 - .L_134)
	.align		4
.L_134:
        /*0274*/ 	.word	index@(_ZN2at6native55_GLOBAL__N__de093ff9_22_ForeachBinaryOpList_cu_a911ec4325multi_tensor_apply_kernelINS1_18TensorListMetadataILi2EEENS1_24BinaryOpListAlphaFunctorIiLi2ELi2ELi0EEEJSt5minusIiEiEEEvT_T0_DpT1_)
        /*0278*/ 	.word	0x00000020


	//----- nvinfo : EIATTR_FRAME_SIZE
	.align		4
.L_135:
        /*027c*/ 	.byte	0x04, 0x11
        /*027e*/ 	.short	(.L_137 - .L_136)
	.align		4
.L_136:
        /*0280*/ 	.word	index@(_ZN2at6native55_GLOBAL__N__de093ff9_22_ForeachBinaryOpList_cu_a911ec4325multi_tensor_apply_kernelINS1_18TensorListMetadataILi2EEENS1_24BinaryOpListAlphaFunctorIiLi2ELi2ELi0EEEJSt5minusIiEiEEEvT_T0_DpT1_)
        /*0284*/ 	.word	0x00000000


	//----- nvinfo : EIATTR_REGCOUNT
	.align		4
.L_137:
        /*0288*/ 	.byte	0x04, 0x2f
        /*028a*/ 	.short	(.L_139 - .L_138)
	.align		4
.L_138:
        /*028c*/ 	.word	index@(_ZN2at6native55_GLOBAL__N__de093ff9_22_ForeachBinaryOpList_cu_a911ec4325multi_tensor_apply_kernelINS1_18TensorListMetadataILi2EEENS1_24BinaryOpListAlphaFunctorIlLi2ELi2ELi0EEEJSt5minusIlElEEEvT_T0_DpT1_)
        /*0290*/ 	.word	0x00000020


	//----- nvinfo : EIATTR_FRAME_SIZE
	.align		4
.L_139:
        /*0294*/ 	.byte	0x04, 0x11
        /*0296*/ 	.short	(.L_141 - .L_140)
	.align		4
.L_140:
        /*0298*/ 	.word	index@(_ZN2at6native55_GLOBAL__N__de093ff9_22_ForeachBinaryOpList_cu_a911ec4325multi_tensor_apply_kernelINS1_18TensorListMetadataILi2EEENS1_24BinaryOpListAlphaFunctorIlLi2ELi2ELi0EEEJSt5minusIlElEEEvT_T0_DpT1_)
        /*029c*/ 	.word	0x00000000


	//----- nvinfo : EIATTR_REGCOUNT
	.align		4
.L_141:
        /*02a0*/ 	.byte	0x04, 0x2f
        /*02a2*/ 	.short	(.L_143 - .L_142)
	.align		4
.L_142:
        /*02a4*/ 	.word	index@(_ZN2at6native55_GLOBAL__N__de093ff9_22_ForeachBinaryOpList_cu_a911ec4325multi_tensor_apply_kernelINS1_18TensorListMetadataILi2EEENS1_24BinaryOpListAlphaFunctorIsLi2ELi2ELi0EEEJSt5minusIsEsEEEvT_T0_DpT1_)
        /*02a8*/ 	.word	0x00000020


	//----- nvinfo : EIATTR_FRAME_SIZE
	.align		4
.L_143:
        /*02ac*/ 	.byte	0x04, 0x11
        /*02ae*/ 	.short	(.L_145 - .L_144)
	.align		4
.L_144:
        /*02b0*/ 	.word	index@(_ZN2at6native55_GLOBAL__N__de093ff9_22_ForeachBinaryOpList_cu_a911ec4325multi_tensor_apply_kernelINS1_18TensorListMetadataILi2EEENS1_24BinaryOpListAlphaFunctorIsLi2ELi2ELi0EEEJSt5minusIsEsEEEvT_T0_DpT1_)
        /*02b4*/ 	.word	0x00000000


	//----- nvinfo : EIATTR_REGCOUNT
	.align		4
.L_145:
        /*02b8*/ 	.byte	0x04, 0x2f
        /*02ba*/ 	.short	(.L_147 - .L_146)
	.align		4
.L_146:
        /*02bc*/ 	.word	index@(_ZN2at6native55_GLOBAL__N__de093ff9_22_ForeachBinaryOpList_cu_a911ec4325multi_tensor_apply_kernelINS1_18TensorListMetadataILi2EEENS1_24BinaryOpListAlphaFunctorIdLi2ELi2ELi0EEEJSt5minusIdEdEEEvT_T0_DpT1_)
        /*02c0*/ 	.word	0x00000020


	//----- nvinfo : EIATTR_FRAME_SIZE
	.align		4
.L_147:
        /*02c4*/ 	.byte	0x04, 0x11
        /*02c6*/ 	.short	(.L_149 - .L_148)
	.align		4
.L_148:
        /*02c8*/ 	.word	index@(_ZN2at6native55_GLOBAL__N__de093ff9_22_ForeachBinaryOpList_cu_a911ec4325multi_tensor_apply_kernelINS1_18TensorListMetadataILi2EEENS1_24BinaryOpListAlphaFunctorIdLi2ELi2ELi0EEEJSt5minusIdEdEEEvT_T0_DpT1_)
        /*02cc*/ 	.word	0x00000000


	//----- nvinfo : EIATTR_REGCOUNT
	.align		4
.L_149:
        /*02d0*/ 	.byte	0x04, 0x2f
        /*02d2*/ 	.short	(.L_151 - .L_150)
	.align		4
.L_150:
        /*02d4*/ 	.word	index@(_ZN2at6native55_GLOBAL__N__de093ff9_22_ForeachBinaryOpList_cu_a911ec4325multi_tensor_apply_kernelINS1_18TensorListMetadataILi2EEENS1_24BinaryOpListAlphaFunctorIfLi2ELi2ELi0EEEJSt5minusIfEfEEEvT_T0_DpT1_)
        /*02d8*/ 	.word	0x00000020


	//----- nvinfo : EIATTR_FRAME_SIZE
	.align		4
.L_151:
        /*02dc*/ 	.byte	0x04, 0x11
        /*02de*/ 	.short	(.L_153 - .L_152)
	.align		4
.L_152:
        /*02e0*/ 	.word	index@(_ZN2at6native55_GLOBAL__N__de093ff9_22_ForeachBinaryOpList_cu_a911ec4325multi_tensor_apply_kernelINS1_18TensorListMetadataILi2EEENS1_24BinaryOpListAlphaFunctorIfLi2ELi2ELi0EEEJSt5minusIfEfEEEvT_T0_DpT1_)
        /*02e4*/ 	.word	0x00000000


	//----- nvinfo : EIATTR_REGCOUNT
	.align		4
.L_153:
        /*02e8*/ 	.byte	0x04, 0x2f
        /*02ea*/ 	.short	(.L_155 - .L_154)
	.align		4
.L_154:
        /*02ec*/ 	.word	index@(_ZN2at6native55_GLOBAL__N__de093ff9_22_ForeachBinaryOpList_cu_a911ec4325multi_tensor_apply_kernelINS1_18TensorListMetadataILi2EEENS1_24BinaryOpListAlphaFunctorIN3c107complexIdEELi2ELi2ELi0EEEJSt5minusIS8_ES8_EEEvT_T0_DpT1_)
        /*02f0*/ 	.word	0x00000028


	//----- nvinfo : EIATTR_FRAME_SIZE
	.align		4
.L_155:
        /*02f4*/ 	.byte	0x04, 0x11
        /*02f6*/ 	.short	(.L_157 - .L_156)
	.align		4
.L_156:
        /*02f8*/ 	.word	index@(_ZN2at6native55_GLOBAL__N__de093ff9_22_ForeachBinaryOpList_cu_a911ec4325multi_tensor_apply_kernelINS1_18TensorListMetadataILi2EEENS1_24BinaryOpListAlphaFunctorIN3c107complexIdEELi2ELi2ELi0EEEJSt5minusIS8_ES8_EEEvT_T0_DpT1_)
        /*02fc*/ 	.word	0x00000000


	//----- nvinfo : EIATTR_REGCOUNT
	.align		4
.L_157:
        /*0300*/ 	.byte	0x04, 0x2f
        /*0302*/ 	.short	(.L_159 - .L_158)
	.align		4
.L_158:
        /*0304*/ 	.word	index@(_ZN2at6native55_GLOBAL__N__de093ff9_22_ForeachBinaryOpList_cu_a911ec4325multi_tensor_apply_kernelINS1_18TensorListMetadataILi2EEENS1_24BinaryOpListAlphaFunctorIN3c107complexIfEELi2ELi2ELi0EEEJSt5minusIS8_ES8_EEEvT_T0_DpT1_)
        /*0308*/ 	.word	0x00000020


	//----- nvinfo : EIATTR_FRAME_SIZE
	.align		4
.L_159:
        /*030c*/ 	.byte	0x04, 0x11
        /*030e*/ 	.short	(.L_161 - .L_160)
	.align		4
.L_160:
        /*0310*/ 	.word	index@(_ZN2at6native55_GLOBAL__N__de093ff9_22_ForeachBinaryOpList_cu_a911ec4325multi_tensor_apply_kernelINS1_18TensorListMetadataILi2EEENS1_24BinaryOpListAlphaFunctorIN3c107complexIfEELi2ELi2ELi0EEEJSt5minusIS8_ES8_EEEvT_T0_DpT1_)
        /*0314*/ 	.word	0x00000000


	//----- nvinfo : EIATTR_REGCOUNT
	.align		4
.L_161:
        /*0318*/ 	.byte	0x04, 0x2f
        /*031a*/ 	.short	(.L_163 - .L_162)
	.align		4
.L_162:
        /*031c*/ 	.word	index@(_ZN2at6native55_GLOBAL__N__de093ff9_22_ForeachBinaryOpList_cu_a911ec4325multi_tensor_apply_kernelINS1_18TensorListMetadataILi2EEENS1_24BinaryOpListAlphaFunctorIbLi2ELi2ELi0EEEJSt5minusIbEbEEEvT_T0_DpT1_)
        /*0320*/ 	.word	0x00000016


	//----- nvinfo : EIATTR_FRAME_SIZE
	.align		4
.L_163:
        /*0324*/ 	.byte	0x04, 0x11
        /*0326*/ 	.short	(.L_165 - .L_164)
	.align		4
.L_164:
        /*0328*/ 	.word	index@(_ZN2at6native55_GLOBAL__N__de093ff9_22_ForeachBinaryOpList_cu_a911ec4325multi_tensor_apply_kernelINS1_18TensorListMetadataILi2EEENS1_24BinaryOpListAlphaFunctorIbLi2ELi2ELi0EEEJSt5minusIbEbEEEvT_T0_DpT1_)
        /*032c*/ 	.word	0x00000000


	//----- nvinfo : EIATTR_REGCOUNT
	.align		4
.L_165:
        /*0330*/ 	.byte	0x04, 0x2f
        /*0332*/ 	.short	(.L_167 - .L_166)
	.align		4
.L_166:
        /*0334*/ 	.word	index@(_ZN2at6native55_GLOBAL__N__de093ff9_22_ForeachBinaryOpList_cu_a911ec4325multi_tensor_apply_kernelINS1_18TensorListMetadataILi2EEENS1_24BinaryOpListAlphaFunctorIN3c108BFloat16ELi2ELi2ELi0EEEJSt5minusIfEfEEEvT_T0_DpT1_)
        /*0338*/ 	.word	0x0000001d


	//----- nvinfo : EIATTR_FRAME_SIZE
	.align		4
.L_167:
        /*033c*/ 	.byte	0x04, 0x11
        /*033e*/ 	.short	(.L_169 - .L_168)
	.align		4
.L_168:
        /*0340*/ 	.word	index@(_ZN2at6native55_GLOBAL__N__de093ff9_22_ForeachBinaryOpList_cu_a911ec4325multi_tensor_apply_kernelINS1_18TensorListMetadataILi2EEENS1_24BinaryOpListAlphaFunctorIN3c108BFloat16ELi2ELi2ELi0EEEJSt5minusIfEfEEEvT_T0_DpT1_)
        /*0344*/ 	.word	0x00000000


	//----- nvinfo : EIATTR_REGCOUNT
	.align		4
.L_169:
        /*0348*/ 	.byte	0x04, 0x2f
        /*034a*/ 	.short	(.L_171 - .L_170)
	.align		4
.L_170:
        /*034c*/ 	.word	index@(_ZN2at6native55_GLOBAL__N__de093ff9_22_ForeachBinaryOpList_cu_a911ec4325multi_tensor_apply_kernelINS1_18TensorListMetadataILi2EEENS1_24BinaryOpListAlphaFunctorIN3c104HalfELi2ELi2ELi0EEEJSt5minusIfEfEEEvT_T0_DpT1_)
        /*0350*/ 	.word	0x0000001d


	//----- nvinfo : EIATTR_FRAME_SIZE
	.align		4
.L_171:
        /*0354*/ 	.byte	0x04, 0x11
        /*0356*/ 	.short	(.L_173 - .L_172)
	.align		4
.L_172:
        /*0358*/ 	.word	index@(_ZN2at6native55_GLOBAL__N__de093ff9_22_ForeachBinaryOpList_cu_a911ec4325multi_tensor_apply_kernelINS1_18TensorListMetadataILi2EEENS1_24BinaryOpListAlphaFunctorIN3c104HalfELi2ELi2ELi0EEEJSt5minusIfEfEEEvT_T0_DpT1_)
        /*035c*/ 	.word	0x00000000


	//----- nvinfo : EIATTR_REGCOUNT
	.align		4
.L_173:
        /*0360*/ 	.byte	0x04, 0x2f
        /*0362*/ 	.short	(.L_175 - .L_174)
	.align		4
.L_174:
        /*0364*/ 	.word	index@(_ZN2at6native55_GLOBAL__N__de093ff9_22_ForeachBinaryOpList_cu_a911ec4325multi_tensor_apply_kernelINS1_18TensorListMetadataILi3EEENS1_24BinaryOpListAlphaFunctorIhLi3ELi2ELi2EEEJSt5minusIhEhEEEvT_T0_DpT1_)
        /*0368*/ 	.word	0x00000017


	//----- nvinfo : EIATTR_FRAME_SIZE
	.align		4
.L_175:
        /*036c*/ 	.byte	0x04, 0x11
        /*036e*/ 	.short	(.L_177 - .L_176)
	.align		4
.L_176:
        /*0370*/ 	.word	index@(_ZN2at6native55_GLOBAL__N__de093ff9_22_ForeachBinaryOpList_cu_a911ec4325multi_tensor_apply_kernelINS1_18TensorListMetadataILi3EEENS1_24BinaryOpListAlphaFunctorIhLi3ELi2ELi2EEEJSt5minusIhEhEEEvT_T0_DpT1_)
        /*0374*/ 	.word	0x00000000


	//----- nvinfo : EIATTR_REGCOUNT
	.align		4
.L_177:
        /*0378*/ 	.byte	0x04, 0x2f
        /*037a*/ 	.short	(.L_179 - .L_178)
	.align		4
.L_178:
        /*037c*/ 	.word	index@(_ZN2at6native55_GLOBAL__N__de093ff9_22_ForeachBinaryOpList_cu_a911ec4325multi_tensor_apply_kernelINS1_18TensorListMetadataILi3EEENS1_24BinaryOpListAlphaFunctorIaLi3ELi2ELi2EEEJSt5minusIaEaEEEvT_T0_DpT1_)
        /*0380*/ 	.word	0x00000017


	//----- nvinfo : EIATTR_FRAME_SIZE
	.align		4
.L_179:
        /*0384*/ 	.byte	0x04, 0x11
        /*0386*/ 	.short	(.L_181 - .L_180)
	.align		4
.L_180:
        /*0388*/ 	.word	index@(_ZN2at6native55_GLOBAL__N__de093ff9_22_ForeachBinaryOpList_cu_a911ec4325multi_tensor_apply_kernelINS1_18TensorListMetadataILi3EEENS1_24BinaryOpListAlphaFunctorIaLi3ELi2ELi2EEEJSt5minusIaEaEEEvT_T0_DpT1_)
        /*038c*/ 	.word	0x00000000


	//----- nvinfo : EIATTR_REGCOUNT
	.align		4
.L_181:
        /*0390*/ 	.byte	0x04, 0x2f
        /*0392*/ 	.short	(.L_183 - .L_182)
	.align		4
.L_182:
        /*0394*/ 	.word	index@(_ZN2at6native55_GLOBAL__N__de093ff9_22_ForeachBinaryOpList_cu_a911ec4325multi_tensor_apply_kernelINS1_18TensorListMetadataILi3EEENS1_24BinaryOpListAlphaFunctorIiLi3ELi2ELi2EEEJSt5minusIiEiEEEvT_T0_DpT1_)
        /*0398*/ 	.word	0x00000020


	//----- nvinfo : EIATTR_FRAME_SIZE
	.align		4
.L_183:
        /*039c*/ 	.byte	0x04, 0x11
        /*039e*/ 	.short	(.L_185 - .L_184)
	.align		4
.L_184:
        /*03a0*/ 	.word	index@(_ZN2at6native55_GLOBAL__N__de093ff9_22_ForeachBinaryOpList_cu_a911ec4325multi_tensor_apply_kernelINS1_18TensorListMetadataILi3EEENS1_24BinaryOpListAlphaFunctorIiLi3ELi2ELi2EEEJSt5minusIiEiEEEvT_T0_DpT1_)
        /*03a4*/ 	.word	0x00000000


	//----- nvinfo : EIATTR_REGCOUNT
	.align		4
.L_185:
        /*03a8*/ 	.byte	0x04, 0x2f
        /*03aa*/ 	.short	(.L_187 - .L_186)
	.align		4
.L_186:
        /*03ac*/ 	.word	index@(_ZN2at6native55_GLOBAL__N__de093ff9_22_ForeachBinaryOpList_cu_a911ec4325multi_tensor_apply_kernelINS1_18TensorListMetadataILi3EEENS1_24BinaryOpListAlphaFunctorIlLi3ELi2ELi2EEEJSt5minusIlElEEEvT_T0_DpT1_)
        /*03b0*/ 	.word	0x00000020


	//----- nvinfo : EIATTR_FRAME_SIZE
	.align		4
.L_187:
        /*03b4*/ 	.byte	0x04, 0x11
        /*03b6*/ 	.short	(.L_189 - .L_188)
	.align		4
.L_188:
        /*03b8*/ 	.word	index@(_ZN2at6native55_GLOBAL__N__de093ff9_22_ForeachBinaryOpList_cu_a911ec4325multi_tensor_apply_kernelINS1_18TensorListMetadataILi3EEENS1_24BinaryOpListAlphaFunctorIlLi3ELi2ELi2EEEJSt5minusIlElEEEvT_T0_DpT1_)
        /*03bc*/ 	.word	0x00000000


	//----- nvinfo : EIATTR_REGCOUNT
	.align		4
.L_189:
        /*03c0*/ 	.byte	0x04, 0x2f
        /*03c2*/ 	.short	(.L_191 - .L_190)
	.align		4
.L_190:
        /*03c4*/ 	.word	index@(_ZN2at6native55_GLOBAL__N__de093ff9_22_ForeachBinaryOpList_cu_a911ec4325multi_tensor_apply_kernelINS1_18TensorListMetadataILi3EEENS1_24BinaryOpListAlphaFunctorIsLi3ELi2ELi2EEEJSt5minusIsEsEEEvT_T0_DpT1_)
        /*03c8*/ 	.word	0x00000020


	//----- nvinfo : EIATTR_FRAME_SIZE
	.align		4
.L_191:
        /*03cc*/ 	.byte	0x04, 0x11
        /*03ce*/ 	.short	(.L_193 - .L_192)
	.align		4
.L_192:
        /*03d0*/ 	.word	index@(_ZN2at6native55_GLOBAL__N__de093ff9_22_ForeachBinaryOpList_cu_a911ec4325multi_tensor_apply_kernelINS1_18TensorListMetadataILi3EEENS1_24BinaryOpListAlphaFunctorIsLi3ELi2ELi2EEEJSt5minusIsEsEEEvT_T0_DpT1_)
        /*03d4*/ 	.word	0x00000000


	//----- nvinfo : EIATTR_REGCOUNT
	.align		4
.L_193:
        /*03d8*/ 	.byte	0x04, 0x2f
        /*03da*/ 	.short	(.L_195 - .L_194)
	.align		4
.L_194:
        /*03dc*/ 	.word	index@(_ZN2at6native55_GLOBAL__N__de093ff9_22_ForeachBinaryOpList_cu_a911ec4325multi_tensor_apply_kernelINS1_18TensorListMetadataILi3EEENS1_24BinaryOpListAlphaFunctorIdLi3ELi2ELi2EEEJSt5minusIdEdEEEvT_T0_DpT1_)
        /*03e0*/ 	.word	0x00000020


	//----- nvinfo : EIATTR_FRAME_SIZE
	.align		4
.L_195:
        /*03e4*/ 	.byte	0x04, 0x11
        /*03e6*/ 	.short	(.L_197 - .L_196)
	.align		4
.L_196:
        /*03e8*/ 	.word	index@(_ZN2at6native55_GLOBAL__N__de093ff9_22_ForeachBinaryOpList_cu_a911ec4325multi_tensor_apply_kernelINS1_18TensorListMetadataILi3EEENS1_24BinaryOpListAlphaFunctorIdLi3ELi2ELi2EEEJSt5minusIdEdEEEvT_T0_DpT1_)
        /*03ec*/ 	.word	0x00000000


	//----- nvinfo : EIATTR_REGCOUNT
	.align		4
.L_197:
        /*03f0*/ 	.byte	0x04, 0x2f
        /*03f2*/ 	.short	(.L_199 - .L_198)
	.align		4
.L_198:
        /*03f4*/ 	.word	index@(_ZN2at6native55_GLOBAL__N__de093ff9_22_ForeachBinaryOpList_cu_a911ec4325multi_tensor_apply_kernelINS1_18TensorListMetadataILi3EEENS1_24BinaryOpListAlphaFunctorIfLi3ELi2ELi2EEEJSt5minusIfEfEEEvT_T0_DpT1_)
        /*03f8*/ 	.word	0x00000020


	//----- nvinfo : EIATTR_FRAME_SIZE
	.align		4
.L_199:
        /*03fc*/ 	.byte	0x04, 0x11
        /*03fe*/ 	.short	(.L_201 - .L_200)
	.align		4
.L_200:
        /*0400*/ 	.word	index@(_ZN2at6native55_GLOBAL__N__de093ff9_22_ForeachBinaryOpList_cu_a911ec4325multi_tensor_apply_kernelINS1_18TensorListMetadataILi3EEENS1_24BinaryOpListAlphaFunctorIfLi3ELi2ELi2EEEJSt5minusIfEfEEEvT_T0_DpT1_)
        /*0404*/ 	.word	0x00000000


	//----- nvinfo : EIATTR_REGCOUNT
	.align		4
.L_201:
        /*0408*/ 	.byte	0x04, 0x2f
        /*040a*/ 	.short	(.L_203 - .L_202)
	.align		4
.L_202:
        /*040c*/ 	.word	index@(_ZN2at6native55_GLOBAL__N__de093ff9_22_ForeachBinaryOpList_cu_a911ec4325multi_tensor_apply_kernelINS1_18TensorListMetadataILi3EEENS1_24BinaryOpListAlphaFunctorIN3c107complexIdEELi3ELi2ELi2EEEJSt5minusIS8_ES8_EEEvT_T0_DpT1_)
        /*0410*/ 	.word	0x00000038


	//----- nvinfo : EIATTR_FRAME_SIZE
	.align		4
.L_203:
        /*0414*/ 	.byte	0x04, 0x11
        /*0416*/ 	.short	(.L_205 - .L_204)
	.align		4
.L_204:
        /*0418*/ 	.word	index@(_ZN2at6native55_GLOBAL__N__de093ff9_22_ForeachBinaryOpList_cu_a911ec4325multi_tensor_apply_kernelINS1_18TensorListMetadataILi3EEENS1_24BinaryOpListAlphaFunctorIN3c107complexIdEELi3ELi2ELi2EEEJSt5minusIS8_ES8_EEEvT_T0_DpT1_)
        /*041c*/ 	.word	0x00000000


	//----- nvinfo : EIATTR_REGCOUNT
	.align		4
.L_205:
        /*0420*/ 	.byte	0x04, 0x2f
        /*0422*/ 	.short	(.L_207 - .L_206)
	.align		4
.L_206:
        /*0424*/ 	.word	index@(_ZN2at6native55_GLOBAL__N__de093ff9_22_ForeachBinaryOpList_cu_a911ec4325multi_tensor_apply_kernelINS1_18TensorListMetadataILi3EEENS1_24BinaryOpListAlphaFunctorIN3c107complexIfEELi3ELi2ELi2EEEJSt5minusIS8_ES8_EEEvT_T0_DpT1_)
        /*0428*/ 	.word	0x00000020


	//----- nvinfo : EIATTR_FRAME_SIZE
	.align		4
.L_207:
        /*042c*/ 	.byte	0x04, 0x11
        /*042e*/ 	.short	(.L_209 - .L_208)
	.align		4
.L_208:
        /*0430*/ 	.word	index@(_ZN2at6native55_GLOBAL__N__de093ff9_22_ForeachBinaryOpList_cu_a911ec4325multi_tensor_apply_kernelINS1_18TensorListMetadataILi3EEENS1_24BinaryOpListAlphaFunctorIN3c107complexIfEELi3ELi2ELi2EEEJSt5minusIS8_ES8_EEEvT_T0_DpT1_)
        /*0434*/ 	.word	0x00000000


	//----- nvinfo : EIATTR_REGCOUNT
	.align		4
.L_209:
        /*0438*/ 	.byte	0x04, 0x2f
        /*043a*/ 	.short	(.L_211 - .L_210)
	.align		4
.L_210:
        /*043c*/ 	.word	index@(_ZN2at6native55_GLOBAL__N__de093ff9_22_ForeachBinaryOpList_cu_a911ec4325multi_tensor_apply_kernelINS1_18TensorListMetadataILi3EEENS1_24BinaryOpListAlphaFunctorIbLi3ELi2ELi2EEEJSt5minusIbEbEEEvT_T0_DpT1_)
        /*0440*/ 	.word	0x00000016


	//----- nvinfo : EIATTR_FRAME_SIZE
	.align		4
.L_211:
        /*0444*/ 	.byte	0x04, 0x11
        /*0446*/ 	.short	(.L_213 - .L_212)
	.align		4
.L_212:
        /*0448*/ 	.word	index@(_ZN2at6native55_GLOBAL__N__de093ff9_22_ForeachBinaryOpList_cu_a911ec4325multi_tensor_apply_kernelINS1_18TensorListMetadataILi3EEENS1_24BinaryOpListAlphaFunctorIbLi3ELi2ELi2EEEJSt5minusIbEbEEEvT_T0_DpT1_)
        /*044c*/ 	.word	0x00000000


	//----- nvinfo : EIATTR_REGCOUNT
	.align		4
.L_213:
        /*0450*/ 	.byte	0x04, 0x2f
        /*0452*/ 	.short	(.L_215 - .L_214)
	.align		4
.L_214:
        /*0454*/ 	.word	index@(_ZN2at6native55_GLOBAL__N__de093ff9_22_ForeachBinaryOpList_cu_a911ec4325multi_tensor_apply_kernelINS1_18TensorListMetadataILi3EEENS1_24BinaryOpListAlphaFunctorIN3c108BFloat16ELi3ELi2ELi2EEEJSt5minusIfEfEEEvT_T0_DpT1_)
        /*0458*/ 	.word	0x00000020


	//----- nvinfo : EIATTR_FRAME_SIZE
	.align		4
.L_215:
        /*045c*/ 	.byte	0x04, 0x11
        /*045e*/ 	.short	(.L_217 - .L_216)
	.align		4
.L_216:
        /*0460*/ 	.word	index@(_ZN2at6native55_GLOBAL__N__de093ff9_22_ForeachBinaryOpList_cu_a911ec4325multi_tensor_apply_kernelINS1_18TensorListMetadataILi3EEENS1_24BinaryOpListAlphaFunctorIN3c108BFloat16ELi3ELi2ELi2EEEJSt5minusIfEfEEEvT_T0_DpT1_)
        /*0464*/ 	.word	0x00000000


	//----- nvinfo : EIATTR_REGCOUNT
	.align		4
.L_217:
        /*0468*/ 	.byte	0x04, 0x2f
        /*046a*/ 	.short	(.L_219 - .L_218)
	.align		4
.L_218:
        /*046c*/ 	.word	index@(_ZN2at6native55_GLOBAL__N__de093ff9_22_ForeachBinaryOpList_cu_a911ec4325multi_tensor_apply_kernelINS1_18TensorListMetadataILi3EEENS1_24BinaryOpListAlphaFunctorIN3c104HalfELi3ELi2ELi2EEEJSt5minusIfEfEEEvT_T0_DpT1_)
        /*0470*/ 	.word	0x00000020


	//----- nvinfo : EIATTR_FRAME_SIZE
	.align		4
.L_219:
        /*0474*/ 	.byte	0x04, 0x11
        /*0476*/ 	.short	(.L_221 - .L_220)
	.align		4
.L_220:
        /*0478*/ 	.word	index@(_ZN2at6native55_GLOBAL__N__de093ff9_22_ForeachBinaryOpList_cu_a911ec4325multi_tensor_apply_kernelINS1_18TensorListMetadataILi3EEENS1_24BinaryOpListAlphaFunctorIN3c104HalfELi3ELi2ELi2EEEJSt5minusIfEfEEEvT_T0_DpT1_)
        /*047c*/ 	.word	0x00000000


	//----- nvinfo : EIATTR_REGCOUNT
	.align		4
.L_221:
        /*0480*/ 	.byte	0x04, 0x2f
        /*0482*/ 	.short	(.L_223 - .L_222)
	.align		4
.L_222:
        /*0484*/ 	.word	index@(_ZN2at6native55_GLOBAL__N__de093ff9_22_ForeachBinaryOpList_cu_a911ec4325multi_tensor_apply_kernelINS1_18TensorListMetadataILi2EEENS1_24BinaryOpListAlphaFunctorIhLi2ELi2ELi0EEEJSt10multipliesIhEhEEEvT_T0_DpT1_)
        /*0488*/ 	.word	0x00000019


	//----- nvinfo : EIATTR_FRAME_SIZE
	.align		4
.L_223:
        /*048c*/ 	.byte	0x04, 0x11
        /*048e*/ 	.short	(.L_225 - .L_224)
	.align		4
.L_224:
        /*0490*/ 	.word	index@(_ZN2at6native55_GLOBAL__N__de093ff9_22_ForeachBinaryOpList_cu_a911ec4325multi_tensor_apply_kernelINS1_18TensorListMetadataILi2EEENS1_24BinaryOpListAlphaFunctorIhLi2ELi2ELi0EEEJSt10multipliesIhEhEEEvT_T0_DpT1_)
        /*0494*/ 	.word	0x00000000


	//----- nvinfo : EIATTR_REGCOUNT
	.align		4
.L_225:
        /*0498*/ 	.byte	0x04, 0x2f
        /*049a*/ 	.short	(.L_227 - .L_226)
	.align		4
.L_226:
        /*049c*/ 	.word	index@(_ZN2at6native55_GLOBAL__N__de093ff9_22_ForeachBinaryOpList_cu_a911ec4325multi_tensor_apply_kernelINS1_18TensorListMetadataILi2EEENS1_24BinaryOpListAlphaFunctorIaLi2ELi2ELi0EEEJSt10multipliesIaEaEEEvT_T0_DpT1_)
        /*04a0*/ 	.word	0x00000019


	//----- nvinfo : EIATTR_FRAME_SIZE
	.align		4
.L_227:
        /*04a4*/ 	.byte	0x04, 0x11
        /*04a6*/ 	.short	(.L_229 - .L_228)
	.align		4
.L_228:
        /*04a8*/ 	.word	index@(_ZN2at6native55_GLOBAL__N__de093ff9_22_ForeachBinaryOpList_cu_a911ec4325multi_tensor_apply_kernelINS1_18TensorListMetadataILi2EEENS1_24BinaryOpListAlphaFunctorIaLi2ELi2ELi0EEEJSt10multipliesIaEaEEEvT_T0_DpT1_)
        /*04ac*/ 	.word	0x00000000


	//----- nvinfo : EIATTR_REGCOUNT
	.align		4
.L_229:
        /*04b0*/ 	.byte	0x04, 0x2f
        /*04b2*/ 	.short	(.L_231 - .L_230)
	.align		4
.L_230:
        /*04b4*/ 	.word	index@(_ZN2at6native55_GLOBAL__N__de093ff9_22_ForeachBinaryOpList_cu_a911ec4325multi_tensor_apply_kernelINS1_18TensorListMetadataILi2EEENS1_24BinaryOpListAlphaFunctorIiLi2ELi2ELi0EEEJSt10multipliesIiEiEEEvT_T0_DpT1_)
        /*04b8*/ 	.word	0x00000020


	//----- nvinfo : EIATTR_FRAME_SIZE
	.align		4
.L_231:
        /*04bc*/ 	.byte	0x04, 0x11
        /*04be*/ 	.short	(.L_233 - .L_232)
	.align		4
.L_232:
        /*04c0*/ 	.word	index@(_ZN2at6native55_GLOBAL__N__de093ff9_22_ForeachBinaryOpList_cu_a911ec4325multi_tensor_apply_kernelINS1_18TensorListMetadataILi2EEENS1_24BinaryOpListAlphaFunctorIiLi2ELi2ELi0EEEJSt10multipliesIiEiEEEvT_T0_DpT1_)
        /*04c4*/ 	.word	0x00000000


	//----- nvinfo : EIATTR_REGCOUNT
	.align		4
.L_233:
        /*04c8*/ 	.byte	0x04, 0x2f
        /*04ca*/ 	.short	(.L_235 - .L_234)
	.align		4
.L_234:
        /*04cc*/ 	.word	index@(_ZN2at6native55_GLOBAL__N__de093ff9_22_ForeachBinaryOpList_cu_a911ec4325multi_tensor_apply_kernelINS1_18TensorListMetadataILi2EEENS1_24BinaryOpListAlphaFunctorIlLi2ELi2ELi0EEEJSt10multipliesIlElEEEvT_T0_DpT1_)
        /*04d0*/ 	.word	0x00000020


	//----- nvinfo : EIATTR_FRAME_SIZE
	.align		4
.L_235:
        /*04d4*/ 	.byte	0x04, 0x11
        /*04d6*/ 	.short	(.L_237 - .L_236)
	.align		4
.L_236:
        /*04d8*/ 	.word	index@(_ZN2at6native55_GLOBAL__N__de093ff9_22_ForeachBinaryOpList_cu_a911ec4325multi_tensor_apply_kernelINS1_18TensorListMetadataILi2EEENS1_24BinaryOpListAlphaFunctorIlLi2ELi2ELi0EEEJSt10multipliesIlElEEEvT_T0_DpT1_)
        /*04dc*/ 	.word	0x00000000


	//----- nvinfo : EIATTR_REGCOUNT
	.align		4
.L_237:
        /*04e0*/ 	.byte	0x04, 0x2f
        /*04e2*/ 	.short	(.L_239 - .L_238)
	.align		4
.L_238:
        /*04e4*/ 	.word	index@(_ZN2at6native55_GLOBAL__N__de093ff9_22_ForeachBinaryOpList_cu_a911ec4325multi_tensor_apply_kernelINS1_18TensorListMetadataILi2EEENS1_24BinaryOpListAlphaFunctorIsLi2ELi2ELi0EEEJSt10multipliesIsEsEEEvT_T0_DpT1_)
        /*04e8*/ 	.word	0x00000020


	//----- nvinfo : EIATTR_FRAME_SIZE
	.align		4
.L_239:
        /*04ec*/ 	.byte	0x04, 0x11
        /*04ee*/ 	.short	(.L_241 - .L_240)
	.align		4
.L_240:
        /*04f0*/ 	.word	index@(_ZN2at6native55_GLOBAL__N__de093ff9_22_ForeachBinaryOpList_cu_a911ec4325multi_tensor_apply_kernelINS1_18TensorListMetadataILi2EEENS1_24BinaryOpListAlphaFunctorIsLi2ELi2ELi0EEEJSt10multipliesIsEsEEEvT_T0_DpT1_)
        /*04f4*/ 	.word	0x00000000


	//----- nvinfo : EIATTR_REGCOUNT
	.align		4
.L_241:
        /*04f8*/ 	.byte	0x04, 0x2f
        /*04fa*/ 	.short	(.L_243 - .L_242)
	.align		4
.L_242:
        /*04fc*/ 	.word	index@(_ZN2at6native55_GLOBAL__N__de093ff9_22_ForeachBinaryOpList_cu_a911ec4325multi_tensor_apply_kernelINS1_18TensorListMetadataILi2EEENS1_24BinaryOpListAlphaFunctorIdLi2ELi2ELi0EEEJSt10multipliesIdEdEEEvT_T0_DpT1_)
        /*0500*/ 	.word	0x00000020


	//----- nvinfo : EIATTR_FRAME_SIZE
	.align		4
.L_243:
        /*0504*/ 	.byte	0x04, 0x11
        /*0506*/ 	.short	(.L_245 - .L_244)
	.align		4
.L_244:
        /*0508*/ 	.word	index@(_ZN2at6native55_GLOBAL__N__de093ff9_22_ForeachBinaryOpList_cu_a911ec4325multi_tensor_apply_kernelINS1_18TensorListMetadataILi2EEENS1_24BinaryOpListAlphaFunctorIdLi2ELi2ELi0EEEJSt10multipliesIdEdEEEvT_T0_DpT1_)
        /*050c*/ 	.word	0x00000000


	//----- nvinfo : EIATTR_REGCOUNT
	.align		4
.L_245:
        /*0510*/ 	.byte	0x04, 0x2f
        /*0512*/ 	.short	(.L_247 - .L_246)
	.align		4
.L_246:
        /*0514*/ 	.word	index@(_ZN2at6native55_GLOBAL__N__de093ff9_22_ForeachBinaryOpList_cu_a911ec4325multi_tensor_apply_kernelINS1_18TensorListMetadataILi2EEENS1_24BinaryOpListAlphaFunctorIfLi2ELi2ELi0EEEJSt10multipliesIfEfEEEvT_T0_DpT1_)
        /*0518*/ 	.word	0x00000020


	//----- nvinfo : EIATTR_FRAME_SIZE
	.align		4
.L_247:
        /*051c*/ 	.byte	0x04, 0x11
        /*051e*/ 	.short	(.L_249 - .L_248)
	.align		4
.L_248:
        /*0520*/ 	.word	index@(_ZN2at6native55_GLOBAL__N__de093ff9_22_ForeachBinaryOpList_cu_a911ec4325multi_tensor_apply_kernelINS1_18TensorListMetadataILi2EEENS1_24BinaryOpListAlphaFunctorIfLi2ELi2ELi0EEEJSt10multipliesIfEfEEEvT_T0_DpT1_)
        /*0524*/ 	.word	0x00000000


	//----- nvinfo : EIATTR_REGCOUNT
	.align		4
.L_249:
        /*0528*/ 	.byte	0x04, 0x2f
        /*052a*/ 	.short	(.L_251 - .L_250)
	.align		4
.L_250:
        /*052c*/ 	.word	index@(_ZN2at6native55_GLOBAL__N__de093ff9_22_ForeachBinaryOpList_cu_a911ec4325multi_tensor_apply_kernelINS1_18TensorListMetadataILi2EEENS1_24BinaryOpListAlphaFunctorIN3c107complexIdEELi2ELi2ELi0EEEJSt10multipliesIS8_ES8_EEEvT_T0_DpT1_)
        /*0530*/ 	.word	0x00000028


	//----- nvinfo : EIATTR_FRAME_SIZE
	.align		4
.L_251:
        /*0534*/ 	.byte	0x04, 0x11
        /*0536*/ 	.short	(.L_253 - .L_252)
	.align		4
.L_252:
        /*0538*/ 	.word	index@(_ZN2at6native55_GLOBAL__N__de093ff9_22_ForeachBinaryOpList_cu_a911ec4325multi_tensor_apply_kernelINS1_18TensorListMetadataILi2EEENS1_24BinaryOpListAlphaFunctorIN3c107complexIdEELi2ELi2ELi0EEEJSt10multipliesIS8_ES8_EEEvT_T0_DpT1_)
        /*053c*/ 	.word	0x00000000


	//----- nvinfo : EIATTR_REGCOUNT
	.align		4
.L_253:
        /*0540*/ 	.byte	0x04, 0x2f
        /*0542*/ 	.short	(.L_255 - .L_254)
	.align		4
.L_254:
        /*0544*/ 	.word	index@(_ZN2at6native55_GLOBAL__N__de093ff9_22_ForeachBinaryOpList_cu_a911ec4325multi_tensor_apply_kernelINS1_18TensorListMetadataILi2EEENS1_24BinaryOpListAlphaFunctorIN3c107complexIfEELi2ELi2ELi0EEEJSt10multipliesIS8_ES8_EEEvT_T0_DpT1_)
        /*0548*/ 	.word	0x00000020


	//----- nvinfo : EIATTR_FRAME_SIZE
	.align		4
.L_255:
        /*054c*/ 	.byte	0x04, 0x11
        /*054e*/ 	.short	(.L_257 - .L_256)
	.align		4
.L_256:
        /*0550*/ 	.word	index@(_ZN2at6native55_GLOBAL__N__de093ff9_22_ForeachBinaryOpList_cu_a911ec4325multi_tensor_apply_kernelINS1_18TensorListMetadataILi2EEENS1_24BinaryOpListAlphaFunctorIN3c107complexIfEELi2ELi2ELi0EEEJSt10multipliesIS8_ES8_EEEvT_T0_DpT1_)
        /*0554*/ 	.word	0x00000000


	//----- nvinfo : EIATTR_REGCOUNT
	.align		4
.L_257:
        /*0558*/ 	.byte	0x04, 0x2f
        /*055a*/ 	.short	(.L_259 - .L_258)
	.align		4
.L_258:
        /*055c*/ 	.word	index@(_ZN2at6native55_GLOBAL__N__de093ff9_22_ForeachBinaryOpList_cu_a911ec4325multi_tensor_apply_kernelINS1_18TensorListMetadataILi2EEENS1_24BinaryOpListAlphaFunctorIbLi2ELi2ELi0EEEJSt10multipliesIbEbEEEvT_T0_DpT1_)
        /*0560*/ 	.word	0x00000016


	//----- nvinfo : EIATTR_FRAME_SIZE
	.align		4
.L_259:
        /*0564*/ 	.byte	0x04, 0x11
        /*0566*/ 	.short	(.L_261 - .L_260)
	.align		4
.L_260:
        /*0568*/ 	.word	index@(_ZN2at6native55_GLOBAL__N__de093ff9_22_ForeachBinaryOpList_cu_a911ec4325multi_tensor_apply_kernelINS1_18TensorListMetadataILi2EEENS1_24BinaryOpListAlphaFunctorIbLi2ELi2ELi0EEEJSt10multipliesIbEbEEEvT_T0_DpT1_)
        /*056c*/ 	.word	0x00000000


	//----- nvinfo : EIATTR_REGCOUNT
	.align		4
.L_261:
        /*0570*/ 	.byte	0x04, 0x2f
        /*0572*/ 	.short	(.L_263 - .L_262)
	.align		4
.L_262:
        /*0574*/ 	.word	index@(_ZN2at6native55_GLOBAL__N__de093ff9_22_ForeachBinaryOpList_cu_a911ec4325multi_tensor_apply_kernelINS1_18TensorListMetadataILi2EEENS1_24BinaryOpListAlphaFunctorIN3c108BFloat16ELi2ELi2ELi0EEEJSt10multipliesIfEfEEEvT_T0_DpT1_)
        /*0578*/ 	.word	0x0000001d


	//----- nvinfo : EIATTR_FRAME_SIZE
	.align		4
.L_263:
        /*057c*/ 	.byte	0x04, 0x11
        /*057e*/ 	.short	(.L_265 - .L_264)
	.align		4
.L_264:
        /*0580*/ 	.word	index@(_ZN2at6native55_GLOBAL__N__de093ff9_22_ForeachBinaryOpList_cu_a911ec4325multi_tensor_apply_kernelINS1_18TensorListMetadataILi2EEENS1_24BinaryOpListAlphaFunctorIN3c108BFloat16ELi2ELi2ELi0EEEJSt10multipliesIfEfEEEvT_T0_DpT1_)
        /*0584*/ 	.word	0x00000000


	//----- nvinfo : EIATTR_REGCOUNT
	.align		4
.L_265:
        /*0588*/ 	.byte	0x04, 0x2f
        /*058a*/ 	.short	(.L_267 - .L_266)
	.align		4
.L_266:
        /*058c*/ 	.word	index@(_ZN2at6native55_GLOBAL__N__de093ff9_22_ForeachBinaryOpList_cu_a911ec4325multi_tensor_apply_kernelINS1_18TensorListMetadataILi2EEENS1_24BinaryOpListAlphaFunctorIN3c104HalfELi2ELi2ELi0EEEJSt10multipliesIfEfEEEvT_T0_DpT1_)
        /*0590*/ 	.word	0x0000001d


	//----- nvinfo : EIATTR_FRAME_SIZE
	.align		4
.L_267:
        /*0594*/ 	.byte	0x04, 0x11
        /*0596*/ 	.short	(.L_269 - .L_268)
	.align		4
.L_268:
        /*0598*/ 	.word	index@(_ZN2at6native55_GLOBAL__N__de093ff9_22_ForeachBinaryOpList_cu_a911ec4325multi_tensor_apply_kernelINS1_18TensorListMetadataILi2EEENS1_24BinaryOpListAlphaFunctorIN3c104HalfELi2ELi2ELi0EEEJSt10multipliesIfEfEEEvT_T0_DpT1_)
        /*059c*/ 	.word	0x00000000


	//----- nvinfo : EIATTR_REGCOUNT
	.align		4
.L_269:
        /*05a0*/ 	.byte	0x04, 0x2f
        /*05a2*/ 	.short	(.L_271 - .L_270)
	.align		4
.L_270:
        /*05a4*/ 	.word	index@(_ZN2at6native55_GLOBAL__N__de093ff9_22_ForeachBinaryOpList_cu_a911ec4325multi_tensor_apply_kernelINS1_18TensorListMetadataILi3EEENS1_24BinaryOpListAlphaFunctorIhLi3ELi2ELi2EEEJSt10multipliesIhEhEEEvT_T0_DpT1_)
        /*05a8*/ 	.word	0x00000018


	//----- nvinfo : EIATTR_FRAME_SIZE
	.align		4
.L_271:
        /*05ac*/ 	.byte	0x04, 0x11
        /*05ae*/ 	.short	(.L_273 - .L_272)
	.align		4
.L_272:
        /*05b0*/ 	.word	index@(_ZN2at6native55_GLOBAL__N__de093ff9_22_ForeachBinaryOpList_cu_a911ec4325multi_tensor_apply_kernelINS1_18TensorListMetadataILi3EEENS1_24BinaryOpListAlphaFunctorIhLi3ELi2ELi2EEEJSt10multipliesIhEhEEEvT_T0_DpT1_)
        /*05b4*/ 	.word	0x00000000


	//----- nvinfo : EIATTR_REGCOUNT
	.align		4
.L_273:
        /*05b8*/ 	.byte	0x04, 0x2f
        /*05ba*/ 	.short	(.L_275 - .L_274)
	.align		4
.L_274:
        /*05bc*/ 	.word	index@(_ZN2at6native55_GLOBAL__N__de093ff9_22_ForeachBinaryOpList_cu_a911ec4325multi_tensor_apply_kernelINS1_18TensorListMetadataILi3EEENS1_24BinaryOpListAlphaFunctorIaLi3ELi2ELi2EEEJSt10multipliesIaEaEEEvT_T0_DpT1_)
        /*05c0*/ 	.word	0x00000018


	//----- nvinfo : EIATTR_FRAME_SIZE
	.align		4
.L_275:
        /*05c4*/ 	.byte	0x04, 0x11
        /*05c6*/ 	.short	(.L_277 - .L_276)
	.align		4
.L_276:
        /*05c8*/ 	.word	index@(_ZN2at6native55_GLOBAL__N__de093ff9_22_ForeachBinaryOpList_cu_a911ec4325multi_tensor_apply_kernelINS1_18TensorListMetadataILi3EEENS1_24BinaryOpListAlphaFunctorIaLi3ELi2ELi2EEEJSt10multipliesIaEaEEEvT_T0_DpT1_)
        /*05cc*/ 	.word	0x00000000


	//----- nvinfo : EIATTR_REGCOUNT
	.align		4
.L_277:
        /*05d0*/ 	.byte	0x04, 0x2f
        /*05d2*/ 	.short	(.L_279 - .L_278)
	.align		4
.L_278:
        /*05d4*/ 	.word	index@(_ZN2at6native55_GLOBAL__N__de093ff9_22_ForeachBinaryOpList_cu_a911ec4325multi_tensor_apply_kernelINS1_18TensorListMetadataILi3EEENS1_24BinaryOpListAlphaFunctorIiLi3ELi2ELi2EEEJSt10multipliesIiEiEEEvT_T0_DpT1_)
        /*05d8*/ 	.word	0x00000020


	//----- nvinfo : EIATTR_FRAME_SIZE
	.align		4
.L_279:
        /*05dc*/ 	.byte	0x04, 0x11
        /*05de*/ 	.short	(.L_281 - .L_280)
	.align		4
.L_280:
        /*05e0*/ 	.word	index@(_ZN2at6native55_GLOBAL__N__de093ff9_22_ForeachBinaryOpList_cu_a911ec4325multi_tensor_apply_kernelINS1_18TensorListMetadataILi3EEENS1_24BinaryOpListAlphaFunctorIiLi3ELi2ELi2EEEJSt10multipliesIiEiEEEvT_T0_DpT1_)
        /*05e4*/ 	.word	0x00000000


	//----- nvinfo : EIATTR_REGCOUNT
	.align		4
.L_281:
        /*05e8*/ 	.byte	0x04, 0x2f
        /*05ea*/ 	.short	(.L_283 - .L_282)
	.align		4
.L_282:
        /*05ec*/ 	.word	index@(_ZN2at6native55_GLOBAL__N__de093ff9_22_ForeachBinaryOpList_cu_a911ec4325multi_tensor_apply_kernelINS1_18TensorListMetadataILi3EEENS1_24BinaryOpListAlphaFunctorIlLi3ELi2ELi2EEEJSt10multipliesIlElEEEvT_T0_DpT1_)
        /*05f0*/ 	.word	0x00000020


	//----- nvinfo : EIATTR_FRAME_SIZE
	.align		4
.L_283:
        /*05f4*/ 	.byte	0x04, 0x11
        /*05f6*/ 	.short	(.L_285 - .L_284)
	.align		4
.L_284:
        /*05f8*/ 	.word	index@(_ZN2at6native55_GLOBAL__N__de093ff9_22_ForeachBinaryOpList_cu_a911ec4325multi_tensor_apply_kernelINS1_18TensorListMetadataILi3EEENS1_24BinaryOpListAlphaFunctorIlLi3ELi2ELi2EEEJSt10multipliesIlElEEEvT_T0_DpT1_)
        /*05fc*/ 	.word	0x00000000


	//----- nvinfo : EIATTR_REGCOUNT
	.align		4
.L_285:
        /*0600*/ 	.byte	0x04, 0x2f
        /*0602*/ 	.short	(.L_287 - .L_286)
	.align		4
.L_286:
        /*0604*/ 	.word	index@(_ZN2at6native55_GLOBAL__N__de093ff9_22_ForeachBinaryOpList_cu_a911ec4325multi_tensor_apply_kernelINS1_18TensorListMetadataILi3EEENS1_24BinaryOpListAlphaFunctorIsLi3ELi2ELi2EEEJSt10multipliesIsEsEEEvT_T0_DpT1_)
        /*0608*/ 	.word	0x0000001f


	//----- nvinfo : EIATTR_FRAME_SIZE
	.align		4
.L_287:
        /*060c*/ 	.byte	0x04, 0x11
        /*060e*/ 	.short	(.L_289 - .L_288)
	.align		4
.L_288:
        /*0610*/ 	.word	index@(_ZN2at6native55_GLOBAL__N__de093ff9_22_ForeachBinaryOpList_cu_a911ec4325multi_tensor_apply_kernelINS1_18TensorListMetadataILi3EEENS1_24BinaryOpListAlphaFunctorIsLi3ELi2ELi2EEEJSt10multipliesIsEsEEEvT_T0_DpT1_)
        /*0614*/ 	.word	0x00000000


	//----- nvinfo : EIATTR_REGCOUNT
	.align		4
.L_289:
        /*0618*/ 	.byte	0x04, 0x2f
        /*061a*/ 	.short	(.L_291 - .L_290)
	.align		4
.L_290:
        /*061c*/ 	.word	index@(_ZN2at6native55_GLOBAL__N__de093ff9_22_ForeachBinaryOpList_cu_a911ec4325multi_tensor_apply_kernelINS1_18TensorListMetadataILi3EEENS1_24BinaryOpListAlphaFunctorIdLi3ELi2ELi2EEEJSt10multipliesIdEdEEEvT_T0_DpT1_)
        /*0620*/ 	.word	0x00000020


	//----- nvinfo : EIATTR_FRAME_SIZE
	.align		4
.L_291:
        /*0624*/ 	.byte	0x04, 0x11
        /*0626*/ 	.short	(.L_293 - .L_292)
	.align		4
.L_292:
        /*0628*/ 	.word	index@(_ZN2at6native55_GLOBAL__N__de093ff9_22_ForeachBinaryOpList_cu_a911ec4325multi_tensor_apply_kernelINS1_18TensorListMetadataILi3EEENS1_24BinaryOpListAlphaFunctorIdLi3ELi2ELi2EEEJSt10multipliesIdEdEEEvT_T0_DpT1_)
        /*062c*/ 	.word	0x00000000


	//----- nvinfo : EIATTR_REGCOUNT
	.align		4
.L_293:
        /*0630*/ 	.byte	0x04, 0x2f
        /*0632*/ 	.short	(.L_295 - .L_294)
	.align		4
.L_294:
        /*0634*/ 	.word	index@(_ZN2at6native55_GLOBAL__N__de093ff9_22_ForeachBinaryOpList_cu_a911ec4325multi_tensor_apply_kernelINS1_18TensorListMetadataILi3EEENS1_24BinaryOpListAlphaFunctorIfLi3ELi2ELi2EEEJSt10multipliesIfEfEEEvT_T0_DpT1_)
        /*0638*/ 	.word	0x0000001f


	//----- nvinfo : EIATTR_FRAME_SIZE
	.align		4
.L_295:
        /*063c*/ 	.byte	0x04, 0x11
        /*063e*/ 	.short	(.L_297 - .L_296)
	.align		4
.L_296:
        /*0640*/ 	.word	index@(_ZN2at6native55_GLOBAL__N__de093ff9_22_ForeachBinaryOpList_cu_a911ec4325multi_tensor_apply_kernelINS1_18TensorListMetadataILi3EEENS1_24BinaryOpListAlphaFunctorIfLi3ELi2ELi2EEEJSt10multipliesIfEfEEEvT_T0_DpT1_)
        /*0644*/ 	.word	0x00000000


	//----- nvinfo : EIATTR_REGCOUNT
	.align		4
.L_297:
        /*0648*/ 	.byte	0x04, 0x2f
        /*064a*/ 	.short	(.L_299 - .L_298)
	.align		4
.L_298:
        /*064c*/ 	.word	index@(_ZN2at6native55_GLOBAL__N__de093ff9_22_ForeachBinaryOpList_cu_a911ec4325multi_tensor_apply_kernelINS1_18TensorListMetadataILi3EEENS1_24BinaryOpListAlphaFunctorIN3c107complexIdEELi3ELi2ELi2EEEJSt10multipliesIS8_ES8_EEEvT_T0_DpT1_)
        /*0650*/ 	.word	0x00000036


	//----- nvinfo : EIATTR_FRAME_SIZE
	.align		4
.L_299:
        /*0654*/ 	.byte	0x04, 0x11
        /*0656*/ 	.short	(.L_301 - .L_300)
	.align		4
.L_300:
        /*0658*/ 	.word	index@(_ZN2at6native55_GLOBAL__N__de093ff9_22_ForeachBinaryOpList_cu_a911ec4325multi_tensor_apply_kernelINS1_18TensorListMetadataILi3EEENS1_24BinaryOpListAlphaFunctorIN3c107complexIdEELi3ELi2ELi2EEEJSt10multipliesIS8_ES8_EEEvT_T0_DpT1_)
        /*065c*/ 	.word	0x00000000


	//----- nvinfo : EIATTR_REGCOUNT
	.align		4
.L_301:
        /*0660*/ 	.byte	0x04, 0x2f
        /*0662*/ 	.short	(.L_303 - .L_302)
	.align		4
.L_302:
        /*0664*/ 	.word	index@(_ZN2at6native55_GLOBAL__N__de093ff9_22_ForeachBinaryOpList_cu_a911ec4325multi_tensor_apply_kernelINS1_18TensorListMetadataILi3EEENS1_24BinaryOpListAlphaFunctorIN3c107complexIfEELi3ELi2ELi2EEEJSt10multipliesIS8_ES8_EEEvT_T0_DpT1_)
        /*0668*/ 	.word	0x00000020


	//----- nvinfo : EIATTR_FRAME_SIZE
	.align		4
.L_303:
        /*066c*/ 	.byte	0x04, 0x11
        /*066e*/ 	.short	(.L_305 - .L_304)
	.align		4
.L_304:
        /*0670*/ 	.word	index@(_ZN2at6native55_GLOBAL__N__de093ff9_22_ForeachBinaryOpList_cu_a911ec4325multi_tensor_apply_kernelINS1_18TensorListMetadataILi3EEENS1_24BinaryOpListAlphaFunctorIN3c107complexIfEELi3ELi2ELi2EEEJSt10multipliesIS8_ES8_EEEvT_T0_DpT1_)
        /*0674*/ 	.word	0x00000000


	//----- nvinfo : EIATTR_REGCOUNT
	.align		4
.L_305:
        /*0678*/ 	.byte	0x04, 0x2f
        /*067a*/ 	.short	(.L_307 - .L_306)
	.align		4
.L_306:
        /*067c*/ 	.word	index@(_ZN2at6native55_GLOBAL__N__de093ff9_22_ForeachBinaryOpList_cu_a911ec4325multi_tensor_apply_kernelINS1_18TensorListMetadataILi3EEENS1_24BinaryOpListAlphaFunctorIbLi3ELi2ELi2EEEJSt10multipliesIbEbEEEvT_T0_DpT1_)
        /*0680*/ 	.word	0x00000014


	//----- nvinfo : EIATTR_FRAME_SIZE
	.align		4
.L_307:
        /*0684*/ 	.byte	0x04, 0x11
        /*0686*/ 	.short	(.L_309 - .L_308)
	.align		4
.L_308:
        /*0688*/ 	.word	index@(_ZN2at6native55_GLOBAL__N__de093ff9_22_ForeachBinaryOpList_cu_a911ec4325multi_tensor_apply_kernelINS1_18TensorListMetadataILi3EEENS1_24BinaryOpListAlphaFunctorIbLi3ELi2ELi2EEEJSt10multipliesIbEbEEEvT_T0_DpT1_)
        /*068c*/ 	.word	0x00000000


	//----- nvinfo : EIATTR_REGCOUNT
	.align		4
.L_309:
        /*0690*/ 	.byte	0x04, 0x2f
        /*0692*/ 	.short	(.L_311 - .L_310)
	.align		4
.L_310:
        /*0694*/ 	.word	index@(_ZN2at6native55_GLOBAL__N__de093ff9_22_ForeachBinaryOpList_cu_a911ec4325multi_tensor_apply_kernelINS1_18TensorListMetadataILi3EEENS1_24BinaryOpListAlphaFunctorIN3c108BFloat16ELi3ELi2ELi2EEEJSt10multipliesIfEfEEEvT_T0_DpT1_)
        /*0698*/ 	.word	0x00000020


	//----- nvinfo : EIATTR_FRAME_SIZE
	.align		4
.L_311:
        /*069c*/ 	.byte	0x04, 0x11
        /*069e*/ 	.short	(.L_313 - .L_312)
	.align		4
.L_312:
        /*06a0*/ 	.word	index@(_ZN2at6native55_GLOBAL__N__de093ff9_22_ForeachBinaryOpList_cu_a911ec4325multi_tensor_apply_kernelINS1_18TensorListMetadataILi3EEENS1_24BinaryOpListAlphaFunctorIN3c108BFloat16ELi3ELi2ELi2EEEJSt10multipliesIfEfEEEvT_T0_DpT1_)
        /*06a4*/ 	.word	0x00000000


	//----- nvinfo : EIATTR_REGCOUNT
	.align		4
.L_313:
        /*06a8*/ 	.byte	0x04, 0x2f
        /*06aa*/ 	.short	(.L_315 - .L_314)
	.align		4
.L_314:
        /*06ac*/ 	.word	index@(_ZN2at6native55_GLOBAL__N__de093ff9_22_ForeachBinaryOpList_cu_a911ec4325multi_tensor_apply_kernelINS1_18TensorListMetadataILi3EEENS1_24BinaryOpListAlphaFunctorIN3c104HalfELi3ELi2ELi2EEEJSt10multipliesIfEfEEEvT_T0_DpT1_)
        /*06b0*/ 	.word	0x00000020


	//----- nvinfo : EIATTR_FRAME_SIZE
	.align		4
.L_315:
        /*06b4*/ 	.byte	0x04, 0x11
        /*06b6*/ 	.short	(.L_317 - .L_316)
	.align		4
.L_316:
        /*06b8*/ 	.word	index@(_ZN2at6native55_GLOBAL__N__de093ff9_22_ForeachBinaryOpList_cu_a911ec4325multi_tensor_apply_kernelINS1_18TensorListMetadataILi3EEENS1_24BinaryOpListAlphaFunctorIN3c104HalfELi3ELi2ELi2EEEJSt10multipliesIfEfEEEvT_T0_DpT1_)
        /*06bc*/ 	.word	0x00000000


	//----- nvinfo : EIATTR_REGCOUNT
	.align		4
.L_317:
        /*06c0*/ 	.byte	0x04, 0x2f
        /*06c2*/ 	.short	(.L_319 - .L_318)
	.align		4
.L_318:
        /*06c4*/ 	.word	index@(_ZN2at6native55_GLOBAL__N__de093ff9_22_ForeachBinaryOpList_cu_a911ec4325multi_tensor_apply_kernelINS1_18TensorListMetadataILi2EEENS1_24BinaryOpListAlphaFunctorIhLi2ELi2ELi0EEEJSt7dividesIhEhEEEvT_T0_DpT1_)
        /*06c8*/ 	.word	0x0000001a


	//----- nvinfo : EIATTR_FRAME_SIZE
	.align		4
.L_319:
        /*06cc*/ 	.byte	0x04, 0x11
        /*06ce*/ 	.short	(.L_321 - .L_320)
	.align		4
.L_320:
        /*06d0*/ 	.word	index@($__internal_159_$__cuda_sm20_div_u16)
        /*06d4*/ 	.word	0x00000000


	//----- nvinfo : EIATTR_FRAME_SIZE
	.align		4
.L_321:
        /*06d8*/ 	.byte	0x04, 0x11
        /*06da*/ 	.short	(.L_323 - .L_322)
	.align		4
.L_322:
        /*06dc*/ 	.word	index@(_ZN2at6native55_GLOBAL__N__de093ff9_22_ForeachBinaryOpList_cu_a911ec4325multi_tensor_apply_kernelINS1_18TensorListMetadataILi2EEENS1_24BinaryOpListAlphaFunctorIhLi2ELi2ELi0EEEJSt7dividesIhEhEEEvT_T0_DpT1_)
        /*06e0*/ 	.word	0x00000000


	//----- nvinfo : EIATTR_REGCOUNT
	.align		4
.L_323:
        /*06e4*/ 	.byte	0x04, 0x2f
        /*06e6*/ 	.short	(.L_325 - .L_324)
	.align		4
.L_324:
        /*06e8*/ 	.word	index@(_ZN2at6native55_GLOBAL__N__de093ff9_22_ForeachBinaryOpList_cu_a911ec4325multi_tensor_apply_kernelINS1_18TensorListMetadataILi2EEENS1_24BinaryOpListAlphaFunctorIaLi2ELi2ELi0EEEJSt7dividesIaEaEEEvT_T0_DpT1_)
        /*06ec*/ 	.word	0x0000001a


	//----- nvinfo : EIATTR_FRAME_SIZE
	.align		4
.L_325:
        /*06f0*/ 	.byte	0x04, 0x11
        /*06f2*/ 	.short	(.L_327 - .L_326)
	.align		4
.L_326:
        /*06f4*/ 	.word	index@($__internal_158_$__cuda_sm20_div_s16)
        /*06f8*/ 	.word	0x00000000


	//----- nvinfo : EIATTR_FRAME_SIZE
	.align		4
.L_327:
        /*06fc*/ 	.byte	0x04, 0x11
        /*06fe*/ 	.short	(.L_329 - .L_328)
	.align		4
.L_328:
        /*0700*/ 	.word	index@(_ZN2at6native55_GLOBAL__N__de093ff9_22_ForeachBinaryOpList_cu_a911ec4325multi_tensor_apply_kernelINS1_18TensorListMetadataILi2EEENS1_24BinaryOpListAlphaFunctorIaLi2ELi2ELi0EEEJSt7dividesIaEaEEEvT_T0_DpT1_)
        /*0704*/ 	.word	0x00000000


	//----- nvinfo : EIATTR_REGCOUNT
	.align		4
.L_329:
        /*0708*/ 	.byte	0x04, 0x2f
        /*070a*/ 	.short	(.L_331 - .L_330)
	.align		4
.L_330:
        /*070c*/ 	.word	index@(_ZN2at6native55_GLOBAL__N__de093ff9_22_ForeachBinaryOpList_cu_a911ec4325multi_tensor_apply_kernelINS1_18TensorListMetadataILi2EEENS1_24BinaryOpListAlphaFunctorIiLi2ELi2ELi0EEEJSt7dividesIiEiEEEvT_T0_DpT1_)
        /*0710*/ 	.word	0x00000020


	//----- nvinfo : EIATTR_FRAME_SIZE
	.align		4
.L_331:
        /*0714*/ 	.byte	0x04, 0x11
        /*0716*/ 	.short	(.L_333 - .L_332)
	.align		4
.L_332:
        /*0718*/ 	.word	index@(_ZN2at6native55_GLOBAL__N__de093ff9_22_ForeachBinaryOpList_cu_a911ec4325multi_tensor_apply_kernelINS1_18TensorListMetadataILi2EEENS1_24BinaryOpListAlphaFunctorIiLi2ELi2ELi0EEEJSt7dividesIiEiEEEvT_T0_DpT1_)
        /*071c*/ 	.word	0x00000000


	//----- nvinfo : EIATTR_REGCOUNT
	.align		4
.L_333:
        /*0720*/ 	.byte	0x04, 0x2f
        /*0722*/ 	.short	(.L_335 - .L_334)
	.align		4
.L_334:
        /*0724*/ 	.word	index@(_ZN2at6native55_GLOBAL__N__de093ff9_22_ForeachBinaryOpList_cu_a911ec4325multi_tensor_apply_kernelINS1_18TensorListMetadataILi2EEENS1_24BinaryOpListAlphaFunctorIlLi2ELi2ELi0EEEJSt7dividesIlElEEEvT_T0_DpT1_)
        /*0728*/ 	.word	0x00000028


	//----- nvinfo : EIATTR_FRAME_SIZE
	.align		4
.L_335:
        /*072c*/ 	.byte	0x04, 0x11
        /*072e*/ 	.short	(.L_337 - .L_336)
	.align		4
.L_336:
        /*0730*/ 	.word	index@($__internal_157_$__cuda_sm20_div_s64)
        /*0734*/ 	.word	0x00000000


	//----- nvinfo : EIATTR_FRAME_SIZE
	.align		4
.L_337:
        /*0738*/ 	.byte	0x04, 0x11
        /*073a*/ 	.short	(.L_339 - .L_338)
	.align		4
.L_338:
        /*073c*/ 	.word	index@(_ZN2at6native55_GLOBAL__N__de093ff9_22_ForeachBinaryOpList_cu_a911ec4325multi_tensor_apply_kernelINS1_18TensorListMetadataILi2EEENS1_24BinaryOpListAlphaFunctorIlLi2ELi2ELi0EEEJSt7dividesIlElEEEvT_T0_DpT1_)
        /*0740*/ 	.word	0x00000000


	//----- nvinfo : EIATTR_REGCOUNT
	.align		4
.L_339:
        /*0744*/ 	.byte	0x04, 0x2f
        /*0746*/ 	.short	(.L_341 - .L_340)
	.align		4
.L_340:
        /*0748*/ 	.word	index@(_ZN2at6native55_GLOBAL__N__de093ff9_22_ForeachBinaryOpList_cu_a911ec4325multi_tensor_apply_kernelINS1_18TensorListMetadataILi2EEENS1_24BinaryOpListAlphaFunctorIsLi2ELi2ELi0EEEJSt7dividesIsEsEEEvT_T0_DpT1_)
        /*074c*/ 	.word	0x00000020


	//----- nvinfo : EIATTR_FRAME_SIZE
	.align		4
.L_341:
        /*0750*/ 	.byte	0x04, 0x11
        /*0752*/ 	.short	(.L_343 - .L_342)
	.align		4
.L_342:
        /*0754*/ 	.word	index@(_ZN2at6native55_GLOBAL__N__de093ff9_22_ForeachBinaryOpList_cu_a911ec4325multi_tensor_apply_kernelINS1_18TensorListMetadataILi2EEENS1_24BinaryOpListAlphaFunctorIsLi2ELi2ELi0EEEJSt7dividesIsEsEEEvT_T0_DpT1_)
        /*0758*/ 	.word	0x00000000


	//----- nvinfo : EIATTR_REGCOUNT
	.align		4
.L_343:
        /*075c*/ 	.byte	0x04, 0x2f
        /*075e*/ 	.short	(.L_345 - .L_344)
	.align		4
.L_344:
        /*0760*/ 	.word	index@(_ZN2at6native55_GLOBAL__N__de093ff9_22_ForeachBinaryOpList_cu_a911ec4325multi_tensor_apply_kernelINS1_18TensorListMetadataILi2EEENS1_24BinaryOpListAlphaFunctorIdLi2ELi2ELi0EEEJSt7dividesIdEdEEEvT_T0_DpT1_)
        /*0764*/ 	.word	0x0000002f


	//----- nvinfo : EIATTR_FRAME_SIZE
	.align		4
.L_345:
        /*0768*/ 	.byte	0x04, 0x11
        /*076a*/ 	.short	(.L_347 - .L_346)
	.align		4
.L_346:
        /*076c*/ 	.word	index@($__internal_156_$__cuda_sm20_div_rn_f64_full)
        /*0770*/ 	.word	0x00000000


	//----- nvinfo : EIATTR_FRAME_SIZE
	.align		4
.L_347:
        /*0774*/ 	.byte	0x04, 0x11
        /*0776*/ 	.short	(.L_349 - .L_348)
	.align		4
.L_348:
        /*0778*/ 	.word	index@(_ZN2at6native55_GLOBAL__N__de093ff9_22_ForeachBinaryOpList_cu_a911ec4325multi_tensor_apply_kernelINS1_18TensorListMetadataILi2EEENS1_24BinaryOpListAlphaFunctorIdLi2ELi2ELi0EEEJSt7dividesIdEdEEEvT_T0_DpT1_)
        /*077c*/ 	.word	0x00000000


	//----- nvinfo : EIATTR_REGCOUNT
	.align		4
.L_349:
        /*0780*/ 	.byte	0x04, 0x2f
        /*0782*/ 	.short	(.L_351 - .L_350)
	.align		4
.L_350:
        /*0784*/ 	.word	index@(_ZN2at6native55_GLOBAL__N__de093ff9_22_ForeachBinaryOpList_cu_a911ec4325multi_tensor_apply_kernelINS1_18TensorListMetadataILi2EEENS1_24BinaryOpListAlphaFunctorIfLi2ELi2ELi0EEEJSt7dividesIfEfEEEvT_T0_DpT1_)
        /*0788*/ 	.word	0x00000020


	//----- nvinfo : EIATTR_FRAME_SIZE
	.align		4
.L_351:
        /*078c*/ 	.byte	0x04, 0x11
        /*078e*/ 	.short	(.L_353 - .L_352)
	.align		4
.L_352:
        /*0790*/ 	.word	index@(_ZN2at6native55_GLOBAL__N__de093ff9_22_ForeachBinaryOpList_cu_a911ec4325multi_tensor_apply_kernelINS1_18TensorListMetadataILi2EEENS1_24BinaryOpListAlphaFunctorIfLi2ELi2ELi0EEEJSt7dividesIfEfEEEvT_T0_DpT1_)
        /*0794*/ 	.word	0x00000000


	//----- nvinfo : EIATTR_REGCOUNT
	.align		4
.L_353:
        /*0798*/ 	.byte	0x04, 0x2f
        /*079a*/ 	.short	(.L_355 - .L_354)
	.align		4
.L_354:
        /*079c*/ 	.word	index@(_ZN2at6native55_GLOBAL__N__de093ff9_22_ForeachBinaryOpList_cu_a911ec4325multi_tensor_apply_kernelINS1_18TensorListMetadataILi2EEENS1_24BinaryOpListAlphaFunctorIN3c107complexIdEELi2ELi2ELi0EEEJSt7dividesIS8_ES8_EEEvT_T0_DpT1_)
        /*07a0*/ 	.word	0x00000040


	//----- nvinfo : EIATTR_FRAME_SIZE
	.align		4
.L_355:
        /*07a4*/ 	.byte	0x04, 0x11
        /*07a6*/ 	.short	(.L_357 - .L_356)
	.align		4
.L_356:
        /*07a8*/ 	.word	index@($__internal_155_$__cuda_sm20_div_rn_f64_full)
        /*07ac*/ 	.word	0x00000008


	//----- nvinfo : EIATTR_FRAME_SIZE
	.align		4
.L_357:
        /*07b0*/ 	.byte	0x04, 0x11
        /*07b2*/ 	.short	(.L_359 - .L_358)
	.align		4
.L_358:
        /*07b4*/ 	.word	index@($__internal_154_$__cuda_sm20_dblrcp_rn_slowpath_v3)
        /*07b8*/ 	.word	0x00000008


	//----- nvinfo : EIATTR_FRAME_SIZE
	.align		4
.L_359:
        /*07bc*/ 	.byte	0x04, 0x11
        /*07be*/ 	.short	(.L_361 - .L_360)
	.align		4
.L_360:
        /*07c0*/ 	.word	index@(_ZN2at6native55_GLOBAL__N__de093ff9_22_ForeachBinaryOpList_cu_a911ec4325multi_tensor_apply_kernelINS1_18TensorListMetadataILi2EEENS1_24BinaryOpListAlphaFunctorIN3c107complexIdEELi2ELi2ELi0EEEJSt7dividesIS8_ES8_EEEvT_T0_DpT1_)
        /*07c4*/ 	.word	0x00000008


	//----- nvinfo : EIATTR_REGCOUNT
	.align		4
.L_361:
        /*07c8*/ 	.byte	0x04, 0x2f
        /*07ca*/ 	.short	(.L_363 - .L_362)
	.align		4
.L_362:
        /*07cc*/ 	.word	index@(_ZN2at6native55_GLOBAL__N__de093ff9_22_ForeachBinaryOpList_cu_a911ec4325multi_tensor_apply_kernelINS1_18TensorListMetadataILi2EEENS1_24BinaryOpListAlphaFunctorIN3c107complexIfEELi2ELi2ELi0EEEJSt7dividesIS8_ES8_EEEvT_T0_DpT1_)
        /*07d0*/ 	.word	0x00000020


	//----- nvinfo : EIATTR_FRAME_SIZE
	.align		4
.L_363:
        /*07d4*/ 	.byte	0x04, 0x11
        /*07d6*/ 	.short	(.L_365 - .L_364)
	.align		4
.L_364:
        /*07d8*/ 	.word	index@(_ZN2at6native55_GLOBAL__N__de093ff9_22_ForeachBinaryOpList_cu_a911ec4325multi_tensor_apply_kernelINS1_18TensorListMetadataILi2EEENS1_24BinaryOpListAlphaFunctorIN3c107complexIfEELi2ELi2ELi0EEEJSt7dividesIS8_ES8_EEEvT_T0_DpT1_)
        /*07dc*/ 	.word	0x00000000


	//----- nvinfo : EIATTR_REGCOUNT
	.align		4
.L_365:
        /*07e0*/ 	.byte	0x04, 0x2f
        /*07e2*/ 	.short	(.L_367 - .L_366)
	.align		4
.L_366:
        /*07e4*/ 	.word	index@(_ZN2at6native55_GLOBAL__N__de093ff9_22_ForeachBinaryOpList_cu_a911ec4325multi_tensor_apply_kernelINS1_18TensorListMetadataILi2EEENS1_24BinaryOpListAlphaFunctorIbLi2ELi2ELi0EEEJSt7dividesIbEbEEEvT_T0_DpT1_)
        /*07e8*/ 	.word	0x00000020


	//----- nvinfo : EIATTR_FRAME_SIZE
	.align		4
.L_367:
        /*07ec*/ 	.byte	0x04, 0x11
        /*07ee*/ 	.short	(.L_369 - .L_368)
	.align		4
.L_368:
        /*07f0*/ 	.word	index@(_ZN2at6native55_GLOBAL__N__de093ff9_22_ForeachBinaryOpList_cu_a911ec4325multi_tensor_apply_kernelINS1_18TensorListMetadataILi2EEENS1_24BinaryOpListAlphaFunctorIbLi2ELi2ELi0EEEJSt7dividesIbEbEEEvT_T0_DpT1_)
        /*07f4*/ 	.word	0x00000000


	//----- nvinfo : EIATTR_REGCOUNT
	.align		4
.L_369:
        /*07f8*/ 	.byte	0x04, 0x2f
        /*07fa*/ 	.short	(.L_371 - .L_370)
	.align		4
.L_370:
        /*07fc*/ 	.word	index@(_ZN2at6native55_GLOBAL__N__de093ff9_22_ForeachBinaryOpList_cu_a911ec4325multi_tensor_apply_kernelINS1_18TensorListMetadataILi2EEENS1_24BinaryOpListAlphaFunctorIN3c108BFloat16ELi2ELi2ELi0EEEJSt7dividesIfEfEEEvT_T0_DpT1_)
        /*0800*/ 	.word	0x0000001a


	//----- nvinfo : EIATTR_FRAME_SIZE
	.align		4
.L_371:
        /*0804*/ 	.byte	0x04, 0x11
        /*0806*/ 	.short	(.L_373 - .L_372)
	.align		4
.L_372:
        /*0808*/ 	.word	index@(_ZN2at6native55_GLOBAL__N__de093ff9_22_ForeachBinaryOpList_cu_a911ec4325multi_tensor_apply_kernelINS1_18TensorListMetadataILi2EEENS1_24BinaryOpListAlphaFunctorIN3c108BFloat16ELi2ELi2ELi0EEEJSt7dividesIfEfEEEvT_T0_DpT1_)
        /*080c*/ 	.word	0x00000000


	//----- nvinfo : EIATTR_REGCOUNT
	.align		4
.L_373:
        /*0810*/ 	.byte	0x04, 0x2f
        /*0812*/ 	.short	(.L_375 - .L_374)
	.align		4
.L_374:
        /*0814*/ 	.word	index@(_ZN2at6native55_GLOBAL__N__de093ff9_22_ForeachBinaryOpList_cu_a911ec4325multi_tensor_apply_kernelINS1_18TensorListMetadataILi2EEENS1_24BinaryOpListAlphaFunctorIN3c104HalfELi2ELi2ELi0EEEJSt7dividesIfEfEEEvT_T0_DpT1_)
        /*0818*/ 	.word	0x0000001a


	//----- nvinfo : EIATTR_FRAME_SIZE
	.align		4
.L_375:
        /*081c*/ 	.byte	0x04, 0x11
        /*081e*/ 	.short	(.L_377 - .L_376)
	.align		4
.L_376:
        /*0820*/ 	.word	index@(_ZN2at6native55_GLOBAL__N__de093ff9_22_ForeachBinaryOpList_cu_a911ec4325multi_tensor_apply_kernelINS1_18TensorListMetadataILi2EEENS1_24BinaryOpListAlphaFunctorIN3c104HalfELi2ELi2ELi0EEEJSt7dividesIfEfEEEvT_T0_DpT1_)
        /*0824*/ 	.word	0x00000000


	//----- nvinfo : EIATTR_REGCOUNT
	.align		4
.L_377:
        /*0828*/ 	.byte	0x04, 0x2f
        /*082a*/ 	.short	(.L_379 - .L_378)
	.align		4
.L_378:
        /*082c*/ 	.word	index@(_ZN2at6native55_GLOBAL__N__de093ff9_22_ForeachBinaryOpList_cu_a911ec4325multi_tensor_apply_kernelINS1_18TensorListMetadataILi3EEENS1_24BinaryOpListAlphaFunctorIhLi3ELi2ELi2EEEJSt7dividesIhEhEEEvT_T0_DpT1_)
        /*0830*/ 	.word	0x0000001a


	//----- nvinfo : EIATTR_FRAME_SIZE
	.align		4
.L_379:
        /*0834*/ 	.byte	0x04, 0x11
        /*0836*/ 	.short	(.L_381 - .L_380)
	.align		4
.L_380:
        /*0838*/ 	.word	index@($__internal_153_$__cuda_sm20_div_u16)
        /*083c*/ 	.word	0x00000000


	//----- nvinfo : EIATTR_FRAME_SIZE
	.align		4
.L_381:
        /*0840*/ 	.byte	0x04, 0x11
        /*0842*/ 	.short	(.L_383 - .L_382)
	.align		4
.L_382:
        /*0844*/ 	.word	index@(_ZN2at6native55_GLOBAL__N__de093ff9_22_ForeachBinaryOpList_cu_a911ec4325multi_tensor_apply_kernelINS1_18TensorListMetadataILi3EEENS1_24BinaryOpListAlphaFunctorIhLi3ELi2ELi2EEEJSt7dividesIhEhEEEvT_T0_DpT1_)
        /*0848*/ 	.word	0x00000000


	//----- nvinfo : EIATTR_REGCOUNT
	.align		4
.L_383:
        /*084c*/ 	.byte	0x04, 0x2f
        /*084e*/ 	.short	(.L_385 - .L_384)
	.align		4
.L_384:
        /*0850*/ 	.word	index@(_ZN2at6native55_GLOBAL__N__de093ff9_22_ForeachBinaryOpList_cu_a911ec4325multi_tensor_apply_kernelINS1_18TensorListMetadataILi3EEENS1_24BinaryOpListAlphaFunctorIaLi3ELi2ELi2EEEJSt7dividesIaEaEEEvT_T0_DpT1_)
        /*0854*/ 	.word	0x0000001a


	//----- nvinfo : EIATTR_FRAME_SIZE
	.align		4
.L_385:
        /*0858*/ 	.byte	0x04, 0x11
        /*085a*/ 	.short	(.L_387 - .L_386)
	.align		4
.L_386:
        /*085c*/ 	.word	index@($__internal_152_$__cuda_sm20_div_s16)
        /*0860*/ 	.word	0x00000000


	//----- nvinfo : EIATTR_FRAME_SIZE
	.align		4
.L_387:
        /*0864*/ 	.byte	0x04, 0x11
        /*0866*/ 	.short	(.L_389 - .L_388)
	.align		4
.L_388:
        /*0868*/ 	.word	index@(_ZN2at6native55_GLOBAL__N__de093ff9_22_ForeachBinaryOpList_cu_a911ec4325multi_tensor_apply_kernelINS1_18TensorListMetadataILi3EEENS1_24BinaryOpListAlphaFunctorIaLi3ELi2ELi2EEEJSt7dividesIaEaEEEvT_T0_DpT1_)
        /*086c*/ 	.word	0x00000000


	//----- nvinfo : EIATTR_REGCOUNT
	.align		4
.L_389:
        /*0870*/ 	.byte	0x04, 0x2f
        /*0872*/ 	.short	(.L_391 - .L_390)
	.align		4
.L_390:
        /*0874*/ 	.word	index@(_ZN2at6native55_GLOBAL__N__de093ff9_22_ForeachBinaryOpList_cu_a911ec4325multi_tensor_apply_kernelINS1_18TensorListMetadataILi3EEENS1_24BinaryOpListAlphaFunctorIiLi3ELi2ELi2EEEJSt7dividesIiEiEEEvT_T0_DpT1_)
        /*0878*/ 	.word	0x00000020


	//----- nvinfo : EIATTR_FRAME_SIZE
	.align		4
.L_391:
        /*087c*/ 	.byte	0x04, 0x11
        /*087e*/ 	.short	(.L_393 - .L_392)
	.align		4
.L_392:
        /*0880*/ 	.word	index@(_ZN2at6native55_GLOBAL__N__de093ff9_22_ForeachBinaryOpList_cu_a911ec4325multi_tensor_apply_kernelINS1_18TensorListMetadataILi3EEENS1_24BinaryOpListAlphaFunctorIiLi3ELi2ELi2EEEJSt7dividesIiEiEEEvT_T0_DpT1_)
        /*0884*/ 	.word	0x00000000


	//----- nvinfo : EIATTR_REGCOUNT
	.align		4
.L_393:
        /*0888*/ 	.byte	0x04, 0x2f
        /*088a*/ 	.short	(.L_395 - .L_394)
	.align		4
.L_394:
        /*088c*/ 	.word	index@(_ZN2at6native55_GLOBAL__N__de093ff9_22_ForeachBinaryOpList_cu_a911ec4325multi_tensor_apply_kernelINS1_18TensorListMetadataILi3EEENS1_24BinaryOpListAlphaFunctorIlLi3ELi2ELi2EEEJSt7dividesIlElEEEvT_T0_DpT1_)
        /*0890*/ 	.word	0x00000027


	//----- nvinfo : EIATTR_FRAME_SIZE
	.align		4
.L_395:
        /*0894*/ 	.byte	0x04, 0x11
        /*0896*/ 	.short	(.L_397 - .L_396)
	.align		4
.L_396:
        /*0898*/ 	.word	index@($__internal_151_$__cuda_sm20_div_s64)
        /*089c*/ 	.word	0x00000000


	//----- nvinfo : EIATTR_FRAME_SIZE
	.align		4
.L_397:
        /*08a0*/ 	.byte	0x04, 0x11
        /*08a2*/ 	.short	(.L_399 - .L_398)
	.align		4
.L_398:
        /*08a4*/ 	.word	index@(_ZN2at6native55_GLOBAL__N__de093ff9_22_ForeachBinaryOpList_cu_a911ec4325multi_tensor_apply_kernelINS1_18TensorListMetadataILi3EEENS1_24BinaryOpListAlphaFunctorIlLi3ELi2ELi2EEEJSt7dividesIlElEEEvT_T0_DpT1_)
        /*08a8*/ 	.word	0x00000000


	//----- nvinfo : EIATTR_REGCOUNT
	.align		4
.L_399:
        /*08ac*/ 	.byte	0x04, 0x2f
        /*08ae*/ 	.short	(.L_401 - .L_400)
	.align		4
.L_400:
        /*08b0*/ 	.word	index@(_ZN2at6native55_GLOBAL__N__de093ff9_22_ForeachBinaryOpList_cu_a911ec4325multi_tensor_apply_kernelINS1_18TensorListMetadataILi3EEENS1_24BinaryOpListAlphaFunctorIsLi3ELi2ELi2EEEJSt7dividesIsEsEEEvT_T0_DpT1_)
        /*08b4*/ 	.word	0x00000020


	//----- nvinfo : EIATTR_FRAME_SIZE
	.align		4
.L_401:
        /*08b8*/ 	.byte	0x04, 0x11
        /*08ba*/ 	.short	(.L_403 - .L_402)
	.align		4
.L_402:
        /*08bc*/ 	.word	index@(_ZN2at6native55_GLOBAL__N__de093ff9_22_ForeachBinaryOpList_cu_a911ec4325multi_tensor_apply_kernelINS1_18TensorListMetadataILi3EEENS1_24BinaryOpListAlphaFunctorIsLi3ELi2ELi2EEEJSt7dividesIsEsEEEvT_T0_DpT1_)
        /*08c0*/ 	.word	0x00000000


	//----- nvinfo : EIATTR_REGCOUNT
	.align		4
.L_403:
        /*08c4*/ 	.byte	0x04, 0x2f
        /*08c6*/ 	.short	(.L_405 - .L_404)
	.align		4
.L_404:
        /*08c8*/ 	.word	index@(_ZN2at6native55_GLOBAL__N__de093ff9_22_ForeachBinaryOpList_cu_a911ec4325multi_tensor_apply_kernelINS1_18TensorListMetadataILi3EEENS1_24BinaryOpListAlphaFunctorIdLi3ELi2ELi2EEEJSt7dividesIdEdEEEvT_T0_DpT1_)
        /*08cc*/ 	.word	0x0000002e


	//----- nvinfo : EIATTR_FRAME_SIZE
	.align		4
.L_405:
        /*08d0*/ 	.byte	0x04, 0x11
        /*08d2*/ 	.short	(.L_407 - .L_406)
	.align		4
.L_406:
        /*08d4*/ 	.word	index@($__internal_150_$__cuda_sm20_div_rn_f64_full)
        /*08d8*/ 	.word	0x00000000


	//----- nvinfo : EIATTR_FRAME_SIZE
	.align		4
.L_407:
        /*08dc*/ 	.byte	0x04, 0x11
        /*08de*/ 	.short	(.L_409 - .L_408)
	.align		4
.L_408:
        /*08e0*/ 	.word	index@(_ZN2at6native55_GLOBAL__N__de093ff9_22_ForeachBinaryOpList_cu_a911ec4325multi_tensor_apply_kernelINS1_18TensorListMetadataILi3EEENS1_24BinaryOpListAlphaFunctorIdLi3ELi2ELi2EEEJSt7dividesIdEdEEEvT_T0_DpT1_)
        /*08e4*/ 	.word	0x00000000


	//----- nvinfo : EIATTR_REGCOUNT
	.align		4
.L_409:
        /*08e8*/ 	.byte	0x04, 0x2f
        /*08ea*/ 	.short	(.L_411 - .L_410)
	.align		4
.L_410:
        /*08ec*/ 	.word	index@(_ZN2at6native55_GLOBAL__N__de093ff9_22_ForeachBinaryOpList_cu_a911ec4325multi_tensor_apply_kernelINS1_18TensorListMetadataILi3EEENS1_24BinaryOpListAlphaFunctorIfLi3ELi2ELi2EEEJSt7dividesIfEfEEEvT_T0_DpT1_)
        /*08f0*/ 	.word	0x0000001d


	//----- nvinfo : EIATTR_FRAME_SIZE
	.align		4
.L_411:
        /*08f4*/ 	.byte	0x04, 0x11
        /*08f6*/ 	.short	(.L_413 - .L_412)
	.align		4
.L_412:
        /*08f8*/ 	.word	index@(_ZN2at6native55_GLOBAL__N__de093ff9_22_ForeachBinaryOpList_cu_a911ec4325multi_tensor_apply_kernelINS1_18TensorListMetadataILi3EEENS1_24BinaryOpListAlphaFunctorIfLi3ELi2ELi2EEEJSt7dividesIfEfEEEvT_T0_DpT1_)
        /*08fc*/ 	.word	0x00000000


	//----- nvinfo : EIATTR_REGCOUNT
	.align		4
.L_413:
        /*0900*/ 	.byte	0x04, 0x2f
        /*0902*/ 	.short	(.L_415 - .L_414)
	.align		4
.L_414:
        /*0904*/ 	.word	index@(_ZN2at6native55_GLOBAL__N__de093ff9_22_ForeachBinaryOpList_cu_a911ec4325multi_tensor_apply_kernelINS1_18TensorListMetadataILi3EEENS1_24BinaryOpListAlphaFunctorIN3c107complexIdEELi3ELi2ELi2EEEJSt7dividesIS8_ES8_EEEvT_T0_DpT1_)
        /*0908*/ 	.word	0x00000040


	//----- nvinfo : EIATTR_FRAME_SIZE
	.align		4
.L_415:
        /*090c*/ 	.byte	0x04, 0x11
        /*090e*/ 	.short	(.L_417 - .L_416)
	.align		4
.L_416:
        /*0910*/ 	.word	index@($__internal_149_$__cuda_sm20_div_rn_f64_full)
        /*0914*/ 	.word	0x00000000


	//----- nvinfo : EIATTR_FRAME_SIZE
	.align		4
.L_417:
        /*0918*/ 	.byte	0x04, 0x11
        /*091a*/ 	.short	(.L_419 - .L_418)
	.align		4
.L_418:
        /*091c*/ 	.word	index@($__internal_148_$__cuda_sm20_dblrcp_rn_slowpath_v3)
        /*0920*/ 	.word	0x00000000


	//----- nvinfo : EIATTR_FRAME_SIZE
	.align		4
.L_419:
        /*0924*/ 	.byte	0x04, 0x11
        /*0926*/ 	.short	(.L_421 - .L_420)
	.align		4
.L_420:
        /*0928*/ 	.word	index@(_ZN2at6native55_GLOBAL__N__de093ff9_22_ForeachBinaryOpList_cu_a911ec4325multi_tensor_apply_kernelINS1_18TensorListMetadataILi3EEENS1_24BinaryOpListAlphaFunctorIN3c107complexIdEELi3ELi2ELi2EEEJSt7dividesIS8_ES8_EEEvT_T0_DpT1_)
        /*092c*/ 	.word	0x00000000


	//----- nvinfo : EIATTR_REGCOUNT
	.align		4
.L_421:
        /*0930*/ 	.byte	0x04, 0x2f
        /*0932*/ 	.short	(.L_423 - .L_422)
	.align		4
.L_422:
        /*0934*/ 	.word	index@(_ZN2at6native55_GLOBAL__N__de093ff9_22_ForeachBinaryOpList_cu_a911ec4325multi_tensor_apply_kernelINS1_18TensorListMetadataILi3EEENS1_24BinaryOpListAlphaFunctorIN3c107complexIfEELi3ELi2ELi2EEEJSt7dividesIS8_ES8_EEEvT_T0_DpT1_)
        /*0938*/ 	.word	0x00000020


	//----- nvinfo : EIATTR_FRAME_SIZE
	.align		4
.L_423:
        /*093c*/ 	.byte	0x04, 0x11
        /*093e*/ 	.short	(.L_425 - .L_424)
	.align		4
.L_424:
        /*0940*/ 	.word	index@(_ZN2at6native55_GLOBAL__N__de093ff9_22_ForeachBinaryOpList_cu_a911ec4325multi_tensor_apply_kernelINS1_18TensorListMetadataILi3EEENS1_24BinaryOpListAlphaFunctorIN3c107complexIfEELi3ELi2ELi2EEEJSt7dividesIS8_ES8_EEEvT_T0_DpT1_)
        /*0944*/ 	.word	0x00000000


	//----- nvinfo : EIATTR_REGCOUNT
	.align		4
.L_425:
        /*0948*/ 	.byte	0x04, 0x2f
        /*094a*/ 	.short	(.L_427 - .L_426)
	.align		4
.L_426:
        /*094c*/ 	.word	index@(_ZN2at6native55_GLOBAL__N__de093ff9_22_ForeachBinaryOpList_cu_a911ec4325multi_tensor_apply_kernelINS1_18TensorListMetadataILi3EEENS1_24BinaryOpListAlphaFunctorIbLi3ELi2ELi2EEEJSt7dividesIbEbEEEvT_T0_DpT1_)
        /*0950*/ 	.word	0x00000016


	//----- nvinfo : EIATTR_FRAME_SIZE
	.align		4
.L_427:
        /*0954*/ 	.byte	0x04, 0x11
        /*0956*/ 	.short	(.L_429 - .L_428)
	.align		4
.L_428:
        /*0958*/ 	.word	index@(_ZN2at6native55_GLOBAL__N__de093ff9_22_ForeachBinaryOpList_cu_a911ec4325multi_tensor_apply_kernelINS1_18TensorListMetadataILi3EEENS1_24BinaryOpListAlphaFunctorIbLi3ELi2ELi2EEEJSt7dividesIbEbEEEvT_T0_DpT1_)
        /*095c*/ 	.word	0x00000000


	//----- nvinfo : EIATTR_REGCOUNT
	.align		4
.L_429:
        /*0960*/ 	.byte	0x04, 0x2f
        /*0962*/ 	.short	(.L_431 - .L_430)
	.align		4
.L_430:
        /*0964*/ 	.word	index@(_ZN2at6native55_GLOBAL__N__de093ff9_22_ForeachBinaryOpList_cu_a911ec4325multi_tensor_apply_kernelINS1_18TensorListMetadataILi3EEENS1_24BinaryOpListAlphaFunctorIN3c108BFloat16ELi3ELi2ELi2EEEJSt7dividesIfEfEEEvT_T0_DpT1_)
        /*0968*/ 	.word	0x0000001d


	//----- nvinfo : EIATTR_FRAME_SIZE
	.align		4
.L_431:
        /*096c*/ 	.byte	0x04, 0x11
        /*096e*/ 	.short	(.L_433 - .L_432)
	.align		4
.L_432:
        /*0970*/ 	.word	index@(_ZN2at6native55_GLOBAL__N__de093ff9_22_ForeachBinaryOpList_cu_a911ec4325multi_tensor_apply_kernelINS1_18TensorListMetadataILi3EEENS1_24BinaryOpListAlphaFunctorIN3c108BFloat16ELi3ELi2ELi2EEEJSt7dividesIfEfEEEvT_T0_DpT1_)
        /*0974*/ 	.word	0x00000000


	//----- nvinfo : EIATTR_REGCOUNT
	.align		4
.L_433:
        /*0978*/ 	.byte	0x04, 0x2f
        /*097a*/ 	.short	(.L_435 - .L_434)
	.align		4
.L_434:
        /*097c*/ 	.word	index@(_ZN2at6native55_GLOBAL__N__de093ff9_22_ForeachBinaryOpList_cu_a911ec4325multi_tensor_apply_kernelINS1_18TensorListMetadataILi3EEENS1_24BinaryOpListAlphaFunctorIN3c104HalfELi3ELi2ELi2EEEJSt7dividesIfEfEEEvT_T0_DpT1_)
        /*0980*/ 	.word	0x0000001d


	//----- nvinfo : EIATTR_FRAME_SIZE
	.align		4
.L_435:
        /*0984*/ 	.byte	0x04, 0x11
        /*0986*/ 	.short	(.L_437 - .L_436)
	.align		4
.L_436:
        /*0988*/ 	.word	index@(_ZN2at6native55_GLOBAL__N__de093ff9_22_ForeachBinaryOpList_cu_a911ec4325multi_tensor_apply_kernelINS1_18TensorListMetadataILi3EEENS1_24BinaryOpListAlphaFunctorIN3c104HalfELi3ELi2ELi2EEEJSt7dividesIfEfEEEvT_T0_DpT1_)
        /*098c*/ 	.word	0x00000000


	//----- nvinfo : EIATTR_REGCOUNT
	.align		4
.L_437:
        /*0990*/ 	.byte	0x04, 0x2f
        /*0992*/ 	.short	(.L_439 - .L_438)
	.align		4
.L_438:
        /*0994*/ 	.word	index@(_ZN2at6native55_GLOBAL__N__de093ff9_22_ForeachBinaryOpList_cu_a911ec4325multi_tensor_apply_kernelINS1_18TensorListMetadataILi2EEENS1_24BinaryOpListAlphaFunctorIhLi2ELi2ELi0EEEJNS0_7minimumIhEEhEEEvT_T0_DpT1_)
        /*0998*/ 	.word	0x00000018


	//----- nvinfo : EIATTR_FRAME_SIZE
	.align		4
.L_439:
        /*099c*/ 	.byte	0x04, 0x11
        /*099e*/ 	.short	(.L_441 - .L_440)
	.align		4
.L_440:
        /*09a0*/ 	.word	index@(_ZN2at6native55_GLOBAL__N__de093ff9_22_ForeachBinaryOpList_cu_a911ec4325multi_tensor_apply_kernelINS1_18TensorListMetadataILi2EEENS1_24BinaryOpListAlphaFunctorIhLi2ELi2ELi0EEEJNS0_7minimumIhEEhEEEvT_T0_DpT1_)
        /*09a4*/ 	.word	0x00000000


	//----- nvinfo : EIATTR_REGCOUNT
	.align		4
.L_441:
        /*09a8*/ 	.byte	0x04, 0x2f
        /*09aa*/ 	.short	(.L_443 - .L_442)
	.align		4
.L_442:
        /*09ac*/ 	.word	index@(_ZN2at6native55_GLOBAL__N__de093ff9_22_ForeachBinaryOpList_cu_a911ec4325multi_tensor_apply_kernelINS1_18TensorListMetadataILi2EEENS1_24BinaryOpListAlphaFunctorIaLi2ELi2ELi0EEEJNS0_7minimumIaEEaEEEvT_T0_DpT1_)
        /*09b0*/ 	.word	0x00000018


	//----- nvinfo : EIATTR_FRAME_SIZE
	.align		4
.L_443:
        /*09b4*/ 	.byte	0x04, 0x11
        /*09b6*/ 	.short	(.L_445 - .L_444)
	.align		4
.L_444:
        /*09b8*/ 	.word	index@(_ZN2at6native55_GLOBAL__N__de093ff9_22_ForeachBinaryOpList_cu_a911ec4325multi_tensor_apply_kernelINS1_18TensorListMetadataILi2EEENS1_24BinaryOpListAlphaFunctorIaLi2ELi2ELi0EEEJNS0_7minimumIaEEaEEEvT_T0_DpT1_)
        /*09bc*/ 	.word	0x00000000


	//----- nvinfo : EIATTR_REGCOUNT
	.align		4
.L_445:
        /*09c0*/ 	.byte	0x04, 0x2f
        /*09c2*/ 	.short	(.L_447 - .L_446)
	.align		4
.L_446:
        /*09c4*/ 	.word	index@(_ZN2at6native55_GLOBAL__N__de093ff9_22_ForeachBinaryOpList_cu_a911ec4325multi_tensor_apply_kernelINS1_18TensorListMetadataILi2EEENS1_24BinaryOpListAlphaFunctorIiLi2ELi2ELi0EEEJNS0_7minimumIiEEiEEEvT_T0_DpT1_)
        /*09c8*/ 	.word	0x00000020


	//----- nvinfo : EIATTR_FRAME_SIZE
	.align		4
.L_447:
        /*09cc*/ 	.byte	0x04, 0x11
        /*09ce*/ 	.short	(.L_449 - .L_448)
	.align		4
.L_448:
        /*09d0*/ 	.word	index@(_ZN2at6native55_GLOBAL__N__de093ff9_22_ForeachBinaryOpList_cu_a911ec4325multi_tensor_apply_kernelINS1_18TensorListMetadataILi2EEENS1_24BinaryOpListAlphaFunctorIiLi2ELi2ELi0EEEJNS0_7minimumIiEEiEEEvT_T0_DpT1_)
        /*09d4*/ 	.word	0x00000000


	//----- nvinfo : EIATTR_REGCOUNT
	.align		4
.L_449:
        /*09d8*/ 	.byte	0x04, 0x2f
        /*09da*/ 	.short	(.L_451 - .L_450)
	.align		4
.L_450:
        /*09dc*/ 	.word	index@(_ZN2at6native55_GLOBAL__N__de093ff9_22_ForeachBinaryOpList_cu_a911ec4325multi_tensor_apply_kernelINS1_18TensorListMetadataILi2EEENS1_24BinaryOpListAlphaFunctorIlLi2ELi2ELi0EEEJNS0_7minimumIlEElEEEvT_T0_DpT1_)
        /*09e0*/ 	.word	0x00000020


	//----- nvinfo : EIATTR_FRAME_SIZE
	.align		4
.L_451:
        /*09e4*/ 	.byte	0x04, 0x11
        /*09e6*/ 	.short	(.L_453 - .L_452)
	.align		4
.L_452:
        /*09e8*/ 	.word	index@(_ZN2at6native55_GLOBAL__N__de093ff9_22_ForeachBinaryOpList_cu_a911ec4325multi_tensor_apply_kernelINS1_18TensorListMetadataILi2EEENS1_24BinaryOpListAlphaFunctorIlLi2ELi2ELi0EEEJNS0_7minimumIlEElEEEvT_T0_DpT1_)
        /*09ec*/ 	.word	0x00000000


	//----- nvinfo : EIATTR_REGCOUNT
	.align		4
.L_453:
        /*09f0*/ 	.byte	0x04, 0x2f
        /*09f2*/ 	.short	(.L_455 - .L_454)
	.align		4
.L_454:
        /*09f4*/ 	.word	index@(_ZN2at6native55_GLOBAL__N__de093ff9_22_ForeachBinaryOpList_cu_a911ec4325multi_tensor_apply_kernelINS1_18TensorListMetadataILi2EEENS1_24BinaryOpListAlphaFunctorIsLi2ELi2ELi0EEEJNS0_7minimumIsEEsEEEvT_T0_DpT1_)
        /*09f8*/ 	.word	0x00000020


	//----- nvinfo : EIATTR_FRAME_SIZE
	.align		4
.L_455:
        /*09fc*/ 	.byte	0x04, 0x11
        /*09fe*/ 	.short	(.L_457 - .L_456)
	.align		4
.L_456:
        /*0a00*/ 	.word	index@(_ZN2at6native55_GLOBAL__N__de093ff9_22_ForeachBinaryOpList_cu_a911ec4325multi_tensor_apply_kernelINS1_18TensorListMetadataILi2EEENS1_24BinaryOpListAlphaFunctorIsLi2ELi2ELi0EEEJNS0_7minimumIsEEsEEEvT_T0_DpT1_)
        /*0a04*/ 	.word	0x00000000


	//----- nvinfo : EIATTR_REGCOUNT
	.align		4
.L_457:
        /*0a08*/ 	.byte	0x04, 0x2f
        /*0a0a*/ 	.short	(.L_459 - .L_458)
	.align		4
.L_458:
        /*0a0c*/ 	.word	index@(_ZN2at6native55_GLOBAL__N__de093ff9_22_ForeachBinaryOpList_cu_a911ec4325multi_tensor_apply_kernelINS1_18TensorListMetadataILi2EEENS1_24BinaryOpListAlphaFunctorIdLi2ELi2ELi0EEEJNS0_7minimumIdEEdEEEvT_T0_DpT1_)
        /*0a10*/ 	.word	0x00000020


	//----- nvinfo : EIATTR_FRAME_SIZE
	.align		4
.L_459:
        /*0a14*/ 	.byte	0x04, 0x11
        /*0a16*/ 	.short	(.L_461 - .L_460)
	.align		4
.L_460:
        /*0a18*/ 	.word	index@(_ZN2at6native55_GLOBAL__N__de093ff9_22_ForeachBinaryOpList_cu_a911ec4325multi_tensor_apply_kernelINS1_18TensorListMetadataILi2EEENS1_24BinaryOpListAlphaFunctorIdLi2ELi2ELi0EEEJNS0_7minimumIdEEdEEEvT_T0_DpT1_)
        /*0a1c*/ 	.word	0x00000000


	//----- nvinfo : EIATTR_REGCOUNT
	.align		4
.L_461:
        /*0a20*/ 	.byte	0x04, 0x2f
        /*0a22*/ 	.short	(.L_463 - .L_462)
	.align		4
.L_462:
        /*0a24*/ 	.word	index@(_ZN2at6native55_GLOBAL__N__de093ff9_22_ForeachBinaryOpList_cu_a911ec4325multi_tensor_apply_kernelINS1_18TensorListMetadataILi2EEENS1_24BinaryOpListAlphaFunctorIfLi2ELi2ELi0EEEJNS0_7minimumIfEEfEEEvT_T0_DpT1_)
        /*0a28*/ 	.word	0x0000001f


	//----- nvinfo : EIATTR_FRAME_SIZE
	.align		4
.L_463:
        /*0a2c*/ 	.byte	0x04, 0x11
        /*0a2e*/ 	.short	(.L_465 - .L_464)
	.align		4
.L_464:
        /*0a30*/ 	.word	index@(_ZN2at6native55_GLOBAL__N__de093ff9_22_ForeachBinaryOpList_cu_a911ec4325multi_tensor_apply_kernelINS1_18TensorListMetadataILi2EEENS1_24BinaryOpListAlphaFunctorIfLi2ELi2ELi0EEEJNS0_7minimumIfEEfEEEvT_T0_DpT1_)
        /*0a34*/ 	.word	0x00000000


	//----- nvinfo : EIATTR_REGCOUNT
	.align		4
.L_465:
        /*0a38*/ 	.byte	0x04, 0x2f
        /*0a3a*/ 	.short	(.L_467 - .L_466)
	.align		4
.L_466:
        /*0a3c*/ 	.word	index@(_ZN2at6native55_GLOBAL__N__de093ff9_22_ForeachBinaryOpList_cu_a911ec4325multi_tensor_apply_kernelINS1_18TensorListMetadataILi2EEENS1_24BinaryOpListAlphaFunctorIN3c108BFloat16ELi2ELi2ELi0EEEJNS0_7minimumIfEEfEEEvT_T0_DpT1_)
        /*0a40*/ 	.word	0x0000001d


	//----- nvinfo : EIATTR_FRAME_SIZE
	.align		4
.L_467:
        /*0a44*/ 	.byte	0x04, 0x11
        /*0a46*/ 	.short	(.L_469 - .L_468)
	.align		4
.L_468:
        /*0a48*/ 	.word	index@(_ZN2at6native55_GLOBAL__N__de093ff9_22_ForeachBinaryOpList_cu_a911ec4325multi_tensor_apply_kernelINS1_18TensorListMetadataILi2EEENS1_24BinaryOpListAlphaFunctorIN3c108BFloat16ELi2ELi2ELi0EEEJNS0_7minimumIfEEfEEEvT_T0_DpT1_)
        /*0a4c*/ 	.word	0x00000000


	//----- nvinfo : EIATTR_REGCOUNT
	.align		4
.L_469:
        /*0a50*/ 	.byte	0x04, 0x2f
        /*0a52*/ 	.short	(.L_471 - .L_470)
	.align		4
.L_470:
        /*0a54*/ 	.word	index@(_ZN2at6native55_GLOBAL__N__de093ff9_22_ForeachBinaryOpList_cu_a911ec4325multi_tensor_apply_kernelINS1_18TensorListMetadataILi2EEENS1_24BinaryOpListAlphaFunctorIN3c104HalfELi2ELi2ELi0EEEJNS0_7minimumIfEEfEEEvT_T0_DpT1_)
        /*0a58*/ 	.word	0x0000001d


	//----- nvinfo : EIATTR_FRAME_SIZE
	.align		4
.L_471:
        /*0a5c*/ 	.byte	0x04, 0x11
        /*0a5e*/ 	.short	(.L_473 - .L_472)
	.align		4
.L_472:
        /*0a60*/ 	.word	index@(_ZN2at6native55_GLOBAL__N__de093ff9_22_ForeachBinaryOpList_cu_a911ec4325multi_tensor_apply_kernelINS1_18TensorListMetadataILi2EEENS1_24BinaryOpListAlphaFunctorIN3c104HalfELi2ELi2ELi0EEEJNS0_7minimumIfEEfEEEvT_T0_DpT1_)
        /*0a64*/ 	.word	0x00000000


	//----- nvinfo : EIATTR_REGCOUNT
	.align		4
.L_473:
        /*0a68*/ 	.byte	0x04, 0x2f
        /*0a6a*/ 	.short	(.L_475 - .L_474)
	.align		4
.L_474:
        /*0a6c*/ 	.word	index@(_ZN2at6native55_GLOBAL__N__de093ff9_22_ForeachBinaryOpList_cu_a911ec4325multi_tensor_apply_kernelINS1_18TensorListMetadataILi3EEENS1_24BinaryOpListAlphaFunctorIhLi3ELi2ELi2EEEJNS0_7minimumIhEEhEEEvT_T0_DpT1_)
        /*0a70*/ 	.word	0x00000017


	//----- nvinfo : EIATTR_FRAME_SIZE
	.align		4
.L_475:
        /*0a74*/ 	.byte	0x04, 0x11
        /*0a76*/ 	.short	(.L_477 - .L_476)
	.align		4
.L_476:
        /*0a78*/ 	.word	index@(_ZN2at6native55_GLOBAL__N__de093ff9_22_ForeachBinaryOpList_cu_a911ec4325multi_tensor_apply_kernelINS1_18TensorListMetadataILi3EEENS1_24BinaryOpListAlphaFunctorIhLi3ELi2ELi2EEEJNS0_7minimumIhEEhEEEvT_T0_DpT1_)
        /*0a7c*/ 	.word	0x00000000


	//----- nvinfo : EIATTR_REGCOUNT
	.align		4
.L_477:
        /*0a80*/ 	.byte	0x04, 0x2f
        /*0a82*/ 	.short	(.L_479 - .L_478)
	.align		4
.L_478:
        /*0a84*/ 	.word	index@(_ZN2at6native55_GLOBAL__N__de093ff9_22_ForeachBinaryOpList_cu_a911ec4325multi_tensor_apply_kernelINS1_18TensorListMetadataILi3EEENS1_24BinaryOpListAlphaFunctorIaLi3ELi2ELi2EEEJNS0_7minimumIaEEaEEEvT_T0_DpT1_)
        /*0a88*/ 	.word	0x00000016


	//----- nvinfo : EIATTR_FRAME_SIZE
	.align		4
.L_479:
        /*0a8c*/ 	.byte	0x04, 0x11
        /*0a8e*/ 	.short	(.L_481 - .L_480)
	.align		4
.L_480:
        /*0a90*/ 	.word	index@(_ZN2at6native55_GLOBAL__N__de093ff9_22_ForeachBinaryOpList_cu_a911ec4325multi_tensor_apply_kernelINS1_18TensorListMetadataILi3EEENS1_24BinaryOpListAlphaFunctorIaLi3ELi2ELi2EEEJNS0_7minimumIaEEaEEEvT_T0_DpT1_)
        /*0a94*/ 	.word	0x00000000


	//----- nvinfo : EIATTR_REGCOUNT
	.align		4
.L_481:
        /*0a98*/ 	.byte	0x04, 0x2f
        /*0a9a*/ 	.short	(.L_483 - .L_482)
	.align		4
.L_482:
        /*0a9c*/ 	.word	index@(_ZN2at6native55_GLOBAL__N__de093ff9_22_ForeachBinaryOpList_cu_a911ec4325multi_tensor_apply_kernelINS1_18TensorListMetadataILi3EEENS1_24BinaryOpListAlphaFunctorIiLi3ELi2ELi2EEEJNS0_7minimumIiEEiEEEvT_T0_DpT1_)
        /*0aa0*/ 	.word	0x00000020


	//----- nvinfo : EIATTR_FRAME_SIZE
	.align		4
.L_483:
        /*0aa4*/ 	.byte	0x04, 0x11
        /*0aa6*/ 	.short	(.L_485 - .L_484)
	.align		4
.L_484:
        /*0aa8*/ 	.word	index@(_ZN2at6native55_GLOBAL__N__de093ff9_22_ForeachBinaryOpList_cu_a911ec4325multi_tensor_apply_kernelINS1_18TensorListMetadataILi3EEENS1_24BinaryOpListAlphaFunctorIiLi3ELi2ELi2EEEJNS0_7minimumIiEEiEEEvT_T0_DpT1_)
        /*0aac*/ 	.word	0x00000000


	//----- nvinfo : EIATTR_REGCOUNT
	.align		4
.L_485:
        /*0ab0*/ 	.byte	0x04, 0x2f
        /*0ab2*/ 	.short	(.L_487 - .L_486)
	.align		4
.L_486:
        /*0ab4*/ 	.word	index@(_ZN2at6native55_GLOBAL__N__de093ff9_22_ForeachBinaryOpList_cu_a911ec4325multi_tensor_apply_kernelINS1_18TensorListMetadataILi3EEENS1_24BinaryOpListAlphaFunctorIlLi3ELi2ELi2EEEJNS0_7minimumIlEElEEEvT_T0_DpT1_)
        /*0ab8*/ 	.word	0x00000020


	//----- nvinfo : EIATTR_FRAME_SIZE
	.align		4
.L_487:
        /*0abc*/ 	.byte	0x04, 0x11
        /*0abe*/ 	.short	(.L_489 - .L_488)
	.align		4
.L_488:
        /*0ac0*/ 	.word	index@(_ZN2at6native55_GLOBAL__N__de093ff9_22_ForeachBinaryOpList_cu_a911ec4325multi_tensor_apply_kernelINS1_18TensorListMetadataILi3EEENS1_24BinaryOpListAlphaFunctorIlLi3ELi2ELi2EEEJNS0_7minimumIlEElEEEvT_T0_DpT1_)
        /*0ac4*/ 	.word	0x00000000


	//----- nvinfo : EIATTR_REGCOUNT
	.align		4
.L_489:
        /*0ac8*/ 	.byte	0x04, 0x2f
        /*0aca*/ 	.short	(.L_491 - .L_490)
	.align		4
.L_490:
        /*0acc*/ 	.word	index@(_ZN2at6native55_GLOBAL__N__de093ff9_22_ForeachBinaryOpList_cu_a911ec4325multi_tensor_apply_kernelINS1_18TensorListMetadataILi3EEENS1_24BinaryOpListAlphaFunctorIsLi3ELi2ELi2EEEJNS0_7minimumIsEEsEEEvT_T0_DpT1_)
        /*0ad0*/ 	.word	0x0000001f


	//----- nvinfo : EIATTR_FRAME_SIZE
	.align		4
.L_491:
        /*0ad4*/ 	.byte	0x04, 0x11
        /*0ad6*/ 	.short	(.L_493 - .L_492)
	.align		4
.L_492:
        /*0ad8*/ 	.word	index@(_ZN2at6native55_GLOBAL__N__de093ff9_22_ForeachBinaryOpList_cu_a911ec4325multi_tensor_apply_kernelINS1_18TensorListMetadataILi3EEENS1_24BinaryOpListAlphaFunctorIsLi3ELi2ELi2EEEJNS0_7minimumIsEEsEEEvT_T0_DpT1_)
        /*0adc*/ 	.word	0x00000000


	//----- nvinfo : EIATTR_REGCOUNT
	.align		4
.L_493:
        /*0ae0*/ 	.byte	0x04, 0x2f
        /*0ae2*/ 	.short	(.L_495 - .L_494)
	.align		4
.L_494:
        /*0ae4*/ 	.word	index@(_ZN2at6native55_GLOBAL__N__de093ff9_22_ForeachBinaryOpList_cu_a911ec4325multi_tensor_apply_kernelINS1_18TensorListMetadataILi3EEENS1_24BinaryOpListAlphaFunctorIdLi3ELi2ELi2EEEJNS0_7minimumIdEEdEEEvT_T0_DpT1_)
        /*0ae8*/ 	.word	0x00000020


	//----- nvinfo : EIATTR_FRAME_SIZE
	.align		4
.L_495:
        /*0aec*/ 	.byte	0x04, 0x11
        /*0aee*/ 	.short	(.L_497 - .L_496)
	.align		4
.L_496:
        /*0af0*/ 	.word	index@(_ZN2at6native55_GLOBAL__N__de093ff9_22_ForeachBinaryOpList_cu_a911ec4325multi_tensor_apply_kernelINS1_18TensorListMetadataILi3EEENS1_24BinaryOpListAlphaFunctorIdLi3ELi2ELi2EEEJNS0_7minimumIdEEdEEEvT_T0_DpT1_)
        /*0af4*/ 	.word	0x00000000


	//----- nvinfo : EIATTR_REGCOUNT
	.align		4
.L_497:
        /*0af8*/ 	.byte	0x04, 0x2f
        /*0afa*/ 	.short	(.L_499 - .L_498)
	.align		4
.L_498:
        /*0afc*/ 	.word	index@(_ZN2at6native55_GLOBAL__N__de093ff9_22_ForeachBinaryOpList_cu_a911ec4325multi_tensor_apply_kernelINS1_18TensorListMetadataILi3EEENS1_24BinaryOpListAlphaFunctorIfLi3ELi2ELi2EEEJNS0_7minimumIfEEfEEEvT_T0_DpT1_)
        /*0b00*/ 	.word	0x0000001e


	//----- nvinfo : EIATTR_FRAME_SIZE
	.align		4
.L_499:
        /*0b04*/ 	.byte	0x04, 0x11
        /*0b06*/ 	.short	(.L_501 - .L_500)
	.align		4
.L_500:
        /*0b08*/ 	.word	index@(_ZN2at6native55_GLOBAL__N__de093ff9_22_ForeachBinaryOpList_cu_a911ec4325multi_tensor_apply_kernelINS1_18TensorListMetadataILi3EEENS1_24BinaryOpListAlphaFunctorIfLi3ELi2ELi2EEEJNS0_7minimumIfEEfEEEvT_T0_DpT1_)
        /*0b0c*/ 	.word	0x00000000


	//----- nvinfo : EIATTR_REGCOUNT
	.align		4
.L_501:
        /*0b10*/ 	.byte	0x04, 0x2f
        /*0b12*/ 	.short	(.L_503 - .L_502)
	.align		4
.L_502:
        /*0b14*/ 	.word	index@(_ZN2at6native55_GLOBAL__N__de093ff9_22_ForeachBinaryOpList_cu_a911ec4325multi_tensor_apply_kernelINS1_18TensorListMetadataILi3EEENS1_24BinaryOpListAlphaFunctorIN3c108BFloat16ELi3ELi2ELi2EEEJNS0_7minimumIfEEfEEEvT_T0_DpT1_)
        /*0b18*/ 	.word	0x0000001f


	//----- nvinfo : EIATTR_FRAME_SIZE
	.align		4
.L_503:
        /*0b1c*/ 	.byte	0x04, 0x11
        /*0b1e*/ 	.short	(.L_505 - .L_504)
	.align		4
.L_504:
        /*0b20*/ 	.word	index@(_ZN2at6native55_GLOBAL__N__de093ff9_22_ForeachBinaryOpList_cu_a911ec4325multi_tensor_apply_kernelINS1_18TensorListMetadataILi3EEENS1_24BinaryOpListAlphaFunctorIN3c108BFloat16ELi3ELi2ELi2EEEJNS0_7minimumIfEEfEEEvT_T0_DpT1_)
        /*0b24*/ 	.word	0x00000000


	//----- nvinfo : EIATTR_REGCOUNT
	.align		4
.L_505:
        /*0b28*/ 	.byte	0x04, 0x2f
        /*0b2a*/ 	.short	(.L_507 - .L_506)
	.align		4
.L_506:
        /*0b2c*/ 	.word	index@(_ZN2at6native55_GLOBAL__N__de093ff9_22_ForeachBinaryOpList_cu_a911ec4325multi_tensor_apply_kernelINS1_18TensorListMetadataILi3EEENS1_24BinaryOpListAlphaFunctorIN3c104HalfELi3ELi2ELi2EEEJNS0_7minimumIfEEfEEEvT_T0_DpT1_)
        /*0b30*/ 	.word	0x0000001f


	//----- nvinfo : EIATTR_FRAME_SIZE
	.align		4
.L_507:
        /*0b34*/ 	.byte	0x04, 0x11
        /*0b36*/ 	.short	(.L_509 - .L_508)
	.align		4
.L_508:
        /*0b38*/ 	.word	index@(_ZN2at6native55_GLOBAL__N__de093ff9_22_ForeachBinaryOpList_cu_a911ec4325multi_tensor_apply_kernelINS1_18TensorListMetadataILi3EEENS1_24BinaryOpListAlphaFunctorIN3c104HalfELi3ELi2ELi2EEEJNS0_7minimumIfEEfEEEvT_T0_DpT1_)
        /*0b3c*/ 	.word	0x00000000


	//----- nvinfo : EIATTR_REGCOUNT
	.align		4
.L_509:
        /*0b40*/ 	.byte	0x04, 0x2f
        /*0b42*/ 	.short	(.L_511 - .L_510)
	.align		4
.L_510:
        /*0b44*/ 	.word	index@(_ZN2at6native55_GLOBAL__N__de093ff9_22_ForeachBinaryOpList_cu_a911ec4325multi_tensor_apply_kernelINS1_18TensorListMetadataILi2EEENS1_24BinaryOpListAlphaFunctorIhLi2ELi2ELi0EEEJNS0_7maximumIhEEhEEEvT_T0_DpT1_)
        /*0b48*/ 	.word	0x00000018


	//----- nvinfo : EIATTR_FRAME_SIZE
	.align		4
.L_511:
        /*0b4c*/ 	.byte	0x04, 0x11
        /*0b4e*/ 	.short	(.L_513 - .L_512)
	.align		4
.L_512:
        /*0b50*/ 	.word	index@(_ZN2at6native55_GLOBAL__N__de093ff9_22_ForeachBinaryOpList_cu_a911ec4325multi_tensor_apply_kernelINS1_18TensorListMetadataILi2EEENS1_24BinaryOpListAlphaFunctorIhLi2ELi2ELi0EEEJNS0_7maximumIhEEhEEEvT_T0_DpT1_)
        /*0b54*/ 	.word	0x00000000


	//----- nvinfo : EIATTR_REGCOUNT
	.align		4
.L_513:
        /*0b58*/ 	.byte	0x04, 0x2f
        /*0b5a*/ 	.short	(.L_515 - .L_514)
	.align		4
.L_514:
        /*0b5c*/ 	.word	index@(_ZN2at6native55_GLOBAL__N__de093ff9_22_ForeachBinaryOpList_cu_a911ec4325multi_tensor_apply_kernelINS1_18TensorListMetadataILi2EEENS1_24BinaryOpListAlphaFunctorIaLi2ELi2ELi0EEEJNS0_7maximumIaEEaEEEvT_T0_DpT1_)
        /*0b60*/ 	.word	0x00000018


	//----- nvinfo : EIATTR_FRAME_SIZE
	.align		4
.L_515:
        /*0b64*/ 	.byte	0x04, 0x11
        /*0b66*/ 	.short	(.L_517 - .L_516)
	.align		4
.L_516:
        /*0b68*/ 	.word	index@(_ZN2at6native55_GLOBAL__N__de093ff9_22_ForeachBinaryOpList_cu_a911ec4325multi_tensor_apply_kernelINS1_18TensorListMetadataILi2EEENS1_24BinaryOpListAlphaFunctorIaLi2ELi2ELi0EEEJNS0_7maximumIaEEaEEEvT_T0_DpT1_)
        /*0b6c*/ 	.word	0x00000000


	//----- nvinfo : EIATTR_REGCOUNT
	.align		4
.L_517:
        /*0b70*/ 	.byte	0x04, 0x2f
        /*0b72*/ 	.short	(.L_519 - .L_518)
	.align		4
.L_518:
        /*0b74*/ 	.word	index@(_ZN2at6native55_GLOBAL__N__de093ff9_22_ForeachBinaryOpList_cu_a911ec4325multi_tensor_apply_kernelINS1_18TensorListMetadataILi2EEENS1_24BinaryOpListAlphaFunctorIiLi2ELi2ELi0EEEJNS0_7maximumIiEEiEEEvT_T0_DpT1_)
        /*0b78*/ 	.word	0x00000020


	//----- nvinfo : EIATTR_FRAME_SIZE
	.align		4
.L_519:
        /*0b7c*/ 	.byte	0x04, 0x11
        /*0b7e*/ 	.short	(.L_521 - .L_520)
	.align		4
.L_520:
        /*0b80*/ 	.word	index@(_ZN2at6native55_GLOBAL__N__de093ff9_22_ForeachBinaryOpList_cu_a911ec4325multi_tensor_apply_kernelINS1_18TensorListMetadataILi2EEENS1_24BinaryOpListAlphaFunctorIiLi2ELi2ELi0EEEJNS0_7maximumIiEEiEEEvT_T0_DpT1_)
        /*0b84*/ 	.word	0x00000000


	//----- nvinfo : EIATTR_REGCOUNT
	.align		4
.L_521:
        /*0b88*/ 	.byte	0x04, 0x2f
        /*0b8a*/ 	.short	(.L_523 - .L_522)
	.align		4
.L_522:
        /*0b8c*/ 	.word	index@(_ZN2at6native55_GLOBAL__N__de093ff9_22_ForeachBinaryOpList_cu_a911ec4325multi_tensor_apply_kernelINS1_18TensorListMetadataILi2EEENS1_24BinaryOpListAlphaFunctorIlLi2ELi2ELi0EEEJNS0_7maximumIlEElEEEvT_T0_DpT1_)
        /*0b90*/ 	.word	0x00000020


	//----- nvinfo : EIATTR_FRAME_SIZE
	.align		4
.L_523:
        /*0b94*/ 	.byte	0x04, 0x11
        /*0b96*/ 	.short	(.L_525 - .L_524)
	.align		4
.L_524:
        /*0b98*/ 	.word	index@(_ZN2at6native55_GLOBAL__N__de093ff9_22_ForeachBinaryOpList_cu_a911ec4325multi_tensor_apply_kernelINS1_18TensorListMetadataILi2EEENS1_24BinaryOpListAlphaFunctorIlLi2ELi2ELi0EEEJNS0_7maximumIlEElEEEvT_T0_DpT1_)
        /*0b9c*/ 	.word	0x00000000


	//----- nvinfo : EIATTR_REGCOUNT
	.align		4
.L_525:
        /*0ba0*/ 	.byte	0x04, 0x2f
        /*0ba2*/ 	.short	(.L_527 - .L_526)
	.align		4
.L_526:
        /*0ba4*/ 	.word	index@(_ZN2at6native55_GLOBAL__N__de093ff9_22_ForeachBinaryOpList_cu_a911ec4325multi_tensor_apply_kernelINS1_18TensorListMetadataILi2EEENS1_24BinaryOpListAlphaFunctorIsLi2ELi2ELi0EEEJNS0_7maximumIsEEsEEEvT_T0_DpT1_)
        /*0ba8*/ 	.word	0x00000020


	//----- nvinfo : EIATTR_FRAME_SIZE
	.align		4
.L_527:
        /*0bac*/ 	.byte	0x04, 0x11
        /*0bae*/ 	.short	(.L_529 - .L_528)
	.align		4
.L_528:
        /*0bb0*/ 	.word	index@(_ZN2at6native55_GLOBAL__N__de093ff9_22_ForeachBinaryOpList_cu_a911ec4325multi_tensor_apply_kernelINS1_18TensorListMetadataILi2EEENS1_24BinaryOpListAlphaFunctorIsLi2ELi2ELi0EEEJNS0_7maximumIsEEsEEEvT_T0_DpT1_)
        /*0bb4*/ 	.word	0x00000000


	//----- nvinfo : EIATTR_REGCOUNT
	.align		4
.L_529:
        /*0bb8*/ 	.byte	0x04, 0x2f
        /*0bba*/ 	.short	(.L_531 - .L_530)
	.align		4
.L_530:
        /*0bbc*/ 	.word	index@(_ZN2at6native55_GLOBAL__N__de093ff9_22_ForeachBinaryOpList_cu_a911ec4325multi_tensor_apply_kernelINS1_18TensorListMetadataILi2EEENS1_24BinaryOpListAlphaFunctorIdLi2ELi2ELi0EEEJNS0_7maximumIdEEdEEEvT_T0_DpT1_)
        /*0bc0*/ 	.word	0x00000020


	//----- nvinfo : EIATTR_FRAME_SIZE
	.align		4
.L_531:
        /*0bc4*/ 	.byte	0x04, 0x11
        /*0bc6*/ 	.short	(.L_533 - .L_532)
	.align		4
.L_532:
        /*0bc8*/ 	.word	index@(_ZN2at6native55_GLOBAL__N__de093ff9_22_ForeachBinaryOpList_cu_a911ec4325multi_tensor_apply_kernelINS1_18TensorListMetadataILi2EEENS1_24BinaryOpListAlphaFunctorIdLi2ELi2ELi0EEEJNS0_7maximumIdEEdEEEvT_T0_DpT1_)
        /*0bcc*/ 	.word	0x00000000


	//----- nvinfo : EIATTR_REGCOUNT
	.align		4
.L_533:
        /*0bd0*/ 	.byte	0x04, 0x2f
        /*0bd2*/ 	.short	(.L_535 - .L_534)
	.align		4
.L_534:
        /*0bd4*/ 	.word	index@(_ZN2at6native55_GLOBAL__N__de093ff9_22_ForeachBinaryOpList_cu_a911ec4325multi_tensor_apply_kernelINS1_18TensorListMetadataILi2EEENS1_24BinaryOpListAlphaFunctorIfLi2ELi2ELi0EEEJNS0_7maximumIfEEfEEEvT_T0_DpT1_)
        /*0bd8*/ 	.word	0x0000001f


	//----- nvinfo : EIATTR_FRAME_SIZE
	.align		4
.L_535:
        /*0bdc*/ 	.byte	0x04, 0x11
        /*0bde*/ 	.short	(.L_537 - .L_536)
	.align		4
.L_536:
        /*0be0*/ 	.word	index@(_ZN2at6native55_GLOBAL__N__de093ff9_22_ForeachBinaryOpList_cu_a911ec4325multi_tensor_apply_kernelINS1_18TensorListMetadataILi2EEENS1_24BinaryOpListAlphaFunctorIfLi2ELi2ELi0EEEJNS0_7maximumIfEEfEEEvT_T0_DpT1_)
        /*0be4*/ 	.word	0x00000000


	//----- nvinfo : EIATTR_REGCOUNT
	.align		4
.L_537:
        /*0be8*/ 	.byte	0x04, 0x2f
        /*0bea*/ 	.short	(.L_539 - .L_538)
	.align		4
.L_538:
        /*0bec*/ 	.word	index@(_ZN2at6native55_GLOBAL__N__de093ff9_22_ForeachBinaryOpList_cu_a911ec4325multi_tensor_apply_kernelINS1_18TensorListMetadataILi2EEENS1_24BinaryOpListAlphaFunctorIN3c108BFloat16ELi2ELi2ELi0EEEJNS0_7maximumIfEEfEEEvT_T0_DpT1_)
        /*0bf0*/ 	.word	0x0000001d


	//----- nvinfo : EIATTR_FRAME_SIZE
	.align		4
.L_539:
        /*0bf4*/ 	.byte	0x04, 0x11
        /*0bf6*/ 	.short	(.L_541 - .L_540)
	.align		4
.L_540:
        /*0bf8*/ 	.word	index@(_ZN2at6native55_GLOBAL__N__de093ff9_22_ForeachBinaryOpList_cu_a911ec4325multi_tensor_apply_kernelINS1_18TensorListMetadataILi2EEENS1_24BinaryOpListAlphaFunctorIN3c108BFloat16ELi2ELi2ELi0EEEJNS0_7maximumIfEEfEEEvT_T0_DpT1_)
        /*0bfc*/ 	.word	0x00000000


	//----- nvinfo : EIATTR_REGCOUNT
	.align		4
.L_541:
        /*0c00*/ 	.byte	0x04, 0x2f
        /*0c02*/ 	.short	(.L_543 - .L_542)
	.align		4
.L_542:
        /*0c04*/ 	.word	index@(_ZN2at6native55_GLOBAL__N__de093ff9_22_ForeachBinaryOpList_cu_a911ec4325multi_tensor_apply_kernelINS1_18TensorListMetadataILi2EEENS1_24BinaryOpListAlphaFunctorIN3c104HalfELi2ELi2ELi0EEEJNS0_7maximumIfEEfEEEvT_T0_DpT1_)
        /*0c08*/ 	.word	0x0000001d


	//----- nvinfo : EIATTR_FRAME_SIZE
	.align		4
.L_543:
        /*0c0c*/ 	.byte	0x04, 0x11
        /*0c0e*/ 	.short	(.L_545 - .L_544)
	.align		4
.L_544:
        /*0c10*/ 	.word	index@(_ZN2at6native55_GLOBAL__N__de093ff9_22_ForeachBinaryOpList_cu_a911ec4325multi_tensor_apply_kernelINS1_18TensorListMetadataILi2EEENS1_24BinaryOpListAlphaFunctorIN3c104HalfELi2ELi2ELi0EEEJNS0_7maximumIfEEfEEEvT_T0_DpT1_)
        /*0c14*/ 	.word	0x00000000


	//----- nvinfo : EIATTR_REGCOUNT
	.align		4
.L_545:
        /*0c18*/ 	.byte	0x04, 0x2f
        /*0c1a*/ 	.short	(.L_547 - .L_546)
	.align		4
.L_546:
        /*0c1c*/ 	.word	index@(_ZN2at6native55_GLOBAL__N__de093ff9_22_ForeachBinaryOpList_cu_a911ec4325multi_tensor_apply_kernelINS1_18TensorListMetadataILi3EEENS1_24BinaryOpListAlphaFunctorIhLi3ELi2ELi2EEEJNS0_7maximumIhEEhEEEvT_T0_DpT1_)
        /*0c20*/ 	.word	0x00000017


	//----- nvinfo : EIATTR_FRAME_SIZE
	.align		4
.L_547:
        /*0c24*/ 	.byte	0x04, 0x11
        /*0c26*/ 	.short	(.L_549 - .L_548)
	.align		4
.L_548:
        /*0c28*/ 	.word	index@(_ZN2at6native55_GLOBAL__N__de093ff9_22_ForeachBinaryOpList_cu_a911ec4325multi_tensor_apply_kernelINS1_18TensorListMetadataILi3EEENS1_24BinaryOpListAlphaFunctorIhLi3ELi2ELi2EEEJNS0_7maximumIhEEhEEEvT_T0_DpT1_)
        /*0c2c*/ 	.word	0x00000000


	//----- nvinfo : EIATTR_REGCOUNT
	.align		4
.L_549:
        /*0c30*/ 	.byte	0x04, 0x2f
        /*0c32*/ 	.short	(.L_551 - .L_550)
	.align		4
.L_550:
        /*0c34*/ 	.word	index@(_ZN2at6native55_GLOBAL__N__de093ff9_22_ForeachBinaryOpList_cu_a911ec4325multi_tensor_apply_kernelINS1_18TensorListMetadataILi3EEENS1_24BinaryOpListAlphaFunctorIaLi3ELi2ELi2EEEJNS0_7maximumIaEEaEEEvT_T0_DpT1_)
        /*0c38*/ 	.word	0x00000016


	//----- nvinfo : EIATTR_FRAME_SIZE
	.align		4
.L_551:
        /*0c3c*/ 	.byte	0x04, 0x11
        /*0c3e*/ 	.short	(.L_553 - .L_552)
	.align		4
.L_552:
        /*0c40*/ 	.word	index@(_ZN2at6native55_GLOBAL__N__de093ff9_22_ForeachBinaryOpList_cu_a911ec4325multi_tensor_apply_kernelINS1_18TensorListMetadataILi3EEENS1_24BinaryOpListAlphaFunctorIaLi3ELi2ELi2EEEJNS0_7maximumIaEEaEEEvT_T0_DpT1_)
        /*0c44*/ 	.word	0x00000000


	//----- nvinfo : EIATTR_REGCOUNT
	.align		4
.L_553:
        /*0c48*/ 	.byte	0x04, 0x2f
        /*0c4a*/ 	.short	(.L_555 - .L_554)
	.align		4
.L_554:
        /*0c4c*/ 	.word	index@(_ZN2at6native55_GLOBAL__N__de093ff9_22_ForeachBinaryOpList_cu_a911ec4325multi_tensor_apply_kernelINS1_18TensorListMetadataILi3EEENS1_24BinaryOpListAlphaFunctorIiLi3ELi2ELi2EEEJNS0_7maximumIiEEiEEEvT_T0_DpT1_)
        /*0c50*/ 	.word	0x00000020


	//----- nvinfo : EIATTR_FRAME_SIZE
	.align		4
.L_555:
        /*0c54*/ 	.byte	0x04, 0x11
        /*0c56*/ 	.short	(.L_557 - .L_556)
	.align		4
.L_556:
        /*0c58*/ 	.word	index@(_ZN2at6native55_GLOBAL__N__de093ff9_22_ForeachBinaryOpList_cu_a911ec4325multi_tensor_apply_kernelINS1_18TensorListMetadataILi3EEENS1_24BinaryOpListAlphaFunctorIiLi3ELi2ELi2EEEJNS0_7maximumIiEEiEEEvT_T0_DpT1_)
        /*0c5c*/ 	.word	0x00000000


	//----- nvinfo : EIATTR_REGCOUNT
	.align		4
.L_557:
        /*0c60*/ 	.byte	0x04, 0x2f
        /*0c62*/ 	.short	(.L_559 - .L_558)
	.align		4
.L_558:
        /*0c64*/ 	.word	index@(_ZN2at6native55_GLOBAL__N__de093ff9_22_ForeachBinaryOpList_cu_a911ec4325multi_tensor_apply_kernelINS1_18TensorListMetadataILi3EEENS1_24BinaryOpListAlphaFunctorIlLi3ELi2ELi2EEEJNS0_7maximumIlEElEEEvT_T0_DpT1_)
        /*0c68*/ 	.word	0x00000020


	//----- nvinfo : EIATTR_FRAME_SIZE
	.align		4
.L_559:
        /*0c6c*/ 	.byte	0x04, 0x11
        /*0c6e*/ 	.short	(.L_561 - .L_560)
	.align		4
.L_560:
        /*0c70*/ 	.word	index@(_ZN2at6native55_GLOBAL__N__de093ff9_22_ForeachBinaryOpList_cu_a911ec4325multi_tensor_apply_kernelINS1_18TensorListMetadataILi3EEENS1_24BinaryOpListAlphaFunctorIlLi3ELi2ELi2EEEJNS0_7maximumIlEElEEEvT_T0_DpT1_)
        /*0c74*/ 	.word	0x00000000


	//----- nvinfo : EIATTR_REGCOUNT
	.align		4
.L_561:
        /*0c78*/ 	.byte	0x04, 0x2f
        /*0c7a*/ 	.short	(.L_563 - .L_562)
	.align		4
.L_562:
        /*0c7c*/ 	.word	index@(_ZN2at6native55_GLOBAL__N__de093ff9_22_ForeachBinaryOpList_cu_a911ec4325multi_tensor_apply_kernelINS1_18TensorListMetadataILi3EEENS1_24BinaryOpListAlphaFunctorIsLi3ELi2ELi2EEEJNS0_7maximumIsEEsEEEvT_T0_DpT1_)
        /*0c80*/ 	.word	0x0000001f


	//----- nvinfo : EIATTR_FRAME_SIZE
	.align		4
.L_563:
        /*0c84*/ 	.byte	0x04, 0x11
        /*0c86*/ 	.short	(.L_565 - .L_564)
	.align		4
.L_564:
        /*0c88*/ 	.word	index@(_ZN2at6native55_GLOBAL__N__de093ff9_22_ForeachBinaryOpList_cu_a911ec4325multi_tensor_apply_kernelINS1_18TensorListMetadataILi3EEENS1_24BinaryOpListAlphaFunctorIsLi3ELi2ELi2EEEJNS0_7maximumIsEEsEEEvT_T0_DpT1_)
        /*0c8c*/ 	.word	0x00000000


	//----- nvinfo : EIATTR_REGCOUNT
	.align		4
.L_565:
        /*0c90*/ 	.byte	0x04, 0x2f
        /*0c92*/ 	.short	(.L_567 - .L_566)
	.align		4
.L_566:
        /*0c94*/ 	.word	index@(_ZN2at6native55_GLOBAL__N__de093ff9_22_ForeachBinaryOpList_cu_a911ec4325multi_tensor_apply_kernelINS1_18TensorListMetadataILi3EEENS1_24BinaryOpListAlphaFunctorIdLi3ELi2ELi2EEEJNS0_7maximumIdEEdEEEvT_T0_DpT1_)
        /*0c98*/ 	.word	0x00000020


	//----- nvinfo : EIATTR_FRAME_SIZE
	.align		4
.L_567:
        /*0c9c*/ 	.byte	0x04, 0x11
        /*0c9e*/ 	.short	(.L_569 - .L_568)
	.align		4
.L_568:
        /*0ca0*/ 	.word	index@(_ZN2at6native55_GLOBAL__N__de093ff9_22_ForeachBinaryOpList_cu_a911ec4325multi_tensor_apply_kernelINS1_18TensorListMetadataILi3EEENS1_24BinaryOpListAlphaFunctorIdLi3ELi2ELi2EEEJNS0_7maximumIdEEdEEEvT_T0_DpT1_)
        /*0ca4*/ 	.word	0x00000000


	//----- nvinfo : EIATTR_REGCOUNT
	.align		4
.L_569:
        /*0ca8*/ 	.byte	0x04, 0x2f
        /*0caa*/ 	.short	(.L_571 - .L_570)
	.align		4
.L_570:
        /*0cac*/ 	.word	index@(_ZN2at6native55_GLOBAL__N__de093ff9_22_ForeachBinaryOpList_cu_a911ec4325multi_tensor_apply_kernelINS1_18TensorListMetadataILi3EEENS1_24BinaryOpListAlphaFunctorIfLi3ELi2ELi2EEEJNS0_7maximumIfEEfEEEvT_T0_DpT1_)
        /*0cb0*/ 	.word	0x0000001e


	//----- nvinfo : EIATTR_FRAME_SIZE
	.align		4
.L_571:
        /*0cb4*/ 	.byte	0x04, 0x11
        /*0cb6*/ 	.short	(.L_573 - .L_572)
	.align		4
.L_572:
        /*0cb8*/ 	.word	index@(_ZN2at6native55_GLOBAL__N__de093ff9_22_ForeachBinaryOpList_cu_a911ec4325multi_tensor_apply_kernelINS1_18TensorListMetadataILi3EEENS1_24BinaryOpListAlphaFunctorIfLi3ELi2ELi2EEEJNS0_7maximumIfEEfEEEvT_T0_DpT1_)
        /*0cbc*/ 	.word	0x00000000


	//----- nvinfo : EIATTR_REGCOUNT
	.align		4
.L_573:
        /*0cc0*/ 	.byte	0x04, 0x2f
        /*0cc2*/ 	.short	(.L_575 - .L_574)
	.align		4
.L_574:
        /*0cc4*/ 	.word	index@(_ZN2at6native55_GLOBAL__N__de093ff9_22_ForeachBinaryOpList_cu_a911ec4325multi_tensor_apply_kernelINS1_18TensorListMetadataILi3EEENS1_24BinaryOpListAlphaFunctorIN3c108BFloat16ELi3ELi2ELi2EEEJNS0_7maximumIfEEfEEEvT_T0_DpT1_)
        /*0cc8*/ 	.word	0x0000001f


	//----- nvinfo : EIATTR_FRAME_SIZE
	.align		4
.L_575:
        /*0ccc*/ 	.byte	0x04, 0x11
        /*0cce*/ 	.short	(.L_577 - .L_576)
	.align		4
.L_576:
        /*0cd0*/ 	.word	index@(_ZN2at6native55_GLOBAL__N__de093ff9_22_ForeachBinaryOpList_cu_a911ec4325multi_tensor_apply_kernelINS1_18TensorListMetadataILi3EEENS1_24BinaryOpListAlphaFunctorIN3c108BFloat16ELi3ELi2ELi2EEEJNS0_7maximumIfEEfEEEvT_T0_DpT1_)
        /*0cd4*/ 	.word	0x00000000


	//----- nvinfo : EIATTR_REGCOUNT
	.align		4
.L_577:
        /*0cd8*/ 	.byte	0x04, 0x2f
        /*0cda*/ 	.short	(.L_579 - .L_578)
	.align		4
.L_578:
        /*0cdc*/ 	.word	index@(_ZN2at6native55_GLOBAL__N__de093ff9_22_ForeachBinaryOpList_cu_a911ec4325multi_tensor_apply_kernelINS1_18TensorListMetadataILi3EEENS1_24BinaryOpListAlphaFunctorIN3c104HalfELi3ELi2ELi2EEEJNS0_7maximumIfEEfEEEvT_T0_DpT1_)
        /*0ce0*/ 	.word	0x0000001f


	//----- nvinfo : EIATTR_FRAME_SIZE
	.align		4
.L_579:
        /*0ce4*/ 	.byte	0x04, 0x11
        /*0ce6*/ 	.short	(.L_581 - .L_580)
	.align		4
.L_580:
        /*0ce8*/ 	.word	index@(_ZN2at6native55_GLOBAL__N__de093ff9_22_ForeachBinaryOpList_cu_a911ec4325multi_tensor_apply_kernelINS1_18TensorListMetadataILi3EEENS1_24BinaryOpListAlphaFunctorIN3c104HalfELi3ELi2ELi2EEEJNS0_7maximumIfEEfEEEvT_T0_DpT1_)
        /*0cec*/ 	.word	0x00000000


	//----- nvinfo : EIATTR_REGCOUNT
	.align		4
.L_581:
        /*0cf0*/ 	.byte	0x04, 0x2f
        /*0cf2*/ 	.short	(.L_583 - .L_582)
	.align		4
.L_582:
        /*0cf4*/ 	.word	index@(_ZN2at6native55_GLOBAL__N__de093ff9_22_ForeachBinaryOpList_cu_a911ec4325multi_tensor_apply_kernelINS1_18TensorListMetadataILi2EEENS1_24BinaryOpListAlphaFunctorIhLi2ELi2ELi0EEEJNS1_13power_functorIhEEhEEEvT_T0_DpT1_)
        /*0cf8*/ 	.word	0x00000020


	//----- nvinfo : EIATTR_FRAME_SIZE
	.align		4
.L_583:
        /*0cfc*/ 	.byte	0x04, 0x11
        /*0cfe*/ 	.short	(.L_585 - .L_584)
	.align		4
.L_584:
        /*0d00*/ 	.word	index@(_ZN2at6native55_GLOBAL__N__de093ff9_22_ForeachBinaryOpList_cu_a911ec4325multi_tensor_apply_kernelINS1_18TensorListMetadataILi2EEENS1_24BinaryOpListAlphaFunctorIhLi2ELi2ELi0EEEJNS1_13power_functorIhEEhEEEvT_T0_DpT1_)
        /*0d04*/ 	.word	0x00000000


	//----- nvinfo : EIATTR_REGCOUNT
	.align		4
.L_585:
        /*0d08*/ 	.byte	0x04, 0x2f
        /*0d0a*/ 	.short	(.L_587 - .L_586)
	.align		4
.L_586:
        /*0d0c*/ 	.word	index@(_ZN2at6native55_GLOBAL__N__de093ff9_22_ForeachBinaryOpList_cu_a911ec4325multi_tensor_apply_kernelINS1_18TensorListMetadataILi2EEENS1_24BinaryOpListAlphaFunctorIaLi2ELi2ELi0EEEJNS1_13power_functorIaEEaEEEvT_T0_DpT1_)
        /*0d10*/ 	.word	0x00000020


	//----- nvinfo : EIATTR_FRAME_SIZE
	.align		4
.L_587:
        /*0d14*/ 	.byte	0x04, 0x11
        /*0d16*/ 	.short	(.L_589 - .L_588)
	.align		4
.L_588:
        /*0d18*/ 	.word	index@(_ZN2at6native55_GLOBAL__N__de093ff9_22_ForeachBinaryOpList_cu_a911ec4325multi_tensor_apply_kernelINS1_18TensorListMetadataILi2EEENS1_24BinaryOpListAlphaFunctorIaLi2ELi2ELi0EEEJNS1_13power_functorIaEEaEEEvT_T0_DpT1_)
        /*0d1c*/ 	.word	0x00000000


	//----- nvinfo : EIATTR_REGCOUNT
	.align		4
.L_589:
        /*0d20*/ 	.byte	0x04, 0x2f
        /*0d22*/ 	.short	(.L_591 - .L_590)
	.align		4
.L_590:
        /*0d24*/ 	.word	index@(_ZN2at6native55_GLOBAL__N__de093ff9_22_ForeachBinaryOpList_cu_a911ec4325multi_tensor_apply_kernelINS1_18TensorListMetadataILi2EEENS1_24BinaryOpListAlphaFunctorIiLi2ELi2ELi0EEEJNS1_13power_functorIiEEiEEEvT_T0_DpT1_)
        /*0d28*/ 	.word	0x00000020


	//----- nvinfo : EIATTR_FRAME_SIZE
	.align		4
.L_591:
        /*0d2c*/ 	.byte	0x04, 0x11
        /*0d2e*/ 	.short	(.L_593 - .L_592)
	.align		4
.L_592:
        /*0d30*/ 	.word	index@(_ZN2at6native55_GLOBAL__N__de093ff9_22_ForeachBinaryOpList_cu_a911ec4325multi_tensor_apply_kernelINS1_18TensorListMetadataILi2EEENS1_24BinaryOpListAlphaFunctorIiLi2ELi2ELi0EEEJNS1_13power_functorIiEEiEEEvT_T0_DpT1_)
        /*0d34*/ 	.word	0x00000000


	//----- nvinfo : EIATTR_REGCOUNT
	.align		4
.L_593:
        /*0d38*/ 	.byte	0x04, 0x2f
        /*0d3a*/ 	.short	(.L_595 - .L_594)
	.align		4
.L_594:
        /*0d3c*/ 	.word	index@(_ZN2at6native55_GLOBAL__N__de093ff9_22_ForeachBinaryOpList_cu_a911ec4325multi_tensor_apply_kernelINS1_18TensorListMetadataILi2EEENS1_24BinaryOpListAlphaFunctorIlLi2ELi2ELi0EEEJNS1_13power_functorIlEElEEEvT_T0_DpT1_)
        /*0d40*/ 	.word	0x00000026


	//----- nvinfo : EIATTR_FRAME_SIZE
	.align		4
.L_595:
        /*0d44*/ 	.byte	0x04, 0x11
        /*0d46*/ 	.short	(.L_597 - .L_596)
	.align		4
.L_596:
        /*0d48*/ 	.word	index@(_ZN2at6native55_GLOBAL__N__de093ff9_22_ForeachBinaryOpList_cu_a911ec4325multi_tensor_apply_kernelINS1_18TensorListMetadataILi2EEENS1_24BinaryOpListAlphaFunctorIlLi2ELi2ELi0EEEJNS1_13power_functorIlEElEEEvT_T0_DpT1_)
        /*0d4c*/ 	.word	0x00000000


	//----- nvinfo : EIATTR_REGCOUNT
	.align		4
.L_597:
        /*0d50*/ 	.byte	0x04, 0x2f
        /*0d52*/ 	.short	(.L_599 - .L_598)
	.align		4
.L_598:
        /*0d54*/ 	.word	index@(_ZN2at6native55_GLOBAL__N__de093ff9_22_ForeachBinaryOpList_cu_a911ec4325multi_tensor_apply_kernelINS1_18TensorListMetadataILi2EEENS1_24BinaryOpListAlphaFunctorIsLi2ELi2ELi0EEEJNS1_13power_functorIsEEsEEEvT_T0_DpT1_)
        /*0d58*/ 	.word	0x00000020


	//----- nvinfo : EIATTR_FRAME_SIZE
	.align		4
.L_599:
        /*0d5c*/ 	.byte	0x04, 0x11
        /*0d5e*/ 	.short	(.L_601 - .L_600)
	.align		4
.L_600:
        /*0d60*/ 	.word	index@(_ZN2at6native55_GLOBAL__N__de093ff9_22_ForeachBinaryOpList_cu_a911ec4325multi_tensor_apply_kernelINS1_18TensorListMetadataILi2EEENS1_24BinaryOpListAlphaFunctorIsLi2ELi2ELi0EEEJNS1_13power_functorIsEEsEEEvT_T0_DpT1_)
        /*0d64*/ 	.word	0x00000000


	//----- nvinfo : EIATTR_REGCOUNT
	.align		4
.L_601:
        /*0d68*/ 	.byte	0x04, 0x2f
        /*0d6a*/ 	.short	(.L_603 - .L_602)
	.align		4
.L_602:
        /*0d6c*/ 	.word	index@(_ZN2at6native55_GLOBAL__N__de093ff9_22_ForeachBinaryOpList_cu_a911ec4325multi_tensor_apply_kernelINS1_18TensorListMetadataILi2EEENS1_24BinaryOpListAlphaFunctorIdLi2ELi2ELi0EEEJNS1_13power_functorIdEEdEEEvT_T0_DpT1_)
        /*0d70*/ 	.word	0x0000002e


	//----- nvinfo : EIATTR_FRAME_SIZE
	.align		4
.L_603:
        /*0d74*/ 	.byte	0x04, 0x11
        /*0d76*/ 	.short	(.L_605 - .L_604)
	.align		4
.L_604:
        /*0d78*/ 	.word	index@($_ZN2at6native55_GLOBAL__N__de093ff9_22_ForeachBinaryOpList_cu_a911ec4325multi_tensor_apply_kernelINS1_18TensorListMetadataILi2EEENS1_24BinaryOpListAlphaFunctorIdLi2ELi2ELi0EEEJNS1_13power_functorIdEEdEEEvT_T0_DpT1_$__internal_accurate_pow)
        /*0d7c*/ 	.word	0x00000000


	//----- nvinfo : EIATTR_FRAME_SIZE
	.align		4
.L_605:
        /*0d80*/ 	.byte	0x04, 0x11
        /*0d82*/ 	.short	(.L_607 - .L_606)
	.align		4
.L_606:
        /*0d84*/ 	.word	index@(_ZN2at6native55_GLOBAL__N__de093ff9_22_ForeachBinaryOpList_cu_a911ec4325multi_tensor_apply_kernelINS1_18TensorListMetadataILi2EEENS1_24BinaryOpListAlphaFunctorIdLi2ELi2ELi0EEEJNS1_13power_functorIdEEdEEEvT_T0_DpT1_)
        /*0d88*/ 	.word	0x00000000


	//----- nvinfo : EIATTR_REGCOUNT
	.align		4
.L_607:
        /*0d8c*/ 	.byte	0x04, 0x2f
        /*0d8e*/ 	.short	(.L_609 - .L_608)
	.align		4
.L_608:
        /*0d90*/ 	.word	index@(_ZN2at6native55_GLOBAL__N__de093ff9_22_ForeachBinaryOpList_cu_a911ec4325multi_tensor_apply_kernelINS1_18TensorListMetadataILi2EEENS1_24BinaryOpListAlphaFunctorIfLi2ELi2ELi0EEEJNS1_13power_functorIfEEfEEEvT_T0_DpT1_)
        /*0d94*/ 	.word	0x00000020


	//----- nvinfo : EIATTR_FRAME_SIZE
	.align		4
.L_609:
        /*0d98*/ 	.byte	0x04, 0x11
        /*0d9a*/ 	.short	(.L_611 - .L_610)
	.align		4
.L_610:
        /*0d9c*/ 	.word	index@(_ZN2at6native55_GLOBAL__N__de093ff9_22_ForeachBinaryOpList_cu_a911ec4325multi_tensor_apply_kernelINS1_18TensorListMetadataILi2EEENS1_24BinaryOpListAlphaFunctorIfLi2ELi2ELi0EEEJNS1_13power_functorIfEEfEEEvT_T0_DpT1_)
        /*0da0*/ 	.word	0x00000000


	//----- nvinfo : EIATTR_REGCOUNT
	.align		4
.L_611:
        /*0da4*/ 	.byte	0x04, 0x2f
        /*0da6*/ 	.short	(.L_613 - .L_612)
	.align		4
.L_612:
        /*0da8*/ 	.word	index@(_ZN2at6native55_GLOBAL__N__de093ff9_22_ForeachBinaryOpList_cu_a911ec4325multi_tensor_apply_kernelINS1_18TensorListMetadataILi2EEENS1_24BinaryOpListAlphaFunctorIN3c107complexIdEELi2ELi2ELi0EEEJNS1_13power_functorIS8_EES8_EEEvT_T0_DpT1_)
        /*0dac*/ 	.word	0x0000004e


	//----- nvinfo : EIATTR_FRAME_SIZE
	.align		4
.L_613:
        /*0db0*/ 	.byte	0x04, 0x11
        /*0db2*/ 	.short	(.L_615 - .L_614)
	.align		4
.L_614:
        /*0db4*/ 	.word	index@($_ZN2at6native55_GLOBAL__N__de093ff9_22_ForeachBinaryOpList_cu_a911ec4325multi_tensor_apply_kernelINS1_18TensorListMetadataILi2EEENS1_24BinaryOpListAlphaFunctorIN3c107complexIdEELi2ELi2ELi0EEEJNS1_13power_functorIS8_EES8_EEEvT_T0_DpT1_$__internal_trig_reduction_slowpathd)
        /*0db8*/ 	.word	0x00000028


	//----- nvinfo : EIATTR_FRAME_SIZE
	.align		4
.L_615:
        /*0dbc*/ 	.byte	0x04, 0x11
        /*0dbe*/ 	.short	(.L_617 - .L_616)
	.align		4
.L_616:
        /*0dc0*/ 	.word	index@($__internal_147_$__cuda_sm20_div_rn_f64_full)
        /*0dc4*/ 	.word	0x00000028


	//----- nvinfo : EIATTR_FRAME_SIZE
	.align		4
.L_617:
        /*0dc8*/ 	.byte	0x04, 0x11
        /*0dca*/ 	.short	(.L_619 - .L_618)
	.align		4
.L_618:
        /*0dcc*/ 	.word	index@(_ZN2at6native55_GLOBAL__N__de093ff9_22_ForeachBinaryOpList_cu_a911ec4325multi_tensor_apply_kernelINS1_18TensorListMetadataILi2EEENS1_24BinaryOpListAlphaFunctorIN3c107complexIdEELi2ELi2ELi0EEEJNS1_13power_functorIS8_EES8_EEEvT_T0_DpT1_)
        /*0dd0*/ 	.word	0x00000028


	//----- nvinfo : EIATTR_REGCOUNT
	.align		4
.L_619:
        /*0dd4*/ 	.byte	0x04, 0x2f
        /*0dd6*/ 	.short	(.L_621 - .L_620)
	.align		4
.L_620:
        /*0dd8*/ 	.word	index@(_ZN2at6native55_GLOBAL__N__de093ff9_22_ForeachBinaryOpList_cu_a911ec4325multi_tensor_apply_kernelINS1_18TensorListMetadataILi2EEENS1_24BinaryOpListAlphaFunctorIN3c107complexIfEELi2ELi2ELi0EEEJNS1_13power_functorIS8_EES8_EEEvT_T0_DpT1_)
        /*0ddc*/ 	.word	0x00000040


	//----- nvinfo : EIATTR_FRAME_SIZE
	.align		4
.L_621:
        /*0de0*/ 	.byte	0x04, 0x11
        /*0de2*/ 	.short	(.L_623 - .L_622)
	.align		4
.L_622:
        /*0de4*/ 	.word	index@($__internal_146_$__cuda_sm3x_div_rn_ftz_f32_slowpath)
        /*0de8*/ 	.word	0x00000008


	//----- nvinfo : EIATTR_FRAME_SIZE
	.align		4
.L_623:
        /*0dec*/ 	.byte	0x04, 0x11
        /*0dee*/ 	.short	(.L_625 - .L_624)
	.align		4
.L_624:
        /*0df0*/ 	.word	index@(_ZN2at6native55_GLOBAL__N__de093ff9_22_ForeachBinaryOpList_cu_a911ec4325multi_tensor_apply_kernelINS1_18TensorListMetadataILi2EEENS1_24BinaryOpListAlphaFunctorIN3c107complexIfEELi2ELi2ELi0EEEJNS1_13power_functorIS8_EES8_EEEvT_T0_DpT1_)
        /*0df4*/ 	.word	0x00000008


	//----- nvinfo : EIATTR_REGCOUNT
	.align		4
.L_625:
        /*0df8*/ 	.byte	0x04, 0x2f
        /*0dfa*/ 	.short	(.L_627 - .L_626)
	.align		4
.L_626:
        /*0dfc*/ 	.word	index@(_ZN2at6native55_GLOBAL__N__de093ff9_22_ForeachBinaryOpList_cu_a911ec4325multi_tensor_apply_kernelINS1_18TensorListMetadataILi2EEENS1_24BinaryOpListAlphaFunctorIN3c108BFloat16ELi2ELi2ELi0EEEJNS1_13power_functorIfEEfEEEvT_T0_DpT1_)
        /*0e00*/ 	.word	0x0000001d


	//----- nvinfo : EIATTR_FRAME_SIZE
	.align		4
.L_627:
        /*0e04*/ 	.byte	0x04, 0x11
        /*0e06*/ 	.short	(.L_629 - .L_628)
	.align		4
.L_628:
        /*0e08*/ 	.word	index@(_ZN2at6native55_GLOBAL__N__de093ff9_22_ForeachBinaryOpList_cu_a911ec4325multi_tensor_apply_kernelINS1_18TensorListMetadataILi2EEENS1_24BinaryOpListAlphaFunctorIN3c108BFloat16ELi2ELi2ELi0EEEJNS1_13power_functorIfEEfEEEvT_T0_DpT1_)
        /*0e0c*/ 	.word	0x00000000


	//----- nvinfo : EIATTR_REGCOUNT
	.align		4
.L_629:
        /*0e10*/ 	.byte	0x04, 0x2f
        /*0e12*/ 	.short	(.L_631 - .L_630)
	.align		4
.L_630:
        /*0e14*/ 	.word	index@(_ZN2at6native55_GLOBAL__N__de093ff9_22_ForeachBinaryOpList_cu_a911ec4325multi_tensor_apply_kernelINS1_18TensorListMetadataILi2EEENS1_24BinaryOpListAlphaFunctorIN3c104HalfELi2ELi2ELi0EEEJNS1_13power_functorIfEEfEEEvT_T0_DpT1_)
        /*0e18*/ 	.word	0x0000001d


	//----- nvinfo : EIATTR_FRAME_SIZE
	.align		4
.L_631:
        /*0e1c*/ 	.byte	0x04, 0x11
        /*0e1e*/ 	.short	(.L_633 - .L_632)
	.align		4
.L_632:
        /*0e20*/ 	.word	index@(_ZN2at6native55_GLOBAL__N__de093ff9_22_ForeachBinaryOpList_cu_a911ec4325multi_tensor_apply_kernelINS1_18TensorListMetadataILi2EEENS1_24BinaryOpListAlphaFunctorIN3c104HalfELi2ELi2ELi0EEEJNS1_13power_functorIfEEfEEEvT_T0_DpT1_)
        /*0e24*/ 	.word	0x00000000


	//----- nvinfo : EIATTR_REGCOUNT
	.align		4
.L_633:
        /*0e28*/ 	.byte	0x04, 0x2f
        /*0e2a*/ 	.short	(.L_635 - .L_634)
	.align		4
.L_634:
        /*0e2c*/ 	.word	index@(_ZN2at6native55_GLOBAL__N__de093ff9_22_ForeachBinaryOpList_cu_a911ec4325multi_tensor_apply_kernelINS1_18TensorListMetadataILi3EEENS1_24BinaryOpListAlphaFunctorIhLi3ELi2ELi2EEEJNS1_13power_functorIhEEhEEEvT_T0_DpT1_)
        /*0e30*/ 	.word	0x0000001f


	//----- nvinfo : EIATTR_FRAME_SIZE
	.align		4
.L_635:
        /*0e34*/ 	.byte	0x04, 0x11
        /*0e36*/ 	.short	(.L_637 - .L_636)
	.align		4
.L_636:
        /*0e38*/ 	.word	index@(_ZN2at6native55_GLOBAL__N__de093ff9_22_ForeachBinaryOpList_cu_a911ec4325multi_tensor_apply_kernelINS1_18TensorListMetadataILi3EEENS1_24BinaryOpListAlphaFunctorIhLi3ELi2ELi2EEEJNS1_13power_functorIhEEhEEEvT_T0_DpT1_)
        /*0e3c*/ 	.word	0x00000000


	//----- nvinfo : EIATTR_REGCOUNT
	.align		4
.L_637:
        /*0e40*/ 	.byte	0x04, 0x2f
        /*0e42*/ 	.short	(.L_639 - .L_638)
	.align		4
.L_638:
        /*0e44*/ 	.word	index@(_ZN2at6native55_GLOBAL__N__de093ff9_22_ForeachBinaryOpList_cu_a911ec4325multi_tensor_apply_kernelINS1_18TensorListMetadataILi3EEENS1_24BinaryOpListAlphaFunctorIaLi3ELi2ELi2EEEJNS1_13power_functorIaEEaEEEvT_T0_DpT1_)
        /*0e48*/ 	.word	0x0000001f


	//----- nvinfo : EIATTR_FRAME_SIZE
	.align		4
.L_639:
        /*0e4c*/ 	.byte	0x04, 0x11
        /*0e4e*/ 	.short	(.L_641 - .L_640)
	.align		4
.L_640:
        /*0e50*/ 	.word	index@(_ZN2at6native55_GLOBAL__N__de093ff9_22_ForeachBinaryOpList_cu_a911ec4325multi_tensor_apply_kernelINS1_18TensorListMetadataILi3EEENS1_24BinaryOpListAlphaFunctorIaLi3ELi2ELi2EEEJNS1_13power_functorIaEEaEEEvT_T0_DpT1_)
        /*0e54*/ 	.word	0x00000000


	//----- nvinfo : EIATTR_REGCOUNT
	.align		4
.L_641:
        /*0e58*/ 	.byte	0x04, 0x2f
        /*0e5a*/ 	.short	(.L_643 - .L_642)
	.align		4
.L_642:
        /*0e5c*/ 	.word	index@(_ZN2at6native55_GLOBAL__N__de093ff9_22_ForeachBinaryOpList_cu_a911ec4325multi_tensor_apply_kernelINS1_18TensorListMetadataILi3EEENS1_24BinaryOpListAlphaFunctorIiLi3ELi2ELi2EEEJNS1_13power_functorIiEEiEEEvT_T0_DpT1_)
        /*0e60*/ 	.word	0x00000020


	//----- nvinfo : EIATTR_FRAME_SIZE
	.align		4
.L_643:
        /*0e64*/ 	.byte	0x04, 0x11
        /*0e66*/ 	.short	(.L_645 - .L_644)
	.align		4
.L_644:
        /*0e68*/ 	.word	index@(_ZN2at6native55_GLOBAL__N__de093ff9_22_ForeachBinaryOpList_cu_a911ec4325multi_tensor_apply_kernelINS1_18TensorListMetadataILi3EEENS1_24BinaryOpListAlphaFunctorIiLi3ELi2ELi2EEEJNS1_13power_functorIiEEiEEEvT_T0_DpT1_)
        /*0e6c*/ 	.word	0x00000000


	//----- nvinfo : EIATTR_REGCOUNT
	.align		4
.L_645:
        /*0e70*/ 	.byte	0x04, 0x2f
        /*0e72*/ 	.short	(.L_647 - .L_646)
	.align		4
.L_646:
        /*0e74*/ 	.word	index@(_ZN2at6native55_GLOBAL__N__de093ff9_22_ForeachBinaryOpList_cu_a911ec4325multi_tensor_apply_kernelINS1_18TensorListMetadataILi3EEENS1_24BinaryOpListAlphaFunctorIlLi3ELi2ELi2EEEJNS1_13power_functorIlEElEEEvT_T0_DpT1_)
        /*0e78*/ 	.word	0x00000028


	//----- nvinfo : EIATTR_FRAME_SIZE
	.align		4
.L_647:
        /*0e7c*/ 	.byte	0x04, 0x11
        /*0e7e*/ 	.short	(.L_649 - .L_648)
	.align		4
.L_648:
        /*0e80*/ 	.word	index@(_ZN2at6native55_GLOBAL__N__de093ff9_22_ForeachBinaryOpList_cu_a911ec4325multi_tensor_apply_kernelINS1_18TensorListMetadataILi3EEENS1_24BinaryOpListAlphaFunctorIlLi3ELi2ELi2EEEJNS1_13power_functorIlEElEEEvT_T0_DpT1_)
        /*0e84*/ 	.word	0x00000000


	//----- nvinfo : EIATTR_REGCOUNT
	.align		4
.L_649:
        /*0e88*/ 	.byte	0x04, 0x2f
        /*0e8a*/ 	.short	(.L_651 - .L_650)
	.align		4
.L_650:
        /*0e8c*/ 	.word	index@(_ZN2at6native55_GLOBAL__N__de093ff9_22_ForeachBinaryOpList_cu_a911ec4325multi_tensor_apply_kernelINS1_18TensorListMetadataILi3EEENS1_24BinaryOpListAlphaFunctorIsLi3ELi2ELi2EEEJNS1_13power_functorIsEEsEEEvT_T0_DpT1_)
        /*0e90*/ 	.word	0x00000020


	//----- nvinfo : EIATTR_FRAME_SIZE
	.align		4
.L_651:
        /*0e94*/ 	.byte	0x04, 0x11
        /*0e96*/ 	.short	(.L_653 - .L_652)
	.align		4
.L_652:
        /*0e98*/ 	.word	index@(_ZN2at6native55_GLOBAL__N__de093ff9_22_ForeachBinaryOpList_cu_a911ec4325multi_tensor_apply_kernelINS1_18TensorListMetadataILi3EEENS1_24BinaryOpListAlphaFunctorIsLi3ELi2ELi2EEEJNS1_13power_functorIsEEsEEEvT_T0_DpT1_)
        /*0e9c*/ 	.word	0x00000000


	//----- nvinfo : EIATTR_REGCOUNT
	.align		4
.L_653:
        /*0ea0*/ 	.byte	0x04, 0x2f
        /*0ea2*/ 	.short	(.L_655 - .L_654)
	.align		4
.L_654:
        /*0ea4*/ 	.word	index@(_ZN2at6native55_GLOBAL__N__de093ff9_22_ForeachBinaryOpList_cu_a911ec4325multi_tensor_apply_kernelINS1_18TensorListMetadataILi3EEENS1_24BinaryOpListAlphaFunctorIdLi3ELi2ELi2EEEJNS1_13power_functorIdEEdEEEvT_T0_DpT1_)
        /*0ea8*/ 	.word	0x0000002a


	//----- nvinfo : EIATTR_FRAME_SIZE
	.align		4
.L_655:
        /*0eac*/ 	.byte	0x04, 0x11
        /*0eae*/ 	.short	(.L_657 - .L_656)
	.align		4
.L_656:
        /*0eb0*/ 	.word	index@($_ZN2at6native55_GLOBAL__N__de093ff9_22_ForeachBinaryOpList_cu_a911ec4325multi_tensor_apply_kernelINS1_18TensorListMetadataILi3EEENS1_24BinaryOpListAlphaFunctorIdLi3ELi2ELi2EEEJNS1_13power_functorIdEEdEEEvT_T0_DpT1_$__internal_accurate_pow)
        /*0eb4*/ 	.word	0x00000000


	//----- nvinfo : EIATTR_FRAME_SIZE
	.align		4
.L_657:
        /*0eb8*/ 	.byte	0x04, 0x11
        /*0eba*/ 	.short	(.L_659 - .L_658)
	.align		4
.L_658:
        /*0ebc*/ 	.word	index@(_ZN2at6native55_GLOBAL__N__de093ff9_22_ForeachBinaryOpList_cu_a911ec4325multi_tensor_apply_kernelINS1_18TensorListMetadataILi3EEENS1_24BinaryOpListAlphaFunctorIdLi3ELi2ELi2EEEJNS1_13power_functorIdEEdEEEvT_T0_DpT1_)
        /*0ec0*/ 	.word	0x00000000


	//----- nvinfo : EIATTR_REGCOUNT
	.align		4
.L_659:
        /*0ec4*/ 	.byte	0x04, 0x2f
        /*0ec6*/ 	.short	(.L_661 - .L_660)
	.align		4
.L_660:
        /*0ec8*/ 	.word	index@(_ZN2at6native55_GLOBAL__N__de093ff9_22_ForeachBinaryOpList_cu_a911ec4325multi_tensor_apply_kernelINS1_18TensorListMetadataILi3EEENS1_24BinaryOpListAlphaFunctorIfLi3ELi2ELi2EEEJNS1_13power_functorIfEEfEEEvT_T0_DpT1_)
        /*0ecc*/ 	.word	0x00000020


	//----- nvinfo : EIATTR_FRAME_SIZE
	.align		4
.L_661:
        /*0ed0*/ 	.byte	0x04, 0x11
        /*0ed2*/ 	.short	(.L_663 - .L_662)
	.align		4
.L_662:
        /*0ed4*/ 	.word	index@(_ZN2at6native55_GLOBAL__N__de093ff9_22_ForeachBinaryOpList_cu_a911ec4325multi_tensor_apply_kernelINS1_18TensorListMetadataILi3EEENS1_24BinaryOpListAlphaFunctorIfLi3ELi2ELi2EEEJNS1_13power_functorIfEEfEEEvT_T0_DpT1_)
        /*0ed8*/ 	.word	0x00000000


	//----- nvinfo : EIATTR_REGCOUNT
	.align		4
.L_663:
        /*0edc*/ 	.byte	0x04, 0x2f
        /*0ede*/ 	.short	(.L_665 - .L_664)
	.align		4
.L_664:
        /*0ee0*/ 	.word	index@(_ZN2at6native55_GLOBAL__N__de093ff9_22_ForeachBinaryOpList_cu_a911ec4325multi_tensor_apply_kernelINS1_18TensorListMetadataILi3EEENS1_24BinaryOpListAlphaFunctorIN3c107complexIdEELi3ELi2ELi2EEEJNS1_13power_functorIS8_EES8_EEEvT_T0_DpT1_)
        /*0ee4*/ 	.word	0x0000004c


	//----- nvinfo : EIATTR_FRAME_SIZE
	.align		4
.L_665:
        /*0ee8*/ 	.byte	0x04, 0x11
        /*0eea*/ 	.short	(.L_667 - .L_666)
	.align		4
.L_666:
        /*0eec*/ 	.word	index@($_ZN2at6native55_GLOBAL__N__de093ff9_22_ForeachBinaryOpList_cu_a911ec4325multi_tensor_apply_kernelINS1_18TensorListMetadataILi3EEENS1_24BinaryOpListAlphaFunctorIN3c107complexIdEELi3ELi2ELi2EEEJNS1_13power_functorIS8_EES8_EEEvT_T0_DpT1_$__internal_trig_reduction_slowpathd)
        /*0ef0*/ 	.word	0x00000028


	//----- nvinfo : EIATTR_FRAME_SIZE
	.align		4
.L_667:
        /*0ef4*/ 	.byte	0x04, 0x11
        /*0ef6*/ 	.short	(.L_669 - .L_668)
	.align		4
.L_668:
        /*0ef8*/ 	.word	index@($__internal_145_$__cuda_sm20_div_rn_f64_full)
        /*0efc*/ 	.word	0x00000028


	//----- nvinfo : EIATTR_FRAME_SIZE
	.align		4
.L_669:
        /*0f00*/ 	.byte	0x04, 0x11
        /*0f02*/ 	.short	(.L_671 - .L_670)
	.align		4
.L_670:
        /*0f04*/ 	.word	index@(_ZN2at6native55_GLOBAL__N__de093ff9_22_ForeachBinaryOpList_cu_a911ec4325multi_tensor_apply_kernelINS1_18TensorListMetadataILi3EEENS1_24BinaryOpListAlphaFunctorIN3c107complexIdEELi3ELi2ELi2EEEJNS1_13power_functorIS8_EES8_EEEvT_T0_DpT1_)
        /*0f08*/ 	.word	0x00000028


	//----- nvinfo : EIATTR_REGCOUNT
	.align		4
.L_671:
        /*0f0c*/ 	.byte	0x04, 0x2f
        /*0f0e*/ 	.short	(.L_673 - .L_672)
	.align		4
.L_672:
        /*0f10*/ 	.word	index@(_ZN2at6native55_GLOBAL__N__de093ff9_22_ForeachBinaryOpList_cu_a911ec4325multi_tensor_apply_kernelINS1_18TensorListMetadataILi3EEENS1_24BinaryOpListAlphaFunctorIN3c107complexIfEELi3ELi2ELi2EEEJNS1_13power_functorIS8_EES8_EEEvT_T0_DpT1_)
        /*0f14*/ 	.word	0x0000002d


	//----- nvinfo : EIATTR_FRAME_SIZE
	.align		4
.L_673:
        /*0f18*/ 	.byte	0x04, 0x11
        /*0f1a*/ 	.short	(.L_675 - .L_674)
	.align		4
.L_674:
        /*0f1c*/ 	.word	index@($__internal_144_$__cuda_sm3x_div_rn_ftz_f32_slowpath)
        /*0f20*/ 	.word	0x00000000


	//----- nvinfo : EIATTR_FRAME_SIZE
	.align		4
.L_675:
        /*0f24*/ 	.byte	0x04, 0x11
        /*0f26*/ 	.short	(.L_677 - .L_676)
	.align		4
.L_676:
        /*0f28*/ 	.word	index@(_ZN2at6native55_GLOBAL__N__de093ff9_22_ForeachBinaryOpList_cu_a911ec4325multi_tensor_apply_kernelINS1_18TensorListMetadataILi3EEENS1_24BinaryOpListAlphaFunctorIN3c107complexIfEELi3ELi2ELi2EEEJNS1_13power_functorIS8_EES8_EEEvT_T0_DpT1_)
        /*0f2c*/ 	.word	0x00000000


	//----- nvinfo : EIATTR_REGCOUNT
	.align		4
.L_677:
        /*0f30*/ 	.byte	0x04, 0x2f
        /*0f32*/ 	.short	(.L_679 - .L_678)
	.align		4
.L_678:
        /*0f34*/ 	.word	index@(_ZN2at6native55_GLOBAL__N__de093ff9_22_ForeachBinaryOpList_cu_a911ec4325multi_tensor_apply_kernelINS1_18TensorListMetadataILi3EEENS1_24BinaryOpListAlphaFunctorIN3c108BFloat16ELi3ELi2ELi2EEEJNS1_13power_functorIfEEfEEEvT_T0_DpT1_)
        /*0f38*/ 	.word	0x0000001d


	//----- nvinfo : EIATTR_FRAME_SIZE
	.align		4
.L_679:
        /*0f3c*/ 	.byte	0x04, 0x11
        /*0f3e*/ 	.short	(.L_681 - .L_680)
	.align		4
.L_680:
        /*0f40*/ 	.word	index@(_ZN2at6native55_GLOBAL__N__de093ff9_22_ForeachBinaryOpList_cu_a911ec4325multi_tensor_apply_kernelINS1_18TensorListMetadataILi3EEENS1_24BinaryOpListAlphaFunctorIN3c108BFloat16ELi3ELi2ELi2EEEJNS1_13power_functorIfEEfEEEvT_T0_DpT1_)
        /*0f44*/ 	.word	0x00000000


	//----- nvinfo : EIATTR_REGCOUNT
	.align		4
.L_681:
        /*0f48*/ 	.byte	0x04, 0x2f
        /*0f4a*/ 	.short	(.L_683 - .L_682)
	.align		4
.L_682:
        /*0f4c*/ 	.word	index@(_ZN2at6native55_GLOBAL__N__de093ff9_22_ForeachBinaryOpList_cu_a911ec4325multi_tensor_apply_kernelINS1_18TensorListMetadataILi3EEENS1_24BinaryOpListAlphaFunctorIN3c104HalfELi3ELi2ELi2EEEJNS1_13power_functorIfEEfEEEvT_T0_DpT1_)
        /*0f50*/ 	.word	0x0000001d


	//----- nvinfo : EIATTR_FRAME_SIZE
	.align		4
.L_683:
        /*0f54*/ 	.byte	0x04, 0x11
        /*0f56*/ 	.short	(.L_685 - .L_684)
	.align		4
.L_684:
        /*0f58*/ 	.word	index@(_ZN2at6native55_GLOBAL__N__de093ff9_22_ForeachBinaryOpList_cu_a911ec4325multi_tensor_apply_kernelINS1_18TensorListMetadataILi3EEENS1_24BinaryOpListAlphaFunctorIN3c104HalfELi3ELi2ELi2EEEJNS1_13power_functorIfEEfEEEvT_T0_DpT1_)
        /*0f5c*/ 	.word	0x00000000


	//----- nvinfo : EIATTR_REGCOUNT
	.align		4
.L_685:
        /*0f60*/ 	.byte	0x04, 0x2f
        /*0f62*/ 	.short	(.L_687 - .L_686)
	.align		4
.L_686:
        /*0f64*/ 	.word	index@(_ZN2at6native55_GLOBAL__N__de093ff9_22_ForeachBinaryOpList_cu_a911ec4325multi_tensor_apply_kernelINS1_18TensorListMetadataILi2EEENS1_14UnaryOpFunctorIhLi2ELi1ELi1EEEJNS0_4CopyIhhEEEEEvT_T0_DpT1_)
        /*0f68*/ 	.word	0x0000001c


	//----- nvinfo : EIATTR_FRAME_SIZE
	.align		4
.L_687:
        /*0f6c*/ 	.byte	0x04, 0x11
        /*0f6e*/ 	.short	(.L_689 - .L_688)
	.align		4
.L_688:
        /*0f70*/ 	.word	index@($__internal_143_$__cuda_sm20_div_u16)
        /*0f74*/ 	.word	0x00000000


	//----- nvinfo : EIATTR_FRAME_SIZE
	.align		4
.L_689:
        /*0f78*/ 	.byte	0x04, 0x11
        /*0f7a*/ 	.short	(.L_691 - .L_690)
	.align		4
.L_690:
        /*0f7c*/ 	.word	index@(_ZN2at6native55_GLOBAL__N__de093ff9_22_ForeachBinaryOpList_cu_a911ec4325multi_tensor_apply_kernelINS1_18TensorListMetadataILi2EEENS1_14UnaryOpFunctorIhLi2ELi1ELi1EEEJNS0_4CopyIhhEEEEEvT_T0_DpT1_)
        /*0f80*/ 	.word	0x00000000


	//----- nvinfo : EIATTR_REGCOUNT
	.align		4
.L_691:
        /*0f84*/ 	.byte	0x04, 0x2f
        /*0f86*/ 	.short	(.L_693 - .L_692)
	.align		4
.L_692:
        /*0f88*/ 	.word	index@(_ZN2at6native55_GLOBAL__N__de093ff9_22_ForeachBinaryOpList_cu_a911ec4325multi_tensor_apply_kernelINS1_18TensorListMetadataILi2EEENS1_11CopyFunctorIhaLi2ELi1ELi1EEEJNS0_4CopyIhaEEEEEvT_T0_DpT1_)
        /*0f8c*/ 	.word	0x0000001a


	//----- nvinfo : EIATTR_FRAME_SIZE
	.align		4
.L_693:
        /*0f90*/ 	.byte	0x04, 0x11
        /*0f92*/ 	.short	(.L_695 - .L_694)
	.align		4
.L_694:
        /*0f94*/ 	.word	index@($__internal_142_$__cuda_sm20_div_u16)
        /*0f98*/ 	.word	0x00000000


	//----- nvinfo : EIATTR_FRAME_SIZE
	.align		4
.L_695:
        /*0f9c*/ 	.byte	0x04, 0x11
        /*0f9e*/ 	.short	(.L_697 - .L_696)
	.align		4
.L_696:
        /*0fa0*/ 	.word	index@(_ZN2at6native55_GLOBAL__N__de093ff9_22_ForeachBinaryOpList_cu_a911ec4325multi_tensor_apply_kernelINS1_18TensorListMetadataILi2EEENS1_11CopyFunctorIhaLi2ELi1ELi1EEEJNS0_4CopyIhaEEEEEvT_T0_DpT1_)
        /*0fa4*/ 	.word	0x00000000


	//----- nvinfo : EIATTR_REGCOUNT
	.align		4
.L_697:
        /*0fa8*/ 	.byte	0x04, 0x2f
        /*0faa*/ 	.short	(.L_699 - .L_698)
	.align		4
.L_698:
        /*0fac*/ 	.word	index@(_ZN2at6native55_GLOBAL__N__de093ff9_22_ForeachBinaryOpList_cu_a911ec4325multi_tensor_apply_kernelINS1_18TensorListMetadataILi2EEENS1_11CopyFunctorIhlLi2ELi1ELi1EEEJNS0_4CopyIhlEEEEEvT_T0_DpT1_)
        /*0fb0*/ 	.word	0x00000020


	//----- nvinfo : EIATTR_FRAME_SIZE
	.align		4
.L_699:
        /*0fb4*/ 	.byte	0x04, 0x11
        /*0fb6*/ 	.short	(.L_701 - .L_700)
	.align		4
.L_700:
        /*0fb8*/ 	.word	index@($__internal_141_$__cuda_sm20_div_u16)
        /*0fbc*/ 	.word	0x00000000


	//----- nvinfo : EIATTR_FRAME_SIZE
	.align		4
.L_701:
        /*0fc0*/ 	.byte	0x04, 0x11
        /*0fc2*/ 	.short	(.L_703 - .L_702)
	.align		4
.L_702:
        /*0fc4*/ 	.word	index@(_ZN2at6native55_GLOBAL__N__de093ff9_22_ForeachBinaryOpList_cu_a911ec4325multi_tensor_apply_kernelINS1_18TensorListMetadataILi2EEENS1_11CopyFunctorIhlLi2ELi1ELi1EEEJNS0_4CopyIhlEEEEEvT_T0_DpT1_)
        /*0fc8*/ 	.word	0x00000000


	//----- nvinfo : EIATTR_REGCOUNT
	.align		4
.L_703:
        /*0fcc*/ 	.byte	0x04, 0x2f
        /*0fce*/ 	.short	(.L_705 - .L_704)
	.align		4
.L_704:
        /*0fd0*/ 	.word	index@(_ZN2at6native55_GLOBAL__N__de093ff9_22_ForeachBinaryOpList_cu_a911ec4325multi_tensor_apply_kernelINS1_18TensorListMetadataILi2EEENS1_11CopyFunctorIhsLi2ELi1ELi1EEEJNS0_4CopyIhsEEEEEvT_T0_DpT1_)
        /*0fd4*/ 	.word	0x00000020


	//----- nvinfo : EIATTR_FRAME_SIZE
	.align		4
.L_705:
        /*0fd8*/ 	.byte	0x04, 0x11
        /*0fda*/ 	.short	(.L_707 - .L_706)
	.align		4
.L_706:
        /*0fdc*/ 	.word	index@($__internal_140_$__cuda_sm20_div_u16)
        /*0fe0*/ 	.word	0x00000000


	//----- nvinfo : EIATTR_FRAME_SIZE
	.align		4
.L_707:
        /*0fe4*/ 	.byte	0x04, 0x11
        /*0fe6*/ 	.short	(.L_709 - .L_708)
	.align		4
.L_708:
        /*0fe8*/ 	.word	index@(_ZN2at6native55_GLOBAL__N__de093ff9_22_ForeachBinaryOpList_cu_a911ec4325multi_tensor_apply_kernelINS1_18TensorListMetadataILi2EEENS1_11CopyFunctorIhsLi2ELi1ELi1EEEJNS0_4CopyIhsEEEEEvT_T0_DpT1_)
        /*0fec*/ 	.word	0x00000000


	//----- nvinfo : EIATTR_REGCOUNT
	.align		4
.L_709:
        /*0ff0*/ 	.byte	0x04, 0x2f
        /*0ff2*/ 	.short	(.L_711 - .L_710)
	.align		4
.L_710:
        /*0ff4*/ 	.word	index@(_ZN2at6native55_GLOBAL__N__de093ff9_22_ForeachBinaryOpList_cu_a911ec4325multi_tensor_apply_kernelINS1_18TensorListMetadataILi2EEENS1_11CopyFunctorIhiLi2ELi1ELi1EEEJNS0_4CopyIhiEEEEEvT_T0_DpT1_)
        /*0ff8*/ 	.word	0x00000020


	//----- nvinfo : EIATTR_FRAME_SIZE
	.align		4
.L_711:
        /*0ffc*/ 	.byte	0x04, 0x11
        /*0ffe*/ 	.short	(.L_713 - .L_712)
	.align		4
.L_712:
        /*1000*/ 	.word	index@($__internal_139_$__cuda_sm20_div_u16)
        /*1004*/ 	.word	0x00000000


	//----- nvinfo : EIATTR_FRAME_SIZE
	.align		4
.L_713:
        /*1008*/ 	.byte	0x04, 0x11
        /*100a*/ 	.short	(.L_715 - .L_714)
	.align		4
.L_714:
        /*100c*/ 	.word	index@(_ZN2at6native55_GLOBAL__N__de093ff9_22_ForeachBinaryOpList_cu_a911ec4325multi_tensor_apply_kernelINS1_18TensorListMetadataILi2EEENS1_11CopyFunctorIhiLi2ELi1ELi1EEEJNS0_4CopyIhiEEEEEvT_T0_DpT1_)
        /*1010*/ 	.word	0x00000000


	//----- nvinfo : EIATTR_REGCOUNT
	.align		4
.L_715:
        /*1014*/ 	.byte	0x04, 0x2f
        /*1016*/ 	.short	(.L_717 - .L_716)
	.align		4
.L_716:
        /*1018*/ 	.word	index@(_ZN2at6native55_GLOBAL__N__de093ff9_22_ForeachBinaryOpList_cu_a911ec4325multi_tensor_apply_kernelINS1_18TensorListMetadataILi2EEENS1_11CopyFunctorIhdLi2ELi1ELi1EEEJNS0_4CopyIhdEEEEEvT_T0_DpT1_)
        /*101c*/ 	.word	0x00000020


	//----- nvinfo : EIATTR_FRAME_SIZE
	.align		4
.L_717:
        /*1020*/ 	.byte	0x04, 0x11
        /*1022*/ 	.short	(.L_719 - .L_718)
	.align		4
.L_718:
        /*1024*/ 	.word	index@($__internal_138_$__cuda_sm20_div_u16)
        /*1028*/ 	.word	0x00000000


	//----- nvinfo : EIATTR_FRAME_SIZE
	.align		4
.L_719:
        /*102c*/ 	.byte	0x04, 0x11
        /*102e*/ 	.short	(.L_721 - .L_720)
	.align		4
.L_720:
        /*1030*/ 	.word	index@(_ZN2at6native55_GLOBAL__N__de093ff9_22_ForeachBinaryOpList_cu_a911ec4325multi_tensor_apply_kernelINS1_18TensorListMetadataILi2EEENS1_11CopyFunctorIhdLi2ELi1ELi1EEEJNS0_4CopyIhdEEEEEvT_T0_DpT1_)
        /*1034*/ 	.word	0x00000000


	//----- nvinfo : EIATTR_REGCOUNT
	.align		4
.L_721:
        /*1038*/ 	.byte	0x04, 0x2f
        /*103a*/ 	.short	(.L_723 - .L_722)
	.align		4
.L_722:
        /*103c*/ 	.word	index@(_ZN2at6native55_GLOBAL__N__de093ff9_22_ForeachBinaryOpList_cu_a911ec4325multi_tensor_apply_kernelINS1_18TensorListMetadataILi2EEENS1_11CopyFunctorIhfLi2ELi1ELi1EEEJNS0_4CopyIhfEEEEEvT_T0_DpT1_)
        /*1040*/ 	.word	0x00000020


	//----- nvinfo : EIATTR_FRAME_SIZE
	.align		4
.L_723:
        /*1044*/ 	.byte	0x04, 0x11
        /*1046*/ 	.short	(.L_725 - .L_724)
	.align		4
.L_724:
        /*1048*/ 	.word	index@($__internal_137_$__cuda_sm20_div_u16)
        /*104c*/ 	.word	0x00000000


	//----- nvinfo : EIATTR_FRAME_SIZE
	.align		4
.L_725:
        /*1050*/ 	.byte	0x04, 0x11
        /*1052*/ 	.short	(.L_727 - .L_726)
	.align		4
.L_726:
        /*1054*/ 	.word	index@(_ZN2at6native55_GLOBAL__N__de093ff9_22_ForeachBinaryOpList_cu_a911ec4325multi_tensor_apply_kernelINS1_18TensorListMetadataILi2EEENS1_11CopyFunctorIhfLi2ELi1ELi1EEEJNS0_4CopyIhfEEEEEvT_T0_DpT1_)
        /*1058*/ 	.word	0x00000000


	//----- nvinfo : EIATTR_REGCOUNT
	.align		4
.L_727:
        /*105c*/ 	.byte	0x04, 0x2f
        /*105e*/ 	.short	(.L_729 - .L_728)
	.align		4
.L_728:
        /*1060*/ 	.word	index@(_ZN2at6native55_GLOBAL__N__de093ff9_22_ForeachBinaryOpList_cu_a911ec4325multi_tensor_apply_kernelINS1_18TensorListMetadataILi2EEENS1_11CopyFunctorIhN3c107complexIdEELi2ELi1ELi1EEEJNS0_4CopyIhS8_EEEEEvT_T0_DpT1_)
        /*1064*/ 	.word	0x00000020


	//----- nvinfo : EIATTR_FRAME_SIZE
	.align		4
.L_729:
        /*1068*/ 	.byte	0x04, 0x11
        /*106a*/ 	.short	(.L_731 - .L_730)
	.align		4
.L_730:
        /*106c*/ 	.word	index@($__internal_136_$__cuda_sm20_div_u16)
        /*1070*/ 	.word	0x00000000


	//----- nvinfo : EIATTR_FRAME_SIZE
	.align		4
.L_731:
        /*1074*/ 	.byte	0x04, 0x11
        /*1076*/ 	.short	(.L_733 - .L_732)
	.align		4
.L_732:
        /*1078*/ 	.word	index@(_ZN2at6native55_GLOBAL__N__de093ff9_22_ForeachBinaryOpList_cu_a911ec4325multi_tensor_apply_kernelINS1_18TensorListMetadataILi2EEENS1_11CopyFunctorIhN3c107complexIdEELi2ELi1ELi1EEEJNS0_4CopyIhS8_EEEEEvT_T0_DpT1_)
        /*107c*/ 	.word	0x00000000


	//----- nvinfo : EIATTR_REGCOUNT
	.align		4
.L_733:
        /*1080*/ 	.byte	0x04, 0x2f
        /*1082*/ 	.short	(.L_735 - .L_734)
	.align		4
.L_734:
        /*1084*/ 	.word	index@(_ZN2at6native55_GLOBAL__N__de093ff9_22_ForeachBinaryOpList_cu_a911ec4325multi_tensor_apply_kernelINS1_18TensorListMetadataILi2EEENS1_11CopyFunctorIhN3c107complexIfEELi2ELi1ELi1EEEJNS0_4CopyIhS8_EEEEEvT_T0_DpT1_)
        /*1088*/ 	.word	0x00000020


	//----- nvinfo : EIATTR_FRAME_SIZE
	.align		4
.L_735:
        /*108c*/ 	.byte	0x04, 0x11
        /*108e*/ 	.short	(.L_737 - .L_736)
	.align		4
.L_736:
        /*1090*/ 	.word	index@($__internal_135_$__cuda_sm20_div_u16)
        /*1094*/ 	.word	0x00000000


	//----- nvinfo : EIATTR_FRAME_SIZE
	.align		4
.L_737:
        /*1098*/ 	.byte	0x04, 0x11
        /*109a*/ 	.short	(.L_739 - .L_738)
	.align		4
.L_738:
        /*109c*/ 	.word	index@(_ZN2at6native55_GLOBAL__N__de093ff9_22_ForeachBinaryOpList_cu_a911ec4325multi_tensor_apply_kernelINS1_18TensorListMetadataILi2EEENS1_11CopyFunctorIhN3c107complexIfEELi2ELi1ELi1EEEJNS0_4CopyIhS8_EEEEEvT_T0_DpT1_)
        /*10a0*/ 	.word	0x00000000


	//----- nvinfo : EIATTR_REGCOUNT
	.align		4
.L_739:
        /*10a4*/ 	.byte	0x04, 0x2f
        /*10a6*/ 	.short	(.L_741 - .L_740)
	.align		4
.L_740:
        /*10a8*/ 	.word	index@(_ZN2at6native55_GLOBAL__N__de093ff9_22_ForeachBinaryOpList_cu_a911ec4325multi_tensor_apply_kernelINS1_18TensorListMetadataILi2EEENS1_11CopyFunctorIhN3c104HalfELi2ELi1ELi1EEEJNS0_4CopyIhS7_EEEEEvT_T0_DpT1_)
        /*10ac*/ 	.word	0x00000020


	//----- nvinfo : EIATTR_FRAME_SIZE
	.align		4
.L_741:
        /*10b0*/ 	.byte	0x04, 0x11
        /*10b2*/ 	.short	(.L_743 - .L_742)
	.align		4
.L_742:
        /*10b4*/ 	.word	index@($__internal_134_$__cuda_sm20_div_u16)
        /*10b8*/ 	.word	0x00000000


	//----- nvinfo : EIATTR_FRAME_SIZE
	.align		4
.L_743:
        /*10bc*/ 	.byte	0x04, 0x11
        /*10be*/ 	.short	(.L_745 - .L_744)
	.align		4
.L_744:
        /*10c0*/ 	.word	index@(_ZN2at6native55_GLOBAL__N__de093ff9_22_ForeachBinaryOpList_cu_a911ec4325multi_tensor_apply_kernelINS1_18TensorListMetadataILi2EEENS1_11CopyFunctorIhN3c104HalfELi2ELi1ELi1EEEJNS0_4CopyIhS7_EEEEEvT_T0_DpT1_)
        /*10c4*/ 	.word	0x00000000


	//----- nvinfo : EIATTR_REGCOUNT
	.align		4
.L_745:
        /*10c8*/ 	.byte	0x04, 0x2f
        /*10ca*/ 	.short	(.L_747 - .L_746)
	.align		4
.L_746:
        /*10cc*/ 	.word	index@(_ZN2at6native55_GLOBAL__N__de093ff9_22_ForeachBinaryOpList_cu_a911ec4325multi_tensor_apply_kernelINS1_18TensorListMetadataILi2EEENS1_11CopyFunctorIhN3c108BFloat16ELi2ELi1ELi1EEEJNS0_4CopyIhS7_EEEEEvT_T0_DpT1_)
        /*10d0*/ 	.word	0x00000020


	//----- nvinfo : EIATTR_FRAME_SIZE
	.align		4
.L_747:
        /*10d4*/ 	.byte	0x04, 0x11
        /*10d6*/ 	.short	(.L_749 - .L_748)
	.align		4
.L_748:
        /*10d8*/ 	.word	index@($__internal_133_$__cuda_sm20_div_u16)
        /*10dc*/ 	.word	0x00000000


	//----- nvinfo : EIATTR_FRAME_SIZE
	.align		4
.L_749:
        /*10e0*/ 	.byte	0x04, 0x11
        /*10e2*/ 	.short	(.L_751 - .L_750)
	.align		4
.L_750:
        /*10e4*/ 	.word	index@(_ZN2at6native55_GLOBAL__N__de093ff9_22_ForeachBinaryOpList_cu_a911ec4325multi_tensor_apply_kernelINS1_18TensorListMetadataILi2EEENS1_11CopyFunctorIhN3c108BFloat16ELi2ELi1ELi1EEEJNS0_4CopyIhS7_EEEEEvT_T0_DpT1_)
        /*10e8*/ 	.word	0x00000000


	//----- nvinfo : EIATTR_REGCOUNT
	.align		4
.L_751:
        /*10ec*/ 	.byte	0x04, 0x2f
        /*10ee*/ 	.short	(.L_753 - .L_752)
	.align		4
.L_752:
        /*10f0*/ 	.word	index@(_ZN2at6native55_GLOBAL__N__de093ff9_22_ForeachBinaryOpList_cu_a911ec4325multi_tensor_apply_kernelINS1_18TensorListMetadataILi2EEENS1_11CopyFunctorIhbLi2ELi1ELi1EEEJNS0_4CopyIhbEEEEEvT_T0_DpT1_)
        /*10f4*/ 	.word	0x0000001a


	//----- nvinfo : EIATTR_FRAME_SIZE
	.align		4
.L_753:
        /*10f8*/ 	.byte	0x04, 0x11
        /*10fa*/ 	.short	(.L_755 - .L_754)
	.align		4
.L_754:
        /*10fc*/ 	.word	index@($__internal_132_$__cuda_sm20_div_u16)
        /*1100*/ 	.word	0x00000000


	//----- nvinfo : EIATTR_FRAME_SIZE
	.align		4
.L_755:
        /*1104*/ 	.byte	0x04, 0x11
        /*1106*/ 	.short	(.L_757 - .L_756)
	.align		4
.L_756:
        /*1108*/ 	.word	index@(_ZN2at6native55_GLOBAL__N__de093ff9_22_ForeachBinaryOpList_cu_a911ec4325multi_tensor_apply_kernelINS1_18TensorListMetadataILi2EEENS1_11CopyFunctorIhbLi2ELi1ELi1EEEJNS0_4CopyIhbEEEEEvT_T0_DpT1_)
        /*110c*/ 	.word	0x00000000


	//----- nvinfo : EIATTR_REGCOUNT
	.align		4
.L_757:
        /*1110*/ 	.byte	0x04, 0x2f
        /*1112*/ 	.short	(.L_759 - .L_758)
	.align		4
.L_758:
        /*1114*/ 	.word	index@(_ZN2at6native55_GLOBAL__N__de093ff9_22_ForeachBinaryOpList_cu_a911ec4325multi_tensor_apply_kernelINS1_18TensorListMetadataILi2EEENS1_11CopyFunctorIhN3c1013Float8_e4m3fnELi2ELi1ELi1EEEJNS0_4CopyIhS7_EEEEEvT_T0_DpT1_)
        /*1118*/ 	.word	0x00000016


	//----- nvinfo : EIATTR_FRAME_SIZE
	.align		4
.L_759:
        /*111c*/ 	.byte	0x04, 0x11
        /*111e*/ 	.short	(.L_761 - .L_760)
	.align		4
.L_760:
        /*1120*/ 	.word	index@(_ZN2at6native55_GLOBAL__N__de093ff9_22_ForeachBinaryOpList_cu_a911ec4325multi_tensor_apply_kernelINS1_18TensorListMetadataILi2EEENS1_11CopyFunctorIhN3c1013Float8_e4m3fnELi2ELi1ELi1EEEJNS0_4CopyIhS7_EEEEEvT_T0_DpT1_)
        /*1124*/ 	.word	0x00000000


	//----- nvinfo : EIATTR_REGCOUNT
	.align		4
.L_761:
        /*1128*/ 	.byte	0x04, 0x2f
        /*112a*/ 	.short	(.L_763 - .L_762)
	.align		4
.L_762:
        /*112c*/ 	.word	index@(_ZN2at6native55_GLOBAL__N__de093ff9_22_ForeachBinaryOpList_cu_a911ec4325multi_tensor_apply_kernelINS1_18TensorListMetadataILi2EEENS1_11CopyFunctorIhN3c1015Float8_e4m3fnuzELi2ELi1ELi1EEEJNS0_4CopyIhS7_EEEEEvT_T0_DpT1_)
        /*1130*/ 	.word	0x00000015


	//----- nvinfo : EIATTR_FRAME_SIZE
	.align		4
.L_763:
        /*1134*/ 	.byte	0x04, 0x11
        /*1136*/ 	.short	(.L_765 - .L_764)
	.align		4
.L_764:
        /*1138*/ 	.word	index@(_ZN2at6native55_GLOBAL__N__de093ff9_22_ForeachBinaryOpList_cu_a911ec4325multi_tensor_apply_kernelINS1_18TensorListMetadataILi2EEENS1_11CopyFunctorIhN3c1015Float8_e4m3fnuzELi2ELi1ELi1EEEJNS0_4CopyIhS7_EEEEEvT_T0_DpT1_)
        /*113c*/ 	.word	0x00000000


	//----- nvinfo : EIATTR_REGCOUNT
	.align		4
.L_765:
        /*1140*/ 	.byte	0x04, 0x2f
        /*1142*/ 	.short	(.L_767 - .L_766)
	.align		4
.L_766:
        /*1144*/ 	.word	index@(_ZN2at6native55_GLOBAL__N__de093ff9_22_ForeachBinaryOpList_cu_a911ec4325multi_tensor_apply_kernelINS1_18TensorListMetadataILi2EEENS1_11CopyFunctorIhN3c1011Float8_e5m2ELi2ELi1ELi1EEEJNS0_4CopyIhS7_EEEEEvT_T0_DpT1_)
        /*1148*/ 	.word	0x00000016


	//----- nvinfo : EIATTR_FRAME_SIZE
	.align		4
.L_767:
        /*114c*/ 	.byte	0x04, 0x11
        /*114e*/ 	.short	(.L_769 - .L_768)
	.align		4
.L_768:
        /*1150*/ 	.word	index@(_ZN2at6native55_GLOBAL__N__de093ff9_22_ForeachBinaryOpList_cu_a911ec4325multi_tensor_apply_kernelINS1_18TensorListMetadataILi2EEENS1_11CopyFunctorIhN3c1011Float8_e5m2ELi2ELi1ELi1EEEJNS0_4CopyIhS7_EEEEEvT_T0_DpT1_)
        /*1154*/ 	.word	0x00000000


	//----- nvinfo : EIATTR_REGCOUNT
	.align		4
.L_769:
        /*1158*/ 	.byte	0x04, 0x2f
        /*115a*/ 	.short	(.L_771 - .L_770)
	.align		4
.L_770:
        /*115c*/ 	.word	index@(_ZN2at6native55_GLOBAL__N__de093ff9_22_ForeachBinaryOpList_cu_a911ec4325multi_tensor_apply_kernelINS1_18TensorListMetadataILi2EEENS1_11CopyFunctorIhN3c1015Float8_e5m2fnuzELi2ELi1ELi1EEEJNS0_4CopyIhS7_EEEEEvT_T0_DpT1_)
        /*1160*/ 	.word	0x00000015


	//----- nvinfo : EIATTR_FRAME_SIZE
	.align		4
.L_771:
        /*1164*/ 	.byte	0x04, 0x11
        /*1166*/ 	.short	(.L_773 - .L_772)
	.align		4
.L_772:
        /*1168*/ 	.word	index@(_ZN2at6native55_GLOBAL__N__de093ff9_22_ForeachBinaryOpList_cu_a911ec4325multi_tensor_apply_kernelINS1_18TensorListMetadataILi2EEENS1_11CopyFunctorIhN3c1015Float8_e5m2fnuzELi2ELi1ELi1EEEJNS0_4CopyIhS7_EEEEEvT_T0_DpT1_)
        /*116c*/ 	.word	0x00000000


	//----- nvinfo : EIATTR_REGCOUNT
	.align		4
.L_773:
        /*1170*/ 	.byte	0x04, 0x2f
        /*1172*/ 	.short	(.L_775 - .L_774)
	.align		4
.L_774:
        /*1174*/ 	.word	index@(_ZN2at6native55_GLOBAL__N__de093ff9_22_ForeachBinaryOpList_cu_a911ec4325multi_tensor_apply_kernelINS1_18TensorListMetadataILi2EEENS1_14UnaryOpFunctorIaLi2ELi1ELi1EEEJNS0_4CopyIaaEEEEEvT_T0_DpT1_)
        /*1178*/ 	.word	0x0000001c


	//----- nvinfo : EIATTR_FRAME_SIZE
	.align		4
.L_775:
        /*117c*/ 	.byte	0x04, 0x11
        /*117e*/ 	.short	(.L_777 - .L_776)
	.align		4
.L_776:
        /*1180*/ 	.word	index@($__internal_131_$__cuda_sm20_div_u16)
        /*1184*/ 	.word	0x00000000


	//----- nvinfo : EIATTR_FRAME_SIZE
	.align		4
.L_777:
        /*1188*/ 	.byte	0x04, 0x11
        /*118a*/ 	.short	(.L_779 - .L_778)
	.align		4
.L_778:
        /*118c*/ 	.word	index@(_ZN2at6native55_GLOBAL__N__de093ff9_22_ForeachBinaryOpList_cu_a911ec4325multi_tensor_apply_kernelINS1_18TensorListMetadataILi2EEENS1_14UnaryOpFunctorIaLi2ELi1ELi1EEEJNS0_4CopyIaaEEEEEvT_T0_DpT1_)
        /*1190*/ 	.word	0x00000000


	//----- nvinfo : EIATTR_REGCOUNT
	.align		4
.L_779:
        /*1194*/ 	.byte	0x04, 0x2f
        /*1196*/ 	.short	(.L_781 - .L_780)
	.align		4
.L_780:
        /*1198*/ 	.word	index@(_ZN2at6native55_GLOBAL__N__de093ff9_22_ForeachBinaryOpList_cu_a911ec4325multi_tensor_apply_kernelINS1_18TensorListMetadataILi2EEENS1_11CopyFunctorIahLi2ELi1ELi1EEEJNS0_4CopyIahEEEEEvT_T0_DpT1_)
        /*119c*/ 	.word	0x0000001a


	//----- nvinfo : EIATTR_FRAME_SIZE
	.align		4
.L_781:
        /*11a0*/ 	.byte	0x04, 0x11
        /*11a2*/ 	.short	(.L_783 - .L_782)
	.align		4
.L_782:
        /*11a4*/ 	.word	index@($__internal_130_$__cuda_sm20_div_u16)
        /*11a8*/ 	.word	0x00000000


	//----- nvinfo : EIATTR_FRAME_SIZE
	.align		4
.L_783:
        /*11ac*/ 	.byte	0x04, 0x11
        /*11ae*/ 	.short	(.L_785 - .L_784)
	.align		4
.L_784:
        /*11b0*/ 	.word	index@(_ZN2at6native55_GLOBAL__N__de093ff9_22_ForeachBinaryOpList_cu_a911ec4325multi_tensor_apply_kernelINS1_18TensorListMetadataILi2EEENS1_11CopyFunctorIahLi2ELi1ELi1EEEJNS0_4CopyIahEEEEEvT_T0_DpT1_)
        /*11b4*/ 	.word	0x00000000


	//----- nvinfo : EIATTR_REGCOUNT
	.align		4
.L_785:
        /*11b8*/ 	.byte	0x04, 0x2f
        /*11ba*/ 	.short	(.L_787 - .L_786)
	.align		4
.L_786:
        /*11bc*/ 	.word	index@(_ZN2at6native55_GLOBAL__N__de093ff9_22_ForeachBinaryOpList_cu_a911ec4325multi_tensor_apply_kernelINS1_18TensorListMetadataILi2EEENS1_11CopyFunctorIalLi2ELi1ELi1EEEJNS0_4CopyIalEEEEEvT_T0_DpT1_)
        /*11c0*/ 	.word	0x00000020


	//----- nvinfo : EIATTR_FRAME_SIZE
	.align		4
.L_787:
        /*11c4*/ 	.byte	0x04, 0x11
        /*11c6*/ 	.short	(.L_789 - .L_788)
	.align		4
.L_788:
        /*11c8*/ 	.word	index@($__internal_129_$__cuda_sm20_div_u16)
        /*11cc*/ 	.word	0x00000000


	//----- nvinfo : EIATTR_FRAME_SIZE
	.align		4
.L_789:
        /*11d0*/ 	.byte	0x04, 0x11
        /*11d2*/ 	.short	(.L_791 - .L_790)
	.align		4
.L_790:
        /*11d4*/ 	.word	index@(_ZN2at6native55_GLOBAL__N__de093ff9_22_ForeachBinaryOpList_cu_a911ec4325multi_tensor_apply_kernelINS1_18TensorListMetadataILi2EEENS1_11CopyFunctorIalLi2ELi1ELi1EEEJNS0_4CopyIalEEEEEvT_T0_DpT1_)
        /*11d8*/ 	.word	0x00000000


	//----- nvinfo : EIATTR_REGCOUNT
	.align		4
.L_791:
        /*11dc*/ 	.byte	0x04, 0x2f
        /*11de*/ 	.short	(.L_793 - .L_792)
	.align		4
.L_792:
        /*11e0*/ 	.word	index@(_ZN2at6native55_GLOBAL__N__de093ff9_22_ForeachBinaryOpList_cu_a911ec4325multi_tensor_apply_kernelINS1_18TensorListMetadataILi2EEENS1_11CopyFunctorIasLi2ELi1ELi1EEEJNS0_4CopyIasEEEEEvT_T0_DpT1_)
        /*11e4*/ 	.word	0x00000020


	//----- nvinfo : EIATTR_FRAME_SIZE
	.align		4
.L_793:
        /*11e8*/ 	.byte	0x04, 0x11
        /*11ea*/ 	.short	(.L_795 - .L_794)
	.align		4
.L_794:
        /*11ec*/ 	.word	index@($__internal_128_$__cuda_sm20_div_u16)
        /*11f0*/ 	.word	0x00000000


	//----- nvinfo : EIATTR_FRAME_SIZE
	.align		4
.L_795:
        /*11f4*/ 	.byte	0x04, 0x11
        /*11f6*/ 	.short	(.L_797 - .L_796)
	.align		4
.L_796:
        /*11f8*/ 	.word	index@(_ZN2at6native55_GLOBAL__N__de093ff9_22_ForeachBinaryOpList_cu_a911ec4325multi_tensor_apply_kernelINS1_18TensorListMetadataILi2EEENS1_11CopyFunctorIasLi2ELi1ELi1EEEJNS0_4CopyIasEEEEEvT_T0_DpT1_)
        /*11fc*/ 	.word	0x00000000


	//----- nvinfo : EIATTR_REGCOUNT
	.align		4
.L_797:
        /*1200*/ 	.byte	0x04, 0x2f
        /*1202*/ 	.short	(.L_799 - .L_798)
	.align		4
.L_798:
        /*1204*/ 	.word	index@(_ZN2at6native55_GLOBAL__N__de093ff9_22_ForeachBinaryOpList_cu_a911ec4325multi_tensor_apply_kernelINS1_18TensorListMetadataILi2EEENS1_11CopyFunctorIaiLi2ELi1ELi1EEEJNS0_4CopyIaiEEEEEvT_T0_DpT1_)
        /*1208*/ 	.word	0x00000020


	//----- nvinfo : EIATTR_FRAME_SIZE
	.align		4
.L_799:
        /*120c*/ 	.byte	0x04, 0x11
        /*120e*/ 	.short	(.L_801 - .L_800)
	.align		4
.L_800:
        /*1210*/ 	.word	index@($__internal_127_$__cuda_sm20_div_u16)
        /*1214*/ 	.word	0x00000000


	//----- nvinfo : EIATTR_FRAME_SIZE
	.align		4
.L_801:
        /*1218*/ 	.byte	0x04, 0x11
        /*121a*/ 	.short	(.L_803 - .L_802)
	.align		4
.L_802:
        /*121c*/ 	.word	index@(_ZN2at6native55_GLOBAL__N__de093ff9_22_ForeachBinaryOpList_cu_a911ec4325multi_tensor_apply_kernelINS1_18TensorListMetadataILi2EEENS1_11CopyFunctorIaiLi2ELi1ELi1EEEJNS0_4CopyIaiEEEEEvT_T0_DpT1_)
        /*1220*/ 	.word	0x00000000


	//----- nvinfo : EIATTR_REGCOUNT
	.align		4
.L_803:
        /*1224*/ 	.byte	0x04, 0x2f
        /*1226*/ 	.short	(.L_805 - .L_804)
	.align		4
.L_804:
        /*1228*/ 	.word	index@(_ZN2at6native55_GLOBAL__N__de093ff9_22_ForeachBinaryOpList_cu_a911ec4325multi_tensor_apply_kernelINS1_18TensorListMetadataILi2EEENS1_11CopyFunctorIadLi2ELi1ELi1EEEJNS0_4CopyIadEEEEEvT_T0_DpT1_)
        /*122c*/ 	.word	0x00000020


	//----- nvinfo : EIATTR_FRAME_SIZE
	.align		4
.L_805:
        /*1230*/ 	.byte	0x04, 0x11
        /*1232*/ 	.short	(.L_807 - .L_806)
	.align		4
.L_806:
        /*1234*/ 	.word	index@($__internal_126_$__cuda_sm20_div_u16)
        /*1238*/ 	.word	0x00000000


	//----- nvinfo : EIATTR_FRAME_SIZE
	.align		4
.L_807:
        /*123c*/ 	.byte	0x04, 0x11
        /*123e*/ 	.short	(.L_809 - .L_808)
	.align		4
.L_808:
        /*1240*/ 	.word	index@(_ZN2at6native55_GLOBAL__N__de093ff9_22_ForeachBinaryOpList_cu_a911ec4325multi_tensor_apply_kernelINS1_18TensorListMetadataILi2EEENS1_11CopyFunctorIadLi2ELi1ELi1EEEJNS0_4CopyIadEEEEEvT_T0_DpT1_)
        /*1244*/ 	.word	0x00000000


	//----- nvinfo : EIATTR_REGCOUNT
	.align		4
.L_809:
        /*1248*/ 	.byte	0x04, 0x2f
        /*124a*/ 	.short	(.L_811 - .L_810)
	.align		4
.L_810:
        /*124c*/ 	.word	index@(_ZN2at6native55_GLOBAL__N__de093ff9_22_ForeachBinaryOpList_cu_a911ec4325multi_tensor_apply_kernelINS1_18TensorListMetadataILi2EEENS1_11CopyFunctorIafLi2ELi1ELi1EEEJNS0_4CopyIafEEEEEvT_T0_DpT1_)
        /*1250*/ 	.word	0x00000020


	//----- nvinfo : EIATTR_FRAME_SIZE
	.align		4
.L_811:
        /*1254*/ 	.byte	0x04, 0x11
        /*1256*/ 	.short	(.L_813 - .L_812)
	.align		4
.L_812:
        /*1258*/ 	.word	index@($__internal_125_$__cuda_sm20_div_u16)
        /*125c*/ 	.word	0x00000000


	//----- nvinfo : EIATTR_FRAME_SIZE
	.align		4
.L_813:
        /*1260*/ 	.byte	0x04, 0x11
        /*1262*/ 	.short	(.L_815 - .L_814)
	.align		4
.L_814:
        /*1264*/ 	.word	index@(_ZN2at6native55_GLOBAL__N__de093ff9_22_ForeachBinaryOpList_cu_a911ec4325multi_tensor_apply_kernelINS1_18TensorListMetadataILi2EEENS1_11CopyFunctorIafLi2ELi1ELi1EEEJNS0_4CopyIafEEEEEvT_T0_DpT1_)
        /*1268*/ 	.word	0x00000000


	//----- nvinfo : EIATTR_REGCOUNT
	.align		4
.L_815:
        /*126c*/ 	.byte	0x04, 0x2f
        /*126e*/ 	.short	(.L_817 - .L_816)
	.align		4
.L_816:
        /*1270*/ 	.word	index@(_ZN2at6native55_GLOBAL__N__de093ff9_22_ForeachBinaryOpList_cu_a911ec4325multi_tensor_apply_kernelINS1_18TensorListMetadataILi2EEENS1_11CopyFunctorIaN3c107complexIdEELi2ELi1ELi1EEEJNS0_4CopyIaS8_EEEEEvT_T0_DpT1_)
        /*1274*/ 	.word	0x00000020


	//----- nvinfo : EIATTR_FRAME_SIZE
	.align		4
.L_817:
        /*1278*/ 	.byte	0x04, 0x11
        /*127a*/ 	.short	(.L_819 - .L_818)
	.align		4
.L_818:
        /*127c*/ 	.word	index@($__internal_124_$__cuda_sm20_div_u16)
        /*1280*/ 	.word	0x00000000


	//----- nvinfo : EIATTR_FRAME_SIZE
	.align		4
.L_819:
        /*1284*/ 	.byte	0x04, 0x11
        /*1286*/ 	.short	(.L_821 - .L_820)
	.align		4
.L_820:
        /*1288*/ 	.word	index@(_ZN2at6native55_GLOBAL__N__de093ff9_22_ForeachBinaryOpList_cu_a911ec4325multi_tensor_apply_kernelINS1_18TensorListMetadataILi2EEENS1_11CopyFunctorIaN3c107complexIdEELi2ELi1ELi1EEEJNS0_4CopyIaS8_EEEEEvT_T0_DpT1_)
        /*128c*/ 	.word	0x00000000


	//----- nvinfo : EIATTR_REGCOUNT
	.align		4
.L_821:
        /*1290*/ 	.byte	0x04, 0x2f
        /*1292*/ 	.short	(.L_823 - .L_822)
	.align		4
.L_822:
        /*1294*/ 	.word	index@(_ZN2at6native55_GLOBAL__N__de093ff9_22_ForeachBinaryOpList_cu_a911ec4325multi_tensor_apply_kernelINS1_18TensorListMetadataILi2EEENS1_11CopyFunctorIaN3c107complexIfEELi2ELi1ELi1EEEJNS0_4CopyIaS8_EEEEEvT_T0_DpT1_)
        /*1298*/ 	.word	0x00000020


	//----- nvinfo : EIATTR_FRAME_SIZE
	.align		4
.L_823:
        /*129c*/ 	.byte	0x04, 0x11
        /*129e*/ 	.short	(.L_825 - .L_824)
	.align		4
.L_824:
        /*12a0*/ 	.word	index@($__internal_123_$__cuda_sm20_div_u16)
        /*12a4*/ 	.word	0x00000000


	//----- nvinfo : EIATTR_FRAME_SIZE
	.align		4
.L_825:
        /*12a8*/ 	.byte	0x04, 0x11
        /*12aa*/ 	.short	(.L_827 - .L_826)
	.align		4
.L_826:
        /*12ac*/ 	.word	index@(_ZN2at6native55_GLOBAL__N__de093ff9_22_ForeachBinaryOpList_cu_a911ec4325multi_tensor_apply_kernelINS1_18TensorListMetadataILi2EEENS1_11CopyFunctorIaN3c107complexIfEELi2ELi1ELi1EEEJNS0_4CopyIaS8_EEEEEvT_T0_DpT1_)
        /*12b0*/ 	.word	0x00000000


	//----- nvinfo : EIATTR_REGCOUNT
	.align		4
.L_827:
        /*12b4*/ 	.byte	0x04, 0x2f
        /*12b6*/ 	.short	(.L_829 - .L_828)
	.align		4
.L_828:
        /*12b8*/ 	.word	index@(_ZN2at6native55_GLOBAL__N__de093ff9_22_ForeachBinaryOpList_cu_a911ec4325multi_tensor_apply_kernelINS1_18TensorListMetadataILi2EEENS1_11CopyFunctorIaN3c104HalfELi2ELi1ELi1EEEJNS0_4CopyIaS7_EEEEEvT_T0_DpT1_)
        /*12bc*/ 	.word	0x00000020


	//----- nvinfo : EIATTR_FRAME_SIZE
	.align		4
.L_829:
        /*12c0*/ 	.byte	0x04, 0x11
        /*12c2*/ 	.short	(.L_831 - .L_830)
	.align		4
.L_830:
        /*12c4*/ 	.word	index@($__internal_122_$__cuda_sm20_div_u16)
        /*12c8*/ 	.word	0x00000000


	//----- nvinfo : EIATTR_FRAME_SIZE
	.align		4
.L_831:
        /*12cc*/ 	.byte	0x04, 0x11
        /*12ce*/ 	.short	(.L_833 - .L_832)
	.align		4
.L_832:
        /*12d0*/ 	.word	index@(_ZN2at6native55_GLOBAL__N__de093ff9_22_ForeachBinaryOpList_cu_a911ec4325multi_tensor_apply_kernelINS1_18TensorListMetadataILi2EEENS1_11CopyFunctorIaN3c104HalfELi2ELi1ELi1EEEJNS0_4CopyIaS7_EEEEEvT_T0_DpT1_)
        /*12d4*/ 	.word	0x00000000


	//----- nvinfo : EIATTR_REGCOUNT
	.align		4
.L_833:
        /*12d8*/ 	.byte	0x04, 0x2f
        /*12da*/ 	.short	(.L_835 - .L_834)
	.align		4
.L_834:
        /*12dc*/ 	.word	index@(_ZN2at6native55_GLOBAL__N__de093ff9_22_ForeachBinaryOpList_cu_a911ec4325multi_tensor_apply_kernelINS1_18TensorListMetadataILi2EEENS1_11CopyFunctorIaN3c108BFloat16ELi2ELi1ELi1EEEJNS0_4CopyIaS7_EEEEEvT_T0_DpT1_)
        /*12e0*/ 	.word	0x00000020


	//----- nvinfo : EIATTR_FRAME_SIZE
	.align		4
.L_835:
        /*12e4*/ 	.byte	0x04, 0x11
        /*12e6*/ 	.short	(.L_837 - .L_836)
	.align		4
.L_836:
        /*12e8*/ 	.word	index@($__internal_121_$__cuda_sm20_div_u16)
        /*12ec*/ 	.word	0x00000000


	//----- nvinfo : EIATTR_FRAME_SIZE
	.align		4
.L_837:
        /*12f0*/ 	.byte	0x04, 0x11
        /*12f2*/ 	.short	(.L_839 - .L_838)
	.align		4
.L_838:
        /*12f4*/ 	.word	index@(_ZN2at6native55_GLOBAL__N__de093ff9_22_ForeachBinaryOpList_cu_a911ec4325multi_tensor_apply_kernelINS1_18TensorListMetadataILi2EEENS1_11CopyFunctorIaN3c108BFloat16ELi2ELi1ELi1EEEJNS0_4CopyIaS7_EEEEEvT_T0_DpT1_)
        /*12f8*/ 	.word	0x00000000


	//----- nvinfo : EIATTR_REGCOUNT
	.align		4
.L_839:
        /*12fc*/ 	.byte	0x04, 0x2f
        /*12fe*/ 	.short	(.L_841 - .L_840)
	.align		4
.L_840:
        /*1300*/ 	.word	index@(_ZN2at6native55_GLOBAL__N__de093ff9_22_ForeachBinaryOpList_cu_a911ec4325multi_tensor_apply_kernelINS1_18TensorListMetadataILi2EEENS1_11CopyFunctorIabLi2ELi1ELi1EEEJNS0_4CopyIabEEEEEvT_T0_DpT1_)
        /*1304*/ 	.word	0x0000001a


	//----- nvinfo : EIATTR_FRAME_SIZE
	.align		4
.L_841:
        /*1308*/ 	.byte	0x04, 0x11
        /*130a*/ 	.short	(.L_843 - .L_842)
	.align		4
.L_842:
        /*130c*/ 	.word	index@($__internal_120_$__cuda_sm20_div_u16)
        /*1310*/ 	.word	0x00000000


	//----- nvinfo : EIATTR_FRAME_SIZE
	.align		4
.L_843:
        /*1314*/ 	.byte	0x04, 0x11
        /*1316*/ 	.short	(.L_845 - .L_844)
	.align		4
.L_844:
        /*1318*/ 	.word	index@(_ZN2at6native55_GLOBAL__N__de093ff9_22_ForeachBinaryOpList_cu_a911ec4325multi_tensor_apply_kernelINS1_18TensorListMetadataILi2EEENS1_11CopyFunctorIabLi2ELi1ELi1EEEJNS0_4CopyIabEEEEEvT_T0_DpT1_)
        /*131c*/ 	.word	0x00000000


	//----- nvinfo : EIATTR_REGCOUNT
	.align		4
.L_845:
        /*1320*/ 	.byte	0x04, 0x2f
        /*1322*/ 	.short	(.L_847 - .L_846)
	.align		4
.L_846:
        /*1324*/ 	.word	index@(_ZN2at6native55_GLOBAL__N__de093ff9_22_ForeachBinaryOpList_cu_a911ec4325multi_tensor_apply_kernelINS1_18TensorListMetadataILi2EEENS1_11CopyFunctorIaN3c1013Float8_e4m3fnELi2ELi1ELi1EEEJNS0_4CopyIaS7_EEEEEvT_T0_DpT1_)
        /*1328*/ 	.word	0x00000016


	//----- nvinfo : EIATTR_FRAME_SIZE
	.align		4
.L_847:
        /*132c*/ 	.byte	0x04, 0x11
        /*132e*/ 	.short	(.L_849 - .L_848)
	.align		4
.L_848:
        /*1330*/ 	.word	index@(_ZN2at6native55_GLOBAL__N__de093ff9_22_ForeachBinaryOpList_cu_a911ec4325multi_tensor_apply_kernelINS1_18TensorListMetadataILi2EEENS1_11CopyFunctorIaN3c1013Float8_e4m3fnELi2ELi1ELi1EEEJNS0_4CopyIaS7_EEEEEvT_T0_DpT1_)
        /*1334*/ 	.word	0x00000000


	//----- nvinfo : EIATTR_REGCOUNT
	.align		4
.L_849:
        /*1338*/ 	.byte	0x04, 0x2f
        /*133a*/ 	.short	(.L_851 - .L_850)
	.align		4
.L_850:
        /*133c*/ 	.word	index@(_ZN2at6native55_GLOBAL__N__de093ff9_22_ForeachBinaryOpList_cu_a911ec4325multi_tensor_apply_kernelINS1_18TensorListMetadataILi2EEENS1_11CopyFunctorIaN3c1015Float8_e4m3fnuzELi2ELi1ELi1EEEJNS0_4CopyIaS7_EEEEEvT_T0_DpT1_)
        /*1340*/ 	.word	0x00000015


	//----- nvinfo : EIATTR_FRAME_SIZE
	.align		4
.L_851:
        /*1344*/ 	.byte	0x04, 0x11
        /*1346*/ 	.short	(.L_853 - .L_852)
	.align		4
.L_852:
        /*1348*/ 	.word	index@(_ZN2at6native55_GLOBAL__N__de093ff9_22_ForeachBinaryOpList_cu_a911ec4325multi_tensor_apply_kernelINS1_18TensorListMetadataILi2EEENS1_11CopyFunctorIaN3c1015Float8_e4m3fnuzELi2ELi1ELi1EEEJNS0_4CopyIaS7_EEEEEvT_T0_DpT1_)
        /*134c*/ 	.word	0x00000000


	//----- nvinfo : EIATTR_REGCOUNT
	.align		4
.L_853:
        /*1350*/ 	.byte	0x04, 0x2f
        /*1352*/ 	.short	(.L_855 - .L_854)
	.align		4
.L_854:
        /*1354*/ 	.word	index@(_ZN2at6native55_GLOBAL__N__de093ff9_22_ForeachBinaryOpList_cu_a911ec4325multi_tensor_apply_kernelINS1_18TensorListMetadataILi2EEENS1_11CopyFunctorIaN3c1011Float8_e5m2ELi2ELi1ELi1EEEJNS0_4CopyIaS7_EEEEEvT_T0_DpT1_)
        /*1358*/ 	.word	0x00000016


	//----- nvinfo : EIATTR_FRAME_SIZE
	.align		4
.L_855:
        /*135c*/ 	.byte	0x04, 0x11
        /*135e*/ 	.short	(.L_857 - .L_856)
	.align		4
.L_856:
        /*1360*/ 	.word	index@(_ZN2at6native55_GLOBAL__N__de093ff9_22_ForeachBinaryOpList_cu_a911ec4325multi_tensor_apply_kernelINS1_18TensorListMetadataILi2EEENS1_11CopyFunctorIaN3c1011Float8_e5m2ELi2ELi1ELi1EEEJNS0_4CopyIaS7_EEEEEvT_T0_DpT1_)
        /*1364*/ 	.word	0x00000000


	//----- nvinfo : EIATTR_REGCOUNT
	.align		4
.L_857:
        /*1368*/ 	.byte	0x04, 0x2f
        /*136a*/ 	.short	(.L_859 - .L_858)
	.align		4
.L_858:
        /*136c*/ 	.word	index@(_ZN2at6native55_GLOBAL__N__de093ff9_22_ForeachBinaryOpList_cu_a911ec4325multi_tensor_apply_kernelINS1_18TensorListMetadataILi2EEENS1_11CopyFunctorIaN3c1015Float8_e5m2fnuzELi2ELi1ELi1EEEJNS0_4CopyIaS7_EEEEEvT_T0_DpT1_)
        /*1370*/ 	.word	0x00000015


	//----- nvinfo : EIATTR_FRAME_SIZE
	.align		4
.L_859:
        /*1374*/ 	.byte	0x04, 0x11
        /*1376*/ 	.short	(.L_861 - .L_860)
	.align		4
.L_860:
        /*1378*/ 	.word	index@(_ZN2at6native55_GLOBAL__N__de093ff9_22_ForeachBinaryOpList_cu_a911ec4325multi_tensor_apply_kernelINS1_18TensorListMetadataILi2EEENS1_11CopyFunctorIaN3c1015Float8_e5m2fnuzELi2ELi1ELi1EEEJNS0_4CopyIaS7_EEEEEvT_T0_DpT1_)
        /*137c*/ 	.word	0x00000000


	//----- nvinfo : EIATTR_REGCOUNT
	.align		4
.L_861:
        /*1380*/ 	.byte	0x04, 0x2f
        /*1382*/ 	.short	(.L_863 - .L_862)
	.align		4
.L_862:
        /*1384*/ 	.word	index@(_ZN2at6native55_GLOBAL__N__de093ff9_22_ForeachBinaryOpList_cu_a911ec4325multi_tensor_apply_kernelINS1_18TensorListMetadataILi2EEENS1_14UnaryOpFunctorIiLi2ELi1ELi1EEEJNS0_4CopyIiiEEEEEvT_T0_DpT1_)
        /*1388*/ 	.word	0x00000020


	//----- nvinfo : EIATTR_FRAME_SIZE
	.align		4
.L_863:
        /*138c*/ 	.byte	0x04, 0x11
        /*138e*/ 	.short	(.L_865 - .L_864)
	.align		4
.L_864:
        /*1390*/ 	.word	index@($__internal_119_$__cuda_sm20_div_u16)
        /*1394*/ 	.word	0x00000000


	//----- nvinfo : EIATTR_FRAME_SIZE
	.align		4
.L_865:
        /*1398*/ 	.byte	0x04, 0x11
        /*139a*/ 	.short	(.L_867 - .L_866)
	.align		4
.L_866:
        /*139c*/ 	.word	index@(_ZN2at6native55_GLOBAL__N__de093ff9_22_ForeachBinaryOpList_cu_a911ec4325multi_tensor_apply_kernelINS1_18TensorListMetadataILi2EEENS1_14UnaryOpFunctorIiLi2ELi1ELi1EEEJNS0_4CopyIiiEEEEEvT_T0_DpT1_)
        /*13a0*/ 	.word	0x00000000


	//----- nvinfo : EIATTR_REGCOUNT
	.align		4
.L_867:
        /*13a4*/ 	.byte	0x04, 0x2f
        /*13a6*/ 	.short	(.L_869 - .L_868)
	.align		4
.L_868:
        /*13a8*/ 	.word	index@(_ZN2at6native55_GLOBAL__N__de093ff9_22_ForeachBinaryOpList_cu_a911ec4325multi_tensor_apply_kernelINS1_18TensorListMetadataILi2EEENS1_11CopyFunctorIihLi2ELi1ELi1EEEJNS0_4CopyIihEEEEEvT_T0_DpT1_)
        /*13ac*/ 	.word	0x00000020


	//----- nvinfo : EIATTR_FRAME_SIZE
	.align		4
.L_869:
        /*13b0*/ 	.byte	0x04, 0x11
        /*13b2*/ 	.short	(.L_871 - .L_870)
	.align		4
.L_870:
        /*13b4*/ 	.word	index@($__internal_118_$__cuda_sm20_div_u16)
        /*13b8*/ 	.word	0x00000000


	//----- nvinfo : EIATTR_FRAME_SIZE
	.align		4
.L_871:
        /*13bc*/ 	.byte	0x04, 0x11
        /*13be*/ 	.short	(.L_873 - .L_872)
	.align		4
.L_872:
        /*13c0*/ 	.word	index@(_ZN2at6native55_GLOBAL__N__de093ff9_22_ForeachBinaryOpList_cu_a911ec4325multi_tensor_apply_kernelINS1_18TensorListMetadataILi2EEENS1_11CopyFunctorIihLi2ELi1ELi1EEEJNS0_4CopyIihEEEEEvT_T0_DpT1_)
        /*13c4*/ 	.word	0x00000000


	//----- nvinfo : EIATTR_REGCOUNT
	.align		4
.L_873:
        /*13c8*/ 	.byte	0x04, 0x2f
        /*13ca*/ 	.short	(.L_875 - .L_874)
	.align		4
.L_874:
        /*13cc*/ 	.word	index@(_ZN2at6native55_GLOBAL__N__de093ff9_22_ForeachBinaryOpList_cu_a911ec4325multi_tensor_apply_kernelINS1_18TensorListMetadataILi2EEENS1_11CopyFunctorIiaLi2ELi1ELi1EEEJNS0_4CopyIiaEEEEEvT_T0_DpT1_)
        /*13d0*/ 	.word	0x00000020


	//----- nvinfo : EIATTR_FRAME_SIZE
	.align		4
.L_875:
        /*13d4*/ 	.byte	0x04, 0x11
        /*13d6*/ 	.short	(.L_877 - .L_876)
	.align		4
.L_876:
        /*13d8*/ 	.word	index@($__internal_117_$__cuda_sm20_div_u16)
        /*13dc*/ 	.word	0x00000000


	//----- nvinfo : EIATTR_FRAME_SIZE
	.align		4
.L_877:
        /*13e0*/ 	.byte	0x04, 0x11
        /*13e2*/ 	.short	(.L_879 - .L_878)
	.align		4
.L_878:
        /*13e4*/ 	.word	index@(_ZN2at6native55_GLOBAL__N__de093ff9_22_ForeachBinaryOpList_cu_a911ec4325multi_tensor_apply_kernelINS1_18TensorListMetadataILi2EEENS1_11CopyFunctorIiaLi2ELi1ELi1EEEJNS0_4CopyIiaEEEEEvT_T0_DpT1_)
        /*13e8*/ 	.word	0x00000000


	//----- nvinfo : EIATTR_REGCOUNT
	.align		4
.L_879:
        /*13ec*/ 	.byte	0x04, 0x2f
        /*13ee*/ 	.short	(.L_881 - .L_880)
	.align		4
.L_880:
        /*13f0*/ 	.word	index@(_ZN2at6native55_GLOBAL__N__de093ff9_22_ForeachBinaryOpList_cu_a911ec4325multi_tensor_apply_kernelINS1_18TensorListMetadataILi2EEENS1_11CopyFunctorIilLi2ELi1ELi1EEEJNS0_4CopyIilEEEEEvT_T0_DpT1_)
        /*13f4*/ 	.word	0x00000020


	//----- nvinfo : EIATTR_FRAME_SIZE
	.align		4
.L_881:
        /*13f8*/ 	.byte	0x04, 0x11
        /*13fa*/ 	.short	(.L_883 - .L_882)
	.align		4
.L_882:
        /*13fc*/ 	.word	index@($__internal_116_$__cuda_sm20_div_u16)
        /*1400*/ 	.word	0x00000000


	//----- nvinfo : EIATTR_FRAME_SIZE
	.align		4
.L_883:
        /*1404*/ 	.byte	0x04, 0x11
        /*1406*/ 	.short	(.L_885 - .L_884)
	.align		4
.L_884:
        /*1408*/ 	.word	index@(_ZN2at6native55_GLOBAL__N__de093ff9_22_ForeachBinaryOpList_cu_a911ec4325multi_tensor_apply_kernelINS1_18TensorListMetadataILi2EEENS1_11CopyFunctorIilLi2ELi1ELi1EEEJNS0_4CopyIilEEEEEvT_T0_DpT1_)
        /*140c*/ 	.word	0x00000000


	//----- nvinfo : EIATTR_REGCOUNT
	.align		4
.L_885:
        /*1410*/ 	.byte	0x04, 0x2f
        /*1412*/ 	.short	(.L_887 - .L_886)
	.align		4
.L_886:
        /*1414*/ 	.word	index@(_ZN2at6native55_GLOBAL__N__de093ff9_22_ForeachBinaryOpList_cu_a911ec4325multi_tensor_apply_kernelINS1_18TensorListMetadataILi2EEENS1_11CopyFunctorIisLi2ELi1ELi1EEEJNS0_4CopyIisEEEEEvT_T0_DpT1_)
        /*1418*/ 	.word	0x00000020


	//----- nvinfo : EIATTR_FRAME_SIZE
	.align		4
.L_887:
        /*141c*/ 	.byte	0x04, 0x11
        /*141e*/ 	.short	(.L_889 - .L_888)
	.align		4
.L_888:
        /*1420*/ 	.word	index@($__internal_115_$__cuda_sm20_div_u16)
        /*1424*/ 	.word	0x00000000


	//----- nvinfo : EIATTR_FRAME_SIZE
	.align		4
.L_889:
        /*1428*/ 	.byte	0x04, 0x11
        /*142a*/ 	.short	(.L_891 - .L_890)
	.align		4
.L_890:
        /*142c*/ 	.word	index@(_ZN2at6native55_GLOBAL__N__de093ff9_22_ForeachBinaryOpList_cu_a911ec4325multi_tensor_apply_kernelINS1_18TensorListMetadataILi2EEENS1_11CopyFunctorIisLi2ELi1ELi1EEEJNS0_4CopyIisEEEEEvT_T0_DpT1_)
        /*1430*/ 	.word	0x00000000


	//----- nvinfo : EIATTR_REGCOUNT
	.align		4
.L_891:
        /*1434*/ 	.byte	0x04, 0x2f
        /*1436*/ 	.short	(.L_893 - .L_892)
	.align		4
.L_892:
        /*1438*/ 	.word	index@(_ZN2at6native55_GLOBAL__N__de093ff9_22_ForeachBinaryOpList_cu_a911ec4325multi_tensor_apply_kernelINS1_18TensorListMetadataILi2EEENS1_11CopyFunctorIidLi2ELi1ELi1EEEJNS0_4CopyIidEEEEEvT_T0_DpT1_)
        /*143c*/ 	.word	0x00000020


	//----- nvinfo : EIATTR_FRAME_SIZE
	.align		4
.L_893:
        /*1440*/ 	.byte	0x04, 0x11
        /*1442*/ 	.short	(.L_895 - .L_894)
	.align		4
.L_894:
        /*1444*/ 	.word	index@($__internal_114_$__cuda_sm20_div_u16)
        /*1448*/ 	.word	0x00000000


	//----- nvinfo : EIATTR_FRAME_SIZE
	.align		4
.L_895:
        /*144c*/ 	.byte	0x04, 0x11
        /*144e*/ 	.short	(.L_897 - .L_896)
	.align		4
.L_896:
        /*1450*/ 	.word	index@(_ZN2at6native55_GLOBAL__N__de093ff9_22_ForeachBinaryOpList_cu_a911ec4325multi_tensor_apply_kernelINS1_18TensorListMetadataILi2EEENS1_11CopyFunctorIidLi2ELi1ELi1EEEJNS0_4CopyIidEEEEEvT_T0_DpT1_)
        /*1454*/ 	.word	0x00000000


	//----- nvinfo : EIATTR_REGCOUNT
	.align		4
.L_897:
        /*1458*/ 	.byte	0x04, 0x2f
        /*145a*/ 	.short	(.L_899 - .L_898)
	.align		4
.L_898:
        /*145c*/ 	.word	index@(_ZN2at6native55_GLOBAL__N__de093ff9_22_ForeachBinaryOpList_cu_a911ec4325multi_tensor_apply_kernelINS1_18TensorListMetadataILi2EEENS1_11CopyFunctorIifLi2ELi1ELi1EEEJNS0_4CopyIifEEEEEvT_T0_DpT1_)
        /*1460*/ 	.word	0x00000020


	//----- nvinfo : EIATTR_FRAME_SIZE
	.align		4
.L_899:
        /*1464*/ 	.byte	0x04, 0x11
        /*1466*/ 	.short	(.L_901 - .L_900)
	.align		4
.L_900:
        /*1468*/ 	.word	index@($__internal_113_$__cuda_sm20_div_u16)
        /*146c*/ 	.word	0x00000000


	//----- nvinfo : EIATTR_FRAME_SIZE
	.align		4
.L_901:
        /*1470*/ 	.byte	0x04, 0x11
        /*1472*/ 	.short	(.L_903 - .L_902)
	.align		4
.L_902:
        /*1474*/ 	.word	index@(_ZN2at6native55_GLOBAL__N__de093ff9_22_ForeachBinaryOpList_cu_a911ec4325multi_tensor_apply_kernelINS1_18TensorListMetadataILi2EEENS1_11CopyFunctorIifLi2ELi1ELi1EEEJNS0_4CopyIifEEEEEvT_T0_DpT1_)
        /*1478*/ 	.word	0x00000000


	//----- nvinfo : EIATTR_REGCOUNT
	.align		4
.L_903:
        /*147c*/ 	.byte	0x04, 0x2f
        /*147e*/ 	.short	(.L_905 - .L_904)
	.align		4
.L_904:
        /*1480*/ 	.word	index@(_ZN2at6native55_GLOBAL__N__de093ff9_22_ForeachBinaryOpList_cu_a911ec4325multi_tensor_apply_kernelINS1_18TensorListMetadataILi2EEENS1_11CopyFunctorIiN3c107complexIdEELi2ELi1ELi1EEEJNS0_4CopyIiS8_EEEEEvT_T0_DpT1_)
        /*1484*/ 	.word	0x00000020


	//----- nvinfo : EIATTR_FRAME_SIZE
	.align		4
.L_905:
        /*1488*/ 	.byte	0x04, 0x11
        /*148a*/ 	.short	(.L_907 - .L_906)
	.align		4
.L_906:
        /*148c*/ 	.word	index@($__internal_112_$__cuda_sm20_div_u16)
        /*1490*/ 	.word	0x00000000


	//----- nvinfo : EIATTR_FRAME_SIZE
	.align		4
.L_907:
        /*1494*/ 	.byte	0x04, 0x11
        /*1496*/ 	.short	(.L_909 - .L_908)
	.align		4
.L_908:
        /*1498*/ 	.word	index@(_ZN2at6native55_GLOBAL__N__de093ff9_22_ForeachBinaryOpList_cu_a911ec4325multi_tensor_apply_kernelINS1_18TensorListMetadataILi2EEENS1_11CopyFunctorIiN3c107complexIdEELi2ELi1ELi1EEEJNS0_4CopyIiS8_EEEEEvT_T0_DpT1_)
        /*149c*/ 	.word	0x00000000


	//----- nvinfo : EIATTR_REGCOUNT
	.align		4
.L_909:
        /*14a0*/ 	.byte	0x04, 0x2f
        /*14a2*/ 	.short	(.L_911 - .L_910)
	.align		4
.L_910:
        /*14a4*/ 	.word	index@(_ZN2at6native55_GLOBAL__N__de093ff9_22_ForeachBinaryOpList_cu_a911ec4325multi_tensor_apply_kernelINS1_18TensorListMetadataILi2EEENS1_11CopyFunctorIiN3c107complexIfEELi2ELi1ELi1EEEJNS0_4CopyIiS8_EEEEEvT_T0_DpT1_)
        /*14a8*/ 	.word	0x00000020


	//----- nvinfo : EIATTR_FRAME_SIZE
	.align		4
.L_911:
        /*14ac*/ 	.byte	0x04, 0x11
        /*14ae*/ 	.short	(.L_913 - .L_912)
	.align		4
.L_912:
        /*14b0*/ 	.word	index@($__internal_111_$__cuda_sm20_div_u16)
        /*14b4*/ 	.word	0x00000000


	//----- nvinfo : EIATTR_FRAME_SIZE
	.align		4
.L_913:
        /*14b8*/ 	.byte	0x04, 0x11
        /*14ba*/ 	.short	(.L_915 - .L_914)
	.align		4
.L_914:
        /*14bc*/ 	.word	index@(_ZN2at6native55_GLOBAL__N__de093ff9_22_ForeachBinaryOpList_cu_a911ec4325multi_tensor_apply_kernelINS1_18TensorListMetadataILi2EEENS1_11CopyFunctorIiN3c107complexIfEELi2ELi1ELi1EEEJNS0_4CopyIiS8_EEEEEvT_T0_DpT1_)
        /*14c0*/ 	.word	0x00000000


	//----- nvinfo : EIATTR_REGCOUNT
	.align		4
.L_915:
        /*14c4*/ 	.byte	0x04, 0x2f
        /*14c6*/ 	.short	(.L_917 - .L_916)
	.align		4
.L_916:
        /*14c8*/ 	.word	index@(_ZN2at6native55_GLOBAL__N__de093ff9_22_ForeachBinaryOpList_cu_a911ec4325multi_tensor_apply_kernelINS1_18TensorListMetadataILi2EEENS1_11CopyFunctorIiN3c104HalfELi2ELi1ELi1EEEJNS0_4CopyIiS7_EEEEEvT_T0_DpT1_)
        /*14cc*/ 	.word	0x00000020


	//----- nvinfo : EIATTR_FRAME_SIZE
	.align		4
.L_917:
        /*14d0*/ 	.byte	0x04, 0x11
        /*14d2*/ 	.short	(.L_919 - .L_918)
	.align		4
.L_918:
        /*14d4*/ 	.word	index@($__internal_110_$__cuda_sm20_div_u16)
        /*14d8*/ 	.word	0x00000000


	//----- nvinfo : EIATTR_FRAME_SIZE
	.align		4
.L_919:
        /*14dc*/ 	.byte	0x04, 0x11
        /*14de*/ 	.short	(.L_921 - .L_920)
	.align		4
.L_920:
        /*14e0*/ 	.word	index@(_ZN2at6native55_GLOBAL__N__de093ff9_22_ForeachBinaryOpList_cu_a911ec4325multi_tensor_apply_kernelINS1_18TensorListMetadataILi2EEENS1_11CopyFunctorIiN3c104HalfELi2ELi1ELi1EEEJNS0_4CopyIiS7_EEEEEvT_T0_DpT1_)
        /*14e4*/ 	.word	0x00000000


	//----- nvinfo : EIATTR_REGCOUNT
	.align		4
.L_921:
        /*14e8*/ 	.byte	0x04, 0x2f
        /*14ea*/ 	.short	(.L_923 - .L_922)
	.align		4
.L_922:
        /*14ec*/ 	.word	index@(_ZN2at6native55_GLOBAL__N__de093ff9_22_ForeachBinaryOpList_cu_a911ec4325multi_tensor_apply_kernelINS1_18TensorListMetadataILi2EEENS1_11CopyFunctorIiN3c108BFloat16ELi2ELi1ELi1EEEJNS0_4CopyIiS7_EEEEEvT_T0_DpT1_)
        /*14f0*/ 	.word	0x00000020


	//----- nvinfo : EIATTR_FRAME_SIZE
	.align		4
.L_923:
        /*14f4*/ 	.byte	0x04, 0x11
        /*14f6*/ 	.short	(.L_925 - .L_924)
	.align		4
.L_924:
        /*14f8*/ 	.word	index@($__internal_109_$__cuda_sm20_div_u16)
        /*14fc*/ 	.word	0x00000000


	//----- nvinfo : EIATTR_FRAME_SIZE
	.align		4
.L_925:
        /*1500*/ 	.byte	0x04, 0x11
        /*1502*/ 	.short	(.L_927 - .L_926)
	.align		4
.L_926:
        /*1504*/ 	.word	index@(_ZN2at6native55_GLOBAL__N__de093ff9_22_ForeachBinaryOpList_cu_a911ec4325multi_tensor_apply_kernelINS1_18TensorListMetadataILi2EEENS1_11CopyFunctorIiN3c108BFloat16ELi2ELi1ELi1EEEJNS0_4CopyIiS7_EEEEEvT_T0_DpT1_)
        /*1508*/ 	.word	0x00000000


	//----- nvinfo : EIATTR_REGCOUNT
	.align		4
.L_927:
        /*150c*/ 	.byte	0x04, 0x2f
        /*150e*/ 	.short	(.L_929 - .L_928)
	.align		4
.L_928:
        /*1510*/ 	.word	index@(_ZN2at6native55_GLOBAL__N__de093ff9_22_ForeachBinaryOpList_cu_a911ec4325multi_tensor_apply_kernelINS1_18TensorListMetadataILi2EEENS1_11CopyFunctorIibLi2ELi1ELi1EEEJNS0_4CopyIibEEEEEvT_T0_DpT1_)
        /*1514*/ 	.word	0x00000020


	//----- nvinfo : EIATTR_FRAME_SIZE
	.align		4
.L_929:
        /*1518*/ 	.byte	0x04, 0x11
        /*151a*/ 	.short	(.L_931 - .L_930)
	.align		4
.L_930:
        /*151c*/ 	.word	index@($__internal_108_$__cuda_sm20_div_u16)
        /*1520*/ 	.word	0x00000000


	//----- nvinfo : EIATTR_FRAME_SIZE
	.align		4
.L_931:
        /*1524*/ 	.byte	0x04, 0x11
        /*1526*/ 	.short	(.L_933 - .L_932)
	.align		4
.L_932:
        /*1528*/ 	.word	index@(_ZN2at6native55_GLOBAL__N__de093ff9_22_ForeachBinaryOpList_cu_a911ec4325multi_tensor_apply_kernelINS1_18TensorListMetadataILi2EEENS1_11CopyFunctorIibLi2ELi1ELi1EEEJNS0_4CopyIibEEEEEvT_T0_DpT1_)
        /*152c*/ 	.word	0x00000000


	//----- nvinfo : EIATTR_REGCOUNT
	.align		4
.L_933:
        /*1530*/ 	.byte	0x04, 0x2f
        /*1532*/ 	.short	(.L_935 - .L_934)
	.align		4
.L_934:
        /*1534*/ 	.word	index@(_ZN2at6native55_GLOBAL__N__de093ff9_22_ForeachBinaryOpList_cu_a911ec4325multi_tensor_apply_kernelINS1_18TensorListMetadataILi2EEENS1_11CopyFunctorIiN3c1013Float8_e4m3fnELi2ELi1ELi1EEEJNS0_4CopyIiS7_EEEEEvT_T0_DpT1_)
        /*1538*/ 	.word	0x00000015


	//----- nvinfo : EIATTR_FRAME_SIZE
	.align		4
.L_935:
        /*153c*/ 	.byte	0x04, 0x11
        /*153e*/ 	.short	(.L_937 - .L_936)
	.align		4
.L_936:
        /*1540*/ 	.word	index@(_ZN2at6native55_GLOBAL__N__de093ff9_22_ForeachBinaryOpList_cu_a911ec4325multi_tensor_apply_kernelINS1_18TensorListMetadataILi2EEENS1_11CopyFunctorIiN3c1013Float8_e4m3fnELi2ELi1ELi1EEEJNS0_4CopyIiS7_EEEEEvT_T0_DpT1_)
        /*1544*/ 	.word	0x00000000


	//----- nvinfo : EIATTR_REGCOUNT
	.align		4
.L_937:
        /*1548*/ 	.byte	0x04, 0x2f
        /*154a*/ 	.short	(.L_939 - .L_938)
	.align		4
.L_938:
        /*154c*/ 	.word	index@(_ZN2at6native55_GLOBAL__N__de093ff9_22_ForeachBinaryOpList_cu_a911ec4325multi_tensor_apply_kernelINS1_18TensorListMetadataILi2EEENS1_11CopyFunctorIiN3c1015Float8_e4m3fnuzELi2ELi1ELi1EEEJNS0_4CopyIiS7_EEEEEvT_T0_DpT1_)
        /*1550*/ 	.word	0x0000001a


	//----- nvinfo : EIATTR_FRAME_SIZE
	.align		4
.L_939:
        /*1554*/ 	.byte	0x04, 0x11
        /*1556*/ 	.short	(.L_941 - .L_940)
	.align		4
.L_940:
        /*1558*/ 	.word	index@(_ZN2at6native55_GLOBAL__N__de093ff9_22_ForeachBinaryOpList_cu_a911ec4325multi_tensor_apply_kernelINS1_18TensorListMetadataILi2EEENS1_11CopyFunctorIiN3c1015Float8_e4m3fnuzELi2ELi1ELi1EEEJNS0_4CopyIiS7_EEEEEvT_T0_DpT1_)
        /*155c*/ 	.word	0x00000000


	//----- nvinfo : EIATTR_REGCOUNT
	.align		4
.L_941:
        /*1560*/ 	.byte	0x04, 0x2f
        /*1562*/ 	.short	(.L_943 - .L_942)
	.align		4
.L_942:
        /*1564*/ 	.word	index@(_ZN2at6native55_GLOBAL__N__de093ff9_22_ForeachBinaryOpList_cu_a911ec4325multi_tensor_apply_kernelINS1_18TensorListMetadataILi2EEENS1_11CopyFunctorIiN3c1011Float8_e5m2ELi2ELi1ELi1EEEJNS0_4CopyIiS7_EEEEEvT_T0_DpT1_)
        /*1568*/ 	.word	0x0000001a


	//----- nvinfo : EIATTR_FRAME_SIZE
	.align		4
.L_943:
        /*156c*/ 	.byte	0x04, 0x11
        /*156e*/ 	.short	(.L_945 - .L_944)
	.align		4
.L_944:
        /*1570*/ 	.word	index@(_ZN2at6native55_GLOBAL__N__de093ff9_22_ForeachBinaryOpList_cu_a911ec4325multi_tensor_apply_kernelINS1_18TensorListMetadataILi2EEENS1_11CopyFunctorIiN3c1011Float8_e5m2ELi2ELi1ELi1EEEJNS0_4CopyIiS7_EEEEEvT_T0_DpT1_)
        /*1574*/ 	.word	0x00000000


	//----- nvinfo : EIATTR_REGCOUNT
	.align		4
.L_945:
        /*1578*/ 	.byte	0x04, 0x2f
        /*157a*/ 	.short	(.L_947 - .L_946)
	.align		4
.L_946:
        /*157c*/ 	.word	index@(_ZN2at6native55_GLOBAL__N__de093ff9_22_ForeachBinaryOpList_cu_a911ec4325multi_tensor_apply_kernelINS1_18TensorListMetadataILi2EEENS1_11CopyFunctorIiN3c1015Float8_e5m2fnuzELi2ELi1ELi1EEEJNS0_4CopyIiS7_EEEEEvT_T0_DpT1_)
        /*1580*/ 	.word	0x0000001a


	//----- nvinfo : EIATTR_FRAME_SIZE
	.align		4
.L_947:
        /*1584*/ 	.byte	0x04, 0x11
        /*1586*/ 	.short	(.L_949 - .L_948)
	.align		4
.L_948:
        /*1588*/ 	.word	index@(_ZN2at6native55_GLOBAL__N__de093ff9_22_ForeachBinaryOpList_cu_a911ec4325multi_tensor_apply_kernelINS1_18TensorListMetadataILi2EEENS1_11CopyFunctorIiN3c1015Float8_e5m2fnuzELi2ELi1ELi1EEEJNS0_4CopyIiS7_EEEEEvT_T0_DpT1_)
        /*158c*/ 	.word	0x00000000


	//----- nvinfo : EIATTR_REGCOUNT
	.align		4
.L_949:
        /*1590*/ 	.byte	0x04, 0x2f
        /*1592*/ 	.short	(.L_951 - .L_950)
	.align		4
.L_950:
        /*1594*/ 	.word	index@(_ZN2at6native55_GLOBAL__N__de093ff9_22_ForeachBinaryOpList_cu_a911ec4325multi_tensor_apply_kernelINS1_18TensorListMetadataILi2EEENS1_14UnaryOpFunctorIlLi2ELi1ELi1EEEJNS0_4CopyIllEEEEEvT_T0_DpT1_)
        /*1598*/ 	.word	0x00000020


	//----- nvinfo : EIATTR_FRAME_SIZE
	.align		4
.L_951:
        /*159c*/ 	.byte	0x04, 0x11
        /*159e*/ 	.short	(.L_953 - .L_952)
	.align		4
.L_952:
        /*15a0*/ 	.word	index@($__internal_107_$__cuda_sm20_div_u16)
        /*15a4*/ 	.word	0x00000000


	//----- nvinfo : EIATTR_FRAME_SIZE
	.align		4
.L_953:
        /*15a8*/ 	.byte	0x04, 0x11
        /*15aa*/ 	.short	(.L_955 - .L_954)
	.align		4
.L_954:
        /*15ac*/ 	.word	index@(_ZN2at6native55_GLOBAL__N__de093ff9_22_ForeachBinaryOpList_cu_a911ec4325multi_tensor_apply_kernelINS1_18TensorListMetadataILi2EEENS1_14UnaryOpFunctorIlLi2ELi1ELi1EEEJNS0_4CopyIllEEEEEvT_T0_DpT1_)
        /*15b0*/ 	.word	0x00000000


	//----- nvinfo : EIATTR_REGCOUNT
	.align		4
.L_955:
        /*15b4*/ 	.byte	0x04, 0x2f
        /*15b6*/ 	.short	(.L_957 - .L_956)
	.align		4
.L_956:
        /*15b8*/ 	.word	index@(_ZN2at6native55_GLOBAL__N__de093ff9_22_ForeachBinaryOpList_cu_a911ec4325multi_tensor_apply_kernelINS1_18TensorListMetadataILi2EEENS1_11CopyFunctorIlhLi2ELi1ELi1EEEJNS0_4CopyIlhEEEEEvT_T0_DpT1_)
        /*15bc*/ 	.word	0x00000020


	//----- nvinfo : EIATTR_FRAME_SIZE
	.align		4
.L_957:
        /*15c0*/ 	.byte	0x04, 0x11
        /*15c2*/ 	.short	(.L_959 - .L_958)
	.align		4
.L_958:
        /*15c4*/ 	.word	index@($__internal_106_$__cuda_sm20_div_u16)
        /*15c8*/ 	.word	0x00000000


	//----- nvinfo : EIATTR_FRAME_SIZE
	.align		4
.L_959:
        /*15cc*/ 	.byte	0x04, 0x11
        /*15ce*/ 	.short	(.L_961 - .L_960)
	.align		4
.L_960:
        /*15d0*/ 	.word	index@(_ZN2at6native55_GLOBAL__N__de093ff9_22_ForeachBinaryOpList_cu_a911ec4325multi_tensor_apply_kernelINS1_18TensorListMetadataILi2EEENS1_11CopyFunctorIlhLi2ELi1ELi1EEEJNS0_4CopyIlhEEEEEvT_T0_DpT1_)
        /*15d4*/ 	.word	0x00000000


	//----- nvinfo : EIATTR_REGCOUNT
	.align		4
.L_961:
        /*15d8*/ 	.byte	0x04, 0x2f
        /*15da*/ 	.short	(.L_963 - .L_962)
	.align		4
.L_962:
        /*15dc*/ 	.word	index@(_ZN2at6native55_GLOBAL__N__de093ff9_22_ForeachBinaryOpList_cu_a911ec4325multi_tensor_apply_kernelINS1_18TensorListMetadataILi2EEENS1_11CopyFunctorIlaLi2ELi1ELi1EEEJNS0_4CopyIlaEEEEEvT_T0_DpT1_)
        /*15e0*/ 	.word	0x00000020


	//----- nvinfo : EIATTR_FRAME_SIZE
	.align		4
.L_963:
        /*15e4*/ 	.byte	0x04, 0x11
        /*15e6*/ 	.short	(.L_965 - .L_964)
	.align		4
.L_964:
        /*15e8*/ 	.word	index@($__internal_105_$__cuda_sm20_div_u16)
        /*15ec*/ 	.word	0x00000000


	//----- nvinfo : EIATTR_FRAME_SIZE
	.align		4
.L_965:
        /*15f0*/ 	.byte	0x04, 0x11
        /*15f2*/ 	.short	(.L_967 - .L_966)
	.align		4
.L_966:
        /*15f4*/ 	.word	index@(_ZN2at6native55_GLOBAL__N__de093ff9_22_ForeachBinaryOpList_cu_a911ec4325multi_tensor_apply_kernelINS1_18TensorListMetadataILi2EEENS1_11CopyFunctorIlaLi2ELi1ELi1EEEJNS0_4CopyIlaEEEEEvT_T0_DpT1_)
        /*15f8*/ 	.word	0x00000000


	//----- nvinfo : EIATTR_REGCOUNT
	.align		4
.L_967:
        /*15fc*/ 	.byte	0x04, 0x2f
        /*15fe*/ 	.short	(.L_969 - .L_968)
	.align		4
.L_968:
        /*1600*/ 	.word	index@(_ZN2at6native55_GLOBAL__N__de093ff9_22_ForeachBinaryOpList_cu_a911ec4325multi_tensor_apply_kernelINS1_18TensorListMetadataILi2EEENS1_11CopyFunctorIlsLi2ELi1ELi1EEEJNS0_4CopyIlsEEEEEvT_T0_DpT1_)
        /*1604*/ 	.word	0x00000020


	//----- nvinfo : EIATTR_FRAME_SIZE
	.align		4
.L_969:
        /*1608*/ 	.byte	0x04, 0x11
        /*160a*/ 	.short	(.L_971 - .L_970)
	.align		4
.L_970:
        /*160c*/ 	.word	index@($__internal_104_$__cuda_sm20_div_u16)
        /*1610*/ 	.word	0x00000000


	//----- nvinfo : EIATTR_FRAME_SIZE
	.align		4
.L_971:
        /*1614*/ 	.byte	0x04, 0x11
        /*1616*/ 	.short	(.L_973 - .L_972)
	.align		4
.L_972:
        /*1618*/ 	.word	index@(_ZN2at6native55_GLOBAL__N__de093ff9_22_ForeachBinaryOpList_cu_a911ec4325multi_tensor_apply_kernelINS1_18TensorListMetadataILi2EEENS1_11CopyFunctorIlsLi2ELi1ELi1EEEJNS0_4CopyIlsEEEEEvT_T0_DpT1_)
        /*161c*/ 	.word	0x00000000


	//----- nvinfo : EIATTR_REGCOUNT
	.align		4
.L_973:
        /*1620*/ 	.byte	0x04, 0x2f
        /*1622*/ 	.short	(.L_975 - .L_974)
	.align		4
.L_974:
        /*1624*/ 	.word	index@(_ZN2at6native55_GLOBAL__N__de093ff9_22_ForeachBinaryOpList_cu_a911ec4325multi_tensor_apply_kernelINS1_18TensorListMetadataILi2EEENS1_11CopyFunctorIliLi2ELi1ELi1EEEJNS0_4CopyIliEEEEEvT_T0_DpT1_)
        /*1628*/ 	.word	0x00000020


	//----- nvinfo : EIATTR_FRAME_SIZE
	.align		4
.L_975:
        /*162c*/ 	.byte	0x04, 0x11
        /*162e*/ 	.short	(.L_977 - .L_976)
	.align		4
.L_976:
        /*1630*/ 	.word	index@($__internal_103_$__cuda_sm20_div_u16)
        /*1634*/ 	.word	0x00000000


	//----- nvinfo : EIATTR_FRAME_SIZE
	.align		4
.L_977:
        /*1638*/ 	.byte	0x04, 0x11
        /*163a*/ 	.short	(.L_979 - .L_978)
	.align		4
.L_978:
        /*163c*/ 	.word	index@(_ZN2at6native55_GLOBAL__N__de093ff9_22_ForeachBinaryOpList_cu_a911ec4325multi_tensor_apply_kernelINS1_18TensorListMetadataILi2EEENS1_11CopyFunctorIliLi2ELi1ELi1EEEJNS0_4CopyIliEEEEEvT_T0_DpT1_)
        /*1640*/ 	.word	0x00000000


	//----- nvinfo : EIATTR_REGCOUNT
	.align		4
.L_979:
        /*1644*/ 	.byte	0x04, 0x2f
        /*1646*/ 	.short	(.L_981 - .L_980)
	.align		4
.L_980:
        /*1648*/ 	.word	index@(_ZN2at6native55_GLOBAL__N__de093ff9_22_ForeachBinaryOpList_cu_a911ec4325multi_tensor_apply_kernelINS1_18TensorListMetadataILi2EEENS1_11CopyFunctorIldLi2ELi1ELi1EEEJNS0_4CopyIldEEEEEvT_T0_DpT1_)
        /*164c*/ 	.word	0x00000020


	//----- nvinfo : EIATTR_FRAME_SIZE
	.align		4
.L_981:
        /*1650*/ 	.byte	0x04, 0x11
        /*1652*/ 	.short	(.L_983 - .L_982)
	.align		4
.L_982:
        /*1654*/ 	.word	index@($__internal_102_$__cuda_sm20_div_u16)
        /*1658*/ 	.word	0x00000000


	//----- nvinfo : EIATTR_FRAME_SIZE
	.align		4
.L_983:
        /*165c*/ 	.byte	0x04, 0x11
        /*165e*/ 	.short	(.L_985 - .L_984)
	.align		4
.L_984:
        /*1660*/ 	.word	index@(_ZN2at6native55_GLOBAL__N__de093ff9_22_ForeachBinaryOpList_cu_a911ec4325multi_tensor_apply_kernelINS1_18TensorListMetadataILi2EEENS1_11CopyFunctorIldLi2ELi1ELi1EEEJNS0_4CopyIldEEEEEvT_T0_DpT1_)
        /*1664*/ 	.word	0x00000000


	//----- nvinfo : EIATTR_REGCOUNT
	.align		4
.L_985:
        /*1668*/ 	.byte	0x04, 0x2f
        /*166a*/ 	.short	(.L_987 - .L_986)
	.align		4
.L_986:
        /*166c*/ 	.word	index@(_ZN2at6native55_GLOBAL__N__de093ff9_22_ForeachBinaryOpList_cu_a911ec4325multi_tensor_apply_kernelINS1_18TensorListMetadataILi2EEENS1_11CopyFunctorIlfLi2ELi1ELi1EEEJNS0_4CopyIlfEEEEEvT_T0_DpT1_)
        /*1670*/ 	.word	0x00000020


	//----- nvinfo : EIATTR_FRAME_SIZE
	.align		4
.L_987:
        /*1674*/ 	.byte	0x04, 0x11
        /*1676*/ 	.short	(.L_989 - .L_988)
	.align		4
.L_988:
        /*1678*/ 	.word	index@($__internal_101_$__cuda_sm20_div_u16)
        /*167c*/ 	.word	0x00000000


	//----- nvinfo : EIATTR_FRAME_SIZE
	.align		4
.L_989:
        /*1680*/ 	.byte	0x04, 0x11
        /*1682*/ 	.short	(.L_991 - .L_990)
	.align		4
.L_990:
        /*1684*/ 	.word	index@(_ZN2at6native55_GLOBAL__N__de093ff9_22_ForeachBinaryOpList_cu_a911ec4325multi_tensor_apply_kernelINS1_18TensorListMetadataILi2EEENS1_11CopyFunctorIlfLi2ELi1ELi1EEEJNS0_4CopyIlfEEEEEvT_T0_DpT1_)
        /*1688*/ 	.word	0x00000000


	//----- nvinfo : EIATTR_REGCOUNT
	.align		4
.L_991:
        /*168c*/ 	.byte	0x04, 0x2f
        /*168e*/ 	.short	(.L_993 - .L_992)
	.align		4
.L_992:
        /*1690*/ 	.word	index@(_ZN2at6native55_GLOBAL__N__de093ff9_22_ForeachBinaryOpList_cu_a911ec4325multi_tensor_apply_kernelINS1_18TensorListMetadataILi2EEENS1_11CopyFunctorIlN3c107complexIdEELi2ELi1ELi1EEEJNS0_4CopyIlS8_EEEEEvT_T0_DpT1_)
        /*1694*/ 	.word	0x00000020


	//----- nvinfo : EIATTR_FRAME_SIZE
	.align		4
.L_993:
        /*1698*/ 	.byte	0x04, 0x11
        /*169a*/ 	.short	(.L_995 - .L_994)
	.align		4
.L_994:
        /*169c*/ 	.word	index@($__internal_100_$__cuda_sm20_div_u16)
        /*16a0*/ 	.word	0x00000000


	//----- nvinfo : EIATTR_FRAME_SIZE
	.align		4
.L_995:
        /*16a4*/ 	.byte	0x04, 0x11
        /*16a6*/ 	.short	(.L_997 - .L_996)
	.align		4
.L_996:
        /*16a8*/ 	.word	index@(_ZN2at6native55_GLOBAL__N__de093ff9_22_ForeachBinaryOpList_cu_a911ec4325multi_tensor_apply_kernelINS1_18TensorListMetadataILi2EEENS1_11CopyFunctorIlN3c107complexIdEELi2ELi1ELi1EEEJNS0_4CopyIlS8_EEEEEvT_T0_DpT1_)
        /*16ac*/ 	.word	0x00000000


	//----- nvinfo : EIATTR_REGCOUNT
	.align		4
.L_997:
        /*16b0*/ 	.byte	0x04, 0x2f
        /*16b2*/ 	.short	(.L_999 - .L_998)
	.align		4
.L_998:
        /*16b4*/ 	.word	index@(_ZN2at6native55_GLOBAL__N__de093ff9_22_ForeachBinaryOpList_cu_a911ec4325multi_tensor_apply_kernelINS1_18TensorListMetadataILi2EEENS1_11CopyFunctorIlN3c107complexIfEELi2ELi1ELi1EEEJNS0_4CopyIlS8_EEEEEvT_T0_DpT1_)
        /*16b8*/ 	.word	0x00000020


	//----- nvinfo : EIATTR_FRAME_SIZE
	.align		4
.L_999:
        /*16bc*/ 	.byte	0x04, 0x11
        /*16be*/ 	.short	(.L_1001 - .L_1000)
	.align		4
.L_1000:
        /*16c0*/ 	.word	index@($__internal_99_$__cuda_sm20_div_u16)
        /*16c4*/ 	.word	0x00000000


	//----- nvinfo : EIATTR_FRAME_SIZE
	.align		4
.L_1001:
        /*16c8*/ 	.byte	0x04, 0x11
        /*16ca*/ 	.short	(.L_1003 - .L_1002)
	.align		4
.L_1002:
        /*16cc*/ 	.word	index@(_ZN2at6native55_GLOBAL__N__de093ff9_22_ForeachBinaryOpList_cu_a911ec4325multi_tensor_apply_kernelINS1_18TensorListMetadataILi2EEENS1_11CopyFunctorIlN3c107complexIfEELi2ELi1ELi1EEEJNS0_4CopyIlS8_EEEEEvT_T0_DpT1_)
        /*16d0*/ 	.word	0x00000000


	//----- nvinfo : EIATTR_REGCOUNT
	.align		4
.L_1003:
        /*16d4*/ 	.byte	0x04, 0x2f
        /*16d6*/ 	.short	(.L_1005 - .L_1004)
	.align		4
.L_1004:
        /*16d8*/ 	.word	index@(_ZN2at6native55_GLOBAL__N__de093ff9_22_ForeachBinaryOpList_cu_a911ec4325multi_tensor_apply_kernelINS1_18TensorListMetadataILi2EEENS1_11CopyFunctorIlN3c104HalfELi2ELi1ELi1EEEJNS0_4CopyIlS7_EEEEEvT_T0_DpT1_)
        /*16dc*/ 	.word	0x00000020


	//----- nvinfo : EIATTR_FRAME_SIZE
	.align		4
.L_1005:
        /*16e0*/ 	.byte	0x04, 0x11
        /*16e2*/ 	.short	(.L_1007 - .L_1006)
	.align		4
.L_1006:
        /*16e4*/ 	.word	index@($__internal_98_$__cuda_sm20_div_u16)
        /*16e8*/ 	.word	0x00000000


	//----- nvinfo : EIATTR_FRAME_SIZE
	.align		4
.L_1007:
        /*16ec*/ 	.byte	0x04, 0x11
        /*16ee*/ 	.short	(.L_1009 - .L_1008)
	.align		4
.L_1008:
        /*16f0*/ 	.word	index@(_ZN2at6native55_GLOBAL__N__de093ff9_22_ForeachBinaryOpList_cu_a911ec4325multi_tensor_apply_kernelINS1_18TensorListMetadataILi2EEENS1_11CopyFunctorIlN3c104HalfELi2ELi1ELi1EEEJNS0_4CopyIlS7_EEEEEvT_T0_DpT1_)
        /*16f4*/ 	.word	0x00000000


	//----- nvinfo : EIATTR_REGCOUNT
	.align		4
.L_1009:
        /*16f8*/ 	.byte	0x04, 0x2f
        /*16fa*/ 	.short	(.L_1011 - .L_1010)
	.align		4
.L_1010:
        /*16fc*/ 	.word	index@(_ZN2at6native55_GLOBAL__N__de093ff9_22_ForeachBinaryOpList_cu_a911ec4325multi_tensor_apply_kernelINS1_18TensorListMetadataILi2EEENS1_11CopyFunctorIlN3c108BFloat16ELi2ELi1ELi1EEEJNS0_4CopyIlS7_EEEEEvT_T0_DpT1_)
        /*1700*/ 	.word	0x00000020


	//----- nvinfo : EIATTR_FRAME_SIZE
	.align		4
.L_1011:
        /*1704*/ 	.byte	0x04, 0x11
        /*1706*/ 	.short	(.L_1013 - .L_1012)
	.align		4
.L_1012:
        /*1708*/ 	.word	index@($__internal_97_$__cuda_sm20_div_u16)
        /*170c*/ 	.word	0x00000000


	//----- nvinfo : EIATTR_FRAME_SIZE
	.align		4
.L_1013:
        /*1710*/ 	.byte	0x04, 0x11
        /*1712*/ 	.short	(.L_1015 - .L_1014)
	.align		4
.L_1014:
        /*1714*/ 	.word	index@(_ZN2at6native55_GLOBAL__N__de093ff9_22_ForeachBinaryOpList_cu_a911ec4325multi_tensor_apply_kernelINS1_18TensorListMetadataILi2EEENS1_11CopyFunctorIlN3c108BFloat16ELi2ELi1ELi1EEEJNS0_4CopyIlS7_EEEEEvT_T0_DpT1_)
        /*1718*/ 	.word	0x00000000


	//----- nvinfo : EIATTR_REGCOUNT
	.align		4
.L_1015:
        /*171c*/ 	.byte	0x04, 0x2f
        /*171e*/ 	.short	(.L_1017 - .L_1016)
	.align		4
.L_1016:
        /*1720*/ 	.word	index@(_ZN2at6native55_GLOBAL__N__de093ff9_22_ForeachBinaryOpList_cu_a911ec4325multi_tensor_apply_kernelINS1_18TensorListMetadataILi2EEENS1_11CopyFunctorIlbLi2ELi1ELi1EEEJNS0_4CopyIlbEEEEEvT_T0_DpT1_)
        /*1724*/ 	.word	0x00000020


	//----- nvinfo : EIATTR_FRAME_SIZE
	.align		4
.L_1017:
        /*1728*/ 	.byte	0x04, 0x11
        /*172a*/ 	.short	(.L_1019 - .L_1018)
	.align		4
.L_1018:
        /*172c*/ 	.word	index@($__internal_96_$__cuda_sm20_div_u16)
        /*1730*/ 	.word	0x00000000


	//----- nvinfo : EIATTR_FRAME_SIZE
	.align		4
.L_1019:
        /*1734*/ 	.byte	0x04, 0x11
        /*1736*/ 	.short	(.L_1021 - .L_1020)
	.align		4
.L_1020:
        /*1738*/ 	.word	index@(_ZN2at6native55_GLOBAL__N__de093ff9_22_ForeachBinaryOpList_cu_a911ec4325multi_tensor_apply_kernelINS1_18TensorListMetadataILi2EEENS1_11CopyFunctorIlbLi2ELi1ELi1EEEJNS0_4CopyIlbEEEEEvT_T0_DpT1_)
        /*173c*/ 	.word	0x00000000


	//----- nvinfo : EIATTR_REGCOUNT
	.align		4
.L_1021:
        /*1740*/ 	.byte	0x04, 0x2f
        /*1742*/ 	.short	(.L_1023 - .L_1022)
	.align		4
.L_1022:
        /*1744*/ 	.word	index@(_ZN2at6native55_GLOBAL__N__de093ff9_22_ForeachBinaryOpList_cu_a911ec4325multi_tensor_apply_kernelINS1_18TensorListMetadataILi2EEENS1_11CopyFunctorIlN3c1013Float8_e4m3fnELi2ELi1ELi1EEEJNS0_4CopyIlS7_EEEEEvT_T0_DpT1_)
        /*1748*/ 	.word	0x00000016


	//----- nvinfo : EIATTR_FRAME_SIZE
	.align		4
.L_1023:
        /*174c*/ 	.byte	0x04, 0x11
        /*174e*/ 	.short	(.L_1025 - .L_1024)
	.align		4
.L_1024:
        /*1750*/ 	.word	index@(_ZN2at6native55_GLOBAL__N__de093ff9_22_ForeachBinaryOpList_cu_a911ec4325multi_tensor_apply_kernelINS1_18TensorListMetadataILi2EEENS1_11CopyFunctorIlN3c1013Float8_e4m3fnELi2ELi1ELi1EEEJNS0_4CopyIlS7_EEEEEvT_T0_DpT1_)
        /*1754*/ 	.word	0x00000000


	//----- nvinfo : EIATTR_REGCOUNT
	.align		4
.L_1025:
        /*1758*/ 	.byte	0x04, 0x2f
        /*175a*/ 	.short	(.L_1027 - .L_1026)
	.align		4
.L_1026:
        /*175c*/ 	.word	index@(_ZN2at6native55_GLOBAL__N__de093ff9_22_ForeachBinaryOpList_cu_a911ec4325multi_tensor_apply_kernelINS1_18TensorListMetadataILi2EEENS1_11CopyFunctorIlN3c1015Float8_e4m3fnuzELi2ELi1ELi1EEEJNS0_4CopyIlS7_EEEEEvT_T0_DpT1_)
        /*1760*/ 	.word	0x0000001d


	//----- nvinfo : EIATTR_FRAME_SIZE
	.align		4
.L_1027:
        /*1764*/ 	.byte	0x04, 0x11
        /*1766*/ 	.short	(.L_1029 - .L_1028)
	.align		4
.L_1028:
        /*1768*/ 	.word	index@(_ZN2at6native55_GLOBAL__N__de093ff9_22_ForeachBinaryOpList_cu_a911ec4325multi_tensor_apply_kernelINS1_18TensorListMetadataILi2EEENS1_11CopyFunctorIlN3c1015Float8_e4m3fnuzELi2ELi1ELi1EEEJNS0_4CopyIlS7_EEEEEvT_T0_DpT1_)
        /*176c*/ 	.word	0x00000000


	//----- nvinfo : EIATTR_REGCOUNT
	.align		4
.L_1029:
        /*1770*/ 	.byte	0x04, 0x2f
        /*1772*/ 	.short	(.L_1031 - .L_1030)
	.align		4
.L_1030:
        /*1774*/ 	.word	index@(_ZN2at6native55_GLOBAL__N__de093ff9_22_ForeachBinaryOpList_cu_a911ec4325multi_tensor_apply_kernelINS1_18TensorListMetadataILi2EEENS1_11CopyFunctorIlN3c1011Float8_e5m2ELi2ELi1ELi1EEEJNS0_4CopyIlS7_EEEEEvT_T0_DpT1_)
        /*1778*/ 	.word	0x0000001c


	//----- nvinfo : EIATTR_FRAME_SIZE
	.align		4
.L_1031:
        /*177c*/ 	.byte	0x04, 0x11
        /*177e*/ 	.short	(.L_1033 - .L_1032)
	.align		4
.L_1032:
        /*1780*/ 	.word	index@(_ZN2at6native55_GLOBAL__N__de093ff9_22_ForeachBinaryOpList_cu_a911ec4325multi_tensor_apply_kernelINS1_18TensorListMetadataILi2EEENS1_11CopyFunctorIlN3c1011Float8_e5m2ELi2ELi1ELi1EEEJNS0_4CopyIlS7_EEEEEvT_T0_DpT1_)
        /*1784*/ 	.word	0x00000000


	//----- nvinfo : EIATTR_REGCOUNT
	.align		4
.L_1033:
        /*1788*/ 	.byte	0x04, 0x2f
        /*178a*/ 	.short	(.L_1035 - .L_1034)
	.align		4
.L_1034:
        /*178c*/ 	.word	index@(_ZN2at6native55_GLOBAL__N__de093ff9_22_ForeachBinaryOpList_cu_a911ec4325multi_tensor_apply_kernelINS1_18TensorListMetadataILi2EEENS1_11CopyFunctorIlN3c1015Float8_e5m2fnuzELi2ELi1ELi1EEEJNS0_4CopyIlS7_EEEEEvT_T0_DpT1_)
        /*1790*/ 	.word	0x0000001d


	//----- nvinfo : EIATTR_FRAME_SIZE
	.align		4
.L_1035:
        /*1794*/ 	.byte	0x04, 0x11
        /*1796*/ 	.short	(.L_1037 - .L_1036)
	.align		4
.L_1036:
        /*1798*/ 	.word	index@(_ZN2at6native55_GLOBAL__N__de093ff9_22_ForeachBinaryOpList_cu_a911ec4325multi_tensor_apply_kernelINS1_18TensorListMetadataILi2EEENS1_11CopyFunctorIlN3c1015Float8_e5m2fnuzELi2ELi1ELi1EEEJNS0_4CopyIlS7_EEEEEvT_T0_DpT1_)
        /*179c*/ 	.word	0x00000000


	//----- nvinfo : EIATTR_REGCOUNT
	.align		4
.L_1037:
        /*17a0*/ 	.byte	0x04, 0x2f
        /*17a2*/ 	.short	(.L_1039 - .L_1038)
	.align		4
.L_1038:
        /*17a4*/ 	.word	index@(_ZN2at6native55_GLOBAL__N__de093ff9_22_ForeachBinaryOpList_cu_a911ec4325multi_tensor_apply_kernelINS1_18TensorListMetadataILi2EEENS1_14UnaryOpFunctorIsLi2ELi1ELi1EEEJNS0_4CopyIssEEEEEvT_T0_DpT1_)
        /*17a8*/ 	.word	0x00000020


	//----- nvinfo : EIATTR_FRAME_SIZE
	.align		4
.L_1039:
        /*17ac*/ 	.byte	0x04, 0x11
        /*17ae*/ 	.short	(.L_1041 - .L_1040)
	.align		4
.L_1040:
        /*17b0*/ 	.word	index@($__internal_95_$__cuda_sm20_div_u16)
        /*17b4*/ 	.word	0x00000000


	//----- nvinfo : EIATTR_FRAME_SIZE
	.align		4
.L_1041:
        /*17b8*/ 	.byte	0x04, 0x11
        /*17ba*/ 	.short	(.L_1043 - .L_1042)
	.align		4
.L_1042:
        /*17bc*/ 	.word	index@(_ZN2at6native55_GLOBAL__N__de093ff9_22_ForeachBinaryOpList_cu_a911ec4325multi_tensor_apply_kernelINS1_18TensorListMetadataILi2EEENS1_14UnaryOpFunctorIsLi2ELi1ELi1EEEJNS0_4CopyIssEEEEEvT_T0_DpT1_)
        /*17c0*/ 	.word	0x00000000


	//----- nvinfo : EIATTR_REGCOUNT
	.align		4
.L_1043:
        /*17c4*/ 	.byte	0x04, 0x2f
        /*17c6*/ 	.short	(.L_1045 - .L_1044)
	.align		4
.L_1044:
        /*17c8*/ 	.word	index@(_ZN2at6native55_GLOBAL__N__de093ff9_22_ForeachBinaryOpList_cu_a911ec4325multi_tensor_apply_kernelINS1_18TensorListMetadataILi2EEENS1_11CopyFunctorIshLi2ELi1ELi1EEEJNS0_4CopyIshEEEEEvT_T0_DpT1_)
        /*17cc*/ 	.word	0x00000020


	//----- nvinfo : EIATTR_FRAME_SIZE
	.align		4
.L_1045:
        /*17d0*/ 	.byte	0x04, 0x11
        /*17d2*/ 	.short	(.L_1047 - .L_1046)
	.align		4
.L_1046:
        /*17d4*/ 	.word	index@($__internal_94_$__cuda_sm20_div_u16)
        /*17d8*/ 	.word	0x00000000


	//----- nvinfo : EIATTR_FRAME_SIZE
	.align		4
.L_1047:
        /*17dc*/ 	.byte	0x04, 0x11
        /*17de*/ 	.short	(.L_1049 - .L_1048)
	.align		4
.L_1048:
        /*17e0*/ 	.word	index@(_ZN2at6native55_GLOBAL__N__de093ff9_22_ForeachBinaryOpList_cu_a911ec4325multi_tensor_apply_kernelINS1_18TensorListMetadataILi2EEENS1_11CopyFunctorIshLi2ELi1ELi1EEEJNS0_4CopyIshEEEEEvT_T0_DpT1_)
        /*17e4*/ 	.word	0x00000000


	//----- nvinfo : EIATTR_REGCOUNT
	.align		4
.L_1049:
        /*17e8*/ 	.byte	0x04, 0x2f
        /*17ea*/ 	.short	(.L_1051 - .L_1050)
	.align		4
.L_1050:
        /*17ec*/ 	.word	index@(_ZN2at6native55_GLOBAL__N__de093ff9_22_ForeachBinaryOpList_cu_a911ec4325multi_tensor_apply_kernelINS1_18TensorListMetadataILi2EEENS1_11CopyFunctorIsaLi2ELi1ELi1EEEJNS0_4CopyIsaEEEEEvT_T0_DpT1_)
        /*17f0*/ 	.word	0x00000020


	//----- nvinfo : EIATTR_FRAME_SIZE
	.align		4
.L_1051:
        /*17f4*/ 	.byte	0x04, 0x11
        /*17f6*/ 	.short	(.L_1053 - .L_1052)
	.align		4
.L_1052:
        /*17f8*/ 	.word	index@($__internal_93_$__cuda_sm20_div_u16)
        /*17fc*/ 	.word	0x00000000


	//----- nvinfo : EIATTR_FRAME_SIZE
	.align		4
.L_1053:
        /*1800*/ 	.byte	0x04, 0x11
        /*1802*/ 	.short	(.L_1055 - .L_1054)
	.align		4
.L_1054:
        /*1804*/ 	.word	index@(_ZN2at6native55_GLOBAL__N__de093ff9_22_ForeachBinaryOpList_cu_a911ec4325multi_tensor_apply_kernelINS1_18TensorListMetadataILi2EEENS1_11CopyFunctorIsaLi2ELi1ELi1EEEJNS0_4CopyIsaEEEEEvT_T0_DpT1_)
        /*1808*/ 	.word	0x00000000


	//----- nvinfo : EIATTR_REGCOUNT
	.align		4
.L_1055:
        /*180c*/ 	.byte	0x04, 0x2f
        /*180e*/ 	.short	(.L_1057 - .L_1056)
	.align		4
.L_1056:
        /*1810*/ 	.word	index@(_ZN2at6native55_GLOBAL__N__de093ff9_22_ForeachBinaryOpList_cu_a911ec4325multi_tensor_apply_kernelINS1_18TensorListMetadataILi2EEENS1_11CopyFunctorIslLi2ELi1ELi1EEEJNS0_4CopyIslEEEEEvT_T0_DpT1_)
        /*1814*/ 	.word	0x00000020


	//----- nvinfo : EIATTR_FRAME_SIZE
	.align		4
.L_1057:
        /*1818*/ 	.byte	0x04, 0x11
        /*181a*/ 	.short	(.L_1059 - .L_1058)
	.align		4
.L_1058:
        /*181c*/ 	.word	index@($__internal_92_$__cuda_sm20_div_u16)
        /*1820*/ 	.word	0x00000000


	//----- nvinfo : EIATTR_FRAME_SIZE
	.align		4
.L_1059:
        /*1824*/ 	.byte	0x04, 0x11
        /*1826*/ 	.short	(.L_1061 - .L_1060)
	.align		4
.L_1060:
        /*1828*/ 	.word	index@(_ZN2at6native55_GLOBAL__N__de093ff9_22_ForeachBinaryOpList_cu_a911ec4325multi_tensor_apply_kernelINS1_18TensorListMetadataILi2EEENS1_11CopyFunctorIslLi2ELi1ELi1EEEJNS0_4CopyIslEEEEEvT_T0_DpT1_)
        /*182c*/ 	.word	0x00000000


	//----- nvinfo : EIATTR_REGCOUNT
	.align		4
.L_1061:
        /*1830*/ 	.byte	0x04, 0x2f
        /*1832*/ 	.short	(.L_1063 - .L_1062)
	.align		4
.L_1062:
        /*1834*/ 	.word	index@(_ZN2at6native55_GLOBAL__N__de093ff9_22_ForeachBinaryOpList_cu_a911ec4325multi_tensor_apply_kernelINS1_18TensorListMetadataILi2EEENS1_11CopyFunctorIsiLi2ELi1ELi1EEEJNS0_4CopyIsiEEEEEvT_T0_DpT1_)
        /*1838*/ 	.word	0x00000020


	//----- nvinfo : EIATTR_FRAME_SIZE
	.align		4
.L_1063:
        /*183c*/ 	.byte	0x04, 0x11
        /*183e*/ 	.short	(.L_1065 - .L_1064)
	.align		4
.L_1064:
        /*1840*/ 	.word	index@($__internal_91_$__cuda_sm20_div_u16)
        /*1844*/ 	.word	0x00000000


	//----- nvinfo : EIATTR_FRAME_SIZE
	.align		4
.L_1065:
        /*1848*/ 	.byte	0x04, 0x11
        /*184a*/ 	.short	(.L_1067 - .L_1066)
	.align		4
.L_1066:
        /*184c*/ 	.word	index@(_ZN2at6native55_GLOBAL__N__de093ff9_22_ForeachBinaryOpList_cu_a911ec4325multi_tensor_apply_kernelINS1_18TensorListMetadataILi2EEENS1_11CopyFunctorIsiLi2ELi1ELi1EEEJNS0_4CopyIsiEEEEEvT_T0_DpT1_)
        /*1850*/ 	.word	0x00000000


	//----- nvinfo : EIATTR_REGCOUNT
	.align		4
.L_1067:
        /*1854*/ 	.byte	0x04, 0x2f
        /*1856*/ 	.short	(.L_1069 - .L_1068)
	.align		4
.L_1068:
        /*1858*/ 	.word	index@(_ZN2at6native55_GLOBAL__N__de093ff9_22_ForeachBinaryOpList_cu_a911ec4325multi_tensor_apply_kernelINS1_18TensorListMetadataILi2EEENS1_11CopyFunctorIsdLi2ELi1ELi1EEEJNS0_4CopyIsdEEEEEvT_T0_DpT1_)
        /*185c*/ 	.word	0x00000020


	//----- nvinfo : EIATTR_FRAME_SIZE
	.align		4
.L_1069:
        /*1860*/ 	.byte	0x04, 0x11
        /*1862*/ 	.short	(.L_1071 - .L_1070)
	.align		4
.L_1070:
        /*1864*/ 	.word	index@($__internal_90_$__cuda_sm20_div_u16)
        /*1868*/ 	.word	0x00000000


	//----- nvinfo : EIATTR_FRAME_SIZE
	.align		4
.L_1071:
        /*186c*/ 	.byte	0x04, 0x11
        /*186e*/ 	.short	(.L_1073 - .L_1072)
	.align		4
.L_1072:
        /*1870*/ 	.word	index@(_ZN2at6native55_GLOBAL__N__de093ff9_22_ForeachBinaryOpList_cu_a911ec4325multi_tensor_apply_kernelINS1_18TensorListMetadataILi2EEENS1_11CopyFunctorIsdLi2ELi1ELi1EEEJNS0_4CopyIsdEEEEEvT_T0_DpT1_)
        /*1874*/ 	.word	0x00000000


	//----- nvinfo : EIATTR_REGCOUNT
	.align		4
.L_1073:
        /*1878*/ 	.byte	0x04, 0x2f
        /*187a*/ 	.short	(.L_1075 - .L_1074)
	.align		4
.L_1074:
        /*187c*/ 	.word	index@(_ZN2at6native55_GLOBAL__N__de093ff9_22_ForeachBinaryOpList_cu_a911ec4325multi_tensor_apply_kernelINS1_18TensorListMetadataILi2EEENS1_11CopyFunctorIsfLi2ELi1ELi1EEEJNS0_4CopyIsfEEEEEvT_T0_DpT1_)
        /*1880*/ 	.word	0x00000020


	//----- nvinfo : EIATTR_FRAME_SIZE
	.align		4
.L_1075:
        /*1884*/ 	.byte	0x04, 0x11
        /*1886*/ 	.short	(.L_1077 - .L_1076)
	.align		4
.L_1076:
        /*1888*/ 	.word	index@($__internal_89_$__cuda_sm20_div_u16)
        /*188c*/ 	.word	0x00000000


	//----- nvinfo : EIATTR_FRAME_SIZE
	.align		4
.L_1077:
        /*1890*/ 	.byte	0x04, 0x11
        /*1892*/ 	.short	(.L_1079 - .L_1078)
	.align		4
.L_1078:
        /*1894*/ 	.word	index@(_ZN2at6native55_GLOBAL__N__de093ff9_22_ForeachBinaryOpList_cu_a911ec4325multi_tensor_apply_kernelINS1_18TensorListMetadataILi2EEENS1_11CopyFunctorIsfLi2ELi1ELi1EEEJNS0_4CopyIsfEEEEEvT_T0_DpT1_)
        /*1898*/ 	.word	0x00000000


	//----- nvinfo : EIATTR_REGCOUNT
	.align		4
.L_1079:
        /*189c*/ 	.byte	0x04, 0x2f
        /*189e*/ 	.short	(.L_1081 - .L_1080)
	.align		4
.L_1080:
        /*18a0*/ 	.word	index@(_ZN2at6native55_GLOBAL__N__de093ff9_22_ForeachBinaryOpList_cu_a911ec4325multi_tensor_apply_kernelINS1_18TensorListMetadataILi2EEENS1_11CopyFunctorIsN3c107complexIdEELi2ELi1ELi1EEEJNS0_4CopyIsS8_EEEEEvT_T0_DpT1_)
        /*18a4*/ 	.word	0x00000020


	//----- nvinfo : EIATTR_FRAME_SIZE
	.align		4
.L_1081:
        /*18a8*/ 	.byte	0x04, 0x11
        /*18aa*/ 	.short	(.L_1083 - .L_1082)
	.align		4
.L_1082:
        /*18ac*/ 	.word	index@($__internal_88_$__cuda_sm20_div_u16)
        /*18b0*/ 	.word	0x00000000


	//----- nvinfo : EIATTR_FRAME_SIZE
	.align		4
.L_1083:
        /*18b4*/ 	.byte	0x04, 0x11
        /*18b6*/ 	.short	(.L_1085 - .L_1084)
	.align		4
.L_1084:
        /*18b8*/ 	.word	index@(_ZN2at6native55_GLOBAL__N__de093ff9_22_ForeachBinaryOpList_cu_a911ec4325multi_tensor_apply_kernelINS1_18TensorListMetadataILi2EEENS1_11CopyFunctorIsN3c107complexIdEELi2ELi1ELi1EEEJNS0_4CopyIsS8_EEEEEvT_T0_DpT1_)
        /*18bc*/ 	.word	0x00000000


	//----- nvinfo : EIATTR_REGCOUNT
	.align		4
.L_1085:
        /*18c0*/ 	.byte	0x04, 0x2f
        /*18c2*/ 	.short	(.L_1087 - .L_1086)
	.align		4
.L_1086:
        /*18c4*/ 	.word	index@(_ZN2at6native55_GLOBAL__N__de093ff9_22_ForeachBinaryOpList_cu_a911ec4325multi_tensor_apply_kernelINS1_18TensorListMetadataILi2EEENS1_11CopyFunctorIsN3c107complexIfEELi2ELi1ELi1EEEJNS0_4CopyIsS8_EEEEEvT_T0_DpT1_)
        /*18c8*/ 	.word	0x00000020


	//----- nvinfo : EIATTR_FRAME_SIZE
	.align		4
.L_1087:
        /*18cc*/ 	.byte	0x04, 0x11
        /*18ce*/ 	.short	(.L_1089 - .L_1088)
	.align		4
.L_1088:
        /*18d0*/ 	.word	index@($__internal_87_$__cuda_sm20_div_u16)
        /*18d4*/ 	.word	0x00000000


	//----- nvinfo : EIATTR_FRAME_SIZE
	.align		4
.L_1089:
        /*18d8*/ 	.byte	0x04, 0x11
        /*18da*/ 	.short	(.L_1091 - .L_1090)
	.align		4
.L_1090:
        /*18dc*/ 	.word	index@(_ZN2at6native55_GLOBAL__N__de093ff9_22_ForeachBinaryOpList_cu_a911ec4325multi_tensor_apply_kernelINS1_18TensorListMetadataILi2EEENS1_11CopyFunctorIsN3c107complexIfEELi2ELi1ELi1EEEJNS0_4CopyIsS8_EEEEEvT_T0_DpT1_)
        /*18e0*/ 	.word	0x00000000


	//----- nvinfo : EIATTR_REGCOUNT
	.align		4
.L_1091:
        /*18e4*/ 	.byte	0x04, 0x2f
        /*18e6*/ 	.short	(.L_1093 - .L_1092)
	.align		4
.L_1092:
        /*18e8*/ 	.word	index@(_ZN2at6native55_GLOBAL__N__de093ff9_22_ForeachBinaryOpList_cu_a911ec4325multi_tensor_apply_kernelINS1_18TensorListMetadataILi2EEENS1_11CopyFunctorIsN3c104HalfELi2ELi1ELi1EEEJNS0_4CopyIsS7_EEEEEvT_T0_DpT1_)
        /*18ec*/ 	.word	0x00000020


	//----- nvinfo : EIATTR_FRAME_SIZE
	.align		4
.L_1093:
        /*18f0*/ 	.byte	0x04, 0x11
        /*18f2*/ 	.short	(.L_1095 - .L_1094)
	.align		4
.L_1094:
        /*18f4*/ 	.word	index@($__internal_86_$__cuda_sm20_div_u16)
        /*18f8*/ 	.word	0x00000000


	//----- nvinfo : EIATTR_FRAME_SIZE
	.align		4
.L_1095:
        /*18fc*/ 	.byte	0x04, 0x11
        /*18fe*/ 	.short	(.L_1097 - .L_1096)
	.align		4
.L_1096:
        /*1900*/ 	.word	index@(_ZN2at6native55_GLOBAL__N__de093ff9_22_ForeachBinaryOpList_cu_a911ec4325multi_tensor_apply_kernelINS1_18TensorListMetadataILi2EEENS1_11CopyFunctorIsN3c104HalfELi2ELi1ELi1EEEJNS0_4CopyIsS7_EEEEEvT_T0_DpT1_)
        /*1904*/ 	.word	0x00000000


	//----- nvinfo : EIATTR_REGCOUNT
	.align		4
.L_1097:
        /*1908*/ 	.byte	0x04, 0x2f
        /*190a*/ 	.short	(.L_1099 - .L_1098)
	.align		4
.L_1098:
        /*190c*/ 	.word	index@(_ZN2at6native55_GLOBAL__N__de093ff9_22_ForeachBinaryOpList_cu_a911ec4325multi_tensor_apply_kernelINS1_18TensorListMetadataILi2EEENS1_11CopyFunctorIsN3c108BFloat16ELi2ELi1ELi1EEEJNS0_4CopyIsS7_EEEEEvT_T0_DpT1_)
        /*1910*/ 	.word	0x00000020


	//----- nvinfo : EIATTR_FRAME_SIZE
	.align		4
.L_1099:
        /*1914*/ 	.byte	0x04, 0x11
        /*1916*/ 	.short	(.L_1101 - .L_1100)
	.align		4
.L_1100:
        /*1918*/ 	.word	index@($__internal_85_$__cuda_sm20_div_u16)
        /*191c*/ 	.word	0x00000000


	//----- nvinfo : EIATTR_FRAME_SIZE
	.align		4
.L_1101:
        /*1920*/ 	.byte	0x04, 0x11
        /*1922*/ 	.short	(.L_1103 - .L_1102)
	.align		4
.L_1102:
        /*1924*/ 	.word	index@(_ZN2at6native55_GLOBAL__N__de093ff9_22_ForeachBinaryOpList_cu_a911ec4325multi_tensor_apply_kernelINS1_18TensorListMetadataILi2EEENS1_11CopyFunctorIsN3c108BFloat16ELi2ELi1ELi1EEEJNS0_4CopyIsS7_EEEEEvT_T0_DpT1_)
        /*1928*/ 	.word	0x00000000


	//----- nvinfo : EIATTR_REGCOUNT
	.align		4
.L_1103:
        /*192c*/ 	.byte	0x04, 0x2f
        /*192e*/ 	.short	(.L_1105 - .L_1104)
	.align		4
.L_1104:
        /*1930*/ 	.word	index@(_ZN2at6native55_GLOBAL__N__de093ff9_22_ForeachBinaryOpList_cu_a911ec4325multi_tensor_apply_kernelINS1_18TensorListMetadataILi2EEENS1_11CopyFunctorIsbLi2ELi1ELi1EEEJNS0_4CopyIsbEEEEEvT_T0_DpT1_)
        /*1934*/ 	.word	0x00000020


	//----- nvinfo : EIATTR_FRAME_SIZE
	.align		4
.L_1105:
        /*1938*/ 	.byte	0x04, 0x11
        /*193a*/ 	.short	(.L_1107 - .L_1106)
	.align		4
.L_1106:
        /*193c*/ 	.word	index@($__internal_84_$__cuda_sm20_div_u16)
        /*1940*/ 	.word	0x00000000


	//----- nvinfo : EIATTR_FRAME_SIZE
	.align		4
.L_1107:
        /*1944*/ 	.byte	0x04, 0x11
        /*1946*/ 	.short	(.L_1109 - .L_1108)
	.align		4
.L_1108:
        /*1948*/ 	.word	index@(_ZN2at6native55_GLOBAL__N__de093ff9_22_ForeachBinaryOpList_cu_a911ec4325multi_tensor_apply_kernelINS1_18TensorListMetadataILi2EEENS1_11CopyFunctorIsbLi2ELi1ELi1EEEJNS0_4CopyIsbEEEEEvT_T0_DpT1_)
        /*194c*/ 	.word	0x00000000


	//----- nvinfo : EIATTR_REGCOUNT
	.align		4
.L_1109:
        /*1950*/ 	.byte	0x04, 0x2f
        /*1952*/ 	.short	(.L_1111 - .L_1110)
	.align		4
.L_1110:
        /*1954*/ 	.word	index@(_ZN2at6native55_GLOBAL__N__de093ff9_22_ForeachBinaryOpList_cu_a911ec4325multi_tensor_apply_kernelINS1_18TensorListMetadataILi2EEENS1_11CopyFunctorIsN3c1013Float8_e4m3fnELi2ELi1ELi1EEEJNS0_4CopyIsS7_EEEEEvT_T0_DpT1_)
        /*1958*/ 	.word	0x00000015


	//----- nvinfo : EIATTR_FRAME_SIZE
	.align		4
.L_1111:
        /*195c*/ 	.byte	0x04, 0x11
        /*195e*/ 	.short	(.L_1113 - .L_1112)
	.align		4
.L_1112:
        /*1960*/ 	.word	index@(_ZN2at6native55_GLOBAL__N__de093ff9_22_ForeachBinaryOpList_cu_a911ec4325multi_tensor_apply_kernelINS1_18TensorListMetadataILi2EEENS1_11CopyFunctorIsN3c1013Float8_e4m3fnELi2ELi1ELi1EEEJNS0_4CopyIsS7_EEEEEvT_T0_DpT1_)
        /*1964*/ 	.word	0x00000000


	//----- nvinfo : EIATTR_REGCOUNT
	.align		4
.L_1113:
        /*1968*/ 	.byte	0x04, 0x2f
        /*196a*/ 	.short	(.L_1115 - .L_1114)
	.align		4
.L_1114:
        /*196c*/ 	.word	index@(_ZN2at6native55_GLOBAL__N__de093ff9_22_ForeachBinaryOpList_cu_a911ec4325multi_tensor_apply_kernelINS1_18TensorListMetadataILi2EEENS1_11CopyFunctorIsN3c1015Float8_e4m3fnuzELi2ELi1ELi1EEEJNS0_4CopyIsS7_EEEEEvT_T0_DpT1_)
        /*1970*/ 	.word	0x0000001a


	//----- nvinfo : EIATTR_FRAME_SIZE
	.align		4
.L_1115:
        /*1974*/ 	.byte	0x04, 0x11
        /*1976*/ 	.short	(.L_1117 - .L_1116)
	.align		4
.L_1116:
        /*1978*/ 	.word	index@(_ZN2at6native55_GLOBAL__N__de093ff9_22_ForeachBinaryOpList_cu_a911ec4325multi_tensor_apply_kernelINS1_18TensorListMetadataILi2EEENS1_11CopyFunctorIsN3c1015Float8_e4m3fnuzELi2ELi1ELi1EEEJNS0_4CopyIsS7_EEEEEvT_T0_DpT1_)
        /*197c*/ 	.word	0x00000000


	//----- nvinfo : EIATTR_REGCOUNT
	.align		4
.L_1117:
        /*1980*/ 	.byte	0x04, 0x2f
        /*1982*/ 	.short	(.L_1119 - .L_1118)
	.align		4
.L_1118:
        /*1984*/ 	.word	index@(_ZN2at6native55_GLOBAL__N__de093ff9_22_ForeachBinaryOpList_cu_a911ec4325multi_tensor_apply_kernelINS1_18TensorListMetadataILi2EEENS1_11CopyFunctorIsN3c1011Float8_e5m2ELi2ELi1ELi1EEEJNS0_4CopyIsS7_EEEEEvT_T0_DpT1_)
        /*1988*/ 	.word	0x0000001a


	//----- nvinfo : EIATTR_FRAME_SIZE
	.align		4
.L_1119:
        /*198c*/ 	.byte	0x04, 0x11
        /*198e*/ 	.short	(.L_1121 - .L_1120)
	.align		4
.L_1120:
        /*1990*/ 	.word	index@(_ZN2at6native55_GLOBAL__N__de093ff9_22_ForeachBinaryOpList_cu_a911ec4325multi_tensor_apply_kernelINS1_18TensorListMetadataILi2EEENS1_11CopyFunctorIsN3c1011Float8_e5m2ELi2ELi1ELi1EEEJNS0_4CopyIsS7_EEEEEvT_T0_DpT1_)
        /*1994*/ 	.word	0x00000000


	//----- nvinfo : EIATTR_REGCOUNT
	.align		4
.L_1121:
        /*1998*/ 	.byte	0x04, 0x2f
        /*199a*/ 	.short	(.L_1123 - .L_1122)
	.align		4
.L_1122:
        /*199c*/ 	.word	index@(_ZN2at6native55_GLOBAL__N__de093ff9_22_ForeachBinaryOpList_cu_a911ec4325multi_tensor_apply_kernelINS1_18TensorListMetadataILi2EEENS1_11CopyFunctorIsN3c1015Float8_e5m2fnuzELi2ELi1ELi1EEEJNS0_4CopyIsS7_EEEEEvT_T0_DpT1_)
        /*19a0*/ 	.word	0x0000001a


	//----- nvinfo : EIATTR_FRAME_SIZE
	.align		4
.L_1123:
        /*19a4*/ 	.byte	0x04, 0x11
        /*19a6*/ 	.short	(.L_1125 - .L_1124)
	.align		4
.L_1124:
        /*19a8*/ 	.word	index@(_ZN2at6native55_GLOBAL__N__de093ff9_22_ForeachBinaryOpList_cu_a911ec4325multi_tensor_apply_kernelINS1_18TensorListMetadataILi2EEENS1_11CopyFunctorIsN3c1015Float8_e5m2fnuzELi2ELi1ELi1EEEJNS0_4CopyIsS7_EEEEEvT_T0_DpT1_)
        /*19ac*/ 	.word	0x00000000


	//----- nvinfo : EIATTR_REGCOUNT
	.align		4
.L_1125:
        /*19b0*/ 	.byte	0x04, 0x2f
        /*19b2*/ 	.short	(.L_1127 - .L_1126)
	.align		4
.L_1126:
        /*19b4*/ 	.word	index@(_ZN2at6native55_GLOBAL__N__de093ff9_22_ForeachBinaryOpList_cu_a911ec4325multi_tensor_apply_kernelINS1_18TensorListMetadataILi2EEENS1_14UnaryOpFunctorIdLi2ELi1ELi1EEEJNS0_4CopyIddEEEEEvT_T0_DpT1_)
        /*19b8*/ 	.word	0x00000020


	//----- nvinfo : EIATTR_FRAME_SIZE
	.align		4
.L_1127:
        /*19bc*/ 	.byte	0x04, 0x11
        /*19be*/ 	.short	(.L_1129 - .L_1128)
	.align		4
.L_1128:
        /*19c0*/ 	.word	index@($__internal_83_$__cuda_sm20_div_u16)
        /*19c4*/ 	.word	0x00000000


	//----- nvinfo : EIATTR_FRAME_SIZE
	.align		4
.L_1129:
        /*19c8*/ 	.byte	0x04, 0x11
        /*19ca*/ 	.short	(.L_1131 - .L_1130)
	.align		4
.L_1130:
        /*19cc*/ 	.word	index@(_ZN2at6native55_GLOBAL__N__de093ff9_22_ForeachBinaryOpList_cu_a911ec4325multi_tensor_apply_kernelINS1_18TensorListMetadataILi2EEENS1_14UnaryOpFunctorIdLi2ELi1ELi1EEEJNS0_4CopyIddEEEEEvT_T0_DpT1_)
        /*19d0*/ 	.word	0x00000000


	//----- nvinfo : EIATTR_REGCOUNT
	.align		4
.L_1131:
        /*19d4*/ 	.byte	0x04, 0x2f
        /*19d6*/ 	.short	(.L_1133 - .L_1132)
	.align		4
.L_1132:
        /*19d8*/ 	.word	index@(_ZN2at6native55_GLOBAL__N__de093ff9_22_ForeachBinaryOpList_cu_a911ec4325multi_tensor_apply_kernelINS1_18TensorListMetadataILi2EEENS1_11CopyFunctorIdhLi2ELi1ELi1EEEJNS0_4CopyIdhEEEEEvT_T0_DpT1_)
        /*19dc*/ 	.word	0x00000020


	//----- nvinfo : EIATTR_FRAME_SIZE
	.align		4
.L_1133:
        /*19e0*/ 	.byte	0x04, 0x11
        /*19e2*/ 	.short	(.L_1135 - .L_1134)
	.align		4
.L_1134:
        /*19e4*/ 	.word	index@($__internal_82_$__cuda_sm20_div_u16)
        /*19e8*/ 	.word	0x00000000


	//----- nvinfo : EIATTR_FRAME_SIZE
	.align		4
.L_1135:
        /*19ec*/ 	.byte	0x04, 0x11
        /*19ee*/ 	.short	(.L_1137 - .L_1136)
	.align		4
.L_1136:
        /*19f0*/ 	.word	index@(_ZN2at6native55_GLOBAL__N__de093ff9_22_ForeachBinaryOpList_cu_a911ec4325multi_tensor_apply_kernelINS1_18TensorListMetadataILi2EEENS1_11CopyFunctorIdhLi2ELi1ELi1EEEJNS0_4CopyIdhEEEEEvT_T0_DpT1_)
        /*19f4*/ 	.word	0x00000000


	//----- nvinfo : EIATTR_REGCOUNT
	.align		4
.L_1137:
        /*19f8*/ 	.byte	0x04, 0x2f
        /*19fa*/ 	.short	(.L_1139 - .L_1138)
	.align		4
.L_1138:
        /*19fc*/ 	.word	index@(_ZN2at6native55_GLOBAL__N__de093ff9_22_ForeachBinaryOpList_cu_a911ec4325multi_tensor_apply_kernelINS1_18TensorListMetadataILi2EEENS1_11CopyFunctorIdaLi2ELi1ELi1EEEJNS0_4CopyIdaEEEEEvT_T0_DpT1_)
        /*1a00*/ 	.word	0x00000020


	//----- nvinfo : EIATTR_FRAME_SIZE
	.align		4
.L_1139:
        /*1a04*/ 	.byte	0x04, 0x11
        /*1a06*/ 	.short	(.L_1141 - .L_1140)
	.align		4
.L_1140:
        /*1a08*/ 	.word	index@($__internal_81_$__cuda_sm20_div_u16)
        /*1a0c*/ 	.word	0x00000000


	//----- nvinfo : EIATTR_FRAME_SIZE
	.align		4
.L_1141:
        /*1a10*/ 	.byte	0x04, 0x11
        /*1a12*/ 	.short	(.L_1143 - .L_1142)
	.align		4
.L_1142:
        /*1a14*/ 	.word	index@(_ZN2at6native55_GLOBAL__N__de093ff9_22_ForeachBinaryOpList_cu_a911ec4325multi_tensor_apply_kernelINS1_18TensorListMetadataILi2EEENS1_11CopyFunctorIdaLi2ELi1ELi1EEEJNS0_4CopyIdaEEEEEvT_T0_DpT1_)
        /*1a18*/ 	.word	0x00000000


	//----- nvinfo : EIATTR_REGCOUNT
	.align		4
.L_1143:
        /*1a1c*/ 	.byte	0x04, 0x2f
        /*1a1e*/ 	.short	(.L_1145 - .L_1144)
	.align		4
.L_1144:
        /*1a20*/ 	.word	index@(_ZN2at6native55_GLOBAL__N__de093ff9_22_ForeachBinaryOpList_cu_a911ec4325multi_tensor_apply_kernelINS1_18TensorListMetadataILi2EEENS1_11CopyFunctorIdlLi2ELi1ELi1EEEJNS0_4CopyIdlEEEEEvT_T0_DpT1_)
        /*1a24*/ 	.word	0x00000020


	//----- nvinfo : EIATTR_FRAME_SIZE
	.align		4
.L_1145:
        /*1a28*/ 	.byte	0x04, 0x11
        /*1a2a*/ 	.short	(.L_1147 - .L_1146)
	.align		4
.L_1146:
        /*1a2c*/ 	.word	index@($__internal_80_$__cuda_sm20_div_u16)
        /*1a30*/ 	.word	0x00000000


	//----- nvinfo : EIATTR_FRAME_SIZE
	.align		4
.L_1147:
        /*1a34*/ 	.byte	0x04, 0x11
        /*1a36*/ 	.short	(.L_1149 - .L_1148)
	.align		4
.L_1148:
        /*1a38*/ 	.word	index@(_ZN2at6native55_GLOBAL__N__de093ff9_22_ForeachBinaryOpList_cu_a911ec4325multi_tensor_apply_kernelINS1_18TensorListMetadataILi2EEENS1_11CopyFunctorIdlLi2ELi1ELi1EEEJNS0_4CopyIdlEEEEEvT_T0_DpT1_)
        /*1a3c*/ 	.word	0x00000000


	//----- nvinfo : EIATTR_REGCOUNT
	.align		4
.L_1149:
        /*1a40*/ 	.byte	0x04, 0x2f
        /*1a42*/ 	.short	(.L_1151 - .L_1150)
	.align		4
.L_1150:
        /*1a44*/ 	.word	index@(_ZN2at6native55_GLOBAL__N__de093ff9_22_ForeachBinaryOpList_cu_a911ec4325multi_tensor_apply_kernelINS1_18TensorListMetadataILi2EEENS1_11CopyFunctorIdsLi2ELi1ELi1EEEJNS0_4CopyIdsEEEEEvT_T0_DpT1_)
        /*1a48*/ 	.word	0x00000020


	//----- nvinfo : EIATTR_FRAME_SIZE
	.align		4
.L_1151:
        /*1a4c*/ 	.byte	0x04, 0x11
        /*1a4e*/ 	.short	(.L_1153 - .L_1152)
	.align		4
.L_1152:
        /*1a50*/ 	.word	index@($__internal_79_$__cuda_sm20_div_u16)
        /*1a54*/ 	.word	0x00000000


	//----- nvinfo : EIATTR_FRAME_SIZE
	.align		4
.L_1153:
        /*1a58*/ 	.byte	0x04, 0x11
        /*1a5a*/ 	.short	(.L_1155 - .L_1154)
	.align		4
.L_1154:
        /*1a5c*/ 	.word	index@(_ZN2at6native55_GLOBAL__N__de093ff9_22_ForeachBinaryOpList_cu_a911ec4325multi_tensor_apply_kernelINS1_18TensorListMetadataILi2EEENS1_11CopyFunctorIdsLi2ELi1ELi1EEEJNS0_4CopyIdsEEEEEvT_T0_DpT1_)
        /*1a60*/ 	.word	0x00000000


	//----- nvinfo : EIATTR_REGCOUNT
	.align		4
.L_1155:
        /*1a64*/ 	.byte	0x04, 0x2f
        /*1a66*/ 	.short	(.L_1157 - .L_1156)
	.align		4
.L_1156:
        /*1a68*/ 	.word	index@(_ZN2at6native55_GLOBAL__N__de093ff9_22_ForeachBinaryOpList_cu_a911ec4325multi_tensor_apply_kernelINS1_18TensorListMetadataILi2EEENS1_11CopyFunctorIdiLi2ELi1ELi1EEEJNS0_4CopyIdiEEEEEvT_T0_DpT1_)
        /*1a6c*/ 	.word	0x00000020


	//----- nvinfo : EIATTR_FRAME_SIZE
	.align		4
.L_1157:
        /*1a70*/ 	.byte	0x04, 0x11
        /*1a72*/ 	.short	(.L_1159 - .L_1158)
	.align		4
.L_1158:
        /*1a74*/ 	.word	index@($__internal_78_$__cuda_sm20_div_u16)
        /*1a78*/ 	.word	0x00000000


	//----- nvinfo : EIATTR_FRAME_SIZE
	.align		4
.L_1159:
        /*1a7c*/ 	.byte	0x04, 0x11
        /*1a7e*/ 	.short	(.L_1161 - .L_1160)
	.align		4
.L_1160:
        /*1a80*/ 	.word	index@(_ZN2at6native55_GLOBAL__N__de093ff9_22_ForeachBinaryOpList_cu_a911ec4325multi_tensor_apply_kernelINS1_18TensorListMetadataILi2EEENS1_11CopyFunctorIdiLi2ELi1ELi1EEEJNS0_4CopyIdiEEEEEvT_T0_DpT1_)
        /*1a84*/ 	.word	0x00000000


	//----- nvinfo : EIATTR_REGCOUNT
	.align		4
.L_1161:
        /*1a88*/ 	.byte	0x04, 0x2f
        /*1a8a*/ 	.short	(.L_1163 - .L_1162)
	.align		4
.L_1162:
        /*1a8c*/ 	.word	index@(_ZN2at6native55_GLOBAL__N__de093ff9_22_ForeachBinaryOpList_cu_a911ec4325multi_tensor_apply_kernelINS1_18TensorListMetadataILi2EEENS1_11CopyFunctorIdfLi2ELi1ELi1EEEJNS0_4CopyIdfEEEEEvT_T0_DpT1_)
        /*1a90*/ 	.word	0x00000020


	//----- nvinfo : EIATTR_FRAME_SIZE
	.align		4
.L_1163:
        /*1a94*/ 	.byte	0x04, 0x11
        /*1a96*/ 	.short	(.L_1165 - .L_1164)
	.align		4
.L_1164:
        /*1a98*/ 	.word	index@($__internal_77_$__cuda_sm20_div_u16)
        /*1a9c*/ 	.word	0x00000000


	//----- nvinfo : EIATTR_FRAME_SIZE
	.align		4
.L_1165:
        /*1aa0*/ 	.byte	0x04, 0x11
        /*1aa2*/ 	.short	(.L_1167 - .L_1166)
	.align		4
.L_1166:
        /*1aa4*/ 	.word	index@(_ZN2at6native55_GLOBAL__N__de093ff9_22_ForeachBinaryOpList_cu_a911ec4325multi_tensor_apply_kernelINS1_18TensorListMetadataILi2EEENS1_11CopyFunctorIdfLi2ELi1ELi1EEEJNS0_4CopyIdfEEEEEvT_T0_DpT1_)
        /*1aa8*/ 	.word	0x00000000


	//----- nvinfo : EIATTR_REGCOUNT
	.align		4
.L_1167:
        /*1aac*/ 	.byte	0x04, 0x2f
        /*1aae*/ 	.short	(.L_1169 - .L_1168)
	.align		4
.L_1168:
        /*1ab0*/ 	.word	index@(_ZN2at6native55_GLOBAL__N__de093ff9_22_ForeachBinaryOpList_cu_a911ec4325multi_tensor_apply_kernelINS1_18TensorListMetadataILi2EEENS1_11CopyFunctorIdN3c107complexIdEELi2ELi1ELi1EEEJNS0_4CopyIdS8_EEEEEvT_T0_DpT1_)
        /*1ab4*/ 	.word	0x00000020


	//----- nvinfo : EIATTR_FRAME_SIZE
	.align		4
.L_1169:
        /*1ab8*/ 	.byte	0x04, 0x11
        /*1aba*/ 	.short	(.L_1171 - .L_1170)
	.align		4
.L_1170:
        /*1abc*/ 	.word	index@($__internal_76_$__cuda_sm20_div_u16)
        /*1ac0*/ 	.word	0x00000000


	//----- nvinfo : EIATTR_FRAME_SIZE
	.align		4
.L_1171:
        /*1ac4*/ 	.byte	0x04, 0x11
        /*1ac6*/ 	.short	(.L_1173 - .L_1172)
	.align		4
.L_1172:
        /*1ac8*/ 	.word	index@(_ZN2at6native55_GLOBAL__N__de093ff9_22_ForeachBinaryOpList_cu_a911ec4325multi_tensor_apply_kernelINS1_18TensorListMetadataILi2EEENS1_11CopyFunctorIdN3c107complexIdEELi2ELi1ELi1EEEJNS0_4CopyIdS8_EEEEEvT_T0_DpT1_)
        /*1acc*/ 	.word	0x00000000


	//----- nvinfo : EIATTR_REGCOUNT
	.align		4
.L_1173:
        /*1ad0*/ 	.byte	0x04, 0x2f
        /*1ad2*/ 	.short	(.L_1175 - .L_1174)
	.align		4
.L_1174:
        /*1ad4*/ 	.word	index@(_ZN2at6native55_GLOBAL__N__de093ff9_22_ForeachBinaryOpList_cu_a911ec4325multi_tensor_apply_kernelINS1_18TensorListMetadataILi2EEENS1_11CopyFunctorIdN3c107complexIfEELi2ELi1ELi1EEEJNS0_4CopyIdS8_EEEEEvT_T0_DpT1_)
        /*1ad8*/ 	.word	0x00000020


	//----- nvinfo : EIATTR_FRAME_SIZE
	.align		4
.L_1175:
        /*1adc*/ 	.byte	0x04, 0x11
        /*1ade*/ 	.short	(.L_1177 - .L_1176)
	.align		4
.L_1176:
        /*1ae0*/ 	.word	index@($__internal_75_$__cuda_sm20_div_u16)
        /*1ae4*/ 	.word	0x00000000


	//----- nvinfo : EIATTR_FRAME_SIZE
	.align		4
.L_1177:
        /*1ae8*/ 	.byte	0x04, 0x11
        /*1aea*/ 	.short	(.L_1179 - .L_1178)
	.align		4
.L_1178:
        /*1aec*/ 	.word	index@(_ZN2at6native55_GLOBAL__N__de093ff9_22_ForeachBinaryOpList_cu_a911ec4325multi_tensor_apply_kernelINS1_18TensorListMetadataILi2EEENS1_11CopyFunctorIdN3c107complexIfEELi2ELi1ELi1EEEJNS0_4CopyIdS8_EEEEEvT_T0_DpT1_)
        /*1af0*/ 	.word	0x00000000


	//----- nvinfo : EIATTR_REGCOUNT
	.align		4
.L_1179:
        /*1af4*/ 	.byte	0x04, 0x2f
        /*1af6*/ 	.short	(.L_1181 - .L_1180)
	.align		4
.L_1180:
        /*1af8*/ 	.word	index@(_ZN2at6native55_GLOBAL__N__de093ff9_22_ForeachBinaryOpList_cu_a911ec4325multi_tensor_apply_kernelINS1_18TensorListMetadataILi2EEENS1_11CopyFunctorIdN3c104HalfELi2ELi1ELi1EEEJNS0_4CopyIdS7_EEEEEvT_T0_DpT1_)
        /*1afc*/ 	.word	0x00000020


	//----- nvinfo : EIATTR_FRAME_SIZE
	.align		4
.L_1181:
        /*1b00*/ 	.byte	0x04, 0x11
        /*1b02*/ 	.short	(.L_1183 - .L_1182)
	.align		4
.L_1182:
        /*1b04*/ 	.word	index@($__internal_74_$__cuda_sm20_div_u16)
        /*1b08*/ 	.word	0x00000000


	//----- nvinfo : EIATTR_FRAME_SIZE
	.align		4
.L_1183:
        /*1b0c*/ 	.byte	0x04, 0x11
        /*1b0e*/ 	.short	(.L_1185 - .L_1184)
	.align		4
.L_1184:
        /*1b10*/ 	.word	index@(_ZN2at6native55_GLOBAL__N__de093ff9_22_ForeachBinaryOpList_cu_a911ec4325multi_tensor_apply_kernelINS1_18TensorListMetadataILi2EEENS1_11CopyFunctorIdN3c104HalfELi2ELi1ELi1EEEJNS0_4CopyIdS7_EEEEEvT_T0_DpT1_)
        /*1b14*/ 	.word	0x00000000


	//----- nvinfo : EIATTR_REGCOUNT
	.align		4
.L_1185:
        /*1b18*/ 	.byte	0x04, 0x2f
        /*1b1a*/ 	.short	(.L_1187 - .L_1186)
	.align		4
.L_1186:
        /*1b1c*/ 	.word	index@(_ZN2at6native55_GLOBAL__N__de093ff9_22_ForeachBinaryOpList_cu_a911ec4325multi_tensor_apply_kernelINS1_18TensorListMetadataILi2EEENS1_11CopyFunctorIdN3c108BFloat16ELi2ELi1ELi1EEEJNS0_4CopyIdS7_EEEEEvT_T0_DpT1_)
        /*1b20*/ 	.word	0x00000020


	//----- nvinfo : EIATTR_FRAME_SIZE
	.align		4
.L_1187:
        /*1b24*/ 	.byte	0x04, 0x11
        /*1b26*/ 	.short	(.L_1189 - .L_1188)
	.align		4
.L_1188:
        /*1b28*/ 	.word	index@($__internal_73_$__cuda_sm20_div_u16)
        /*1b2c*/ 	.word	0x00000000


	//----- nvinfo : EIATTR_FRAME_SIZE
	.align		4
.L_1189:
        /*1b30*/ 	.byte	0x04, 0x11
        /*1b32*/ 	.short	(.L_1191 - .L_1190)
	.align		4
.L_1190:
        /*1b34*/ 	.word	index@(_ZN2at6native55_GLOBAL__N__de093ff9_22_ForeachBinaryOpList_cu_a911ec4325multi_tensor_apply_kernelINS1_18TensorListMetadataILi2EEENS1_11CopyFunctorIdN3c108BFloat16ELi2ELi1ELi1EEEJNS0_4CopyIdS7_EEEEEvT_T0_DpT1_)
        /*1b38*/ 	.word	0x00000000


	//----- nvinfo : EIATTR_REGCOUNT
	.align		4
.L_1191:
        /*1b3c*/ 	.byte	0x04, 0x2f
        /*1b3e*/ 	.short	(.L_1193 - .L_1192)
	.align		4
.L_1192:
        /*1b40*/ 	.word	index@(_ZN2at6native55_GLOBAL__N__de093ff9_22_ForeachBinaryOpList_cu_a911ec4325multi_tensor_apply_kernelINS1_18TensorListMetadataILi2EEENS1_11CopyFunctorIdbLi2ELi1ELi1EEEJNS0_4CopyIdbEEEEEvT_T0_DpT1_)
        /*1b44*/ 	.word	0x00000020


	//----- nvinfo : EIATTR_FRAME_SIZE
	.align		4
.L_1193:
        /*1b48*/ 	.byte	0x04, 0x11
        /*1b4a*/ 	.short	(.L_1195 - .L_1194)
	.align		4
.L_1194:
        /*1b4c*/ 	.word	index@($__internal_72_$__cuda_sm20_div_u16)
        /*1b50*/ 	.word	0x00000000


	//----- nvinfo : EIATTR_FRAME_SIZE
	.align		4
.L_1195:
        /*1b54*/ 	.byte	0x04, 0x11
        /*1b56*/ 	.short	(.L_1197 - .L_1196)
	.align		4
.L_1196:
        /*1b58*/ 	.word	index@(_ZN2at6native55_GLOBAL__N__de093ff9_22_ForeachBinaryOpList_cu_a911ec4325multi_tensor_apply_kernelINS1_18TensorListMetadataILi2EEENS1_11CopyFunctorIdbLi2ELi1ELi1EEEJNS0_4CopyIdbEEEEEvT_T0_DpT1_)
        /*1b5c*/ 	.word	0x00000000


	//----- nvinfo : EIATTR_REGCOUNT
	.align		4
.L_1197:
        /*1b60*/ 	.byte	0x04, 0x2f
        /*1b62*/ 	.short	(.L_1199 - .L_1198)
	.align		4
.L_1198:
        /*1b64*/ 	.word	index@(_ZN2at6native55_GLOBAL__N__de093ff9_22_ForeachBinaryOpList_cu_a911ec4325multi_tensor_apply_kernelINS1_18TensorListMetadataILi2EEENS1_11CopyFunctorIdN3c1013Float8_e4m3fnELi2ELi1ELi1EEEJNS0_4CopyIdS7_EEEEEvT_T0_DpT1_)
        /*1b68*/ 	.word	0x00000016


	//----- nvinfo : EIATTR_FRAME_SIZE
	.align		4
.L_1199:
        /*1b6c*/ 	.byte	0x04, 0x11
        /*1b6e*/ 	.short	(.L_1201 - .L_1200)
	.align		4
.L_1200:
        /*1b70*/ 	.word	index@(_ZN2at6native55_GLOBAL__N__de093ff9_22_ForeachBinaryOpList_cu_a911ec4325multi_tensor_apply_kernelINS1_18TensorListMetadataILi2EEENS1_11CopyFunctorIdN3c1013Float8_e4m3fnELi2ELi1ELi1EEEJNS0_4CopyIdS7_EEEEEvT_T0_DpT1_)
        /*1b74*/ 	.word	0x00000000


	//----- nvinfo : EIATTR_REGCOUNT
	.align		4
.L_1201:
        /*1b78*/ 	.byte	0x04, 0x2f
        /*1b7a*/ 	.short	(.L_1203 - .L_1202)
	.align		4
.L_1202:
        /*1b7c*/ 	.word	index@(_ZN2at6native55_GLOBAL__N__de093ff9_22_ForeachBinaryOpList_cu_a911ec4325multi_tensor_apply_kernelINS1_18TensorListMetadataILi2EEENS1_11CopyFunctorIdN3c1015Float8_e4m3fnuzELi2ELi1ELi1EEEJNS0_4CopyIdS7_EEEEEvT_T0_DpT1_)
        /*1b80*/ 	.word	0x0000001d


	//----- nvinfo : EIATTR_FRAME_SIZE
	.align		4
.L_1203:
        /*1b84*/ 	.byte	0x04, 0x11
        /*1b86*/ 	.short	(.L_1205 - .L_1204)
	.align		4
.L_1204:
        /*1b88*/ 	.word	index@(_ZN2at6native55_GLOBAL__N__de093ff9_22_ForeachBinaryOpList_cu_a911ec4325multi_tensor_apply_kernelINS1_18TensorListMetadataILi2EEENS1_11CopyFunctorIdN3c1015Float8_e4m3fnuzELi2ELi1ELi1EEEJNS0_4CopyIdS7_EEEEEvT_T0_DpT1_)
        /*1b8c*/ 	.word	0x00000000


	//----- nvinfo : EIATTR_REGCOUNT
	.align		4
.L_1205:
        /*1b90*/ 	.byte	0x04, 0x2f
        /*1b92*/ 	.short	(.L_1207 - .L_1206)
	.align		4
.L_1206:
        /*1b94*/ 	.word	index@(_ZN2at6native55_GLOBAL__N__de093ff9_22_ForeachBinaryOpList_cu_a911ec4325multi_tensor_apply_kernelINS1_18TensorListMetadataILi2EEENS1_11CopyFunctorIdN3c1011Float8_e5m2ELi2ELi1ELi1EEEJNS0_4CopyIdS7_EEEEEvT_T0_DpT1_)
        /*1b98*/ 	.word	0x0000001c


	//----- nvinfo : EIATTR_FRAME_SIZE
	.align		4
.L_1207:
        /*1b9c*/ 	.byte	0x04, 0x11
        /*1b9e*/ 	.short	(.L_1209 - .L_1208)
	.align		4
.L_1208:
        /*1ba0*/ 	.word	index@(_ZN2at6native55_GLOBAL__N__de093ff9_22_ForeachBinaryOpList_cu_a911ec4325multi_tensor_apply_kernelINS1_18TensorListMetadataILi2EEENS1_11CopyFunctorIdN3c1011Float8_e5m2ELi2ELi1ELi1EEEJNS0_4CopyIdS7_EEEEEvT_T0_DpT1_)
        /*1ba4*/ 	.word	0x00000000


	//----- nvinfo : EIATTR_REGCOUNT
	.align		4
.L_1209:
        /*1ba8*/ 	.byte	0x04, 0x2f
        /*1baa*/ 	.short	(.L_1211 - .L_1210)
	.align		4
.L_1210:
        /*1bac*/ 	.word	index@(_ZN2at6native55_GLOBAL__N__de093ff9_22_ForeachBinaryOpList_cu_a911ec4325multi_tensor_apply_kernelINS1_18TensorListMetadataILi2EEENS1_11CopyFunctorIdN3c1015Float8_e5m2fnuzELi2ELi1ELi1EEEJNS0_4CopyIdS7_EEEEEvT_T0_DpT1_)
        /*1bb0*/ 	.word	0x0000001d


	//----- nvinfo : EIATTR_FRAME_SIZE
	.align		4
.L_1211:
        /*1bb4*/ 	.byte	0x04, 0x11
        /*1bb6*/ 	.short	(.L_1213 - .L_1212)
	.align		4
.L_1212:
        /*1bb8*/ 	.word	index@(_ZN2at6native55_GLOBAL__N__de093ff9_22_ForeachBinaryOpList_cu_a911ec4325multi_tensor_apply_kernelINS1_18TensorListMetadataILi2EEENS1_11CopyFunctorIdN3c1015Float8_e5m2fnuzELi2ELi1ELi1EEEJNS0_4CopyIdS7_EEEEEvT_T0_DpT1_)
        /*1bbc*/ 	.word	0x00000000


	//----- nvinfo : EIATTR_REGCOUNT
	.align		4
.L_1213:
        /*1bc0*/ 	.byte	0x04, 0x2f
        /*1bc2*/ 	.short	(.L_1215 - .L_1214)
	.align		4
.L_1214:
        /*1bc4*/ 	.word	index@(_ZN2at6native55_GLOBAL__N__de093ff9_22_ForeachBinaryOpList_cu_a911ec4325multi_tensor_apply_kernelINS1_18TensorListMetadataILi2EEENS1_14UnaryOpFunctorIfLi2ELi1ELi1EEEJNS0_4CopyIffEEEEEvT_T0_DpT1_)
        /*1bc8*/ 	.word	0x00000020


	//----- nvinfo : EIATTR_FRAME_SIZE
	.align		4
.L_1215:
        /*1bcc*/ 	.byte	0x04, 0x11
        /*1bce*/ 	.short	(.L_1217 - .L_1216)
	.align		4
.L_1216:
        /*1bd0*/ 	.word	index@($__internal_71_$__cuda_sm20_div_u16)
        /*1bd4*/ 	.word	0x00000000


	//----- nvinfo : EIATTR_FRAME_SIZE
	.align		4
.L_1217:
        /*1bd8*/ 	.byte	0x04, 0x11
        /*1bda*/ 	.short	(.L_1219 - .L_1218)
	.align		4
.L_1218:
        /*1bdc*/ 	.word	index@(_ZN2at6native55_GLOBAL__N__de093ff9_22_ForeachBinaryOpList_cu_a911ec4325multi_tensor_apply_kernelINS1_18TensorListMetadataILi2EEENS1_14UnaryOpFunctorIfLi2ELi1ELi1EEEJNS0_4CopyIffEEEEEvT_T0_DpT1_)
        /*1be0*/ 	.word	0x00000000


	//----- nvinfo : EIATTR_REGCOUNT
	.align		4
.L_1219:
        /*1be4*/ 	.byte	0x04, 0x2f
        /*1be6*/ 	.short	(.L_1221 - .L_1220)
	.align		4
.L_1220:
        /*1be8*/ 	.word	index@(_ZN2at6native55_GLOBAL__N__de093ff9_22_ForeachBinaryOpList_cu_a911ec4325multi_tensor_apply_kernelINS1_18TensorListMetadataILi2EEENS1_11CopyFunctorIfhLi2ELi1ELi1EEEJNS0_4CopyIfhEEEEEvT_T0_DpT1_)
        /*1bec*/ 	.word	0x00000020


	//----- nvinfo : EIATTR_FRAME_SIZE
	.align		4
.L_1221:
        /*1bf0*/ 	.byte	0x04, 0x11
        /*1bf2*/ 	.short	(.L_1223 - .L_1222)
	.align		4
.L_1222:
        /*1bf4*/ 	.word	index@($__internal_70_$__cuda_sm20_div_u16)
        /*1bf8*/ 	.word	0x00000000


	//----- nvinfo : EIATTR_FRAME_SIZE
	.align		4
.L_1223:
        /*1bfc*/ 	.byte	0x04, 0x11
        /*1bfe*/ 	.short	(.L_1225 - .L_1224)
	.align		4
.L_1224:
        /*1c00*/ 	.word	index@(_ZN2at6native55_GLOBAL__N__de093ff9_22_ForeachBinaryOpList_cu_a911ec4325multi_tensor_apply_kernelINS1_18TensorListMetadataILi2EEENS1_11CopyFunctorIfhLi2ELi1ELi1EEEJNS0_4CopyIfhEEEEEvT_T0_DpT1_)
        /*1c04*/ 	.word	0x00000000


	//----- nvinfo : EIATTR_REGCOUNT
	.align		4
.L_1225:
        /*1c08*/ 	.byte	0x04, 0x2f
        /*1c0a*/ 	.short	(.L_1227 - .L_1226)
	.align		4
.L_1226:
        /*1c0c*/ 	.word	index@(_ZN2at6native55_GLOBAL__N__de093ff9_22_ForeachBinaryOpList_cu_a911ec4325multi_tensor_apply_kernelINS1_18TensorListMetadataILi2EEENS1_11CopyFunctorIfaLi2ELi1ELi1EEEJNS0_4CopyIfaEEEEEvT_T0_DpT1_)
        /*1c10*/ 	.word	0x00000020


	//----- nvinfo : EIATTR_FRAME_SIZE
	.align		4
.L_1227:
        /*1c14*/ 	.byte	0x04, 0x11
        /*1c16*/ 	.short	(.L_1229 - .L_1228)
	.align		4
.L_1228:
        /*1c18*/ 	.word	index@($__internal_69_$__cuda_sm20_div_u16)
        /*1c1c*/ 	.word	0x00000000


	//----- nvinfo : EIATTR_FRAME_SIZE
	.align		4
.L_1229:
        /*1c20*/ 	.byte	0x04, 0x11
        /*1c22*/ 	.short	(.L_1231 - .L_1230)
	.align		4
.L_1230:
        /*1c24*/ 	.word	index@(_ZN2at6native55_GLOBAL__N__de093ff9_22_ForeachBinaryOpList_cu_a911ec4325multi_tensor_apply_kernelINS1_18TensorListMetadataILi2EEENS1_11CopyFunctorIfaLi2ELi1ELi1EEEJNS0_4CopyIfaEEEEEvT_T0_DpT1_)
        /*1c28*/ 	.word	0x00000000


	//----- nvinfo : EIATTR_REGCOUNT
	.align		4
.L_1231:
        /*1c2c*/ 	.byte	0x04, 0x2f
        /*1c2e*/ 	.short	(.L_1233 - .L_1232)
	.align		4
.L_1232:
        /*1c30*/ 	.word	index@(_ZN2at6native55_GLOBAL__N__de093ff9_22_ForeachBinaryOpList_cu_a911ec4325multi_tensor_apply_kernelINS1_18TensorListMetadataILi2EEENS1_11CopyFunctorIflLi2ELi1ELi1EEEJNS0_4CopyIflEEEEEvT_T0_DpT1_)
        /*1c34*/ 	.word	0x00000020


	//----- nvinfo : EIATTR_FRAME_SIZE
	.align		4
.L_1233:
        /*1c38*/ 	.byte	0x04, 0x11
        /*1c3a*/ 	.short	(.L_1235 - .L_1234)
	.align		4
.L_1234:
        /*1c3c*/ 	.word	index@($__internal_68_$__cuda_sm20_div_u16)
        /*1c40*/ 	.word	0x00000000


	//----- nvinfo : EIATTR_FRAME_SIZE
	.align		4
.L_1235:
        /*1c44*/ 	.byte	0x04, 0x11
        /*1c46*/ 	.short	(.L_1237 - .L_1236)
	.align		4
.L_1236:
        /*1c48*/ 	.word	index@(_ZN2at6native55_GLOBAL__N__de093ff9_22_ForeachBinaryOpList_cu_a911ec4325multi_tensor_apply_kernelINS1_18TensorListMetadataILi2EEENS1_11CopyFunctorIflLi2ELi1ELi1EEEJNS0_4CopyIflEEEEEvT_T0_DpT1_)
        /*1c4c*/ 	.word	0x00000000


	//----- nvinfo : EIATTR_REGCOUNT
	.align		4
.L_1237:
        /*1c50*/ 	.byte	0x04, 0x2f
        /*1c52*/ 	.short	(.L_1239 - .L_1238)
	.align		4
.L_1238:
        /*1c54*/ 	.word	index@(_ZN2at6native55_GLOBAL__N__de093ff9_22_ForeachBinaryOpList_cu_a911ec4325multi_tensor_apply_kernelINS1_18TensorListMetadataILi2EEENS1_11CopyFunctorIfsLi2ELi1ELi1EEEJNS0_4CopyIfsEEEEEvT_T0_DpT1_)
        /*1c58*/ 	.word	0x00000020


	//----- nvinfo : EIATTR_FRAME_SIZE
	.align		4
.L_1239:
        /*1c5c*/ 	.byte	0x04, 0x11
        /*1c5e*/ 	.short	(.L_1241 - .L_1240)
	.align		4
.L_1240:
        /*1c60*/ 	.word	index@($__internal_67_$__cuda_sm20_div_u16)
        /*1c64*/ 	.word	0x00000000


	//----- nvinfo : EIATTR_FRAME_SIZE
	.align		4
.L_1241:
        /*1c68*/ 	.byte	0x04, 0x11
        /*1c6a*/ 	.short	(.L_1243 - .L_1242)
	.align		4
.L_1242:
        /*1c6c*/ 	.word	index@(_ZN2at6native55_GLOBAL__N__de093ff9_22_ForeachBinaryOpList_cu_a911ec4325multi_tensor_apply_kernelINS1_18TensorListMetadataILi2EEENS1_11CopyFunctorIfsLi2ELi1ELi1EEEJNS0_4CopyIfsEEEEEvT_T0_DpT1_)
        /*1c70*/ 	.word	0x00000000


	//----- nvinfo : EIATTR_REGCOUNT
	.align		4
.L_1243:
        /*1c74*/ 	.byte	0x04, 0x2f
        /*1c76*/ 	.short	(.L_1245 - .L_1244)
	.align		4
.L_1244:
        /*1c78*/ 	.word	index@(_ZN2at6native55_GLOBAL__N__de093ff9_22_ForeachBinaryOpList_cu_a911ec4325multi_tensor_apply_kernelINS1_18TensorListMetadataILi2EEENS1_11CopyFunctorIfiLi2ELi1ELi1EEEJNS0_4CopyIfiEEEEEvT_T0_DpT1_)
        /*1c7c*/ 	.word	0x00000020


	//----- nvinfo : EIATTR_FRAME_SIZE
	.align		4
.L_1245:
        /*1c80*/ 	.byte	0x04, 0x11
        /*1c82*/ 	.short	(.L_1247 - .L_1246)
	.align		4
.L_1246:
        /*1c84*/ 	.word	index@($__internal_66_$__cuda_sm20_div_u16)
        /*1c88*/ 	.word	0x00000000


	//----- nvinfo : EIATTR_FRAME_SIZE
	.align		4
.L_1247:
        /*1c8c*/ 	.byte	0x04, 0x11
        /*1c8e*/ 	.short	(.L_1249 - .L_1248)
	.align		4
.L_1248:
        /*1c90*/ 	.word	index@(_ZN2at6native55_GLOBAL__N__de093ff9_22_ForeachBinaryOpList_cu_a911ec4325multi_tensor_apply_kernelINS1_18TensorListMetadataILi2EEENS1_11CopyFunctorIfiLi2ELi1ELi1EEEJNS0_4CopyIfiEEEEEvT_T0_DpT1_)
        /*1c94*/ 	.word	0x00000000


	//----- nvinfo : EIATTR_REGCOUNT
	.align		4
.L_1249:
        /*1c98*/ 	.byte	0x04, 0x2f
        /*1c9a*/ 	.short	(.L_1251 - .L_1250)
	.align		4
.L_1250:
        /*1c9c*/ 	.word	index@(_ZN2at6native55_GLOBAL__N__de093ff9_22_ForeachBinaryOpList_cu_a911ec4325multi_tensor_apply_kernelINS1_18TensorListMetadataILi2EEENS1_11CopyFunctorIfdLi2ELi1ELi1EEEJNS0_4CopyIfdEEEEEvT_T0_DpT1_)
        /*1ca0*/ 	.word	0x00000020


	//----- nvinfo : EIATTR_FRAME_SIZE
	.align		4
.L_1251:
        /*1ca4*/ 	.byte	0x04, 0x11
        /*1ca6*/ 	.short	(.L_1253 - .L_1252)
	.align		4
.L_1252:
        /*1ca8*/ 	.word	index@($__internal_65_$__cuda_sm20_div_u16)
        /*1cac*/ 	.word	0x00000000


	//----- nvinfo : EIATTR_FRAME_SIZE
	.align		4
.L_1253:
        /*1cb0*/ 	.byte	0x04, 0x11
        /*1cb2*/ 	.short	(.L_1255 - .L_1254)
	.align		4
.L_1254:
        /*1cb4*/ 	.word	index@(_ZN2at6native55_GLOBAL__N__de093ff9_22_ForeachBinaryOpList_cu_a911ec4325multi_tensor_apply_kernelINS1_18TensorListMetadataILi2EEENS1_11CopyFunctorIfdLi2ELi1ELi1EEEJNS0_4CopyIfdEEEEEvT_T0_DpT1_)
        /*1cb8*/ 	.word	0x00000000


	//----- nvinfo : EIATTR_REGCOUNT
	.align		4
.L_1255:
        /*1cbc*/ 	.byte	0x04, 0x2f
        /*1cbe*/ 	.short	(.L_1257 - .L_1256)
	.align		4
.L_1256:
        /*1cc0*/ 	.word	index@(_ZN2at6native55_GLOBAL__N__de093ff9_22_ForeachBinaryOpList_cu_a911ec4325multi_tensor_apply_kernelINS1_18TensorListMetadataILi2EEENS1_11CopyFunctorIfN3c107complexIdEELi2ELi1ELi1EEEJNS0_4CopyIfS8_EEEEEvT_T0_DpT1_)
        /*1cc4*/ 	.word	0x00000020


	//----- nvinfo : EIATTR_FRAME_SIZE
	.align		4
.L_1257:
        /*1cc8*/ 	.byte	0x04, 0x11
        /*1cca*/ 	.short	(.L_1259 - .L_1258)
	.align		4
.L_1258:
        /*1ccc*/ 	.word	index@($__internal_64_$__cuda_sm20_div_u16)
        /*1cd0*/ 	.word	0x00000000


	//----- nvinfo : EIATTR_FRAME_SIZE
	.align		4
.L_1259:
        /*1cd4*/ 	.byte	0x04, 0x11
        /*1cd6*/ 	.short	(.L_1261 - .L_1260)
	.align		4
.L_1260:
        /*1cd8*/ 	.word	index@(_ZN2at6native55_GLOBAL__N__de093ff9_22_ForeachBinaryOpList_cu_a911ec4325multi_tensor_apply_kernelINS1_18TensorListMetadataILi2EEENS1_11CopyFunctorIfN3c107complexIdEELi2ELi1ELi1EEEJNS0_4CopyIfS8_EEEEEvT_T0_DpT1_)
        /*1cdc*/ 	.word	0x00000000


	//----- nvinfo : EIATTR_REGCOUNT
	.align		4
.L_1261:
        /*1ce0*/ 	.byte	0x04, 0x2f
        /*1ce2*/ 	.short	(.L_1263 - .L_1262)
	.align		4
.L_1262:
        /*1ce4*/ 	.word	index@(_ZN2at6native55_GLOBAL__N__de093ff9_22_ForeachBinaryOpList_cu_a911ec4325multi_tensor_apply_kernelINS1_18TensorListMetadataILi2EEENS1_11CopyFunctorIfN3c107complexIfEELi2ELi1ELi1EEEJNS0_4CopyIfS8_EEEEEvT_T0_DpT1_)
        /*1ce8*/ 	.word	0x00000020


	//----- nvinfo : EIATTR_FRAME_SIZE
	.align		4
.L_1263:
        /*1cec*/ 	.byte	0x04, 0x11
        /*1cee*/ 	.short	(.L_1265 - .L_1264)
	.align		4
.L_1264:
        /*1cf0*/ 	.word	index@($__internal_63_$__cuda_sm20_div_u16)
        /*1cf4*/ 	.word	0x00000000


	//----- nvinfo : EIATTR_FRAME_SIZE
	.align		4
.L_1265:
        /*1cf8*/ 	.byte	0x04, 0x11
        /*1cfa*/ 	.short	(.L_1267 - .L_1266)
	.align		4
.L_1266:
        /*1cfc*/ 	.word	index@(_ZN2at6native55_GLOBAL__N__de093ff9_22_ForeachBinaryOpList_cu_a911ec4325multi_tensor_apply_kernelINS1_18TensorListMetadataILi2EEENS1_11CopyFunctorIfN3c107complexIfEELi2ELi1ELi1EEEJNS0_4CopyIfS8_EEEEEvT_T0_DpT1_)
        /*1d00*/ 	.word	0x00000000


	//----- nvinfo : EIATTR_REGCOUNT
	.align		4
.L_1267:
        /*1d04*/ 	.byte	0x04, 0x2f
        /*1d06*/ 	.short	(.L_1269 - .L_1268)
	.align		4
.L_1268:
        /*1d08*/ 	.word	index@(_ZN2at6native55_GLOBAL__N__de093ff9_22_ForeachBinaryOpList_cu_a911ec4325multi_tensor_apply_kernelINS1_18TensorListMetadataILi2EEENS1_11CopyFunctorIfN3c104HalfELi2ELi1ELi1EEEJNS0_4CopyIfS7_EEEEEvT_T0_DpT1_)
        /*1d0c*/ 	.word	0x00000020


	//----- nvinfo : EIATTR_FRAME_SIZE
	.align		4
.L_1269:
        /*1d10*/ 	.byte	0x04, 0x11
        /*1d12*/ 	.short	(.L_1271 - .L_1270)
	.align		4
.L_1270:
        /*1d14*/ 	.word	index@($__internal_62_$__cuda_sm20_div_u16)
        /*1d18*/ 	.word	0x00000000


	//----- nvinfo : EIATTR_FRAME_SIZE
	.align		4
.L_1271:
        /*1d1c*/ 	.byte	0x04, 0x11
        /*1d1e*/ 	.short	(.L_1273 - .L_1272)
	.align		4
.L_1272:
        /*1d20*/ 	.word	index@(_ZN2at6native55_GLOBAL__N__de093ff9_22_ForeachBinaryOpList_cu_a911ec4325multi_tensor_apply_kernelINS1_18TensorListMetadataILi2EEENS1_11CopyFunctorIfN3c104HalfELi2ELi1ELi1EEEJNS0_4CopyIfS7_EEEEEvT_T0_DpT1_)
        /*1d24*/ 	.word	0x00000000


	//----- nvinfo : EIATTR_REGCOUNT
	.align		4
.L_1273:
        /*1d28*/ 	.byte	0x04, 0x2f
        /*1d2a*/ 	.short	(.L_1275 - .L_1274)
	.align		4
.L_1274:
        /*1d2c*/ 	.word	index@(_ZN2at6native55_GLOBAL__N__de093ff9_22_ForeachBinaryOpList_cu_a911ec4325multi_tensor_apply_kernelINS1_18TensorListMetadataILi2EEENS1_11CopyFunctorIfN3c108BFloat16ELi2ELi1ELi1EEEJNS0_4CopyIfS7_EEEEEvT_T0_DpT1_)
        /*1d30*/ 	.word	0x00000020


	//----- nvinfo : EIATTR_FRAME_SIZE
	.align		4
.L_1275:
        /*1d34*/ 	.byte	0x04, 0x11
        /*1d36*/ 	.short	(.L_1277 - .L_1276)
	.align		4
.L_1276:
        /*1d38*/ 	.word	index@($__internal_61_$__cuda_sm20_div_u16)
        /*1d3c*/ 	.word	0x00000000


	//----- nvinfo : EIATTR_FRAME_SIZE
	.align		4
.L_1277:
        /*1d40*/ 	.byte	0x04, 0x11
        /*1d42*/ 	.short	(.L_1279 - .L_1278)
	.align		4
.L_1278:
        /*1d44*/ 	.word	index@(_ZN2at6native55_GLOBAL__N__de093ff9_22_ForeachBinaryOpList_cu_a911ec4325multi_tensor_apply_kernelINS1_18TensorListMetadataILi2EEENS1_11CopyFunctorIfN3c108BFloat16ELi2ELi1ELi1EEEJNS0_4CopyIfS7_EEEEEvT_T0_DpT1_)
        /*1d48*/ 	.word	0x00000000


	//----- nvinfo : EIATTR_REGCOUNT
	.align		4
.L_1279:
        /*1d4c*/ 	.byte	0x04, 0x2f
        /*1d4e*/ 	.short	(.L_1281 - .L_1280)
	.align		4
.L_1280:
        /*1d50*/ 	.word	index@(_ZN2at6native55_GLOBAL__N__de093ff9_22_ForeachBinaryOpList_cu_a911ec4325multi_tensor_apply_kernelINS1_18TensorListMetadataILi2EEENS1_11CopyFunctorIfbLi2ELi1ELi1EEEJNS0_4CopyIfbEEEEEvT_T0_DpT1_)
        /*1d54*/ 	.word	0x00000020


	//----- nvinfo : EIATTR_FRAME_SIZE
	.align		4
.L_1281:
        /*1d58*/ 	.byte	0x04, 0x11
        /*1d5a*/ 	.short	(.L_1283 - .L_1282)
	.align		4
.L_1282:
        /*1d5c*/ 	.word	index@($__internal_60_$__cuda_sm20_div_u16)
        /*1d60*/ 	.word	0x00000000


	//----- nvinfo : EIATTR_FRAME_SIZE
	.align		4
.L_1283:
        /*1d64*/ 	.byte	0x04, 0x11
        /*1d66*/ 	.short	(.L_1285 - .L_1284)
	.align		4
.L_1284:
        /*1d68*/ 	.word	index@(_ZN2at6native55_GLOBAL__N__de093ff9_22_ForeachBinaryOpList_cu_a911ec4325multi_tensor_apply_kernelINS1_18TensorListMetadataILi2EEENS1_11CopyFunctorIfbLi2ELi1ELi1EEEJNS0_4CopyIfbEEEEEvT_T0_DpT1_)
        /*1d6c*/ 	.word	0x00000000


	//----- nvinfo : EIATTR_REGCOUNT
	.align		4
.L_1285:
        /*1d70*/ 	.byte	0x04, 0x2f
        /*1d72*/ 	.short	(.L_1287 - .L_1286)
	.align		4
.L_1286:
        /*1d74*/ 	.word	index@(_ZN2at6native55_GLOBAL__N__de093ff9_22_ForeachBinaryOpList_cu_a911ec4325multi_tensor_apply_kernelINS1_18TensorListMetadataILi2EEENS1_11CopyFunctorIfN3c1013Float8_e4m3fnELi2ELi1ELi1EEEJNS0_4CopyIfS7_EEEEEvT_T0_DpT1_)
        /*1d78*/ 	.word	0x00000015


	//----- nvinfo : EIATTR_FRAME_SIZE
	.align		4
.L_1287:
        /*1d7c*/ 	.byte	0x04, 0x11
        /*1d7e*/ 	.short	(.L_1289 - .L_1288)
	.align		4
.L_1288:
        /*1d80*/ 	.word	index@(_ZN2at6native55_GLOBAL__N__de093ff9_22_ForeachBinaryOpList_cu_a911ec4325multi_tensor_apply_kernelINS1_18TensorListMetadataILi2EEENS1_11CopyFunctorIfN3c1013Float8_e4m3fnELi2ELi1ELi1EEEJNS0_4CopyIfS7_EEEEEvT_T0_DpT1_)
        /*1d84*/ 	.word	0x00000000


	//----- nvinfo : EIATTR_REGCOUNT
	.align		4
.L_1289:
        /*1d88*/ 	.byte	0x04, 0x2f
        /*1d8a*/ 	.short	(.L_1291 - .L_1290)
	.align		4
.L_1290:
        /*1d8c*/ 	.word	index@(_ZN2at6native55_GLOBAL__N__de093ff9_22_ForeachBinaryOpList_cu_a911ec4325multi_tensor_apply_kernelINS1_18TensorListMetadataILi2EEENS1_11CopyFunctorIfN3c1015Float8_e4m3fnuzELi2ELi1ELi1EEEJNS0_4CopyIfS7_EEEEEvT_T0_DpT1_)
        /*1d90*/ 	.word	0x0000001a


	//----- nvinfo : EIATTR_FRAME_SIZE
	.align		4
.L_1291:
        /*1d94*/ 	.byte	0x04, 0x11
        /*1d96*/ 	.short	(.L_1293 - .L_1292)
	.align		4
.L_1292:
        /*1d98*/ 	.word	index@(_ZN2at6native55_GLOBAL__N__de093ff9_22_ForeachBinaryOpList_cu_a911ec4325multi_tensor_apply_kernelINS1_18TensorListMetadataILi2EEENS1_11CopyFunctorIfN3c1015Float8_e4m3fnuzELi2ELi1ELi1EEEJNS0_4CopyIfS7_EEEEEvT_T0_DpT1_)
        /*1d9c*/ 	.word	0x00000000


	//----- nvinfo : EIATTR_REGCOUNT
	.align		4
.L_1293:
        /*1da0*/ 	.byte	0x04, 0x2f
        /*1da2*/ 	.short	(.L_1295 - .L_1294)
	.align		4
.L_1294:
        /*1da4*/ 	.word	index@(_ZN2at6native55_GLOBAL__N__de093ff9_22_ForeachBinaryOpList_cu_a911ec4325multi_tensor_apply_kernelINS1_18TensorListMetadataILi2EEENS1_11CopyFunctorIfN3c1011Float8_e5m2ELi2ELi1ELi1EEEJNS0_4CopyIfS7_EEEEEvT_T0_DpT1_)
        /*1da8*/ 	.word	0x00000018


	//----- nvinfo : EIATTR_FRAME_SIZE
	.align		4
.L_1295:
        /*1dac*/ 	.byte	0x04, 0x11
        /*1dae*/ 	.short	(.L_1297 - .L_1296)
	.align		4
.L_1296:
        /*1db0*/ 	.word	index@(_ZN2at6native55_GLOBAL__N__de093ff9_22_ForeachBinaryOpList_cu_a911ec4325multi_tensor_apply_kernelINS1_18TensorListMetadataILi2EEENS1_11CopyFunctorIfN3c1011Float8_e5m2ELi2ELi1ELi1EEEJNS0_4CopyIfS7_EEEEEvT_T0_DpT1_)
        /*1db4*/ 	.word	0x00000000


	//----- nvinfo : EIATTR_REGCOUNT
	.align		4
.L_1297:
        /*1db8*/ 	.byte	0x04, 0x2f
        /*1dba*/ 	.short	(.L_1299 - .L_1298)
	.align		4
.L_1298:
        /*1dbc*/ 	.word	index@(_ZN2at6native55_GLOBAL__N__de093ff9_22_ForeachBinaryOpList_cu_a911ec4325multi_tensor_apply_kernelINS1_18TensorListMetadataILi2EEENS1_11CopyFunctorIfN3c1015Float8_e5m2fnuzELi2ELi1ELi1EEEJNS0_4CopyIfS7_EEEEEvT_T0_DpT1_)
        /*1dc0*/ 	.word	0x0000001a


	//----- nvinfo : EIATTR_FRAME_SIZE
	.align		4
.L_1299:
        /*1dc4*/ 	.byte	0x04, 0x11
        /*1dc6*/ 	.short	(.L_1301 - .L_1300)
	.align		4
.L_1300:
        /*1dc8*/ 	.word	index@(_ZN2at6native55_GLOBAL__N__de093ff9_22_ForeachBinaryOpList_cu_a911ec4325multi_tensor_apply_kernelINS1_18TensorListMetadataILi2EEENS1_11CopyFunctorIfN3c1015Float8_e5m2fnuzELi2ELi1ELi1EEEJNS0_4CopyIfS7_EEEEEvT_T0_DpT1_)
        /*1dcc*/ 	.word	0x00000000


	//----- nvinfo : EIATTR_REGCOUNT
	.align		4
.L_1301:
        /*1dd0*/ 	.byte	0x04, 0x2f
        /*1dd2*/ 	.short	(.L_1303 - .L_1302)
	.align		4
.L_1302:
        /*1dd4*/ 	.word	index@(_ZN2at6native55_GLOBAL__N__de093ff9_22_ForeachBinaryOpList_cu_a911ec4325multi_tensor_apply_kernelINS1_18TensorListMetadataILi2EEENS1_14UnaryOpFunctorIN3c107complexIdEELi2ELi1ELi1EEEJNS0_4CopyIS8_S8_EEEEEvT_T0_DpT1_)
        /*1dd8*/ 	.word	0x00000028


	//----- nvinfo : EIATTR_FRAME_SIZE
	.align		4
.L_1303:
        /*1ddc*/ 	.byte	0x04, 0x11
        /*1dde*/ 	.short	(.L_1305 - .L_1304)
	.align		4
.L_1304:
        /*1de0*/ 	.word	index@($__internal_59_$__cuda_sm20_div_u16)
        /*1de4*/ 	.word	0x00000000


	//----- nvinfo : EIATTR_FRAME_SIZE
	.align		4
.L_1305:
        /*1de8*/ 	.byte	0x04, 0x11
        /*1dea*/ 	.short	(.L_1307 - .L_1306)
	.align		4
.L_1306:
        /*1dec*/ 	.word	index@(_ZN2at6native55_GLOBAL__N__de093ff9_22_ForeachBinaryOpList_cu_a911ec4325multi_tensor_apply_kernelINS1_18TensorListMetadataILi2EEENS1_14UnaryOpFunctorIN3c107complexIdEELi2ELi1ELi1EEEJNS0_4CopyIS8_S8_EEEEEvT_T0_DpT1_)
        /*1df0*/ 	.word	0x00000000


	//----- nvinfo : EIATTR_REGCOUNT
	.align		4
.L_1307:
        /*1df4*/ 	.byte	0x04, 0x2f
        /*1df6*/ 	.short	(.L_1309 - .L_1308)
	.align		4
.L_1308:
        /*1df8*/ 	.word	index@(_ZN2at6native55_GLOBAL__N__de093ff9_22_ForeachBinaryOpList_cu_a911ec4325multi_tensor_apply_kernelINS1_18TensorListMetadataILi2EEENS1_11CopyFunctorIN3c107complexIdEEhLi2ELi1ELi1EEEJNS0_4CopyIS8_hEEEEEvT_T0_DpT1_)
        /*1dfc*/ 	.word	0x00000028


	//----- nvinfo : EIATTR_FRAME_SIZE
	.align		4
.L_1309:
        /*1e00*/ 	.byte	0x04, 0x11
        /*1e02*/ 	.short	(.L_1311 - .L_1310)
	.align		4
.L_1310:
        /*1e04*/ 	.word	index@($__internal_58_$__cuda_sm20_div_u16)
        /*1e08*/ 	.word	0x00000000


	//----- nvinfo : EIATTR_FRAME_SIZE
	.align		4
.L_1311:
        /*1e0c*/ 	.byte	0x04, 0x11
        /*1e0e*/ 	.short	(.L_1313 - .L_1312)
	.align		4
.L_1312:
        /*1e10*/ 	.word	index@(_ZN2at6native55_GLOBAL__N__de093ff9_22_ForeachBinaryOpList_cu_a911ec4325multi_tensor_apply_kernelINS1_18TensorListMetadataILi2EEENS1_11CopyFunctorIN3c107complexIdEEhLi2ELi1ELi1EEEJNS0_4CopyIS8_hEEEEEvT_T0_DpT1_)
        /*1e14*/ 	.word	0x00000000


	//----- nvinfo : EIATTR_REGCOUNT
	.align		4
.L_1313:
        /*1e18*/ 	.byte	0x04, 0x2f
        /*1e1a*/ 	.short	(.L_1315 - .L_1314)
	.align		4
.L_1314:
        /*1e1c*/ 	.word	index@(_ZN2at6native55_GLOBAL__N__de093ff9_22_ForeachBinaryOpList_cu_a911ec4325multi_tensor_apply_kernelINS1_18TensorListMetadataILi2EEENS1_11CopyFunctorIN3c107complexIdEEaLi2ELi1ELi1EEEJNS0_4CopyIS8_aEEEEEvT_T0_DpT1_)
        /*1e20*/ 	.word	0x00000028


	//----- nvinfo : EIATTR_FRAME_SIZE
	.align		4
.L_1315:
        /*1e24*/ 	.byte	0x04, 0x11
        /*1e26*/ 	.short	(.L_1317 - .L_1316)
	.align		4
.L_1316:
        /*1e28*/ 	.word	index@($__internal_57_$__cuda_sm20_div_u16)
        /*1e2c*/ 	.word	0x00000000


	//----- nvinfo : EIATTR_FRAME_SIZE
	.align		4
.L_1317:
        /*1e30*/ 	.byte	0x04, 0x11
        /*1e32*/ 	.short	(.L_1319 - .L_1318)
	.align		4
.L_1318:
        /*1e34*/ 	.word	index@(_ZN2at6native55_GLOBAL__N__de093ff9_22_ForeachBinaryOpList_cu_a911ec4325multi_tensor_apply_kernelINS1_18TensorListMetadataILi2EEENS1_11CopyFunctorIN3c107complexIdEEaLi2ELi1ELi1EEEJNS0_4CopyIS8_aEEEEEvT_T0_DpT1_)
        /*1e38*/ 	.word	0x00000000


	//----- nvinfo : EIATTR_REGCOUNT
	.align		4
.L_1319:
        /*1e3c*/ 	.byte	0x04, 0x2f
        /*1e3e*/ 	.short	(.L_1321 - .L_1320)
	.align		4
.L_1320:
        /*1e40*/ 	.word	index@(_ZN2at6native55_GLOBAL__N__de093ff9_22_ForeachBinaryOpList_cu_a911ec4325multi_tensor_apply_kernelINS1_18TensorListMetadataILi2EEENS1_11CopyFunctorIN3c107complexIdEElLi2ELi1ELi1EEEJNS0_4CopyIS8_lEEEEEvT_T0_DpT1_)
        /*1e44*/ 	.word	0x00000020


	//----- nvinfo : EIATTR_FRAME_SIZE
	.align		4
.L_1321:
        /*1e48*/ 	.byte	0x04, 0x11
        /*1e4a*/ 	.short	(.L_1323 - .L_1322)
	.align		4
.L_1322:
        /*1e4c*/ 	.word	index@($__internal_56_$__cuda_sm20_div_u16)
        /*1e50*/ 	.word	0x00000000


	//----- nvinfo : EIATTR_FRAME_SIZE
	.align		4
.L_1323:
        /*1e54*/ 	.byte	0x04, 0x11
        /*1e56*/ 	.short	(.L_1325 - .L_1324)
	.align		4
.L_1324:
        /*1e58*/ 	.word	index@(_ZN2at6native55_GLOBAL__N__de093ff9_22_ForeachBinaryOpList_cu_a911ec4325multi_tensor_apply_kernelINS1_18TensorListMetadataILi2EEENS1_11CopyFunctorIN3c107complexIdEElLi2ELi1ELi1EEEJNS0_4CopyIS8_lEEEEEvT_T0_DpT1_)
        /*1e5c*/ 	.word	0x00000000


	//----- nvinfo : EIATTR_REGCOUNT
	.align		4
.L_1325:
        /*1e60*/ 	.byte	0x04, 0x2f
        /*1e62*/ 	.short	(.L_1327 - .L_1326)
	.align		4
.L_1326:
        /*1e64*/ 	.word	index@(_ZN2at6native55_GLOBAL__N__de093ff9_22_ForeachBinaryOpList_cu_a911ec4325multi_tensor_apply_kernelINS1_18TensorListMetadataILi2EEENS1_11CopyFunctorIN3c107complexIdEEsLi2ELi1ELi1EEEJNS0_4CopyIS8_sEEEEEvT_T0_DpT1_)
        /*1e68*/ 	.word	0x00000020


	//----- nvinfo : EIATTR_FRAME_SIZE
	.align		4
.L_1327:
        /*1e6c*/ 	.byte	0x04, 0x11
        /*1e6e*/ 	.short	(.L_1329 - .L_1328)
	.align		4
.L_1328:
        /*1e70*/ 	.word	index@($__internal_55_$__cuda_sm20_div_u16)
        /*1e74*/ 	.word	0x00000000


	//----- nvinfo : EIATTR_FRAME_SIZE
	.align		4
.L_1329:
        /*1e78*/ 	.byte	0x04, 0x11
        /*1e7a*/ 	.short	(.L_1331 - .L_1330)
	.align		4
.L_1330:
        /*1e7c*/ 	.word	index@(_ZN2at6native55_GLOBAL__N__de093ff9_22_ForeachBinaryOpList_cu_a911ec4325multi_tensor_apply_kernelINS1_18TensorListMetadataILi2EEENS1_11CopyFunctorIN3c107complexIdEEsLi2ELi1ELi1EEEJNS0_4CopyIS8_sEEEEEvT_T0_DpT1_)
        /*1e80*/ 	.word	0x00000000


	//----- nvinfo : EIATTR_REGCOUNT
	.align		4
.L_1331:
        /*1e84*/ 	.byte	0x04, 0x2f
        /*1e86*/ 	.short	(.L_1333 - .L_1332)
	.align		4
.L_1332:
        /*1e88*/ 	.word	index@(_ZN2at6native55_GLOBAL__N__de093ff9_22_ForeachBinaryOpList_cu_a911ec4325multi_tensor_apply_kernelINS1_18TensorListMetadataILi2EEENS1_11CopyFunctorIN3c107complexIdEEiLi2ELi1ELi1EEEJNS0_4CopyIS8_iEEEEEvT_T0_DpT1_)
        /*1e8c*/ 	.word	0x00000020


	//----- nvinfo : EIATTR_FRAME_SIZE
	.align		4
.L_1333:
        /*1e90*/ 	.byte	0x04, 0x11
        /*1e92*/ 	.short	(.L_1335 - .L_1334)
	.align		4
.L_1334:
        /*1e94*/ 	.word	index@($__internal_54_$__cuda_sm20_div_u16)
        /*1e98*/ 	.word	0x00000000


	//----- nvinfo : EIATTR_FRAME_SIZE
	.align		4
.L_1335:
        /*1e9c*/ 	.byte	0x04, 0x11
        /*1e9e*/ 	.short	(.L_1337 - .L_1336)
	.align		4
.L_1336:
        /*1ea0*/ 	.word	index@(_ZN2at6native55_GLOBAL__N__de093ff9_22_ForeachBinaryOpList_cu_a911ec4325multi_tensor_apply_kernelINS1_18TensorListMetadataILi2EEENS1_11CopyFunctorIN3c107complexIdEEiLi2ELi1ELi1EEEJNS0_4CopyIS8_iEEEEEvT_T0_DpT1_)
        /*1ea4*/ 	.word	0x00000000


	//----- nvinfo : EIATTR_REGCOUNT
	.align		4
.L_1337:
        /*1ea8*/ 	.byte	0x04, 0x2f
        /*1eaa*/ 	.short	(.L_1339 - .L_1338)
	.align		4
.L_1338:
        /*1eac*/ 	.word	index@(_ZN2at6native55_GLOBAL__N__de093ff9_22_ForeachBinaryOpList_cu_a911ec4325multi_tensor_apply_kernelINS1_18TensorListMetadataILi2EEENS1_11CopyFunctorIN3c107complexIdEEdLi2ELi1ELi1EEEJNS0_4CopyIS8_dEEEEEvT_T0_DpT1_)
        /*1eb0*/ 	.word	0x00000020


	//----- nvinfo : EIATTR_FRAME_SIZE
	.align		4
.L_1339:
        /*1eb4*/ 	.byte	0x04, 0x11
        /*1eb6*/ 	.short	(.L_1341 - .L_1340)
	.align		4
.L_1340:
        /*1eb8*/ 	.word	index@($__internal_53_$__cuda_sm20_div_u16)
        /*1ebc*/ 	.word	0x00000000


	//----- nvinfo : EIATTR_FRAME_SIZE
	.align		4
.L_1341:
        /*1ec0*/ 	.byte	0x04, 0x11
        /*1ec2*/ 	.short	(.L_1343 - .L_1342)
	.align		4
.L_1342:
        /*1ec4*/ 	.word	index@(_ZN2at6native55_GLOBAL__N__de093ff9_22_ForeachBinaryOpList_cu_a911ec4325multi_tensor_apply_kernelINS1_18TensorListMetadataILi2EEENS1_11CopyFunctorIN3c107complexIdEEdLi2ELi1ELi1EEEJNS0_4CopyIS8_dEEEEEvT_T0_DpT1_)
        /*1ec8*/ 	.word	0x00000000


	//----- nvinfo : EIATTR_REGCOUNT
	.align		4
.L_1343:
        /*1ecc*/ 	.byte	0x04, 0x2f
        /*1ece*/ 	.short	(.L_1345 - .L_1344)
	.align		4
.L_1344:
        /*1ed0*/ 	.word	index@(_ZN2at6native55_GLOBAL__N__de093ff9_22_ForeachBinaryOpList_cu_a911ec4325multi_tensor_apply_kernelINS1_18TensorListMetadataILi2EEENS1_11CopyFunctorIN3c107complexIdEEfLi2ELi1ELi1EEEJNS0_4CopyIS8_fEEEEEvT_T0_DpT1_)
        /*1ed4*/ 	.word	0x00000020


	//----- nvinfo : EIATTR_FRAME_SIZE
	.align		4
.L_1345:
        /*1ed8*/ 	.byte	0x04, 0x11
        /*1eda*/ 	.short	(.L_1347 - .L_1346)
	.align		4
.L_1346:
        /*1edc*/ 	.word	index@($__internal_52_$__cuda_sm20_div_u16)
        /*1ee0*/ 	.word	0x00000000


	//----- nvinfo : EIATTR_FRAME_SIZE
	.align		4
.L_1347:
        /*1ee4*/ 	.byte	0x04, 0x11
        /*1ee6*/ 	.short	(.L_1349 - .L_1348)
	.align		4
.L_1348:
        /*1ee8*/ 	.word	index@(_ZN2at6native55_GLOBAL__N__de093ff9_22_ForeachBinaryOpList_cu_a911ec4325multi_tensor_apply_kernelINS1_18TensorListMetadataILi2EEENS1_11CopyFunctorIN3c107complexIdEEfLi2ELi1ELi1EEEJNS0_4CopyIS8_fEEEEEvT_T0_DpT1_)
        /*1eec*/ 	.word	0x00000000


	//----- nvinfo : EIATTR_REGCOUNT
	.align		4
.L_1349:
        /*1ef0*/ 	.byte	0x04, 0x2f
        /*1ef2*/ 	.short	(.L_1351 - .L_1350)
	.align		4
.L_1350:
        /*1ef4*/ 	.word	index@(_ZN2at6native55_GLOBAL__N__de093ff9_22_ForeachBinaryOpList_cu_a911ec4325multi_tensor_apply_kernelINS1_18TensorListMetadataILi2EEENS1_11CopyFunctorIN3c107complexIdEENS7_IfEELi2ELi1ELi1EEEJNS0_4CopyIS8_S9_EEEEEvT_T0_DpT1_)
        /*1ef8*/ 	.word	0x00000020


	//----- nvinfo : EIATTR_FRAME_SIZE
	.align		4
.L_1351:
        /*1efc*/ 	.byte	0x04, 0x11
        /*1efe*/ 	.short	(.L_1353 - .L_1352)
	.align		4
.L_1352:
        /*1f00*/ 	.word	index@($__internal_51_$__cuda_sm20_div_u16)
        /*1f04*/ 	.word	0x00000000


	//----- nvinfo : EIATTR_FRAME_SIZE
	.align		4
.L_1353:
        /*1f08*/ 	.byte	0x04, 0x11
        /*1f0a*/ 	.short	(.L_1355 - .L_1354)
	.align		4
.L_1354:
        /*1f0c*/ 	.word	index@(_ZN2at6native55_GLOBAL__N__de093ff9_22_ForeachBinaryOpList_cu_a911ec4325multi_tensor_apply_kernelINS1_18TensorListMetadataILi2EEENS1_11CopyFunctorIN3c107complexIdEENS7_IfEELi2ELi1ELi1EEEJNS0_4CopyIS8_S9_EEEEEvT_T0_DpT1_)
        /*1f10*/ 	.word	0x00000000


	//----- nvinfo : EIATTR_REGCOUNT
	.align		4
.L_1355:
        /*1f14*/ 	.byte	0x04, 0x2f
        /*1f16*/ 	.short	(.L_1357 - .L_1356)
	.align		4
.L_1356:
        /*1f18*/ 	.word	index@(_ZN2at6native55_GLOBAL__N__de093ff9_22_ForeachBinaryOpList_cu_a911ec4325multi_tensor_apply_kernelINS1_18TensorListMetadataILi2EEENS1_11CopyFunctorIN3c107complexIdEENS6_4HalfELi2ELi1ELi1EEEJNS0_4CopyIS8_S9_EEEEEvT_T0_DpT1_)
        /*1f1c*/ 	.word	0x00000020


	//----- nvinfo : EIATTR_FRAME_SIZE
	.align		4
.L_1357:
        /*1f20*/ 	.byte	0x04, 0x11
        /*1f22*/ 	.short	(.L_1359 - .L_1358)
	.align		4
.L_1358:
        /*1f24*/ 	.word	index@($__internal_50_$__cuda_sm20_div_u16)
        /*1f28*/ 	.word	0x00000000


	//----- nvinfo : EIATTR_FRAME_SIZE
	.align		4
.L_1359:
        /*1f2c*/ 	.byte	0x04, 0x11
        /*1f2e*/ 	.short	(.L_1361 - .L_1360)
	.align		4
.L_1360:
        /*1f30*/ 	.word	index@(_ZN2at6native55_GLOBAL__N__de093ff9_22_ForeachBinaryOpList_cu_a911ec4325multi_tensor_apply_kernelINS1_18TensorListMetadataILi2EEENS1_11CopyFunctorIN3c107complexIdEENS6_4HalfELi2ELi1ELi1EEEJNS0_4CopyIS8_S9_EEEEEvT_T0_DpT1_)
        /*1f34*/ 	.word	0x00000000


	//----- nvinfo : EIATTR_REGCOUNT
	.align		4
.L_1361:
        /*1f38*/ 	.byte	0x04, 0x2f
        /*1f3a*/ 	.short	(.L_1363 - .L_1362)
	.align		4
.L_1362:
        /*1f3c*/ 	.word	index@(_ZN2at6native55_GLOBAL__N__de093ff9_22_ForeachBinaryOpList_cu_a911ec4325multi_tensor_apply_kernelINS1_18TensorListMetadataILi2EEENS1_11CopyFunctorIN3c107complexIdEENS6_8BFloat16ELi2ELi1ELi1EEEJNS0_4CopyIS8_S9_EEEEEvT_T0_DpT1_)
        /*1f40*/ 	.word	0x00000020


	//----- nvinfo : EIATTR_FRAME_SIZE
	.align		4
.L_1363:
        /*1f44*/ 	.byte	0x04, 0x11
        /*1f46*/ 	.short	(.L_1365 - .L_1364)
	.align		4
.L_1364:
        /*1f48*/ 	.word	index@($__internal_49_$__cuda_sm20_div_u16)
        /*1f4c*/ 	.word	0x00000000


	//----- nvinfo : EIATTR_FRAME_SIZE
	.align		4
.L_1365:
        /*1f50*/ 	.byte	0x04, 0x11
        /*1f52*/ 	.short	(.L_1367 - .L_1366)
	.align		4
.L_1366:
        /*1f54*/ 	.word	index@(_ZN2at6native55_GLOBAL__N__de093ff9_22_ForeachBinaryOpList_cu_a911ec4325multi_tensor_apply_kernelINS1_18TensorListMetadataILi2EEENS1_11CopyFunctorIN3c107complexIdEENS6_8BFloat16ELi2ELi1ELi1EEEJNS0_4CopyIS8_S9_EEEEEvT_T0_DpT1_)
        /*1f58*/ 	.word	0x00000000


	//----- nvinfo : EIATTR_REGCOUNT
	.align		4
.L_1367:
        /*1f5c*/ 	.byte	0x04, 0x2f
        /*1f5e*/ 	.short	(.L_1369 - .L_1368)
	.align		4
.L_1368:
        /*1f60*/ 	.word	index@(_ZN2at6native55_GLOBAL__N__de093ff9_22_ForeachBinaryOpList_cu_a911ec4325multi_tensor_apply_kernelINS1_18TensorListMetadataILi2EEENS1_11CopyFunctorIN3c107complexIdEEbLi2ELi1ELi1EEEJNS0_4CopyIS8_bEEEEEvT_T0_DpT1_)
        /*1f64*/ 	.word	0x00000028


	//----- nvinfo : EIATTR_FRAME_SIZE
	.align		4
.L_1369:
        /*1f68*/ 	.byte	0x04, 0x11
        /*1f6a*/ 	.short	(.L_1371 - .L_1370)
	.align		4
.L_1370:
        /*1f6c*/ 	.word	index@($__internal_48_$__cuda_sm20_div_u16)
        /*1f70*/ 	.word	0x00000000


	//----- nvinfo : EIATTR_FRAME_SIZE
	.align		4
.L_1371:
        /*1f74*/ 	.byte	0x04, 0x11
        /*1f76*/ 	.short	(.L_1373 - .L_1372)
	.align		4
.L_1372:
        /*1f78*/ 	.word	index@(_ZN2at6native55_GLOBAL__N__de093ff9_22_ForeachBinaryOpList_cu_a911ec4325multi_tensor_apply_kernelINS1_18TensorListMetadataILi2EEENS1_11CopyFunctorIN3c107complexIdEEbLi2ELi1ELi1EEEJNS0_4CopyIS8_bEEEEEvT_T0_DpT1_)
        /*1f7c*/ 	.word	0x00000000


	//----- nvinfo : EIATTR_REGCOUNT
	.align		4
.L_1373:
        /*1f80*/ 	.byte	0x04, 0x2f
        /*1f82*/ 	.short	(.L_1375 - .L_1374)
	.align		4
.L_1374:
        /*1f84*/ 	.word	index@(_ZN2at6native55_GLOBAL__N__de093ff9_22_ForeachBinaryOpList_cu_a911ec4325multi_tensor_apply_kernelINS1_18TensorListMetadataILi2EEENS1_11CopyFunctorIN3c107complexIdEENS6_13Float8_e4m3fnELi2ELi1ELi1EEEJNS0_4CopyIS8_S9_EEEEEvT_T0_DpT1_)
        /*1f88*/ 	.word	0x00000018


	//----- nvinfo : EIATTR_FRAME_SIZE
	.align		4
.L_1375:
        /*1f8c*/ 	.byte	0x04, 0x11
        /*1f8e*/ 	.short	(.L_1377 - .L_1376)
	.align		4
.L_1376:
        /*1f90*/ 	.word	index@(_ZN2at6native55_GLOBAL__N__de093ff9_22_ForeachBinaryOpList_cu_a911ec4325multi_tensor_apply_kernelINS1_18TensorListMetadataILi2EEENS1_11CopyFunctorIN3c107complexIdEENS6_13Float8_e4m3fnELi2ELi1ELi1EEEJNS0_4CopyIS8_S9_EEEEEvT_T0_DpT1_)
        /*1f94*/ 	.word	0x00000000


	//----- nvinfo : EIATTR_REGCOUNT
	.align		4
.L_1377:
        /*1f98*/ 	.byte	0x04, 0x2f
        /*1f9a*/ 	.short	(.L_1379 - .L_1378)
	.align		4
.L_1378:
        /*1f9c*/ 	.word	index@(_ZN2at6native55_GLOBAL__N__de093ff9_22_ForeachBinaryOpList_cu_a911ec4325multi_tensor_apply_kernelINS1_18TensorListMetadataILi2EEENS1_11CopyFunctorIN3c107complexIdEENS6_15Float8_e4m3fnuzELi2ELi1ELi1EEEJNS0_4CopyIS8_S9_EEEEEvT_T0_DpT1_)
        /*1fa0*/ 	.word	0x00000020


	//----- nvinfo : EIATTR_FRAME_SIZE
	.align		4
.L_1379:
        /*1fa4*/ 	.byte	0x04, 0x11
        /*1fa6*/ 	.short	(.L_1381 - .L_1380)
	.align		4
.L_1380:
        /*1fa8*/ 	.word	index@(_ZN2at6native55_GLOBAL__N__de093ff9_22_ForeachBinaryOpList_cu_a911ec4325multi_tensor_apply_kernelINS1_18TensorListMetadataILi2EEENS1_11CopyFunctorIN3c107complexIdEENS6_15Float8_e4m3fnuzELi2ELi1ELi1EEEJNS0_4CopyIS8_S9_EEEEEvT_T0_DpT1_)
        /*1fac*/ 	.word	0x00000000


	//----- nvinfo : EIATTR_REGCOUNT
	.align		4
.L_1381:
        /*1fb0*/ 	.byte	0x04, 0x2f
        /*1fb2*/ 	.short	(.L_1383 - .L_1382)
	.align		4
.L_1382:
        /*1fb4*/ 	.word	index@(_ZN2at6native55_GLOBAL__N__de093ff9_22_ForeachBinaryOpList_cu_a911ec4325multi_tensor_apply_kernelINS1_18TensorListMetadataILi2EEENS1_11CopyFunctorIN3c107complexIdEENS6_11Float8_e5m2ELi2ELi1ELi1EEEJNS0_4CopyIS8_S9_EEEEEvT_T0_DpT1_)
        /*1fb8*/ 	.word	0x00000020


	//----- nvinfo : EIATTR_FRAME_SIZE
	.align		4
.L_1383:
        /*1fbc*/ 	.byte	0x04, 0x11
        /*1fbe*/ 	.short	(.L_1385 - .L_1384)
	.align		4
.L_1384:
        /*1fc0*/ 	.word	index@(_ZN2at6native55_GLOBAL__N__de093ff9_22_ForeachBinaryOpList_cu_a911ec4325multi_tensor_apply_kernelINS1_18TensorListMetadataILi2EEENS1_11CopyFunctorIN3c107complexIdEENS6_11Float8_e5m2ELi2ELi1ELi1EEEJNS0_4CopyIS8_S9_EEEEEvT_T0_DpT1_)
        /*1fc4*/ 	.word	0x00000000


	//----- nvinfo : EIATTR_REGCOUNT
	.align		4
.L_1385:
        /*1fc8*/ 	.byte	0x04, 0x2f
        /*1fca*/ 	.short	(.L_1387 - .L_1386)
	.align		4
.L_1386:
        /*1fcc*/ 	.word	index@(_ZN2at6native55_GLOBAL__N__de093ff9_22_ForeachBinaryOpList_cu_a911ec4325multi_tensor_apply_kernelINS1_18TensorListMetadataILi2EEENS1_11CopyFunctorIN3c107complexIdEENS6_15Float8_e5m2fnuzELi2ELi1ELi1EEEJNS0_4CopyIS8_S9_EEEEEvT_T0_DpT1_)
        /*1fd0*/ 	.word	0x00000020


	//----- nvinfo : EIATTR_FRAME_SIZE
	.align		4
.L_1387:
        /*1fd4*/ 	.byte	0x04, 0x11
        /*1fd6*/ 	.short	(.L_1389 - .L_1388)
	.align		4
.L_1388:
        /*1fd8*/ 	.word	index@(_ZN2at6native55_GLOBAL__N__de093ff9_22_ForeachBinaryOpList_cu_a911ec4325multi_tensor_apply_kernelINS1_18TensorListMetadataILi2EEENS1_11CopyFunctorIN3c107complexIdEENS6_15Float8_e5m2fnuzELi2ELi1ELi1EEEJNS0_4CopyIS8_S9_EEEEEvT_T0_DpT1_)
        /*1fdc*/ 	.word	0x00000000


	//----- nvinfo : EIATTR_REGCOUNT
	.align		4
.L_1389:
        /*1fe0*/ 	.byte	0x04, 0x2f
        /*1fe2*/ 	.short	(.L_1391 - .L_1390)
	.align		4
.L_1390:
        /*1fe4*/ 	.word	index@(_ZN2at6native55_GLOBAL__N__de093ff9_22_ForeachBinaryOpList_cu_a911ec4325multi_tensor_apply_kernelINS1_18TensorListMetadataILi2EEENS1_14UnaryOpFunctorIN3c107complexIfEELi2ELi1ELi1EEEJNS0_4CopyIS8_S8_EEEEEvT_T0_DpT1_)
        /*1fe8*/ 	.word	0x00000020


	//----- nvinfo : EIATTR_FRAME_SIZE
	.align		4
.L_1391:
        /*1fec*/ 	.byte	0x04, 0x11
        /*1fee*/ 	.short	(.L_1393 - .L_1392)
	.align		4
.L_1392:
        /*1ff0*/ 	.word	index@($__internal_47_$__cuda_sm20_div_u16)
        /*1ff4*/ 	.word	0x00000000


	//----- nvinfo : EIATTR_FRAME_SIZE
	.align		4
.L_1393:
        /*1ff8*/ 	.byte	0x04, 0x11
        /*1ffa*/ 	.short	(.L_1395 - .L_1394)
	.align		4
.L_1394:
        /*1ffc*/ 	.word	index@(_ZN2at6native55_GLOBAL__N__de093ff9_22_ForeachBinaryOpList_cu_a911ec4325multi_tensor_apply_kernelINS1_18TensorListMetadataILi2EEENS1_14UnaryOpFunctorIN3c107complexIfEELi2ELi1ELi1EEEJNS0_4CopyIS8_S8_EEEEEvT_T0_DpT1_)
        /*2000*/ 	.word	0x00000000


	//----- nvinfo : EIATTR_REGCOUNT
	.align		4
.L_1395:
        /*2004*/ 	.byte	0x04, 0x2f
        /*2006*/ 	.short	(.L_1397 - .L_1396)
	.align		4
.L_1396:
        /*2008*/ 	.word	index@(_ZN2at6native55_GLOBAL__N__de093ff9_22_ForeachBinaryOpList_cu_a911ec4325multi_tensor_apply_kernelINS1_18TensorListMetadataILi2EEENS1_11CopyFunctorIN3c107complexIfEEhLi2ELi1ELi1EEEJNS0_4CopyIS8_hEEEEEvT_T0_DpT1_)
        /*200c*/ 	.word	0x00000020


	//----- nvinfo : EIATTR_FRAME_SIZE
	.align		4
.L_1397:
        /*2010*/ 	.byte	0x04, 0x11
        /*2012*/ 	.short	(.L_1399 - .L_1398)
	.align		4
.L_1398:
        /*2014*/ 	.word	index@($__internal_46_$__cuda_sm20_div_u16)
        /*2018*/ 	.word	0x00000000


	//----- nvinfo : EIATTR_FRAME_SIZE
	.align		4
.L_1399:
        /*201c*/ 	.byte	0x04, 0x11
        /*201e*/ 	.short	(.L_1401 - .L_1400)
	.align		4
.L_1400:
        /*2020*/ 	.word	index@(_ZN2at6native55_GLOBAL__N__de093ff9_22_ForeachBinaryOpList_cu_a911ec4325multi_tensor_apply_kernelINS1_18TensorListMetadataILi2EEENS1_11CopyFunctorIN3c107complexIfEEhLi2ELi1ELi1EEEJNS0_4CopyIS8_hEEEEEvT_T0_DpT1_)
        /*2024*/ 	.word	0x00000000


	//----- nvinfo : EIATTR_REGCOUNT
	.align		4
.L_1401:
        /*2028*/ 	.byte	0x04, 0x2f
        /*202a*/ 	.short	(.L_1403 - .L_1402)
	.align		4
.L_1402:
        /*202c*/ 	.word	index@(_ZN2at6native55_GLOBAL__N__de093ff9_22_ForeachBinaryOpList_cu_a911ec4325multi_tensor_apply_kernelINS1_18TensorListMetadataILi2EEENS1_11CopyFunctorIN3c107complexIfEEaLi2ELi1ELi1EEEJNS0_4CopyIS8_aEEEEEvT_T0_DpT1_)
        /*2030*/ 	.word	0x00000020


	//----- nvinfo : EIATTR_FRAME_SIZE
	.align		4
.L_1403:
        /*2034*/ 	.byte	0x04, 0x11
        /*2036*/ 	.short	(.L_1405 - .L_1404)
	.align		4
.L_1404:
        /*2038*/ 	.word	index@($__internal_45_$__cuda_sm20_div_u16)
        /*203c*/ 	.word	0x00000000


	//----- nvinfo : EIATTR_FRAME_SIZE
	.align		4
.L_1405:
        /*2040*/ 	.byte	0x04, 0x11
        /*2042*/ 	.short	(.L_1407 - .L_1406)
	.align		4
.L_1406:
        /*2044*/ 	.word	index@(_ZN2at6native55_GLOBAL__N__de093ff9_22_ForeachBinaryOpList_cu_a911ec4325multi_tensor_apply_kernelINS1_18TensorListMetadataILi2EEENS1_11CopyFunctorIN3c107complexIfEEaLi2ELi1ELi1EEEJNS0_4CopyIS8_aEEEEEvT_T0_DpT1_)
        /*2048*/ 	.word	0x00000000


	//----- nvinfo : EIATTR_REGCOUNT
	.align		4
.L_1407:
        /*204c*/ 	.byte	0x04, 0x2f
        /*204e*/ 	.short	(.L_1409 - .L_1408)
	.align		4
.L_1408:
        /*2050*/ 	.word	index@(_ZN2at6native55_GLOBAL__N__de093ff9_22_ForeachBinaryOpList_cu_a911ec4325multi_tensor_apply_kernelINS1_18TensorListMetadataILi2EEENS1_11CopyFunctorIN3c107complexIfEElLi2ELi1ELi1EEEJNS0_4CopyIS8_lEEEEEvT_T0_DpT1_)
        /*2054*/ 	.word	0x00000020


	//----- nvinfo : EIATTR_FRAME_SIZE
	.align		4
.L_1409:
        /*2058*/ 	.byte	0x04, 0x11
        /*205a*/ 	.short	(.L_1411 - .L_1410)
	.align		4
.L_1410:
        /*205c*/ 	.word	index@($__internal_44_$__cuda_sm20_div_u16)
        /*2060*/ 	.word	0x00000000


	//----- nvinfo : EIATTR_FRAME_SIZE
	.align		4
.L_1411:
        /*2064*/ 	.byte	0x04, 0x11
        /*2066*/ 	.short	(.L_1413 - .L_1412)
	.align		4
.L_1412:
        /*2068*/ 	.word	index@(_ZN2at6native55_GLOBAL__N__de093ff9_22_ForeachBinaryOpList_cu_a911ec4325multi_tensor_apply_kernelINS1_18TensorListMetadataILi2EEENS1_11CopyFunctorIN3c107complexIfEElLi2ELi1ELi1EEEJNS0_4CopyIS8_lEEEEEvT_T0_DpT1_)
        /*206c*/ 	.word	0x00000000


	//----- nvinfo : EIATTR_REGCOUNT
	.align		4
.L_1413:
        /*2070*/ 	.byte	0x04, 0x2f
        /*2072*/ 	.short	(.L_1415 - .L_1414)
	.align		4
.L_1414:
        /*2074*/ 	.word	index@(_ZN2at6native55_GLOBAL__N__de093ff9_22_ForeachBinaryOpList_cu_a911ec4325multi_tensor_apply_kernelINS1_18TensorListMetadataILi2EEENS1_11CopyFunctorIN3c107complexIfEEsLi2ELi1ELi1EEEJNS0_4CopyIS8_sEEEEEvT_T0_DpT1_)
        /*2078*/ 	.word	0x00000020


	//----- nvinfo : EIATTR_FRAME_SIZE
	.align		4
.L_1415:
        /*207c*/ 	.byte	0x04, 0x11
        /*207e*/ 	.short	(.L_1417 - .L_1416)
	.align		4
.L_1416:
        /*2080*/ 	.word	index@($__internal_43_$__cuda_sm20_div_u16)
        /*2084*/ 	.word	0x00000000


	//----- nvinfo : EIATTR_FRAME_SIZE
	.align		4
.L_1417:
        /*2088*/ 	.byte	0x04, 0x11
        /*208a*/ 	.short	(.L_1419 - .L_1418)
	.align		4
.L_1418:
        /*208c*/ 	.word	index@(_ZN2at6native55_GLOBAL__N__de093ff9_22_ForeachBinaryOpList_cu_a911ec4325multi_tensor_apply_kernelINS1_18TensorListMetadataILi2EEENS1_11CopyFunctorIN3c107complexIfEEsLi2ELi1ELi1EEEJNS0_4CopyIS8_sEEEEEvT_T0_DpT1_)
        /*2090*/ 	.word	0x00000000


	//----- nvinfo : EIATTR_REGCOUNT
	.align		4
.L_1419:
        /*2094*/ 	.byte	0x04, 0x2f
        /*2096*/ 	.short	(.L_1421 - .L_1420)
	.align		4
.L_1420:
        /*2098*/ 	.word	index@(_ZN2at6native55_GLOBAL__N__de093ff9_22_ForeachBinaryOpList_cu_a911ec4325multi_tensor_apply_kernelINS1_18TensorListMetadataILi2EEENS1_11CopyFunctorIN3c107complexIfEEiLi2ELi1ELi1EEEJNS0_4CopyIS8_iEEEEEvT_T0_DpT1_)
        /*209c*/ 	.word	0x00000020


	//----- nvinfo : EIATTR_FRAME_SIZE
	.align		4
.L_1421:
        /*20a0*/ 	.byte	0x04, 0x11
        /*20a2*/ 	.short	(.L_1423 - .L_1422)
	.align		4
.L_1422:
        /*20a4*/ 	.word	index@($__internal_42_$__cuda_sm20_div_u16)
        /*20a8*/ 	.word	0x00000000


	//----- nvinfo : EIATTR_FRAME_SIZE
	.align		4
.L_1423:
        /*20ac*/ 	.byte	0x04, 0x11
        /*20ae*/ 	.short	(.L_1425 - .L_1424)
	.align		4
.L_1424:
        /*20b0*/ 	.word	index@(_ZN2at6native55_GLOBAL__N__de093ff9_22_ForeachBinaryOpList_cu_a911ec4325multi_tensor_apply_kernelINS1_18TensorListMetadataILi2EEENS1_11CopyFunctorIN3c107complexIfEEiLi2ELi1ELi1EEEJNS0_4CopyIS8_iEEEEEvT_T0_DpT1_)
        /*20b4*/ 	.word	0x00000000


	//----- nvinfo : EIATTR_REGCOUNT
	.align		4
.L_1425:
        /*20b8*/ 	.byte	0x04, 0x2f
        /*20ba*/ 	.short	(.L_1427 - .L_1426)
	.align		4
.L_1426:
        /*20bc*/ 	.word	index@(_ZN2at6native55_GLOBAL__N__de093ff9_22_ForeachBinaryOpList_cu_a911ec4325multi_tensor_apply_kernelINS1_18TensorListMetadataILi2EEENS1_11CopyFunctorIN3c107complexIfEEdLi2ELi1ELi1EEEJNS0_4CopyIS8_dEEEEEvT_T0_DpT1_)
        /*20c0*/ 	.word	0x00000020


	//----- nvinfo : EIATTR_FRAME_SIZE
	.align		4
.L_1427:
        /*20c4*/ 	.byte	0x04, 0x11
        /*20c6*/ 	.short	(.L_1429 - .L_1428)
	.align		4
.L_1428:
        /*20c8*/ 	.word	index@($__internal_41_$__cuda_sm20_div_u16)
        /*20cc*/ 	.word	0x00000000


	//----- nvinfo : EIATTR_FRAME_SIZE
	.align		4
.L_1429:
        /*20d0*/ 	.byte	0x04, 0x11
        /*20d2*/ 	.short	(.L_1431 - .L_1430)
	.align		4
.L_1430:
        /*20d4*/ 	.word	index@(_ZN2at6native55_GLOBAL__N__de093ff9_22_ForeachBinaryOpList_cu_a911ec4325multi_tensor_apply_kernelINS1_18TensorListMetadataILi2EEENS1_11CopyFunctorIN3c107complexIfEEdLi2ELi1ELi1EEEJNS0_4CopyIS8_dEEEEEvT_T0_DpT1_)
        /*20d8*/ 	.word	0x00000000


	//----- nvinfo : EIATTR_REGCOUNT
	.align		4
.L_1431:
        /*20dc*/ 	.byte	0x04, 0x2f
        /*20de*/ 	.short	(.L_1433 - .L_1432)
	.align		4
.L_1432:
        /*20e0*/ 	.word	index@(_ZN2at6native55_GLOBAL__N__de093ff9_22_ForeachBinaryOpList_cu_a911ec4325multi_tensor_apply_kernelINS1_18TensorListMetadataILi2EEENS1_11CopyFunctorIN3c107complexIfEEfLi2ELi1ELi1EEEJNS0_4CopyIS8_fEEEEEvT_T0_DpT1_)
        /*20e4*/ 	.word	0x0000001e


	//----- nvinfo : EIATTR_FRAME_SIZE
	.align		4
.L_1433:
        /*20e8*/ 	.byte	0x04, 0x11
        /*20ea*/ 	.short	(.L_1435 - .L_1434)
	.align		4
.L_1434:
        /*20ec*/ 	.word	index@($__internal_40_$__cuda_sm20_div_u16)
        /*20f0*/ 	.word	0x00000000


	//----- nvinfo : EIATTR_FRAME_SIZE
	.align		4
.L_1435:
        /*20f4*/ 	.byte	0x04, 0x11
        /*20f6*/ 	.short	(.L_1437 - .L_1436)
	.align		4
.L_1436:
        /*20f8*/ 	.word	index@(_ZN2at6native55_GLOBAL__N__de093ff9_22_ForeachBinaryOpList_cu_a911ec4325multi_tensor_apply_kernelINS1_18TensorListMetadataILi2EEENS1_11CopyFunctorIN3c107complexIfEEfLi2ELi1ELi1EEEJNS0_4CopyIS8_fEEEEEvT_T0_DpT1_)
        /*20fc*/ 	.word	0x00000000


	//----- nvinfo : EIATTR_REGCOUNT
	.align		4
.L_1437:
        /*2100*/ 	.byte	0x04, 0x2f
        /*2102*/ 	.short	(.L_1439 - .L_1438)
	.align		4
.L_1438:
        /*2104*/ 	.word	index@(_ZN2at6native55_GLOBAL__N__de093ff9_22_ForeachBinaryOpList_cu_a911ec4325multi_tensor_apply_kernelINS1_18TensorListMetadataILi2EEENS1_11CopyFunctorIN3c107complexIfEENS7_IdEELi2ELi1ELi1EEEJNS0_4CopyIS8_S9_EEEEEvT_T0_DpT1_)
        /*2108*/ 	.word	0x00000022


	//----- nvinfo : EIATTR_FRAME_SIZE
	.align		4
.L_1439:
        /*210c*/ 	.byte	0x04, 0x11
        /*210e*/ 	.short	(.L_1441 - .L_1440)
	.align		4
.L_1440:
        /*2110*/ 	.word	index@($__internal_39_$__cuda_sm20_div_u16)
        /*2114*/ 	.word	0x00000000


	//----- nvinfo : EIATTR_FRAME_SIZE
	.align		4
.L_1441:
        /*2118*/ 	.byte	0x04, 0x11
        /*211a*/ 	.short	(.L_1443 - .L_1442)
	.align		4
.L_1442:
        /*211c*/ 	.word	index@(_ZN2at6native55_GLOBAL__N__de093ff9_22_ForeachBinaryOpList_cu_a911ec4325multi_tensor_apply_kernelINS1_18TensorListMetadataILi2EEENS1_11CopyFunctorIN3c107complexIfEENS7_IdEELi2ELi1ELi1EEEJNS0_4CopyIS8_S9_EEEEEvT_T0_DpT1_)
        /*2120*/ 	.word	0x00000000


	//----- nvinfo : EIATTR_REGCOUNT
	.align		4
.L_1443:
        /*2124*/ 	.byte	0x04, 0x2f
        /*2126*/ 	.short	(.L_1445 - .L_1444)
	.align		4
.L_1444:
        /*2128*/ 	.word	index@(_ZN2at6native55_GLOBAL__N__de093ff9_22_ForeachBinaryOpList_cu_a911ec4325multi_tensor_apply_kernelINS1_18TensorListMetadataILi2EEENS1_11CopyFunctorIN3c107complexIfEENS6_4HalfELi2ELi1ELi1EEEJNS0_4CopyIS8_S9_EEEEEvT_T0_DpT1_)
        /*212c*/ 	.word	0x00000020


	//----- nvinfo : EIATTR_FRAME_SIZE
	.align		4
.L_1445:
        /*2130*/ 	.byte	0x04, 0x11
        /*2132*/ 	.short	(.L_1447 - .L_1446)
	.align		4
.L_1446:
        /*2134*/ 	.word	index@($__internal_38_$__cuda_sm20_div_u16)
        /*2138*/ 	.word	0x00000000


	//----- nvinfo : EIATTR_FRAME_SIZE
	.align		4
.L_1447:
        /*213c*/ 	.byte	0x04, 0x11
        /*213e*/ 	.short	(.L_1449 - .L_1448)
	.align		4
.L_1448:
        /*2140*/ 	.word	index@(_ZN2at6native55_GLOBAL__N__de093ff9_22_ForeachBinaryOpList_cu_a911ec4325multi_tensor_apply_kernelINS1_18TensorListMetadataILi2EEENS1_11CopyFunctorIN3c107complexIfEENS6_4HalfELi2ELi1ELi1EEEJNS0_4CopyIS8_S9_EEEEEvT_T0_DpT1_)
        /*2144*/ 	.word	0x00000000


	//----- nvinfo : EIATTR_REGCOUNT
	.align		4
.L_1449:
        /*2148*/ 	.byte	0x04, 0x2f
        /*214a*/ 	.short	(.L_1451 - .L_1450)
	.align		4
.L_1450:
        /*214c*/ 	.word	index@(_ZN2at6native55_GLOBAL__N__de093ff9_22_ForeachBinaryOpList_cu_a911ec4325multi_tensor_apply_kernelINS1_18TensorListMetadataILi2EEENS1_11CopyFunctorIN3c107complexIfEENS6_8BFloat16ELi2ELi1ELi1EEEJNS0_4CopyIS8_S9_EEEEEvT_T0_DpT1_)
        /*2150*/ 	.word	0x00000020


	//----- nvinfo : EIATTR_FRAME_SIZE
	.align		4
.L_1451:
        /*2154*/ 	.byte	0x04, 0x11
        /*2156*/ 	.short	(.L_1453 - .L_1452)
	.align		4
.L_1452:
        /*2158*/ 	.word	index@($__internal_37_$__cuda_sm20_div_u16)
        /*215c*/ 	.word	0x00000000


	//----- nvinfo : EIATTR_FRAME_SIZE
	.align		4
.L_1453:
        /*2160*/ 	.byte	0x04, 0x11
        /*2162*/ 	.short	(.L_1455 - .L_1454)
	.align		4
.L_1454:
        /*2164*/ 	.word	index@(_ZN2at6native55_GLOBAL__N__de093ff9_22_ForeachBinaryOpList_cu_a911ec4325multi_tensor_apply_kernelINS1_18TensorListMetadataILi2EEENS1_11CopyFunctorIN3c107complexIfEENS6_8BFloat16ELi2ELi1ELi1EEEJNS0_4CopyIS8_S9_EEEEEvT_T0_DpT1_)
        /*2168*/ 	.word	0x00000000


	//----- nvinfo : EIATTR_REGCOUNT
	.align		4
.L_1455:
        /*216c*/ 	.byte	0x04, 0x2f
        /*216e*/ 	.short	(.L_1457 - .L_1456)
	.align		4
.L_1456:
        /*2170*/ 	.word	index@(_ZN2at6native55_GLOBAL__N__de093ff9_22_ForeachBinaryOpList_cu_a911ec4325multi_tensor_apply_kernelINS1_18TensorListMetadataILi2EEENS1_11CopyFunctorIN3c107complexIfEEbLi2ELi1ELi1EEEJNS0_4CopyIS8_bEEEEEvT_T0_DpT1_)
        /*2174*/ 	.word	0x00000020


	//----- nvinfo : EIATTR_FRAME_SIZE
	.align		4
.L_1457:
        /*2178*/ 	.byte	0x04, 0x11
        /*217a*/ 	.short	(.L_1459 - .L_1458)
	.align		4
.L_1458:
        /*217c*/ 	.word	index@($__internal_36_$__cuda_sm20_div_u16)
        /*2180*/ 	.word	0x00000000


	//----- nvinfo : EIATTR_FRAME_SIZE
	.align		4
.L_1459:
        /*2184*/ 	.byte	0x04, 0x11
        /*2186*/ 	.short	(.L_1461 - .L_1460)
	.align		4
.L_1460:
        /*2188*/ 	.word	index@(_ZN2at6native55_GLOBAL__N__de093ff9_22_ForeachBinaryOpList_cu_a911ec4325multi_tensor_apply_kernelINS1_18TensorListMetadataILi2EEENS1_11CopyFunctorIN3c107complexIfEEbLi2ELi1ELi1EEEJNS0_4CopyIS8_bEEEEEvT_T0_DpT1_)
        /*218c*/ 	.word	0x00000000


	//----- nvinfo : EIATTR_REGCOUNT
	.align		4
.L_1461:
        /*2190*/ 	.byte	0x04, 0x2f
        /*2192*/ 	.short	(.L_1463 - .L_1462)
	.align		4
.L_1462:
        /*2194*/ 	.word	index@(_ZN2at6native55_GLOBAL__N__de093ff9_22_ForeachBinaryOpList_cu_a911ec4325multi_tensor_apply_kernelINS1_18TensorListMetadataILi2EEENS1_11CopyFunctorIN3c107complexIfEENS6_13Float8_e4m3fnELi2ELi1ELi1EEEJNS0_4CopyIS8_S9_EEEEEvT_T0_DpT1_)
        /*2198*/ 	.word	0x00000016


	//----- nvinfo : EIATTR_FRAME_SIZE
	.align		4
.L_1463:
        /*219c*/ 	.byte	0x04, 0x11
        /*219e*/ 	.short	(.L_1465 - .L_1464)
	.align		4
.L_1464:
        /*21a0*/ 	.word	index@(_ZN2at6native55_GLOBAL__N__de093ff9_22_ForeachBinaryOpList_cu_a911ec4325multi_tensor_apply_kernelINS1_18TensorListMetadataILi2EEENS1_11CopyFunctorIN3c107complexIfEENS6_13Float8_e4m3fnELi2ELi1ELi1EEEJNS0_4CopyIS8_S9_EEEEEvT_T0_DpT1_)
        /*21a4*/ 	.word	0x00000000


	//----- nvinfo : EIATTR_REGCOUNT
	.align		4
.L_1465:
        /*21a8*/ 	.byte	0x04, 0x2f
        /*21aa*/ 	.short	(.L_1467 - .L_1466)
	.align		4
.L_1466:
        /*21ac*/ 	.word	index@(_ZN2at6native55_GLOBAL__N__de093ff9_22_ForeachBinaryOpList_cu_a911ec4325multi_tensor_apply_kernelINS1_18TensorListMetadataILi2EEENS1_11CopyFunctorIN3c107complexIfEENS6_15Float8_e4m3fnuzELi2ELi1ELi1EEEJNS0_4CopyIS8_S9_EEEEEvT_T0_DpT1_)
        /*21b0*/ 	.word	0x0000001b


	//----- nvinfo : EIATTR_FRAME_SIZE
	.align		4
.L_1467:
        /*21b4*/ 	.byte	0x04, 0x11
        /*21b6*/ 	.short	(.L_1469 - .L_1468)
	.align		4
.L_1468:
        /*21b8*/ 	.word	index@(_ZN2at6native55_GLOBAL__N__de093ff9_22_ForeachBinaryOpList_cu_a911ec4325multi_tensor_apply_kernelINS1_18TensorListMetadataILi2EEENS1_11CopyFunctorIN3c107complexIfEENS6_15Float8_e4m3fnuzELi2ELi1ELi1EEEJNS0_4CopyIS8_S9_EEEEEvT_T0_DpT1_)
        /*21bc*/ 	.word	0x00000000


	//----- nvinfo : EIATTR_REGCOUNT
	.align		4
.L_1469:
        /*21c0*/ 	.byte	0x04, 0x2f
        /*21c2*/ 	.short	(.L_1471 - .L_1470)
	.align		4
.L_1470:
        /*21c4*/ 	.word	index@(_ZN2at6native55_GLOBAL__N__de093ff9_22_ForeachBinaryOpList_cu_a911ec4325multi_tensor_apply_kernelINS1_18TensorListMetadataILi2EEENS1_11CopyFunctorIN3c107complexIfEENS6_11Float8_e5m2ELi2ELi1ELi1EEEJNS0_4CopyIS8_S9_EEEEEvT_T0_DpT1_)
        /*21c8*/ 	.word	0x0000001d


	//----- nvinfo : EIATTR_FRAME_SIZE
	.align		4
.L_1471:
        /*21cc*/ 	.byte	0x04, 0x11
        /*21ce*/ 	.short	(.L_1473 - .L_1472)
	.align		4
.L_1472:
        /*21d0*/ 	.word	index@(_ZN2at6native55_GLOBAL__N__de093ff9_22_ForeachBinaryOpList_cu_a911ec4325multi_tensor_apply_kernelINS1_18TensorListMetadataILi2EEENS1_11CopyFunctorIN3c107complexIfEENS6_11Float8_e5m2ELi2ELi1ELi1EEEJNS0_4CopyIS8_S9_EEEEEvT_T0_DpT1_)
        /*21d4*/ 	.word	0x00000000


	//----- nvinfo : EIATTR_REGCOUNT
	.align		4
.L_1473:
        /*21d8*/ 	.byte	0x04, 0x2f
        /*21da*/ 	.short	(.L_1475 - .L_1474)
	.align		4
.L_1474:
        /*21dc*/ 	.word	index@(_ZN2at6native55_GLOBAL__N__de093ff9_22_ForeachBinaryOpList_cu_a911ec4325multi_tensor_apply_kernelINS1_18TensorListMetadataILi2EEENS1_11CopyFunctorIN3c107complexIfEENS6_15Float8_e5m2fnuzELi2ELi1ELi1EEEJNS0_4CopyIS8_S9_EEEEEvT_T0_DpT1_)
        /*21e0*/ 	.word	0x0000001b


	//----- nvinfo : EIATTR_FRAME_SIZE
	.align		4
.L_1475:
        /*21e4*/ 	.byte	0x04, 0x11
        /*21e6*/ 	.short	(.L_1477 - .L_1476)
	.align		4
.L_1476:
        /*21e8*/ 	.word	index@(_ZN2at6native55_GLOBAL__N__de093ff9_22_ForeachBinaryOpList_cu_a911ec4325multi_tensor_apply_kernelINS1_18TensorListMetadataILi2EEENS1_11CopyFunctorIN3c107complexIfEENS6_15Float8_e5m2fnuzELi2ELi1ELi1EEEJNS0_4CopyIS8_S9_EEEEEvT_T0_DpT1_)
        /*21ec*/ 	.word	0x00000000


	//----- nvinfo : EIATTR_REGCOUNT
	.align		4
.L_1477:
        /*21f0*/ 	.byte	0x04, 0x2f
        /*21f2*/ 	.short	(.L_1479 - .L_1478)
	.align		4
.L_1478:
        /*21f4*/ 	.word	index@(_ZN2at6native55_GLOBAL__N__de093ff9_22_ForeachBinaryOpList_cu_a911ec4325multi_tensor_apply_kernelINS1_18TensorListMetadataILi2EEENS1_14UnaryOpFunctorIN3c104HalfELi2ELi1ELi1EEEJNS0_4CopyIS7_S7_EEEEEvT_T0_DpT1_)
        /*21f8*/ 	.word	0x00000020


	//----- nvinfo : EIATTR_FRAME_SIZE
	.align		4
.L_1479:
        /*21fc*/ 	.byte	0x04, 0x11
        /*21fe*/ 	.short	(.L_1481 - .L_1480)
	.align		4
.L_1480:
        /*2200*/ 	.word	index@($__internal_35_$__cuda_sm20_div_u16)
        /*2204*/ 	.word	0x00000000


	//----- nvinfo : EIATTR_FRAME_SIZE
	.align		4
.L_1481:
        /*2208*/ 	.byte	0x04, 0x11
        /*220a*/ 	.short	(.L_1483 - .L_1482)
	.align		4
.L_1482:
        /*220c*/ 	.word	index@(_ZN2at6native55_GLOBAL__N__de093ff9_22_ForeachBinaryOpList_cu_a911ec4325multi_tensor_apply_kernelINS1_18TensorListMetadataILi2EEENS1_14UnaryOpFunctorIN3c104HalfELi2ELi1ELi1EEEJNS0_4CopyIS7_S7_EEEEEvT_T0_DpT1_)
        /*2210*/ 	.word	0x00000000


	//----- nvinfo : EIATTR_REGCOUNT
	.align		4
.L_1483:
        /*2214*/ 	.byte	0x04, 0x2f
        /*2216*/ 	.short	(.L_1485 - .L_1484)
	.align		4
.L_1484:
        /*2218*/ 	.word	index@(_ZN2at6native55_GLOBAL__N__de093ff9_22_ForeachBinaryOpList_cu_a911ec4325multi_tensor_apply_kernelINS1_18TensorListMetadataILi2EEENS1_11CopyFunctorIN3c104HalfEhLi2ELi1ELi1EEEJNS0_4CopyIS7_hEEEEEvT_T0_DpT1_)
        /*221c*/ 	.word	0x00000020


	//----- nvinfo : EIATTR_FRAME_SIZE
	.align		4
.L_1485:
        /*2220*/ 	.byte	0x04, 0x11
        /*2222*/ 	.short	(.L_1487 - .L_1486)
	.align		4
.L_1486:
        /*2224*/ 	.word	index@($__internal_34_$__cuda_sm20_div_u16)
        /*2228*/ 	.word	0x00000000


	//----- nvinfo : EIATTR_FRAME_SIZE
	.align		4
.L_1487:
        /*222c*/ 	.byte	0x04, 0x11
        /*222e*/ 	.short	(.L_1489 - .L_1488)
	.align		4
.L_1488:
        /*2230*/ 	.word	index@(_ZN2at6native55_GLOBAL__N__de093ff9_22_ForeachBinaryOpList_cu_a911ec4325multi_tensor_apply_kernelINS1_18TensorListMetadataILi2EEENS1_11CopyFunctorIN3c104HalfEhLi2ELi1ELi1EEEJNS0_4CopyIS7_hEEEEEvT_T0_DpT1_)
        /*2234*/ 	.word	0x00000000


	//----- nvinfo : EIATTR_REGCOUNT
	.align		4
.L_1489:
        /*2238*/ 	.byte	0x04, 0x2f
        /*223a*/ 	.short	(.L_1491 - .L_1490)
	.align		4
.L_1490:
        /*223c*/ 	.word	index@(_ZN2at6native55_GLOBAL__N__de093ff9_22_ForeachBinaryOpList_cu_a911ec4325multi_tensor_apply_kernelINS1_18TensorListMetadataILi2EEENS1_11CopyFunctorIN3c104HalfEaLi2ELi1ELi1EEEJNS0_4CopyIS7_aEEEEEvT_T0_DpT1_)
        /*2240*/ 	.word	0x00000020


	//----- nvinfo : EIATTR_FRAME_SIZE
	.align		4
.L_1491:
        /*2244*/ 	.byte	0x04, 0x11
        /*2246*/ 	.short	(.L_1493 - .L_1492)
	.align		4
.L_1492:
        /*2248*/ 	.word	index@($__internal_33_$__cuda_sm20_div_u16)
        /*224c*/ 	.word	0x00000000


	//----- nvinfo : EIATTR_FRAME_SIZE
	.align		4
.L_1493:
        /*2250*/ 	.byte	0x04, 0x11
        /*2252*/ 	.short	(.L_1495 - .L_1494)
	.align		4
.L_1494:
        /*2254*/ 	.word	index@(_ZN2at6native55_GLOBAL__N__de093ff9_22_ForeachBinaryOpList_cu_a911ec4325multi_tensor_apply_kernelINS1_18TensorListMetadataILi2EEENS1_11CopyFunctorIN3c104HalfEaLi2ELi1ELi1EEEJNS0_4CopyIS7_aEEEEEvT_T0_DpT1_)
        /*2258*/ 	.word	0x00000000


	//----- nvinfo : EIATTR_REGCOUNT
	.align		4
.L_1495:
        /*225c*/ 	.byte	0x04, 0x2f
        /*225e*/ 	.short	(.L_1497 - .L_1496)
	.align		4
.L_1496:
        /*2260*/ 	.word	index@(_ZN2at6native55_GLOBAL__N__de093ff9_22_ForeachBinaryOpList_cu_a911ec4325multi_tensor_apply_kernelINS1_18TensorListMetadataILi2EEENS1_11CopyFunctorIN3c104HalfElLi2ELi1ELi1EEEJNS0_4CopyIS7_lEEEEEvT_T0_DpT1_)
        /*2264*/ 	.word	0x00000020


	//----- nvinfo : EIATTR_FRAME_SIZE
	.align		4
.L_1497:
        /*2268*/ 	.byte	0x04, 0x11
        /*226a*/ 	.short	(.L_1499 - .L_1498)
	.align		4
.L_1498:
        /*226c*/ 	.word	index@($__internal_32_$__cuda_sm20_div_u16)
        /*2270*/ 	.word	0x00000000


	//----- nvinfo : EIATTR_FRAME_SIZE
	.align		4
.L_1499:
        /*2274*/ 	.byte	0x04, 0x11
        /*2276*/ 	.short	(.L_1501 - .L_1500)
	.align		4
.L_1500:
        /*2278*/ 	.word	index@(_ZN2at6native55_GLOBAL__N__de093ff9_22_ForeachBinaryOpList_cu_a911ec4325multi_tensor_apply_kernelINS1_18TensorListMetadataILi2EEENS1_11CopyFunctorIN3c104HalfElLi2ELi1ELi1EEEJNS0_4CopyIS7_lEEEEEvT_T0_DpT1_)
        /*227c*/ 	.word	0x00000000


	//----- nvinfo : EIATTR_REGCOUNT
	.align		4
.L_1501:
        /*2280*/ 	.byte	0x04, 0x2f
        /*2282*/ 	.short	(.L_1503 - .L_1502)
	.align		4
.L_1502:
        /*2284*/ 	.word	index@(_ZN2at6native55_GLOBAL__N__de093ff9_22_ForeachBinaryOpList_cu_a911ec4325multi_tensor_apply_kernelINS1_18TensorListMetadataILi2EEENS1_11CopyFunctorIN3c104HalfEsLi2ELi1ELi1EEEJNS0_4CopyIS7_sEEEEEvT_T0_DpT1_)
        /*2288*/ 	.word	0x00000020


	//----- nvinfo : EIATTR_FRAME_SIZE
	.align		4
.L_1503:
        /*228c*/ 	.byte	0x04, 0x11
        /*228e*/ 	.short	(.L_1505 - .L_1504)
	.align		4
.L_1504:
        /*2290*/ 	.word	index@($__internal_31_$__cuda_sm20_div_u16)
        /*2294*/ 	.word	0x00000000


	//----- nvinfo : EIATTR_FRAME_SIZE
	.align		4
.L_1505:
        /*2298*/ 	.byte	0x04, 0x11
        /*229a*/ 	.short	(.L_1507 - .L_1506)
	.align		4
.L_1506:
        /*229c*/ 	.word	index@(_ZN2at6native55_GLOBAL__N__de093ff9_22_ForeachBinaryOpList_cu_a911ec4325multi_tensor_apply_kernelINS1_18TensorListMetadataILi2EEENS1_11CopyFunctorIN3c104HalfEsLi2ELi1ELi1EEEJNS0_4CopyIS7_sEEEEEvT_T0_DpT1_)
        /*22a0*/ 	.word	0x00000000


	//----- nvinfo : EIATTR_REGCOUNT
	.align		4
.L_1507:
        /*22a4*/ 	.byte	0x04, 0x2f
        /*22a6*/ 	.short	(.L_1509 - .L_1508)
	.align		4
.L_1508:
        /*22a8*/ 	.word	index@(_ZN2at6native55_GLOBAL__N__de093ff9_22_ForeachBinaryOpList_cu_a911ec4325multi_tensor_apply_kernelINS1_18TensorListMetadataILi2EEENS1_11CopyFunctorIN3c104HalfEiLi2ELi1ELi1EEEJNS0_4CopyIS7_iEEEEEvT_T0_DpT1_)
        /*22ac*/ 	.word	0x00000020


	//----- nvinfo : EIATTR_FRAME_SIZE
	.align		4
.L_1509:
        /*22b0*/ 	.byte	0x04, 0x11
        /*22b2*/ 	.short	(.L_1511 - .L_1510)
	.align		4
.L_1510:
        /*22b4*/ 	.word	index@($__internal_30_$__cuda_sm20_div_u16)
        /*22b8*/ 	.word	0x00000000


	//----- nvinfo : EIATTR_FRAME_SIZE
	.align		4
.L_1511:
        /*22bc*/ 	.byte	0x04, 0x11
        /*22be*/ 	.short	(.L_1513 - .L_1512)
	.align		4
.L_1512:
        /*22c0*/ 	.word	index@(_ZN2at6native55_GLOBAL__N__de093ff9_22_ForeachBinaryOpList_cu_a911ec4325multi_tensor_apply_kernelINS1_18TensorListMetadataILi2EEENS1_11CopyFunctorIN3c104HalfEiLi2ELi1ELi1EEEJNS0_4CopyIS7_iEEEEEvT_T0_DpT1_)
        /*22c4*/ 	.word	0x00000000


	//----- nvinfo : EIATTR_REGCOUNT
	.align		4
.L_1513:
        /*22c8*/ 	.byte	0x04, 0x2f
        /*22ca*/ 	.short	(.L_1515 - .L_1514)
	.align		4
.L_1514:
        /*22cc*/ 	.word	index@(_ZN2at6native55_GLOBAL__N__de093ff9_22_ForeachBinaryOpList_cu_a911ec4325multi_tensor_apply_kernelINS1_18TensorListMetadataILi2EEENS1_11CopyFunctorIN3c104HalfEdLi2ELi1ELi1EEEJNS0_4CopyIS7_dEEEEEvT_T0_DpT1_)
        /*22d0*/ 	.word	0x00000020


	//----- nvinfo : EIATTR_FRAME_SIZE
	.align		4
.L_1515:
        /*22d4*/ 	.byte	0x04, 0x11
        /*22d6*/ 	.short	(.L_1517 - .L_1516)
	.align		4
.L_1516:
        /*22d8*/ 	.word	index@($__internal_29_$__cuda_sm20_div_u16)
        /*22dc*/ 	.word	0x00000000


	//----- nvinfo : EIATTR_FRAME_SIZE
	.align		4
.L_1517:
        /*22e0*/ 	.byte	0x04, 0x11
        /*22e2*/ 	.short	(.L_1519 - .L_1518)
	.align		4
.L_1518:
        /*22e4*/ 	.word	index@(_ZN2at6native55_GLOBAL__N__de093ff9_22_ForeachBinaryOpList_cu_a911ec4325multi_tensor_apply_kernelINS1_18TensorListMetadataILi2EEENS1_11CopyFunctorIN3c104HalfEdLi2ELi1ELi1EEEJNS0_4CopyIS7_dEEEEEvT_T0_DpT1_)
        /*22e8*/ 	.word	0x00000000


	//----- nvinfo : EIATTR_REGCOUNT
	.align		4
.L_1519:
        /*22ec*/ 	.byte	0x04, 0x2f
        /*22ee*/ 	.short	(.L_1521 - .L_1520)
	.align		4
.L_1520:
        /*22f0*/ 	.word	index@(_ZN2at6native55_GLOBAL__N__de093ff9_22_ForeachBinaryOpList_cu_a911ec4325multi_tensor_apply_kernelINS1_18TensorListMetadataILi2EEENS1_11CopyFunctorIN3c104HalfEfLi2ELi1ELi1EEEJNS0_4CopyIS7_fEEEEEvT_T0_DpT1_)
        /*22f4*/ 	.word	0x00000020


	//----- nvinfo : EIATTR_FRAME_SIZE
	.align		4
.L_1521:
        /*22f8*/ 	.byte	0x04, 0x11
        /*22fa*/ 	.short	(.L_1523 - .L_1522)
	.align		4
.L_1522:
        /*22fc*/ 	.word	index@($__internal_28_$__cuda_sm20_div_u16)
        /*2300*/ 	.word	0x00000000


	//----- nvinfo : EIATTR_FRAME_SIZE
	.align		4
.L_1523:
        /*2304*/ 	.byte	0x04, 0x11
        /*2306*/ 	.short	(.L_1525 - .L_1524)
	.align		4
.L_1524:
        /*2308*/ 	.word	index@(_ZN2at6native55_GLOBAL__N__de093ff9_22_ForeachBinaryOpList_cu_a911ec4325multi_tensor_apply_kernelINS1_18TensorListMetadataILi2EEENS1_11CopyFunctorIN3c104HalfEfLi2ELi1ELi1EEEJNS0_4CopyIS7_fEEEEEvT_T0_DpT1_)
        /*230c*/ 	.word	0x00000000


	//----- nvinfo : EIATTR_REGCOUNT
	.align		4
.L_1525:
        /*2310*/ 	.byte	0x04, 0x2f
        /*2312*/ 	.short	(.L_1527 - .L_1526)
	.align		4
.L_1526:
        /*2314*/ 	.word	index@(_ZN2at6native55_GLOBAL__N__de093ff9_22_ForeachBinaryOpList_cu_a911ec4325multi_tensor_apply_kernelINS1_18TensorListMetadataILi2EEENS1_11CopyFunctorIN3c104HalfENS6_7complexIdEELi2ELi1ELi1EEEJNS0_4CopyIS7_S9_EEEEEvT_T0_DpT1_)
        /*2318*/ 	.word	0x00000020


	//----- nvinfo : EIATTR_FRAME_SIZE
	.align		4
.L_1527:
        /*231c*/ 	.byte	0x04, 0x11
        /*231e*/ 	.short	(.L_1529 - .L_1528)
	.align		4
.L_1528:
        /*2320*/ 	.word	index@($__internal_27_$__cuda_sm20_div_u16)
        /*2324*/ 	.word	0x00000000


	//----- nvinfo : EIATTR_FRAME_SIZE
	.align		4
.L_1529:
        /*2328*/ 	.byte	0x04, 0x11
        /*232a*/ 	.short	(.L_1531 - .L_1530)
	.align		4
.L_1530:
        /*232c*/ 	.word	index@(_ZN2at6native55_GLOBAL__N__de093ff9_22_ForeachBinaryOpList_cu_a911ec4325multi_tensor_apply_kernelINS1_18TensorListMetadataILi2EEENS1_11CopyFunctorIN3c104HalfENS6_7complexIdEELi2ELi1ELi1EEEJNS0_4CopyIS7_S9_EEEEEvT_T0_DpT1_)
        /*2330*/ 	.word	0x00000000


	//----- nvinfo : EIATTR_REGCOUNT
	.align		4
.L_1531:
        /*2334*/ 	.byte	0x04, 0x2f
        /*2336*/ 	.short	(.L_1533 - .L_1532)
	.align		4
.L_1532:
        /*2338*/ 	.word	index@(_ZN2at6native55_GLOBAL__N__de093ff9_22_ForeachBinaryOpList_cu_a911ec4325multi_tensor_apply_kernelINS1_18TensorListMetadataILi2EEENS1_11CopyFunctorIN3c104HalfENS6_7complexIfEELi2ELi1ELi1EEEJNS0_4CopyIS7_S9_EEEEEvT_T0_DpT1_)
        /*233c*/ 	.word	0x00000020


	//----- nvinfo : EIATTR_FRAME_SIZE
	.align		4
.L_1533:
        /*2340*/ 	.byte	0x04, 0x11
        /*2342*/ 	.short	(.L_1535 - .L_1534)
	.align		4
.L_1534:
        /*2344*/ 	.word	index@($__internal_26_$__cuda_sm20_div_u16)
        /*2348*/ 	.word	0x00000000


	//----- nvinfo : EIATTR_FRAME_SIZE
	.align		4
.L_1535:
        /*234c*/ 	.byte	0x04, 0x11
        /*234e*/ 	.short	(.L_1537 - .L_1536)
	.align		4
.L_1536:
        /*2350*/ 	.word	index@(_ZN2at6native55_GLOBAL__N__de093ff9_22_ForeachBinaryOpList_cu_a911ec4325multi_tensor_apply_kernelINS1_18TensorListMetadataILi2EEENS1_11CopyFunctorIN3c104HalfENS6_7complexIfEELi2ELi1ELi1EEEJNS0_4CopyIS7_S9_EEEEEvT_T0_DpT1_)
        /*2354*/ 	.word	0x00000000


	//----- nvinfo : EIATTR_REGCOUNT
	.align		4
.L_1537:
        /*2358*/ 	.byte	0x04, 0x2f
        /*235a*/ 	.short	(.L_1539 - .L_1538)
	.align		4
.L_1538:
        /*235c*/ 	.word	index@(_ZN2at6native55_GLOBAL__N__de093ff9_22_ForeachBinaryOpList_cu_a911ec4325multi_tensor_apply_kernelINS1_18TensorListMetadataILi2EEENS1_11CopyFunctorIN3c104HalfENS6_8BFloat16ELi2ELi1ELi1EEEJNS0_4CopyIS7_S8_EEEEEvT_T0_DpT1_)
        /*2360*/ 	.word	0x00000020


	//----- nvinfo : EIATTR_FRAME_SIZE
	.align		4
.L_1539:
        /*2364*/ 	.byte	0x04, 0x11
        /*2366*/ 	.short	(.L_1541 - .L_1540)
	.align		4
.L_1540:
        /*2368*/ 	.word	index@($__internal_25_$__cuda_sm20_div_u16)
        /*236c*/ 	.word	0x00000000


	//----- nvinfo : EIATTR_FRAME_SIZE
	.align		4
.L_1541:
        /*2370*/ 	.byte	0x04, 0x11
        /*2372*/ 	.short	(.L_1543 - .L_1542)
	.align		4
.L_1542:
        /*2374*/ 	.word	index@(_ZN2at6native55_GLOBAL__N__de093ff9_22_ForeachBinaryOpList_cu_a911ec4325multi_tensor_apply_kernelINS1_18TensorListMetadataILi2EEENS1_11CopyFunctorIN3c104HalfENS6_8BFloat16ELi2ELi1ELi1EEEJNS0_4CopyIS7_S8_EEEEEvT_T0_DpT1_)
        /*2378*/ 	.word	0x00000000


	//----- nvinfo : EIATTR_REGCOUNT
	.align		4
.L_1543:
        /*237c*/ 	.byte	0x04, 0x2f
        /*237e*/ 	.short	(.L_1545 - .L_1544)
	.align		4
.L_1544:
        /*2380*/ 	.word	index@(_ZN2at6native55_GLOBAL__N__de093ff9_22_ForeachBinaryOpList_cu_a911ec4325multi_tensor_apply_kernelINS1_18TensorListMetadataILi2EEENS1_11CopyFunctorIN3c104HalfEbLi2ELi1ELi1EEEJNS0_4CopyIS7_bEEEEEvT_T0_DpT1_)
        /*2384*/ 	.word	0x00000020


	//----- nvinfo : EIATTR_FRAME_SIZE
	.align		4
.L_1545:
        /*2388*/ 	.byte	0x04, 0x11
        /*238a*/ 	.short	(.L_1547 - .L_1546)
	.align		4
.L_1546:
        /*238c*/ 	.word	index@($__internal_24_$__cuda_sm20_div_u16)
        /*2390*/ 	.word	0x00000000


	//----- nvinfo : EIATTR_FRAME_SIZE
	.align		4
.L_1547:
        /*2394*/ 	.byte	0x04, 0x11
        /*2396*/ 	.short	(.L_1549 - .L_1548)
	.align		4
.L_1548:
        /*2398*/ 	.word	index@(_ZN2at6native55_GLOBAL__N__de093ff9_22_ForeachBinaryOpList_cu_a911ec4325multi_tensor_apply_kernelINS1_18TensorListMetadataILi2EEENS1_11CopyFunctorIN3c104HalfEbLi2ELi1ELi1EEEJNS0_4CopyIS7_bEEEEEvT_T0_DpT1_)
        /*239c*/ 	.word	0x00000000


	//----- nvinfo : EIATTR_REGCOUNT
	.align		4
.L_1549:
        /*23a0*/ 	.byte	0x04, 0x2f
        /*23a2*/ 	.short	(.L_1551 - .L_1550)
	.align		4
.L_1550:
        /*23a4*/ 	.word	index@(_ZN2at6native55_GLOBAL__N__de093ff9_22_ForeachBinaryOpList_cu_a911ec4325multi_tensor_apply_kernelINS1_18TensorListMetadataILi2EEENS1_11CopyFunctorIN3c104HalfENS6_13Float8_e4m3fnELi2ELi1ELi1EEEJNS0_4CopyIS7_S8_EEEEEvT_T0_DpT1_)
        /*23a8*/ 	.word	0x0000001e


	//----- nvinfo : EIATTR_FRAME_SIZE
	.align		4
.L_1551:
        /*23ac*/ 	.byte	0x04, 0x11
        /*23ae*/ 	.short	(.L_1553 - .L_1552)
	.align		4
.L_1552:
        /*23b0*/ 	.word	index@(_ZN2at6native55_GLOBAL__N__de093ff9_22_ForeachBinaryOpList_cu_a911ec4325multi_tensor_apply_kernelINS1_18TensorListMetadataILi2EEENS1_11CopyFunctorIN3c104HalfENS6_13Float8_e4m3fnELi2ELi1ELi1EEEJNS0_4CopyIS7_S8_EEEEEvT_T0_DpT1_)
        /*23b4*/ 	.word	0x00000000


	//----- nvinfo : EIATTR_REGCOUNT
	.align		4
.L_1553:
        /*23b8*/ 	.byte	0x04, 0x2f
        /*23ba*/ 	.short	(.L_1555 - .L_1554)
	.align		4
.L_1554:
        /*23bc*/ 	.word	index@(_ZN2at6native55_GLOBAL__N__de093ff9_22_ForeachBinaryOpList_cu_a911ec4325multi_tensor_apply_kernelINS1_18TensorListMetadataILi2EEENS1_11CopyFunctorIN3c104HalfENS6_15Float8_e4m3fnuzELi2ELi1ELi1EEEJNS0_4CopyIS7_S8_EEEEEvT_T0_DpT1_)
        /*23c0*/ 	.word	0x00000017


	//----- nvinfo : EIATTR_FRAME_SIZE
	.align		4
.L_1555:
        /*23c4*/ 	.byte	0x04, 0x11
        /*23c6*/ 	.short	(.L_1557 - .L_1556)
	.align		4
.L_1556:
        /*23c8*/ 	.word	index@(_ZN2at6native55_GLOBAL__N__de093ff9_22_ForeachBinaryOpList_cu_a911ec4325multi_tensor_apply_kernelINS1_18TensorListMetadataILi2EEENS1_11CopyFunctorIN3c104HalfENS6_15Float8_e4m3fnuzELi2ELi1ELi1EEEJNS0_4CopyIS7_S8_EEEEEvT_T0_DpT1_)
        /*23cc*/ 	.word	0x00000000


	//----- nvinfo : EIATTR_REGCOUNT
	.align		4
.L_1557:
        /*23d0*/ 	.byte	0x04, 0x2f
        /*23d2*/ 	.short	(.L_1559 - .L_1558)
	.align		4
.L_1558:
        /*23d4*/ 	.word	index@(_ZN2at6native55_GLOBAL__N__de093ff9_22_ForeachBinaryOpList_cu_a911ec4325multi_tensor_apply_kernelINS1_18TensorListMetadataILi2EEENS1_11CopyFunctorIN3c104HalfENS6_11Float8_e5m2ELi2ELi1ELi1EEEJNS0_4CopyIS7_S8_EEEEEvT_T0_DpT1_)
        /*23d8*/ 	.word	0x0000001b


	//----- nvinfo : EIATTR_FRAME_SIZE
	.align		4
.L_1559:
        /*23dc*/ 	.byte	0x04, 0x11
        /*23de*/ 	.short	(.L_1561 - .L_1560)
	.align		4
.L_1560:
        /*23e0*/ 	.word	index@(_ZN2at6native55_GLOBAL__N__de093ff9_22_ForeachBinaryOpList_cu_a911ec4325multi_tensor_apply_kernelINS1_18TensorListMetadataILi2EEENS1_11CopyFunctorIN3c104HalfENS6_11Float8_e5m2ELi2ELi1ELi1EEEJNS0_4CopyIS7_S8_EEEEEvT_T0_DpT1_)
        /*23e4*/ 	.word	0x00000000


	//----- nvinfo : EIATTR_REGCOUNT
	.align		4
.L_1561:
        /*23e8*/ 	.byte	0x04, 0x2f
        /*23ea*/ 	.short	(.L_1563 - .L_1562)
	.align		4
.L_1562:
        /*23ec*/ 	.word	index@(_ZN2at6native55_GLOBAL__N__de093ff9_22_ForeachBinaryOpList_cu_a911ec4325multi_tensor_apply_kernelINS1_18TensorListMetadataILi2EEENS1_11CopyFunctorIN3c104HalfENS6_15Float8_e5m2fnuzELi2ELi1ELi1EEEJNS0_4CopyIS7_S8_EEEEEvT_T0_DpT1_)
        /*23f0*/ 	.word	0x00000017


	//----- nvinfo : EIATTR_FRAME_SIZE
	.align		4
.L_1563:
        /*23f4*/ 	.byte	0x04, 0x11
        /*23f6*/ 	.short	(.L_1565 - .L_1564)
	.align		4
.L_1564:
        /*23f8*/ 	.word	index@(_ZN2at6native55_GLOBAL__N__de093ff9_22_ForeachBinaryOpList_cu_a911ec4325multi_tensor_apply_kernelINS1_18TensorListMetadataILi2EEENS1_11CopyFunctorIN3c104HalfENS6_15Float8_e5m2fnuzELi2ELi1ELi1EEEJNS0_4CopyIS7_S8_EEEEEvT_T0_DpT1_)
        /*23fc*/ 	.word	0x00000000


	//----- nvinfo : EIATTR_REGCOUNT
	.align		4
.L_1565:
        /*2400*/ 	.byte	0x04, 0x2f
        /*2402*/ 	.short	(.L_1567 - .L_1566)
	.align		4
.L_1566:
        /*2404*/ 	.word	index@(_ZN2at6native55_GLOBAL__N__de093ff9_22_ForeachBinaryOpList_cu_a911ec4325multi_tensor_apply_kernelINS1_18TensorListMetadataILi2EEENS1_14UnaryOpFunctorIN3c108BFloat16ELi2ELi1ELi1EEEJNS0_4CopyIS7_S7_EEEEEvT_T0_DpT1_)
        /*2408*/ 	.word	0x00000020


	//----- nvinfo : EIATTR_FRAME_SIZE
	.align		4
.L_1567:
        /*240c*/ 	.byte	0x04, 0x11
        /*240e*/ 	.short	(.L_1569 - .L_1568)
	.align		4
.L_1568:
        /*2410*/ 	.word	index@($__internal_23_$__cuda_sm20_div_u16)
        /*2414*/ 	.word	0x00000000


	//----- nvinfo : EIATTR_FRAME_SIZE
	.align		4
.L_1569:
        /*2418*/ 	.byte	0x04, 0x11
        /*241a*/ 	.short	(.L_1571 - .L_1570)
	.align		4
.L_1570:
        /*241c*/ 	.word	index@(_ZN2at6native55_GLOBAL__N__de093ff9_22_ForeachBinaryOpList_cu_a911ec4325multi_tensor_apply_kernelINS1_18TensorListMetadataILi2EEENS1_14UnaryOpFunctorIN3c108BFloat16ELi2ELi1ELi1EEEJNS0_4CopyIS7_S7_EEEEEvT_T0_DpT1_)
        /*2420*/ 	.word	0x00000000


	//----- nvinfo : EIATTR_REGCOUNT
	.align		4
.L_1571:
        /*2424*/ 	.byte	0x04, 0x2f
        /*2426*/ 	.short	(.L_1573 - .L_1572)
	.align		4
.L_1572:
        /*2428*/ 	.word	index@(_ZN2at6native55_GLOBAL__N__de093ff9_22_ForeachBinaryOpList_cu_a911ec4325multi_tensor_apply_kernelINS1_18TensorListMetadataILi2EEENS1_11CopyFunctorIN3c108BFloat16EhLi2ELi1ELi1EEEJNS0_4CopyIS7_hEEEEEvT_T0_DpT1_)
        /*242c*/ 	.word	0x00000020


	//----- nvinfo : EIATTR_FRAME_SIZE
	.align		4
.L_1573:
        /*2430*/ 	.byte	0x04, 0x11
        /*2432*/ 	.short	(.L_1575 - .L_1574)
	.align		4
.L_1574:
        /*2434*/ 	.word	index@($__internal_22_$__cuda_sm20_div_u16)
        /*2438*/ 	.word	0x00000000


	//----- nvinfo : EIATTR_FRAME_SIZE
	.align		4
.L_1575:
        /*243c*/ 	.byte	0x04, 0x11
        /*243e*/ 	.short	(.L_1577 - .L_1576)
	.align		4
.L_1576:
        /*2440*/ 	.word	index@(_ZN2at6native55_GLOBAL__N__de093ff9_22_ForeachBinaryOpList_cu_a911ec4325multi_tensor_apply_kernelINS1_18TensorListMetadataILi2EEENS1_11CopyFunctorIN3c108BFloat16EhLi2ELi1ELi1EEEJNS0_4CopyIS7_hEEEEEvT_T0_DpT1_)
        /*2444*/ 	.word	0x00000000


	//----- nvinfo : EIATTR_REGCOUNT
	.align		4
.L_1577:
        /*2448*/ 	.byte	0x04, 0x2f
        /*244a*/ 	.short	(.L_1579 - .L_1578)
	.align		4
.L_1578:
        /*244c*/ 	.word	index@(_ZN2at6native55_GLOBAL__N__de093ff9_22_ForeachBinaryOpList_cu_a911ec4325multi_tensor_apply_kernelINS1_18TensorListMetadataILi2EEENS1_11CopyFunctorIN3c108BFloat16EaLi2ELi1ELi1EEEJNS0_4CopyIS7_aEEEEEvT_T0_DpT1_)
        /*2450*/ 	.word	0x00000020


	//----- nvinfo : EIATTR_FRAME_SIZE
	.align		4
.L_1579:
        /*2454*/ 	.byte	0x04, 0x11
        /*2456*/ 	.short	(.L_1581 - .L_1580)
	.align		4
.L_1580:
        /*2458*/ 	.word	index@($__internal_21_$__cuda_sm20_div_u16)
        /*245c*/ 	.word	0x00000000


	//----- nvinfo : EIATTR_FRAME_SIZE
	.align		4
.L_1581:
        /*2460*/ 	.byte	0x04, 0x11
        /*2462*/ 	.short	(.L_1583 - .L_1582)
	.align		4
.L_1582:
        /*2464*/ 	.word	index@(_ZN2at6native55_GLOBAL__N__de093ff9_22_ForeachBinaryOpList_cu_a911ec4325multi_tensor_apply_kernelINS1_18TensorListMetadataILi2EEENS1_11CopyFunctorIN3c108BFloat16EaLi2ELi1ELi1EEEJNS0_4CopyIS7_aEEEEEvT_T0_DpT1_)
        /*2468*/ 	.word	0x00000000


	//----- nvinfo : EIATTR_REGCOUNT
	.align		4
.L_1583:
        /*246c*/ 	.byte	0x04, 0x2f
        /*246e*/ 	.short	(.L_1585 - .L_1584)
	.align		4
.L_1584:
        /*2470*/ 	.word	index@(_ZN2at6native55_GLOBAL__N__de093ff9_22_ForeachBinaryOpList_cu_a911ec4325multi_tensor_apply_kernelINS1_18TensorListMetadataILi2EEENS1_11CopyFunctorIN3c108BFloat16ElLi2ELi1ELi1EEEJNS0_4CopyIS7_lEEEEEvT_T0_DpT1_)
        /*2474*/ 	.word	0x00000020


	//----- nvinfo : EIATTR_FRAME_SIZE
	.align		4
.L_1585:
        /*2478*/ 	.byte	0x04, 0x11
        /*247a*/ 	.short	(.L_1587 - .L_1586)
	.align		4
.L_1586:
        /*247c*/ 	.word	index@($__internal_20_$__cuda_sm20_div_u16)
        /*2480*/ 	.word	0x00000000


	//----- nvinfo : EIATTR_FRAME_SIZE
	.align		4
.L_1587:
        /*2484*/ 	.byte	0x04, 0x11
        /*2486*/ 	.short	(.L_1589 - .L_1588)
	.align		4
.L_1588:
        /*2488*/ 	.word	index@(_ZN2at6native55_GLOBAL__N__de093ff9_22_ForeachBinaryOpList_cu_a911ec4325multi_tensor_apply_kernelINS1_18TensorListMetadataILi2EEENS1_11CopyFunctorIN3c108BFloat16ElLi2ELi1ELi1EEEJNS0_4CopyIS7_lEEEEEvT_T0_DpT1_)
        /*248c*/ 	.word	0x00000000


	//----- nvinfo : EIATTR_REGCOUNT
	.align		4
.L_1589:
        /*2490*/ 	.byte	0x04, 0x2f
        /*2492*/ 	.short	(.L_1591 - .L_1590)
	.align		4
.L_1590:
        /*2494*/ 	.word	index@(_ZN2at6native55_GLOBAL__N__de093ff9_22_ForeachBinaryOpList_cu_a911ec4325multi_tensor_apply_kernelINS1_18TensorListMetadataILi2EEENS1_11CopyFunctorIN3c108BFloat16EsLi2ELi1ELi1EEEJNS0_4CopyIS7_sEEEEEvT_T0_DpT1_)
        /*2498*/ 	.word	0x00000020


	//----- nvinfo : EIATTR_FRAME_SIZE
	.align		4
.L_1591:
        /*249c*/ 	.byte	0x04, 0x11
        /*249e*/ 	.short	(.L_1593 - .L_1592)
	.align		4
.L_1592:
        /*24a0*/ 	.word	index@($__internal_19_$__cuda_sm20_div_u16)
        /*24a4*/ 	.word	0x00000000


	//----- nvinfo : EIATTR_FRAME_SIZE
	.align		4
.L_1593:
        /*24a8*/ 	.byte	0x04, 0x11
        /*24aa*/ 	.short	(.L_1595 - .L_1594)
	.align		4
.L_1594:
        /*24ac*/ 	.word	index@(_ZN2at6native55_GLOBAL__N__de093ff9_22_ForeachBinaryOpList_cu_a911ec4325multi_tensor_apply_kernelINS1_18TensorListMetadataILi2EEENS1_11CopyFunctorIN3c108BFloat16EsLi2ELi1ELi1EEEJNS0_4CopyIS7_sEEEEEvT_T0_DpT1_)
        /*24b0*/ 	.word	0x00000000


	//----- nvinfo : EIATTR_REGCOUNT
	.align		4
.L_1595:
        /*24b4*/ 	.byte	0x04, 0x2f
        /*24b6*/ 	.short	(.L_1597 - .L_1596)
	.align		4
.L_1596:
        /*24b8*/ 	.word	index@(_ZN2at6native55_GLOBAL__N__de093ff9_22_ForeachBinaryOpList_cu_a911ec4325multi_tensor_apply_kernelINS1_18TensorListMetadataILi2EEENS1_11CopyFunctorIN3c108BFloat16EiLi2ELi1ELi1EEEJNS0_4CopyIS7_iEEEEEvT_T0_DpT1_)
        /*24bc*/ 	.word	0x00000020


	//----- nvinfo : EIATTR_FRAME_SIZE
	.align		4
.L_1597:
        /*24c0*/ 	.byte	0x04, 0x11
        /*24c2*/ 	.short	(.L_1599 - .L_1598)
	.align		4
.L_1598:
        /*24c4*/ 	.word	index@($__internal_18_$__cuda_sm20_div_u16)
        /*24c8*/ 	.word	0x00000000


	//----- nvinfo : EIATTR_FRAME_SIZE
	.align		4
.L_1599:
        /*24cc*/ 	.byte	0x04, 0x11
        /*24ce*/ 	.short	(.L_1601 - .L_1600)
	.align		4
.L_1600:
        /*24d0*/ 	.word	index@(_ZN2at6native55_GLOBAL__N__de093ff9_22_ForeachBinaryOpList_cu_a911ec4325multi_tensor_apply_kernelINS1_18TensorListMetadataILi2EEENS1_11CopyFunctorIN3c108BFloat16EiLi2ELi1ELi1EEEJNS0_4CopyIS7_iEEEEEvT_T0_DpT1_)
        /*24d4*/ 	.word	0x00000000


	//----- nvinfo : EIATTR_REGCOUNT
	.align		4
.L_1601:
        /*24d8*/ 	.byte	0x04, 0x2f
        /*24da*/ 	.short	(.L_1603 - .L_1602)
	.align		4
.L_1602:
        /*24dc*/ 	.word	index@(_ZN2at6native55_GLOBAL__N__de093ff9_22_ForeachBinaryOpList_cu_a911ec4325multi_tensor_apply_kernelINS1_18TensorListMetadataILi2EEENS1_11CopyFunctorIN3c108BFloat16EdLi2ELi1ELi1EEEJNS0_4CopyIS7_dEEEEEvT_T0_DpT1_)
        /*24e0*/ 	.word	0x00000020


	//----- nvinfo : EIATTR_FRAME_SIZE
	.align		4
.L_1603:
        /*24e4*/ 	.byte	0x04, 0x11
        /*24e6*/ 	.short	(.L_1605 - .L_1604)
	.align		4
.L_1604:
        /*24e8*/ 	.word	index@($__internal_17_$__cuda_sm20_div_u16)
        /*24ec*/ 	.word	0x00000000


	//----- nvinfo : EIATTR_FRAME_SIZE
	.align		4
.L_1605:
        /*24f0*/ 	.byte	0x04, 0x11
        /*24f2*/ 	.short	(.L_1607 - .L_1606)
	.align		4
.L_1606:
        /*24f4*/ 	.word	index@(_ZN2at6native55_GLOBAL__N__de093ff9_22_ForeachBinaryOpList_cu_a911ec4325multi_tensor_apply_kernelINS1_18TensorListMetadataILi2EEENS1_11CopyFunctorIN3c108BFloat16EdLi2ELi1ELi1EEEJNS0_4CopyIS7_dEEEEEvT_T0_DpT1_)
        /*24f8*/ 	.word	0x00000000


	//----- nvinfo : EIATTR_REGCOUNT
	.align		4
.L_1607:
        /*24fc*/ 	.byte	0x04, 0x2f
        /*24fe*/ 	.short	(.L_1609 - .L_1608)
	.align		4
.L_1608:
        /*2500*/ 	.word	index@(_ZN2at6native55_GLOBAL__N__de093ff9_22_ForeachBinaryOpList_cu_a911ec4325multi_tensor_apply_kernelINS1_18TensorListMetadataILi2EEENS1_11CopyFunctorIN3c108BFloat16EfLi2ELi1ELi1EEEJNS0_4CopyIS7_fEEEEEvT_T0_DpT1_)
        /*2504*/ 	.word	0x00000020


	//----- nvinfo : EIATTR_FRAME_SIZE
	.align		4
.L_1609:
        /*2508*/ 	.byte	0x04, 0x11
        /*250a*/ 	.short	(.L_1611 - .L_1610)
	.align		4
.L_1610:
        /*250c*/ 	.word	index@($__internal_16_$__cuda_sm20_div_u16)
        /*2510*/ 	.word	0x00000000


	//----- nvinfo : EIATTR_FRAME_SIZE
	.align		4
.L_1611:
        /*2514*/ 	.byte	0x04, 0x11
        /*2516*/ 	.short	(.L_1613 - .L_1612)
	.align		4
.L_1612:
        /*2518*/ 	.word	index@(_ZN2at6native55_GLOBAL__N__de093ff9_22_ForeachBinaryOpList_cu_a911ec4325multi_tensor_apply_kernelINS1_18TensorListMetadataILi2EEENS1_11CopyFunctorIN3c108BFloat16EfLi2ELi1ELi1EEEJNS0_4CopyIS7_fEEEEEvT_T0_DpT1_)
        /*251c*/ 	.word	0x00000000


	//----- nvinfo : EIATTR_REGCOUNT
	.align		4
.L_1613:
        /*2520*/ 	.byte	0x04, 0x2f
        /*2522*/ 	.short	(.L_1615 - .L_1614)
	.align		4
.L_1614:
        /*2524*/ 	.word	index@(_ZN2at6native55_GLOBAL__N__de093ff9_22_ForeachBinaryOpList_cu_a911ec4325multi_tensor_apply_kernelINS1_18TensorListMetadataILi2EEENS1_11CopyFunctorIN3c108BFloat16ENS6_7complexIdEELi2ELi1ELi1EEEJNS0_4CopyIS7_S9_EEEEEvT_T0_DpT1_)
        /*2528*/ 	.word	0x00000020


	//----- nvinfo : EIATTR_FRAME_SIZE
	.align		4
.L_1615:
        /*252c*/ 	.byte	0x04, 0x11
        /*252e*/ 	.short	(.L_1617 - .L_1616)
	.align		4
.L_1616:
        /*2530*/ 	.word	index@($__internal_15_$__cuda_sm20_div_u16)
        /*2534*/ 	.word	0x00000000


	//----- nvinfo : EIATTR_FRAME_SIZE
	.align		4
.L_1617:
        /*2538*/ 	.byte	0x04, 0x11
        /*253a*/ 	.short	(.L_1619 - .L_1618)
	.align		4
.L_1618:
        /*253c*/ 	.word	index@(_ZN2at6native55_GLOBAL__N__de093ff9_22_ForeachBinaryOpList_cu_a911ec4325multi_tensor_apply_kernelINS1_18TensorListMetadataILi2EEENS1_11CopyFunctorIN3c108BFloat16ENS6_7complexIdEELi2ELi1ELi1EEEJNS0_4CopyIS7_S9_EEEEEvT_T0_DpT1_)
        /*2540*/ 	.word	0x00000000


	//----- nvinfo : EIATTR_REGCOUNT
	.align		4
.L_1619:
        /*2544*/ 	.byte	0x04, 0x2f
        /*2546*/ 	.short	(.L_1621 - .L_1620)
	.align		4
.L_1620:
        /*2548*/ 	.word	index@(_ZN2at6native55_GLOBAL__N__de093ff9_22_ForeachBinaryOpList_cu_a911ec4325multi_tensor_apply_kernelINS1_18TensorListMetadataILi2EEENS1_11CopyFunctorIN3c108BFloat16ENS6_7complexIfEELi2ELi1ELi1EEEJNS0_4CopyIS7_S9_EEEEEvT_T0_DpT1_)
        /*254c*/ 	.word	0x00000020


	//----- nvinfo : EIATTR_FRAME_SIZE
	.align		4
.L_1621:
        /*2550*/ 	.byte	0x04, 0x11
        /*2552*/ 	.short	(.L_1623 - .L_1622)
	.align		4
.L_1622:
        /*2554*/ 	.word	index@($__internal_14_$__cuda_sm20_div_u16)
        /*2558*/ 	.word	0x00000000


	//----- nvinfo : EIATTR_FRAME_SIZE
	.align		4
.L_1623:
        /*255c*/ 	.byte	0x04, 0x11
        /*255e*/ 	.short	(.L_1625 - .L_1624)
	.align		4
.L_1624:
        /*2560*/ 	.word	index@(_ZN2at6native55_GLOBAL__N__de093ff9_22_ForeachBinaryOpList_cu_a911ec4325multi_tensor_apply_kernelINS1_18TensorListMetadataILi2EEENS1_11CopyFunctorIN3c108BFloat16ENS6_7complexIfEELi2ELi1ELi1EEEJNS0_4CopyIS7_S9_EEEEEvT_T0_DpT1_)
        /*2564*/ 	.word	0x00000000


	//----- nvinfo : EIATTR_REGCOUNT
	.align		4
.L_1625:
        /*2568*/ 	.byte	0x04, 0x2f
        /*256a*/ 	.short	(.L_1627 - .L_1626)
	.align		4
.L_1626:
        /*256c*/ 	.word	index@(_ZN2at6native55_GLOBAL__N__de093ff9_22_ForeachBinaryOpList_cu_a911ec4325multi_tensor_apply_kernelINS1_18TensorListMetadataILi2EEENS1_11CopyFunctorIN3c108BFloat16ENS6_4HalfELi2ELi1ELi1EEEJNS0_4CopyIS7_S8_EEEEEvT_T0_DpT1_)
        /*2570*/ 	.word	0x00000020


	//----- nvinfo : EIATTR_FRAME_SIZE
	.align		4
.L_1627:
        /*2574*/ 	.byte	0x04, 0x11
        /*2576*/ 	.short	(.L_1629 - .L_1628)
	.align		4
.L_1628:
        /*2578*/ 	.word	index@($__internal_13_$__cuda_sm20_div_u16)
        /*257c*/ 	.word	0x00000000


	//----- nvinfo : EIATTR_FRAME_SIZE
	.align		4
.L_1629:
        /*2580*/ 	.byte	0x04, 0x11
        /*2582*/ 	.short	(.L_1631 - .L_1630)
	.align		4
.L_1630:
        /*2584*/ 	.word	index@(_ZN2at6native55_GLOBAL__N__de093ff9_22_ForeachBinaryOpList_cu_a911ec4325multi_tensor_apply_kernelINS1_18TensorListMetadataILi2EEENS1_11CopyFunctorIN3c108BFloat16ENS6_4HalfELi2ELi1ELi1EEEJNS0_4CopyIS7_S8_EEEEEvT_T0_DpT1_)
        /*2588*/ 	.word	0x00000000


	//----- nvinfo : EIATTR_REGCOUNT
	.align		4
.L_1631:
        /*258c*/ 	.byte	0x04, 0x2f
        /*258e*/ 	.short	(.L_1633 - .L_1632)
	.align		4
.L_1632:
        /*2590*/ 	.word	index@(_ZN2at6native55_GLOBAL__N__de093ff9_22_ForeachBinaryOpList_cu_a911ec4325multi_tensor_apply_kernelINS1_18TensorListMetadataILi2EEENS1_11CopyFunctorIN3c108BFloat16EbLi2ELi1ELi1EEEJNS0_4CopyIS7_bEEEEEvT_T0_DpT1_)
        /*2594*/ 	.word	0x00000020


	//----- nvinfo : EIATTR_FRAME_SIZE
	.align		4
.L_1633:
        /*2598*/ 	.byte	0x04, 0x11
        /*259a*/ 	.short	(.L_1635 - .L_1634)
	.align		4
.L_1634:
        /*259c*/ 	.word	index@($__internal_12_$__cuda_sm20_div_u16)
        /*25a0*/ 	.word	0x00000000


	//----- nvinfo : EIATTR_FRAME_SIZE
	.align		4
.L_1635:
        /*25a4*/ 	.byte	0x04, 0x11
        /*25a6*/ 	.short	(.L_1637 - .L_1636)
	.align		4
.L_1636:
        /*25a8*/ 	.word	index@(_ZN2at6native55_GLOBAL__N__de093ff9_22_ForeachBinaryOpList_cu_a911ec4325multi_tensor_apply_kernelINS1_18TensorListMetadataILi2EEENS1_11CopyFunctorIN3c108BFloat16EbLi2ELi1ELi1EEEJNS0_4CopyIS7_bEEEEEvT_T0_DpT1_)
        /*25ac*/ 	.word	0x00000000


	//----- nvinfo : EIATTR_REGCOUNT
	.align		4
.L_1637:
        /*25b0*/ 	.byte	0x04, 0x2f
        /*25b2*/ 	.short	(.L_1639 - .L_1638)
	.align		4
.L_1638:
        /*25b4*/ 	.word	index@(_ZN2at6native55_GLOBAL__N__de093ff9_22_ForeachBinaryOpList_cu_a911ec4325multi_tensor_apply_kernelINS1_18TensorListMetadataILi2EEENS1_11CopyFunctorIN3c108BFloat16ENS6_13Float8_e4m3fnELi2ELi1ELi1EEEJNS0_4CopyIS7_S8_EEEEEvT_T0_DpT1_)
        /*25b8*/ 	.word	0x0000001e


	//----- nvinfo : EIATTR_FRAME_SIZE
	.align		4
.L_1639:
        /*25bc*/ 	.byte	0x04, 0x11
        /*25be*/ 	.short	(.L_1641 - .L_1640)
	.align		4
.L_1640:
        /*25c0*/ 	.word	index@(_ZN2at6native55_GLOBAL__N__de093ff9_22_ForeachBinaryOpList_cu_a911ec4325multi_tensor_apply_kernelINS1_18TensorListMetadataILi2EEENS1_11CopyFunctorIN3c108BFloat16ENS6_13Float8_e4m3fnELi2ELi1ELi1EEEJNS0_4CopyIS7_S8_EEEEEvT_T0_DpT1_)
        /*25c4*/ 	.word	0x00000000


	//----- nvinfo : EIATTR_REGCOUNT
	.align		4
.L_1641:
        /*25c8*/ 	.byte	0x04, 0x2f
        /*25ca*/ 	.short	(.L_1643 - .L_1642)
	.align		4
.L_1642:
        /*25cc*/ 	.word	index@(_ZN2at6native55_GLOBAL__N__de093ff9_22_ForeachBinaryOpList_cu_a911ec4325multi_tensor_apply_kernelINS1_18TensorListMetadataILi2EEENS1_11CopyFunctorIN3c108BFloat16ENS6_15Float8_e4m3fnuzELi2ELi1ELi1EEEJNS0_4CopyIS7_S8_EEEEEvT_T0_DpT1_)
        /*25d0*/ 	.word	0x00000017


	//----- nvinfo : EIATTR_FRAME_SIZE
	.align		4
.L_1643:
        /*25d4*/ 	.byte	0x04, 0x11
        /*25d6*/ 	.short	(.L_1645 - .L_1644)
	.align		4
.L_1644:
        /*25d8*/ 	.word	index@(_ZN2at6native55_GLOBAL__N__de093ff9_22_ForeachBinaryOpList_cu_a911ec4325multi_tensor_apply_kernelINS1_18TensorListMetadataILi2EEENS1_11CopyFunctorIN3c108BFloat16ENS6_15Float8_e4m3fnuzELi2ELi1ELi1EEEJNS0_4CopyIS7_S8_EEEEEvT_T0_DpT1_)
        /*25dc*/ 	.word	0x00000000


	//----- nvinfo : EIATTR_REGCOUNT
	.align		4
.L_1645:
        /*25e0*/ 	.byte	0x04, 0x2f
        /*25e2*/ 	.short	(.L_1647 - .L_1646)
	.align		4
.L_1646:
        /*25e4*/ 	.word	index@(_ZN2at6native55_GLOBAL__N__de093ff9_22_ForeachBinaryOpList_cu_a911ec4325multi_tensor_apply_kernelINS1_18TensorListMetadataILi2EEENS1_11CopyFunctorIN3c108BFloat16ENS6_11Float8_e5m2ELi2ELi1ELi1EEEJNS0_4CopyIS7_S8_EEEEEvT_T0_DpT1_)
        /*25e8*/ 	.word	0x0000001b


	//----- nvinfo : EIATTR_FRAME_SIZE
	.align		4
.L_1647:
        /*25ec*/ 	.byte	0x04, 0x11
        /*25ee*/ 	.short	(.L_1649 - .L_1648)
	.align		4
.L_1648:
        /*25f0*/ 	.word	index@(_ZN2at6native55_GLOBAL__N__de093ff9_22_ForeachBinaryOpList_cu_a911ec4325multi_tensor_apply_kernelINS1_18TensorListMetadataILi2EEENS1_11CopyFunctorIN3c108BFloat16ENS6_11Float8_e5m2ELi2ELi1ELi1EEEJNS0_4CopyIS7_S8_EEEEEvT_T0_DpT1_)
        /*25f4*/ 	.word	0x00000000


	//----- nvinfo : EIATTR_REGCOUNT
	.align		4
.L_1649:
        /*25f8*/ 	.byte	0x04, 0x2f
        /*25fa*/ 	.short	(.L_1651 - .L_1650)
	.align		4
.L_1650:
        /*25fc*/ 	.word	index@(_ZN2at6native55_GLOBAL__N__de093ff9_22_ForeachBinaryOpList_cu_a911ec4325multi_tensor_apply_kernelINS1_18TensorListMetadataILi2EEENS1_11CopyFunctorIN3c108BFloat16ENS6_15Float8_e5m2fnuzELi2ELi1ELi1EEEJNS0_4CopyIS7_S8_EEEEEvT_T0_DpT1_)
        /*2600*/ 	.word	0x00000017


	//----- nvinfo : EIATTR_FRAME_SIZE
	.align		4
.L_1651:
        /*2604*/ 	.byte	0x04, 0x11
        /*2606*/ 	.short	(.L_1653 - .L_1652)
	.align		4
.L_1652:
        /*2608*/ 	.word	index@(_ZN2at6native55_GLOBAL__N__de093ff9_22_ForeachBinaryOpList_cu_a911ec4325multi_tensor_apply_kernelINS1_18TensorListMetadataILi2EEENS1_11CopyFunctorIN3c108BFloat16ENS6_15Float8_e5m2fnuzELi2ELi1ELi1EEEJNS0_4CopyIS7_S8_EEEEEvT_T0_DpT1_)
        /*260c*/ 	.word	0x00000000


	//----- nvinfo : EIATTR_REGCOUNT
	.align		4
.L_1653:
        /*2610*/ 	.byte	0x04, 0x2f
        /*2612*/ 	.short	(.L_1655 - .L_1654)
	.align		4
.L_1654:
        /*2614*/ 	.word	index@(_ZN2at6native55_GLOBAL__N__de093ff9_22_ForeachBinaryOpList_cu_a911ec4325multi_tensor_apply_kernelINS1_18TensorListMetadataILi2EEENS1_14UnaryOpFunctorIbLi2ELi1ELi1EEEJNS0_4CopyIbbEEEEEvT_T0_DpT1_)
        /*2618*/ 	.word	0x00000016


	//----- nvinfo : EIATTR_FRAME_SIZE
	.align		4
.L_1655:
        /*261c*/ 	.byte	0x04, 0x11
        /*261e*/ 	.short	(.L_1657 - .L_1656)
	.align		4
.L_1656:
        /*2620*/ 	.word	index@($__internal_11_$__cuda_sm20_div_u16)
        /*2624*/ 	.word	0x00000000


	//----- nvinfo : EIATTR_FRAME_SIZE
	.align		4
.L_1657:
        /*2628*/ 	.byte	0x04, 0x11
        /*262a*/ 	.short	(.L_1659 - .L_1658)
	.align		4
.L_1658:
        /*262c*/ 	.word	index@(_ZN2at6native55_GLOBAL__N__de093ff9_22_ForeachBinaryOpList_cu_a911ec4325multi_tensor_apply_kernelINS1_18TensorListMetadataILi2EEENS1_14UnaryOpFunctorIbLi2ELi1ELi1EEEJNS0_4CopyIbbEEEEEvT_T0_DpT1_)
        /*2630*/ 	.word	0x00000000


	//----- nvinfo : EIATTR_REGCOUNT
	.align		4
.L_1659:
        /*2634*/ 	.byte	0x04, 0x2f
        /*2636*/ 	.short	(.L_1661 - .L_1660)
	.align		4
.L_1660:
        /*2638*/ 	.word	index@(_ZN2at6native55_GLOBAL__N__de093ff9_22_ForeachBinaryOpList_cu_a911ec4325multi_tensor_apply_kernelINS1_18TensorListMetadataILi2EEENS1_11CopyFunctorIbhLi2ELi1ELi1EEEJNS0_4CopyIbhEEEEEvT_T0_DpT1_)
        /*263c*/ 	.word	0x00000019


	//----- nvinfo : EIATTR_FRAME_SIZE
	.align		4
.L_1661:
        /*2640*/ 	.byte	0x04, 0x11
        /*2642*/ 	.short	(.L_1663 - .L_1662)
	.align		4
.L_1662:
        /*2644*/ 	.word	index@($__internal_10_$__cuda_sm20_div_u16)
        /*2648*/ 	.word	0x00000000


	//----- nvinfo : EIATTR_FRAME_SIZE
	.align		4
.L_1663:
        /*264c*/ 	.byte	0x04, 0x11
        /*264e*/ 	.short	(.L_1665 - .L_1664)
	.align		4
.L_1664:
        /*2650*/ 	.word	index@(_ZN2at6native55_GLOBAL__N__de093ff9_22_ForeachBinaryOpList_cu_a911ec4325multi_tensor_apply_kernelINS1_18TensorListMetadataILi2EEENS1_11CopyFunctorIbhLi2ELi1ELi1EEEJNS0_4CopyIbhEEEEEvT_T0_DpT1_)
        /*2654*/ 	.word	0x00000000


	//----- nvinfo : EIATTR_REGCOUNT
	.align		4
.L_1665:
        /*2658*/ 	.byte	0x04, 0x2f
        /*265a*/ 	.short	(.L_1667 - .L_1666)
	.align		4
.L_1666:
        /*265c*/ 	.word	index@(_ZN2at6native55_GLOBAL__N__de093ff9_22_ForeachBinaryOpList_cu_a911ec4325multi_tensor_apply_kernelINS1_18TensorListMetadataILi2EEENS1_11CopyFunctorIbaLi2ELi1ELi1EEEJNS0_4CopyIbaEEEEEvT_T0_DpT1_)
        /*2660*/ 	.word	0x00000019


	//----- nvinfo : EIATTR_FRAME_SIZE
	.align		4
.L_1667:
        /*2664*/ 	.byte	0x04, 0x11
        /*2666*/ 	.short	(.L_1669 - .L_1668)
	.align		4
.L_1668:
        /*2668*/ 	.word	index@($__internal_9_$__cuda_sm20_div_u16)
        /*266c*/ 	.word	0x00000000


	//----- nvinfo : EIATTR_FRAME_SIZE
	.align		4
.L_1669:
        /*2670*/ 	.byte	0x04, 0x11
        /*2672*/ 	.short	(.L_1671 - .L_1670)
	.align		4
.L_1670:
        /*2674*/ 	.word	index@(_ZN2at6native55_GLOBAL__N__de093ff9_22_ForeachBinaryOpList_cu_a911ec4325multi_tensor_apply_kernelINS1_18TensorListMetadataILi2EEENS1_11CopyFunctorIbaLi2ELi1ELi1EEEJNS0_4CopyIbaEEEEEvT_T0_DpT1_)
        /*2678*/ 	.word	0x00000000


	//----- nvinfo : EIATTR_REGCOUNT
	.align		4
.L_1671:
        /*267c*/ 	.byte	0x04, 0x2f
        /*267e*/ 	.short	(.L_1673 - .L_1672)
	.align		4
.L_1672:
        /*2680*/ 	.word	index@(_ZN2at6native55_GLOBAL__N__de093ff9_22_ForeachBinaryOpList_cu_a911ec4325multi_tensor_apply_kernelINS1_18TensorListMetadataILi2EEENS1_11CopyFunctorIblLi2ELi1ELi1EEEJNS0_4CopyIblEEEEEvT_T0_DpT1_)
        /*2684*/ 	.word	0x00000028


	//----- nvinfo : EIATTR_FRAME_SIZE
	.align		4
.L_1673:
        /*2688*/ 	.byte	0x04, 0x11
        /*268a*/ 	.short	(.L_1675 - .L_1674)
	.align		4
.L_1674:
        /*268c*/ 	.word	index@($__internal_8_$__cuda_sm20_div_u16)
        /*2690*/ 	.word	0x00000000


	//----- nvinfo : EIATTR_FRAME_SIZE
	.align		4
.L_1675:
        /*2694*/ 	.byte	0x04, 0x11
        /*2696*/ 	.short	(.L_1677 - .L_1676)
	.align		4
.L_1676:
        /*2698*/ 	.word	index@(_ZN2at6native55_GLOBAL__N__de093ff9_22_ForeachBinaryOpList_cu_a911ec4325multi_tensor_apply_kernelINS1_18TensorListMetadataILi2EEENS1_11CopyFunctorIblLi2ELi1ELi1EEEJNS0_4CopyIblEEEEEvT_T0_DpT1_)
        /*269c*/ 	.word	0x00000000


	//----- nvinfo : EIATTR_REGCOUNT
	.align		4
.L_1677:
        /*26a0*/ 	.byte	0x04, 0x2f
        /*26a2*/ 	.short	(.L_1679 - .L_1678)
	.align		4
.L_1678:
        /*26a4*/ 	.word	index@(_ZN2at6native55_GLOBAL__N__de093ff9_22_ForeachBinaryOpList_cu_a911ec4325multi_tensor_apply_kernelINS1_18TensorListMetadataILi2EEENS1_11CopyFunctorIbsLi2ELi1ELi1EEEJNS0_4CopyIbsEEEEEvT_T0_DpT1_)
        /*26a8*/ 	.word	0x00000020


	//----- nvinfo : EIATTR_FRAME_SIZE
	.align		4
.L_1679:
        /*26ac*/ 	.byte	0x04, 0x11
        /*26ae*/ 	.short	(.L_1681 - .L_1680)
	.align		4
.L_1680:
        /*26b0*/ 	.word	index@($__internal_7_$__cuda_sm20_div_u16)
        /*26b4*/ 	.word	0x00000000


	//----- nvinfo : EIATTR_FRAME_SIZE
	.align		4
.L_1681:
        /*26b8*/ 	.byte	0x04, 0x11
        /*26ba*/ 	.short	(.L_1683 - .L_1682)
	.align		4
.L_1682:
        /*26bc*/ 	.word	index@(_ZN2at6native55_GLOBAL__N__de093ff9_22_ForeachBinaryOpList_cu_a911ec4325multi_tensor_apply_kernelINS1_18TensorListMetadataILi2EEENS1_11CopyFunctorIbsLi2ELi1ELi1EEEJNS0_4CopyIbsEEEEEvT_T0_DpT1_)
        /*26c0*/ 	.word	0x00000000


	//----- nvinfo : EIATTR_REGCOUNT
	.align		4
.L_1683:
        /*26c4*/ 	.byte	0x04, 0x2f
        /*26c6*/ 	.short	(.L_1685 - .L_1684)
	.align		4
.L_1684:
        /*26c8*/ 	.word	index@(_ZN2at6native55_GLOBAL__N__de093ff9_22_ForeachBinaryOpList_cu_a911ec4325multi_tensor_apply_kernelINS1_18TensorListMetadataILi2EEENS1_11CopyFunctorIbiLi2ELi1ELi1EEEJNS0_4CopyIbiEEEEEvT_T0_DpT1_)
        /*26cc*/ 	.word	0x00000020


	//----- nvinfo : EIATTR_FRAME_SIZE
	.align		4
.L_1685:
        /*26d0*/ 	.byte	0x04, 0x11
        /*26d2*/ 	.short	(.L_1687 - .L_1686)
	.align		4
.L_1686:
        /*26d4*/ 	.word	index@($__internal_6_$__cuda_sm20_div_u16)
        /*26d8*/ 	.word	0x00000000


	//----- nvinfo : EIATTR_FRAME_SIZE
	.align		4
.L_1687:
        /*26dc*/ 	.byte	0x04, 0x11
        /*26de*/ 	.short	(.L_1689 - .L_1688)
	.align		4
.L_1688:
        /*26e0*/ 	.word	index@(_ZN2at6native55_GLOBAL__N__de093ff9_22_ForeachBinaryOpList_cu_a911ec4325multi_tensor_apply_kernelINS1_18TensorListMetadataILi2EEENS1_11CopyFunctorIbiLi2ELi1ELi1EEEJNS0_4CopyIbiEEEEEvT_T0_DpT1_)
        /*26e4*/ 	.word	0x00000000


	//----- nvinfo : EIATTR_REGCOUNT
	.align		4
.L_1689:
        /*26e8*/ 	.byte	0x04, 0x2f
        /*26ea*/ 	.short	(.L_1691 - .L_1690)
	.align		4
.L_1690:
        /*26ec*/ 	.word	index@(_ZN2at6native55_GLOBAL__N__de093ff9_22_ForeachBinaryOpList_cu_a911ec4325multi_tensor_apply_kernelINS1_18TensorListMetadataILi2EEENS1_11CopyFunctorIbdLi2ELi1ELi1EEEJNS0_4CopyIbdEEEEEvT_T0_DpT1_)
        /*26f0*/ 	.word	0x00000028


	//----- nvinfo : EIATTR_FRAME_SIZE
	.align		4
.L_1691:
        /*26f4*/ 	.byte	0x04, 0x11
        /*26f6*/ 	.short	(.L_1693 - .L_1692)
	.align		4
.L_1692:
        /*26f8*/ 	.word	index@($__internal_5_$__cuda_sm20_div_u16)
        /*26fc*/ 	.word	0x00000000


	//----- nvinfo : EIATTR_FRAME_SIZE
	.align		4
.L_1693:
        /*2700*/ 	.byte	0x04, 0x11
        /*2702*/ 	.short	(.L_1695 - .L_1694)
	.align		4
.L_1694:
        /*2704*/ 	.word	index@(_ZN2at6native55_GLOBAL__N__de093ff9_22_ForeachBinaryOpList_cu_a911ec4325multi_tensor_apply_kernelINS1_18TensorListMetadataILi2EEENS1_11CopyFunctorIbdLi2ELi1ELi1EEEJNS0_4CopyIbdEEEEEvT_T0_DpT1_)
        /*2708*/ 	.word	0x00000000


	//----- nvinfo : EIATTR_REGCOUNT
	.align		4
.L_1695:
        /*270c*/ 	.byte	0x04, 0x2f
        /*270e*/ 	.short	(.L_1697 - .L_1696)
	.align		4
.L_1696:
        /*2710*/ 	.word	index@(_ZN2at6native55_GLOBAL__N__de093ff9_22_ForeachBinaryOpList_cu_a911ec4325multi_tensor_apply_kernelINS1_18TensorListMetadataILi2EEENS1_11CopyFunctorIbfLi2ELi1ELi1EEEJNS0_4CopyIbfEEEEEvT_T0_DpT1_)
        /*2714*/ 	.word	0x00000020


	//----- nvinfo : EIATTR_FRAME_SIZE
	.align		4
.L_1697:
        /*2718*/ 	.byte	0x04, 0x11
        /*271a*/ 	.short	(.L_1699 - .L_1698)
	.align		4
.L_1698:
        /*271c*/ 	.word	index@($__internal_4_$__cuda_sm20_div_u16)
        /*2720*/ 	.word	0x00000000


	//----- nvinfo : EIATTR_FRAME_SIZE
	.align		4
.L_1699:
        /*2724*/ 	.byte	0x04, 0x11
        /*2726*/ 	.short	(.L_1701 - .L_1700)
	.align		4
.L_1700:
        /*2728*/ 	.word	index@(_ZN2at6native55_GLOBAL__N__de093ff9_22_ForeachBinaryOpList_cu_a911ec4325multi_tensor_apply_kernelINS1_18TensorListMetadataILi2EEENS1_11CopyFunctorIbfLi2ELi1ELi1EEEJNS0_4CopyIbfEEEEEvT_T0_DpT1_)
        /*272c*/ 	.word	0x00000000


	//----- nvinfo : EIATTR_REGCOUNT
	.align		4
.L_1701:
        /*2730*/ 	.byte	0x04, 0x2f
        /*2732*/ 	.short	(.L_1703 - .L_1702)
	.align		4
.L_1702:
        /*2734*/ 	.word	index@(_ZN2at6native55_GLOBAL__N__de093ff9_22_ForeachBinaryOpList_cu_a911ec4325multi_tensor_apply_kernelINS1_18TensorListMetadataILi2EEENS1_11CopyFunctorIbN3c107complexIdEELi2ELi1ELi1EEEJNS0_4CopyIbS8_EEEEEvT_T0_DpT1_)
        /*2738*/ 	.word	0x00000028


	//----- nvinfo : EIATTR_FRAME_SIZE
	.align		4
.L_1703:
        /*273c*/ 	.byte	0x04, 0x11
        /*273e*/ 	.short	(.L_1705 - .L_1704)
	.align		4
.L_1704:
        /*2740*/ 	.word	index@($__internal_3_$__cuda_sm20_div_u16)
        /*2744*/ 	.word	0x00000000


	//----- nvinfo : EIATTR_FRAME_SIZE
	.align		4
.L_1705:
        /*2748*/ 	.byte	0x04, 0x11
        /*274a*/ 	.short	(.L_1707 - .L_1706)
	.align		4
.L_1706:
        /*274c*/ 	.word	index@(_ZN2at6native55_GLOBAL__N__de093ff9_22_ForeachBinaryOpList_cu_a911ec4325multi_tensor_apply_kernelINS1_18TensorListMetadataILi2EEENS1_11CopyFunctorIbN3c107complexIdEELi2ELi1ELi1EEEJNS0_4CopyIbS8_EEEEEvT_T0_DpT1_)
        /*2750*/ 	.word	0x00000000


	//----- nvinfo : EIATTR_REGCOUNT
	.align		4
.L_1707:
        /*2754*/ 	.byte	0x04, 0x2f
        /*2756*/ 	.short	(.L_1709 - .L_1708)
	.align		4
.L_1708:
        /*2758*/ 	.word	index@(_ZN2at6native55_GLOBAL__N__de093ff9_22_ForeachBinaryOpList_cu_a911ec4325multi_tensor_apply_kernelINS1_18TensorListMetadataILi2EEENS1_11CopyFunctorIbN3c107complexIfEELi2ELi1ELi1EEEJNS0_4CopyIbS8_EEEEEvT_T0_DpT1_)
        /*275c*/ 	.word	0x00000028


	//----- nvinfo : EIATTR_FRAME_SIZE
	.align		4
.L_1709:
        /*2760*/ 	.byte	0x04, 0x11
        /*2762*/ 	.short	(.L_1711 - .L_1710)
	.align		4
.L_1710:
        /*2764*/ 	.word	index@($__internal_2_$__cuda_sm20_div_u16)
        /*2768*/ 	.word	0x00000000


	//----- nvinfo : EIATTR_FRAME_SIZE
	.align		4
.L_1711:
        /*276c*/ 	.byte	0x04, 0x11
        /*276e*/ 	.short	(.L_1713 - .L_1712)
	.align		4
.L_1712:
        /*2770*/ 	.word	index@(_ZN2at6native55_GLOBAL__N__de093ff9_22_ForeachBinaryOpList_cu_a911ec4325multi_tensor_apply_kernelINS1_18TensorListMetadataILi2EEENS1_11CopyFunctorIbN3c107complexIfEELi2ELi1ELi1EEEJNS0_4CopyIbS8_EEEEEvT_T0_DpT1_)
        /*2774*/ 	.word	0x00000000


	//----- nvinfo : EIATTR_REGCOUNT
	.align		4
.L_1713:
        /*2778*/ 	.byte	0x04, 0x2f
        /*277a*/ 	.short	(.L_1715 - .L_1714)
	.align		4
.L_1714:
        /*277c*/ 	.word	index@(_ZN2at6native55_GLOBAL__N__de093ff9_22_ForeachBinaryOpList_cu_a911ec4325multi_tensor_apply_kernelINS1_18TensorListMetadataILi2EEENS1_11CopyFunctorIbN3c104HalfELi2ELi1ELi1EEEJNS0_4CopyIbS7_EEEEEvT_T0_DpT1_)
        /*2780*/ 	.word	0x00000020


	//----- nvinfo : EIATTR_FRAME_SIZE
	.align		4
.L_1715:
        /*2784*/ 	.byte	0x04, 0x11
        /*2786*/ 	.short	(.L_1717 - .L_1716)
	.align		4
.L_1716:
        /*2788*/ 	.word	index@($__internal_1_$__cuda_sm20_div_u16)
        /*278c*/ 	.word	0x00000000


	//----- nvinfo : EIATTR_FRAME_SIZE
	.align		4
.L_1717:
        /*2790*/ 	.byte	0x04, 0x11
        /*2792*/ 	.short	(.L_1719 - .L_1718)
	.align		4
.L_1718:
        /*2794*/ 	.word	index@(_ZN2at6native55_GLOBAL__N__de093ff9_22_ForeachBinaryOpList_cu_a911ec4325multi_tensor_apply_kernelINS1_18TensorListMetadataILi2EEENS1_11CopyFunctorIbN3c104HalfELi2ELi1ELi1EEEJNS0_4CopyIbS7_EEEEEvT_T0_DpT1_)
        /*2798*/ 	.word	0x00000000


	//----- nvinfo : EIATTR_REGCOUNT
	.align		4
.L_1719:
        /*279c*/ 	.byte	0x04, 0x2f
        /*279e*/ 	.short	(.L_1721 - .L_1720)
	.align		4
.L_1720:
        /*27a0*/ 	.word	index@(_ZN2at6native55_GLOBAL__N__de093ff9_22_ForeachBinaryOpList_cu_a911ec4325multi_tensor_apply_kernelINS1_18TensorListMetadataILi2EEENS1_11CopyFunctorIbN3c108BFloat16ELi2ELi1ELi1EEEJNS0_4CopyIbS7_EEEEEvT_T0_DpT1_)
        /*27a4*/ 	.word	0x00000020


	//----- nvinfo : EIATTR_FRAME_SIZE
	.align		4
.L_1721:
        /*27a8*/ 	.byte	0x04, 0x11
        /*27aa*/ 	.short	(.L_1723 - .L_1722)
	.align		4
.L_1722:
        /*27ac*/ 	.word	index@($__internal_0_$__cuda_sm20_div_u16)
        /*27b0*/ 	.word	0x00000000


	//----- nvinfo : EIATTR_FRAME_SIZE
	.align		4
.L_1723:
        /*27b4*/ 	.byte	0x04, 0x11
        /*27b6*/ 	.short	(.L_1725 - .L_1724)
	.align		4
.L_1724:
        /*27b8*/ 	.word	index@(_ZN2at6native55_GLOBAL__N__de093ff9_22_ForeachBinaryOpList_cu_a911ec4325multi_tensor_apply_kernelINS1_18TensorListMetadataILi2EEENS1_11CopyFunctorIbN3c108BFloat16ELi2ELi1ELi1EEEJNS0_4CopyIbS7_EEEEEvT_T0_DpT1_)
        /*27bc*/ 	.word	0x00000000


	//----- nvinfo : EIATTR_REGCOUNT
	.align		4
.L_1725:
        /*27c0*/ 	.byte	0x04, 0x2f
        /*27c2*/ 	.short	(.L_1727 - .L_1726)
	.align		4
.L_1726:
        /*27c4*/ 	.word	index@(_ZN2at6native55_GLOBAL__N__de093ff9_22_ForeachBinaryOpList_cu_a911ec4325multi_tensor_apply_kernelINS1_18TensorListMetadataILi2EEENS1_11CopyFunctorIbN3c1013Float8_e4m3fnELi2ELi1ELi1EEEJNS0_4CopyIbS7_EEEEEvT_T0_DpT1_)
        /*27c8*/ 	.word	0x00000016


	//----- nvinfo : EIATTR_FRAME_SIZE
	.align		4
.L_1727:
        /*27cc*/ 	.byte	0x04, 0x11
        /*27ce*/ 	.short	(.L_1729 - .L_1728)
	.align		4
.L_1728:
        /*27d0*/ 	.word	index@(_ZN2at6native55_GLOBAL__N__de093ff9_22_ForeachBinaryOpList_cu_a911ec4325multi_tensor_apply_kernelINS1_18TensorListMetadataILi2EEENS1_11CopyFunctorIbN3c1013Float8_e4m3fnELi2ELi1ELi1EEEJNS0_4CopyIbS7_EEEEEvT_T0_DpT1_)
        /*27d4*/ 	.word	0x00000000


	//----- nvinfo : EIATTR_REGCOUNT
	.align		4
.L_1729:
        /*27d8*/ 	.byte	0x04, 0x2f
        /*27da*/ 	.short	(.L_1731 - .L_1730)
	.align		4
.L_1730:
        /*27dc*/ 	.word	index@(_ZN2at6native55_GLOBAL__N__de093ff9_22_ForeachBinaryOpList_cu_a911ec4325multi_tensor_apply_kernelINS1_18TensorListMetadataILi2EEENS1_11CopyFunctorIbN3c1015Float8_e4m3fnuzELi2ELi1ELi1EEEJNS0_4CopyIbS7_EEEEEvT_T0_DpT1_)
        /*27e0*/ 	.word	0x00000016


	//----- nvinfo : EIATTR_FRAME_SIZE
	.align		4
.L_1731:
        /*27e4*/ 	.byte	0x04, 0x11
        /*27e6*/ 	.short	(.L_1733 - .L_1732)
	.align		4
.L_1732:
        /*27e8*/ 	.word	index@(_ZN2at6native55_GLOBAL__N__de093ff9_22_ForeachBinaryOpList_cu_a911ec4325multi_tensor_apply_kernelINS1_18TensorListMetadataILi2EEENS1_11CopyFunctorIbN3c1015Float8_e4m3fnuzELi2ELi1ELi1EEEJNS0_4CopyIbS7_EEEEEvT_T0_DpT1_)
        /*27ec*/ 	.word	0x00000000


	//----- nvinfo : EIATTR_REGCOUNT
	.align		4
.L_1733:
        /*27f0*/ 	.byte	0x04, 0x2f
        /*27f2*/ 	.short	(.L_1735 - .L_1734)
	.align		4
.L_1734:
        /*27f4*/ 	.word	index@(_ZN2at6native55_GLOBAL__N__de093ff9_22_ForeachBinaryOpList_cu_a911ec4325multi_tensor_apply_kernelINS1_18TensorListMetadataILi2EEENS1_11CopyFunctorIbN3c1011Float8_e5m2ELi2ELi1ELi1EEEJNS0_4CopyIbS7_EEEEEvT_T0_DpT1_)
        /*27f8*/ 	.word	0x00000016


	//----- nvinfo : EIATTR_FRAME_SIZE
	.align		4
.L_1735:
        /*27fc*/ 	.byte	0x04, 0x11
        /*27fe*/ 	.short	(.L_1737 - .L_1736)
	.align		4
.L_1736:
        /*2800*/ 	.word	index@(_ZN2at6native55_GLOBAL__N__de093ff9_22_ForeachBinaryOpList_cu_a911ec4325multi_tensor_apply_kernelINS1_18TensorListMetadataILi2EEENS1_11CopyFunctorIbN3c1011Float8_e5m2ELi2ELi1ELi1EEEJNS0_4CopyIbS7_EEEEEvT_T0_DpT1_)
        /*2804*/ 	.word	0x00000000


	//----- nvinfo : EIATTR_REGCOUNT
	.align		4
.L_1737:
        /*2808*/ 	.byte	0x04, 0x2f
        /*280a*/ 	.short	(.L_1739 - .L_1738)
	.align		4
.L_1738:
        /*280c*/ 	.word	index@(_ZN2at6native55_GLOBAL__N__de093ff9_22_ForeachBinaryOpList_cu_a911ec4325multi_tensor_apply_kernelINS1_18TensorListMetadataILi2EEENS1_11CopyFunctorIbN3c1015Float8_e5m2fnuzELi2ELi1ELi1EEEJNS0_4CopyIbS7_EEEEEvT_T0_DpT1_)
        /*2810*/ 	.word	0x00000016


	//----- nvinfo : EIATTR_FRAME_SIZE
	.align		4
.L_1739:
        /*2814*/ 	.byte	0x04, 0x11
        /*2816*/ 	.short	(.L_1741 - .L_1740)
	.align		4
.L_1740:
        /*2818*/ 	.word	index@(_ZN2at6native55_GLOBAL__N__de093ff9_22_ForeachBinaryOpList_cu_a911ec4325multi_tensor_apply_kernelINS1_18TensorListMetadataILi2EEENS1_11CopyFunctorIbN3c1015Float8_e5m2fnuzELi2ELi1ELi1EEEJNS0_4CopyIbS7_EEEEEvT_T0_DpT1_)
        /*281c*/ 	.word	0x00000000


	//----- nvinfo : EIATTR_REGCOUNT
	.align		4
.L_1741:
        /*2820*/ 	.byte	0x04, 0x2f
        /*2822*/ 	.short	(.L_1743 - .L_1742)
	.align		4
.L_1742:
        /*2824*/ 	.word	index@(_ZN2at6native55_GLOBAL__N__de093ff9_22_ForeachBinaryOpList_cu_a911ec4325multi_tensor_apply_kernelINS1_18TensorListMetadataILi2EEENS1_14UnaryOpFunctorIN3c1013Float8_e4m3fnELi2ELi1ELi1EEEJNS0_4CopyIS7_S7_EEEEEvT_T0_DpT1_)
        /*2828*/ 	.word	0x00000018


	//----- nvinfo : EIATTR_FRAME_SIZE
	.align		4
.L_1743:
        /*282c*/ 	.byte	0x04, 0x11
        /*282e*/ 	.short	(.L_1745 - .L_1744)
	.align		4
.L_1744:
        /*2830*/ 	.word	index@(_ZN2at6native55_GLOBAL__N__de093ff9_22_ForeachBinaryOpList_cu_a911ec4325multi_tensor_apply_kernelINS1_18TensorListMetadataILi2EEENS1_14UnaryOpFunctorIN3c1013Float8_e4m3fnELi2ELi1ELi1EEEJNS0_4CopyIS7_S7_EEEEEvT_T0_DpT1_)
        /*2834*/ 	.word	0x00000000


	//----- nvinfo : EIATTR_REGCOUNT
	.align		4
.L_1745:
        /*2838*/ 	.byte	0x04, 0x2f
        /*283a*/ 	.short	(.L_1747 - .L_1746)
	.align		4
.L_1746:
        /*283c*/ 	.word	index@(_ZN2at6native55_GLOBAL__N__de093ff9_22_ForeachBinaryOpList_cu_a911ec4325multi_tensor_apply_kernelINS1_18TensorListMetadataILi2EEENS1_11CopyFunctorIN3c1013Float8_e4m3fnEhLi2ELi1ELi1EEEJNS0_4CopyIS7_hEEEEEvT_T0_DpT1_)
        /*2840*/ 	.word	0x00000017


	//----- nvinfo : EIATTR_FRAME_SIZE
	.align		4
.L_1747:
        /*2844*/ 	.byte	0x04, 0x11
        /*2846*/ 	.short	(.L_1749 - .L_1748)
	.align		4
.L_1748:
        /*2848*/ 	.word	index@(_ZN2at6native55_GLOBAL__N__de093ff9_22_ForeachBinaryOpList_cu_a911ec4325multi_tensor_apply_kernelINS1_18TensorListMetadataILi2EEENS1_11CopyFunctorIN3c1013Float8_e4m3fnEhLi2ELi1ELi1EEEJNS0_4CopyIS7_hEEEEEvT_T0_DpT1_)
        /*284c*/ 	.word	0x00000000


	//----- nvinfo : EIATTR_REGCOUNT
	.align		4
.L_1749:
        /*2850*/ 	.byte	0x04, 0x2f
        /*2852*/ 	.short	(.L_1751 - .L_1750)
	.align		4
.L_1750:
        /*2854*/ 	.word	index@(_ZN2at6native55_GLOBAL__N__de093ff9_22_ForeachBinaryOpList_cu_a911ec4325multi_tensor_apply_kernelINS1_18TensorListMetadataILi2EEENS1_11CopyFunctorIN3c1013Float8_e4m3fnEaLi2ELi1ELi1EEEJNS0_4CopyIS7_aEEEEEvT_T0_DpT1_)
        /*2858*/ 	.word	0x00000018


	//----- nvinfo : EIATTR_FRAME_SIZE
	.align		4
.L_1751:
        /*285c*/ 	.byte	0x04, 0x11
        /*285e*/ 	.short	(.L_1753 - .L_1752)
	.align		4
.L_1752:
        /*2860*/ 	.word	index@(_ZN2at6native55_GLOBAL__N__de093ff9_22_ForeachBinaryOpList_cu_a911ec4325multi_tensor_apply_kernelINS1_18TensorListMetadataILi2EEENS1_11CopyFunctorIN3c1013Float8_e4m3fnEaLi2ELi1ELi1EEEJNS0_4CopyIS7_aEEEEEvT_T0_DpT1_)
        /*2864*/ 	.word	0x00000000


	//----- nvinfo : EIATTR_REGCOUNT
	.align		4
.L_1753:
        /*2868*/ 	.byte	0x04, 0x2f
        /*286a*/ 	.short	(.L_1755 - .L_1754)
	.align		4
.L_1754:
        /*286c*/ 	.word	index@(_ZN2at6native55_GLOBAL__N__de093ff9_22_ForeachBinaryOpList_cu_a911ec4325multi_tensor_apply_kernelINS1_18TensorListMetadataILi2EEENS1_11CopyFunctorIN3c1013Float8_e4m3fnElLi2ELi1ELi1EEEJNS0_4CopyIS7_lEEEEEvT_T0_DpT1_)
        /*2870*/ 	.word	0x00000020


	//----- nvinfo : EIATTR_FRAME_SIZE
	.align		4
.L_1755:
        /*2874*/ 	.byte	0x04, 0x11
        /*2876*/ 	.short	(.L_1757 - .L_1756)
	.align		4
.L_1756:
        /*2878*/ 	.word	index@(_ZN2at6native55_GLOBAL__N__de093ff9_22_ForeachBinaryOpList_cu_a911ec4325multi_tensor_apply_kernelINS1_18TensorListMetadataILi2EEENS1_11CopyFunctorIN3c1013Float8_e4m3fnElLi2ELi1ELi1EEEJNS0_4CopyIS7_lEEEEEvT_T0_DpT1_)
        /*287c*/ 	.word	0x00000000


	//----- nvinfo : EIATTR_REGCOUNT
	.align		4
.L_1757:
        /*2880*/ 	.byte	0x04, 0x2f
        /*2882*/ 	.short	(.L_1759 - .L_1758)
	.align		4
.L_1758:
        /*2884*/ 	.word	index@(_ZN2at6native55_GLOBAL__N__de093ff9_22_ForeachBinaryOpList_cu_a911ec4325multi_tensor_apply_kernelINS1_18TensorListMetadataILi2EEENS1_11CopyFunctorIN3c1013Float8_e4m3fnEsLi2ELi1ELi1EEEJNS0_4CopyIS7_sEEEEEvT_T0_DpT1_)
        /*2888*/ 	.word	0x0000001c


	//----- nvinfo : EIATTR_FRAME_SIZE
	.align		4
.L_1759:
        /*288c*/ 	.byte	0x04, 0x11
        /*288e*/ 	.short	(.L_1761 - .L_1760)
	.align		4
.L_1760:
        /*2890*/ 	.word	index@(_ZN2at6native55_GLOBAL__N__de093ff9_22_ForeachBinaryOpList_cu_a911ec4325multi_tensor_apply_kernelINS1_18TensorListMetadataILi2EEENS1_11CopyFunctorIN3c1013Float8_e4m3fnEsLi2ELi1ELi1EEEJNS0_4CopyIS7_sEEEEEvT_T0_DpT1_)
        /*2894*/ 	.word	0x00000000


	//----- nvinfo : EIATTR_REGCOUNT
	.align		4
.L_1761:
        /*2898*/ 	.byte	0x04, 0x2f
        /*289a*/ 	.short	(.L_1763 - .L_1762)
	.align		4
.L_1762:
        /*289c*/ 	.word	index@(_ZN2at6native55_GLOBAL__N__de093ff9_22_ForeachBinaryOpList_cu_a911ec4325multi_tensor_apply_kernelINS1_18TensorListMetadataILi2EEENS1_11CopyFunctorIN3c1013Float8_e4m3fnEiLi2ELi1ELi1EEEJNS0_4CopyIS7_iEEEEEvT_T0_DpT1_)
        /*28a0*/ 	.word	0x0000001c


	//----- nvinfo : EIATTR_FRAME_SIZE
	.align		4
.L_1763:
        /*28a4*/ 	.byte	0x04, 0x11
        /*28a6*/ 	.short	(.L_1765 - .L_1764)
	.align		4
.L_1764:
        /*28a8*/ 	.word	index@(_ZN2at6native55_GLOBAL__N__de093ff9_22_ForeachBinaryOpList_cu_a911ec4325multi_tensor_apply_kernelINS1_18TensorListMetadataILi2EEENS1_11CopyFunctorIN3c1013Float8_e4m3fnEiLi2ELi1ELi1EEEJNS0_4CopyIS7_iEEEEEvT_T0_DpT1_)
        /*28ac*/ 	.word	0x00000000


	//----- nvinfo : EIATTR_REGCOUNT
	.align		4
.L_1765:
        /*28b0*/ 	.byte	0x04, 0x2f
        /*28b2*/ 	.short	(.L_1767 - .L_1766)
	.align		4
.L_1766:
        /*28b4*/ 	.word	index@(_ZN2at6native55_GLOBAL__N__de093ff9_22_ForeachBinaryOpList_cu_a911ec4325multi_tensor_apply_kernelINS1_18TensorListMetadataILi2EEENS1_11CopyFunctorIN3c1013Float8_e4m3fnEdLi2ELi1ELi1EEEJNS0_4CopyIS7_dEEEEEvT_T0_DpT1_)
        /*28b8*/ 	.word	0x00000020


	//----- nvinfo : EIATTR_FRAME_SIZE
	.align		4
.L_1767:
        /*28bc*/ 	.byte	0x04, 0x11
        /*28be*/ 	.short	(.L_1769 - .L_1768)
	.align		4
.L_1768:
        /*28c0*/ 	.word	index@(_ZN2at6native55_GLOBAL__N__de093ff9_22_ForeachBinaryOpList_cu_a911ec4325multi_tensor_apply_kernelINS1_18TensorListMetadataILi2EEENS1_11CopyFunctorIN3c1013Float8_e4m3fnEdLi2ELi1ELi1EEEJNS0_4CopyIS7_dEEEEEvT_T0_DpT1_)
        /*28c4*/ 	.word	0x00000000


	//----- nvinfo : EIATTR_REGCOUNT
	.align		4
.L_1769:
        /*28c8*/ 	.byte	0x04, 0x2f
        /*28ca*/ 	.short	(.L_1771 - .L_1770)
	.align		4
.L_1770:
        /*28cc*/ 	.word	index@(_ZN2at6native55_GLOBAL__N__de093ff9_22_ForeachBinaryOpList_cu_a911ec4325multi_tensor_apply_kernelINS1_18TensorListMetadataILi2EEENS1_11CopyFunctorIN3c1013Float8_e4m3fnEfLi2ELi1ELi1EEEJNS0_4CopyIS7_fEEEEEvT_T0_DpT1_)
        /*28d0*/ 	.word	0x0000001c


	//----- nvinfo : EIATTR_FRAME_SIZE
	.align		4
.L_1771:
        /*28d4*/ 	.byte	0x04, 0x11
        /*28d6*/ 	.short	(.L_1773 - .L_1772)
	.align		4
.L_1772:
        /*28d8*/ 	.word	index@(_ZN2at6native55_GLOBAL__N__de093ff9_22_ForeachBinaryOpList_cu_a911ec4325multi_tensor_apply_kernelINS1_18TensorListMetadataILi2EEENS1_11CopyFunctorIN3c1013Float8_e4m3fnEfLi2ELi1ELi1EEEJNS0_4CopyIS7_fEEEEEvT_T0_DpT1_)
        /*28dc*/ 	.word	0x00000000


	//----- nvinfo : EIATTR_REGCOUNT
	.align		4
.L_1773:
        /*28e0*/ 	.byte	0x04, 0x2f
        /*28e2*/ 	.short	(.L_1775 - .L_1774)
	.align		4
.L_1774:
        /*28e4*/ 	.word	index@(_ZN2at6native55_GLOBAL__N__de093ff9_22_ForeachBinaryOpList_cu_a911ec4325multi_tensor_apply_kernelINS1_18TensorListMetadataILi2EEENS1_11CopyFunctorIN3c1013Float8_e4m3fnENS6_7complexIdEELi2ELi1ELi1EEEJNS0_4CopyIS7_S9_EEEEEvT_T0_DpT1_)
        /*28e8*/ 	.word	0x00000020


	//----- nvinfo : EIATTR_FRAME_SIZE
	.align		4
.L_1775:
        /*28ec*/ 	.byte	0x04, 0x11
        /*28ee*/ 	.short	(.L_1777 - .L_1776)
	.align		4
.L_1776:
        /*28f0*/ 	.word	index@(_ZN2at6native55_GLOBAL__N__de093ff9_22_ForeachBinaryOpList_cu_a911ec4325multi_tensor_apply_kernelINS1_18TensorListMetadataILi2EEENS1_11CopyFunctorIN3c1013Float8_e4m3fnENS6_7complexIdEELi2ELi1ELi1EEEJNS0_4CopyIS7_S9_EEEEEvT_T0_DpT1_)
        /*28f4*/ 	.word	0x00000000


	//----- nvinfo : EIATTR_REGCOUNT
	.align		4
.L_1777:
        /*28f8*/ 	.byte	0x04, 0x2f
        /*28fa*/ 	.short	(.L_1779 - .L_1778)
	.align		4
.L_1778:
        /*28fc*/ 	.word	index@(_ZN2at6native55_GLOBAL__N__de093ff9_22_ForeachBinaryOpList_cu_a911ec4325multi_tensor_apply_kernelINS1_18TensorListMetadataILi2EEENS1_11CopyFunctorIN3c1013Float8_e4m3fnENS6_7complexIfEELi2ELi1ELi1EEEJNS0_4CopyIS7_S9_EEEEEvT_T0_DpT1_)
        /*2900*/ 	.word	0x0000001e


	//----- nvinfo : EIATTR_FRAME_SIZE
	.align		4
.L_1779:
        /*2904*/ 	.byte	0x04, 0x11
        /*2906*/ 	.short	(.L_1781 - .L_1780)
	.align		4
.L_1780:
        /*2908*/ 	.word	index@(_ZN2at6native55_GLOBAL__N__de093ff9_22_ForeachBinaryOpList_cu_a911ec4325multi_tensor_apply_kernelINS1_18TensorListMetadataILi2EEENS1_11CopyFunctorIN3c1013Float8_e4m3fnENS6_7complexIfEELi2ELi1ELi1EEEJNS0_4CopyIS7_S9_EEEEEvT_T0_DpT1_)
        /*290c*/ 	.word	0x00000000


	//----- nvinfo : EIATTR_REGCOUNT
	.align		4
.L_1781:
        /*2910*/ 	.byte	0x04, 0x2f
        /*2912*/ 	.short	(.L_1783 - .L_1782)
	.align		4
.L_1782:
        /*2914*/ 	.word	index@(_ZN2at6native55_GLOBAL__N__de093ff9_22_ForeachBinaryOpList_cu_a911ec4325multi_tensor_apply_kernelINS1_18TensorListMetadataILi2EEENS1_11CopyFunctorIN3c1013Float8_e4m3fnENS6_4HalfELi2ELi1ELi1EEEJNS0_4CopyIS7_S8_EEEEEvT_T0_DpT1_)
        /*2918*/ 	.word	0x0000001c


	//----- nvinfo : EIATTR_FRAME_SIZE
	.align		4
.L_1783:
        /*291c*/ 	.byte	0x04, 0x11
        /*291e*/ 	.short	(.L_1785 - .L_1784)
	.align		4
.L_1784:
        /*2920*/ 	.word	index@(_ZN2at6native55_GLOBAL__N__de093ff9_22_ForeachBinaryOpList_cu_a911ec4325multi_tensor_apply_kernelINS1_18TensorListMetadataILi2EEENS1_11CopyFunctorIN3c1013Float8_e4m3fnENS6_4HalfELi2ELi1ELi1EEEJNS0_4CopyIS7_S8_EEEEEvT_T0_DpT1_)
        /*2924*/ 	.word	0x00000000


	//----- nvinfo : EIATTR_REGCOUNT
	.align		4
.L_1785:
        /*2928*/ 	.byte	0x04, 0x2f
        /*292a*/ 	.short	(.L_1787 - .L_1786)
	.align		4
.L_1786:
        /*292c*/ 	.word	index@(_ZN2at6native55_GLOBAL__N__de093ff9_22_ForeachBinaryOpList_cu_a911ec4325multi_tensor_apply_kernelINS1_18TensorListMetadataILi2EEENS1_11CopyFunctorIN3c1013Float8_e4m3fnENS6_8BFloat16ELi2ELi1ELi1EEEJNS0_4CopyIS7_S8_EEEEEvT_T0_DpT1_)
        /*2930*/ 	.word	0x0000001c


	//----- nvinfo : EIATTR_FRAME_SIZE
	.align		4
.L_1787:
        /*2934*/ 	.byte	0x04, 0x11
        /*2936*/ 	.short	(.L_1789 - .L_1788)
	.align		4
.L_1788:
        /*2938*/ 	.word	index@(_ZN2at6native55_GLOBAL__N__de093ff9_22_ForeachBinaryOpList_cu_a911ec4325multi_tensor_apply_kernelINS1_18TensorListMetadataILi2EEENS1_11CopyFunctorIN3c1013Float8_e4m3fnENS6_8BFloat16ELi2ELi1ELi1EEEJNS0_4CopyIS7_S8_EEEEEvT_T0_DpT1_)
        /*293c*/ 	.word	0x00000000


	//----- nvinfo : EIATTR_REGCOUNT
	.align		4
.L_1789:
        /*2940*/ 	.byte	0x04, 0x2f
        /*2942*/ 	.short	(.L_1791 - .L_1790)
	.align		4
.L_1790:
        /*2944*/ 	.word	index@(_ZN2at6native55_GLOBAL__N__de093ff9_22_ForeachBinaryOpList_cu_a911ec4325multi_tensor_apply_kernelINS1_18TensorListMetadataILi2EEENS1_11CopyFunctorIN3c1013Float8_e4m3fnEbLi2ELi1ELi1EEEJNS0_4CopyIS7_bEEEEEvT_T0_DpT1_)
        /*2948*/ 	.word	0x00000018


	//----- nvinfo : EIATTR_FRAME_SIZE
	.align		4
.L_1791:
        /*294c*/ 	.byte	0x04, 0x11
        /*294e*/ 	.short	(.L_1793 - .L_1792)
	.align		4
.L_1792:
        /*2950*/ 	.word	index@(_ZN2at6native55_GLOBAL__N__de093ff9_22_ForeachBinaryOpList_cu_a911ec4325multi_tensor_apply_kernelINS1_18TensorListMetadataILi2EEENS1_11CopyFunctorIN3c1013Float8_e4m3fnEbLi2ELi1ELi1EEEJNS0_4CopyIS7_bEEEEEvT_T0_DpT1_)
        /*2954*/ 	.word	0x00000000


	//----- nvinfo : EIATTR_REGCOUNT
	.align		4
.L_1793:
        /*2958*/ 	.byte	0x04, 0x2f
        /*295a*/ 	.short	(.L_1795 - .L_1794)
	.align		4
.L_1794:
        /*295c*/ 	.word	index@(_ZN2at6native55_GLOBAL__N__de093ff9_22_ForeachBinaryOpList_cu_a911ec4325multi_tensor_apply_kernelINS1_18TensorListMetadataILi2EEENS1_11CopyFunctorIN3c1013Float8_e4m3fnENS6_15Float8_e4m3fnuzELi2ELi1ELi1EEEJNS0_4CopyIS7_S8_EEEEEvT_T0_DpT1_)
        /*2960*/ 	.word	0x00000015


	//----- nvinfo : EIATTR_FRAME_SIZE
	.align		4
.L_1795:
        /*2964*/ 	.byte	0x04, 0x11
        /*2966*/ 	.short	(.L_1797 - .L_1796)
	.align		4
.L_1796:
        /*2968*/ 	.word	index@(_ZN2at6native55_GLOBAL__N__de093ff9_22_ForeachBinaryOpList_cu_a911ec4325multi_tensor_apply_kernelINS1_18TensorListMetadataILi2EEENS1_11CopyFunctorIN3c1013Float8_e4m3fnENS6_15Float8_e4m3fnuzELi2ELi1ELi1EEEJNS0_4CopyIS7_S8_EEEEEvT_T0_DpT1_)
        /*296c*/ 	.word	0x00000000


	//----- nvinfo : EIATTR_REGCOUNT
	.align		4
.L_1797:
        /*2970*/ 	.byte	0x04, 0x2f
        /*2972*/ 	.short	(.L_1799 - .L_1798)
	.align		4
.L_1798:
        /*2974*/ 	.word	index@(_ZN2at6native55_GLOBAL__N__de093ff9_22_ForeachBinaryOpList_cu_a911ec4325multi_tensor_apply_kernelINS1_18TensorListMetadataILi2EEENS1_11CopyFunctorIN3c1013Float8_e4m3fnENS6_11Float8_e5m2ELi2ELi1ELi1EEEJNS0_4CopyIS7_S8_EEEEEvT_T0_DpT1_)
        /*2978*/ 	.word	0x00000016


	//----- nvinfo : EIATTR_FRAME_SIZE
	.align		4
.L_1799:
        /*297c*/ 	.byte	0x04, 0x11
        /*297e*/ 	.short	(.L_1801 - .L_1800)
	.align		4
.L_1800:
        /*2980*/ 	.word	index@(_ZN2at6native55_GLOBAL__N__de093ff9_22_ForeachBinaryOpList_cu_a911ec4325multi_tensor_apply_kernelINS1_18TensorListMetadataILi2EEENS1_11CopyFunctorIN3c1013Float8_e4m3fnENS6_11Float8_e5m2ELi2ELi1ELi1EEEJNS0_4CopyIS7_S8_EEEEEvT_T0_DpT1_)
        /*2984*/ 	.word	0x00000000


	//----- nvinfo : EIATTR_REGCOUNT
	.align		4
.L_1801:
        /*2988*/ 	.byte	0x04, 0x2f
        /*298a*/ 	.short	(.L_1803 - .L_1802)
	.align		4
.L_1802:
        /*298c*/ 	.word	index@(_ZN2at6native55_GLOBAL__N__de093ff9_22_ForeachBinaryOpList_cu_a911ec4325multi_tensor_apply_kernelINS1_18TensorListMetadataILi2EEENS1_11CopyFunctorIN3c1013Float8_e4m3fnENS6_15Float8_e5m2fnuzELi2ELi1ELi1EEEJNS0_4CopyIS7_S8_EEEEEvT_T0_DpT1_)
        /*2990*/ 	.word	0x00000015


	//----- nvinfo : EIATTR_FRAME_SIZE
	.align		4
.L_1803:
        /*2994*/ 	.byte	0x04, 0x11
        /*2996*/ 	.short	(.L_1805 - .L_1804)
	.align		4
.L_1804:
        /*2998*/ 	.word	index@(_ZN2at6native55_GLOBAL__N__de093ff9_22_ForeachBinaryOpList_cu_a911ec4325multi_tensor_apply_kernelINS1_18TensorListMetadataILi2EEENS1_11CopyFunctorIN3c1013Float8_e4m3fnENS6_15Float8_e5m2fnuzELi2ELi1ELi1EEEJNS0_4CopyIS7_S8_EEEEEvT_T0_DpT1_)
        /*299c*/ 	.word	0x00000000


	//----- nvinfo : EIATTR_REGCOUNT
	.align		4
.L_1805:
        /*29a0*/ 	.byte	0x04, 0x2f
        /*29a2*/ 	.short	(.L_1807 - .L_1806)
	.align		4
.L_1806:
        /*29a4*/ 	.word	index@(_ZN2at6native55_GLOBAL__N__de093ff9_22_ForeachBinaryOpList_cu_a911ec4325multi_tensor_apply_kernelINS1_18TensorListMetadataILi2EEENS1_14UnaryOpFunctorIN3c1015Float8_e4m3fnuzELi2ELi1ELi1EEEJNS0_4CopyIS7_S7_EEEEEvT_T0_DpT1_)
        /*29a8*/ 	.word	0x00000012


	//----- nvinfo : EIATTR_FRAME_SIZE
	.align		4
.L_1807:
        /*29ac*/ 	.byte	0x04, 0x11
        /*29ae*/ 	.short	(.L_1809 - .L_1808)
	.align		4
.L_1808:
        /*29b0*/ 	.word	index@(_ZN2at6native55_GLOBAL__N__de093ff9_22_ForeachBinaryOpList_cu_a911ec4325multi_tensor_apply_kernelINS1_18TensorListMetadataILi2EEENS1_14UnaryOpFunctorIN3c1015Float8_e4m3fnuzELi2ELi1ELi1EEEJNS0_4CopyIS7_S7_EEEEEvT_T0_DpT1_)
        /*29b4*/ 	.word	0x00000000


	//----- nvinfo : EIATTR_REGCOUNT
	.align		4
.L_1809:
        /*29b8*/ 	.byte	0x04, 0x2f
        /*29ba*/ 	.short	(.L_1811 - .L_1810)
	.align		4
.L_1810:
        /*29bc*/ 	.word	index@(_ZN2at6native55_GLOBAL__N__de093ff9_22_ForeachBinaryOpList_cu_a911ec4325multi_tensor_apply_kernelINS1_18TensorListMetadataILi2EEENS1_11CopyFunctorIN3c1015Float8_e4m3fnuzEhLi2ELi1ELi1EEEJNS0_4CopyIS7_hEEEEEvT_T0_DpT1_)
        /*29c0*/ 	.word	0x00000015


	//----- nvinfo : EIATTR_FRAME_SIZE
	.align		4
.L_1811:
        /*29c4*/ 	.byte	0x04, 0x11
        /*29c6*/ 	.short	(.L_1813 - .L_1812)
	.align		4
.L_1812:
        /*29c8*/ 	.word	index@(_ZN2at6native55_GLOBAL__N__de093ff9_22_ForeachBinaryOpList_cu_a911ec4325multi_tensor_apply_kernelINS1_18TensorListMetadataILi2EEENS1_11CopyFunctorIN3c1015Float8_e4m3fnuzEhLi2ELi1ELi1EEEJNS0_4CopyIS7_hEEEEEvT_T0_DpT1_)
        /*29cc*/ 	.word	0x00000000


	//----- nvinfo : EIATTR_REGCOUNT
	.align		4
.L_1813:
        /*29d0*/ 	.byte	0x04, 0x2f
        /*29d2*/ 	.short	(.L_1815 - .L_1814)
	.align		4
.L_1814:
        /*29d4*/ 	.word	index@(_ZN2at6native55_GLOBAL__N__de093ff9_22_ForeachBinaryOpList_cu_a911ec4325multi_tensor_apply_kernelINS1_18TensorListMetadataILi2EEENS1_11CopyFunctorIN3c1015Float8_e4m3fnuzEaLi2ELi1ELi1EEEJNS0_4CopyIS7_aEEEEEvT_T0_DpT1_)
        /*29d8*/ 	.word	0x00000015


	//----- nvinfo : EIATTR_FRAME_SIZE
	.align		4
.L_1815:
        /*29dc*/ 	.byte	0x04, 0x11
        /*29de*/ 	.short	(.L_1817 - .L_1816)
	.align		4
.L_1816:
        /*29e0*/ 	.word	index@(_ZN2at6native55_GLOBAL__N__de093ff9_22_ForeachBinaryOpList_cu_a911ec4325multi_tensor_apply_kernelINS1_18TensorListMetadataILi2EEENS1_11CopyFunctorIN3c1015Float8_e4m3fnuzEaLi2ELi1ELi1EEEJNS0_4CopyIS7_aEEEEEvT_T0_DpT1_)
        /*29e4*/ 	.word	0x00000000


	//----- nvinfo : EIATTR_REGCOUNT
	.align		4
.L_1817:
        /*29e8*/ 	.byte	0x04, 0x2f
        /*29ea*/ 	.short	(.L_1819 - .L_1818)
	.align		4
.L_1818:
        /*29ec*/ 	.word	index@(_ZN2at6native55_GLOBAL__N__de093ff9_22_ForeachBinaryOpList_cu_a911ec4325multi_tensor_apply_kernelINS1_18TensorListMetadataILi2EEENS1_11CopyFunctorIN3c1015Float8_e4m3fnuzElLi2ELi1ELi1EEEJNS0_4CopyIS7_lEEEEEvT_T0_DpT1_)
        /*29f0*/ 	.word	0x0000001c


	//----- nvinfo : EIATTR_FRAME_SIZE
	.align		4
.L_1819:
        /*29f4*/ 	.byte	0x04, 0x11
        /*29f6*/ 	.short	(.L_1821 - .L_1820)
	.align		4
.L_1820:
        /*29f8*/ 	.word	index@(_ZN2at6native55_GLOBAL__N__de093ff9_22_ForeachBinaryOpList_cu_a911ec4325multi_tensor_apply_kernelINS1_18TensorListMetadataILi2EEENS1_11CopyFunctorIN3c1015Float8_e4m3fnuzElLi2ELi1ELi1EEEJNS0_4CopyIS7_lEEEEEvT_T0_DpT1_)
        /*29fc*/ 	.word	0x00000000


	//----- nvinfo : EIATTR_REGCOUNT
	.align		4
.L_1821:
        /*2a00*/ 	.byte	0x04, 0x2f
        /*2a02*/ 	.short	(.L_1823 - .L_1822)
	.align		4
.L_1822:
        /*2a04*/ 	.word	index@(_ZN2at6native55_GLOBAL__N__de093ff9_22_ForeachBinaryOpList_cu_a911ec4325multi_tensor_apply_kernelINS1_18TensorListMetadataILi2EEENS1_11CopyFunctorIN3c1015Float8_e4m3fnuzEsLi2ELi1ELi1EEEJNS0_4CopyIS7_sEEEEEvT_T0_DpT1_)
        /*2a08*/ 	.word	0x00000019


	//----- nvinfo : EIATTR_FRAME_SIZE
	.align		4
.L_1823:
        /*2a0c*/ 	.byte	0x04, 0x11
        /*2a0e*/ 	.short	(.L_1825 - .L_1824)
	.align		4
.L_1824:
        /*2a10*/ 	.word	index@(_ZN2at6native55_GLOBAL__N__de093ff9_22_ForeachBinaryOpList_cu_a911ec4325multi_tensor_apply_kernelINS1_18TensorListMetadataILi2EEENS1_11CopyFunctorIN3c1015Float8_e4m3fnuzEsLi2ELi1ELi1EEEJNS0_4CopyIS7_sEEEEEvT_T0_DpT1_)
        /*2a14*/ 	.word	0x00000000


	//----- nvinfo : EIATTR_REGCOUNT
	.align		4
.L_1825:
        /*2a18*/ 	.byte	0x04, 0x2f
        /*2a1a*/ 	.short	(.L_1827 - .L_1826)
	.align		4
.L_1826:
        /*2a1c*/ 	.word	index@(_ZN2at6native55_GLOBAL__N__de093ff9_22_ForeachBinaryOpList_cu_a911ec4325multi_tensor_apply_kernelINS1_18TensorListMetadataILi2EEENS1_11CopyFunctorIN3c1015Float8_e4m3fnuzEiLi2ELi1ELi1EEEJNS0_4CopyIS7_iEEEEEvT_T0_DpT1_)
        /*2a20*/ 	.word	0x00000018


	//----- nvinfo : EIATTR_FRAME_SIZE
	.align		4
.L_1827:
        /*2a24*/ 	.byte	0x04, 0x11
        /*2a26*/ 	.short	(.L_1829 - .L_1828)
	.align		4
.L_1828:
        /*2a28*/ 	.word	index@(_ZN2at6native55_GLOBAL__N__de093ff9_22_ForeachBinaryOpList_cu_a911ec4325multi_tensor_apply_kernelINS1_18TensorListMetadataILi2EEENS1_11CopyFunctorIN3c1015Float8_e4m3fnuzEiLi2ELi1ELi1EEEJNS0_4CopyIS7_iEEEEEvT_T0_DpT1_)
        /*2a2c*/ 	.word	0x00000000


	//----- nvinfo : EIATTR_REGCOUNT
	.align		4
.L_1829:
        /*2a30*/ 	.byte	0x04, 0x2f
        /*2a32*/ 	.short	(.L_1831 - .L_1830)
	.align		4
.L_1830:
        /*2a34*/ 	.word	index@(_ZN2at6native55_GLOBAL__N__de093ff9_22_ForeachBinaryOpList_cu_a911ec4325multi_tensor_apply_kernelINS1_18TensorListMetadataILi2EEENS1_11CopyFunctorIN3c1015Float8_e4m3fnuzEdLi2ELi1ELi1EEEJNS0_4CopyIS7_dEEEEEvT_T0_DpT1_)
        /*2a38*/ 	.word	0x0000001c


	//----- nvinfo : EIATTR_FRAME_SIZE
	.align		4
.L_1831:
        /*2a3c*/ 	.byte	0x04, 0x11
        /*2a3e*/ 	.short	(.L_1833 - .L_1832)
	.align		4
.L_1832:
        /*2a40*/ 	.word	index@(_ZN2at6native55_GLOBAL__N__de093ff9_22_ForeachBinaryOpList_cu_a911ec4325multi_tensor_apply_kernelINS1_18TensorListMetadataILi2EEENS1_11CopyFunctorIN3c1015Float8_e4m3fnuzEdLi2ELi1ELi1EEEJNS0_4CopyIS7_dEEEEEvT_T0_DpT1_)
        /*2a44*/ 	.word	0x00000000


	//----- nvinfo : EIATTR_REGCOUNT
	.align		4
.L_1833:
        /*2a48*/ 	.byte	0x04, 0x2f
        /*2a4a*/ 	.short	(.L_1835 - .L_1834)
	.align		4
.L_1834:
        /*2a4c*/ 	.word	index@(_ZN2at6native55_GLOBAL__N__de093ff9_22_ForeachBinaryOpList_cu_a911ec4325multi_tensor_apply_kernelINS1_18TensorListMetadataILi2EEENS1_11CopyFunctorIN3c1015Float8_e4m3fnuzEfLi2ELi1ELi1EEEJNS0_4CopyIS7_fEEEEEvT_T0_DpT1_)
        /*2a50*/ 	.word	0x00000018


	//----- nvinfo : EIATTR_FRAME_SIZE
	.align		4
.L_1835:
        /*2a54*/ 	.byte	0x04, 0x11
        /*2a56*/ 	.short	(.L_1837 - .L_1836)
	.align		4
.L_1836:
        /*2a58*/ 	.word	index@(_ZN2at6native55_GLOBAL__N__de093ff9_22_ForeachBinaryOpList_cu_a911ec4325multi_tensor_apply_kernelINS1_18TensorListMetadataILi2EEENS1_11CopyFunctorIN3c1015Float8_e4m3fnuzEfLi2ELi1ELi1EEEJNS0_4CopyIS7_fEEEEEvT_T0_DpT1_)
        /*2a5c*/ 	.word	0x00000000


	//----- nvinfo : EIATTR_REGCOUNT
	.align		4
.L_1837:
        /*2a60*/ 	.byte	0x04, 0x2f
        /*2a62*/ 	.short	(.L_1839 - .L_1838)
	.align		4
.L_1838:
        /*2a64*/ 	.word	index@(_ZN2at6native55_GLOBAL__N__de093ff9_22_ForeachBinaryOpList_cu_a911ec4325multi_tensor_apply_kernelINS1_18TensorListMetadataILi2EEENS1_11CopyFunctorIN3c1015Float8_e4m3fnuzENS6_7complexIdEELi2ELi1ELi1EEEJNS0_4CopyIS7_S9_EEEEEvT_T0_DpT1_)
        /*2a68*/ 	.word	0x0000001c


	//----- nvinfo : EIATTR_FRAME_SIZE
	.align		4
.L_1839:
        /*2a6c*/ 	.byte	0x04, 0x11
        /*2a6e*/ 	.short	(.L_1841 - .L_1840)
	.align		4
.L_1840:
        /*2a70*/ 	.word	index@(_ZN2at6native55_GLOBAL__N__de093ff9_22_ForeachBinaryOpList_cu_a911ec4325multi_tensor_apply_kernelINS1_18TensorListMetadataILi2EEENS1_11CopyFunctorIN3c1015Float8_e4m3fnuzENS6_7complexIdEELi2ELi1ELi1EEEJNS0_4CopyIS7_S9_EEEEEvT_T0_DpT1_)
        /*2a74*/ 	.word	0x00000000


	//----- nvinfo : EIATTR_REGCOUNT
	.align		4
.L_1841:
        /*2a78*/ 	.byte	0x04, 0x2f
        /*2a7a*/ 	.short	(.L_1843 - .L_1842)
	.align		4
.L_1842:
        /*2a7c*/ 	.word	index@(_ZN2at6native55_GLOBAL__N__de093ff9_22_ForeachBinaryOpList_cu_a911ec4325multi_tensor_apply_kernelINS1_18TensorListMetadataILi2EEENS1_11CopyFunctorIN3c1015Float8_e4m3fnuzENS6_7complexIfEELi2ELi1ELi1EEEJNS0_4CopyIS7_S9_EEEEEvT_T0_DpT1_)
        /*2a80*/ 	.word	0x00000018


	//----- nvinfo : EIATTR_FRAME_SIZE
	.align		4
.L_1843:
        /*2a84*/ 	.byte	0x04, 0x11
        /*2a86*/ 	.short	(.L_1845 - .L_1844)
	.align		4
.L_1844:
        /*2a88*/ 	.word	index@(_ZN2at6native55_GLOBAL__N__de093ff9_22_ForeachBinaryOpList_cu_a911ec4325multi_tensor_apply_kernelINS1_18TensorListMetadataILi2EEENS1_11CopyFunctorIN3c1015Float8_e4m3fnuzENS6_7complexIfEELi2ELi1ELi1EEEJNS0_4CopyIS7_S9_EEEEEvT_T0_DpT1_)
        /*2a8c*/ 	.word	0x00000000


	//----- nvinfo : EIATTR_REGCOUNT
	.align		4
.L_1845:
        /*2a90*/ 	.byte	0x04, 0x2f
        /*2a92*/ 	.short	(.L_1847 - .L_1846)
	.align		4
.L_1846:
        /*2a94*/ 	.word	index@(_ZN2at6native55_GLOBAL__N__de093ff9_22_ForeachBinaryOpList_cu_a911ec4325multi_tensor_apply_kernelINS1_18TensorListMetadataILi2EEENS1_11CopyFunctorIN3c1015Float8_e4m3fnuzENS6_4HalfELi2ELi1ELi1EEEJNS0_4CopyIS7_S8_EEEEEvT_T0_DpT1_)
        /*2a98*/ 	.word	0x00000019


	//----- nvinfo : EIATTR_FRAME_SIZE
	.align		4
.L_1847:
        /*2a9c*/ 	.byte	0x04, 0x11
        /*2a9e*/ 	.short	(.L_1849 - .L_1848)
	.align		4
.L_1848:
        /*2aa0*/ 	.word	index@(_ZN2at6native55_GLOBAL__N__de093ff9_22_ForeachBinaryOpList_cu_a911ec4325multi_tensor_apply_kernelINS1_18TensorListMetadataILi2EEENS1_11CopyFunctorIN3c1015Float8_e4m3fnuzENS6_4HalfELi2ELi1ELi1EEEJNS0_4CopyIS7_S8_EEEEEvT_T0_DpT1_)
        /*2aa4*/ 	.word	0x00000000


	//----- nvinfo : EIATTR_REGCOUNT
	.align		4
.L_1849:
        /*2aa8*/ 	.byte	0x04, 0x2f
        /*2aaa*/ 	.short	(.L_1851 - .L_1850)
	.align		4
.L_1850:
        /*2aac*/ 	.word	index@(_ZN2at6native55_GLOBAL__N__de093ff9_22_ForeachBinaryOpList_cu_a911ec4325multi_tensor_apply_kernelINS1_18TensorListMetadataILi2EEENS1_11CopyFunctorIN3c1015Float8_e4m3fnuzENS6_8BFloat16ELi2ELi1ELi1EEEJNS0_4CopyIS7_S8_EEEEEvT_T0_DpT1_)
        /*2ab0*/ 	.word	0x00000019


	//----- nvinfo : EIATTR_FRAME_SIZE
	.align		4
.L_1851:
        /*2ab4*/ 	.byte	0x04, 0x11
        /*2ab6*/ 	.short	(.L_1853 - .L_1852)
	.align		4
.L_1852:
        /*2ab8*/ 	.word	index@(_ZN2at6native55_GLOBAL__N__de093ff9_22_ForeachBinaryOpList_cu_a911ec4325multi_tensor_apply_kernelINS1_18TensorListMetadataILi2EEENS1_11CopyFunctorIN3c1015Float8_e4m3fnuzENS6_8BFloat16ELi2ELi1ELi1EEEJNS0_4CopyIS7_S8_EEEEEvT_T0_DpT1_)
        /*2abc*/ 	.word	0x00000000


	//----- nvinfo : EIATTR_REGCOUNT
	.align		4
.L_1853:
        /*2ac0*/ 	.byte	0x04, 0x2f
        /*2ac2*/ 	.short	(.L_1855 - .L_1854)
	.align		4
.L_1854:
        /*2ac4*/ 	.word	index@(_ZN2at6native55_GLOBAL__N__de093ff9_22_ForeachBinaryOpList_cu_a911ec4325multi_tensor_apply_kernelINS1_18TensorListMetadataILi2EEENS1_11CopyFunctorIN3c1015Float8_e4m3fnuzEbLi2ELi1ELi1EEEJNS0_4CopyIS7_bEEEEEvT_T0_DpT1_)
        /*2ac8*/ 	.word	0x00000015


	//----- nvinfo : EIATTR_FRAME_SIZE
	.align		4
.L_1855:
        /*2acc*/ 	.byte	0x04, 0x11
        /*2ace*/ 	.short	(.L_1857 - .L_1856)
	.align		4
.L_1856:
        /*2ad0*/ 	.word	index@(_ZN2at6native55_GLOBAL__N__de093ff9_22_ForeachBinaryOpList_cu_a911ec4325multi_tensor_apply_kernelINS1_18TensorListMetadataILi2EEENS1_11CopyFunctorIN3c1015Float8_e4m3fnuzEbLi2ELi1ELi1EEEJNS0_4CopyIS7_bEEEEEvT_T0_DpT1_)
        /*2ad4*/ 	.word	0x00000000


	//----- nvinfo : EIATTR_REGCOUNT
	.align		4
.L_1857:
        /*2ad8*/ 	.byte	0x04, 0x2f
        /*2ada*/ 	.short	(.L_1859 - .L_1858)
	.align		4
.L_1858:
        /*2adc*/ 	.word	index@(_ZN2at6native55_GLOBAL__N__de093ff9_22_ForeachBinaryOpList_cu_a911ec4325multi_tensor_apply_kernelINS1_18TensorListMetadataILi2EEENS1_11CopyFunctorIN3c1015Float8_e4m3fnuzENS6_13Float8_e4m3fnELi2ELi1ELi1EEEJNS0_4CopyIS7_S8_EEEEEvT_T0_DpT1_)
        /*2ae0*/ 	.word	0x00000016


	//----- nvinfo : EIATTR_FRAME_SIZE
	.align		4
.L_1859:
        /*2ae4*/ 	.byte	0x04, 0x11
        /*2ae6*/ 	.short	(.L_1861 - .L_1860)
	.align		4
.L_1860:
        /*2ae8*/ 	.word	index@(_ZN2at6native55_GLOBAL__N__de093ff9_22_ForeachBinaryOpList_cu_a911ec4325multi_tensor_apply_kernelINS1_18TensorListMetadataILi2EEENS1_11CopyFunctorIN3c1015Float8_e4m3fnuzENS6_13Float8_e4m3fnELi2ELi1ELi1EEEJNS0_4CopyIS7_S8_EEEEEvT_T0_DpT1_)
        /*2aec*/ 	.word	0x00000000


	//----- nvinfo : EIATTR_REGCOUNT
	.align		4
.L_1861:
        /*2af0*/ 	.byte	0x04, 0x2f
        /*2af2*/ 	.short	(.L_1863 - .L_1862)
	.align		4
.L_1862:
        /*2af4*/ 	.word	index@(_ZN2at6native55_GLOBAL__N__de093ff9_22_ForeachBinaryOpList_cu_a911ec4325multi_tensor_apply_kernelINS1_18TensorListMetadataILi2EEENS1_11CopyFunctorIN3c1015Float8_e4m3fnuzENS6_11Float8_e5m2ELi2ELi1ELi1EEEJNS0_4CopyIS7_S8_EEEEEvT_T0_DpT1_)
        /*2af8*/ 	.word	0x00000015


	//----- nvinfo : EIATTR_FRAME_SIZE
	.align		4
.L_1863:
        /*2afc*/ 	.byte	0x04, 0x11
        /*2afe*/ 	.short	(.L_1865 - .L_1864)
	.align		4
.L_1864:
        /*2b00*/ 	.word	index@(_ZN2at6native55_GLOBAL__N__de093ff9_22_ForeachBinaryOpList_cu_a911ec4325multi_tensor_apply_kernelINS1_18TensorListMetadataILi2EEENS1_11CopyFunctorIN3c1015Float8_e4m3fnuzENS6_11Float8_e5m2ELi2ELi1ELi1EEEJNS0_4CopyIS7_S8_EEEEEvT_T0_DpT1_)
        /*2b04*/ 	.word	0x00000000


	//----- nvinfo : EIATTR_REGCOUNT
	.align		4
.L_1865:
        /*2b08*/ 	.byte	0x04, 0x2f
        /*2b0a*/ 	.short	(.L_1867 - .L_1866)
	.align		4
.L_1866:
        /*2b0c*/ 	.word	index@(_ZN2at6native55_GLOBAL__N__de093ff9_22_ForeachBinaryOpList_cu_a911ec4325multi_tensor_apply_kernelINS1_18TensorListMetadataILi2EEENS1_11CopyFunctorIN3c1015Float8_e4m3fnuzENS6_15Float8_e5m2fnuzELi2ELi1ELi1EEEJNS0_4CopyIS7_S8_EEEEEvT_T0_DpT1_)
        /*2b10*/ 	.word	0x00000016


	//----- nvinfo : EIATTR_FRAME_SIZE
	.align		4
.L_1867:
        /*2b14*/ 	.byte	0x04, 0x11
        /*2b16*/ 	.short	(.L_1869 - .L_1868)
	.align		4
.L_1868:
        /*2b18*/ 	.word	index@(_ZN2at6native55_GLOBAL__N__de093ff9_22_ForeachBinaryOpList_cu_a911ec4325multi_tensor_apply_kernelINS1_18TensorListMetadataILi2EEENS1_11CopyFunctorIN3c1015Float8_e4m3fnuzENS6_15Float8_e5m2fnuzELi2ELi1ELi1EEEJNS0_4CopyIS7_S8_EEEEEvT_T0_DpT1_)
        /*2b1c*/ 	.word	0x00000000


	//----- nvinfo : EIATTR_REGCOUNT
	.align		4
.L_1869:
        /*2b20*/ 	.byte	0x04, 0x2f
        /*2b22*/ 	.short	(.L_1871 - .L_1870)
	.align		4
.L_1870:
        /*2b24*/ 	.word	index@(_ZN2at6native55_GLOBAL__N__de093ff9_22_ForeachBinaryOpList_cu_a911ec4325multi_tensor_apply_kernelINS1_18TensorListMetadataILi2EEENS1_14UnaryOpFunctorIN3c1011Float8_e5m2ELi2ELi1ELi1EEEJNS0_4CopyIS7_S7_EEEEEvT_T0_DpT1_)
        /*2b28*/ 	.word	0x00000014


	//----- nvinfo : EIATTR_FRAME_SIZE
	.align		4
.L_1871:
        /*2b2c*/ 	.byte	0x04, 0x11
        /*2b2e*/ 	.short	(.L_1873 - .L_1872)
	.align		4
.L_1872:
        /*2b30*/ 	.word	index@(_ZN2at6native55_GLOBAL__N__de093ff9_22_ForeachBinaryOpList_cu_a911ec4325multi_tensor_apply_kernelINS1_18TensorListMetadataILi2EEENS1_14UnaryOpFunctorIN3c1011Float8_e5m2ELi2ELi1ELi1EEEJNS0_4CopyIS7_S7_EEEEEvT_T0_DpT1_)
        /*2b34*/ 	.word	0x00000000


	//----- nvinfo : EIATTR_REGCOUNT
	.align		4
.L_1873:
        /*2b38*/ 	.byte	0x04, 0x2f
        /*2b3a*/ 	.short	(.L_1875 - .L_1874)
	.align		4
.L_1874:
        /*2b3c*/ 	.word	index@(_ZN2at6native55_GLOBAL__N__de093ff9_22_ForeachBinaryOpList_cu_a911ec4325multi_tensor_apply_kernelINS1_18TensorListMetadataILi2EEENS1_11CopyFunctorIN3c1011Float8_e5m2EhLi2ELi1ELi1EEEJNS0_4CopyIS7_hEEEEEvT_T0_DpT1_)
        /*2b40*/ 	.word	0x00000016


	//----- nvinfo : EIATTR_FRAME_SIZE
	.align		4
.L_1875:
        /*2b44*/ 	.byte	0x04, 0x11
        /*2b46*/ 	.short	(.L_1877 - .L_1876)
	.align		4
.L_1876:
        /*2b48*/ 	.word	index@(_ZN2at6native55_GLOBAL__N__de093ff9_22_ForeachBinaryOpList_cu_a911ec4325multi_tensor_apply_kernelINS1_18TensorListMetadataILi2EEENS1_11CopyFunctorIN3c1011Float8_e5m2EhLi2ELi1ELi1EEEJNS0_4CopyIS7_hEEEEEvT_T0_DpT1_)
        /*2b4c*/ 	.word	0x00000000


	//----- nvinfo : EIATTR_REGCOUNT
	.align		4
.L_1877:
        /*2b50*/ 	.byte	0x04, 0x2f
        /*2b52*/ 	.short	(.L_1879 - .L_1878)
	.align		4
.L_1878:
        /*2b54*/ 	.word	index@(_ZN2at6native55_GLOBAL__N__de093ff9_22_ForeachBinaryOpList_cu_a911ec4325multi_tensor_apply_kernelINS1_18TensorListMetadataILi2EEENS1_11CopyFunctorIN3c1011Float8_e5m2EaLi2ELi1ELi1EEEJNS0_4CopyIS7_aEEEEEvT_T0_DpT1_)
        /*2b58*/ 	.word	0x00000018


	//----- nvinfo : EIATTR_FRAME_SIZE
	.align		4
.L_1879:
        /*2b5c*/ 	.byte	0x04, 0x11
        /*2b5e*/ 	.short	(.L_1881 - .L_1880)
	.align		4
.L_1880:
        /*2b60*/ 	.word	index@(_ZN2at6native55_GLOBAL__N__de093ff9_22_ForeachBinaryOpList_cu_a911ec4325multi_tensor_apply_kernelINS1_18TensorListMetadataILi2EEENS1_11CopyFunctorIN3c1011Float8_e5m2EaLi2ELi1ELi1EEEJNS0_4CopyIS7_aEEEEEvT_T0_DpT1_)
        /*2b64*/ 	.word	0x00000000


	//----- nvinfo : EIATTR_REGCOUNT
	.align		4
.L_1881:
        /*2b68*/ 	.byte	0x04, 0x2f
        /*2b6a*/ 	.short	(.L_1883 - .L_1882)
	.align		4
.L_1882:
        /*2b6c*/ 	.word	index@(_ZN2at6native55_GLOBAL__N__de093ff9_22_ForeachBinaryOpList_cu_a911ec4325multi_tensor_apply_kernelINS1_18TensorListMetadataILi2EEENS1_11CopyFunctorIN3c1011Float8_e5m2ElLi2ELi1ELi1EEEJNS0_4CopyIS7_lEEEEEvT_T0_DpT1_)
        /*2b70*/ 	.word	0x00000020


	//----- nvinfo : EIATTR_FRAME_SIZE
	.align		4
.L_1883:
        /*2b74*/ 	.byte	0x04, 0x11
        /*2b76*/ 	.short	(.L_1885 - .L_1884)
	.align		4
.L_1884:
        /*2b78*/ 	.word	index@(_ZN2at6native55_GLOBAL__N__de093ff9_22_ForeachBinaryOpList_cu_a911ec4325multi_tensor_apply_kernelINS1_18TensorListMetadataILi2EEENS1_11CopyFunctorIN3c1011Float8_e5m2ElLi2ELi1ELi1EEEJNS0_4CopyIS7_lEEEEEvT_T0_DpT1_)
        /*2b7c*/ 	.word	0x00000000


	//----- nvinfo : EIATTR_REGCOUNT
	.align		4
.L_1885:
        /*2b80*/ 	.byte	0x04, 0x2f
        /*2b82*/ 	.short	(.L_1887 - .L_1886)
	.align		4
.L_1886:
        /*2b84*/ 	.word	index@(_ZN2at6native55_GLOBAL__N__de093ff9_22_ForeachBinaryOpList_cu_a911ec4325multi_tensor_apply_kernelINS1_18TensorListMetadataILi2EEENS1_11CopyFunctorIN3c1011Float8_e5m2EsLi2ELi1ELi1EEEJNS0_4CopyIS7_sEEEEEvT_T0_DpT1_)
        /*2b88*/ 	.word	0x0000001c


	//----- nvinfo : EIATTR_FRAME_SIZE
	.align		4
.L_1887:
        /*2b8c*/ 	.byte	0x04, 0x11
        /*2b8e*/ 	.short	(.L_1889 - .L_1888)
	.align		4
.L_1888:
        /*2b90*/ 	.word	index@(_ZN2at6native55_GLOBAL__N__de093ff9_22_ForeachBinaryOpList_cu_a911ec4325multi_tensor_apply_kernelINS1_18TensorListMetadataILi2EEENS1_11CopyFunctorIN3c1011Float8_e5m2EsLi2ELi1ELi1EEEJNS0_4CopyIS7_sEEEEEvT_T0_DpT1_)
        /*2b94*/ 	.word	0x00000000


	//----- nvinfo : EIATTR_REGCOUNT
	.align		4
.L_1889:
        /*2b98*/ 	.byte	0x04, 0x2f
        /*2b9a*/ 	.short	(.L_1891 - .L_1890)
	.align		4
.L_1890:
        /*2b9c*/ 	.word	index@(_ZN2at6native55_GLOBAL__N__de093ff9_22_ForeachBinaryOpList_cu_a911ec4325multi_tensor_apply_kernelINS1_18TensorListMetadataILi2EEENS1_11CopyFunctorIN3c1011Float8_e5m2EiLi2ELi1ELi1EEEJNS0_4CopyIS7_iEEEEEvT_T0_DpT1_)
        /*2ba0*/ 	.word	0x0000001c


	//----- nvinfo : EIATTR_FRAME_SIZE
	.align		4
.L_1891:
        /*2ba4*/ 	.byte	0x04, 0x11
        /*2ba6*/ 	.short	(.L_1893 - .L_1892)
	.align		4
.L_1892:
        /*2ba8*/ 	.word	index@(_ZN2at6native55_GLOBAL__N__de093ff9_22_ForeachBinaryOpList_cu_a911ec4325multi_tensor_apply_kernelINS1_18TensorListMetadataILi2EEENS1_11CopyFunctorIN3c1011Float8_e5m2EiLi2ELi1ELi1EEEJNS0_4CopyIS7_iEEEEEvT_T0_DpT1_)
        /*2bac*/ 	.word	0x00000000


	//----- nvinfo : EIATTR_REGCOUNT
	.align		4
.L_1893:
        /*2bb0*/ 	.byte	0x04, 0x2f
        /*2bb2*/ 	.short	(.L_1895 - .L_1894)
	.align		4
.L_1894:
        /*2bb4*/ 	.word	index@(_ZN2at6native55_GLOBAL__N__de093ff9_22_ForeachBinaryOpList_cu_a911ec4325multi_tensor_apply_kernelINS1_18TensorListMetadataILi2EEENS1_11CopyFunctorIN3c1011Float8_e5m2EdLi2ELi1ELi1EEEJNS0_4CopyIS7_dEEEEEvT_T0_DpT1_)
        /*2bb8*/ 	.word	0x00000020


	//----- nvinfo : EIATTR_FRAME_SIZE
	.align		4
.L_1895:
        /*2bbc*/ 	.byte	0x04, 0x11
        /*2bbe*/ 	.short	(.L_1897 - .L_1896)
	.align		4
.L_1896:
        /*2bc0*/ 	.word	index@(_ZN2at6native55_GLOBAL__N__de093ff9_22_ForeachBinaryOpList_cu_a911ec4325multi_tensor_apply_kernelINS1_18TensorListMetadataILi2EEENS1_11CopyFunctorIN3c1011Float8_e5m2EdLi2ELi1ELi1EEEJNS0_4CopyIS7_dEEEEEvT_T0_DpT1_)
        /*2bc4*/ 	.word	0x00000000


	//----- nvinfo : EIATTR_REGCOUNT
	.align		4
.L_1897:
        /*2bc8*/ 	.byte	0x04, 0x2f
        /*2bca*/ 	.short	(.L_1899 - .L_1898)
	.align		4
.L_1898:
        /*2bcc*/ 	.word	index@(_ZN2at6native55_GLOBAL__N__de093ff9_22_ForeachBinaryOpList_cu_a911ec4325multi_tensor_apply_kernelINS1_18TensorListMetadataILi2EEENS1_11CopyFunctorIN3c1011Float8_e5m2EfLi2ELi1ELi1EEEJNS0_4CopyIS7_fEEEEEvT_T0_DpT1_)
        /*2bd0*/ 	.word	0x0000001c


	//----- nvinfo : EIATTR_FRAME_SIZE
	.align		4
.L_1899:
        /*2bd4*/ 	.byte	0x04, 0x11
        /*2bd6*/ 	.short	(.L_1901 - .L_1900)
	.align		4
.L_1900:
        /*2bd8*/ 	.word	index@(_ZN2at6native55_GLOBAL__N__de093ff9_22_ForeachBinaryOpList_cu_a911ec4325multi_tensor_apply_kernelINS1_18TensorListMetadataILi2EEENS1_11CopyFunctorIN3c1011Float8_e5m2EfLi2ELi1ELi1EEEJNS0_4CopyIS7_fEEEEEvT_T0_DpT1_)
        /*2bdc*/ 	.word	0x00000000


	//----- nvinfo : EIATTR_REGCOUNT
	.align		4
.L_1901:
        /*2be0*/ 	.byte	0x04, 0x2f
        /*2be2*/ 	.short	(.L_1903 - .L_1902)
	.align		4
.L_1902:
        /*2be4*/ 	.word	index@(_ZN2at6native55_GLOBAL__N__de093ff9_22_ForeachBinaryOpList_cu_a911ec4325multi_tensor_apply_kernelINS1_18TensorListMetadataILi2EEENS1_11CopyFunctorIN3c1011Float8_e5m2ENS6_7complexIdEELi2ELi1ELi1EEEJNS0_4CopyIS7_S9_EEEEEvT_T0_DpT1_)
        /*2be8*/ 	.word	0x00000020


	//----- nvinfo : EIATTR_FRAME_SIZE
	.align		4
.L_1903:
        /*2bec*/ 	.byte	0x04, 0x11
        /*2bee*/ 	.short	(.L_1905 - .L_1904)
	.align		4
.L_1904:
        /*2bf0*/ 	.word	index@(_ZN2at6native55_GLOBAL__N__de093ff9_22_ForeachBinaryOpList_cu_a911ec4325multi_tensor_apply_kernelINS1_18TensorListMetadataILi2EEENS1_11CopyFunctorIN3c1011Float8_e5m2ENS6_7complexIdEELi2ELi1ELi1EEEJNS0_4CopyIS7_S9_EEEEEvT_T0_DpT1_)
        /*2bf4*/ 	.word	0x00000000


	//----- nvinfo : EIATTR_REGCOUNT
	.align		4
.L_1905:
        /*2bf8*/ 	.byte	0x04, 0x2f
        /*2bfa*/ 	.short	(.L_1907 - .L_1906)
	.align		4
.L_1906:
        /*2bfc*/ 	.word	index@(_ZN2at6native55_GLOBAL__N__de093ff9_22_ForeachBinaryOpList_cu_a911ec4325multi_tensor_apply_kernelINS1_18TensorListMetadataILi2EEENS1_11CopyFunctorIN3c1011Float8_e5m2ENS6_7complexIfEELi2ELi1ELi1EEEJNS0_4CopyIS7_S9_EEEEEvT_T0_DpT1_)
        /*2c00*/ 	.word	0x0000001e


	//----- nvinfo : EIATTR_FRAME_SIZE
	.align		4
.L_1907:
        /*2c04*/ 	.byte	0x04, 0x11
        /*2c06*/ 	.short	(.L_1909 - .L_1908)
	.align		4
.L_1908:
        /*2c08*/ 	.word	index@(_ZN2at6native55_GLOBAL__N__de093ff9_22_ForeachBinaryOpList_cu_a911ec4325multi_tensor_apply_kernelINS1_18TensorListMetadataILi2EEENS1_11CopyFunctorIN3c1011Float8_e5m2ENS6_7complexIfEELi2ELi1ELi1EEEJNS0_4CopyIS7_S9_EEEEEvT_T0_DpT1_)
        /*2c0c*/ 	.word	0x00000000


	//----- nvinfo : EIATTR_REGCOUNT
	.align		4
.L_1909:
        /*2c10*/ 	.byte	0x04, 0x2f
        /*2c12*/ 	.short	(.L_1911 - .L_1910)
	.align		4
.L_1910:
        /*2c14*/ 	.word	index@(_ZN2at6native55_GLOBAL__N__de093ff9_22_ForeachBinaryOpList_cu_a911ec4325multi_tensor_apply_kernelINS1_18TensorListMetadataILi2EEENS1_11CopyFunctorIN3c1011Float8_e5m2ENS6_4HalfELi2ELi1ELi1EEEJNS0_4CopyIS7_S8_EEEEEvT_T0_DpT1_)
        /*2c18*/ 	.word	0x0000001c


	//----- nvinfo : EIATTR_FRAME_SIZE
	.align		4
.L_1911:
        /*2c1c*/ 	.byte	0x04, 0x11
        /*2c1e*/ 	.short	(.L_1913 - .L_1912)
	.align		4
.L_1912:
        /*2c20*/ 	.word	index@(_ZN2at6native55_GLOBAL__N__de093ff9_22_ForeachBinaryOpList_cu_a911ec4325multi_tensor_apply_kernelINS1_18TensorListMetadataILi2EEENS1_11CopyFunctorIN3c1011Float8_e5m2ENS6_4HalfELi2ELi1ELi1EEEJNS0_4CopyIS7_S8_EEEEEvT_T0_DpT1_)
        /*2c24*/ 	.word	0x00000000


	//----- nvinfo : EIATTR_REGCOUNT
	.align		4
.L_1913:
        /*2c28*/ 	.byte	0x04, 0x2f
        /*2c2a*/ 	.short	(.L_1915 - .L_1914)
	.align		4
.L_1914:
        /*2c2c*/ 	.word	index@(_ZN2at6native55_GLOBAL__N__de093ff9_22_ForeachBinaryOpList_cu_a911ec4325multi_tensor_apply_kernelINS1_18TensorListMetadataILi2EEENS1_11CopyFunctorIN3c1011Float8_e5m2ENS6_8BFloat16ELi2ELi1ELi1EEEJNS0_4CopyIS7_S8_EEEEEvT_T0_DpT1_)
        /*2c30*/ 	.word	0x0000001c


	//----- nvinfo : EIATTR_FRAME_SIZE
	.align		4
.L_1915:
        /*2c34*/ 	.byte	0x04, 0x11
        /*2c36*/ 	.short	(.L_1917 - .L_1916)
	.align		4
.L_1916:
        /*2c38*/ 	.word	index@(_ZN2at6native55_GLOBAL__N__de093ff9_22_ForeachBinaryOpList_cu_a911ec4325multi_tensor_apply_kernelINS1_18TensorListMetadataILi2EEENS1_11CopyFunctorIN3c1011Float8_e5m2ENS6_8BFloat16ELi2ELi1ELi1EEEJNS0_4CopyIS7_S8_EEEEEvT_T0_DpT1_)
        /*2c3c*/ 	.word	0x00000000


	//----- nvinfo : EIATTR_REGCOUNT
	.align		4
.L_1917:
        /*2c40*/ 	.byte	0x04, 0x2f
        /*2c42*/ 	.short	(.L_1919 - .L_1918)
	.align		4
.L_1918:
        /*2c44*/ 	.word	index@(_ZN2at6native55_GLOBAL__N__de093ff9_22_ForeachBinaryOpList_cu_a911ec4325multi_tensor_apply_kernelINS1_18TensorListMetadataILi2EEENS1_11CopyFunctorIN3c1011Float8_e5m2EbLi2ELi1ELi1EEEJNS0_4CopyIS7_bEEEEEvT_T0_DpT1_)
        /*2c48*/ 	.word	0x00000018


	//----- nvinfo : EIATTR_FRAME_SIZE
	.align		4
.L_1919:
        /*2c4c*/ 	.byte	0x04, 0x11
        /*2c4e*/ 	.short	(.L_1921 - .L_1920)
	.align		4
.L_1920:
        /*2c50*/ 	.word	index@(_ZN2at6native55_GLOBAL__N__de093ff9_22_ForeachBinaryOpList_cu_a911ec4325multi_tensor_apply_kernelINS1_18TensorListMetadataILi2EEENS1_11CopyFunctorIN3c1011Float8_e5m2EbLi2ELi1ELi1EEEJNS0_4CopyIS7_bEEEEEvT_T0_DpT1_)
        /*2c54*/ 	.word	0x00000000


	//----- nvinfo : EIATTR_REGCOUNT
	.align		4
.L_1921:
        /*2c58*/ 	.byte	0x04, 0x2f
        /*2c5a*/ 	.short	(.L_1923 - .L_1922)
	.align		4
.L_1922:
        /*2c5c*/ 	.word	index@(_ZN2at6native55_GLOBAL__N__de093ff9_22_ForeachBinaryOpList_cu_a911ec4325multi_tensor_apply_kernelINS1_18TensorListMetadataILi2EEENS1_11CopyFunctorIN3c1011Float8_e5m2ENS6_13Float8_e4m3fnELi2ELi1ELi1EEEJNS0_4CopyIS7_S8_EEEEEvT_T0_DpT1_)
        /*2c60*/ 	.word	0x00000016


	//----- nvinfo : EIATTR_FRAME_SIZE
	.align		4
.L_1923:
        /*2c64*/ 	.byte	0x04, 0x11
        /*2c66*/ 	.short	(.L_1925 - .L_1924)
	.align		4
.L_1924:
        /*2c68*/ 	.word	index@(_ZN2at6native55_GLOBAL__N__de093ff9_22_ForeachBinaryOpList_cu_a911ec4325multi_tensor_apply_kernelINS1_18TensorListMetadataILi2EEENS1_11CopyFunctorIN3c1011Float8_e5m2ENS6_13Float8_e4m3fnELi2ELi1ELi1EEEJNS0_4CopyIS7_S8_EEEEEvT_T0_DpT1_)
        /*2c6c*/ 	.word	0x00000000


	//----- nvinfo : EIATTR_REGCOUNT
	.align		4
.L_1925:
        /*2c70*/ 	.byte	0x04, 0x2f
        /*2c72*/ 	.short	(.L_1927 - .L_1926)
	.align		4
.L_1926:
        /*2c74*/ 	.word	index@(_ZN2at6native55_GLOBAL__N__de093ff9_22_ForeachBinaryOpList_cu_a911ec4325multi_tensor_apply_kernelINS1_18TensorListMetadataILi2EEENS1_11CopyFunctorIN3c1011Float8_e5m2ENS6_15Float8_e4m3fnuzELi2ELi1ELi1EEEJNS0_4CopyIS7_S8_EEEEEvT_T0_DpT1_)
        /*2c78*/ 	.word	0x00000015


	//----- nvinfo : EIATTR_FRAME_SIZE
	.align		4
.L_1927:
        /*2c7c*/ 	.byte	0x04, 0x11
        /*2c7e*/ 	.short	(.L_1929 - .L_1928)
	.align		4
.L_1928:
        /*2c80*/ 	.word	index@(_ZN2at6native55_GLOBAL__N__de093ff9_22_ForeachBinaryOpList_cu_a911ec4325multi_tensor_apply_kernelINS1_18TensorListMetadataILi2EEENS1_11CopyFunctorIN3c1011Float8_e5m2ENS6_15Float8_e4m3fnuzELi2ELi1ELi1EEEJNS0_4CopyIS7_S8_EEEEEvT_T0_DpT1_)
        /*2c84*/ 	.word	0x00000000


	//----- nvinfo : EIATTR_REGCOUNT
	.align		4
.L_1929:
        /*2c88*/ 	.byte	0x04, 0x2f
        /*2c8a*/ 	.short	(.L_1931 - .L_1930)
	.align		4
.L_1930:
        /*2c8c*/ 	.word	index@(_ZN2at6native55_GLOBAL__N__de093ff9_22_ForeachBinaryOpList_cu_a911ec4325multi_tensor_apply_kernelINS1_18TensorListMetadataILi2EEENS1_11CopyFunctorIN3c1011Float8_e5m2ENS6_15Float8_e5m2fnuzELi2ELi1ELi1EEEJNS0_4CopyIS7_S8_EEEEEvT_T0_DpT1_)
        /*2c90*/ 	.word	0x00000015


	//----- nvinfo : EIATTR_FRAME_SIZE
	.align		4
.L_1931:
        /*2c94*/ 	.byte	0x04, 0x11
        /*2c96*/ 	.short	(.L_1933 - .L_1932)
	.align		4
.L_1932:
        /*2c98*/ 	.word	index@(_ZN2at6native55_GLOBAL__N__de093ff9_22_ForeachBinaryOpList_cu_a911ec4325multi_tensor_apply_kernelINS1_18TensorListMetadataILi2EEENS1_11CopyFunctorIN3c1011Float8_e5m2ENS6_15Float8_e5m2fnuzELi2ELi1ELi1EEEJNS0_4CopyIS7_S8_EEEEEvT_T0_DpT1_)
        /*2c9c*/ 	.word	0x00000000


	//----- nvinfo : EIATTR_REGCOUNT
	.align		4
.L_1933:
        /*2ca0*/ 	.byte	0x04, 0x2f
        /*2ca2*/ 	.short	(.L_1935 - .L_1934)
	.align		4
.L_1934:
        /*2ca4*/ 	.word	index@(_ZN2at6native55_GLOBAL__N__de093ff9_22_ForeachBinaryOpList_cu_a911ec4325multi_tensor_apply_kernelINS1_18TensorListMetadataILi2EEENS1_14UnaryOpFunctorIN3c1015Float8_e5m2fnuzELi2ELi1ELi1EEEJNS0_4CopyIS7_S7_EEEEEvT_T0_DpT1_)
        /*2ca8*/ 	.word	0x00000012


	//----- nvinfo : EIATTR_FRAME_SIZE
	.align		4
.L_1935:
        /*2cac*/ 	.byte	0x04, 0x11
        /*2cae*/ 	.short	(.L_1937 - .L_1936)
	.align		4
.L_1936:
        /*2cb0*/ 	.word	index@(_ZN2at6native55_GLOBAL__N__de093ff9_22_ForeachBinaryOpList_cu_a911ec4325multi_tensor_apply_kernelINS1_18TensorListMetadataILi2EEENS1_14UnaryOpFunctorIN3c1015Float8_e5m2fnuzELi2ELi1ELi1EEEJNS0_4CopyIS7_S7_EEEEEvT_T0_DpT1_)
        /*2cb4*/ 	.word	0x00000000


	//----- nvinfo : EIATTR_REGCOUNT
	.align		4
.L_1937:
        /*2cb8*/ 	.byte	0x04, 0x2f
        /*2cba*/ 	.short	(.L_1939 - .L_1938)
	.align		4
.L_1938:
        /*2cbc*/ 	.word	index@(_ZN2at6native55_GLOBAL__N__de093ff9_22_ForeachBinaryOpList_cu_a911ec4325multi_tensor_apply_kernelINS1_18TensorListMetadataILi2EEENS1_11CopyFunctorIN3c1015Float8_e5m2fnuzEhLi2ELi1ELi1EEEJNS0_4CopyIS7_hEEEEEvT_T0_DpT1_)
        /*2cc0*/ 	.word	0x00000015


	//----- nvinfo : EIATTR_FRAME_SIZE
	.align		4
.L_1939:
        /*2cc4*/ 	.byte	0x04, 0x11
        /*2cc6*/ 	.short	(.L_1941 - .L_1940)
	.align		4
.L_1940:
        /*2cc8*/ 	.word	index@(_ZN2at6native55_GLOBAL__N__de093ff9_22_ForeachBinaryOpList_cu_a911ec4325multi_tensor_apply_kernelINS1_18TensorListMetadataILi2EEENS1_11CopyFunctorIN3c1015Float8_e5m2fnuzEhLi2ELi1ELi1EEEJNS0_4CopyIS7_hEEEEEvT_T0_DpT1_)
        /*2ccc*/ 	.word	0x00000000


	//----- nvinfo : EIATTR_REGCOUNT
	.align		4
.L_1941:
        /*2cd0*/ 	.byte	0x04, 0x2f
        /*2cd2*/ 	.short	(.L_1943 - .L_1942)
	.align		4
.L_1942:
        /*2cd4*/ 	.word	index@(_ZN2at6native55_GLOBAL__N__de093ff9_22_ForeachBinaryOpList_cu_a911ec4325multi_tensor_apply_kernelINS1_18TensorListMetadataILi2EEENS1_11CopyFunctorIN3c1015Float8_e5m2fnuzEaLi2ELi1ELi1EEEJNS0_4CopyIS7_aEEEEEvT_T0_DpT1_)
        /*2cd8*/ 	.word	0x00000015


	//----- nvinfo : EIATTR_FRAME_SIZE
	.align		4
.L_1943:
        /*2cdc*/ 	.byte	0x04, 0x11
        /*2cde*/ 	.short	(.L_1945 - .L_1944)
	.align		4
.L_1944:
        /*2ce0*/ 	.word	index@(_ZN2at6native55_GLOBAL__N__de093ff9_22_ForeachBinaryOpList_cu_a911ec4325multi_tensor_apply_kernelINS1_18TensorListMetadataILi2EEENS1_11CopyFunctorIN3c1015Float8_e5m2fnuzEaLi2ELi1ELi1EEEJNS0_4CopyIS7_aEEEEEvT_T0_DpT1_)
        /*2ce4*/ 	.word	0x00000000


	//----- nvinfo : EIATTR_REGCOUNT
	.align		4
.L_1945:
        /*2ce8*/ 	.byte	0x04, 0x2f
        /*2cea*/ 	.short	(.L_1947 - .L_1946)
	.align		4
.L_1946:
        /*2cec*/ 	.word	index@(_ZN2at6native55_GLOBAL__N__de093ff9_22_ForeachBinaryOpList_cu_a911ec4325multi_tensor_apply_kernelINS1_18TensorListMetadataILi2EEENS1_11CopyFunctorIN3c1015Float8_e5m2fnuzElLi2ELi1ELi1EEEJNS0_4CopyIS7_lEEEEEvT_T0_DpT1_)
        /*2cf0*/ 	.word	0x0000001c


	//----- nvinfo : EIATTR_FRAME_SIZE
	.align		4
.L_1947:
        /*2cf4*/ 	.byte	0x04, 0x11
        /*2cf6*/ 	.short	(.L_1949 - .L_1948)
	.align		4
.L_1948:
        /*2cf8*/ 	.word	index@(_ZN2at6native55_GLOBAL__N__de093ff9_22_ForeachBinaryOpList_cu_a911ec4325multi_tensor_apply_kernelINS1_18TensorListMetadataILi2EEENS1_11CopyFunctorIN3c1015Float8_e5m2fnuzElLi2ELi1ELi1EEEJNS0_4CopyIS7_lEEEEEvT_T0_DpT1_)
        /*2cfc*/ 	.word	0x00000000


	//----- nvinfo : EIATTR_REGCOUNT
	.align		4
.L_1949:
        /*2d00*/ 	.byte	0x04, 0x2f
        /*2d02*/ 	.short	(.L_1951 - .L_1950)
	.align		4
.L_1950:
        /*2d04*/ 	.word	index@(_ZN2at6native55_GLOBAL__N__de093ff9_22_ForeachBinaryOpList_cu_a911ec4325multi_tensor_apply_kernelINS1_18TensorListMetadataILi2EEENS1_11CopyFunctorIN3c1015Float8_e5m2fnuzEsLi2ELi1ELi1EEEJNS0_4CopyIS7_sEEEEEvT_T0_DpT1_)
        /*2d08*/ 	.word	0x00000019


	//----- nvinfo : EIATTR_FRAME_SIZE
	.align		4
.L_1951:
        /*2d0c*/ 	.byte	0x04, 0x11
        /*2d0e*/ 	.short	(.L_1953 - .L_1952)
	.align		4
.L_1952:
        /*2d10*/ 	.word	index@(_ZN2at6native55_GLOBAL__N__de093ff9_22_ForeachBinaryOpList_cu_a911ec4325multi_tensor_apply_kernelINS1_18TensorListMetadataILi2EEENS1_11CopyFunctorIN3c1015Float8_e5m2fnuzEsLi2ELi1ELi1EEEJNS0_4CopyIS7_sEEEEEvT_T0_DpT1_)
        /*2d14*/ 	.word	0x00000000


	//----- nvinfo : EIATTR_REGCOUNT
	.align		4
.L_1953:
        /*2d18*/ 	.byte	0x04, 0x2f
        /*2d1a*/ 	.short	(.L_1955 - .L_1954)
	.align		4
.L_1954:
        /*2d1c*/ 	.word	index@(_ZN2at6native55_GLOBAL__N__de093ff9_22_ForeachBinaryOpList_cu_a911ec4325multi_tensor_apply_kernelINS1_18TensorListMetadataILi2EEENS1_11CopyFunctorIN3c1015Float8_e5m2fnuzEiLi2ELi1ELi1EEEJNS0_4CopyIS7_iEEEEEvT_T0_DpT1_)
        /*2d20*/ 	.word	0x00000018


	//----- nvinfo : EIATTR_FRAME_SIZE
	.align		4
.L_1955:
        /*2d24*/ 	.byte	0x04, 0x11
        /*2d26*/ 	.short	(.L_1957 - .L_1956)
	.align		4
.L_1956:
        /*2d28*/ 	.word	index@(_ZN2at6native55_GLOBAL__N__de093ff9_22_ForeachBinaryOpList_cu_a911ec4325multi_tensor_apply_kernelINS1_18TensorListMetadataILi2EEENS1_11CopyFunctorIN3c1015Float8_e5m2fnuzEiLi2ELi1ELi1EEEJNS0_4CopyIS7_iEEEEEvT_T0_DpT1_)
        /*2d2c*/ 	.word	0x00000000


	//----- nvinfo : EIATTR_REGCOUNT
	.align		4
.L_1957:
        /*2d30*/ 	.byte	0x04, 0x2f
        /*2d32*/ 	.short	(.L_1959 - .L_1958)
	.align		4
.L_1958:
        /*2d34*/ 	.word	index@(_ZN2at6native55_GLOBAL__N__de093ff9_22_ForeachBinaryOpList_cu_a911ec4325multi_tensor_apply_kernelINS1_18TensorListMetadataILi2EEENS1_11CopyFunctorIN3c1015Float8_e5m2fnuzEdLi2ELi1ELi1EEEJNS0_4CopyIS7_dEEEEEvT_T0_DpT1_)
        /*2d38*/ 	.word	0x0000001c


	//----- nvinfo : EIATTR_FRAME_SIZE
	.align		4
.L_1959:
        /*2d3c*/ 	.byte	0x04, 0x11
        /*2d3e*/ 	.short	(.L_1961 - .L_1960)
	.align		4
.L_1960:
        /*2d40*/ 	.word	index@(_ZN2at6native55_GLOBAL__N__de093ff9_22_ForeachBinaryOpList_cu_a911ec4325multi_tensor_apply_kernelINS1_18TensorListMetadataILi2EEENS1_11CopyFunctorIN3c1015Float8_e5m2fnuzEdLi2ELi1ELi1EEEJNS0_4CopyIS7_dEEEEEvT_T0_DpT1_)
        /*2d44*/ 	.word	0x00000000


	//----- nvinfo : EIATTR_REGCOUNT
	.align		4
.L_1961:
        /*2d48*/ 	.byte	0x04, 0x2f
        /*2d4a*/ 	.short	(.L_1963 - .L_1962)
	.align		4
.L_1962:
        /*2d4c*/ 	.word	index@(_ZN2at6native55_GLOBAL__N__de093ff9_22_ForeachBinaryOpList_cu_a911ec4325multi_tensor_apply_kernelINS1_18TensorListMetadataILi2EEENS1_11CopyFunctorIN3c1015Float8_e5m2fnuzEfLi2ELi1ELi1EEEJNS0_4CopyIS7_fEEEEEvT_T0_DpT1_)
        /*2d50*/ 	.word	0x00000018


	//----- nvinfo : EIATTR_FRAME_SIZE
	.align		4
.L_1963:
        /*2d54*/ 	.byte	0x04, 0x11
        /*2d56*/ 	.short	(.L_1965 - .L_1964)
	.align		4
.L_1964:
        /*2d58*/ 	.word	index@(_ZN2at6native55_GLOBAL__N__de093ff9_22_ForeachBinaryOpList_cu_a911ec4325multi_tensor_apply_kernelINS1_18TensorListMetadataILi2EEENS1_11CopyFunctorIN3c1015Float8_e5m2fnuzEfLi2ELi1ELi1EEEJNS0_4CopyIS7_fEEEEEvT_T0_DpT1_)
        /*2d5c*/ 	.word	0x00000000


	//----- nvinfo : EIATTR_REGCOUNT
	.align		4
.L_1965:
        /*2d60*/ 	.byte	0x04, 0x2f
        /*2d62*/ 	.short	(.L_1967 - .L_1966)
	.align		4
.L_1966:
        /*2d64*/ 	.word	index@(_ZN2at6native55_GLOBAL__N__de093ff9_22_ForeachBinaryOpList_cu_a911ec4325multi_tensor_apply_kernelINS1_18TensorListMetadataILi2EEENS1_11CopyFunctorIN3c1015Float8_e5m2fnuzENS6_7complexIdEELi2ELi1ELi1EEEJNS0_4CopyIS7_S9_EEEEEvT_T0_DpT1_)
        /*2d68*/ 	.word	0x0000001c


	//----- nvinfo : EIATTR_FRAME_SIZE
	.align		4
.L_1967:
        /*2d6c*/ 	.byte	0x04, 0x11
        /*2d6e*/ 	.short	(.L_1969 - .L_1968)
	.align		4
.L_1968:
        /*2d70*/ 	.word	index@(_ZN2at6native55_GLOBAL__N__de093ff9_22_ForeachBinaryOpList_cu_a911ec4325multi_tensor_apply_kernelINS1_18TensorListMetadataILi2EEENS1_11CopyFunctorIN3c1015Float8_e5m2fnuzENS6_7complexIdEELi2ELi1ELi1EEEJNS0_4CopyIS7_S9_EEEEEvT_T0_DpT1_)
        /*2d74*/ 	.word	0x00000000


	//----- nvinfo : EIATTR_REGCOUNT
	.align		4
.L_1969:
        /*2d78*/ 	.byte	0x04, 0x2f
        /*2d7a*/ 	.short	(.L_1971 - .L_1970)
	.align		4
.L_1970:
        /*2d7c*/ 	.word	index@(_ZN2at6native55_GLOBAL__N__de093ff9_22_ForeachBinaryOpList_cu_a911ec4325multi_tensor_apply_kernelINS1_18TensorListMetadataILi2EEENS1_11CopyFunctorIN3c1015Float8_e5m2fnuzENS6_7complexIfEELi2ELi1ELi1EEEJNS0_4CopyIS7_S9_EEEEEvT_T0_DpT1_)
        /*2d80*/ 	.word	0x00000018


	//----- nvinfo : EIATTR_FRAME_SIZE
	.align		4
.L_1971:
        /*2d84*/ 	.byte	0x04, 0x11
        /*2d86*/ 	.short	(.L_1973 - .L_1972)
	.align		4
.L_1972:
        /*2d88*/ 	.word	index@(_ZN2at6native55_GLOBAL__N__de093ff9_22_ForeachBinaryOpList_cu_a911ec4325multi_tensor_apply_kernelINS1_18TensorListMetadataILi2EEENS1_11CopyFunctorIN3c1015Float8_e5m2fnuzENS6_7complexIfEELi2ELi1ELi1EEEJNS0_4CopyIS7_S9_EEEEEvT_T0_DpT1_)
        /*2d8c*/ 	.word	0x00000000


	//----- nvinfo : EIATTR_REGCOUNT
	.align		4
.L_1973:
        /*2d90*/ 	.byte	0x04, 0x2f
        /*2d92*/ 	.short	(.L_1975 - .L_1974)
	.align		4
.L_1974:
        /*2d94*/ 	.word	index@(_ZN2at6native55_GLOBAL__N__de093ff9_22_ForeachBinaryOpList_cu_a911ec4325multi_tensor_apply_kernelINS1_18TensorListMetadataILi2EEENS1_11CopyFunctorIN3c1015Float8_e5m2fnuzENS6_4HalfELi2ELi1ELi1EEEJNS0_4CopyIS7_S8_EEEEEvT_T0_DpT1_)
        /*2d98*/ 	.word	0x00000019


	//----- nvinfo : EIATTR_FRAME_SIZE
	.align		4
.L_1975:
        /*2d9c*/ 	.byte	0x04, 0x11
        /*2d9e*/ 	.short	(.L_1977 - .L_1976)
	.align		4
.L_1976:
        /*2da0*/ 	.word	index@(_ZN2at6native55_GLOBAL__N__de093ff9_22_ForeachBinaryOpList_cu_a911ec4325multi_tensor_apply_kernelINS1_18TensorListMetadataILi2EEENS1_11CopyFunctorIN3c1015Float8_e5m2fnuzENS6_4HalfELi2ELi1ELi1EEEJNS0_4CopyIS7_S8_EEEEEvT_T0_DpT1_)
        /*2da4*/ 	.word	0x00000000


	//----- nvinfo : EIATTR_REGCOUNT
	.align		4
.L_1977:
        /*2da8*/ 	.byte	0x04, 0x2f
        /*2daa*/ 	.short	(.L_1979 - .L_1978)
	.align		4
.L_1978:
        /*2dac*/ 	.word	index@(_ZN2at6native55_GLOBAL__N__de093ff9_22_ForeachBinaryOpList_cu_a911ec4325multi_tensor_apply_kernelINS1_18TensorListMetadataILi2EEENS1_11CopyFunctorIN3c1015Float8_e5m2fnuzENS6_8BFloat16ELi2ELi1ELi1EEEJNS0_4CopyIS7_S8_EEEEEvT_T0_DpT1_)
        /*2db0*/ 	.word	0x00000019


	//----- nvinfo : EIATTR_FRAME_SIZE
	.align		4
.L_1979:
        /*2db4*/ 	.byte	0x04, 0x11
        /*2db6*/ 	.short	(.L_1981 - .L_1980)
	.align		4
.L_1980:
        /*2db8*/ 	.word	index@(_ZN2at6native55_GLOBAL__N__de093ff9_22_ForeachBinaryOpList_cu_a911ec4325multi_tensor_apply_kernelINS1_18TensorListMetadataILi2EEENS1_11CopyFunctorIN3c1015Float8_e5m2fnuzENS6_8BFloat16ELi2ELi1ELi1EEEJNS0_4CopyIS7_S8_EEEEEvT_T0_DpT1_)
        /*2dbc*/ 	.word	0x00000000


	//----- nvinfo : EIATTR_REGCOUNT
	.align		4
.L_1981:
        /*2dc0*/ 	.byte	0x04, 0x2f
        /*2dc2*/ 	.short	(.L_1983 - .L_1982)
	.align		4
.L_1982:
        /*2dc4*/ 	.word	index@(_ZN2at6native55_GLOBAL__N__de093ff9_22_ForeachBinaryOpList_cu_a911ec4325multi_tensor_apply_kernelINS1_18TensorListMetadataILi2EEENS1_11CopyFunctorIN3c1015Float8_e5m2fnuzEbLi2ELi1ELi1EEEJNS0_4CopyIS7_bEEEEEvT_T0_DpT1_)
        /*2dc8*/ 	.word	0x00000015


	//----- nvinfo : EIATTR_FRAME_SIZE
	.align		4
.L_1983:
        /*2dcc*/ 	.byte	0x04, 0x11
        /*2dce*/ 	.short	(.L_1985 - .L_1984)
	.align		4
.L_1984:
        /*2dd0*/ 	.word	index@(_ZN2at6native55_GLOBAL__N__de093ff9_22_ForeachBinaryOpList_cu_a911ec4325multi_tensor_apply_kernelINS1_18TensorListMetadataILi2EEENS1_11CopyFunctorIN3c1015Float8_e5m2fnuzEbLi2ELi1ELi1EEEJNS0_4CopyIS7_bEEEEEvT_T0_DpT1_)
        /*2dd4*/ 	.word	0x00000000


	//----- nvinfo : EIATTR_REGCOUNT
	.align		4
.L_1985:
        /*2dd8*/ 	.byte	0x04, 0x2f
        /*2dda*/ 	.short	(.L_1987 - .L_1986)
	.align		4
.L_1986:
        /*2ddc*/ 	.word	index@(_ZN2at6native55_GLOBAL__N__de093ff9_22_ForeachBinaryOpList_cu_a911ec4325multi_tensor_apply_kernelINS1_18TensorListMetadataILi2EEENS1_11CopyFunctorIN3c1015Float8_e5m2fnuzENS6_13Float8_e4m3fnELi2ELi1ELi1EEEJNS0_4CopyIS7_S8_EEEEEvT_T0_DpT1_)
        /*2de0*/ 	.word	0x00000016


	//----- nvinfo : EIATTR_FRAME_SIZE
	.align		4
.L_1987:
        /*2de4*/ 	.byte	0x04, 0x11
        /*2de6*/ 	.short	(.L_1989 - .L_1988)
	.align		4
.L_1988:
        /*2de8*/ 	.word	index@(_ZN2at6native55_GLOBAL__N__de093ff9_22_ForeachBinaryOpList_cu_a911ec4325multi_tensor_apply_kernelINS1_18TensorListMetadataILi2EEENS1_11CopyFunctorIN3c1015Float8_e5m2fnuzENS6_13Float8_e4m3fnELi2ELi1ELi1EEEJNS0_4CopyIS7_S8_EEEEEvT_T0_DpT1_)
        /*2dec*/ 	.word	0x00000000


	//----- nvinfo : EIATTR_REGCOUNT
	.align		4
.L_1989:
        /*2df0*/ 	.byte	0x04, 0x2f
        /*2df2*/ 	.short	(.L_1991 - .L_1990)
	.align		4
.L_1990:
        /*2df4*/ 	.word	index@(_ZN2at6native55_GLOBAL__N__de093ff9_22_ForeachBinaryOpList_cu_a911ec4325multi_tensor_apply_kernelINS1_18TensorListMetadataILi2EEENS1_11CopyFunctorIN3c1015Float8_e5m2fnuzENS6_15Float8_e4m3fnuzELi2ELi1ELi1EEEJNS0_4CopyIS7_S8_EEEEEvT_T0_DpT1_)
        /*2df8*/ 	.word	0x00000016


	//----- nvinfo : EIATTR_FRAME_SIZE
	.align		4
.L_1991:
        /*2dfc*/ 	.byte	0x04, 0x11
        /*2dfe*/ 	.short	(.L_1993 - .L_1992)
	.align		4
.L_1992:
        /*2e00*/ 	.word	index@(_ZN2at6native55_GLOBAL__N__de093ff9_22_ForeachBinaryOpList_cu_a911ec4325multi_tensor_apply_kernelINS1_18TensorListMetadataILi2EEENS1_11CopyFunctorIN3c1015Float8_e5m2fnuzENS6_15Float8_e4m3fnuzELi2ELi1ELi1EEEJNS0_4CopyIS7_S8_EEEEEvT_T0_DpT1_)
        /*2e04*/ 	.word	0x00000000


	//----- nvinfo : EIATTR_REGCOUNT
	.align		4
.L_1993:
        /*2e08*/ 	.byte	0x04, 0x2f
        /*2e0a*/ 	.short	(.L_1995 - .L_1994)
	.align		4
.L_1994:
        /*2e0c*/ 	.word	index@(_ZN2at6native55_GLOBAL__N__de093ff9_22_ForeachBinaryOpList_cu_a911ec4325multi_tensor_apply_kernelINS1_18TensorListMetadataILi2EEENS1_11CopyFunctorIN3c1015Float8_e5m2fnuzENS6_11Float8_e5m2ELi2ELi1ELi1EEEJNS0_4CopyIS7_S8_EEEEEvT_T0_DpT1_)
        /*2e10*/ 	.word	0x00000015


	//----- nvinfo : EIATTR_FRAME_SIZE
	.align		4
.L_1995:
        /*2e14*/ 	.byte	0x04, 0x11
        /*2e16*/ 	.short	(.L_1997 - .L_1996)
	.align		4
.L_1996:
        /*2e18*/ 	.word	index@(_ZN2at6native55_GLOBAL__N__de093ff9_22_ForeachBinaryOpList_cu_a911ec4325multi_tensor_apply_kernelINS1_18TensorListMetadataILi2EEENS1_11CopyFunctorIN3c1015Float8_e5m2fnuzENS6_11Float8_e5m2ELi2ELi1ELi1EEEJNS0_4CopyIS7_S8_EEEEEvT_T0_DpT1_)
        /*2e1c*/ 	.word	0x00000000


	//----- nvinfo : EIATTR_MIN_STACK_SIZE
	.align		4
.L_1997:
        /*2e20*/ 	.byte	0x04, 0x12
        /*2e22*/ 	.short	(.L_1999 - .L_1998)
	.align		4
.L_1998:
        /*2e24*/ 	.word	index@(_ZN2at6native55_GLOBAL__N__de093ff9_22_ForeachBinaryOpList_cu_a911ec4325multi_tensor_apply_kernelINS1_18TensorListMetadataILi2EEENS1_11CopyFunctorIN3c1015Float8_e5m2fnuzENS6_11Float8_e5m2ELi2ELi1ELi1EEEJNS0_4CopyIS7_S8_EEEEEvT_T0_DpT1_)
        /*2e28*/ 	.word	0x00000000


	//----- nvinfo : EIATTR_MIN_STACK_SIZE
	.align		4
.L_1999:
        /*2e2c*/ 	.byte	0x04, 0x12
        /*2e2e*/ 	.short	(.L_2001 - .L_2000)
	.align		4
.L_2000:
        /*2e30*/ 	.word	index@(_ZN2at6native55_GLOBAL__N__de093ff9_22_ForeachBinaryOpList_cu_a911ec4325multi_tensor_apply_kernelINS1_18TensorListMetadataILi2EEENS1_11CopyFunctorIN3c1015Float8_e5m2fnuzENS6_15Float8_e4m3fnuzELi2ELi1ELi1EEEJNS0_4CopyIS7_S8_EEEEEvT_T0_DpT1_)
        /*2e34*/ 	.word	0x00000000


	//----- nvinfo : EIATTR_MIN_STACK_SIZE
	.align		4
.L_2001:
        /*2e38*/ 	.byte	0x04, 0x12
        /*2e3a*/ 	.short	(.L_2003 - .L_2002)
	.align		4
.L_2002:
        /*2e3c*/ 	.word	index@(_ZN2at6native55_GLOBAL__N__de093ff9_22_ForeachBinaryOpList_cu_a911ec4325multi_tensor_apply_kernelINS1_18TensorListMetadataILi2EEENS1_11CopyFunctorIN3c1015Float8_e5m2fnuzENS6_13Float8_e4m3fnELi2ELi1ELi1EEEJNS0_4CopyIS7_S8_EEEEEvT_T0_DpT1_)
        /*2e40*/ 	.word	0x00000000


	//----- nvinfo : EIATTR_MIN_STACK_SIZE
	.align		4
.L_2003:
        /*2e44*/ 	.byte	0x04, 0x12
        /*2e46*/ 	.short	(.L_2005 - .L_2004)
	.align		4
.L_2004:
        /*2e48*/ 	.word	index@(_ZN2at6native55_GLOBAL__N__de093ff9_22_ForeachBinaryOpList_cu_a911ec4325multi_tensor_apply_kernelINS1_18TensorListMetadataILi2EEENS1_11CopyFunctorIN3c1015Float8_e5m2fnuzEbLi2ELi1ELi1EEEJNS0_4CopyIS7_bEEEEEvT_T0_DpT1_)
        /*2e4c*/ 	.word	0x00000000


	//----- nvinfo : EIATTR_MIN_STACK_SIZE
	.align		4
.L_2005:
        /*2e50*/ 	.byte	0x04, 0x12
        /*2e52*/ 	.short	(.L_2007 - .L_2006)
	.align		4
.L_2006:
        /*2e54*/ 	.word	index@(_ZN2at6native55_GLOBAL__N__de093ff9_22_ForeachBinaryOpList_cu_a911ec4325multi_tensor_apply_kernelINS1_18TensorListMetadataILi2EEENS1_11CopyFunctorIN3c1015Float8_e5m2fnuzENS6_8BFloat16ELi2ELi1ELi1EEEJNS0_4CopyIS7_S8_EEEEEvT_T0_DpT1_)
        /*2e58*/ 	.word	0x00000000


	//----- nvinfo : EIATTR_MIN_STACK_SIZE
	.align		4
.L_2007:
        /*2e5c*/ 	.byte	0x04, 0x12
        /*2e5e*/ 	.short	(.L_2009 - .L_2008)
	.align		4
.L_2008:
        /*2e60*/ 	.word	index@(_ZN2at6native55_GLOBAL__N__de093ff9_22_ForeachBinaryOpList_cu_a911ec4325multi_tensor_apply_kernelINS1_18TensorListMetadataILi2EEENS1_11CopyFunctorIN3c1015Float8_e5m2fnuzENS6_4HalfELi2ELi1ELi1EEEJNS0_4CopyIS7_S8_EEEEEvT_T0_DpT1_)
        /*2e64*/ 	.word	0x00000000


	//----- nvinfo : EIATTR_MIN_STACK_SIZE
	.align		4
.L_2009:
        /*2e68*/ 	.byte	0x04, 0x12
        /*2e6a*/ 	.short	(.L_2011 - .L_2010)
	.align		4
.L_2010:
        /*2e6c*/ 	.word	index@(_ZN2at6native55_GLOBAL__N__de093ff9_22_ForeachBinaryOpList_cu_a911ec4325multi_tensor_apply_kernelINS1_18TensorListMetadataILi2EEENS1_11CopyFunctorIN3c1015Float8_e5m2fnuzENS6_7complexIfEELi2ELi1ELi1EEEJNS0_4CopyIS7_S9_EEEEEvT_T0_DpT1_)
        /*2e70*/ 	.word	0x00000000


	//----- nvinfo : EIATTR_MIN_STACK_SIZE
	.align		4
.L_2011:
        /*2e74*/ 	.byte	0x04, 0x12
        /*2e76*/ 	.short	(.L_2013 - .L_2012)
	.align		4
.L_2012:
        /*2e78*/ 	.word	index@(_ZN2at6native55_GLOBAL__N__de093ff9_22_ForeachBinaryOpList_cu_a911ec4325multi_tensor_apply_kernelINS1_18TensorListMetadataILi2EEENS1_11CopyFunctorIN3c1015Float8_e5m2fnuzENS6_7complexIdEELi2ELi1ELi1EEEJNS0_4CopyIS7_S9_EEEEEvT_T0_DpT1_)
        /*2e7c*/ 	.word	0x00000000


	//----- nvinfo : EIATTR_MIN_STACK_SIZE
	.align		4
.L_2013:
        /*2e80*/ 	.byte	0x04, 0x12
        /*2e82*/ 	.short	(.L_2015 - .L_2014)
	.align		4
.L_2014:
        /*2e84*/ 	.word	index@(_ZN2at6native55_GLOBAL__N__de093ff9_22_ForeachBinaryOpList_cu_a911ec4325multi_tensor_apply_kernelINS1_18TensorListMetadataILi2EEENS1_11CopyFunctorIN3c1015Float8_e5m2fnuzEfLi2ELi1ELi1EEEJNS0_4CopyIS7_fEEEEEvT_T0_DpT1_)
        /*2e88*/ 	.word	0x00000000


	//----- nvinfo : EIATTR_MIN_STACK_SIZE
	.align		4
.L_2015:
        /*2e8c*/ 	.byte	0x04, 0x12
        /*2e8e*/ 	.short	(.L_2017 - .L_2016)
	.align		4
.L_2016:
        /*2e90*/ 	.word	index@(_ZN2at6native55_GLOBAL__N__de093ff9_22_ForeachBinaryOpList_cu_a911ec4325multi_tensor_apply_kernelINS1_18TensorListMetadataILi2EEENS1_11CopyFunctorIN3c1015Float8_e5m2fnuzEdLi2ELi1ELi1EEEJNS0_4CopyIS7_dEEEEEvT_T0_DpT1_)
        /*2e94*/ 	.word	0x00000000


	//----- nvinfo : EIATTR_MIN_STACK_SIZE
	.align		4
.L_2017:
        /*2e98*/ 	.byte	0x04, 0x12
        /*2e9a*/ 	.short	(.L_2019 - .L_2018)
	.align		4
.L_2018:
        /*2e9c*/ 	.word	index@(_ZN2at6native55_GLOBAL__N__de093ff9_22_ForeachBinaryOpList_cu_a911ec4325multi_tensor_apply_kernelINS1_18TensorListMetadataILi2EEENS1_11CopyFunctorIN3c1015Float8_e5m2fnuzEiLi2ELi1ELi1EEEJNS0_4CopyIS7_iEEEEEvT_T0_DpT1_)
        /*2ea0*/ 	.word	0x00000000


	//----- nvinfo : EIATTR_MIN_STACK_SIZE
	.align		4
.L_2019:
        /*2ea4*/ 	.byte	0x04, 0x12
        /*2ea6*/ 	.short	(.L_2021 - .L_2020)
	.align		4
.L_2020:
        /*2ea8*/ 	.word	index@(_ZN2at6native55_GLOBAL__N__de093ff9_22_ForeachBinaryOpList_cu_a911ec4325multi_tensor_apply_kernelINS1_18TensorListMetadataILi2EEENS1_11CopyFunctorIN3c1015Float8_e5m2fnuzEsLi2ELi1ELi1EEEJNS0_4CopyIS7_sEEEEEvT_T0_DpT1_)
        /*2eac*/ 	.word	0x00000000


	//----- nvinfo : EIATTR_MIN_STACK_SIZE
	.align		4
.L_2021:
        /*2eb0*/ 	.byte	0x04, 0x12
        /*2eb2*/ 	.short	(.L_2023 - .L_2022)
	.align		4
.L_2022:
        /*2eb4*/ 	.word	index@(_ZN2at6native55_GLOBAL__N__de093ff9_22_ForeachBinaryOpList_cu_a911ec4325multi_tensor_apply_kernelINS1_18TensorListMetadataILi2EEENS1_11CopyFunctorIN3c1015Float8_e5m2fnuzElLi2ELi1ELi1EEEJNS0_4CopyIS7_lEEEEEvT_T0_DpT1_)
        /*2eb8*/ 	.word	0x00000000


	//----- nvinfo : EIATTR_MIN_STACK_SIZE
	.align		4
.L_2023:
        /*2ebc*/ 	.byte	0x04, 0x12
        /*2ebe*/ 	.short	(.L_2025 - .L_2024)
	.align		4
.L_2024:
        /*2ec0*/ 	.word	index@(_ZN2at6native55_GLOBAL__N__de093ff9_22_ForeachBinaryOpList_cu_a911ec4325multi_tensor_apply_kernelINS1_18TensorListMetadataILi2EEENS1_11CopyFunctorIN3c1015Float8_e5m2fnuzEaLi2ELi1ELi1EEEJNS0_4CopyIS7_aEEEEEvT_T0_DpT1_)
        /*2ec4*/ 	.word	0x00000000


	//----- nvinfo : EIATTR_MIN_STACK_SIZE
	.align		4
.L_2025:
        /*2ec8*/ 	.byte	0x04, 0x12
        /*2eca*/ 	.short	(.L_2027 - .L_2026)
	.align		4
.L_2026:
        /*2ecc*/ 	.word	index@(_ZN2at6native55_GLOBAL__N__de093ff9_22_ForeachBinaryOpList_cu_a911ec4325multi_tensor_apply_kernelINS1_18TensorListMetadataILi2EEENS1_11CopyFunctorIN3c1015Float8_e5m2fnuzEhLi2ELi1ELi1EEEJNS0_4CopyIS7_hEEEEEvT_T0_DpT1_)
        /*2ed0*/ 	.word	0x00000000


	//----- nvinfo : EIATTR_MIN_STACK_SIZE
	.align		4
.L_2027:
        /*2ed4*/ 	.byte	0x04, 0x12
        /*2ed6*/ 	.short	(.L_2029 - .L_2028)
	.align		4
.L_2028:
        /*2ed8*/ 	.word	index@(_ZN2at6native55_GLOBAL__N__de093ff9_22_ForeachBinaryOpList_cu_a911ec4325multi_tensor_apply_kernelINS1_18TensorListMetadataILi2EEENS1_14UnaryOpFunctorIN3c1015Float8_e5m2fnuzELi2ELi1ELi1EEEJNS0_4CopyIS7_S7_EEEEEvT_T0_DpT1_)
        /*2edc*/ 	.word	0x00000000


	//----- nvinfo : EIATTR_MIN_STACK_SIZE
	.align		4
.L_2029:
        /*2ee0*/ 	.byte	0x04, 0x12
        /*2ee2*/ 	.short	(.L_2031 - .L_2030)
	.align		4
.L_2030:
        /*2ee4*/ 	.word	index@(_ZN2at6native55_GLOBAL__N__de093ff9_22_ForeachBinaryOpList_cu_a911ec4325multi_tensor_apply_kernelINS1_18TensorListMetadataILi2EEENS1_11CopyFunctorIN3c1011Float8_e5m2ENS6_15Float8_e5m2fnuzELi2ELi1ELi1EEEJNS0_4CopyIS7_S8_EEEEEvT_T0_DpT1_)
        /*2ee8*/ 	.word	0x00000000


	//----- nvinfo : EIATTR_MIN_STACK_SIZE
	.align		4
.L_2031:
        /*2eec*/ 	.byte	0x04, 0x12
        /*2eee*/ 	.short	(.L_2033 - .L_2032)
	.align		4
.L_2032:
        /*2ef0*/ 	.word	index@(_ZN2at6native55_GLOBAL__N__de093ff9_22_ForeachBinaryOpList_cu_a911ec4325multi_tensor_apply_kernelINS1_18TensorListMetadataILi2EEENS1_11CopyFunctorIN3c1011Float8_e5m2ENS6_15Float8_e4m3fnuzELi2ELi1ELi1EEEJNS0_4CopyIS7_S8_EEEEEvT_T0_DpT1_)
        /*2ef4*/ 	.word	0x00000000


	//----- nvinfo : EIATTR_MIN_STACK_SIZE
	.align		4
.L_2033:
        /*2ef8*/ 	.byte	0x04, 0x12
        /*2efa*/ 	.short	(.L_2035 - .L_2034)
	.align		4
.L_2034:
        /*2efc*/ 	.word	index@(_ZN2at6native55_GLOBAL__N__de093ff9_22_ForeachBinaryOpList_cu_a911ec4325multi_tensor_apply_kernelINS1_18TensorListMetadataILi2EEENS1_11CopyFunctorIN3c1011Float8_e5m2ENS6_13Float8_e4m3fnELi2ELi1ELi1EEEJNS0_4CopyIS7_S8_EEEEEvT_T0_DpT1_)
        /*2f00*/ 	.word	0x00000000


	//----- nvinfo : EIATTR_MIN_STACK_SIZE
	.align		4
.L_2035:
        /*2f04*/ 	.byte	0x04, 0x12
        /*2f06*/ 	.short	(.L_2037 - .L_2036)
	.align		4
.L_2036:
        /*2f08*/ 	.word	index@(_ZN2at6native55_GLOBAL__N__de093ff9_22_ForeachBinaryOpList_cu_a911ec4325multi_tensor_apply_kernelINS1_18TensorListMetadataILi2EEENS1_11CopyFunctorIN3c1011Float8_e5m2EbLi2ELi1ELi1EEEJNS0_4CopyIS7_bEEEEEvT_T0_DpT1_)
        /*2f0c*/ 	.word	0x00000000


	//----- nvinfo : EIATTR_MIN_STACK_SIZE
	.align		4
.L_2037:
        /*2f10*/ 	.byte	0x04, 0x12
        /*2f12*/ 	.short	(.L_2039 - .L_2038)
	.align		4
.L_2038:
        /*2f14*/ 	.word	index@(_ZN2at6native55_GLOBAL__N__de093ff9_22_ForeachBinaryOpList_cu_a911ec4325multi_tensor_apply_kernelINS1_18TensorListMetadataILi2EEENS1_11CopyFunctorIN3c1011Float8_e5m2ENS6_8BFloat16ELi2ELi1ELi1EEEJNS0_4CopyIS7_S8_EEEEEvT_T0_DpT1_)
        /*2f18*/ 	.word	0x00000000


	//----- nvinfo : EIATTR_MIN_STACK_SIZE
	.align		4
.L_2039:
        /*2f1c*/ 	.byte	0x04, 0x12
        /*2f1e*/ 	.short	(.L_2041 - .L_2040)
	.align		4
.L_2040:
        /*2f20*/ 	.word	index@(_ZN2at6native55_GLOBAL__N__de093ff9_22_ForeachBinaryOpList_cu_a911ec4325multi_tensor_apply_kernelINS1_18TensorListMetadataILi2EEENS1_11CopyFunctorIN3c1011Float8_e5m2ENS6_4HalfELi2ELi1ELi1EEEJNS0_4CopyIS7_S8_EEEEEvT_T0_DpT1_)
        /*2f24*/ 	.word	0x00000000


	//----- nvinfo : EIATTR_MIN_STACK_SIZE
	.align		4
.L_2041:
        /*2f28*/ 	.byte	0x04, 0x12
        /*2f2a*/ 	.short	(.L_2043 - .L_2042)
	.align		4
.L_2042:
        /*2f2c*/ 	.word	index@(_ZN2at6native55_GLOBAL__N__de093ff9_22_ForeachBinaryOpList_cu_a911ec4325multi_tensor_apply_kernelINS1_18TensorListMetadataILi2EEENS1_11CopyFunctorIN3c1011Float8_e5m2ENS6_7complexIfEELi2ELi1ELi1EEEJNS0_4CopyIS7_S9_EEEEEvT_T0_DpT1_)
        /*2f30*/ 	.word	0x00000000


	//----- nvinfo : EIATTR_MIN_STACK_SIZE
	.align		4
.L_2043:
        /*2f34*/ 	.byte	0x04, 0x12
        /*2f36*/ 	.short	(.L_2045 - .L_2044)
	.align		4
.L_2044:
        /*2f38*/ 	.word	index@(_ZN2at6native55_GLOBAL__N__de093ff9_22_ForeachBinaryOpList_cu_a911ec4325multi_tensor_apply_kernelINS1_18TensorListMetadataILi2EEENS1_11CopyFunctorIN3c1011Float8_e5m2ENS6_7complexIdEELi2ELi1ELi1EEEJNS0_4CopyIS7_S9_EEEEEvT_T0_DpT1_)
        /*2f3c*/ 	.word	0x00000000


	//----- nvinfo : EIATTR_MIN_STACK_SIZE
	.align		4
.L_2045:
        /*2f40*/ 	.byte	0x04, 0x12
        /*2f42*/ 	.short	(.L_2047 - .L_2046)
	.align		4
.L_2046:
        /*2f44*/ 	.word	index@(_ZN2at6native55_GLOBAL__N__de093ff9_22_ForeachBinaryOpList_cu_a911ec4325multi_tensor_apply_kernelINS1_18TensorListMetadataILi2EEENS1_11CopyFunctorIN3c1011Float8_e5m2EfLi2ELi1ELi1EEEJNS0_4CopyIS7_fEEEEEvT_T0_DpT1_)
        /*2f48*/ 	.word	0x00000000


	//----- nvinfo : EIATTR_MIN_STACK_SIZE
	.align		4
.L_2047:
        /*2f4c*/ 	.byte	0x04, 0x12
        /*2f4e*/ 	.short	(.L_2049 - .L_2048)
	.align		4
.L_2048:
        /*2f50*/ 	.word	index@(_ZN2at6native55_GLOBAL__N__de093ff9_22_ForeachBinaryOpList_cu_a911ec4325multi_tensor_apply_kernelINS1_18TensorListMetadataILi2EEENS1_11CopyFunctorIN3c1011Float8_e5m2EdLi2ELi1ELi1EEEJNS0_4CopyIS7_dEEEEEvT_T0_DpT1_)
        /*2f54*/ 	.word	0x00000000


	//----- nvinfo : EIATTR_MIN_STACK_SIZE
	.align		4
.L_2049:
        /*2f58*/ 	.byte	0x04, 0x12
        /*2f5a*/ 	.short	(.L_2051 - .L_2050)
	.align		4
.L_2050:
        /*2f5c*/ 	.word	index@(_ZN2at6native55_GLOBAL__N__de093ff9_22_ForeachBinaryOpList_cu_a911ec4325multi_tensor_apply_kernelINS1_18TensorListMetadataILi2EEENS1_11CopyFunctorIN3c1011Float8_e5m2EiLi2ELi1ELi1EEEJNS0_4CopyIS7_iEEEEEvT_T0_DpT1_)
        /*2f60*/ 	.word	0x00000000


	//----- nvinfo : EIATTR_MIN_STACK_SIZE
	.align		4
.L_2051:
        /*2f64*/ 	.byte	0x04, 0x12
        /*2f66*/ 	.short	(.L_2053 - .L_2052)
	.align		4
.L_2052:
        /*2f68*/ 	.word	index@(_ZN2at6native55_GLOBAL__N__de093ff9_22_ForeachBinaryOpList_cu_a911ec4325multi_tensor_apply_kernelINS1_18TensorListMetadataILi2EEENS1_11CopyFunctorIN3c1011Float8_e5m2EsLi2ELi1ELi1EEEJNS0_4CopyIS7_sEEEEEvT_T0_DpT1_)
        /*2f6c*/ 	.word	0x00000000


	//----- nvinfo : EIATTR_MIN_STACK_SIZE
	.align		4
.L_2053:
        /*2f70*/ 	.byte	0x04, 0x12
        /*2f72*/ 	.short	(.L_2055 - .L_2054)
	.align		4
.L_2054:
        /*2f74*/ 	.word	index@(_ZN2at6native55_GLOBAL__N__de093ff9_22_ForeachBinaryOpList_cu_a911ec4325multi_tensor_apply_kernelINS1_18TensorListMetadataILi2EEENS1_11CopyFunctorIN3c1011Float8_e5m2ElLi2ELi1ELi1EEEJNS0_4CopyIS7_lEEEEEvT_T0_DpT1_)
        /*2f78*/ 	.word	0x00000000


	//----- nvinfo : EIATTR_MIN_STACK_SIZE
	.align		4
.L_2055:
        /*2f7c*/ 	.byte	0x04, 0x12
        /*2f7e*/ 	.short	(.L_2057 - .L_2056)
	.align		4
.L_2056:
        /*2f80*/ 	.word	index@(_ZN2at6native55_GLOBAL__N__de093ff9_22_ForeachBinaryOpList_cu_a911ec4325multi_tensor_apply_kernelINS1_18TensorListMetadataILi2EEENS1_11CopyFunctorIN3c1011Float8_e5m2EaLi2ELi1ELi1EEEJNS0_4CopyIS7_aEEEEEvT_T0_DpT1_)
        /*2f84*/ 	.word	0x00000000


	//----- nvinfo : EIATTR_MIN_STACK_SIZE
	.align		4
.L_2057:
        /*2f88*/ 	.byte	0x04, 0x12
        /*2f8a*/ 	.short	(.L_2059 - .L_2058)
	.align		4
.L_2058:
        /*2f8c*/ 	.word	index@(_ZN2at6native55_GLOBAL__N__de093ff9_22_ForeachBinaryOpList_cu_a911ec4325multi_tensor_apply_kernelINS1_18TensorListMetadataILi2EEENS1_11CopyFunctorIN3c1011Float8_e5m2EhLi2ELi1ELi1EEEJNS0_4CopyIS7_hEEEEEvT_T0_DpT1_)
        /*2f90*/ 	.word	0x00000000


	//----- nvinfo : EIATTR_MIN_STACK_SIZE
	.align		4
.L_2059:
        /*2f94*/ 	.byte	0x04, 0x12
        /*2f96*/ 	.short	(.L_2061 - .L_2060)
	.align		4
.L_2060:
        /*2f98*/ 	.word	index@(_ZN2at6native55_GLOBAL__N__de093ff9_22_ForeachBinaryOpList_cu_a911ec4325multi_tensor_apply_kernelINS1_18TensorListMetadataILi2EEENS1_14UnaryOpFunctorIN3c1011Float8_e5m2ELi2ELi1ELi1EEEJNS0_4CopyIS7_S7_EEEEEvT_T0_DpT1_)
        /*2f9c*/ 	.word	0x00000000


	//----- nvinfo : EIATTR_MIN_STACK_SIZE
	.align		4
.L_2061:
        /*2fa0*/ 	.byte	0x04, 0x12
        /*2fa2*/ 	.short	(.L_2063 - .L_2062)
	.align		4
.L_2062:
        /*2fa4*/ 	.word	index@(_ZN2at6native55_GLOBAL__N__de093ff9_22_ForeachBinaryOpList_cu_a911ec4325multi_tensor_apply_kernelINS1_18TensorListMetadataILi2EEENS1_11CopyFunctorIN3c1015Float8_e4m3fnuzENS6_15Float8_e5m2fnuzELi2ELi1ELi1EEEJNS0_4CopyIS7_S8_EEEEEvT_T0_DpT1_)
        /*2fa8*/ 	.word	0x00000000


	//----- nvinfo : EIATTR_MIN_STACK_SIZE
	.align		4
.L_2063:
        /*2fac*/ 	.byte	0x04, 0x12
        /*2fae*/ 	.short	(.L_2065 - .L_2064)
	.align		4
.L_2064:
        /*2fb0*/ 	.word	index@(_ZN2at6native55_GLOBAL__N__de093ff9_22_ForeachBinaryOpList_cu_a911ec4325multi_tensor_apply_kernelINS1_18TensorListMetadataILi2EEENS1_11CopyFunctorIN3c1015Float8_e4m3fnuzENS6_11Float8_e5m2ELi2ELi1ELi1EEEJNS0_4CopyIS7_S8_EEEEEvT_T0_DpT1_)
        /*2fb4*/ 	.word	0x00000000


	//----- nvinfo : EIATTR_MIN_STACK_SIZE
	.align		4
.L_2065:
        /*2fb8*/ 	.byte	0x04, 0x12
        /*2fba*/ 	.short	(.L_2067 - .L_2066)
	.align		4
.L_2066:
        /*2fbc*/ 	.word	index@(_ZN2at6native55_GLOBAL__N__de093ff9_22_ForeachBinaryOpList_cu_a911ec4325multi_tensor_apply_kernelINS1_18TensorListMetadataILi2EEENS1_11CopyFunctorIN3c1015Float8_e4m3fnuzENS6_13Float8_e4m3fnELi2ELi1ELi1EEEJNS0_4CopyIS7_S8_EEEEEvT_T0_DpT1_)
        /*2fc0*/ 	.word	0x00000000


	//----- nvinfo : EIATTR_MIN_STACK_SIZE
	.align		4
.L_2067:
        /*2fc4*/ 	.byte	0x04, 0x12
        /*2fc6*/ 	.short	(.L_2069 - .L_2068)
	.align		4
.L_2068:
        /*2fc8*/ 	.word	index@(_ZN2at6native55_GLOBAL__N__de093ff9_22_ForeachBinaryOpList_cu_a911ec4325multi_tensor_apply_kernelINS1_18TensorListMetadataILi2EEENS1_11CopyFunctorIN3c1015Float8_e4m3fnuzEbLi2ELi1ELi1EEEJNS0_4CopyIS7_bEEEEEvT_T0_DpT1_)
        /*2fcc*/ 	.word	0x00000000


	//----- nvinfo : EIATTR_MIN_STACK_SIZE
	.align		4
.L_2069:
        /*2fd0*/ 	.byte	0x04, 0x12
        /*2fd2*/ 	.short	(.L_2071 - .L_2070)
	.align		4
.L_2070:
        /*2fd4*/ 	.word	index@(_ZN2at6native55_GLOBAL__N__de093ff9_22_ForeachBinaryOpList_cu_a911ec4325multi_tensor_apply_kernelINS1_18TensorListMetadataILi2EEENS1_11CopyFunctorIN3c1015Float8_e4m3fnuzENS6_8BFloat16ELi2ELi1ELi1EEEJNS0_4CopyIS7_S8_EEEEEvT_T0_DpT1_)
        /*2fd8*/ 	.word	0x00000000


	//----- nvinfo : EIATTR_MIN_STACK_SIZE
	.align		4
.L_2071:
        /*2fdc*/ 	.byte	0x04, 0x12
        /*2fde*/ 	.short	(.L_2073 - .L_2072)
	.align		4
.L_2072:
        /*2fe0*/ 	.word	index@(_ZN2at6native55_GLOBAL__N__de093ff9_22_ForeachBinaryOpList_cu_a911ec4325multi_tensor_apply_kernelINS1_18TensorListMetadataILi2EEENS1_11CopyFunctorIN3c1015Float8_e4m3fnuzENS6_4HalfELi2ELi1ELi1EEEJNS0_4CopyIS7_S8_EEEEEvT_T0_DpT1_)
        /*2fe4*/ 	.word	0x00000000


	//----- nvinfo : EIATTR_MIN_STACK_SIZE
	.align		4
.L_2073:
        /*2fe8*/ 	.byte	0x04, 0x12
        /*2fea*/ 	.short	(.L_2075 - .L_2074)
	.align		4
.L_2074:
        /*2fec*/ 	.word	index@(_ZN2at6native55_GLOBAL__N__de093ff9_22_ForeachBinaryOpList_cu_a911ec4325multi_tensor_apply_kernelINS1_18TensorListMetadataILi2EEENS1_11CopyFunctorIN3c1015Float8_e4m3fnuzENS6_7complexIfEELi2ELi1ELi1EEEJNS0_4CopyIS7_S9_EEEEEvT_T0_DpT1_)
        /*2ff0*/ 	.word	0x00000000


	//----- nvinfo : EIATTR_MIN_STACK_SIZE
	.align		4
.L_2075:
        /*2ff4*/ 	.byte	0x04, 0x12
        /*2ff6*/ 	.short	(.L_2077 - .L_2076)
	.align		4
.L_2076:
        /*2ff8*/ 	.word	index@(_ZN2at6native55_GLOBAL__N__de093ff9_22_ForeachBinaryOpList_cu_a911ec4325multi_tensor_apply_kernelINS1_18TensorListMetadataILi2EEENS1_11CopyFunctorIN3c1015Float8_e4m3fnuzENS6_7complexIdEELi2ELi1ELi1EEEJNS0_4CopyIS7_S9_EEEEEvT_T0_DpT1_)
        /*2ffc*/ 	.word	0x00000000


	//----- nvinfo : EIATTR_MIN_STACK_SIZE
	.align		4
.L_2077:
        /*3000*/ 	.byte	0x04, 0x12
        /*3002*/ 	.short	(.L_2079 - .L_2078)
	.align		4
.L_2078:
        /*3004*/ 	.word	index@(_ZN2at6native55_GLOBAL__N__de093ff9_22_ForeachBinaryOpList_cu_a911ec4325multi_tensor_apply_kernelINS1_18TensorListMetadataILi2EEENS1_11CopyFunctorIN3c1015Float8_e4m3fnuzEfLi2ELi1ELi1EEEJNS0_4CopyIS7_fEEEEEvT_T0_DpT1_)
        /*3008*/ 	.word	0x00000000


	//----- nvinfo : EIATTR_MIN_STACK_SIZE
	.align		4
.L_2079:
        /*300c*/ 	.byte	0x04, 0x12
        /*300e*/ 	.short	(.L_2081 - .L_2080)
	.align		4
.L_2080:
        /*3010*/ 	.word	index@(_ZN2at6native55_GLOBAL__N__de093ff9_22_ForeachBinaryOpList_cu_a911ec4325multi_tensor_apply_kernelINS1_18TensorListMetadataILi2EEENS1_11CopyFunctorIN3c1015Float8_e4m3fnuzEdLi2ELi1ELi1EEEJNS0_4CopyIS7_dEEEEEvT_T0_DpT1_)
        /*3014*/ 	.word	0x00000000


	//----- nvinfo : EIATTR_MIN_STACK_SIZE
	.align		4
.L_2081:
        /*3018*/ 	.byte	0x04, 0x12
        /*301a*/ 	.short	(.L_2083 - .L_2082)
	.align		4
.L_2082:
        /*301c*/ 	.word	index@(_ZN2at6native55_GLOBAL__N__de093ff9_22_ForeachBinaryOpList_cu_a911ec4325multi_tensor_apply_kernelINS1_18TensorListMetadataILi2EEENS1_11CopyFunctorIN3c1015Float8_e4m3fnuzEiLi2ELi1ELi1EEEJNS0_4CopyIS7_iEEEEEvT_T0_DpT1_)
        /*3020*/ 	.word	0x00000000


	//----- nvinfo : EIATTR_MIN_STACK_SIZE
	.align		4
.L_2083:
        /*3024*/ 	.byte	0x04, 0x12
        /*3026*/ 	.short	(.L_2085 - .L_2084)
	.align		4
.L_2084:
        /*3028*/ 	.word	index@(_ZN2at6native55_GLOBAL__N__de093ff9_22_ForeachBinaryOpList_cu_a911ec4325multi_tensor_apply_kernelINS1_18TensorListMetadataILi2EEENS1_11CopyFunctorIN3c1015Float8_e4m3fnuzEsLi2ELi1ELi1EEEJNS0_4CopyIS7_sEEEEEvT_T0_DpT1_)
        /*302c*/ 	.word	0x00000000


	//----- nvinfo : EIATTR_MIN_STACK_SIZE
	.align		4
.L_2085:
        /*3030*/ 	.byte	0x04, 0x12
        /*3032*/ 	.short	(.L_2087 - .L_2086)
	.align		4
.L_2086:
        /*3034*/ 	.word	index@(_ZN2at6native55_GLOBAL__N__de093ff9_22_ForeachBinaryOpList_cu_a911ec4325multi_tensor_apply_kernelINS1_18TensorListMetadataILi2EEENS1_11CopyFunctorIN3c1015Float8_e4m3fnuzElLi2ELi1ELi1EEEJNS0_4CopyIS7_lEEEEEvT_T0_DpT1_)
        /*3038*/ 	.word	0x00000000


	//----- nvinfo : EIATTR_MIN_STACK_SIZE
	.align		4
.L_2087:
        /*303c*/ 	.byte	0x04, 0x12
        /*303e*/ 	.short	(.L_2089 - .L_2088)
	.align		4
.L_2088:
        /*3040*/ 	.word	index@(_ZN2at6native55_GLOBAL__N__de093ff9_22_ForeachBinaryOpList_cu_a911ec4325multi_tensor_apply_kernelINS1_18TensorListMetadataILi2EEENS1_11CopyFunctorIN3c1015Float8_e4m3fnuzEaLi2ELi1ELi1EEEJNS0_4CopyIS7_aEEEEEvT_T0_DpT1_)
        /*3044*/ 	.word	0x00000000


	//----- nvinfo : EIATTR_MIN_STACK_SIZE
	.align		4
.L_2089:
        /*3048*/ 	.byte	0x04, 0x12
        /*304a*/ 	.short	(.L_2091 - .L_2090)
	.align		4
.L_2090:
        /*304c*/ 	.word	index@(_ZN2at6native55_GLOBAL__N__de093ff9_22_ForeachBinaryOpList_cu_a911ec4325multi_tensor_apply_kernelINS1_18TensorListMetadataILi2EEENS1_11CopyFunctorIN3c1015Float8_e4m3fnuzEhLi2ELi1ELi1EEEJNS0_4CopyIS7_hEEEEEvT_T0_DpT1_)
        /*3050*/ 	.word	0x00000000


	//----- nvinfo : EIATTR_MIN_STACK_SIZE
	.align		4
.L_2091:
        /*3054*/ 	.byte	0x04, 0x12
        /*3056*/ 	.short	(.L_2093 - .L_2092)
	.align		4
.L_2092:
        /*3058*/ 	.word	index@(_ZN2at6native55_GLOBAL__N__de093ff9_22_ForeachBinaryOpList_cu_a911ec4325multi_tensor_apply_kernelINS1_18TensorListMetadataILi2EEENS1_14UnaryOpFunctorIN3c1015Float8_e4m3fnuzELi2ELi1ELi1EEEJNS0_4CopyIS7_S7_EEEEEvT_T0_DpT1_)
        /*305c*/ 	.word	0x00000000


	//----- nvinfo : EIATTR_MIN_STACK_SIZE
	.align		4
.L_2093:
        /*3060*/ 	.byte	0x04, 0x12
        /*3062*/ 	.short	(.L_2095 - .L_2094)
	.align		4
.L_2094:
        /*3064*/ 	.word	index@(_ZN2at6native55_GLOBAL__N__de093ff9_22_ForeachBinaryOpList_cu_a911ec4325multi_tensor_apply_kernelINS1_18TensorListMetadataILi2EEENS1_11CopyFunctorIN3c1013Float8_e4m3fnENS6_15Float8_e5m2fnuzELi2ELi1ELi1EEEJNS0_4CopyIS7_S8_EEEEEvT_T0_DpT1_)
        /*3068*/ 	.word	0x00000000


	//----- nvinfo : EIATTR_MIN_STACK_SIZE
	.align		4
.L_2095:
        /*306c*/ 	.byte	0x04, 0x12
        /*306e*/ 	.short	(.L_2097 - .L_2096)
	.align		4
.L_2096:
        /*3070*/ 	.word	index@(_ZN2at6native55_GLOBAL__N__de093ff9_22_ForeachBinaryOpList_cu_a911ec4325multi_tensor_apply_kernelINS1_18TensorListMetadataILi2EEENS1_11CopyFunctorIN3c1013Float8_e4m3fnENS6_11Float8_e5m2ELi2ELi1ELi1EEEJNS0_4CopyIS7_S8_EEEEEvT_T0_DpT1_)
        /*3074*/ 	.word	0x00000000


	//----- nvinfo : EIATTR_MIN_STACK_SIZE
	.align		4
.L_2097:
        /*3078*/ 	.byte	0x04, 0x12
        /*307a*/ 	.short	(.L_2099 - .L_2098)
	.align		4
.L_2098:
        /*307c*/ 	.word	index@(_ZN2at6native55_GLOBAL__N__de093ff9_22_ForeachBinaryOpList_cu_a911ec4325multi_tensor_apply_kernelINS1_18TensorListMetadataILi2EEENS1_11CopyFunctorIN3c1013Float8_e4m3fnENS6_15Float8_e4m3fnuzELi2ELi1ELi1EEEJNS0_4CopyIS7_S8_EEEEEvT_T0_DpT1_)
        /*3080*/ 	.word	0x00000000


	//----- nvinfo : EIATTR_MIN_STACK_SIZE
	.align		4
.L_2099:
        /*3084*/ 	.byte	0x04, 0x12
        /*3086*/ 	.short	(.L_2101 - .L_2100)
	.align		4
.L_2100:
        /*3088*/ 	.word	index@(_ZN2at6native55_GLOBAL__N__de093ff9_22_ForeachBinaryOpList_cu_a911ec4325multi_tensor_apply_kernelINS1_18TensorListMetadataILi2EEENS1_11CopyFunctorIN3c1013Float8_e4m3fnEbLi2ELi1ELi1EEEJNS0_4CopyIS7_bEEEEEvT_T0_DpT1_)
        /*308c*/ 	.word	0x00000000


	//----- nvinfo : EIATTR_MIN_STACK_SIZE
	.align		4
.L_2101:
        /*3090*/ 	.byte	0x04, 0x12
        /*3092*/ 	.short	(.L_2103 - .L_2102)
	.align		4
.L_2102:
        /*3094*/ 	.word	index@(_ZN2at6native55_GLOBAL__N__de093ff9_22_ForeachBinaryOpList_cu_a911ec4325multi_tensor_apply_kernelINS1_18TensorListMetadataILi2EEENS1_11CopyFunctorIN3c1013Float8_e4m3fnENS6_8BFloat16ELi2ELi1ELi1EEEJNS0_4CopyIS7_S8_EEEEEvT_T0_DpT1_)
        /*3098*/ 	.word	0x00000000


	//----- nvinfo : EIATTR_MIN_STACK_SIZE
	.align		4
.L_2103:
        /*309c*/ 	.byte	0x04, 0x12
        /*309e*/ 	.short	(.L_2105 - .L_2104)
	.align		4
.L_2104:
        /*30a0*/ 	.word	index@(_ZN2at6native55_GLOBAL__N__de093ff9_22_ForeachBinaryOpList_cu_a911ec4325multi_tensor_apply_kernelINS1_18TensorListMetadataILi2EEENS1_11CopyFunctorIN3c1013Float8_e4m3fnENS6_4HalfELi2ELi1ELi1EEEJNS0_4CopyIS7_S8_EEEEEvT_T0_DpT1_)
        /*30a4*/ 	.word	0x00000000


	//----- nvinfo : EIATTR_MIN_STACK_SIZE
	.align		4
.L_2105:
        /*30a8*/ 	.byte	0x04, 0x12
        /*30aa*/ 	.short	(.L_2107 - .L_2106)
	.align		4
.L_2106:
        /*30ac*/ 	.word	index@(_ZN2at6native55_GLOBAL__N__de093ff9_22_ForeachBinaryOpList_cu_a911ec4325multi_tensor_apply_kernelINS1_18TensorListMetadataILi2EEENS1_11CopyFunctorIN3c1013Float8_e4m3fnENS6_7complexIfEELi2ELi1ELi1EEEJNS0_4CopyIS7_S9_EEEEEvT_T0_DpT1_)
        /*30b0*/ 	.word	0x00000000


	//----- nvinfo : EIATTR_MIN_STACK_SIZE
	.align		4
.L_2107:
        /*30b4*/ 	.byte	0x04, 0x12
        /*30b6*/ 	.short	(.L_2109 - .L_2108)
	.align		4
.L_2108:
        /*30b8*/ 	.word	index@(_ZN2at6native55_GLOBAL__N__de093ff9_22_ForeachBinaryOpList_cu_a911ec4325multi_tensor_apply_kernelINS1_18TensorListMetadataILi2EEENS1_11CopyFunctorIN3c1013Float8_e4m3fnENS6_7complexIdEELi2ELi1ELi1EEEJNS0_4CopyIS7_S9_EEEEEvT_T0_DpT1_)
        /*30bc*/ 	.word	0x00000000


	//----- nvinfo : EIATTR_MIN_STACK_SIZE
	.align		4
.L_2109:
        /*30c0*/ 	.byte	0x04, 0x12
        /*30c2*/ 	.short	(.L_2111 - .L_2110)
	.align		4
.L_2110:
        /*30c4*/ 	.word	index@(_ZN2at6native55_GLOBAL__N__de093ff9_22_ForeachBinaryOpList_cu_a911ec4325multi_tensor_apply_kernelINS1_18TensorListMetadataILi2EEENS1_11CopyFunctorIN3c1013Float8_e4m3fnEfLi2ELi1ELi1EEEJNS0_4CopyIS7_fEEEEEvT_T0_DpT1_)
        /*30c8*/ 	.word	0x00000000


	//----- nvinfo : EIATTR_MIN_STACK_SIZE
	.align		4
.L_2111:
        /*30cc*/ 	.byte	0x04, 0x12
        /*30ce*/ 	.short	(.L_2113 - .L_2112)
	.align		4
.L_2112:
        /*30d0*/ 	.word	index@(_ZN2at6native55_GLOBAL__N__de093ff9_22_ForeachBinaryOpList_cu_a911ec4325multi_tensor_apply_kernelINS1_18TensorListMetadataILi2EEENS1_11CopyFunctorIN3c1013Float8_e4m3fnEdLi2ELi1ELi1EEEJNS0_4CopyIS7_dEEEEEvT_T0_DpT1_)
        /*30d4*/ 	.word	0x00000000


	//----- nvinfo : EIATTR_MIN_STACK_SIZE
	.align		4
.L_2113:
        /*30d8*/ 	.byte	0x04, 0x12
        /*30da*/ 	.short	(.L_2115 - .L_2114)
	.align		4
.L_2114:
        /*30dc*/ 	.word	index@(_ZN2at6native55_GLOBAL__N__de093ff9_22_ForeachBinaryOpList_cu_a911ec4325multi_tensor_apply_kernelINS1_18TensorListMetadataILi2EEENS1_11CopyFunctorIN3c1013Float8_e4m3fnEiLi2ELi1ELi1EEEJNS0_4CopyIS7_iEEEEEvT_T0_DpT1_)
        /*30e0*/ 	.word	0x00000000


	//----- nvinfo : EIATTR_MIN_STACK_SIZE
	.align		4
.L_2115:
        /*30e4*/ 	.byte	0x04, 0x12
        /*30e6*/ 	.short	(.L_2117 - .L_2116)
	.align		4
.L_2116:
        /*30e8*/ 	.word	index@(_ZN2at6native55_GLOBAL__N__de093ff9_22_ForeachBinaryOpList_cu_a911ec4325multi_tensor_apply_kernelINS1_18TensorListMetadataILi2EEENS1_11CopyFunctorIN3c1013Float8_e4m3fnEsLi2ELi1ELi1EEEJNS0_4CopyIS7_sEEEEEvT_T0_DpT1_)
        /*30ec*/ 	.word	0x00000000


	//----- nvinfo : EIATTR_MIN_STACK_SIZE
	.align		4
.L_2117:
        /*30f0*/ 	.byte	0x04, 0x12
        /*30f2*/ 	.short	(.L_2119 - .L_2118)
	.align		4
.L_2118:
        /*30f4*/ 	.word	index@(_ZN2at6native55_GLOBAL__N__de093ff9_22_ForeachBinaryOpList_cu_a911ec4325multi_tensor_apply_kernelINS1_18TensorListMetadataILi2EEENS1_11CopyFunctorIN3c1013Float8_e4m3fnElLi2ELi1ELi1EEEJNS0_4CopyIS7_lEEEEEvT_T0_DpT1_)
        /*30f8*/ 	.word	0x00000000


	//----- nvinfo : EIATTR_MIN_STACK_SIZE
	.align		4
.L_2119:
        /*30fc*/ 	.byte	0x04, 0x12
        /*30fe*/ 	.short	(.L_2121 - .L_2120)
	.align		4
.L_2120:
        /*3100*/ 	.word	index@(_ZN2at6native55_GLOBAL__N__de093ff9_22_ForeachBinaryOpList_cu_a911ec4325multi_tensor_apply_kernelINS1_18TensorListMetadataILi2EEENS1_11CopyFunctorIN3c1013Float8_e4m3fnEaLi2ELi1ELi1EEEJNS0_4CopyIS7_aEEEEEvT_T0_DpT1_)
        /*3104*/ 	.word	0x00000000


	//----- nvinfo : EIATTR_MIN_STACK_SIZE
	.align		4
.L_2121:
        /*3108*/ 	.byte	0x04, 0x12
        /*310a*/ 	.short	(.L_2123 - .L_2122)
	.align		4
.L_2122:
        /*310c*/ 	.word	index@(_ZN2at6native55_GLOBAL__N__de093ff9_22_ForeachBinaryOpList_cu_a911ec4325multi_tensor_apply_kernelINS1_18TensorListMetadataILi2EEENS1_11CopyFunctorIN3c1013Float8_e4m3fnEhLi2ELi1ELi1EEEJNS0_4CopyIS7_hEEEEEvT_T0_DpT1_)
        /*3110*/ 	.word	0x00000000


	//----- nvinfo : EIATTR_MIN_STACK_SIZE
	.align		4
.L_2123:
        /*3114*/ 	.byte	0x04, 0x12
        /*3116*/ 	.short	(.L_2125 - .L_2124)
	.align		4
.L_2124:
        /*3118*/ 	.word	index@(_ZN2at6native55_GLOBAL__N__de093ff9_22_ForeachBinaryOpList_cu_a911ec4325multi_tensor_apply_kernelINS1_18TensorListMetadataILi2EEENS1_14UnaryOpFunctorIN3c1013Float8_e4m3fnELi2ELi1ELi1EEEJNS0_4CopyIS7_S7_EEEEEvT_T0_DpT1_)
        /*311c*/ 	.word	0x00000000


	//----- nvinfo : EIATTR_MIN_STACK_SIZE
	.align		4
.L_2125:
        /*3120*/ 	.byte	0x04, 0x12
        /*3122*/ 	.short	(.L_2127 - .L_2126)
	.align		4
.L_2126:
        /*3124*/ 	.word	index@(_ZN2at6native55_GLOBAL__N__de093ff9_22_ForeachBinaryOpList_cu_a911ec4325multi_tensor_apply_kernelINS1_18TensorListMetadataILi2EEENS1_11CopyFunctorIbN3c1015Float8_e5m2fnuzELi2ELi1ELi1EEEJNS0_4CopyIbS7_EEEEEvT_T0_DpT1_)
        /*3128*/ 	.word	0x00000000


	//----- nvinfo : EIATTR_MIN_STACK_SIZE
	.align		4
.L_2127:
        /*312c*/ 	.byte	0x04, 0x12
        /*312e*/ 	.short	(.L_2129 - .L_2128)
	.align		4
.L_2128:
        /*3130*/ 	.word	index@(_ZN2at6native55_GLOBAL__N__de093ff9_22_ForeachBinaryOpList_cu_a911ec4325multi_tensor_apply_kernelINS1_18TensorListMetadataILi2EEENS1_11CopyFunctorIbN3c1011Float8_e5m2ELi2ELi1ELi1EEEJNS0_4CopyIbS7_EEEEEvT_T0_DpT1_)
        /*3134*/ 	.word	0x00000000


	//----- nvinfo : EIATTR_MIN_STACK_SIZE
	.align		4
.L_2129:
        /*3138*/ 	.byte	0x04, 0x12
        /*313a*/ 	.short	(.L_2131 - .L_2130)
	.align		4
.L_2130:
        /*313c*/ 	.word	index@(_ZN2at6native55_GLOBAL__N__de093ff9_22_ForeachBinaryOpList_cu_a911ec4325multi_tensor_apply_kernelINS1_18TensorListMetadataILi2EEENS1_11CopyFunctorIbN3c1015Float8_e4m3fnuzELi2ELi1ELi1EEEJNS0_4CopyIbS7_EEEEEvT_T0_DpT1_)
        /*3140*/ 	.word	0x00000000


	//----- nvinfo : EIATTR_MIN_STACK_SIZE
	.align		4
.L_2131:
        /*3144*/ 	.byte	0x04, 0x12
        /*3146*/ 	.short	(.L_2133 - .L_2132)
	.align		4
.L_2132:
        /*3148*/ 	.word	index@(_ZN2at6native55_GLOBAL__N__de093ff9_22_ForeachBinaryOpList_cu_a911ec4325multi_tensor_apply_kernelINS1_18TensorListMetadataILi2EEENS1_11CopyFunctorIbN3c1013Float8_e4m3fnELi2ELi1ELi1EEEJNS0_4CopyIbS7_EEEEEvT_T0_DpT1_)
        /*314c*/ 	.word	0x00000000


	//----- nvinfo : EIATTR_MIN_STACK_SIZE
	.align		4
.L_2133:
        /*3150*/ 	.byte	0x04, 0x12
        /*3152*/ 	.short	(.L_2135 - .L_2134)
	.align		4
.L_2134:
        /*3154*/ 	.word	index@(_ZN2at6native55_GLOBAL__N__de093ff9_22_ForeachBinaryOpList_cu_a911ec4325multi_tensor_apply_kernelINS1_18TensorListMetadataILi2EEENS1_11CopyFunctorIbN3c108BFloat16ELi2ELi1ELi1EEEJNS0_4CopyIbS7_EEEEEvT_T0_DpT1_)
        /*3158*/ 	.word	0x00000000


	//----- nvinfo : EIATTR_MIN_STACK_SIZE
	.align		4
.L_2135:
        /*315c*/ 	.byte	0x04, 0x12
        /*315e*/ 	.short	(.L_2137 - .L_2136)
	.align		4
.L_2136:
        /*3160*/ 	.word	index@(_ZN2at6native55_GLOBAL__N__de093ff9_22_ForeachBinaryOpList_cu_a911ec4325multi_tensor_apply_kernelINS1_18TensorListMetadataILi2EEENS1_11CopyFunctorIbN3c104HalfELi2ELi1ELi1EEEJNS0_4CopyIbS7_EEEEEvT_T0_DpT1_)
        /*3164*/ 	.word	0x00000000


	//----- nvinfo : EIATTR_MIN_STACK_SIZE
	.align		4
.L_2137:
        /*3168*/ 	.byte	0x04, 0x12
        /*316a*/ 	.short	(.L_2139 - .L_2138)
	.align		4
.L_2138:
        /*316c*/ 	.word	index@(_ZN2at6native55_GLOBAL__N__de093ff9_22_ForeachBinaryOpList_cu_a911ec4325multi_tensor_apply_kernelINS1_18TensorListMetadataILi2EEENS1_11CopyFunctorIbN3c107complexIfEELi2ELi1ELi1EEEJNS0_4CopyIbS8_EEEEEvT_T0_DpT1_)
        /*3170*/ 	.word	0x00000000


	//----- nvinfo : EIATTR_MIN_STACK_SIZE
	.align		4
.L_2139:
        /*3174*/ 	.byte	0x04, 0x12
        /*3176*/ 	.short	(.L_2141 - .L_2140)
	.align		4
.L_2140:
        /*3178*/ 	.word	index@(_ZN2at6native55_GLOBAL__N__de093ff9_22_ForeachBinaryOpList_cu_a911ec4325multi_tensor_apply_kernelINS1_18TensorListMetadataILi2EEENS1_11CopyFunctorIbN3c107complexIdEELi2ELi1ELi1EEEJNS0_4CopyIbS8_EEEEEvT_T0_DpT1_)
        /*317c*/ 	.word	0x00000000


	//----- nvinfo : EIATTR_MIN_STACK_SIZE
	.align		4
.L_2141:
        /*3180*/ 	.byte	0x04, 0x12
        /*3182*/ 	.short	(.L_2143 - .L_2142)
	.align		4
.L_2142:
        /*3184*/ 	.word	index@(_ZN2at6native55_GLOBAL__N__de093ff9_22_ForeachBinaryOpList_cu_a911ec4325multi_tensor_apply_kernelINS1_18TensorListMetadataILi2EEENS1_11CopyFunctorIbfLi2ELi1ELi1EEEJNS0_4CopyIbfEEEEEvT_T0_DpT1_)
        /*3188*/ 	.word	0x00000000


	//----- nvinfo : EIATTR_MIN_STACK_SIZE
	.align		4
.L_2143:
        /*318c*/ 	.byte	0x04, 0x12
        /*318e*/ 	.short	(.L_2145 - .L_2144)
	.align		4
.L_2144:
        /*3190*/ 	.word	index@(_ZN2at6native55_GLOBAL__N__de093ff9_22_ForeachBinaryOpList_cu_a911ec4325multi_tensor_apply_kernelINS1_18TensorListMetadataILi2EEENS1_11CopyFunctorIbdLi2ELi1ELi1EEEJNS0_4CopyIbdEEEEEvT_T0_DpT1_)
        /*3194*/ 	.word	0x00000000


	//----- nvinfo : EIATTR_MIN_STACK_SIZE
	.align		4
.L_2145:
        /*3198*/ 	.byte	0x04, 0x12
        /*319a*/ 	.short	(.L_2147 - .L_2146)
	.align		4
.L_2146:
        /*319c*/ 	.word	index@(_ZN2at6native55_GLOBAL__N__de093ff9_22_ForeachBinaryOpList_cu_a911ec4325multi_tensor_apply_kernelINS1_18TensorListMetadataILi2EEENS1_11CopyFunctorIbiLi2ELi1ELi1EEEJNS0_4CopyIbiEEEEEvT_T0_DpT1_)
        /*31a0*/ 	.word	0x00000000


	//----- nvinfo : EIATTR_MIN_STACK_SIZE
	.align		4
.L_2147:
        /*31a4*/ 	.byte	0x04, 0x12
        /*31a6*/ 	.short	(.L_2149 - .L_2148)
	.align		4
.L_2148:
        /*31a8*/ 	.word	index@(_ZN2at6native55_GLOBAL__N__de093ff9_22_ForeachBinaryOpList_cu_a911ec4325multi_tensor_apply_kernelINS1_18TensorListMetadataILi2EEENS1_11CopyFunctorIbsLi2ELi1ELi1EEEJNS0_4CopyIbsEEEEEvT_T0_DpT1_)
        /*31ac*/ 	.word	0x00000000


	//----- nvinfo : EIATTR_MIN_STACK_SIZE
	.align		4
.L_2149:
        /*31b0*/ 	.byte	0x04, 0x12
        /*31b2*/ 	.short	(.L_2151 - .L_2150)
	.align		4
.L_2150:
        /*31b4*/ 	.word	index@(_ZN2at6native55_GLOBAL__N__de093ff9_22_ForeachBinaryOpList_cu_a911ec4325multi_tensor_apply_kernelINS1_18TensorListMetadataILi2EEENS1_11CopyFunctorIblLi2ELi1ELi1EEEJNS0_4CopyIblEEEEEvT_T0_DpT1_)
        /*31b8*/ 	.word	0x00000000


	//----- nvinfo : EIATTR_MIN_STACK_SIZE
	.align		4
.L_2151:
        /*31bc*/ 	.byte	0x04, 0x12
        /*31be*/ 	.short	(.L_2153 - .L_2152)
	.align		4
.L_2152:
        /*31c0*/ 	.word	index@(_ZN2at6native55_GLOBAL__N__de093ff9_22_ForeachBinaryOpList_cu_a911ec4325multi_tensor_apply_kernelINS1_18TensorListMetadataILi2EEENS1_11CopyFunctorIbaLi2ELi1ELi1EEEJNS0_4CopyIbaEEEEEvT_T0_DpT1_)
        /*31c4*/ 	.word	0x00000000


	//----- nvinfo : EIATTR_MIN_STACK_SIZE
	.align		4
.L_2153:
        /*31c8*/ 	.byte	0x04, 0x12
        /*31ca*/ 	.short	(.L_2155 - .L_2154)
	.align		4
.L_2154:
        /*31cc*/ 	.word	index@(_ZN2at6native55_GLOBAL__N__de093ff9_22_ForeachBinaryOpList_cu_a911ec4325multi_tensor_apply_kernelINS1_18TensorListMetadataILi2EEENS1_11CopyFunctorIbhLi2ELi1ELi1EEEJNS0_4CopyIbhEEEEEvT_T0_DpT1_)
        /*31d0*/ 	.word	0x00000000


	//----- nvinfo : EIATTR_MIN_STACK_SIZE
	.align		4
.L_2155:
        /*31d4*/ 	.byte	0x04, 0x12
        /*31d6*/ 	.short	(.L_2157 - .L_2156)
	.align		4
.L_2156:
        /*31d8*/ 	.word	index@(_ZN2at6native55_GLOBAL__N__de093ff9_22_ForeachBinaryOpList_cu_a911ec4325multi_tensor_apply_kernelINS1_18TensorListMetadataILi2EEENS1_14UnaryOpFunctorIbLi2ELi1ELi1EEEJNS0_4CopyIbbEEEEEvT_T0_DpT1_)
        /*31dc*/ 	.word	0x00000000


	//----- nvinfo : EIATTR_MIN_STACK_SIZE
	.align		4
.L_2157:
        /*31e0*/ 	.byte	0x04, 0x12
        /*31e2*/ 	.short	(.L_2159 - .L_2158)
	.align		4
.L_2158:
        /*31e4*/ 	.word	index@(_ZN2at6native55_GLOBAL__N__de093ff9_22_ForeachBinaryOpList_cu_a911ec4325multi_tensor_apply_kernelINS1_18TensorListMetadataILi2EEENS1_11CopyFunctorIN3c108BFloat16ENS6_15Float8_e5m2fnuzELi2ELi1ELi1EEEJNS0_4CopyIS7_S8_EEEEEvT_T0_DpT1_)
        /*31e8*/ 	.word	0x00000000


	//----- nvinfo : EIATTR_MIN_STACK_SIZE
	.align		4
.L_2159:
        /*31ec*/ 	.byte	0x04, 0x12
        /*31ee*/ 	.short	(.L_2161 - .L_2160)
	.align		4
.L_2160:
        /*31f0*/ 	.word	index@(_ZN2at6native55_GLOBAL__N__de093ff9_22_ForeachBinaryOpList_cu_a911ec4325multi_tensor_apply_kernelINS1_18TensorListMetadataILi2EEENS1_11CopyFunctorIN3c108BFloat16ENS6_11Float8_e5m2ELi2ELi1ELi1EEEJNS0_4CopyIS7_S8_EEEEEvT_T0_DpT1_)
        /*31f4*/ 	.word	0x00000000


	//----- nvinfo : EIATTR_MIN_STACK_SIZE
	.align		4
.L_2161:
        /*31f8*/ 	.byte	0x04, 0x12
        /*31fa*/ 	.short	(.L_2163 - .L_2162)
	.align		4
.L_2162:
        /*31fc*/ 	.word	index@(_ZN2at6native55_GLOBAL__N__de093ff9_22_ForeachBinaryOpList_cu_a911ec4325multi_tensor_apply_kernelINS1_18TensorListMetadataILi2EEENS1_11CopyFunctorIN3c108BFloat16ENS6_15Float8_e4m3fnuzELi2ELi1ELi1EEEJNS0_4CopyIS7_S8_EEEEEvT_T0_DpT1_)
        /*3200*/ 	.word	0x00000000


	//----- nvinfo : EIATTR_MIN_STACK_SIZE
	.align		4
.L_2163:
        /*3204*/ 	.byte	0x04, 0x12
        /*3206*/ 	.short	(.L_2165 - .L_2164)
	.align		4
.L_2164:
        /*3208*/ 	.word	index@(_ZN2at6native55_GLOBAL__N__de093ff9_22_ForeachBinaryOpList_cu_a911ec4325multi_tensor_apply_kernelINS1_18TensorListMetadataILi2EEENS1_11CopyFunctorIN3c108BFloat16ENS6_13Float8_e4m3fnELi2ELi1ELi1EEEJNS0_4CopyIS7_S8_EEEEEvT_T0_DpT1_)
        /*320c*/ 	.word	0x00000000


	//----- nvinfo : EIATTR_MIN_STACK_SIZE
	.align		4
.L_2165:
        /*3210*/ 	.byte	0x04, 0x12
        /*3212*/ 	.short	(.L_2167 - .L_2166)
	.align		4
.L_2166:
        /*3214*/ 	.word	index@(_ZN2at6native55_GLOBAL__N__de093ff9_22_ForeachBinaryOpList_cu_a911ec4325multi_tensor_apply_kernelINS1_18TensorListMetadataILi2EEENS1_11CopyFunctorIN3c108BFloat16EbLi2ELi1ELi1EEEJNS0_4CopyIS7_bEEEEEvT_T0_DpT1_)
        /*3218*/ 	.word	0x00000000


	//----- nvinfo : EIATTR_MIN_STACK_SIZE
	.align		4
.L_2167:
        /*321c*/ 	.byte	0x04, 0x12
        /*321e*/ 	.short	(.L_2169 - .L_2168)
	.align		4
.L_2168:
        /*3220*/ 	.word	index@(_ZN2at6native55_GLOBAL__N__de093ff9_22_ForeachBinaryOpList_cu_a911ec4325multi_tensor_apply_kernelINS1_18TensorListMetadataILi2EEENS1_11CopyFunctorIN3c108BFloat16ENS6_4HalfELi2ELi1ELi1EEEJNS0_4CopyIS7_S8_EEEEEvT_T0_DpT1_)
        /*3224*/ 	.word	0x00000000


	//----- nvinfo : EIATTR_MIN_STACK_SIZE
	.align		4
.L_2169:
        /*3228*/ 	.byte	0x04, 0x12
        /*322a*/ 	.short	(.L_2171 - .L_2170)
	.align		4
.L_2170:
        /*322c*/ 	.word	index@(_ZN2at6native55_GLOBAL__N__de093ff9_22_ForeachBinaryOpList_cu_a911ec4325multi_tensor_apply_kernelINS1_18TensorListMetadataILi2EEENS1_11CopyFunctorIN3c108BFloat16ENS6_7complexIfEELi2ELi1ELi1EEEJNS0_4CopyIS7_S9_EEEEEvT_T0_DpT1_)
        /*3230*/ 	.word	0x00000000


	//----- nvinfo : EIATTR_MIN_STACK_SIZE
	.align		4
.L_2171:
        /*3234*/ 	.byte	0x04, 0x12
        /*3236*/ 	.short	(.L_2173 - .L_2172)
	.align		4
.L_2172:
        /*3238*/ 	.word	index@(_ZN2at6native55_GLOBAL__N__de093ff9_22_ForeachBinaryOpList_cu_a911ec4325multi_tensor_apply_kernelINS1_18TensorListMetadataILi2EEENS1_11CopyFunctorIN3c108BFloat16ENS6_7complexIdEELi2ELi1ELi1EEEJNS0_4CopyIS7_S9_EEEEEvT_T0_DpT1_)
        /*323c*/ 	.word	0x00000000


	//----- nvinfo : EIATTR_MIN_STACK_SIZE
	.align		4
.L_2173:
        /*3240*/ 	.byte	0x04, 0x12
        /*3242*/ 	.short	(.L_2175 - .L_2174)
	.align		4
.L_2174:
        /*3244*/ 	.word	index@(_ZN2at6native55_GLOBAL__N__de093ff9_22_ForeachBinaryOpList_cu_a911ec4325multi_tensor_apply_kernelINS1_18TensorListMetadataILi2EEENS1_11CopyFunctorIN3c108BFloat16EfLi2ELi1ELi1EEEJNS0_4CopyIS7_fEEEEEvT_T0_DpT1_)
        /*3248*/ 	.word	0x00000000


	//----- nvinfo : EIATTR_MIN_STACK_SIZE
	.align		4
.L_2175:
        /*324c*/ 	.byte	0x04, 0x12
        /*324e*/ 	.short	(.L_2177 - .L_2176)
	.align		4
.L_2176:
        /*3250*/ 	.word	index@(_ZN2at6native55_GLOBAL__N__de093ff9_22_ForeachBinaryOpList_cu_a911ec4325multi_tensor_apply_kernelINS1_18TensorListMetadataILi2EEENS1_11CopyFunctorIN3c108BFloat16EdLi2ELi1ELi1EEEJNS0_4CopyIS7_dEEEEEvT_T0_DpT1_)
        /*3254*/ 	.word	0x00000000


	//----- nvinfo : EIATTR_MIN_STACK_SIZE
	.align		4
.L_2177:
        /*3258*/ 	.byte	0x04, 0x12
        /*325a*/ 	.short	(.L_2179 - .L_2178)
	.align		4
.L_2178:
        /*325c*/ 	.word	index@(_ZN2at6native55_GLOBAL__N__de093ff9_22_ForeachBinaryOpList_cu_a911ec4325multi_tensor_apply_kernelINS1_18TensorListMetadataILi2EEENS1_11CopyFunctorIN3c108BFloat16EiLi2ELi1ELi1EEEJNS0_4CopyIS7_iEEEEEvT_T0_DpT1_)
        /*3260*/ 	.word	0x00000000


	//----- nvinfo : EIATTR_MIN_STACK_SIZE
	.align		4
.L_2179:
        /*3264*/ 	.byte	0x04, 0x12
        /*3266*/ 	.short	(.L_2181 - .L_2180)
	.align		4
.L_2180:
        /*3268*/ 	.word	index@(_ZN2at6native55_GLOBAL__N__de093ff9_22_ForeachBinaryOpList_cu_a911ec4325multi_tensor_apply_kernelINS1_18TensorListMetadataILi2EEENS1_11CopyFunctorIN3c108BFloat16EsLi2ELi1ELi1EEEJNS0_4CopyIS7_sEEEEEvT_T0_DpT1_)
        /*326c*/ 	.word	0x00000000


	//----- nvinfo : EIATTR_MIN_STACK_SIZE
	.align		4
.L_2181:
        /*3270*/ 	.byte	0x04, 0x12
        /*3272*/ 	.short	(.L_2183 - .L_2182)
	.align		4
.L_2182:
        /*3274*/ 	.word	index@(_ZN2at6native55_GLOBAL__N__de093ff9_22_ForeachBinaryOpList_cu_a911ec4325multi_tensor_apply_kernelINS1_18TensorListMetadataILi2EEENS1_11CopyFunctorIN3c108BFloat16ElLi2ELi1ELi1EEEJNS0_4CopyIS7_lEEEEEvT_T0_DpT1_)
        /*3278*/ 	.word	0x00000000


	//----- nvinfo : EIATTR_MIN_STACK_SIZE
	.align		4
.L_2183:
        /*327c*/ 	.byte	0x04, 0x12
        /*327e*/ 	.short	(.L_2185 - .L_2184)
	.align		4
.L_2184:
        /*3280*/ 	.word	index@(_ZN2at6native55_GLOBAL__N__de093ff9_22_ForeachBinaryOpList_cu_a911ec4325multi_tensor_apply_kernelINS1_18TensorListMetadataILi2EEENS1_11CopyFunctorIN3c108BFloat16EaLi2ELi1ELi1EEEJNS0_4CopyIS7_aEEEEEvT_T0_DpT1_)
        /*3284*/ 	.word	0x00000000


	//----- nvinfo : EIATTR_MIN_STACK_SIZE
	.align		4
.L_2185:
        /*3288*/ 	.byte	0x04, 0x12
        /*328a*/ 	.short	(.L_2187 - .L_2186)
	.align		4
.L_2186:
        /*328c*/ 	.word	index@(_ZN2at6native55_GLOBAL__N__de093ff9_22_ForeachBinaryOpList_cu_a911ec4325multi_tensor_apply_kernelINS1_18TensorListMetadataILi2EEENS1_11CopyFunctorIN3c108BFloat16EhLi2ELi1ELi1EEEJNS0_4CopyIS7_hEEEEEvT_T0_DpT1_)
        /*3290*/ 	.word	0x00000000


	//----- nvinfo : EIATTR_MIN_STACK_SIZE
	.align		4
.L_2187:
        /*3294*/ 	.byte	0x04, 0x12
        /*3296*/ 	.short	(.L_2189 - .L_2188)
	.align		4
.L_2188:
        /*3298*/ 	.word	index@(_ZN2at6native55_GLOBAL__N__de093ff9_22_ForeachBinaryOpList_cu_a911ec4325multi_tensor_apply_kernelINS1_18TensorListMetadataILi2EEENS1_14UnaryOpFunctorIN3c108BFloat16ELi2ELi1ELi1EEEJNS0_4CopyIS7_S7_EEEEEvT_T0_DpT1_)
        /*329c*/ 	.word	0x00000000


	//----- nvinfo : EIATTR_MIN_STACK_SIZE
	.align		4
.L_2189:
        /*32a0*/ 	.byte	0x04, 0x12
        /*32a2*/ 	.short	(.L_2191 - .L_2190)
	.align		4
.L_2190:
        /*32a4*/ 	.word	index@(_ZN2at6native55_GLOBAL__N__de093ff9_22_ForeachBinaryOpList_cu_a911ec4325multi_tensor_apply_kernelINS1_18TensorListMetadataILi2EEENS1_11CopyFunctorIN3c104HalfENS6_15Float8_e5m2fnuzELi2ELi1ELi1EEEJNS0_4CopyIS7_S8_EEEEEvT_T0_DpT1_)
        /*32a8*/ 	.word	0x00000000


	//----- nvinfo : EIATTR_MIN_STACK_SIZE
	.align		4
.L_2191:
        /*32ac*/ 	.byte	0x04, 0x12
        /*32ae*/ 	.short	(.L_2193 - .L_2192)
	.align		4
.L_2192:
        /*32b0*/ 	.word	index@(_ZN2at6native55_GLOBAL__N__de093ff9_22_ForeachBinaryOpList_cu_a911ec4325multi_tensor_apply_kernelINS1_18TensorListMetadataILi2EEENS1_11CopyFunctorIN3c104HalfENS6_11Float8_e5m2ELi2ELi1ELi1EEEJNS0_4CopyIS7_S8_EEEEEvT_T0_DpT1_)
        /*32b4*/ 	.word	0x00000000


	//----- nvinfo : EIATTR_MIN_STACK_SIZE
	.align		4
.L_2193:
        /*32b8*/ 	.byte	0x04, 0x12
        /*32ba*/ 	.short	(.L_2195 - .L_2194)
	.align		4
.L_2194:
        /*32bc*/ 	.word	index@(_ZN2at6native55_GLOBAL__N__de093ff9_22_ForeachBinaryOpList_cu_a911ec4325multi_tensor_apply_kernelINS1_18TensorListMetadataILi2EEENS1_11CopyFunctorIN3c104HalfENS6_15Float8_e4m3fnuzELi2ELi1ELi1EEEJNS0_4CopyIS7_S8_EEEEEvT_T0_DpT1_)
        /*32c0*/ 	.word	0x00000000


	//----- nvinfo : EIATTR_MIN_STACK_SIZE
	.align		4
.L_2195:
        /*32c4*/ 	.byte	0x04, 0x12
        /*32c6*/ 	.short	(.L_2197 - .L_2196)
	.align		4
.L_2196:
        /*32c8*/ 	.word	index@(_ZN2at6native55_GLOBAL__N__de093ff9_22_ForeachBinaryOpList_cu_a911ec4325multi_tensor_apply_kernelINS1_18TensorListMetadataILi2EEENS1_11CopyFunctorIN3c104HalfENS6_13Float8_e4m3fnELi2ELi1ELi1EEEJNS0_4CopyIS7_S8_EEEEEvT_T0_DpT1_)
        /*32cc*/ 	.word	0x00000000


	//----- nvinfo : EIATTR_MIN_STACK_SIZE
	.align		4
.L_2197:
        /*32d0*/ 	.byte	0x04, 0x12
        /*32d2*/ 	.short	(.L_2199 - .L_2198)
	.align		4
.L_2198:
        /*32d4*/ 	.word	index@(_ZN2at6native55_GLOBAL__N__de093ff9_22_ForeachBinaryOpList_cu_a911ec4325multi_tensor_apply_kernelINS1_18TensorListMetadataILi2EEENS1_11CopyFunctorIN3c104HalfEbLi2ELi1ELi1EEEJNS0_4CopyIS7_bEEEEEvT_T0_DpT1_)
        /*32d8*/ 	.word	0x00000000


	//----- nvinfo : EIATTR_MIN_STACK_SIZE
	.align		4
.L_2199:
        /*32dc*/ 	.byte	0x04, 0x12
        /*32de*/ 	.short	(.L_2201 - .L_2200)
	.align		4
.L_2200:
        /*32e0*/ 	.word	index@(_ZN2at6native55_GLOBAL__N__de093ff9_22_ForeachBinaryOpList_cu_a911ec4325multi_tensor_apply_kernelINS1_18TensorListMetadataILi2EEENS1_11CopyFunctorIN3c104HalfENS6_8BFloat16ELi2ELi1ELi1EEEJNS0_4CopyIS7_S8_EEEEEvT_T0_DpT1_)
        /*32e4*/ 	.word	0x00000000


	//----- nvinfo : EIATTR_MIN_STACK_SIZE
	.align		4
.L_2201:
        /*32e8*/ 	.byte	0x04, 0x12
        /*32ea*/ 	.short	(.L_2203 - .L_2202)
	.align		4
.L_2202:
        /*32ec*/ 	.word	index@(_ZN2at6native55_GLOBAL__N__de093ff9_22_ForeachBinaryOpList_cu_a911ec4325multi_tensor_apply_kernelINS1_18TensorListMetadataILi2EEENS1_11CopyFunctorIN3c104HalfENS6_7complexIfEELi2ELi1ELi1EEEJNS0_4CopyIS7_S9_EEEEEvT_T0_DpT1_)
        /*32f0*/ 	.word	0x00000000


	//----- nvinfo : EIATTR_MIN_STACK_SIZE
	.align		4
.L_2203:
        /*32f4*/ 	.byte	0x04, 0x12
        /*32f6*/ 	.short	(.L_2205 - .L_2204)
	.align		4
.L_2204:
        /*32f8*/ 	.word	index@(_ZN2at6native55_GLOBAL__N__de093ff9_22_ForeachBinaryOpList_cu_a911ec4325multi_tensor_apply_kernelINS1_18TensorListMetadataILi2EEENS1_11CopyFunctorIN3c104HalfENS6_7complexIdEELi2ELi1ELi1EEEJNS0_4CopyIS7_S9_EEEEEvT_T0_DpT1_)
        /*32fc*/ 	.word	0x00000000


	//----- nvinfo : EIATTR_MIN_STACK_SIZE
	.align		4
.L_2205:
        /*3300*/ 	.byte	0x04, 0x12
        /*3302*/ 	.short	(.L_2207 - .L_2206)
	.align		4
.L_2206:
        /*3304*/ 	.word	index@(_ZN2at6native55_GLOBAL__N__de093ff9_22_ForeachBinaryOpList_cu_a911ec4325multi_tensor_apply_kernelINS1_18TensorListMetadataILi2EEENS1_11CopyFunctorIN3c104HalfEfLi2ELi1ELi1EEEJNS0_4CopyIS7_fEEEEEvT_T0_DpT1_)
        /*3308*/ 	.word	0x00000000


	//----- nvinfo : EIATTR_MIN_STACK_SIZE
	.align		4
.L_2207:
        /*330c*/ 	.byte	0x04, 0x12
        /*330e*/ 	.short	(.L_2209 - .L_2208)
	.align		4
.L_2208:
        /*3310*/ 	.word	index@(_ZN2at6native55_GLOBAL__N__de093ff9_22_ForeachBinaryOpList_cu_a911ec4325multi_tensor_apply_kernelINS1_18TensorListMetadataILi2EEENS1_11CopyFunctorIN3c104HalfEdLi2ELi1ELi1EEEJNS0_4CopyIS7_dEEEEEvT_T0_DpT1_)
        /*3314*/ 	.word	0x00000000


	//----- nvinfo : EIATTR_MIN_STACK_SIZE
	.align		4
.L_2209:
        /*3318*/ 	.byte	0x04, 0x12
        /*331a*/ 	.short	(.L_2211 - .L_2210)
	.align		4
.L_2210:
        /*331c*/ 	.word	index@(_ZN2at6native55_GLOBAL__N__de093ff9_22_ForeachBinaryOpList_cu_a911ec4325multi_tensor_apply_kernelINS1_18TensorListMetadataILi2EEENS1_11CopyFunctorIN3c104HalfEiLi2ELi1ELi1EEEJNS0_4CopyIS7_iEEEEEvT_T0_DpT1_)
        /*3320*/ 	.word	0x00000000


	//----- nvinfo : EIATTR_MIN_STACK_SIZE
	.align		4
.L_2211:
        /*3324*/ 	.byte	0x04, 0x12
        /*3326*/ 	.short	(.L_2213 - .L_2212)
	.align		4
.L_2212:
        /*3328*/ 	.word	index@(_ZN2at6native55_GLOBAL__N__de093ff9_22_ForeachBinaryOpList_cu_a911ec4325multi_tensor_apply_kernelINS1_18TensorListMetadataILi2EEENS1_11CopyFunctorIN3c104HalfEsLi2ELi1ELi1EEEJNS0_4CopyIS7_sEEEEEvT_T0_DpT1_)
        /*332c*/ 	.word	0x00000000


	//----- nvinfo : EIATTR_MIN_STACK_SIZE
	.align		4
.L_2213:
        /*3330*/ 	.byte	0x04, 0x12
        /*3332*/ 	.short	(.L_2215 - .L_2214)
	.align		4
.L_2214:
        /*3334*/ 	.word	index@(_ZN2at6native55_GLOBAL__N__de093ff9_22_ForeachBinaryOpList_cu_a911ec4325multi_tensor_apply_kernelINS1_18TensorListMetadataILi2EEENS1_11CopyFunctorIN3c104HalfElLi2ELi1ELi1EEEJNS0_4CopyIS7_lEEEEEvT_T0_DpT1_)
        /*3338*/ 	.word	0x00000000


	//----- nvinfo : EIATTR_MIN_STACK_SIZE
	.align		4
.L_2215:
        /*333c*/ 	.byte	0x04, 0x12
        /*333e*/ 	.short	(.L_2217 - .L_2216)
	.align		4
.L_2216:
        /*3340*/ 	.word	index@(_ZN2at6native55_GLOBAL__N__de093ff9_22_ForeachBinaryOpList_cu_a911ec4325multi_tensor_apply_kernelINS1_18TensorListMetadataILi2EEENS1_11CopyFunctorIN3c104HalfEaLi2ELi1ELi1EEEJNS0_4CopyIS7_aEEEEEvT_T0_DpT1_)
        /*3344*/ 	.word	0x00000000


	//----- nvinfo : EIATTR_MIN_STACK_SIZE
	.align		4
.L_2217:
        /*3348*/ 	.byte	0x04, 0x12
        /*334a*/ 	.short	(.L_2219 - .L_2218)
	.align		4
.L_2218:
        /*334c*/ 	.word	index@(_ZN2at6native55_GLOBAL__N__de093ff9_22_ForeachBinaryOpList_cu_a911ec4325multi_tensor_apply_kernelINS1_18TensorListMetadataILi2EEENS1_11CopyFunctorIN3c104HalfEhLi2ELi1ELi1EEEJNS0_4CopyIS7_hEEEEEvT_T0_DpT1_)
        /*3350*/ 	.word	0x00000000


	//----- nvinfo : EIATTR_MIN_STACK_SIZE
	.align		4
.L_2219:
        /*3354*/ 	.byte	0x04, 0x12
        /*3356*/ 	.short	(.L_2221 - .L_2220)
	.align		4
.L_2220:
        /*3358*/ 	.word	index@(_ZN2at6native55_GLOBAL__N__de093ff9_22_ForeachBinaryOpList_cu_a911ec4325multi_tensor_apply_kernelINS1_18TensorListMetadataILi2EEENS1_14UnaryOpFunctorIN3c104HalfELi2ELi1ELi1EEEJNS0_4CopyIS7_S7_EEEEEvT_T0_DpT1_)
        /*335c*/ 	.word	0x00000000


	//----- nvinfo : EIATTR_MIN_STACK_SIZE
	.align		4
.L_2221:
        /*3360*/ 	.byte	0x04, 0x12
        /*3362*/ 	.short	(.L_2223 - .L_2222)
	.align		4
.L_2222:
        /*3364*/ 	.word	index@(_ZN2at6native55_GLOBAL__N__de093ff9_22_ForeachBinaryOpList_cu_a911ec4325multi_tensor_apply_kernelINS1_18TensorListMetadataILi2EEENS1_11CopyFunctorIN3c107complexIfEENS6_15Float8_e5m2fnuzELi2ELi1ELi1EEEJNS0_4CopyIS8_S9_EEEEEvT_T0_DpT1_)
        /*3368*/ 	.word	0x00000000


	//----- nvinfo : EIATTR_MIN_STACK_SIZE
	.align		4
.L_2223:
        /*336c*/ 	.byte	0x04, 0x12
        /*336e*/ 	.short	(.L_2225 - .L_2224)
	.align		4
.L_2224:
        /*3370*/ 	.word	index@(_ZN2at6native55_GLOBAL__N__de093ff9_22_ForeachBinaryOpList_cu_a911ec4325multi_tensor_apply_kernelINS1_18TensorListMetadataILi2EEENS1_11CopyFunctorIN3c107complexIfEENS6_11Float8_e5m2ELi2ELi1ELi1EEEJNS0_4CopyIS8_S9_EEEEEvT_T0_DpT1_)
        /*3374*/ 	.word	0x00000000


	//----- nvinfo : EIATTR_MIN_STACK_SIZE
	.align		4
.L_2225:
        /*3378*/ 	.byte	0x04, 0x12
        /*337a*/ 	.short	(.L_2227 - .L_2226)
	.align		4
.L_2226:
        /*337c*/ 	.word	index@(_ZN2at6native55_GLOBAL__N__de093ff9_22_ForeachBinaryOpList_cu_a911ec4325multi_tensor_apply_kernelINS1_18TensorListMetadataILi2EEENS1_11CopyFunctorIN3c107complexIfEENS6_15Float8_e4m3fnuzELi2ELi1ELi1EEEJNS0_4CopyIS8_S9_EEEEEvT_T0_DpT1_)
        /*3380*/ 	.word	0x00000000


	//----- nvinfo : EIATTR_MIN_STACK_SIZE
	.align		4
.L_2227:
        /*3384*/ 	.byte	0x04, 0x12
        /*3386*/ 	.short	(.L_2229 - .L_2228)
	.align		4
.L_2228:
        /*3388*/ 	.word	index@(_ZN2at6native55_GLOBAL__N__de093ff9_22_ForeachBinaryOpList_cu_a911ec4325multi_tensor_apply_kernelINS1_18TensorListMetadataILi2EEENS1_11CopyFunctorIN3c107complexIfEENS6_13Float8_e4m3fnELi2ELi1ELi1EEEJNS0_4CopyIS8_S9_EEEEEvT_T0_DpT1_)
        /*338c*/ 	.word	0x00000000


	//----- nvinfo : EIATTR_MIN_STACK_SIZE
	.align		4
.L_2229:
        /*3390*/ 	.byte	0x04, 0x12
        /*3392*/ 	.short	(.L_2231 - .L_2230)
	.align		4
.L_2230:
        /*3394*/ 	.word	index@(_ZN2at6native55_GLOBAL__N__de093ff9_22_ForeachBinaryOpList_cu_a911ec4325multi_tensor_apply_kernelINS1_18TensorListMetadataILi2EEENS1_11CopyFunctorIN3c107complexIfEEbLi2ELi1ELi1EEEJNS0_4CopyIS8_bEEEEEvT_T0_DpT1_)
        /*3398*/ 	.word	0x00000000


	//----- nvinfo : EIATTR_MIN_STACK_SIZE
	.align		4
.L_2231:
        /*339c*/ 	.byte	0x04, 0x12
        /*339e*/ 	.short	(.L_2233 - .L_2232)
	.align		4
.L_2232:
        /*33a0*/ 	.word	index@(_ZN2at6native55_GLOBAL__N__de093ff9_22_ForeachBinaryOpList_cu_a911ec4325multi_tensor_apply_kernelINS1_18TensorListMetadataILi2EEENS1_11CopyFunctorIN3c107complexIfEENS6_8BFloat16ELi2ELi1ELi1EEEJNS0_4CopyIS8_S9_EEEEEvT_T0_DpT1_)
        /*33a4*/ 	.word	0x00000000


	//----- nvinfo : EIATTR_MIN_STACK_SIZE
	.align		4
.L_2233:
        /*33a8*/ 	.byte	0x04, 0x12
        /*33aa*/ 	.short	(.L_2235 - .L_2234)
	.align		4
.L_2234:
        /*33ac*/ 	.word	index@(_ZN2at6native55_GLOBAL__N__de093ff9_22_ForeachBinaryOpList_cu_a911ec4325multi_tensor_apply_kernelINS1_18TensorListMetadataILi2EEENS1_11CopyFunctorIN3c107complexIfEENS6_4HalfELi2ELi1ELi1EEEJNS0_4CopyIS8_S9_EEEEEvT_T0_DpT1_)
        /*33b0*/ 	.word	0x00000000


	//----- nvinfo : EIATTR_MIN_STACK_SIZE
	.align		4
.L_2235:
        /*33b4*/ 	.byte	0x04, 0x12
        /*33b6*/ 	.short	(.L_2237 - .L_2236)
	.align		4
.L_2236:
        /*33b8*/ 	.word	index@(_ZN2at6native55_GLOBAL__N__de093ff9_22_ForeachBinaryOpList_cu_a911ec4325multi_tensor_apply_kernelINS1_18TensorListMetadataILi2EEENS1_11CopyFunctorIN3c107complexIfEENS7_IdEELi2ELi1ELi1EEEJNS0_4CopyIS8_S9_EEEEEvT_T0_DpT1_)
        /*33bc*/ 	.word	0x00000000


	//----- nvinfo : EIATTR_MIN_STACK_SIZE
	.align		4
.L_2237:
        /*33c0*/ 	.byte	0x04, 0x12
        /*33c2*/ 	.short	(.L_2239 - .L_2238)
	.align		4
.L_2238:
        /*33c4*/ 	.word	index@(_ZN2at6native55_GLOBAL__N__de093ff9_22_ForeachBinaryOpList_cu_a911ec4325multi_tensor_apply_kernelINS1_18TensorListMetadataILi2EEENS1_11CopyFunctorIN3c107complexIfEEfLi2ELi1ELi1EEEJNS0_4CopyIS8_fEEEEEvT_T0_DpT1_)
        /*33c8*/ 	.word	0x00000000


	//----- nvinfo : EIATTR_MIN_STACK_SIZE
	.align		4
.L_2239:
        /*33cc*/ 	.byte	0x04, 0x12
        /*33ce*/ 	.short	(.L_2241 - .L_2240)
	.align		4
.L_2240:
        /*33d0*/ 	.word	index@(_ZN2at6native55_GLOBAL__N__de093ff9_22_ForeachBinaryOpList_cu_a911ec4325multi_tensor_apply_kernelINS1_18TensorListMetadataILi2EEENS1_11CopyFunctorIN3c107complexIfEEdLi2ELi1ELi1EEEJNS0_4CopyIS8_dEEEEEvT_T0_DpT1_)
        /*33d4*/ 	.word	0x00000000


	//----- nvinfo : EIATTR_MIN_STACK_SIZE
	.align		4
.L_2241:
        /*33d8*/ 	.byte	0x04, 0x12
        /*33da*/ 	.short	(.L_2243 - .L_2242)
	.align		4
.L_2242:
        /*33dc*/ 	.word	index@(_ZN2at6native55_GLOBAL__N__de093ff9_22_ForeachBinaryOpList_cu_a911ec4325multi_tensor_apply_kernelINS1_18TensorListMetadataILi2EEENS1_11CopyFunctorIN3c107complexIfEEiLi2ELi1ELi1EEEJNS0_4CopyIS8_iEEEEEvT_T0_DpT1_)
        /*33e0*/ 	.word	0x00000000


	//----- nvinfo : EIATTR_MIN_STACK_SIZE
	.align		4
.L_2243:
        /*33e4*/ 	.byte	0x04, 0x12
        /*33e6*/ 	.short	(.L_2245 - .L_2244)
	.align		4
.L_2244:
        /*33e8*/ 	.word	index@(_ZN2at6native55_GLOBAL__N__de093ff9_22_ForeachBinaryOpList_cu_a911ec4325multi_tensor_apply_kernelINS1_18TensorListMetadataILi2EEENS1_11CopyFunctorIN3c107complexIfEEsLi2ELi1ELi1EEEJNS0_4CopyIS8_sEEEEEvT_T0_DpT1_)
        /*33ec*/ 	.word	0x00000000


	//----- nvinfo : EIATTR_MIN_STACK_SIZE
	.align		4
.L_2245:
        /*33f0*/ 	.byte	0x04, 0x12
        /*33f2*/ 	.short	(.L_2247 - .L_2246)
	.align		4
.L_2246:
        /*33f4*/ 	.word	index@(_ZN2at6native55_GLOBAL__N__de093ff9_22_ForeachBinaryOpList_cu_a911ec4325multi_tensor_apply_kernelINS1_18TensorListMetadataILi2EEENS1_11CopyFunctorIN3c107complexIfEElLi2ELi1ELi1EEEJNS0_4CopyIS8_lEEEEEvT_T0_DpT1_)
        /*33f8*/ 	.word	0x00000000


	//----- nvinfo : EIATTR_MIN_STACK_SIZE
	.align		4
.L_2247:
        /*33fc*/ 	.byte	0x04, 0x12
        /*33fe*/ 	.short	(.L_2249 - .L_2248)
	.align		4
.L_2248:
        /*3400*/ 	.word	index@(_ZN2at6native55_GLOBAL__N__de093ff9_22_ForeachBinaryOpList_cu_a911ec4325multi_tensor_apply_kernelINS1_18TensorListMetadataILi2EEENS1_11CopyFunctorIN3c107complexIfEEaLi2ELi1ELi1EEEJNS0_4CopyIS8_aEEEEEvT_T0_DpT1_)
        /*3404*/ 	.word	0x00000000


	//----- nvinfo : EIATTR_MIN_STACK_SIZE
	.align		4
.L_2249:
        /*3408*/ 	.byte	0x04, 0x12
        /*340a*/ 	.short	(.L_2251 - .L_2250)
	.align		4
.L_2250:
        /*340c*/ 	.word	index@(_ZN2at6native55_GLOBAL__N__de093ff9_22_ForeachBinaryOpList_cu_a911ec4325multi_tensor_apply_kernelINS1_18TensorListMetadataILi2EEENS1_11CopyFunctorIN3c107complexIfEEhLi2ELi1ELi1EEEJNS0_4CopyIS8_hEEEEEvT_T0_DpT1_)
        /*3410*/ 	.word	0x00000000


	//----- nvinfo : EIATTR_MIN_STACK_SIZE
	.align		4
.L_2251:
        /*3414*/ 	.byte	0x04, 0x12
        /*3416*/ 	.short	(.L_2253 - .L_2252)
	.align		4
.L_2252:
        /*3418*/ 	.word	index@(_ZN2at6native55_GLOBAL__N__de093ff9_22_ForeachBinaryOpList_cu_a911ec4325multi_tensor_apply_kernelINS1_18TensorListMetadataILi2EEENS1_14UnaryOpFunctorIN3c107complexIfEELi2ELi1ELi1EEEJNS0_4CopyIS8_S8_EEEEEvT_T0_DpT1_)
        /*341c*/ 	.word	0x00000000


	//----- nvinfo : EIATTR_MIN_STACK_SIZE
	.align		4
.L_2253:
        /*3420*/ 	.byte	0x04, 0x12
        /*3422*/ 	.short	(.L_2255 - .L_2254)
	.align		4
.L_2254:
        /*3424*/ 	.word	index@(_ZN2at6native55_GLOBAL__N__de093ff9_22_ForeachBinaryOpList_cu_a911ec4325multi_tensor_apply_kernelINS1_18TensorListMetadataILi2EEENS1_11CopyFunctorIN3c107complexIdEENS6_15Float8_e5m2fnuzELi2ELi1ELi1EEEJNS0_4CopyIS8_S9_EEEEEvT_T0_DpT1_)
        /*3428*/ 	.word	0x00000000


	//----- nvinfo : EIATTR_MIN_STACK_SIZE
	.align		4
.L_2255:
        /*342c*/ 	.byte	0x04, 0x12
        /*342e*/ 	.short	(.L_2257 - .L_2256)
	.align		4
.L_2256:
        /*3430*/ 	.word	index@(_ZN2at6native55_GLOBAL__N__de093ff9_22_ForeachBinaryOpList_cu_a911ec4325multi_tensor_apply_kernelINS1_18TensorListMetadataILi2EEENS1_11CopyFunctorIN3c107complexIdEENS6_11Float8_e5m2ELi2ELi1ELi1EEEJNS0_4CopyIS8_S9_EEEEEvT_T0_DpT1_)
        /*3434*/ 	.word	0x00000000


	//----- nvinfo : EIATTR_MIN_STACK_SIZE
	.align		4
.L_2257:
        /*3438*/ 	.byte	0x04, 0x12
        /*343a*/ 	.short	(.L_2259 - .L_2258)
	.align		4
.L_2258:
        /*343c*/ 	.word	index@(_ZN2at6native55_GLOBAL__N__de093ff9_22_ForeachBinaryOpList_cu_a911ec4325multi_tensor_apply_kernelINS1_18TensorListMetadataILi2EEENS1_11CopyFunctorIN3c107complexIdEENS6_15Float8_e4m3fnuzELi2ELi1ELi1EEEJNS0_4CopyIS8_S9_EEEEEvT_T0_DpT1_)
        /*3440*/ 	.word	0x00000000


	//----- nvinfo : EIATTR_MIN_STACK_SIZE
	.align		4
.L_2259:
        /*3444*/ 	.byte	0x04, 0x12
        /*3446*/ 	.short	(.L_2261 - .L_2260)
	.align		4
.L_2260:
        /*3448*/ 	.word	index@(_ZN2at6native55_GLOBAL__N__de093ff9_22_ForeachBinaryOpList_cu_a911ec4325multi_tensor_apply_kernelINS1_18TensorListMetadataILi2EEENS1_11CopyFunctorIN3c107complexIdEENS6_13Float8_e4m3fnELi2ELi1ELi1EEEJNS0_4CopyIS8_S9_EEEEEvT_T0_DpT1_)
        /*344c*/ 	.word	0x00000000


	//----- nvinfo : EIATTR_MIN_STACK_SIZE
	.align		4
.L_2261:
        /*3450*/ 	.byte	0x04, 0x12
        /*3452*/ 	.short	(.L_2263 - .L_2262)
	.align		4
.L_2262:
        /*3454*/ 	.word	index@(_ZN2at6native55_GLOBAL__N__de093ff9_22_ForeachBinaryOpList_cu_a911ec4325multi_tensor_apply_kernelINS1_18TensorListMetadataILi2EEENS1_11CopyFunctorIN3c107complexIdEEbLi2ELi1ELi1EEEJNS0_4CopyIS8_bEEEEEvT_T0_DpT1_)
        /*3458*/ 	.word	0x00000000


	//----- nvinfo : EIATTR_MIN_STACK_SIZE
	.align		4
.L_2263:
        /*345c*/ 	.byte	0x04, 0x12
        /*345e*/ 	.short	(.L_2265 - .L_2264)
	.align		4
.L_2264:
        /*3460*/ 	.word	index@(_ZN2at6native55_GLOBAL__N__de093ff9_22_ForeachBinaryOpList_cu_a911ec4325multi_tensor_apply_kernelINS1_18TensorListMetadataILi2EEENS1_11CopyFunctorIN3c107complexIdEENS6_8BFloat16ELi2ELi1ELi1EEEJNS0_4CopyIS8_S9_EEEEEvT_T0_DpT1_)
        /*3464*/ 	.word	0x00000000


	//----- nvinfo : EIATTR_MIN_STACK_SIZE
	.align		4
.L_2265:
        /*3468*/ 	.byte	0x04, 0x12
        /*346a*/ 	.short	(.L_2267 - .L_2266)
	.align		4
.L_2266:
        /*346c*/ 	.word	index@(_ZN2at6native55_GLOBAL__N__de093ff9_22_ForeachBinaryOpList_cu_a911ec4325multi_tensor_apply_kernelINS1_18TensorListMetadataILi2EEENS1_11CopyFunctorIN3c107complexIdEENS6_4HalfELi2ELi1ELi1EEEJNS0_4CopyIS8_S9_EEEEEvT_T0_DpT1_)
        /*3470*/ 	.word	0x00000000


	//----- nvinfo : EIATTR_MIN_STACK_SIZE
	.align		4
.L_2267:
        /*3474*/ 	.byte	0x04, 0x12
        /*3476*/ 	.short	(.L_2269 - .L_2268)
	.align		4
.L_2268:
        /*3478*/ 	.word	index@(_ZN2at6native55_GLOBAL__N__de093ff9_22_ForeachBinaryOpList_cu_a911ec4325multi_tensor_apply_kernelINS1_18TensorListMetadataILi2EEENS1_11CopyFunctorIN3c107complexIdEENS7_IfEELi2ELi1ELi1EEEJNS0_4CopyIS8_S9_EEEEEvT_T0_DpT1_)
        /*347c*/ 	.word	0x00000000


	//----- nvinfo : EIATTR_MIN_STACK_SIZE
	.align		4
.L_2269:
        /*3480*/ 	.byte	0x04, 0x12
        /*3482*/ 	.short	(.L_2271 - .L_2270)
	.align		4
.L_2270:
        /*3484*/ 	.word	index@(_ZN2at6native55_GLOBAL__N__de093ff9_22_ForeachBinaryOpList_cu_a911ec4325multi_tensor_apply_kernelINS1_18TensorListMetadataILi2EEENS1_11CopyFunctorIN3c107complexIdEEfLi2ELi1ELi1EEEJNS0_4CopyIS8_fEEEEEvT_T0_DpT1_)
        /*3488*/ 	.word	0x00000000


	//----- nvinfo : EIATTR_MIN_STACK_SIZE
	.align		4
.L_2271:
        /*348c*/ 	.byte	0x04, 0x12
        /*348e*/ 	.short	(.L_2273 - .L_2272)
	.align		4
.L_2272:
        /*3490*/ 	.word	index@(_ZN2at6native55_GLOBAL__N__de093ff9_22_ForeachBinaryOpList_cu_a911ec4325multi_tensor_apply_kernelINS1_18TensorListMetadataILi2EEENS1_11CopyFunctorIN3c107complexIdEEdLi2ELi1ELi1EEEJNS0_4CopyIS8_dEEEEEvT_T0_DpT1_)
        /*3494*/ 	.word	0x00000000


	//----- nvinfo : EIATTR_MIN_STACK_SIZE
	.align		4
.L_2273:
        /*3498*/ 	.byte	0x04, 0x12
        /*349a*/ 	.short	(.L_2275 - .L_2274)
	.align		4
.L_2274:
        /*349c*/ 	.word	index@(_ZN2at6native55_GLOBAL__N__de093ff9_22_ForeachBinaryOpList_cu_a911ec4325multi_tensor_apply_kernelINS1_18TensorListMetadataILi2EEENS1_11CopyFunctorIN3c107complexIdEEiLi2ELi1ELi1EEEJNS0_4CopyIS8_iEEEEEvT_T0_DpT1_)
        /*34a0*/ 	.word	0x00000000


	//----- nvinfo : EIATTR_MIN_STACK_SIZE
	.align		4
.L_2275:
        /*34a4*/ 	.byte	0x04, 0x12
        /*34a6*/ 	.short	(.L_2277 - .L_2276)
	.align		4
.L_2276:
        /*34a8*/ 	.word	index@(_ZN2at6native55_GLOBAL__N__de093ff9_22_ForeachBinaryOpList_cu_a911ec4325multi_tensor_apply_kernelINS1_18TensorListMetadataILi2EEENS1_11CopyFunctorIN3c107complexIdEEsLi2ELi1ELi1EEEJNS0_4CopyIS8_sEEEEEvT_T0_DpT1_)
        /*34ac*/ 	.word	0x00000000


	//----- nvinfo : EIATTR_MIN_STACK_SIZE
	.align		4
.L_2277:
        /*34b0*/ 	.byte	0x04, 0x12
        /*34b2*/ 	.short	(.L_2279 - .L_2278)
	.align		4
.L_2278:
        /*34b4*/ 	.word	index@(_ZN2at6native55_GLOBAL__N__de093ff9_22_ForeachBinaryOpList_cu_a911ec4325multi_tensor_apply_kernelINS1_18TensorListMetadataILi2EEENS1_11CopyFunctorIN3c107complexIdEElLi2ELi1ELi1EEEJNS0_4CopyIS8_lEEEEEvT_T0_DpT1_)
        /*34b8*/ 	.word	0x00000000


	//----- nvinfo : EIATTR_MIN_STACK_SIZE
	.align		4
.L_2279:
        /*34bc*/ 	.byte	0x04, 0x12
        /*34be*/ 	.short	(.L_2281 - .L_2280)
	.align		4
.L_2280:
        /*34c0*/ 	.word	index@(_ZN2at6native55_GLOBAL__N__de093ff9_22_ForeachBinaryOpList_cu_a911ec4325multi_tensor_apply_kernelINS1_18TensorListMetadataILi2EEENS1_11CopyFunctorIN3c107complexIdEEaLi2ELi1ELi1EEEJNS0_4CopyIS8_aEEEEEvT_T0_DpT1_)
        /*34c4*/ 	.word	0x00000000


	//----- nvinfo : EIATTR_MIN_STACK_SIZE
	.align		4
.L_2281:
        /*34c8*/ 	.byte	0x04, 0x12
        /*34ca*/ 	.short	(.L_2283 - .L_2282)
	.align		4
.L_2282:
        /*34cc*/ 	.word	index@(_ZN2at6native55_GLOBAL__N__de093ff9_22_ForeachBinaryOpList_cu_a911ec4325multi_tensor_apply_kernelINS1_18TensorListMetadataILi2EEENS1_11CopyFunctorIN3c107complexIdEEhLi2ELi1ELi1EEEJNS0_4CopyIS8_hEEEEEvT_T0_DpT1_)
        /*34d0*/ 	.word	0x00000000


	//----- nvinfo : EIATTR_MIN_STACK_SIZE
	.align		4
.L_2283:
        /*34d4*/ 	.byte	0x04, 0x12
        /*34d6*/ 	.short	(.L_2285 - .L_2284)
	.align		4
.L_2284:
        /*34d8*/ 	.word	index@(_ZN2at6native55_GLOBAL__N__de093ff9_22_ForeachBinaryOpList_cu_a911ec4325multi_tensor_apply_kernelINS1_18TensorListMetadataILi2EEENS1_14UnaryOpFunctorIN3c107complexIdEELi2ELi1ELi1EEEJNS0_4CopyIS8_S8_EEEEEvT_T0_DpT1_)
        /*34dc*/ 	.word	0x00000000


	//----- nvinfo : EIATTR_MIN_STACK_SIZE
	.align		4
.L_2285:
        /*34e0*/ 	.byte	0x04, 0x12
        /*34e2*/ 	.short	(.L_2287 - .L_2286)
	.align		4
.L_2286:
        /*34e4*/ 	.word	index@(_ZN2at6native55_GLOBAL__N__de093ff9_22_ForeachBinaryOpList_cu_a911ec4325multi_tensor_apply_kernelINS1_18TensorListMetadataILi2EEENS1_11CopyFunctorIfN3c1015Float8_e5m2fnuzELi2ELi1ELi1EEEJNS0_4CopyIfS7_EEEEEvT_T0_DpT1_)
        /*34e8*/ 	.word	0x00000000


	//----- nvinfo : EIATTR_MIN_STACK_SIZE
	.align		4
.L_2287:
        /*34ec*/ 	.byte	0x04, 0x12
        /*34ee*/ 	.short	(.L_2289 - .L_2288)
	.align		4
.L_2288:
        /*34f0*/ 	.word	index@(_ZN2at6native55_GLOBAL__N__de093ff9_22_ForeachBinaryOpList_cu_a911ec4325multi_tensor_apply_kernelINS1_18TensorListMetadataILi2EEENS1_11CopyFunctorIfN3c1011Float8_e5m2ELi2ELi1ELi1EEEJNS0_4CopyIfS7_EEEEEvT_T0_DpT1_)
        /*34f4*/ 	.word	0x00000000


	//----- nvinfo : EIATTR_MIN_STACK_SIZE
	.align		4
.L_2289:
        /*34f8*/ 	.byte	0x04, 0x12
        /*34fa*/ 	.short	(.L_2291 - .L_2290)
	.align		4
.L_2290:
        /*34fc*/ 	.word	index@(_ZN2at6native55_GLOBAL__N__de093ff9_22_ForeachBinaryOpList_cu_a911ec4325multi_tensor_apply_kernelINS1_18TensorListMetadataILi2EEENS1_11CopyFunctorIfN3c1015Float8_e4m3fnuzELi2ELi1ELi1EEEJNS0_4CopyIfS7_EEEEEvT_T0_DpT1_)
        /*3500*/ 	.word	0x00000000


	//----- nvinfo : EIATTR_MIN_STACK_SIZE
	.align		4
.L_2291:
        /*3504*/ 	.byte	0x04, 0x12
        /*3506*/ 	.short	(.L_2293 - .L_2292)
	.align		4
.L_2292:
        /*3508*/ 	.word	index@(_ZN2at6native55_GLOBAL__N__de093ff9_22_ForeachBinaryOpList_cu_a911ec4325multi_tensor_apply_kernelINS1_18TensorListMetadataILi2EEENS1_11CopyFunctorIfN3c1013Float8_e4m3fnELi2ELi1ELi1EEEJNS0_4CopyIfS7_EEEEEvT_T0_DpT1_)
        /*350c*/ 	.word	0x00000000


	//----- nvinfo : EIATTR_MIN_STACK_SIZE
	.align		4
.L_2293:
        /*3510*/ 	.byte	0x04, 0x12
        /*3512*/ 	.short	(.L_2295 - .L_2294)
	.align		4
.L_2294:
        /*3514*/ 	.word	index@(_ZN2at6native55_GLOBAL__N__de093ff9_22_ForeachBinaryOpList_cu_a911ec4325multi_tensor_apply_kernelINS1_18TensorListMetadataILi2EEENS1_11CopyFunctorIfbLi2ELi1ELi1EEEJNS0_4CopyIfbEEEEEvT_T0_DpT1_)
        /*3518*/ 	.word	0x00000000


	//----- nvinfo : EIATTR_MIN_STACK_SIZE
	.align		4
.L_2295:
        /*351c*/ 	.byte	0x04, 0x12
        /*351e*/ 	.short	(.L_2297 - .L_2296)
	.align		4
.L_2296:
        /*3520*/ 	.word	index@(_ZN2at6native55_GLOBAL__N__de093ff9_22_ForeachBinaryOpList_cu_a911ec4325multi_tensor_apply_kernelINS1_18TensorListMetadataILi2EEENS1_11CopyFunctorIfN3c108BFloat16ELi2ELi1ELi1EEEJNS0_4CopyIfS7_EEEEEvT_T0_DpT1_)
        /*3524*/ 	.word	0x00000000


	//----- nvinfo : EIATTR_MIN_STACK_SIZE
	.align		4
.L_2297:
        /*3528*/ 	.byte	0x04, 0x12
        /*352a*/ 	.short	(.L_2299 - .L_2298)
	.align		4
.L_2298:
        /*352c*/ 	.word	index@(_ZN2at6native55_GLOBAL__N__de093ff9_22_ForeachBinaryOpList_cu_a911ec4325multi_tensor_apply_kernelINS1_18TensorListMetadataILi2EEENS1_11CopyFunctorIfN3c104HalfELi2ELi1ELi1EEEJNS0_4CopyIfS7_EEEEEvT_T0_DpT1_)
        /*3530*/ 	.word	0x00000000


	//----- nvinfo : EIATTR_MIN_STACK_SIZE
	.align		4
.L_2299:
        /*3534*/ 	.byte	0x04, 0x12
        /*3536*/ 	.short	(.L_2301 - .L_2300)
	.align		4
.L_2300:
        /*3538*/ 	.word	index@(_ZN2at6native55_GLOBAL__N__de093ff9_22_ForeachBinaryOpList_cu_a911ec4325multi_tensor_apply_kernelINS1_18TensorListMetadataILi2EEENS1_11CopyFunctorIfN3c107complexIfEELi2ELi1ELi1EEEJNS0_4CopyIfS8_EEEEEvT_T0_DpT1_)
        /*353c*/ 	.word	0x00000000


	//----- nvinfo : EIATTR_MIN_STACK_SIZE
	.align		4
.L_2301:
        /*3540*/ 	.byte	0x04, 0x12
        /*3542*/ 	.short	(.L_2303 - .L_2302)
	.align		4
.L_2302:
        /*3544*/ 	.word	index@(_ZN2at6native55_GLOBAL__N__de093ff9_22_ForeachBinaryOpList_cu_a911ec4325multi_tensor_apply_kernelINS1_18TensorListMetadataILi2EEENS1_11CopyFunctorIfN3c107complexIdEELi2ELi1ELi1EEEJNS0_4CopyIfS8_EEEEEvT_T0_DpT1_)
        /*3548*/ 	.word	0x00000000


	//----- nvinfo : EIATTR_MIN_STACK_SIZE
	.align		4
.L_2303:
        /*354c*/ 	.byte	0x04, 0x12
        /*354e*/ 	.short	(.L_2305 - .L_2304)
	.align		4
.L_2304:
        /*3550*/ 	.word	index@(_ZN2at6native55_GLOBAL__N__de093ff9_22_ForeachBinaryOpList_cu_a911ec4325multi_tensor_apply_kernelINS1_18TensorListMetadataILi2EEENS1_11CopyFunctorIfdLi2ELi1ELi1EEEJNS0_4CopyIfdEEEEEvT_T0_DpT1_)
        /*3554*/ 	.word	0x00000000


	//----- nvinfo : EIATTR_MIN_STACK_SIZE
	.align		4
.L_2305:
        /*3558*/ 	.byte	0x04, 0x12
        /*355a*/ 	.short	(.L_2307 - .L_2306)
	.align		4
.L_2306:
        /*355c*/ 	.word	index@(_ZN2at6native55_GLOBAL__N__de093ff9_22_ForeachBinaryOpList_cu_a911ec4325multi_tensor_apply_kernelINS1_18TensorListMetadataILi2EEENS1_11CopyFunctorIfiLi2ELi1ELi1EEEJNS0_4CopyIfiEEEEEvT_T0_DpT1_)
        /*3560*/ 	.word	0x00000000


	//----- nvinfo : EIATTR_MIN_STACK_SIZE
	.align		4
.L_2307:
        /*3564*/ 	.byte	0x04, 0x12
        /*3566*/ 	.short	(.L_2309 - .L_2308)
	.align		4
.L_2308:
        /*3568*/ 	.word	index@(_ZN2at6native55_GLOBAL__N__de093ff9_22_ForeachBinaryOpList_cu_a911ec4325multi_tensor_apply_kernelINS1_18TensorListMetadataILi2EEENS1_11CopyFunctorIfsLi2ELi1ELi1EEEJNS0_4CopyIfsEEEEEvT_T0_DpT1_)
        /*356c*/ 	.word	0x00000000


	//----- nvinfo : EIATTR_MIN_STACK_SIZE
	.align		4
.L_2309:
        /*3570*/ 	.byte	0x04, 0x12
        /*3572*/ 	.short	(.L_2311 - .L_2310)
	.align		4
.L_2310:
        /*3574*/ 	.word	index@(_ZN2at6native55_GLOBAL__N__de093ff9_22_ForeachBinaryOpList_cu_a911ec4325multi_tensor_apply_kernelINS1_18TensorListMetadataILi2EEENS1_11CopyFunctorIflLi2ELi1ELi1EEEJNS0_4CopyIflEEEEEvT_T0_DpT1_)
        /*3578*/ 	.word	0x00000000


	//----- nvinfo : EIATTR_MIN_STACK_SIZE
	.align		4
.L_2311:
        /*357c*/ 	.byte	0x04, 0x12
        /*357e*/ 	.short	(.L_2313 - .L_2312)
	.align		4
.L_2312:
        /*3580*/ 	.word	index@(_ZN2at6native55_GLOBAL__N__de093ff9_22_ForeachBinaryOpList_cu_a911ec4325multi_tensor_apply_kernelINS1_18TensorListMetadataILi2EEENS1_11CopyFunctorIfaLi2ELi1ELi1EEEJNS0_4CopyIfaEEEEEvT_T0_DpT1_)
        /*3584*/ 	.word	0x00000000


	//----- nvinfo : EIATTR_MIN_STACK_SIZE
	.align		4
.L_2313:
        /*3588*/ 	.byte	0x04, 0x12
        /*358a*/ 	.short	(.L_2315 - .L_2314)
	.align		4
.L_2314:
        /*358c*/ 	.word	index@(_ZN2at6native55_GLOBAL__N__de093ff9_22_ForeachBinaryOpList_cu_a911ec4325multi_tensor_apply_kernelINS1_18TensorListMetadataILi2EEENS1_11CopyFunctorIfhLi2ELi1ELi1EEEJNS0_4CopyIfhEEEEEvT_T0_DpT1_)
        /*3590*/ 	.word	0x00000000


	//----- nvinfo : EIATTR_MIN_STACK_SIZE
	.align		4
.L_2315:
        /*3594*/ 	.byte	0x04, 0x12
        /*3596*/ 	.short	(.L_2317 - .L_2316)
	.align		4
.L_2316:
        /*3598*/ 	.word	index@(_ZN2at6native55_GLOBAL__N__de093ff9_22_ForeachBinaryOpList_cu_a911ec4325multi_tensor_apply_kernelINS1_18TensorListMetadataILi2EEENS1_14UnaryOpFunctorIfLi2ELi1ELi1EEEJNS0_4CopyIffEEEEEvT_T0_DpT1_)
        /*359c*/ 	.word	0x00000000


	//----- nvinfo : EIATTR_MIN_STACK_SIZE
	.align		4
.L_2317:
        /*35a0*/ 	.byte	0x04, 0x12
        /*35a2*/ 	.short	(.L_2319 - .L_2318)
	.align		4
.L_2318:
        /*35a4*/ 	.word	index@(_ZN2at6native55_GLOBAL__N__de093ff9_22_ForeachBinaryOpList_cu_a911ec4325multi_tensor_apply_kernelINS1_18TensorListMetadataILi2EEENS1_11CopyFunctorIdN3c1015Float8_e5m2fnuzELi2ELi1ELi1EEEJNS0_4CopyIdS7_EEEEEvT_T0_DpT1_)
        /*35a8*/ 	.word	0x00000000


	//----- nvinfo : EIATTR_MIN_STACK_SIZE
	.align		4
.L_2319:
        /*35ac*/ 	.byte	0x04, 0x12
        /*35ae*/ 	.short	(.L_2321 - .L_2320)
	.align		4
.L_2320:
        /*35b0*/ 	.word	index@(_ZN2at6native55_GLOBAL__N__de093ff9_22_ForeachBinaryOpList_cu_a911ec4325multi_tensor_apply_kernelINS1_18TensorListMetadataILi2EEENS1_11CopyFunctorIdN3c1011Float8_e5m2ELi2ELi1ELi1EEEJNS0_4CopyIdS7_EEEEEvT_T0_DpT1_)
        /*35b4*/ 	.word	0x00000000


	//----- nvinfo : EIATTR_MIN_STACK_SIZE
	.align		4
.L_2321:
        /*35b8*/ 	.byte	0x04, 0x12
        /*35ba*/ 	.short	(.L_2323 - .L_2322)
	.align		4
.L_2322:
        /*35bc*/ 	.word	index@(_ZN2at6native55_GLOBAL__N__de093ff9_22_ForeachBinaryOpList_cu_a911ec4325multi_tensor_apply_kernelINS1_18TensorListMetadataILi2EEENS1_11CopyFunctorIdN3c1015Float8_e4m3fnuzELi2ELi1ELi1EEEJNS0_4CopyIdS7_EEEEEvT_T0_DpT1_)
        /*35c0*/ 	.word	0x00000000


	//----- nvinfo : EIATTR_MIN_STACK_SIZE
	.align		4
.L_2323:
        /*35c4*/ 	.byte	0x04, 0x12
        /*35c6*/ 	.short	(.L_2325 - .L_2324)
	.align		4
.L_2324:
        /*35c8*/ 	.word	index@(_ZN2at6native55_GLOBAL__N__de093ff9_22_ForeachBinaryOpList_cu_a911ec4325multi_tensor_apply_kernelINS1_18TensorListMetadataILi2EEENS1_11CopyFunctorIdN3c1013Float8_e4m3fnELi2ELi1ELi1EEEJNS0_4CopyIdS7_EEEEEvT_T0_DpT1_)
        /*35cc*/ 	.word	0x00000000


	//----- nvinfo : EIATTR_MIN_STACK_SIZE
	.align		4
.L_2325:
        /*35d0*/ 	.byte	0x04, 0x12
        /*35d2*/ 	.short	(.L_2327 - .L_2326)
	.align		4
.L_2326:
        /*35d4*/ 	.word	index@(_ZN2at6native55_GLOBAL__N__de093ff9_22_ForeachBinaryOpList_cu_a911ec4325multi_tensor_apply_kernelINS1_18TensorListMetadataILi2EEENS1_11CopyFunctorIdbLi2ELi1ELi1EEEJNS0_4CopyIdbEEEEEvT_T0_DpT1_)
        /*35d8*/ 	.word	0x00000000


	//----- nvinfo : EIATTR_MIN_STACK_SIZE
	.align		4
.L_2327:
        /*35dc*/ 	.byte	0x04, 0x12
        /*35de*/ 	.short	(.L_2329 - .L_2328)
	.align		4
.L_2328:
        /*35e0*/ 	.word	index@(_ZN2at6native55_GLOBAL__N__de093ff9_22_ForeachBinaryOpList_cu_a911ec4325multi_tensor_apply_kernelINS1_18TensorListMetadataILi2EEENS1_11CopyFunctorIdN3c108BFloat16ELi2ELi1ELi1EEEJNS0_4CopyIdS7_EEEEEvT_T0_DpT1_)
        /*35e4*/ 	.word	0x00000000


	//----- nvinfo : EIATTR_MIN_STACK_SIZE
	.align		4
.L_2329:
        /*35e8*/ 	.byte	0x04, 0x12
        /*35ea*/ 	.short	(.L_2331 - .L_2330)
	.align		4
.L_2330:
        /*35ec*/ 	.word	index@(_ZN2at6native55_GLOBAL__N__de093ff9_22_ForeachBinaryOpList_cu_a911ec4325multi_tensor_apply_kernelINS1_18TensorListMetadataILi2EEENS1_11CopyFunctorIdN3c104HalfELi2ELi1ELi1EEEJNS0_4CopyIdS7_EEEEEvT_T0_DpT1_)
        /*35f0*/ 	.word	0x00000000


	//----- nvinfo : EIATTR_MIN_STACK_SIZE
	.align		4
.L_2331:
        /*35f4*/ 	.byte	0x04, 0x12
        /*35f6*/ 	.short	(.L_2333 - .L_2332)
	.align		4
.L_2332:
        /*35f8*/ 	.word	index@(_ZN2at6native55_GLOBAL__N__de093ff9_22_ForeachBinaryOpList_cu_a911ec4325multi_tensor_apply_kernelINS1_18TensorListMetadataILi2EEENS1_11CopyFunctorIdN3c107complexIfEELi2ELi1ELi1EEEJNS0_4CopyIdS8_EEEEEvT_T0_DpT1_)
        /*35fc*/ 	.word	0x00000000


	//----- nvinfo : EIATTR_MIN_STACK_SIZE
	.align		4
.L_2333:
        /*3600*/ 	.byte	0x04, 0x12
        /*3602*/ 	.short	(.L_2335 - .L_2334)
	.align		4
.L_2334:
        /*3604*/ 	.word	index@(_ZN2at6native55_GLOBAL__N__de093ff9_22_ForeachBinaryOpList_cu_a911ec4325multi_tensor_apply_kernelINS1_18TensorListMetadataILi2EEENS1_11CopyFunctorIdN3c107complexIdEELi2ELi1ELi1EEEJNS0_4CopyIdS8_EEEEEvT_T0_DpT1_)
        /*3608*/ 	.word	0x00000000


	//----- nvinfo : EIATTR_MIN_STACK_SIZE
	.align		4
.L_2335:
        /*360c*/ 	.byte	0x04, 0x12
        /*360e*/ 	.short	(.L_2337 - .L_2336)
	.align		4
.L_2336:
        /*3610*/ 	.word	index@(_ZN2at6native55_GLOBAL__N__de093ff9_22_ForeachBinaryOpList_cu_a911ec4325multi_tensor_apply_kernelINS1_18TensorListMetadataILi2EEENS1_11CopyFunctorIdfLi2ELi1ELi1EEEJNS0_4CopyIdfEEEEEvT_T0_DpT1_)
        /*3614*/ 	.word	0x00000000


	//----- nvinfo : EIATTR_MIN_STACK_SIZE
	.align		4
.L_2337:
        /*3618*/ 	.byte	0x04, 0x12
        /*361a*/ 	.short	(.L_2339 - .L_2338)
	.align		4
.L_2338:
        /*361c*/ 	.word	index@(_ZN2at6native55_GLOBAL__N__de093ff9_22_ForeachBinaryOpList_cu_a911ec4325multi_tensor_apply_kernelINS1_18TensorListMetadataILi2EEENS1_11CopyFunctorIdiLi2ELi1ELi1EEEJNS0_4CopyIdiEEEEEvT_T0_DpT1_)
        /*3620*/ 	.word	0x00000000


	//----- nvinfo : EIATTR_MIN_STACK_SIZE
	.align		4
.L_2339:
        /*3624*/ 	.byte	0x04, 0x12
        /*3626*/ 	.short	(.L_2341 - .L_2340)
	.align		4
.L_2340:
        /*3628*/ 	.word	index@(_ZN2at6native55_GLOBAL__N__de093ff9_22_ForeachBinaryOpList_cu_a911ec4325multi_tensor_apply_kernelINS1_18TensorListMetadataILi2EEENS1_11CopyFunctorIdsLi2ELi1ELi1EEEJNS0_4CopyIdsEEEEEvT_T0_DpT1_)
        /*362c*/ 	.word	0x00000000


	//----- nvinfo : EIATTR_MIN_STACK_SIZE
	.align		4
.L_2341:
        /*3630*/ 	.byte	0x04, 0x12
        /*3632*/ 	.short	(.L_2343 - .L_2342)
	.align		4
.L_2342:
        /*3634*/ 	.word	index@(_ZN2at6native55_GLOBAL__N__de093ff9_22_ForeachBinaryOpList_cu_a911ec4325multi_tensor_apply_kernelINS1_18TensorListMetadataILi2EEENS1_11CopyFunctorIdlLi2ELi1ELi1EEEJNS0_4CopyIdlEEEEEvT_T0_DpT1_)
        /*3638*/ 	.word	0x00000000


	//----- nvinfo : EIATTR_MIN_STACK_SIZE
	.align		4
.L_2343:
        /*363c*/ 	.byte	0x04, 0x12
        /*363e*/ 	.short	(.L_2345 - .L_2344)
	.align		4
.L_2344:
        /*3640*/ 	.word	index@(_ZN2at6native55_GLOBAL__N__de093ff9_22_ForeachBinaryOpList_cu_a911ec4325multi_tensor_apply_kernelINS1_18TensorListMetadataILi2EEENS1_11CopyFunctorIdaLi2ELi1ELi1EEEJNS0_4CopyIdaEEEEEvT_T0_DpT1_)
        /*3644*/ 	.word	0x00000000


	//----- nvinfo : EIATTR_MIN_STACK_SIZE
	.align		4
.L_2345:
        /*3648*/ 	.byte	0x04, 0x12
        /*364a*/ 	.short	(.L_2347 - .L_2346)
	.align		4
.L_2346:
        /*364c*/ 	.word	index@(_ZN2at6native55_GLOBAL__N__de093ff9_22_ForeachBinaryOpList_cu_a911ec4325multi_tensor_apply_kernelINS1_18TensorListMetadataILi2EEENS1_11CopyFunctorIdhLi2ELi1ELi1EEEJNS0_4CopyIdhEEEEEvT_T0_DpT1_)
        /*3650*/ 	.word	0x00000000


	//----- nvinfo : EIATTR_MIN_STACK_SIZE
	.align		4
.L_2347:
        /*3654*/ 	.byte	0x04, 0x12
        /*3656*/ 	.short	(.L_2349 - .L_2348)
	.align		4
.L_2348:
        /*3658*/ 	.word	index@(_ZN2at6native55_GLOBAL__N__de093ff9_22_ForeachBinaryOpList_cu_a911ec4325multi_tensor_apply_kernelINS1_18TensorListMetadataILi2EEENS1_14UnaryOpFunctorIdLi2ELi1ELi1EEEJNS0_4CopyIddEEEEEvT_T0_DpT1_)
        /*365c*/ 	.word	0x00000000


	//----- nvinfo : EIATTR_MIN_STACK_SIZE
	.align		4
.L_2349:
        /*3660*/ 	.byte	0x04, 0x12
        /*3662*/ 	.short	(.L_2351 - .L_2350)
	.align		4
.L_2350:
        /*3664*/ 	.word	index@(_ZN2at6native55_GLOBAL__N__de093ff9_22_ForeachBinaryOpList_cu_a911ec4325multi_tensor_apply_kernelINS1_18TensorListMetadataILi2EEENS1_11CopyFunctorIsN3c1015Float8_e5m2fnuzELi2ELi1ELi1EEEJNS0_4CopyIsS7_EEEEEvT_T0_DpT1_)
        /*3668*/ 	.word	0x00000000


	//----- nvinfo : EIATTR_MIN_STACK_SIZE
	.align		4
.L_2351:
        /*366c*/ 	.byte	0x04, 0x12
        /*366e*/ 	.short	(.L_2353 - .L_2352)
	.align		4
.L_2352:
        /*3670*/ 	.word	index@(_ZN2at6native55_GLOBAL__N__de093ff9_22_ForeachBinaryOpList_cu_a911ec4325multi_tensor_apply_kernelINS1_18TensorListMetadataILi2EEENS1_11CopyFunctorIsN3c1011Float8_e5m2ELi2ELi1ELi1EEEJNS0_4CopyIsS7_EEEEEvT_T0_DpT1_)
        /*3674*/ 	.word	0x00000000


	//----- nvinfo : EIATTR_MIN_STACK_SIZE
	.align		4
.L_2353:
        /*3678*/ 	.byte	0x04, 0x12
        /*367a*/ 	.short	(.L_2355 - .L_2354)
	.align		4
.L_2354:
        /*367c*/ 	.word	index@(_ZN2at6native55_GLOBAL__N__de093ff9_22_ForeachBinaryOpList_cu_a911ec4325multi_tensor_apply_kernelINS1_18TensorListMetadataILi2EEENS1_11CopyFunctorIsN3c1015Float8_e4m3fnuzELi2ELi1ELi1EEEJNS0_4CopyIsS7_EEEEEvT_T0_DpT1_)
        /*3680*/ 	.word	0x00000000


	//----- nvinfo : EIATTR_MIN_STACK_SIZE
	.align		4
.L_2355:
        /*3684*/ 	.byte	0x04, 0x12
        /*3686*/ 	.short	(.L_2357 - .L_2356)
	.align		4
.L_2356:
        /*3688*/ 	.word	index@(_ZN2at6native55_GLOBAL__N__de093ff9_22_ForeachBinaryOpList_cu_a911ec4325multi_tensor_apply_kernelINS1_18TensorListMetadataILi2EEENS1_11CopyFunctorIsN3c1013Float8_e4m3fnELi2ELi1ELi1EEEJNS0_4CopyIsS7_EEEEEvT_T0_DpT1_)
        /*368c*/ 	.word	0x00000000


	//----- nvinfo : EIATTR_MIN_STACK_SIZE
	.align		4
.L_2357:
        /*3690*/ 	.byte	0x04, 0x12
        /*3692*/ 	.short	(.L_2359 - .L_2358)
	.align		4
.L_2358:
        /*3694*/ 	.word	index@(_ZN2at6native55_GLOBAL__N__de093ff9_22_ForeachBinaryOpList_cu_a911ec4325multi_tensor_apply_kernelINS1_18TensorListMetadataILi2EEENS1_11CopyFunctorIsbLi2ELi1ELi1EEEJNS0_4CopyIsbEEEEEvT_T0_DpT1_)
        /*3698*/ 	.word	0x00000000


	//----- nvinfo : EIATTR_MIN_STACK_SIZE
	.align		4
.L_2359:
        /*369c*/ 	.byte	0x04, 0x12
        /*369e*/ 	.short	(.L_2361 - .L_2360)
	.align		4
.L_2360:
        /*36a0*/ 	.word	index@(_ZN2at6native55_GLOBAL__N__de093ff9_22_ForeachBinaryOpList_cu_a911ec4325multi_tensor_apply_kernelINS1_18TensorListMetadataILi2EEENS1_11CopyFunctorIsN3c108BFloat16ELi2ELi1ELi1EEEJNS0_4CopyIsS7_EEEEEvT_T0_DpT1_)
        /*36a4*/ 	.word	0x00000000


	//----- nvinfo : EIATTR_MIN_STACK_SIZE
	.align		4
.L_2361:
        /*36a8*/ 	.byte	0x04, 0x12
        /*36aa*/ 	.short	(.L_2363 - .L_2362)
	.align		4
.L_2362:
        /*36ac*/ 	.word	index@(_ZN2at6native55_GLOBAL__N__de093ff9_22_ForeachBinaryOpList_cu_a911ec4325multi_tensor_apply_kernelINS1_18TensorListMetadataILi2EEENS1_11CopyFunctorIsN3c104HalfELi2ELi1ELi1EEEJNS0_4CopyIsS7_EEEEEvT_T0_DpT1_)
        /*36b0*/ 	.word	0x00000000


	//----- nvinfo : EIATTR_MIN_STACK_SIZE
	.align		4
.L_2363:
        /*36b4*/ 	.byte	0x04, 0x12
        /*36b6*/ 	.short	(.L_2365 - .L_2364)
	.align		4
.L_2364:
        /*36b8*/ 	.word	index@(_ZN2at6native55_GLOBAL__N__de093ff9_22_ForeachBinaryOpList_cu_a911ec4325multi_tensor_apply_kernelINS1_18TensorListMetadataILi2EEENS1_11CopyFunctorIsN3c107complexIfEELi2ELi1ELi1EEEJNS0_4CopyIsS8_EEEEEvT_T0_DpT1_)
        /*36bc*/ 	.word	0x00000000


	//----- nvinfo : EIATTR_MIN_STACK_SIZE
	.align		4
.L_2365:
        /*36c0*/ 	.byte	0x04, 0x12
        /*36c2*/ 	.short	(.L_2367 - .L_2366)
	.align		4
.L_2366:
        /*36c4*/ 	.word	index@(_ZN2at6native55_GLOBAL__N__de093ff9_22_ForeachBinaryOpList_cu_a911ec4325multi_tensor_apply_kernelINS1_18TensorListMetadataILi2EEENS1_11CopyFunctorIsN3c107complexIdEELi2ELi1ELi1EEEJNS0_4CopyIsS8_EEEEEvT_T0_DpT1_)
        /*36c8*/ 	.word	0x00000000


	//----- nvinfo : EIATTR_MIN_STACK_SIZE
	.align		4
.L_2367:
        /*36cc*/ 	.byte	0x04, 0x12
        /*36ce*/ 	.short	(.L_2369 - .L_2368)
	.align		4
.L_2368:
        /*36d0*/ 	.word	index@(_ZN2at6native55_GLOBAL__N__de093ff9_22_ForeachBinaryOpList_cu_a911ec4325multi_tensor_apply_kernelINS1_18TensorListMetadataILi2EEENS1_11CopyFunctorIsfLi2ELi1ELi1EEEJNS0_4CopyIsfEEEEEvT_T0_DpT1_)
        /*36d4*/ 	.word	0x00000000


	//----- nvinfo : EIATTR_MIN_STACK_SIZE
	.align		4
.L_2369:
        /*36d8*/ 	.byte	0x04, 0x12
        /*36da*/ 	.short	(.L_2371 - .L_2370)
	.align		4
.L_2370:
        /*36dc*/ 	.word	index@(_ZN2at6native55_GLOBAL__N__de093ff9_22_ForeachBinaryOpList_cu_a911ec4325multi_tensor_apply_kernelINS1_18TensorListMetadataILi2EEENS1_11CopyFunctorIsdLi2ELi1ELi1EEEJNS0_4CopyIsdEEEEEvT_T0_DpT1_)
        /*36e0*/ 	.word	0x00000000


	//----- nvinfo : EIATTR_MIN_STACK_SIZE
	.align		4
.L_2371:
        /*36e4*/ 	.byte	0x04, 0x12
        /*36e6*/ 	.short	(.L_2373 - .L_2372)
	.align		4
.L_2372:
        /*36e8*/ 	.word	index@(_ZN2at6native55_GLOBAL__N__de093ff9_22_ForeachBinaryOpList_cu_a911ec4325multi_tensor_apply_kernelINS1_18TensorListMetadataILi2EEENS1_11CopyFunctorIsiLi2ELi1ELi1EEEJNS0_4CopyIsiEEEEEvT_T0_DpT1_)
        /*36ec*/ 	.word	0x00000000


	//----- nvinfo : EIATTR_MIN_STACK_SIZE
	.align		4
.L_2373:
        /*36f0*/ 	.byte	0x04, 0x12
        /*36f2*/ 	.short	(.L_2375 - .L_2374)
	.align		4
.L_2374:
        /*36f4*/ 	.word	index@(_ZN2at6native55_GLOBAL__N__de093ff9_22_ForeachBinaryOpList_cu_a911ec4325multi_tensor_apply_kernelINS1_18TensorListMetadataILi2EEENS1_11CopyFunctorIslLi2ELi1ELi1EEEJNS0_4CopyIslEEEEEvT_T0_DpT1_)
        /*36f8*/ 	.word	0x00000000


	//----- nvinfo : EIATTR_MIN_STACK_SIZE
	.align		4
.L_2375:
        /*36fc*/ 	.byte	0x04, 0x12
        /*36fe*/ 	.short	(.L_2377 - .L_2376)
	.align		4
.L_2376:
        /*3700*/ 	.word	index@(_ZN2at6native55_GLOBAL__N__de093ff9_22_ForeachBinaryOpList_cu_a911ec4325multi_tensor_apply_kernelINS1_18TensorListMetadataILi2EEENS1_11CopyFunctorIsaLi2ELi1ELi1EEEJNS0_4CopyIsaEEEEEvT_T0_DpT1_)
        /*3704*/ 	.word	0x00000000


	//----- nvinfo : EIATTR_MIN_STACK_SIZE
	.align		4
.L_2377:
        /*3708*/ 	.byte	0x04, 0x12
        /*370a*/ 	.short	(.L_2379 - .L_2378)
	.align		4
.L_2378:
        /*370c*/ 	.word	index@(_ZN2at6native55_GLOBAL__N__de093ff9_22_ForeachBinaryOpList_cu_a911ec4325multi_tensor_apply_kernelINS1_18TensorListMetadataILi2EEENS1_11CopyFunctorIshLi2ELi1ELi1EEEJNS0_4CopyIshEEEEEvT_T0_DpT1_)
        /*3710*/ 	.word	0x00000000


	//----- nvinfo : EIATTR_MIN_STACK_SIZE
	.align		4
.L_2379:
        /*3714*/ 	.byte	0x04, 0x12
        /*3716*/ 	.short	(.L_2381 - .L_2380)
	.align		4
.L_2380:
        /*3718*/ 	.word	index@(_ZN2at6native55_GLOBAL__N__de093ff9_22_ForeachBinaryOpList_cu_a911ec4325multi_tensor_apply_kernelINS1_18TensorListMetadataILi2EEENS1_14UnaryOpFunctorIsLi2ELi1ELi1EEEJNS0_4CopyIssEEEEEvT_T0_DpT1_)
        /*371c*/ 	.word	0x00000000


	//----- nvinfo : EIATTR_MIN_STACK_SIZE
	.align		4
.L_2381:
        /*3720*/ 	.byte	0x04, 0x12
        /*3722*/ 	.short	(.L_2383 - .L_2382)
	.align		4
.L_2382:
        /*3724*/ 	.word	index@(_ZN2at6native55_GLOBAL__N__de093ff9_22_ForeachBinaryOpList_cu_a911ec4325multi_tensor_apply_kernelINS1_18TensorListMetadataILi2EEENS1_11CopyFunctorIlN3c1015Float8_e5m2fnuzELi2ELi1ELi1EEEJNS0_4CopyIlS7_EEEEEvT_T0_DpT1_)
        /*3728*/ 	.word	0x00000000


	//----- nvinfo : EIATTR_MIN_STACK_SIZE
	.align		4
.L_2383:
        /*372c*/ 	.byte	0x04, 0x12
        /*372e*/ 	.short	(.L_2385 - .L_2384)
	.align		4
.L_2384:
        /*3730*/ 	.word	index@(_ZN2at6native55_GLOBAL__N__de093ff9_22_ForeachBinaryOpList_cu_a911ec4325multi_tensor_apply_kernelINS1_18TensorListMetadataILi2EEENS1_11CopyFunctorIlN3c1011Float8_e5m2ELi2ELi1ELi1EEEJNS0_4CopyIlS7_EEEEEvT_T0_DpT1_)
        /*3734*/ 	.word	0x00000000


	//----- nvinfo : EIATTR_MIN_STACK_SIZE
	.align		4
.L_2385:
        /*3738*/ 	.byte	0x04, 0x12
        /*373a*/ 	.short	(.L_2387 - .L_2386)
	.align		4
.L_2386:
        /*373c*/ 	.word	index@(_ZN2at6native55_GLOBAL__N__de093ff9_22_ForeachBinaryOpList_cu_a911ec4325multi_tensor_apply_kernelINS1_18TensorListMetadataILi2EEENS1_11CopyFunctorIlN3c1015Float8_e4m3fnuzELi2ELi1ELi1EEEJNS0_4CopyIlS7_EEEEEvT_T0_DpT1_)
        /*3740*/ 	.word	0x00000000


	//----- nvinfo : EIATTR_MIN_STACK_SIZE
	.align		4
.L_2387:
        /*3744*/ 	.byte	0x04, 0x12
        /*3746*/ 	.short	(.L_2389 - .L_2388)
	.align		4
.L_2388:
        /*3748*/ 	.word	index@(_ZN2at6native55_GLOBAL__N__de093ff9_22_ForeachBinaryOpList_cu_a911ec4325multi_tensor_apply_kernelINS1_18TensorListMetadataILi2EEENS1_11CopyFunctorIlN3c1013Float8_e4m3fnELi2ELi1ELi1EEEJNS0_4CopyIlS7_EEEEEvT_T0_DpT1_)
        /*374c*/ 	.word	0x00000000


	//----- nvinfo : EIATTR_MIN_STACK_SIZE
	.align		4
.L_2389:
        /*3750*/ 	.byte	0x04, 0x12
        /*3752*/ 	.short	(.L_2391 - .L_2390)
	.align		4
.L_2390:
        /*3754*/ 	.word	index@(_ZN2at6native55_GLOBAL__N__de093ff9_22_ForeachBinaryOpList_cu_a911ec4325multi_tensor_apply_kernelINS1_18TensorListMetadataILi2EEENS1_11CopyFunctorIlbLi2ELi1ELi1EEEJNS0_4CopyIlbEEEEEvT_T0_DpT1_)
        /*3758*/ 	.word	0x00000000


	//----- nvinfo : EIATTR_MIN_STACK_SIZE
	.align		4
.L_2391:
        /*375c*/ 	.byte	0x04, 0x12
        /*375e*/ 	.short	(.L_2393 - .L_2392)
	.align		4
.L_2392:
        /*3760*/ 	.word	index@(_ZN2at6native55_GLOBAL__N__de093ff9_22_ForeachBinaryOpList_cu_a911ec4325multi_tensor_apply_kernelINS1_18TensorListMetadataILi2EEENS1_11CopyFunctorIlN3c108BFloat16ELi2ELi1ELi1EEEJNS0_4CopyIlS7_EEEEEvT_T0_DpT1_)
        /*3764*/ 	.word	0x00000000


	//----- nvinfo : EIATTR_MIN_STACK_SIZE
	.align		4
.L_2393:
        /*3768*/ 	.byte	0x04, 0x12
        /*376a*/ 	.short	(.L_2395 - .L_2394)
	.align		4
.L_2394:
        /*376c*/ 	.word	index@(_ZN2at6native55_GLOBAL__N__de093ff9_22_ForeachBinaryOpList_cu_a911ec4325multi_tensor_apply_kernelINS1_18TensorListMetadataILi2EEENS1_11CopyFunctorIlN3c104HalfELi2ELi1ELi1EEEJNS0_4CopyIlS7_EEEEEvT_T0_DpT1_)
        /*3770*/ 	.word	0x00000000


	//----- nvinfo : EIATTR_MIN_STACK_SIZE
	.align		4
.L_2395:
        /*3774*/ 	.byte	0x04, 0x12
        /*3776*/ 	.short	(.L_2397 - .L_2396)
	.align		4
.L_2396:
        /*3778*/ 	.word	index@(_ZN2at6native55_GLOBAL__N__de093ff9_22_ForeachBinaryOpList_cu_a911ec4325multi_tensor_apply_kernelINS1_18TensorListMetadataILi2EEENS1_11CopyFunctorIlN3c107complexIfEELi2ELi1ELi1EEEJNS0_4CopyIlS8_EEEEEvT_T0_DpT1_)
        /*377c*/ 	.word	0x00000000


	//----- nvinfo : EIATTR_MIN_STACK_SIZE
	.align		4
.L_2397:
        /*3780*/ 	.byte	0x04, 0x12
        /*3782*/ 	.short	(.L_2399 - .L_2398)
	.align		4
.L_2398:
        /*3784*/ 	.word	index@(_ZN2at6native55_GLOBAL__N__de093ff9_22_ForeachBinaryOpList_cu_a911ec4325multi_tensor_apply_kernelINS1_18TensorListMetadataILi2EEENS1_11CopyFunctorIlN3c107complexIdEELi2ELi1ELi1EEEJNS0_4CopyIlS8_EEEEEvT_T0_DpT1_)
        /*3788*/ 	.word	0x00000000


	//----- nvinfo : EIATTR_MIN_STACK_SIZE
	.align		4
.L_2399:
        /*378c*/ 	.byte	0x04, 0x12
        /*378e*/ 	.short	(.L_2401 - .L_2400)
	.align		4
.L_2400:
        /*3790*/ 	.word	index@(_ZN2at6native55_GLOBAL__N__de093ff9_22_ForeachBinaryOpList_cu_a911ec4325multi_tensor_apply_kernelINS1_18TensorListMetadataILi2EEENS1_11CopyFunctorIlfLi2ELi1ELi1EEEJNS0_4CopyIlfEEEEEvT_T0_DpT1_)
        /*3794*/ 	.word	0x00000000


	//----- nvinfo : EIATTR_MIN_STACK_SIZE
	.align		4
.L_2401:
        /*3798*/ 	.byte	0x04, 0x12
        /*379a*/ 	.short	(.L_2403 - .L_2402)
	.align		4
.L_2402:
        /*379c*/ 	.word	index@(_ZN2at6native55_GLOBAL__N__de093ff9_22_ForeachBinaryOpList_cu_a911ec4325multi_tensor_apply_kernelINS1_18TensorListMetadataILi2EEENS1_11CopyFunctorIldLi2ELi1ELi1EEEJNS0_4CopyIldEEEEEvT_T0_DpT1_)
        /*37a0*/ 	.word	0x00000000


	//----- nvinfo : EIATTR_MIN_STACK_SIZE
	.align		4
.L_2403:
        /*37a4*/ 	.byte	0x04, 0x12
        /*37a6*/ 	.short	(.L_2405 - .L_2404)
	.align		4
.L_2404:
        /*37a8*/ 	.word	index@(_ZN2at6native55_GLOBAL__N__de093ff9_22_ForeachBinaryOpList_cu_a911ec4325multi_tensor_apply_kernelINS1_18TensorListMetadataILi2EEENS1_11CopyFunctorIliLi2ELi1ELi1EEEJNS0_4CopyIliEEEEEvT_T0_DpT1_)
        /*37ac*/ 	.word	0x00000000


	//----- nvinfo : EIATTR_MIN_STACK_SIZE
	.align		4
.L_2405:
        /*37b0*/ 	.byte	0x04, 0x12
        /*37b2*/ 	.short	(.L_2407 - .L_2406)
	.align		4
.L_2406:
        /*37b4*/ 	.word	index@(_ZN2at6native55_GLOBAL__N__de093ff9_22_ForeachBinaryOpList_cu_a911ec4325multi_tensor_apply_kernelINS1_18TensorListMetadataILi2EEENS1_11CopyFunctorIlsLi2ELi1ELi1EEEJNS0_4CopyIlsEEEEEvT_T0_DpT1_)
        /*37b8*/ 	.word	0x00000000


	//----- nvinfo : EIATTR_MIN_STACK_SIZE
	.align		4
.L_2407:
        /*37bc*/ 	.byte	0x04, 0x12
        /*37be*/ 	.short	(.L_2409 - .L_2408)
	.align		4
.L_2408:
        /*37c0*/ 	.word	index@(_ZN2at6native55_GLOBAL__N__de093ff9_22_ForeachBinaryOpList_cu_a911ec4325multi_tensor_apply_kernelINS1_18TensorListMetadataILi2EEENS1_11CopyFunctorIlaLi2ELi1ELi1EEEJNS0_4CopyIlaEEEEEvT_T0_DpT1_)
        /*37c4*/ 	.word	0x00000000


	//----- nvinfo : EIATTR_MIN_STACK_SIZE
	.align		4
.L_2409:
        /*37c8*/ 	.byte	0x04, 0x12
        /*37ca*/ 	.short	(.L_2411 - .L_2410)
	.align		4
.L_2410:
        /*37cc*/ 	.word	index@(_ZN2at6native55_GLOBAL__N__de093ff9_22_ForeachBinaryOpList_cu_a911ec4325multi_tensor_apply_kernelINS1_18TensorListMetadataILi2EEENS1_11CopyFunctorIlhLi2ELi1ELi1EEEJNS0_4CopyIlhEEEEEvT_T0_DpT1_)
        /*37d0*/ 	.word	0x00000000


	//----- nvinfo : EIATTR_MIN_STACK_SIZE
	.align		4
.L_2411:
        /*37d4*/ 	.byte	0x04, 0x12
        /*37d6*/ 	.short	(.L_2413 - .L_2412)
	.align		4
.L_2412:
        /*37d8*/ 	.word	index@(_ZN2at6native55_GLOBAL__N__de093ff9_22_ForeachBinaryOpList_cu_a911ec4325multi_tensor_apply_kernelINS1_18TensorListMetadataILi2EEENS1_14UnaryOpFunctorIlLi2ELi1ELi1EEEJNS0_4CopyIllEEEEEvT_T0_DpT1_)
        /*37dc*/ 	.word	0x00000000


	//----- nvinfo : EIATTR_MIN_STACK_SIZE
	.align		4
.L_2413:
        /*37e0*/ 	.byte	0x04, 0x12
        /*37e2*/ 	.short	(.L_2415 - .L_2414)
	.align		4
.L_2414:
        /*37e4*/ 	.word	index@(_ZN2at6native55_GLOBAL__N__de093ff9_22_ForeachBinaryOpList_cu_a911ec4325multi_tensor_apply_kernelINS1_18TensorListMetadataILi2EEENS1_11CopyFunctorIiN3c1015Float8_e5m2fnuzELi2ELi1ELi1EEEJNS0_4CopyIiS7_EEEEEvT_T0_DpT1_)
        /*37e8*/ 	.word	0x00000000


	//----- nvinfo : EIATTR_MIN_STACK_SIZE
	.align		4
.L_2415:
        /*37ec*/ 	.byte	0x04, 0x12
        /*37ee*/ 	.short	(.L_2417 - .L_2416)
	.align		4
.L_2416:
        /*37f0*/ 	.word	index@(_ZN2at6native55_GLOBAL__N__de093ff9_22_ForeachBinaryOpList_cu_a911ec4325multi_tensor_apply_kernelINS1_18TensorListMetadataILi2EEENS1_11CopyFunctorIiN3c1011Float8_e5m2ELi2ELi1ELi1EEEJNS0_4CopyIiS7_EEEEEvT_T0_DpT1_)
        /*37f4*/ 	.word	0x00000000


	//----- nvinfo : EIATTR_MIN_STACK_SIZE
	.align		4
.L_2417:
        /*37f8*/ 	.byte	0x04, 0x12
        /*37fa*/ 	.short	(.L_2419 - .L_2418)
	.align		4
.L_2418:
        /*37fc*/ 	.word	index@(_ZN2at6native55_GLOBAL__N__de093ff9_22_ForeachBinaryOpList_cu_a911ec4325multi_tensor_apply_kernelINS1_18TensorListMetadataILi2EEENS1_11CopyFunctorIiN3c1015Float8_e4m3fnuzELi2ELi1ELi1EEEJNS0_4CopyIiS7_EEEEEvT_T0_DpT1_)
        /*3800*/ 	.word	0x00000000


	//----- nvinfo : EIATTR_MIN_STACK_SIZE
	.align		4
.L_2419:
        /*3804*/ 	.byte	0x04, 0x12
        /*3806*/ 	.short	(.L_2421 - .L_2420)
	.align		4
.L_2420:
        /*3808*/ 	.word	index@(_ZN2at6native55_GLOBAL__N__de093ff9_22_ForeachBinaryOpList_cu_a911ec4325multi_tensor_apply_kernelINS1_18TensorListMetadataILi2EEENS1_11CopyFunctorIiN3c1013Float8_e4m3fnELi2ELi1ELi1EEEJNS0_4CopyIiS7_EEEEEvT_T0_DpT1_)
        /*380c*/ 	.word	0x00000000


	//----- nvinfo : EIATTR_MIN_STACK_SIZE
	.align		4
.L_2421:
        /*3810*/ 	.byte	0x04, 0x12
        /*3812*/ 	.short	(.L_2423 - .L_2422)
	.align		4
.L_2422:
        /*3814*/ 	.word	index@(_ZN2at6native55_GLOBAL__N__de093ff9_22_ForeachBinaryOpList_cu_a911ec4325multi_tensor_apply_kernelINS1_18TensorListMetadataILi2EEENS1_11CopyFunctorIibLi2ELi1ELi1EEEJNS0_4CopyIibEEEEEvT_T0_DpT1_)
        /*3818*/ 	.word	0x00000000


	//----- nvinfo : EIATTR_MIN_STACK_SIZE
	.align		4
.L_2423:
        /*381c*/ 	.byte	0x04, 0x12
        /*381e*/ 	.short	(.L_2425 - .L_2424)
	.align		4
.L_2424:
        /*3820*/ 	.word	index@(_ZN2at6native55_GLOBAL__N__de093ff9_22_ForeachBinaryOpList_cu_a911ec4325multi_tensor_apply_kernelINS1_18TensorListMetadataILi2EEENS1_11CopyFunctorIiN3c108BFloat16ELi2ELi1ELi1EEEJNS0_4CopyIiS7_EEEEEvT_T0_DpT1_)
        /*3824*/ 	.word	0x00000000


	//----- nvinfo : EIATTR_MIN_STACK_SIZE
	.align		4
.L_2425:
        /*3828*/ 	.byte	0x04, 0x12
        /*382a*/ 	.short	(.L_2427 - .L_2426)
	.align		4
.L_2426:
        /*382c*/ 	.word	index@(_ZN2at6native55_GLOBAL__N__de093ff9_22_ForeachBinaryOpList_cu_a911ec4325multi_tensor_apply_kernelINS1_18TensorListMetadataILi2EEENS1_11CopyFunctorIiN3c104HalfELi2ELi1ELi1EEEJNS0_4CopyIiS7_EEEEEvT_T0_DpT1_)
        /*3830*/ 	.word	0x00000000


	//----- nvinfo : EIATTR_MIN_STACK_SIZE
	.align		4
.L_2427:
        /*3834*/ 	.byte	0x04, 0x12
        /*3836*/ 	.short	(.L_2429 - .L_2428)
	.align		4
.L_2428:
        /*3838*/ 	.word	index@(_ZN2at6native55_GLOBAL__N__de093ff9_22_ForeachBinaryOpList_cu_a911ec4325multi_tensor_apply_kernelINS1_18TensorListMetadataILi2EEENS1_11CopyFunctorIiN3c107complexIfEELi2ELi1ELi1EEEJNS0_4CopyIiS8_EEEEEvT_T0_DpT1_)
        /*383c*/ 	.word	0x00000000


	//----- nvinfo : EIATTR_MIN_STACK_SIZE
	.align		4
.L_2429:
        /*3840*/ 	.byte	0x04, 0x12
        /*3842*/ 	.short	(.L_2431 - .L_2430)
	.align		4
.L_2430:
        /*3844*/ 	.word	index@(_ZN2at6native55_GLOBAL__N__de093ff9_22_ForeachBinaryOpList_cu_a911ec4325multi_tensor_apply_kernelINS1_18TensorListMetadataILi2EEENS1_11CopyFunctorIiN3c107complexIdEELi2ELi1ELi1EEEJNS0_4CopyIiS8_EEEEEvT_T0_DpT1_)
        /*3848*/ 	.word	0x00000000


	//----- nvinfo : EIATTR_MIN_STACK_SIZE
	.align		4
.L_2431:
        /*384c*/ 	.byte	0x04, 0x12
        /*384e*/ 	.short	(.L_2433 - .L_2432)
	.align		4
.L_2432:
        /*3850*/ 	.word	index@(_ZN2at6native55_GLOBAL__N__de093ff9_22_ForeachBinaryOpList_cu_a911ec4325multi_tensor_apply_kernelINS1_18TensorListMetadataILi2EEENS1_11CopyFunctorIifLi2ELi1ELi1EEEJNS0_4CopyIifEEEEEvT_T0_DpT1_)
        /*3854*/ 	.word	0x00000000


	//----- nvinfo : EIATTR_MIN_STACK_SIZE
	.align		4
.L_2433:
        /*3858*/ 	.byte	0x04, 0x12
        /*385a*/ 	.short	(.L_2435 - .L_2434)
	.align		4
.L_2434:
        /*385c*/ 	.word	index@(_ZN2at6native55_GLOBAL__N__de093ff9_22_ForeachBinaryOpList_cu_a911ec4325multi_tensor_apply_kernelINS1_18TensorListMetadataILi2EEENS1_11CopyFunctorIidLi2ELi1ELi1EEEJNS0_4CopyIidEEEEEvT_T0_DpT1_)
        /*3860*/ 	.word	0x00000000


	//----- nvinfo : EIATTR_MIN_STACK_SIZE
	.align		4
.L_2435:
        /*3864*/ 	.byte	0x04, 0x12
        /*3866*/ 	.short	(.L_2437 - .L_2436)
	.align		4
.L_2436:
        /*3868*/ 	.word	index@(_ZN2at6native55_GLOBAL__N__de093ff9_22_ForeachBinaryOpList_cu_a911ec4325multi_tensor_apply_kernelINS1_18TensorListMetadataILi2EEENS1_11CopyFunctorIisLi2ELi1ELi1EEEJNS0_4CopyIisEEEEEvT_T0_DpT1_)
        /*386c*/ 	.word	0x00000000


	//----- nvinfo : EIATTR_MIN_STACK_SIZE
	.align		4
.L_2437:
        /*3870*/ 	.byte	0x04, 0x12
        /*3872*/ 	.short	(.L_2439 - .L_2438)
	.align		4
.L_2438:
        /*3874*/ 	.word	index@(_ZN2at6native55_GLOBAL__N__de093ff9_22_ForeachBinaryOpList_cu_a911ec4325multi_tensor_apply_kernelINS1_18TensorListMetadataILi2EEENS1_11CopyFunctorIilLi2ELi1ELi1EEEJNS0_4CopyIilEEEEEvT_T0_DpT1_)
        /*3878*/ 	.word	0x00000000


	//----- nvinfo : EIATTR_MIN_STACK_SIZE
	.align		4
.L_2439:
        /*387c*/ 	.byte	0x04, 0x12
        /*387e*/ 	.short	(.L_2441 - .L_2440)
	.align		4
.L_2440:
        /*3880*/ 	.word	index@(_ZN2at6native55_GLOBAL__N__de093ff9_22_ForeachBinaryOpList_cu_a911ec4325multi_tensor_apply_kernelINS1_18TensorListMetadataILi2EEENS1_11CopyFunctorIiaLi2ELi1ELi1EEEJNS0_4CopyIiaEEEEEvT_T0_DpT1_)
        /*3884*/ 	.word	0x00000000


	//----- nvinfo : EIATTR_MIN_STACK_SIZE
	.align		4
.L_2441:
        /*3888*/ 	.byte	0x04, 0x12
        /*388a*/ 	.short	(.L_2443 - .L_2442)
	.align		4
.L_2442:
        /*388c*/ 	.word	index@(_ZN2at6native55_GLOBAL__N__de093ff9_22_ForeachBinaryOpList_cu_a911ec4325multi_tensor_apply_kernelINS1_18TensorListMetadataILi2EEENS1_11CopyFunctorIihLi2ELi1ELi1EEEJNS0_4CopyIihEEEEEvT_T0_DpT1_)
        /*3890*/ 	.word	0x00000000


	//----- nvinfo : EIATTR_MIN_STACK_SIZE
	.align		4
.L_2443:
        /*3894*/ 	.byte	0x04, 0x12
        /*3896*/ 	.short	(.L_2445 - .L_2444)
	.align		4
.L_2444:
        /*3898*/ 	.word	index@(_ZN2at6native55_GLOBAL__N__de093ff9_22_ForeachBinaryOpList_cu_a911ec4325multi_tensor_apply_kernelINS1_18TensorListMetadataILi2EEENS1_14UnaryOpFunctorIiLi2ELi1ELi1EEEJNS0_4CopyIiiEEEEEvT_T0_DpT1_)
        /*389c*/ 	.word	0x00000000


	//----- nvinfo : EIATTR_MIN_STACK_SIZE
	.align		4
.L_2445:
        /*38a0*/ 	.byte	0x04, 0x12
        /*38a2*/ 	.short	(.L_2447 - .L_2446)
	.align		4
.L_2446:
        /*38a4*/ 	.word	index@(_ZN2at6native55_GLOBAL__N__de093ff9_22_ForeachBinaryOpList_cu_a911ec4325multi_tensor_apply_kernelINS1_18TensorListMetadataILi2EEENS1_11CopyFunctorIaN3c1015Float8_e5m2fnuzELi2ELi1ELi1EEEJNS0_4CopyIaS7_EEEEEvT_T0_DpT1_)
        /*38a8*/ 	.word	0x00000000


	//----- nvinfo : EIATTR_MIN_STACK_SIZE
	.align		4
.L_2447:
        /*38ac*/ 	.byte	0x04, 0x12
        /*38ae*/ 	.short	(.L_2449 - .L_2448)
	.align		4
.L_2448:
        /*38b0*/ 	.word	index@(_ZN2at6native55_GLOBAL__N__de093ff9_22_ForeachBinaryOpList_cu_a911ec4325multi_tensor_apply_kernelINS1_18TensorListMetadataILi2EEENS1_11CopyFunctorIaN3c1011Float8_e5m2ELi2ELi1ELi1EEEJNS0_4CopyIaS7_EEEEEvT_T0_DpT1_)
        /*38b4*/ 	.word	0x00000000


	//----- nvinfo : EIATTR_MIN_STACK_SIZE
	.align		4
.L_2449:
        /*38b8*/ 	.byte	0x04, 0x12
        /*38ba*/ 	.short	(.L_2451 - .L_2450)
	.align		4
.L_2450:
        /*38bc*/ 	.word	index@(_ZN2at6native55_GLOBAL__N__de093ff9_22_ForeachBinaryOpList_cu_a911ec4325multi_tensor_apply_kernelINS1_18TensorListMetadataILi2EEENS1_11CopyFunctorIaN3c1015Float8_e4m3fnuzELi2ELi1ELi1EEEJNS0_4CopyIaS7_EEEEEvT_T0_DpT1_)
        /*38c0*/ 	.word	0x00000000


	//----- nvinfo : EIATTR_MIN_STACK_SIZE
	.align		4
.L_2451:
        /*38c4*/ 	.byte	0x04, 0x12
        /*38c6*/ 	.short	(.L_2453 - .L_2452)
	.align		4
.L_2452:
        /*38c8*/ 	.word	index@(_ZN2at6native55_GLOBAL__N__de093ff9_22_ForeachBinaryOpList_cu_a911ec4325multi_tensor_apply_kernelINS1_18TensorListMetadataILi2EEENS1_11CopyFunctorIaN3c1013Float8_e4m3fnELi2ELi1ELi1EEEJNS0_4CopyIaS7_EEEEEvT_T0_DpT1_)
        /*38cc*/ 	.word	0x00000000


	//----- nvinfo : EIATTR_MIN_STACK_SIZE
	.align		4
.L_2453:
        /*38d0*/ 	.byte	0x04, 0x12
        /*38d2*/ 	.short	(.L_2455 - .L_2454)
	.align		4
.L_2454:
        /*38d4*/ 	.word	index@(_ZN2at6native55_GLOBAL__N__de093ff9_22_ForeachBinaryOpList_cu_a911ec4325multi_tensor_apply_kernelINS1_18TensorListMetadataILi2EEENS1_11CopyFunctorIabLi2ELi1ELi1EEEJNS0_4CopyIabEEEEEvT_T0_DpT1_)
        /*38d8*/ 	.word	0x00000000


	//----- nvinfo : EIATTR_MIN_STACK_SIZE
	.align		4
.L_2455:
        /*38dc*/ 	.byte	0x04, 0x12
        /*38de*/ 	.short	(.L_2457 - .L_2456)
	.align		4
.L_2456:
        /*38e0*/ 	.word	index@(_ZN2at6native55_GLOBAL__N__de093ff9_22_ForeachBinaryOpList_cu_a911ec4325multi_tensor_apply_kernelINS1_18TensorListMetadataILi2EEENS1_11CopyFunctorIaN3c108BFloat16ELi2ELi1ELi1EEEJNS0_4CopyIaS7_EEEEEvT_T0_DpT1_)
        /*38e4*/ 	.word	0x00000000


	//----- nvinfo : EIATTR_MIN_STACK_SIZE
	.align		4
.L_2457:
        /*38e8*/ 	.byte	0x04, 0x12
        /*38ea*/ 	.short	(.L_2459 - .L_2458)
	.align		4
.L_2458:
        /*38ec*/ 	.word	index@(_ZN2at6native55_GLOBAL__N__de093ff9_22_ForeachBinaryOpList_cu_a911ec4325multi_tensor_apply_kernelINS1_18TensorListMetadataILi2EEENS1_11CopyFunctorIaN3c104HalfELi2ELi1ELi1EEEJNS0_4CopyIaS7_EEEEEvT_T0_DpT1_)
        /*38f0*/ 	.word	0x00000000


	//----- nvinfo : EIATTR_MIN_STACK_SIZE
	.align		4
.L_2459:
        /*38f4*/ 	.byte	0x04, 0x12
        /*38f6*/ 	.short	(.L_2461 - .L_2460)
	.align		4
.L_2460:
        /*38f8*/ 	.word	index@(_ZN2at6native55_GLOBAL__N__de093ff9_22_ForeachBinaryOpList_cu_a911ec4325multi_tensor_apply_kernelINS1_18TensorListMetadataILi2EEENS1_11CopyFunctorIaN3c107complexIfEELi2ELi1ELi1EEEJNS0_4CopyIaS8_EEEEEvT_T0_DpT1_)
        /*38fc*/ 	.word	0x00000000


	//----- nvinfo : EIATTR_MIN_STACK_SIZE
	.align		4
.L_2461:
        /*3900*/ 	.byte	0x04, 0x12
        /*3902*/ 	.short	(.L_2463 - .L_2462)
	.align		4
.L_2462:
        /*3904*/ 	.word	index@(_ZN2at6native55_GLOBAL__N__de093ff9_22_ForeachBinaryOpList_cu_a911ec4325multi_tensor_apply_kernelINS1_18TensorListMetadataILi2EEENS1_11CopyFunctorIaN3c107complexIdEELi2ELi1ELi1EEEJNS0_4CopyIaS8_EEEEEvT_T0_DpT1_)
        /*3908*/ 	.word	0x00000000


	//----- nvinfo : EIATTR_MIN_STACK_SIZE
	.align		4
.L_2463:
        /*390c*/ 	.byte	0x04, 0x12
        /*390e*/ 	.short	(.L_2465 - .L_2464)
	.align		4
.L_2464:
        /*3910*/ 	.word	index@(_ZN2at6native55_GLOBAL__N__de093ff9_22_ForeachBinaryOpList_cu_a911ec4325multi_tensor_apply_kernelINS1_18TensorListMetadataILi2EEENS1_11CopyFunctorIafLi2ELi1ELi1EEEJNS0_4CopyIafEEEEEvT_T0_DpT1_)
        /*3914*/ 	.word	0x00000000


	//----- nvinfo : EIATTR_MIN_STACK_SIZE
	.align		4
.L_2465:
        /*3918*/ 	.byte	0x04, 0x12
        /*391a*/ 	.short	(.L_2467 - .L_2466)
	.align		4
.L_2466:
        /*391c*/ 	.word	index@(_ZN2at6native55_GLOBAL__N__de093ff9_22_ForeachBinaryOpList_cu_a911ec4325multi_tensor_apply_kernelINS1_18TensorListMetadataILi2EEENS1_11CopyFunctorIadLi2ELi1ELi1EEEJNS0_4CopyIadEEEEEvT_T0_DpT1_)
        /*3920*/ 	.word	0x00000000


	//----- nvinfo : EIATTR_MIN_STACK_SIZE
	.align		4
.L_2467:
        /*3924*/ 	.byte	0x04, 0x12
        /*3926*/ 	.short	(.L_2469 - .L_2468)
	.align		4
.L_2468:
        /*3928*/ 	.word	index@(_ZN2at6native55_GLOBAL__N__de093ff9_22_ForeachBinaryOpList_cu_a911ec4325multi_tensor_apply_kernelINS1_18TensorListMetadataILi2EEENS1_11CopyFunctorIaiLi2ELi1ELi1EEEJNS0_4CopyIaiEEEEEvT_T0_DpT1_)
        /*392c*/ 	.word	0x00000000


	//----- nvinfo : EIATTR_MIN_STACK_SIZE
	.align		4
.L_2469:
        /*3930*/ 	.byte	0x04, 0x12
        /*3932*/ 	.short	(.L_2471 - .L_2470)
	.align		4
.L_2470:
        /*3934*/ 	.word	index@(_ZN2at6native55_GLOBAL__N__de093ff9_22_ForeachBinaryOpList_cu_a911ec4325multi_tensor_apply_kernelINS1_18TensorListMetadataILi2EEENS1_11CopyFunctorIasLi2ELi1ELi1EEEJNS0_4CopyIasEEEEEvT_T0_DpT1_)
        /*3938*/ 	.word	0x00000000


	//----- nvinfo : EIATTR_MIN_STACK_SIZE
	.align		4
.L_2471:
        /*393c*/ 	.byte	0x04, 0x12
        /*393e*/ 	.short	(.L_2473 - .L_2472)
	.align		4
.L_2472:
        /*3940*/ 	.word	index@(_ZN2at6native55_GLOBAL__N__de093ff9_22_ForeachBinaryOpList_cu_a911ec4325multi_tensor_apply_kernelINS1_18TensorListMetadataILi2EEENS1_11CopyFunctorIalLi2ELi1ELi1EEEJNS0_4CopyIalEEEEEvT_T0_DpT1_)
        /*3944*/ 	.word	0x00000000


	//----- nvinfo : EIATTR_MIN_STACK_SIZE
	.align		4
.L_2473:
        /*3948*/ 	.byte	0x04, 0x12
        /*394a*/ 	.short	(.L_2475 - .L_2474)
	.align		4
.L_2474:
        /*394c*/ 	.word	index@(_ZN2at6native55_GLOBAL__N__de093ff9_22_ForeachBinaryOpList_cu_a911ec4325multi_tensor_apply_kernelINS1_18TensorListMetadataILi2EEENS1_11CopyFunctorIahLi2ELi1ELi1EEEJNS0_4CopyIahEEEEEvT_T0_DpT1_)
        /*3950*/ 	.word	0x00000000


	//----- nvinfo : EIATTR_MIN_STACK_SIZE
	.align		4
.L_2475:
        /*3954*/ 	.byte	0x04, 0x12
        /*3956*/ 	.short	(.L_2477 - .L_2476)
	.align		4
.L_2476:
        /*3958*/ 	.word	index@(_ZN2at6native55_GLOBAL__N__de093ff9_22_ForeachBinaryOpList_cu_a911ec4325multi_tensor_apply_kernelINS1_18TensorListMetadataILi2EEENS1_14UnaryOpFunctorIaLi2ELi1ELi1EEEJNS0_4CopyIaaEEEEEvT_T0_DpT1_)
        /*395c*/ 	.word	0x00000000


	//----- nvinfo : EIATTR_MIN_STACK_SIZE
	.align		4
.L_2477:
        /*3960*/ 	.byte	0x04, 0x12
        /*3962*/ 	.short	(.L_2479 - .L_2478)
	.align		4
.L_2478:
        /*3964*/ 	.word	index@(_ZN2at6native55_GLOBAL__N__de093ff9_22_ForeachBinaryOpList_cu_a911ec4325multi_tensor_apply_kernelINS1_18TensorListMetadataILi2EEENS1_11CopyFunctorIhN3c1015Float8_e5m2fnuzELi2ELi1ELi1EEEJNS0_4CopyIhS7_EEEEEvT_T0_DpT1_)
        /*3968*/ 	.word	0x00000000


	//----- nvinfo : EIATTR_MIN_STACK_SIZE
	.align		4
.L_2479:
        /*396c*/ 	.byte	0x04, 0x12
        /*396e*/ 	.short	(.L_2481 - .L_2480)
	.align		4
.L_2480:
        /*3970*/ 	.word	index@(_ZN2at6native55_GLOBAL__N__de093ff9_22_ForeachBinaryOpList_cu_a911ec4325multi_tensor_apply_kernelINS1_18TensorListMetadataILi2EEENS1_11CopyFunctorIhN3c1011Float8_e5m2ELi2ELi1ELi1EEEJNS0_4CopyIhS7_EEEEEvT_T0_DpT1_)
        /*3974*/ 	.word	0x00000000


	//----- nvinfo : EIATTR_MIN_STACK_SIZE
	.align		4
.L_2481:
        /*3978*/ 	.byte	0x04, 0x12
        /*397a*/ 	.short	(.L_2483 - .L_2482)
	.align		4
.L_2482:
        /*397c*/ 	.word	index@(_ZN2at6native55_GLOBAL__N__de093ff9_22_ForeachBinaryOpList_cu_a911ec4325multi_tensor_apply_kernelINS1_18TensorListMetadataILi2EEENS1_11CopyFunctorIhN3c1015Float8_e4m3fnuzELi2ELi1ELi1EEEJNS0_4CopyIhS7_EEEEEvT_T0_DpT1_)
        /*3980*/ 	.word	0x00000000


	//----- nvinfo : EIATTR_MIN_STACK_SIZE
	.align		4
.L_2483:
        /*3984*/ 	.byte	0x04, 0x12
        /*3986*/ 	.short	(.L_2485 - .L_2484)
	.align		4
.L_2484:
        /*3988*/ 	.word	index@(_ZN2at6native55_GLOBAL__N__de093ff9_22_ForeachBinaryOpList_cu_a911ec4325multi_tensor_apply_kernelINS1_18TensorListMetadataILi2EEENS1_11CopyFunctorIhN3c1013Float8_e4m3fnELi2ELi1ELi1EEEJNS0_4CopyIhS7_EEEEEvT_T0_DpT1_)
        /*398c*/ 	.word	0x00000000


	//----- nvinfo : EIATTR_MIN_STACK_SIZE
	.align		4
.L_2485:
        /*3990*/ 	.byte	0x04, 0x12
        /*3992*/ 	.short	(.L_2487 - .L_2486)
	.align		4
.L_2486:
        /*3994*/ 	.word	index@(_ZN2at6native55_GLOBAL__N__de093ff9_22_ForeachBinaryOpList_cu_a911ec4325multi_tensor_apply_kernelINS1_18TensorListMetadataILi2EEENS1_11CopyFunctorIhbLi2ELi1ELi1EEEJNS0_4CopyIhbEEEEEvT_T0_DpT1_)
        /*3998*/ 	.word	0x00000000


	//----- nvinfo : EIATTR_MIN_STACK_SIZE
	.align		4
.L_2487:
        /*399c*/ 	.byte	0x04, 0x12
        /*399e*/ 	.short	(.L_2489 - .L_2488)
	.align		4
.L_2488:
        /*39a0*/ 	.word	index@(_ZN2at6native55_GLOBAL__N__de093ff9_22_ForeachBinaryOpList_cu_a911ec4325multi_tensor_apply_kernelINS1_18TensorListMetadataILi2EEENS1_11CopyFunctorIhN3c108BFloat16ELi2ELi1ELi1EEEJNS0_4CopyIhS7_EEEEEvT_T0_DpT1_)
        /*39a4*/ 	.word	0x00000000


	//----- nvinfo : EIATTR_MIN_STACK_SIZE
	.align		4
.L_2489:
        /*39a8*/ 	.byte	0x04, 0x12
        /*39aa*/ 	.short	(.L_2491 - .L_2490)
	.align		4
.L_2490:
        /*39ac*/ 	.word	index@(_ZN2at6native55_GLOBAL__N__de093ff9_22_ForeachBinaryOpList_cu_a911ec4325multi_tensor_apply_kernelINS1_18TensorListMetadataILi2EEENS1_11CopyFunctorIhN3c104HalfELi2ELi1ELi1EEEJNS0_4CopyIhS7_EEEEEvT_T0_DpT1_)
        /*39b0*/ 	.word	0x00000000


	//----- nvinfo : EIATTR_MIN_STACK_SIZE
	.align		4
.L_2491:
        /*39b4*/ 	.byte	0x04, 0x12
        /*39b6*/ 	.short	(.L_2493 - .L_2492)
	.align		4
.L_2492:
        /*39b8*/ 	.word	index@(_ZN2at6native55_GLOBAL__N__de093ff9_22_ForeachBinaryOpList_cu_a911ec4325multi_tensor_apply_kernelINS1_18TensorListMetadataILi2EEENS1_11CopyFunctorIhN3c107complexIfEELi2ELi1ELi1EEEJNS0_4CopyIhS8_EEEEEvT_T0_DpT1_)
        /*39bc*/ 	.word	0x00000000


	//----- nvinfo : EIATTR_MIN_STACK_SIZE
	.align		4
.L_2493:
        /*39c0*/ 	.byte	0x04, 0x12
        /*39c2*/ 	.short	(.L_2495 - .L_2494)
	.align		4
.L_2494:
        /*39c4*/ 	.word	index@(_ZN2at6native55_GLOBAL__N__de093ff9_22_ForeachBinaryOpList_cu_a911ec4325multi_tensor_apply_kernelINS1_18TensorListMetadataILi2EEENS1_11CopyFunctorIhN3c107complexIdEELi2ELi1ELi1EEEJNS0_4CopyIhS8_EEEEEvT_T0_DpT1_)
        /*39c8*/ 	.word	0x00000000


	//----- nvinfo : EIATTR_MIN_STACK_SIZE
	.align		4
.L_2495:
        /*39cc*/ 	.byte	0x04, 0x12
        /*39ce*/ 	.short	(.L_2497 - .L_2496)
	.align		4
.L_2496:
        /*39d0*/ 	.word	index@(_ZN2at6native55_GLOBAL__N__de093ff9_22_ForeachBinaryOpList_cu_a911ec4325multi_tensor_apply_kernelINS1_18TensorListMetadataILi2EEENS1_11CopyFunctorIhfLi2ELi1ELi1EEEJNS0_4CopyIhfEEEEEvT_T0_DpT1_)
        /*39d4*/ 	.word	0x00000000


	//----- nvinfo : EIATTR_MIN_STACK_SIZE
	.align		4
.L_2497:
        /*39d8*/ 	.byte	0x04, 0x12
        /*39da*/ 	.short	(.L_2499 - .L_2498)
	.align		4
.L_2498:
        /*39dc*/ 	.word	index@(_ZN2at6native55_GLOBAL__N__de093ff9_22_ForeachBinaryOpList_cu_a911ec4325multi_tensor_apply_kernelINS1_18TensorListMetadataILi2EEENS1_11CopyFunctorIhdLi2ELi1ELi1EEEJNS0_4CopyIhdEEEEEvT_T0_DpT1_)
        /*39e0*/ 	.word	0x00000000


	//----- nvinfo : EIATTR_MIN_STACK_SIZE
	.align		4
.L_2499:
        /*39e4*/ 	.byte	0x04, 0x12
        /*39e6*/ 	.short	(.L_2501 - .L_2500)
	.align		4
.L_2500:
        /*39e8*/ 	.word	index@(_ZN2at6native55_GLOBAL__N__de093ff9_22_ForeachBinaryOpList_cu_a911ec4325multi_tensor_apply_kernelINS1_18TensorListMetadataILi2EEENS1_11CopyFunctorIhiLi2ELi1ELi1EEEJNS0_4CopyIhiEEEEEvT_T0_DpT1_)
        /*39ec*/ 	.word	0x00000000


	//----- nvinfo : EIATTR_MIN_STACK_SIZE
	.align		4
.L_2501:
        /*39f0*/ 	.byte	0x04, 0x12
        /*39f2*/ 	.short	(.L_2503 - .L_2502)
	.align		4
.L_2502:
        /*39f4*/ 	.word	index@(_ZN2at6native55_GLOBAL__N__de093ff9_22_ForeachBinaryOpList_cu_a911ec4325multi_tensor_apply_kernelINS1_18TensorListMetadataILi2EEENS1_11CopyFunctorIhsLi2ELi1ELi1EEEJNS0_4CopyIhsEEEEEvT_T0_DpT1_)
        /*39f8*/ 	.word	0x00000000


	//----- nvinfo : EIATTR_MIN_STACK_SIZE
	.align		4
.L_2503:
        /*39fc*/ 	.byte	0x04, 0x12
        /*39fe*/ 	.short	(.L_2505 - .L_2504)
	.align		4
.L_2504:
        /*3a00*/ 	.word	index@(_ZN2at6native55_GLOBAL__N__de093ff9_22_ForeachBinaryOpList_cu_a911ec4325multi_tensor_apply_kernelINS1_18TensorListMetadataILi2EEENS1_11CopyFunctorIhlLi2ELi1ELi1EEEJNS0_4CopyIhlEEEEEvT_T0_DpT1_)
        /*3a04*/ 	.word	0x00000000


	//----- nvinfo : EIATTR_MIN_STACK_SIZE
	.align		4
.L_2505:
        /*3a08*/ 	.byte	0x04, 0x12
        /*3a0a*/ 	.short	(.L_2507 - .L_2506)
	.align		4
.L_2506:
        /*3a0c*/ 	.word	index@(_ZN2at6native55_GLOBAL__N__de093ff9_22_ForeachBinaryOpList_cu_a911ec4325multi_tensor_apply_kernelINS1_18TensorListMetadataILi2EEENS1_11CopyFunctorIhaLi2ELi1ELi1EEEJNS0_4CopyIhaEEEEEvT_T0_DpT1_)
        /*3a10*/ 	.word	0x00000000


	//----- nvinfo : EIATTR_MIN_STACK_SIZE
	.align		4
.L_2507:
        /*3a14*/ 	.byte	0x04, 0x12
        /*3a16*/ 	.short	(.L_2509 - .L_2508)
	.align		4
.L_2508:
        /*3a18*/ 	.word	index@(_ZN2at6native55_GLOBAL__N__de093ff9_22_ForeachBinaryOpList_cu_a911ec4325multi_tensor_apply_kernelINS1_18TensorListMetadataILi2EEENS1_14UnaryOpFunctorIhLi2ELi1ELi1EEEJNS0_4CopyIhhEEEEEvT_T0_DpT1_)
        /*3a1c*/ 	.word	0x00000000


	//----- nvinfo : EIATTR_MIN_STACK_SIZE
	.align		4
.L_2509:
        /*3a20*/ 	.byte	0x04, 0x12
        /*3a22*/ 	.short	(.L_2511 - .L_2510)
	.align		4
.L_2510:
        /*3a24*/ 	.word	index@(_ZN2at6native55_GLOBAL__N__de093ff9_22_ForeachBinaryOpList_cu_a911ec4325multi_tensor_apply_kernelINS1_18TensorListMetadataILi3EEENS1_24BinaryOpListAlphaFunctorIN3c104HalfELi3ELi2ELi2EEEJNS1_13power_functorIfEEfEEEvT_T0_DpT1_)
        /*3a28*/ 	.word	0x00000000


	//----- nvinfo : EIATTR_MIN_STACK_SIZE
	.align		4
.L_2511:
        /*3a2c*/ 	.byte	0x04, 0x12
        /*3a2e*/ 	.short	(.L_2513 - .L_2512)
	.align		4
.L_2512:
        /*3a30*/ 	.word	index@(_ZN2at6native55_GLOBAL__N__de093ff9_22_ForeachBinaryOpList_cu_a911ec4325multi_tensor_apply_kernelINS1_18TensorListMetadataILi3EEENS1_24BinaryOpListAlphaFunctorIN3c108BFloat16ELi3ELi2ELi2EEEJNS1_13power_functorIfEEfEEEvT_T0_DpT1_)
        /*3a34*/ 	.word	0x00000000


	//----- nvinfo : EIATTR_MIN_STACK_SIZE
	.align		4
.L_2513:
        /*3a38*/ 	.byte	0x04, 0x12
        /*3a3a*/ 	.short	(.L_2515 - .L_2514)
	.align		4
.L_2514:
        /*3a3c*/ 	.word	index@(_ZN2at6native55_GLOBAL__N__de093ff9_22_ForeachBinaryOpList_cu_a911ec4325multi_tensor_apply_kernelINS1_18TensorListMetadataILi3EEENS1_24BinaryOpListAlphaFunctorIN3c107complexIfEELi3ELi2ELi2EEEJNS1_13power_functorIS8_EES8_EEEvT_T0_DpT1_)
        /*3a40*/ 	.word	0x00000000


	//----- nvinfo : EIATTR_MIN_STACK_SIZE
	.align		4
.L_2515:
        /*3a44*/ 	.byte	0x04, 0x12
        /*3a46*/ 	.short	(.L_2517 - .L_2516)
	.align		4
.L_2516:
        /*3a48*/ 	.word	index@(_ZN2at6native55_GLOBAL__N__de093ff9_22_ForeachBinaryOpList_cu_a911ec4325multi_tensor_apply_kernelINS1_18TensorListMetadataILi3EEENS1_24BinaryOpListAlphaFunctorIN3c107complexIdEELi3ELi2ELi2EEEJNS1_13power_functorIS8_EES8_EEEvT_T0_DpT1_)
        /*3a4c*/ 	.word	0x00000028


	//----- nvinfo : EIATTR_MIN_STACK_SIZE
	.align		4
.L_2517:
        /*3a50*/ 	.byte	0x04, 0x12
        /*3a52*/ 	.short	(.L_2519 - .L_2518)
	.align		4
.L_2518:
        /*3a54*/ 	.word	index@(_ZN2at6native55_GLOBAL__N__de093ff9_22_ForeachBinaryOpList_cu_a911ec4325multi_tensor_apply_kernelINS1_18TensorListMetadataILi3EEENS1_24BinaryOpListAlphaFunctorIfLi3ELi2ELi2EEEJNS1_13power_functorIfEEfEEEvT_T0_DpT1_)
        /*3a58*/ 	.word	0x00000000


	//----- nvinfo : EIATTR_MIN_STACK_SIZE
	.align		4
.L_2519:
        /*3a5c*/ 	.byte	0x04, 0x12
        /*3a5e*/ 	.short	(.L_2521 - .L_2520)
	.align		4
.L_2520:
        /*3a60*/ 	.word	index@(_ZN2at6native55_GLOBAL__N__de093ff9_22_ForeachBinaryOpList_cu_a911ec4325multi_tensor_apply_kernelINS1_18TensorListMetadataILi3EEENS1_24BinaryOpListAlphaFunctorIdLi3ELi2ELi2EEEJNS1_13power_functorIdEEdEEEvT_T0_DpT1_)
        /*3a64*/ 	.word	0x00000000


	//----- nvinfo : EIATTR_MIN_STACK_SIZE
	.align		4
.L_2521:
        /*3a68*/ 	.byte	0x04, 0x12
        /*3a6a*/ 	.short	(.L_2523 - .L_2522)
	.align		4
.L_2522:
        /*3a6c*/ 	.word	index@(_ZN2at6native55_GLOBAL__N__de093ff9_22_ForeachBinaryOpList_cu_a911ec4325multi_tensor_apply_kernelINS1_18TensorListMetadataILi3EEENS1_24BinaryOpListAlphaFunctorIsLi3ELi2ELi2EEEJNS1_13power_functorIsEEsEEEvT_T0_DpT1_)
        /*3a70*/ 	.word	0x00000000


	//----- nvinfo : EIATTR_MIN_STACK_SIZE
	.align		4
.L_2523:
        /*3a74*/ 	.byte	0x04, 0x12
        /*3a76*/ 	.short	(.L_2525 - .L_2524)
	.align		4
.L_2524:
        /*3a78*/ 	.word	index@(_ZN2at6native55_GLOBAL__N__de093ff9_22_ForeachBinaryOpList_cu_a911ec4325multi_tensor_apply_kernelINS1_18TensorListMetadataILi3EEENS1_24BinaryOpListAlphaFunctorIlLi3ELi2ELi2EEEJNS1_13power_functorIlEElEEEvT_T0_DpT1_)
        /*3a7c*/ 	.word	0x00000000


	//----- nvinfo : EIATTR_MIN_STACK_SIZE
	.align		4
.L_2525:
        /*3a80*/ 	.byte	0x04, 0x12
        /*3a82*/ 	.short	(.L_2527 - .L_2526)
	.align		4
.L_2526:
        /*3a84*/ 	.word	index@(_ZN2at6native55_GLOBAL__N__de093ff9_22_ForeachBinaryOpList_cu_a911ec4325multi_tensor_apply_kernelINS1_18TensorListMetadataILi3EEENS1_24BinaryOpListAlphaFunctorIiLi3ELi2ELi2EEEJNS1_13power_functorIiEEiEEEvT_T0_DpT1_)
        /*3a88*/ 	.word	0x00000000


	//----- nvinfo : EIATTR_MIN_STACK_SIZE
	.align		4
.L_2527:
        /*3a8c*/ 	.byte	0x04, 0x12
        /*3a8e*/ 	.short	(.L_2529 - .L_2528)
	.align		4
.L_2528:
        /*3a90*/ 	.word	index@(_ZN2at6native55_GLOBAL__N__de093ff9_22_ForeachBinaryOpList_cu_a911ec4325multi_tensor_apply_kernelINS1_18TensorListMetadataILi3EEENS1_24BinaryOpListAlphaFunctorIaLi3ELi2ELi2EEEJNS1_13power_functorIaEEaEEEvT_T0_DpT1_)
        /*3a94*/ 	.word	0x00000000


	//----- nvinfo : EIATTR_MIN_STACK_SIZE
	.align		4
.L_2529:
        /*3a98*/ 	.byte	0x04, 0x12
        /*3a9a*/ 	.short	(.L_2531 - .L_2530)
	.align		4
.L_2530:
        /*3a9c*/ 	.word	index@(_ZN2at6native55_GLOBAL__N__de093ff9_22_ForeachBinaryOpList_cu_a911ec4325multi_tensor_apply_kernelINS1_18TensorListMetadataILi3EEENS1_24BinaryOpListAlphaFunctorIhLi3ELi2ELi2EEEJNS1_13power_functorIhEEhEEEvT_T0_DpT1_)
        /*3aa0*/ 	.word	0x00000000


	//----- nvinfo : EIATTR_MIN_STACK_SIZE
	.align		4
.L_2531:
        /*3aa4*/ 	.byte	0x04, 0x12
        /*3aa6*/ 	.short	(.L_2533 - .L_2532)
	.align		4
.L_2532:
        /*3aa8*/ 	.word	index@(_ZN2at6native55_GLOBAL__N__de093ff9_22_ForeachBinaryOpList_cu_a911ec4325multi_tensor_apply_kernelINS1_18TensorListMetadataILi2EEENS1_24BinaryOpListAlphaFunctorIN3c104HalfELi2ELi2ELi0EEEJNS1_13power_functorIfEEfEEEvT_T0_DpT1_)
        /*3aac*/ 	.word	0x00000000


	//----- nvinfo : EIATTR_MIN_STACK_SIZE
	.align		4
.L_2533:
        /*3ab0*/ 	.byte	0x04, 0x12
        /*3ab2*/ 	.short	(.L_2535 - .L_2534)
	.align		4
.L_2534:
        /*3ab4*/ 	.word	index@(_ZN2at6native55_GLOBAL__N__de093ff9_22_ForeachBinaryOpList_cu_a911ec4325multi_tensor_apply_kernelINS1_18TensorListMetadataILi2EEENS1_24BinaryOpListAlphaFunctorIN3c108BFloat16ELi2ELi2ELi0EEEJNS1_13power_functorIfEEfEEEvT_T0_DpT1_)
        /*3ab8*/ 	.word	0x00000000


	//----- nvinfo : EIATTR_MIN_STACK_SIZE
	.align		4
.L_2535:
        /*3abc*/ 	.byte	0x04, 0x12
        /*3abe*/ 	.short	(.L_2537 - .L_2536)
	.align		4
.L_2536:
        /*3ac0*/ 	.word	index@(_ZN2at6native55_GLOBAL__N__de093ff9_22_ForeachBinaryOpList_cu_a911ec4325multi_tensor_apply_kernelINS1_18TensorListMetadataILi2EEENS1_24BinaryOpListAlphaFunctorIN3c107complexIfEELi2ELi2ELi0EEEJNS1_13power_functorIS8_EES8_EEEvT_T0_DpT1_)
        /*3ac4*/ 	.word	0x00000008


	//----- nvinfo : EIATTR_MIN_STACK_SIZE
	.align		4
.L_2537:
        /*3ac8*/ 	.byte	0x04, 0x12
        /*3aca*/ 	.short	(.L_2539 - .L_2538)
	.align		4
.L_2538:
        /*3acc*/ 	.word	index@(_ZN2at6native55_GLOBAL__N__de093ff9_22_ForeachBinaryOpList_cu_a911ec4325multi_tensor_apply_kernelINS1_18TensorListMetadataILi2EEENS1_24BinaryOpListAlphaFunctorIN3c107complexIdEELi2ELi2ELi0EEEJNS1_13power_functorIS8_EES8_EEEvT_T0_DpT1_)
        /*3ad0*/ 	.word	0x00000028


	//----- nvinfo : EIATTR_MIN_STACK_SIZE
	.align		4
.L_2539:
        /*3ad4*/ 	.byte	0x04, 0x12
        /*3ad6*/ 	.short	(.L_2541 - .L_2540)
	.align		4
.L_2540:
        /*3ad8*/ 	.word	index@(_ZN2at6native55_GLOBAL__N__de093ff9_22_ForeachBinaryOpList_cu_a911ec4325multi_tensor_apply_kernelINS1_18TensorListMetadataILi2EEENS1_24BinaryOpListAlphaFunctorIfLi2ELi2ELi0EEEJNS1_13power_functorIfEEfEEEvT_T0_DpT1_)
        /*3adc*/ 	.word	0x00000000


	//----- nvinfo : EIATTR_MIN_STACK_SIZE
	.align		4
.L_2541:
        /*3ae0*/ 	.byte	0x04, 0x12
        /*3ae2*/ 	.short	(.L_2543 - .L_2542)
	.align		4
.L_2542:
        /*3ae4*/ 	.word	index@(_ZN2at6native55_GLOBAL__N__de093ff9_22_ForeachBinaryOpList_cu_a911ec4325multi_tensor_apply_kernelINS1_18TensorListMetadataILi2EEENS1_24BinaryOpListAlphaFunctorIdLi2ELi2ELi0EEEJNS1_13power_functorIdEEdEEEvT_T0_DpT1_)
        /*3ae8*/ 	.word	0x00000000


	//----- nvinfo : EIATTR_MIN_STACK_SIZE
	.align		4
.L_2543:
        /*3aec*/ 	.byte	0x04, 0x12
        /*3aee*/ 	.short	(.L_2545 - .L_2544)
	.align		4
.L_2544:
        /*3af0*/ 	.word	index@(_ZN2at6native55_GLOBAL__N__de093ff9_22_ForeachBinaryOpList_cu_a911ec4325multi_tensor_apply_kernelINS1_18TensorListMetadataILi2EEENS1_24BinaryOpListAlphaFunctorIsLi2ELi2ELi0EEEJNS1_13power_functorIsEEsEEEvT_T0_DpT1_)
        /*3af4*/ 	.word	0x00000000


	//----- nvinfo : EIATTR_MIN_STACK_SIZE
	.align		4
.L_2545:
        /*3af8*/ 	.byte	0x04, 0x12
        /*3afa*/ 	.short	(.L_2547 - .L_2546)
	.align		4
.L_2546:
        /*3afc*/ 	.word	index@(_ZN2at6native55_GLOBAL__N__de093ff9_22_ForeachBinaryOpList_cu_a911ec4325multi_tensor_apply_kernelINS1_18TensorListMetadataILi2EEENS1_24BinaryOpListAlphaFunctorIlLi2ELi2ELi0EEEJNS1_13power_functorIlEElEEEvT_T0_DpT1_)
        /*3b00*/ 	.word	0x00000000


	//----- nvinfo : EIATTR_MIN_STACK_SIZE
	.align		4
.L_2547:
        /*3b04*/ 	.byte	0x04, 0x12
        /*3b06*/ 	.short	(.L_2549 - .L_2548)
	.align		4
.L_2548:
        /*3b08*/ 	.word	index@(_ZN2at6native55_GLOBAL__N__de093ff9_22_ForeachBinaryOpList_cu_a911ec4325multi_tensor_apply_kernelINS1_18TensorListMetadataILi2EEENS1_24BinaryOpListAlphaFunctorIiLi2ELi2ELi0EEEJNS1_13power_functorIiEEiEEEvT_T0_DpT1_)
        /*3b0c*/ 	.word	0x00000000


	//----- nvinfo : EIATTR_MIN_STACK_SIZE
	.align		4
.L_2549:
        /*3b10*/ 	.byte	0x04, 0x12
        /*3b12*/ 	.short	(.L_2551 - .L_2550)
	.align		4
.L_2550:
        /*3b14*/ 	.word	index@(_ZN2at6native55_GLOBAL__N__de093ff9_22_ForeachBinaryOpList_cu_a911ec4325multi_tensor_apply_kernelINS1_18TensorListMetadataILi2EEENS1_24BinaryOpListAlphaFunctorIaLi2ELi2ELi0EEEJNS1_13power_functorIaEEaEEEvT_T0_DpT1_)
        /*3b18*/ 	.word	0x00000000


	//----- nvinfo : EIATTR_MIN_STACK_SIZE
	.align		4
.L_2551:
        /*3b1c*/ 	.byte	0x04, 0x12
        /*3b1e*/ 	.short	(.L_2553 - .L_2552)
	.align		4
.L_2552:
        /*3b20*/ 	.word	index@(_ZN2at6native55_GLOBAL__N__de093ff9_22_ForeachBinaryOpList_cu_a911ec4325multi_tensor_apply_kernelINS1_18TensorListMetadataILi2EEENS1_24BinaryOpListAlphaFunctorIhLi2ELi2ELi0EEEJNS1_13power_functorIhEEhEEEvT_T0_DpT1_)
        /*3b24*/ 	.word	0x00000000


	//----- nvinfo : EIATTR_MIN_STACK_SIZE
	.align		4
.L_2553:
        /*3b28*/ 	.byte	0x04, 0x12
        /*3b2a*/ 	.short	(.L_2555 - .L_2554)
	.align		4
.L_2554:
        /*3b2c*/ 	.word	index@(_ZN2at6native55_GLOBAL__N__de093ff9_22_ForeachBinaryOpList_cu_a911ec4325multi_tensor_apply_kernelINS1_18TensorListMetadataILi3EEENS1_24BinaryOpListAlphaFunctorIN3c104HalfELi3ELi2ELi2EEEJNS0_7maximumIfEEfEEEvT_T0_DpT1_)
        /*3b30*/ 	.word	0x00000000


	//----- nvinfo : EIATTR_MIN_STACK_SIZE
	.align		4
.L_2555:
        /*3b34*/ 	.byte	0x04, 0x12
        /*3b36*/ 	.short	(.L_2557 - .L_2556)
	.align		4
.L_2556:
        /*3b38*/ 	.word	index@(_ZN2at6native55_GLOBAL__N__de093ff9_22_ForeachBinaryOpList_cu_a911ec4325multi_tensor_apply_kernelINS1_18TensorListMetadataILi3EEENS1_24BinaryOpListAlphaFunctorIN3c108BFloat16ELi3ELi2ELi2EEEJNS0_7maximumIfEEfEEEvT_T0_DpT1_)
        /*3b3c*/ 	.word	0x00000000


	//----- nvinfo : EIATTR_MIN_STACK_SIZE
	.align		4
.L_2557:
        /*3b40*/ 	.byte	0x04, 0x12
        /*3b42*/ 	.short	(.L_2559 - .L_2558)
	.align		4
.L_2558:
        /*3b44*/ 	.word	index@(_ZN2at6native55_GLOBAL__N__de093ff9_22_ForeachBinaryOpList_cu_a911ec4325multi_tensor_apply_kernelINS1_18TensorListMetadataILi3EEENS1_24BinaryOpListAlphaFunctorIfLi3ELi2ELi2EEEJNS0_7maximumIfEEfEEEvT_T0_DpT1_)
        /*3b48*/ 	.word	0x00000000


	//----- nvinfo : EIATTR_MIN_STACK_SIZE
	.align		4
.L_2559:
        /*3b4c*/ 	.byte	0x04, 0x12
        /*3b4e*/ 	.short	(.L_2561 - .L_2560)
	.align		4
.L_2560:
        /*3b50*/ 	.word	index@(_ZN2at6native55_GLOBAL__N__de093ff9_22_ForeachBinaryOpList_cu_a911ec4325multi_tensor_apply_kernelINS1_18TensorListMetadataILi3EEENS1_24BinaryOpListAlphaFunctorIdLi3ELi2ELi2EEEJNS0_7maximumIdEEdEEEvT_T0_DpT1_)
        /*3b54*/ 	.word	0x00000000


	//----- nvinfo : EIATTR_MIN_STACK_SIZE
	.align		4
.L_2561:
        /*3b58*/ 	.byte	0x04, 0x12
        /*3b5a*/ 	.short	(.L_2563 - .L_2562)
	.align		4
.L_2562:
        /*3b5c*/ 	.word	index@(_ZN2at6native55_GLOBAL__N__de093ff9_22_ForeachBinaryOpList_cu_a911ec4325multi_tensor_apply_kernelINS1_18TensorListMetadataILi3EEENS1_24BinaryOpListAlphaFunctorIsLi3ELi2ELi2EEEJNS0_7maximumIsEEsEEEvT_T0_DpT1_)
        /*3b60*/ 	.word	0x00000000


	//----- nvinfo : EIATTR_MIN_STACK_SIZE
	.align		4
.L_2563:
        /*3b64*/ 	.byte	0x04, 0x12
        /*3b66*/ 	.short	(.L_2565 - .L_2564)
	.align		4
.L_2564:
        /*3b68*/ 	.word	index@(_ZN2at6native55_GLOBAL__N__de093ff9_22_ForeachBinaryOpList_cu_a911ec4325multi_tensor_apply_kernelINS1_18TensorListMetadataILi3EEENS1_24BinaryOpListAlphaFunctorIlLi3ELi2ELi2EEEJNS0_7maximumIlEElEEEvT_T0_DpT1_)
        /*3b6c*/ 	.word	0x00000000


	//----- nvinfo : EIATTR_MIN_STACK_SIZE
	.align		4
.L_2565:
        /*3b70*/ 	.byte	0x04, 0x12
        /*3b72*/ 	.short	(.L_2567 - .L_2566)
	.align		4
.L_2566:
        /*3b74*/ 	.word	index@(_ZN2at6native55_GLOBAL__N__de093ff9_22_ForeachBinaryOpList_cu_a911ec4325multi_tensor_apply_kernelINS1_18TensorListMetadataILi3EEENS1_24BinaryOpListAlphaFunctorIiLi3ELi2ELi2EEEJNS0_7maximumIiEEiEEEvT_T0_DpT1_)
        /*3b78*/ 	.word	0x00000000


	//----- nvinfo : EIATTR_MIN_STACK_SIZE
	.align		4
.L_2567:
        /*3b7c*/ 	.byte	0x04, 0x12
        /*3b7e*/ 	.short	(.L_2569 - .L_2568)
	.align		4
.L_2568:
        /*3b80*/ 	.word	index@(_ZN2at6native55_GLOBAL__N__de093ff9_22_ForeachBinaryOpList_cu_a911ec4325multi_tensor_apply_kernelINS1_18TensorListMetadataILi3EEENS1_24BinaryOpListAlphaFunctorIaLi3ELi2ELi2EEEJNS0_7maximumIaEEaEEEvT_T0_DpT1_)
        /*3b84*/ 	.word	0x00000000


	//----- nvinfo : EIATTR_MIN_STACK_SIZE
	.align		4
.L_2569:
        /*3b88*/ 	.byte	0x04, 0x12
        /*3b8a*/ 	.short	(.L_2571 - .L_2570)
	.align		4
.L_2570:
        /*3b8c*/ 	.word	index@(_ZN2at6native55_GLOBAL__N__de093ff9_22_ForeachBinaryOpList_cu_a911ec4325multi_tensor_apply_kernelINS1_18TensorListMetadataILi3EEENS1_24BinaryOpListAlphaFunctorIhLi3ELi2ELi2EEEJNS0_7maximumIhEEhEEEvT_T0_DpT1_)
        /*3b90*/ 	.word	0x00000000


	//----- nvinfo : EIATTR_MIN_STACK_SIZE
	.align		4
.L_2571:
        /*3b94*/ 	.byte	0x04, 0x12
        /*3b96*/ 	.short	(.L_2573 - .L_2572)
	.align		4
.L_2572:
        /*3b98*/ 	.word	index@(_ZN2at6native55_GLOBAL__N__de093ff9_22_ForeachBinaryOpList_cu_a911ec4325multi_tensor_apply_kernelINS1_18TensorListMetadataILi2EEENS1_24BinaryOpListAlphaFunctorIN3c104HalfELi2ELi2ELi0EEEJNS0_7maximumIfEEfEEEvT_T0_DpT1_)
        /*3b9c*/ 	.word	0x00000000


	//----- nvinfo : EIATTR_MIN_STACK_SIZE
	.align		4
.L_2573:
        /*3ba0*/ 	.byte	0x04, 0x12
        /*3ba2*/ 	.short	(.L_2575 - .L_2574)
	.align		4
.L_2574:
        /*3ba4*/ 	.word	index@(_ZN2at6native55_GLOBAL__N__de093ff9_22_ForeachBinaryOpList_cu_a911ec4325multi_tensor_apply_kernelINS1_18TensorListMetadataILi2EEENS1_24BinaryOpListAlphaFunctorIN3c108BFloat16ELi2ELi2ELi0EEEJNS0_7maximumIfEEfEEEvT_T0_DpT1_)
        /*3ba8*/ 	.word	0x00000000


	//----- nvinfo : EIATTR_MIN_STACK_SIZE
	.align		4
.L_2575:
        /*3bac*/ 	.byte	0x04, 0x12
        /*3bae*/ 	.short	(.L_2577 - .L_2576)
	.align		4
.L_2576:
        /*3bb0*/ 	.word	index@(_ZN2at6native55_GLOBAL__N__de093ff9_22_ForeachBinaryOpList_cu_a911ec4325multi_tensor_apply_kernelINS1_18TensorListMetadataILi2EEENS1_24BinaryOpListAlphaFunctorIfLi2ELi2ELi0EEEJNS0_7maximumIfEEfEEEvT_T0_DpT1_)
        /*3bb4*/ 	.word	0x00000000


	//----- nvinfo : EIATTR_MIN_STACK_SIZE
	.align		4
.L_2577:
        /*3bb8*/ 	.byte	0x04, 0x12
        /*3bba*/ 	.short	(.L_2579 - .L_2578)
	.align		4
.L_2578:
        /*3bbc*/ 	.word	index@(_ZN2at6native55_GLOBAL__N__de093ff9_22_ForeachBinaryOpList_cu_a911ec4325multi_tensor_apply_kernelINS1_18TensorListMetadataILi2EEENS1_24BinaryOpListAlphaFunctorIdLi2ELi2ELi0EEEJNS0_7maximumIdEEdEEEvT_T0_DpT1_)
        /*3bc0*/ 	.word	0x00000000


	//----- nvinfo : EIATTR_MIN_STACK_SIZE
	.align		4
.L_2579:
        /*3bc4*/ 	.byte	0x04, 0x12
        /*3bc6*/ 	.short	(.L_2581 - .L_2580)
	.align		4
.L_2580:
        /*3bc8*/ 	.word	index@(_ZN2at6native55_GLOBAL__N__de093ff9_22_ForeachBinaryOpList_cu_a911ec4325multi_tensor_apply_kernelINS1_18TensorListMetadataILi2EEENS1_24BinaryOpListAlphaFunctorIsLi2ELi2ELi0EEEJNS0_7maximumIsEEsEEEvT_T0_DpT1_)
        /*3bcc*/ 	.word	0x00000000


	//----- nvinfo : EIATTR_MIN_STACK_SIZE
	.align		4
.L_2581:
        /*3bd0*/ 	.byte	0x04, 0x12
        /*3bd2*/ 	.short	(.L_2583 - .L_2582)
	.align		4
.L_2582:
        /*3bd4*/ 	.word	index@(_ZN2at6native55_GLOBAL__N__de093ff9_22_ForeachBinaryOpList_cu_a911ec4325multi_tensor_apply_kernelINS1_18TensorListMetadataILi2EEENS1_24BinaryOpListAlphaFunctorIlLi2ELi2ELi0EEEJNS0_7maximumIlEElEEEvT_T0_DpT1_)
        /*3bd8*/ 	.word	0x00000000


	//----- nvinfo : EIATTR_MIN_STACK_SIZE
	.align		4
.L_2583:
        /*3bdc*/ 	.byte	0x04, 0x12
        /*3bde*/ 	.short	(.L_2585 - .L_2584)
	.align		4
.L_2584:
        /*3be0*/ 	.word	index@(_ZN2at6native55_GLOBAL__N__de093ff9_22_ForeachBinaryOpList_cu_a911ec4325multi_tensor_apply_kernelINS1_18TensorListMetadataILi2EEENS1_24BinaryOpListAlphaFunctorIiLi2ELi2ELi0EEEJNS0_7maximumIiEEiEEEvT_T0_DpT1_)
        /*3be4*/ 	.word	0x00000000


	//----- nvinfo : EIATTR_MIN_STACK_SIZE
	.align		4
.L_2585:
        /*3be8*/ 	.byte	0x04, 0x12
        /*3bea*/ 	.short	(.L_2587 - .L_2586)
	.align		4
.L_2586:
        /*3bec*/ 	.word	index@(_ZN2at6native55_GLOBAL__N__de093ff9_22_ForeachBinaryOpList_cu_a911ec4325multi_tensor_apply_kernelINS1_18TensorListMetadataILi2EEENS1_24BinaryOpListAlphaFunctorIaLi2ELi2ELi0EEEJNS0_7maximumIaEEaEEEvT_T0_DpT1_)
        /*3bf0*/ 	.word	0x00000000


	//----- nvinfo : EIATTR_MIN_STACK_SIZE
	.align		4
.L_2587:
        /*3bf4*/ 	.byte	0x04, 0x12
        /*3bf6*/ 	.short	(.L_2589 - .L_2588)
	.align		4
.L_2588:
        /*3bf8*/ 	.word	index@(_ZN2at6native55_GLOBAL__N__de093ff9_22_ForeachBinaryOpList_cu_a911ec4325multi_tensor_apply_kernelINS1_18TensorListMetadataILi2EEENS1_24BinaryOpListAlphaFunctorIhLi2ELi2ELi0EEEJNS0_7maximumIhEEhEEEvT_T0_DpT1_)
        /*3bfc*/ 	.word	0x00000000


	//----- nvinfo : EIATTR_MIN_STACK_SIZE
	.align		4
.L_2589:
        /*3c00*/ 	.byte	0x04, 0x12
        /*3c02*/ 	.short	(.L_2591 - .L_2590)
	.align		4
.L_2590:
        /*3c04*/ 	.word	index@(_ZN2at6native55_GLOBAL__N__de093ff9_22_ForeachBinaryOpList_cu_a911ec4325multi_tensor_apply_kernelINS1_18TensorListMetadataILi3EEENS1_24BinaryOpListAlphaFunctorIN3c104HalfELi3ELi2ELi2EEEJNS0_7minimumIfEEfEEEvT_T0_DpT1_)
        /*3c08*/ 	.word	0x00000000


	//----- nvinfo : EIATTR_MIN_STACK_SIZE
	.align		4
.L_2591:
        /*3c0c*/ 	.byte	0x04, 0x12
        /*3c0e*/ 	.short	(.L_2593 - .L_2592)
	.align		4
.L_2592:
        /*3c10*/ 	.word	index@(_ZN2at6native55_GLOBAL__N__de093ff9_22_ForeachBinaryOpList_cu_a911ec4325multi_tensor_apply_kernelINS1_18TensorListMetadataILi3EEENS1_24BinaryOpListAlphaFunctorIN3c108BFloat16ELi3ELi2ELi2EEEJNS0_7minimumIfEEfEEEvT_T0_DpT1_)
        /*3c14*/ 	.word	0x00000000


	//----- nvinfo : EIATTR_MIN_STACK_SIZE
	.align		4
.L_2593:
        /*3c18*/ 	.byte	0x04, 0x12
        /*3c1a*/ 	.short	(.L_2595 - .L_2594)
	.align		4
.L_2594:
        /*3c1c*/ 	.word	index@(_ZN2at6native55_GLOBAL__N__de093ff9_22_ForeachBinaryOpList_cu_a911ec4325multi_tensor_apply_kernelINS1_18TensorListMetadataILi3EEENS1_24BinaryOpListAlphaFunctorIfLi3ELi2ELi2EEEJNS0_7minimumIfEEfEEEvT_T0_DpT1_)
        /*3c20*/ 	.word	0x00000000


	//----- nvinfo : EIATTR_MIN_STACK_SIZE
	.align		4
.L_2595:
        /*3c24*/ 	.byte	0x04, 0x12
        /*3c26*/ 	.short	(.L_2597 - .L_2596)
	.align		4
.L_2596:
        /*3c28*/ 	.word	index@(_ZN2at6native55_GLOBAL__N__de093ff9_22_ForeachBinaryOpList_cu_a911ec4325multi_tensor_apply_kernelINS1_18TensorListMetadataILi3EEENS1_24BinaryOpListAlphaFunctorIdLi3ELi2ELi2EEEJNS0_7minimumIdEEdEEEvT_T0_DpT1_)
        /*3c2c*/ 	.word	0x00000000


	//----- nvinfo : EIATTR_MIN_STACK_SIZE
	.align		4
.L_2597:
        /*3c30*/ 	.byte	0x04, 0x12
        /*3c32*/ 	.short	(.L_2599 - .L_2598)
	.align		4
.L_2598:
        /*3c34*/ 	.word	index@(_ZN2at6native55_GLOBAL__N__de093ff9_22_ForeachBinaryOpList_cu_a911ec4325multi_tensor_apply_kernelINS1_18TensorListMetadataILi3EEENS1_24BinaryOpListAlphaFunctorIsLi3ELi2ELi2EEEJNS0_7minimumIsEEsEEEvT_T0_DpT1_)
        /*3c38*/ 	.word	0x00000000


	//----- nvinfo : EIATTR_MIN_STACK_SIZE
	.align		4
.L_2599:
        /*3c3c*/ 	.byte	0x04, 0x12
        /*3c3e*/ 	.short	(.L_2601 - .L_2600)
	.align		4
.L_2600:
        /*3c40*/ 	.word	index@(_ZN2at6native55_GLOBAL__N__de093ff9_22_ForeachBinaryOpList_cu_a911ec4325multi_tensor_apply_kernelINS1_18TensorListMetadataILi3EEENS1_24BinaryOpListAlphaFunctorIlLi3ELi2ELi2EEEJNS0_7minimumIlEElEEEvT_T0_DpT1_)
        /*3c44*/ 	.word	0x00000000


	//----- nvinfo : EIATTR_MIN_STACK_SIZE
	.align		4
.L_2601:
        /*3c48*/ 	.byte	0x04, 0x12
        /*3c4a*/ 	.short	(.L_2603 - .L_2602)
	.align		4
.L_2602:
        /*3c4c*/ 	.word	index@(_ZN2at6native55_GLOBAL__N__de093ff9_22_ForeachBinaryOpList_cu_a911ec4325multi_tensor_apply_kernelINS1_18TensorListMetadataILi3EEENS1_24BinaryOpListAlphaFunctorIiLi3ELi2ELi2EEEJNS0_7minimumIiEEiEEEvT_T0_DpT1_)
        /*3c50*/ 	.word	0x00000000


	//----- nvinfo : EIATTR_MIN_STACK_SIZE
	.align		4
.L_2603:
        /*3c54*/ 	.byte	0x04, 0x12
        /*3c56*/ 	.short	(.L_2605 - .L_2604)
	.align		4
.L_2604:
        /*3c58*/ 	.word	index@(_ZN2at6native55_GLOBAL__N__de093ff9_22_ForeachBinaryOpList_cu_a911ec4325multi_tensor_apply_kernelINS1_18TensorListMetadataILi3EEENS1_24BinaryOpListAlphaFunctorIaLi3ELi2ELi2EEEJNS0_7minimumIaEEaEEEvT_T0_DpT1_)
        /*3c5c*/ 	.word	0x00000000


	//----- nvinfo : EIATTR_MIN_STACK_SIZE
	.align		4
.L_2605:
        /*3c60*/ 	.byte	0x04, 0x12
        /*3c62*/ 	.short	(.L_2607 - .L_2606)
	.align		4
.L_2606:
        /*3c64*/ 	.word	index@(_ZN2at6native55_GLOBAL__N__de093ff9_22_ForeachBinaryOpList_cu_a911ec4325multi_tensor_apply_kernelINS1_18TensorListMetadataILi3EEENS1_24BinaryOpListAlphaFunctorIhLi3ELi2ELi2EEEJNS0_7minimumIhEEhEEEvT_T0_DpT1_)
        /*3c68*/ 	.word	0x00000000


	//----- nvinfo : EIATTR_MIN_STACK_SIZE
	.align		4
.L_2607:
        /*3c6c*/ 	.byte	0x04, 0x12
        /*3c6e*/ 	.short	(.L_2609 - .L_2608)
	.align		4
.L_2608:
        /*3c70*/ 	.word	index@(_ZN2at6native55_GLOBAL__N__de093ff9_22_ForeachBinaryOpList_cu_a911ec4325multi_tensor_apply_kernelINS1_18TensorListMetadataILi2EEENS1_24BinaryOpListAlphaFunctorIN3c104HalfELi2ELi2ELi0EEEJNS0_7minimumIfEEfEEEvT_T0_DpT1_)
        /*3c74*/ 	.word	0x00000000


	//----- nvinfo : EIATTR_MIN_STACK_SIZE
	.align		4
.L_2609:
        /*3c78*/ 	.byte	0x04, 0x12
        /*3c7a*/ 	.short	(.L_2611 - .L_2610)
	.align		4
.L_2610:
        /*3c7c*/ 	.word	index@(_ZN2at6native55_GLOBAL__N__de093ff9_22_ForeachBinaryOpList_cu_a911ec4325multi_tensor_apply_kernelINS1_18TensorListMetadataILi2EEENS1_24BinaryOpListAlphaFunctorIN3c108BFloat16ELi2ELi2ELi0EEEJNS0_7minimumIfEEfEEEvT_T0_DpT1_)
        /*3c80*/ 	.word	0x00000000


	//----- nvinfo : EIATTR_MIN_STACK_SIZE
	.align		4
.L_2611:
        /*3c84*/ 	.byte	0x04, 0x12
        /*3c86*/ 	.short	(.L_2613 - .L_2612)
	.align		4
.L_2612:
        /*3c88*/ 	.word	index@(_ZN2at6native55_GLOBAL__N__de093ff9_22_ForeachBinaryOpList_cu_a911ec4325multi_tensor_apply_kernelINS1_18TensorListMetadataILi2EEENS1_24BinaryOpListAlphaFunctorIfLi2ELi2ELi0EEEJNS0_7minimumIfEEfEEEvT_T0_DpT1_)
        /*3c8c*/ 	.word	0x00000000


	//----- nvinfo : EIATTR_MIN_STACK_SIZE
	.align		4
.L_2613:
        /*3c90*/ 	.byte	0x04, 0x12
        /*3c92*/ 	.short	(.L_2615 - .L_2614)
	.align		4
.L_2614:
        /*3c94*/ 	.word	index@(_ZN2at6native55_GLOBAL__N__de093ff9_22_ForeachBinaryOpList_cu_a911ec4325multi_tensor_apply_kernelINS1_18TensorListMetadataILi2EEENS1_24BinaryOpListAlphaFunctorIdLi2ELi2ELi0EEEJNS0_7minimumIdEEdEEEvT_T0_DpT1_)
        /*3c98*/ 	.word	0x00000000


	//----- nvinfo : EIATTR_MIN_STACK_SIZE
	.align		4
.L_2615:
        /*3c9c*/ 	.byte	0x04, 0x12
        /*3c9e*/ 	.short	(.L_2617 - .L_2616)
	.align		4
.L_2616:
        /*3ca0*/ 	.word	index@(_ZN2at6native55_GLOBAL__N__de093ff9_22_ForeachBinaryOpList_cu_a911ec4325multi_tensor_apply_kernelINS1_18TensorListMetadataILi2EEENS1_24BinaryOpListAlphaFunctorIsLi2ELi2ELi0EEEJNS0_7minimumIsEEsEEEvT_T0_DpT1_)
        /*3ca4*/ 	.word	0x00000000


	//----- nvinfo : EIATTR_MIN_STACK_SIZE
	.align		4
.L_2617:
        /*3ca8*/ 	.byte	0x04, 0x12
        /*3caa*/ 	.short	(.L_2619 - .L_2618)
	.align		4
.L_2618:
        /*3cac*/ 	.word	index@(_ZN2at6native55_GLOBAL__N__de093ff9_22_ForeachBinaryOpList_cu_a911ec4325multi_tensor_apply_kernelINS1_18TensorListMetadataILi2EEENS1_24BinaryOpListAlphaFunctorIlLi2ELi2ELi0EEEJNS0_7minimumIlEElEEEvT_T0_DpT1_)
        /*3cb0*/ 	.word	0x00000000


	//----- nvinfo : EIATTR_MIN_STACK_SIZE
	.align		4
.L_2619:
        /*3cb4*/ 	.byte	0x04, 0x12
        /*3cb6*/ 	.short	(.L_2621 - .L_2620)
	.align		4
.L_2620:
        /*3cb8*/ 	.word	index@(_ZN2at6native55_GLOBAL__N__de093ff9_22_ForeachBinaryOpList_cu_a911ec4325multi_tensor_apply_kernelINS1_18TensorListMetadataILi2EEENS1_24BinaryOpListAlphaFunctorIiLi2ELi2ELi0EEEJNS0_7minimumIiEEiEEEvT_T0_DpT1_)
        /*3cbc*/ 	.word	0x00000000


	//----- nvinfo : EIATTR_MIN_STACK_SIZE
	.align		4
.L_2621:
        /*3cc0*/ 	.byte	0x04, 0x12
        /*3cc2*/ 	.short	(.L_2623 - .L_2622)
	.align		4
.L_2622:
        /*3cc4*/ 	.word	index@(_ZN2at6native55_GLOBAL__N__de093ff9_22_ForeachBinaryOpList_cu_a911ec4325multi_tensor_apply_kernelINS1_18TensorListMetadataILi2EEENS1_24BinaryOpListAlphaFunctorIaLi2ELi2ELi0EEEJNS0_7minimumIaEEaEEEvT_T0_DpT1_)
        /*3cc8*/ 	.word	0x00000000


	//----- nvinfo : EIATTR_MIN_STACK_SIZE
	.align		4
.L_2623:
        /*3ccc*/ 	.byte	0x04, 0x12
        /*3cce*/ 	.short	(.L_2625 - .L_2624)
	.align		4
.L_2624:
        /*3cd0*/ 	.word	index@(_ZN2at6native55_GLOBAL__N__de093ff9_22_ForeachBinaryOpList_cu_a911ec4325multi_tensor_apply_kernelINS1_18TensorListMetadataILi2EEENS1_24BinaryOpListAlphaFunctorIhLi2ELi2ELi0EEEJNS0_7minimumIhEEhEEEvT_T0_DpT1_)
        /*3cd4*/ 	.word	0x00000000


	//----- nvinfo : EIATTR_MIN_STACK_SIZE
	.align		4
.L_2625:
        /*3cd8*/ 	.byte	0x04, 0x12
        /*3cda*/ 	.short	(.L_2627 - .L_2626)
	.align		4
.L_2626:
        /*3cdc*/ 	.word	index@(_ZN2at6native55_GLOBAL__N__de093ff9_22_ForeachBinaryOpList_cu_a911ec4325multi_tensor_apply_kernelINS1_18TensorListMetadataILi3EEENS1_24BinaryOpListAlphaFunctorIN3c104HalfELi3ELi2ELi2EEEJSt7dividesIfEfEEEvT_T0_DpT1_)
        /*3ce0*/ 	.word	0x00000000


	//----- nvinfo : EIATTR_MIN_STACK_SIZE
	.align		4
.L_2627:
        /*3ce4*/ 	.byte	0x04, 0x12
        /*3ce6*/ 	.short	(.L_2629 - .L_2628)
	.align		4
.L_2628:
        /*3ce8*/ 	.word	index@(_ZN2at6native55_GLOBAL__N__de093ff9_22_ForeachBinaryOpList_cu_a911ec4325multi_tensor_apply_kernelINS1_18TensorListMetadataILi3EEENS1_24BinaryOpListAlphaFunctorIN3c108BFloat16ELi3ELi2ELi2EEEJSt7dividesIfEfEEEvT_T0_DpT1_)
        /*3cec*/ 	.word	0x00000000


	//----- nvinfo : EIATTR_MIN_STACK_SIZE
	.align		4
.L_2629:
        /*3cf0*/ 	.byte	0x04, 0x12
        /*3cf2*/ 	.short	(.L_2631 - .L_2630)
	.align		4
.L_2630:
        /*3cf4*/ 	.word	index@(_ZN2at6native55_GLOBAL__N__de093ff9_22_ForeachBinaryOpList_cu_a911ec4325multi_tensor_apply_kernelINS1_18TensorListMetadataILi3EEENS1_24BinaryOpListAlphaFunctorIbLi3ELi2ELi2EEEJSt7dividesIbEbEEEvT_T0_DpT1_)
        /*3cf8*/ 	.word	0x00000000


	//----- nvinfo : EIATTR_MIN_STACK_SIZE
	.align		4
.L_2631:
        /*3cfc*/ 	.byte	0x04, 0x12
        /*3cfe*/ 	.short	(.L_2633 - .L_2632)
	.align		4
.L_2632:
        /*3d00*/ 	.word	index@(_ZN2at6native55_GLOBAL__N__de093ff9_22_ForeachBinaryOpList_cu_a911ec4325multi_tensor_apply_kernelINS1_18TensorListMetadataILi3EEENS1_24BinaryOpListAlphaFunctorIN3c107complexIfEELi3ELi2ELi2EEEJSt7dividesIS8_ES8_EEEvT_T0_DpT1_)
        /*3d04*/ 	.word	0x00000000


	//----- nvinfo : EIATTR_MIN_STACK_SIZE
	.align		4
.L_2633:
        /*3d08*/ 	.byte	0x04, 0x12
        /*3d0a*/ 	.short	(.L_2635 - .L_2634)
	.align		4
.L_2634:
        /*3d0c*/ 	.word	index@(_ZN2at6native55_GLOBAL__N__de093ff9_22_ForeachBinaryOpList_cu_a911ec4325multi_tensor_apply_kernelINS1_18TensorListMetadataILi3EEENS1_24BinaryOpListAlphaFunctorIN3c107complexIdEELi3ELi2ELi2EEEJSt7dividesIS8_ES8_EEEvT_T0_DpT1_)
        /*3d10*/ 	.word	0x00000000


	//----- nvinfo : EIATTR_MIN_STACK_SIZE
	.align		4
.L_2635:
        /*3d14*/ 	.byte	0x04, 0x12
        /*3d16*/ 	.short	(.L_2637 - .L_2636)
	.align		4
.L_2636:
        /*3d18*/ 	.word	index@(_ZN2at6native55_GLOBAL__N__de093ff9_22_ForeachBinaryOpList_cu_a911ec4325multi_tensor_apply_kernelINS1_18TensorListMetadataILi3EEENS1_24BinaryOpListAlphaFunctorIfLi3ELi2ELi2EEEJSt7dividesIfEfEEEvT_T0_DpT1_)
        /*3d1c*/ 	.word	0x00000000


	//----- nvinfo : EIATTR_MIN_STACK_SIZE
	.align		4
.L_2637:
        /*3d20*/ 	.byte	0x04, 0x12
        /*3d22*/ 	.short	(.L_2639 - .L_2638)
	.align		4
.L_2638:
        /*3d24*/ 	.word	index@(_ZN2at6native55_GLOBAL__N__de093ff9_22_ForeachBinaryOpList_cu_a911ec4325multi_tensor_apply_kernelINS1_18TensorListMetadataILi3EEENS1_24BinaryOpListAlphaFunctorIdLi3ELi2ELi2EEEJSt7dividesIdEdEEEvT_T0_DpT1_)
        /*3d28*/ 	.word	0x00000000


	//----- nvinfo : EIATTR_MIN_STACK_SIZE
	.align		4
.L_2639:
        /*3d2c*/ 	.byte	0x04, 0x12
        /*3d2e*/ 	.short	(.L_2641 - .L_2640)
	.align		4
.L_2640:
        /*3d30*/ 	.word	index@(_ZN2at6native55_GLOBAL__N__de093ff9_22_ForeachBinaryOpList_cu_a911ec4325multi_tensor_apply_kernelINS1_18TensorListMetadataILi3EEENS1_24BinaryOpListAlphaFunctorIsLi3ELi2ELi2EEEJSt7dividesIsEsEEEvT_T0_DpT1_)
        /*3d34*/ 	.word	0x00000000


	//----- nvinfo : EIATTR_MIN_STACK_SIZE
	.align		4
.L_2641:
        /*3d38*/ 	.byte	0x04, 0x12
        /*3d3a*/ 	.short	(.L_2643 - .L_2642)
	.align		4
.L_2642:
        /*3d3c*/ 	.word	index@(_ZN2at6native55_GLOBAL__N__de093ff9_22_ForeachBinaryOpList_cu_a911ec4325multi_tensor_apply_kernelINS1_18TensorListMetadataILi3EEENS1_24BinaryOpListAlphaFunctorIlLi3ELi2ELi2EEEJSt7dividesIlElEEEvT_T0_DpT1_)
        /*3d40*/ 	.word	0x00000000


	//----- nvinfo : EIATTR_MIN_STACK_SIZE
	.align		4
.L_2643:
        /*3d44*/ 	.byte	0x04, 0x12
        /*3d46*/ 	.short	(.L_2645 - .L_2644)
	.align		4
.L_2644:
        /*3d48*/ 	.word	index@(_ZN2at6native55_GLOBAL__N__de093ff9_22_ForeachBinaryOpList_cu_a911ec4325multi_tensor_apply_kernelINS1_18TensorListMetadataILi3EEENS1_24BinaryOpListAlphaFunctorIiLi3ELi2ELi2EEEJSt7dividesIiEiEEEvT_T0_DpT1_)
        /*3d4c*/ 	.word	0x00000000


	//----- nvinfo : EIATTR_MIN_STACK_SIZE
	.align		4
.L_2645:
        /*3d50*/ 	.byte	0x04, 0x12
        /*3d52*/ 	.short	(.L_2647 - .L_2646)
	.align		4
.L_2646:
        /*3d54*/ 	.word	index@(_ZN2at6native55_GLOBAL__N__de093ff9_22_ForeachBinaryOpList_cu_a911ec4325multi_tensor_apply_kernelINS1_18TensorListMetadataILi3EEENS1_24BinaryOpListAlphaFunctorIaLi3ELi2ELi2EEEJSt7dividesIaEaEEEvT_T0_DpT1_)
        /*3d58*/ 	.word	0x00000000


	//----- nvinfo : EIATTR_MIN_STACK_SIZE
	.align		4
.L_2647:
        /*3d5c*/ 	.byte	0x04, 0x12
        /*3d5e*/ 	.short	(.L_2649 - .L_2648)
	.align		4
.L_2648:
        /*3d60*/ 	.word	index@(_ZN2at6native55_GLOBAL__N__de093ff9_22_ForeachBinaryOpList_cu_a911ec4325multi_tensor_apply_kernelINS1_18TensorListMetadataILi3EEENS1_24BinaryOpListAlphaFunctorIhLi3ELi2ELi2EEEJSt7dividesIhEhEEEvT_T0_DpT1_)
        /*3d64*/ 	.word	0x00000000


	//----- nvinfo : EIATTR_MIN_STACK_SIZE
	.align		4
.L_2649:
        /*3d68*/ 	.byte	0x04, 0x12
        /*3d6a*/ 	.short	(.L_2651 - .L_2650)
	.align		4
.L_2650:
        /*3d6c*/ 	.word	index@(_ZN2at6native55_GLOBAL__N__de093ff9_22_ForeachBinaryOpList_cu_a911ec4325multi_tensor_apply_kernelINS1_18TensorListMetadataILi2EEENS1_24BinaryOpListAlphaFunctorIN3c104HalfELi2ELi2ELi0EEEJSt7dividesIfEfEEEvT_T0_DpT1_)
        /*3d70*/ 	.word	0x00000000


	//----- nvinfo : EIATTR_MIN_STACK_SIZE
	.align		4
.L_2651:
        /*3d74*/ 	.byte	0x04, 0x12
        /*3d76*/ 	.short	(.L_2653 - .L_2652)
	.align		4
.L_2652:
        /*3d78*/ 	.word	index@(_ZN2at6native55_GLOBAL__N__de093ff9_22_ForeachBinaryOpList_cu_a911ec4325multi_tensor_apply_kernelINS1_18TensorListMetadataILi2EEENS1_24BinaryOpListAlphaFunctorIN3c108BFloat16ELi2ELi2ELi0EEEJSt7dividesIfEfEEEvT_T0_DpT1_)
        /*3d7c*/ 	.word	0x00000000


	//----- nvinfo : EIATTR_MIN_STACK_SIZE
	.align		4
.L_2653:
        /*3d80*/ 	.byte	0x04, 0x12
        /*3d82*/ 	.short	(.L_2655 - .L_2654)
	.align		4
.L_2654:
        /*3d84*/ 	.word	index@(_ZN2at6native55_GLOBAL__N__de093ff9_22_ForeachBinaryOpList_cu_a911ec4325multi_tensor_apply_kernelINS1_18TensorListMetadataILi2EEENS1_24BinaryOpListAlphaFunctorIbLi2ELi2ELi0EEEJSt7dividesIbEbEEEvT_T0_DpT1_)
        /*3d88*/ 	.word	0x00000000


	//----- nvinfo : EIATTR_MIN_STACK_SIZE
	.align		4
.L_2655:
        /*3d8c*/ 	.byte	0x04, 0x12
        /*3d8e*/ 	.short	(.L_2657 - .L_2656)
	.align		4
.L_2656:
        /*3d90*/ 	.word	index@(_ZN2at6native55_GLOBAL__N__de093ff9_22_ForeachBinaryOpList_cu_a911ec4325multi_tensor_apply_kernelINS1_18TensorListMetadataILi2EEENS1_24BinaryOpListAlphaFunctorIN3c107complexIfEELi2ELi2ELi0EEEJSt7dividesIS8_ES8_EEEvT_T0_DpT1_)
        /*3d94*/ 	.word	0x00000000


	//----- nvinfo : EIATTR_MIN_STACK_SIZE
	.align		4
.L_2657:
        /*3d98*/ 	.byte	0x04, 0x12
        /*3d9a*/ 	.short	(.L_2659 - .L_2658)
	.align		4
.L_2658:
        /*3d9c*/ 	.word	index@(_ZN2at6native55_GLOBAL__N__de093ff9_22_ForeachBinaryOpList_cu_a911ec4325multi_tensor_apply_kernelINS1_18TensorListMetadataILi2EEENS1_24BinaryOpListAlphaFunctorIN3c107complexIdEELi2ELi2ELi0EEEJSt7dividesIS8_ES8_EEEvT_T0_DpT1_)
        /*3da0*/ 	.word	0x00000008


	//----- nvinfo : EIATTR_MIN_STACK_SIZE
	.align		4
.L_2659:
        /*3da4*/ 	.byte	0x04, 0x12
        /*3da6*/ 	.short	(.L_2661 - .L_2660)
	.align		4
.L_2660:
        /*3da8*/ 	.word	index@(_ZN2at6native55_GLOBAL__N__de093ff9_22_ForeachBinaryOpList_cu_a911ec4325multi_tensor_apply_kernelINS1_18TensorListMetadataILi2EEENS1_24BinaryOpListAlphaFunctorIfLi2ELi2ELi0EEEJSt7dividesIfEfEEEvT_T0_DpT1_)
        /*3dac*/ 	.word	0x00000000


	//----- nvinfo : EIATTR_MIN_STACK_SIZE
	.align		4
.L_2661:
        /*3db0*/ 	.byte	0x04, 0x12
        /*3db2*/ 	.short	(.L_2663 - .L_2662)
	.align		4
.L_2662:
        /*3db4*/ 	.word	index@(_ZN2at6native55_GLOBAL__N__de093ff9_22_ForeachBinaryOpList_cu_a911ec4325multi_tensor_apply_kernelINS1_18TensorListMetadataILi2EEENS1_24BinaryOpListAlphaFunctorIdLi2ELi2ELi0EEEJSt7dividesIdEdEEEvT_T0_DpT1_)
        /*3db8*/ 	.word	0x00000000


	//----- nvinfo : EIATTR_MIN_STACK_SIZE
	.align		4
.L_2663:
        /*3dbc*/ 	.byte	0x04, 0x12
        /*3dbe*/ 	.short	(.L_2665 - .L_2664)
	.align		4
.L_2664:
        /*3dc0*/ 	.word	index@(_ZN2at6native55_GLOBAL__N__de093ff9_22_ForeachBinaryOpList_cu_a911ec4325multi_tensor_apply_kernelINS1_18TensorListMetadataILi2EEENS1_24BinaryOpListAlphaFunctorIsLi2ELi2ELi0EEEJSt7dividesIsEsEEEvT_T0_DpT1_)
        /*3dc4*/ 	.word	0x00000000


	//----- nvinfo : EIATTR_MIN_STACK_SIZE
	.align		4
.L_2665:
        /*3dc8*/ 	.byte	0x04, 0x12
        /*3dca*/ 	.short	(.L_2667 - .L_2666)
	.align		4
.L_2666:
        /*3dcc*/ 	.word	index@(_ZN2at6native55_GLOBAL__N__de093ff9_22_ForeachBinaryOpList_cu_a911ec4325multi_tensor_apply_kernelINS1_18TensorListMetadataILi2EEENS1_24BinaryOpListAlphaFunctorIlLi2ELi2ELi0EEEJSt7dividesIlElEEEvT_T0_DpT1_)
        /*3dd0*/ 	.word	0x00000000


	//----- nvinfo : EIATTR_MIN_STACK_SIZE
	.align		4
.L_2667:
        /*3dd4*/ 	.byte	0x04, 0x12
        /*3dd6*/ 	.short	(.L_2669 - .L_2668)
	.align		4
.L_2668:
        /*3dd8*/ 	.word	index@(_ZN2at6native55_GLOBAL__N__de093ff9_22_ForeachBinaryOpList_cu_a911ec4325multi_tensor_apply_kernelINS1_18TensorListMetadataILi2EEENS1_24BinaryOpListAlphaFunctorIiLi2ELi2ELi0EEEJSt7dividesIiEiEEEvT_T0_DpT1_)
        /*3ddc*/ 	.word	0x00000000


	//----- nvinfo : EIATTR_MIN_STACK_SIZE
	.align		4
.L_2669:
        /*3de0*/ 	.byte	0x04, 0x12
        /*3de2*/ 	.short	(.L_2671 - .L_2670)
	.align		4
.L_2670:
        /*3de4*/ 	.word	index@(_ZN2at6native55_GLOBAL__N__de093ff9_22_ForeachBinaryOpList_cu_a911ec4325multi_tensor_apply_kernelINS1_18TensorListMetadataILi2EEENS1_24BinaryOpListAlphaFunctorIaLi2ELi2ELi0EEEJSt7dividesIaEaEEEvT_T0_DpT1_)
        /*3de8*/ 	.word	0x00000000


	//----- nvinfo : EIATTR_MIN_STACK_SIZE
	.align		4
.L_2671:
        /*3dec*/ 	.byte	0x04, 0x12
        /*3dee*/ 	.short	(.L_2673 - .L_2672)
	.align		4
.L_2672:
        /*3df0*/ 	.word	index@(_ZN2at6native55_GLOBAL__N__de093ff9_22_ForeachBinaryOpList_cu_a911ec4325multi_tensor_apply_kernelINS1_18TensorListMetadataILi2EEENS1_24BinaryOpListAlphaFunctorIhLi2ELi2ELi0EEEJSt7dividesIhEhEEEvT_T0_DpT1_)
        /*3df4*/ 	.word	0x00000000


	//----- nvinfo : EIATTR_MIN_STACK_SIZE
	.align		4
.L_2673:
        /*3df8*/ 	.byte	0x04, 0x12
        /*3dfa*/ 	.short	(.L_2675 - .L_2674)
	.align		4
.L_2674:
        /*3dfc*/ 	.word	index@(_ZN2at6native55_GLOBAL__N__de093ff9_22_ForeachBinaryOpList_cu_a911ec4325multi_tensor_apply_kernelINS1_18TensorListMetadataILi3EEENS1_24BinaryOpListAlphaFunctorIN3c104HalfELi3ELi2ELi2EEEJSt10multipliesIfEfEEEvT_T0_DpT1_)
        /*3e00*/ 	.word	0x00000000


	//----- nvinfo : EIATTR_MIN_STACK_SIZE
	.align		4
.L_2675:
        /*3e04*/ 	.byte	0x04, 0x12
        /*3e06*/ 	.short	(.L_2677 - .L_2676)
	.align		4
.L_2676:
        /*3e08*/ 	.word	index@(_ZN2at6native55_GLOBAL__N__de093ff9_22_ForeachBinaryOpList_cu_a911ec4325multi_tensor_apply_kernelINS1_18TensorListMetadataILi3EEENS1_24BinaryOpListAlphaFunctorIN3c108BFloat16ELi3ELi2ELi2EEEJSt10multipliesIfEfEEEvT_T0_DpT1_)
        /*3e0c*/ 	.word	0x00000000


	//----- nvinfo : EIATTR_MIN_STACK_SIZE
	.align		4
.L_2677:
        /*3e10*/ 	.byte	0x04, 0x12
        /*3e12*/ 	.short	(.L_2679 - .L_2678)
	.align		4
.L_2678:
        /*3e14*/ 	.word	index@(_ZN2at6native55_GLOBAL__N__de093ff9_22_ForeachBinaryOpList_cu_a911ec4325multi_tensor_apply_kernelINS1_18TensorListMetadataILi3EEENS1_24BinaryOpListAlphaFunctorIbLi3ELi2ELi2EEEJSt10multipliesIbEbEEEvT_T0_DpT1_)
        /*3e18*/ 	.word	0x00000000


	//----- nvinfo : EIATTR_MIN_STACK_SIZE
	.align		4
.L_2679:
        /*3e1c*/ 	.byte	0x04, 0x12
        /*3e1e*/ 	.short	(.L_2681 - .L_2680)
	.align		4
.L_2680:
        /*3e20*/ 	.word	index@(_ZN2at6native55_GLOBAL__N__de093ff9_22_ForeachBinaryOpList_cu_a911ec4325multi_tensor_apply_kernelINS1_18TensorListMetadataILi3EEENS1_24BinaryOpListAlphaFunctorIN3c107complexIfEELi3ELi2ELi2EEEJSt10multipliesIS8_ES8_EEEvT_T0_DpT1_)
        /*3e24*/ 	.word	0x00000000


	//----- nvinfo : EIATTR_MIN_STACK_SIZE
	.align		4
.L_2681:
        /*3e28*/ 	.byte	0x04, 0x12
        /*3e2a*/ 	.short	(.L_2683 - .L_2682)
	.align		4
.L_2682:
        /*3e2c*/ 	.word	index@(_ZN2at6native55_GLOBAL__N__de093ff9_22_ForeachBinaryOpList_cu_a911ec4325multi_tensor_apply_kernelINS1_18TensorListMetadataILi3EEENS1_24BinaryOpListAlphaFunctorIN3c107complexIdEELi3ELi2ELi2EEEJSt10multipliesIS8_ES8_EEEvT_T0_DpT1_)
        /*3e30*/ 	.word	0x00000000


	//----- nvinfo : EIATTR_MIN_STACK_SIZE
	.align		4
.L_2683:
        /*3e34*/ 	.byte	0x04, 0x12
        /*3e36*/ 	.short	(.L_2685 - .L_2684)
	.align		4
.L_2684:
        /*3e38*/ 	.word	index@(_ZN2at6native55_GLOBAL__N__de093ff9_22_ForeachBinaryOpList_cu_a911ec4325multi_tensor_apply_kernelINS1_18TensorListMetadataILi3EEENS1_24BinaryOpListAlphaFunctorIfLi3ELi2ELi2EEEJSt10multipliesIfEfEEEvT_T0_DpT1_)
        /*3e3c*/ 	.word	0x00000000


	//----- nvinfo : EIATTR_MIN_STACK_SIZE
	.align		4
.L_2685:
        /*3e40*/ 	.byte	0x04, 0x12
        /*3e42*/ 	.short	(.L_2687 - .L_2686)
	.align		4
.L_2686:
        /*3e44*/ 	.word	index@(_ZN2at6native55_GLOBAL__N__de093ff9_22_ForeachBinaryOpList_cu_a911ec4325multi_tensor_apply_kernelINS1_18TensorListMetadataILi3EEENS1_24BinaryOpListAlphaFunctorIdLi3ELi2ELi2EEEJSt10multipliesIdEdEEEvT_T0_DpT1_)
        /*3e48*/ 	.word	0x00000000


	//----- nvinfo : EIATTR_MIN_STACK_SIZE
	.align		4
.L_2687:
        /*3e4c*/ 	.byte	0x04, 0x12
        /*3e4e*/ 	.short	(.L_2689 - .L_2688)
	.align		4
.L_2688:
        /*3e50*/ 	.word	index@(_ZN2at6native55_GLOBAL__N__de093ff9_22_ForeachBinaryOpList_cu_a911ec4325multi_tensor_apply_kernelINS1_18TensorListMetadataILi3EEENS1_24BinaryOpListAlphaFunctorIsLi3ELi2ELi2EEEJSt10multipliesIsEsEEEvT_T0_DpT1_)
        /*3e54*/ 	.word	0x00000000


	//----- nvinfo : EIATTR_MIN_STACK_SIZE
	.align		4
.L_2689:
        /*3e58*/ 	.byte	0x04, 0x12
        /*3e5a*/ 	.short	(.L_2691 - .L_2690)
	.align		4
.L_2690:
        /*3e5c*/ 	.word	index@(_ZN2at6native55_GLOBAL__N__de093ff9_22_ForeachBinaryOpList_cu_a911ec4325multi_tensor_apply_kernelINS1_18TensorListMetadataILi3EEENS1_24BinaryOpListAlphaFunctorIlLi3ELi2ELi2EEEJSt10multipliesIlElEEEvT_T0_DpT1_)
        /*3e60*/ 	.word	0x00000000


	//----- nvinfo : EIATTR_MIN_STACK_SIZE
	.align		4
.L_2691:
        /*3e64*/ 	.byte	0x04, 0x12
        /*3e66*/ 	.short	(.L_2693 - .L_2692)
	.align		4
.L_2692:
        /*3e68*/ 	.word	index@(_ZN2at6native55_GLOBAL__N__de093ff9_22_ForeachBinaryOpList_cu_a911ec4325multi_tensor_apply_kernelINS1_18TensorListMetadataILi3EEENS1_24BinaryOpListAlphaFunctorIiLi3ELi2ELi2EEEJSt10multipliesIiEiEEEvT_T0_DpT1_)
        /*3e6c*/ 	.word	0x00000000


	//----- nvinfo : EIATTR_MIN_STACK_SIZE
	.align		4
.L_2693:
        /*3e70*/ 	.byte	0x04, 0x12
        /*3e72*/ 	.short	(.L_2695 - .L_2694)
	.align		4
.L_2694:
        /*3e74*/ 	.word	index@(_ZN2at6native55_GLOBAL__N__de093ff9_22_ForeachBinaryOpList_cu_a911ec4325multi_tensor_apply_kernelINS1_18TensorListMetadataILi3EEENS1_24BinaryOpListAlphaFunctorIaLi3ELi2ELi2EEEJSt10multipliesIaEaEEEvT_T0_DpT1_)
        /*3e78*/ 	.word	0x00000000


	//----- nvinfo : EIATTR_MIN_STACK_SIZE
	.align		4
.L_2695:
        /*3e7c*/ 	.byte	0x04, 0x12
        /*3e7e*/ 	.short	(.L_2697 - .L_2696)
	.align		4
.L_2696:
        /*3e80*/ 	.word	index@(_ZN2at6native55_GLOBAL__N__de093ff9_22_ForeachBinaryOpList_cu_a911ec4325multi_tensor_apply_kernelINS1_18TensorListMetadataILi3EEENS1_24BinaryOpListAlphaFunctorIhLi3ELi2ELi2EEEJSt10multipliesIhEhEEEvT_T0_DpT1_)
        /*3e84*/ 	.word	0x00000000


	//----- nvinfo : EIATTR_MIN_STACK_SIZE
	.align		4
.L_2697:
        /*3e88*/ 	.byte	0x04, 0x12
        /*3e8a*/ 	.short	(.L_2699 - .L_2698)
	.align		4
.L_2698:
        /*3e8c*/ 	.word	index@(_ZN2at6native55_GLOBAL__N__de093ff9_22_ForeachBinaryOpList_cu_a911ec4325multi_tensor_apply_kernelINS1_18TensorListMetadataILi2EEENS1_24BinaryOpListAlphaFunctorIN3c104HalfELi2ELi2ELi0EEEJSt10multipliesIfEfEEEvT_T0_DpT1_)
        /*3e90*/ 	.word	0x00000000


	//----- nvinfo : EIATTR_MIN_STACK_SIZE
	.align		4
.L_2699:
        /*3e94*/ 	.byte	0x04, 0x12
        /*3e96*/ 	.short	(.L_2701 - .L_2700)
	.align		4
.L_2700:
        /*3e98*/ 	.word	index@(_ZN2at6native55_GLOBAL__N__de093ff9_22_ForeachBinaryOpList_cu_a911ec4325multi_tensor_apply_kernelINS1_18TensorListMetadataILi2EEENS1_24BinaryOpListAlphaFunctorIN3c108BFloat16ELi2ELi2ELi0EEEJSt10multipliesIfEfEEEvT_T0_DpT1_)
        /*3e9c*/ 	.word	0x00000000


	//----- nvinfo : EIATTR_MIN_STACK_SIZE
	.align		4
.L_2701:
        /*3ea0*/ 	.byte	0x04, 0x12
        /*3ea2*/ 	.short	(.L_2703 - .L_2702)
	.align		4
.L_2702:
        /*3ea4*/ 	.word	index@(_ZN2at6native55_GLOBAL__N__de093ff9_22_ForeachBinaryOpList_cu_a911ec4325multi_tensor_apply_kernelINS1_18TensorListMetadataILi2EEENS1_24BinaryOpListAlphaFunctorIbLi2ELi2ELi0EEEJSt10multipliesIbEbEEEvT_T0_DpT1_)
        /*3ea8*/ 	.word	0x00000000


	//----- nvinfo : EIATTR_MIN_STACK_SIZE
	.align		4
.L_2703:
        /*3eac*/ 	.byte	0x04, 0x12
        /*3eae*/ 	.short	(.L_2705 - .L_2704)
	.align		4
.L_2704:
        /*3eb0*/ 	.word	index@(_ZN2at6native55_GLOBAL__N__de093ff9_22_ForeachBinaryOpList_cu_a911ec4325multi_tensor_apply_kernelINS1_18TensorListMetadataILi2EEENS1_24BinaryOpListAlphaFunctorIN3c107complexIfEELi2ELi2ELi0EEEJSt10multipliesIS8_ES8_EEEvT_T0_DpT1_)
        /*3eb4*/ 	.word	0x00000000


	//----- nvinfo : EIATTR_MIN_STACK_SIZE
	.align		4
.L_2705:
        /*3eb8*/ 	.byte	0x04, 0x12
        /*3eba*/ 	.short	(.L_2707 - .L_2706)
	.align		4
.L_2706:
        /*3ebc*/ 	.word	index@(_ZN2at6native55_GLOBAL__N__de093ff9_22_ForeachBinaryOpList_cu_a911ec4325multi_tensor_apply_kernelINS1_18TensorListMetadataILi2EEENS1_24BinaryOpListAlphaFunctorIN3c107complexIdEELi2ELi2ELi0EEEJSt10multipliesIS8_ES8_EEEvT_T0_DpT1_)
        /*3ec0*/ 	.word	0x00000000


	//----- nvinfo : EIATTR_MIN_STACK_SIZE
	.align		4
.L_2707:
        /*3ec4*/ 	.byte	0x04, 0x12
        /*3ec6*/ 	.short	(.L_2709 - .L_2708)
	.align		4
.L_2708:
        /*3ec8*/ 	.word	index@(_ZN2at6native55_GLOBAL__N__de093ff9_22_ForeachBinaryOpList_cu_a911ec4325multi_tensor_apply_kernelINS1_18TensorListMetadataILi2EEENS1_24BinaryOpListAlphaFunctorIfLi2ELi2ELi0EEEJSt10multipliesIfEfEEEvT_T0_DpT1_)
        /*3ecc*/ 	.word	0x00000000


	//----- nvinfo : EIATTR_MIN_STACK_SIZE
	.align		4
.L_2709:
        /*3ed0*/ 	.byte	0x04, 0x12
        /*3ed2*/ 	.short	(.L_2711 - .L_2710)
	.align		4
.L_2710:
        /*3ed4*/ 	.word	index@(_ZN2at6native55_GLOBAL__N__de093ff9_22_ForeachBinaryOpList_cu_a911ec4325multi_tensor_apply_kernelINS1_18TensorListMetadataILi2EEENS1_24BinaryOpListAlphaFunctorIdLi2ELi2ELi0EEEJSt10multipliesIdEdEEEvT_T0_DpT1_)
        /*3ed8*/ 	.word	0x00000000


	//----- nvinfo : EIATTR_MIN_STACK_SIZE
	.align		4
.L_2711:
        /*3edc*/ 	.byte	0x04, 0x12
        /*3ede*/ 	.short	(.L_2713 - .L_2712)
	.align		4
.L_2712:
        /*3ee0*/ 	.word	index@(_ZN2at6native55_GLOBAL__N__de093ff9_22_ForeachBinaryOpList_cu_a911ec4325multi_tensor_apply_kernelINS1_18TensorListMetadataILi2EEENS1_24BinaryOpListAlphaFunctorIsLi2ELi2ELi0EEEJSt10multipliesIsEsEEEvT_T0_DpT1_)
        /*3ee4*/ 	.word	0x00000000


	//----- nvinfo : EIATTR_MIN_STACK_SIZE
	.align		4
.L_2713:
        /*3ee8*/ 	.byte	0x04, 0x12
        /*3eea*/ 	.short	(.L_2715 - .L_2714)
	.align		4
.L_2714:
        /*3eec*/ 	.word	index@(_ZN2at6native55_GLOBAL__N__de093ff9_22_ForeachBinaryOpList_cu_a911ec4325multi_tensor_apply_kernelINS1_18TensorListMetadataILi2EEENS1_24BinaryOpListAlphaFunctorIlLi2ELi2ELi0EEEJSt10multipliesIlElEEEvT_T0_DpT1_)
        /*3ef0*/ 	.word	0x00000000


	//----- nvinfo : EIATTR_MIN_STACK_SIZE
	.align		4
.L_2715:
        /*3ef4*/ 	.byte	0x04, 0x12
        /*3ef6*/ 	.short	(.L_2717 - .L_2716)
	.align		4
.L_2716:
        /*3ef8*/ 	.word	index@(_ZN2at6native55_GLOBAL__N__de093ff9_22_ForeachBinaryOpList_cu_a911ec4325multi_tensor_apply_kernelINS1_18TensorListMetadataILi2EEENS1_24BinaryOpListAlphaFunctorIiLi2ELi2ELi0EEEJSt10multipliesIiEiEEEvT_T0_DpT1_)
        /*3efc*/ 	.word	0x00000000


	//----- nvinfo : EIATTR_MIN_STACK_SIZE
	.align		4
.L_2717:
        /*3f00*/ 	.byte	0x04, 0x12
        /*3f02*/ 	.short	(.L_2719 - .L_2718)
	.align		4
.L_2718:
        /*3f04*/ 	.word	index@(_ZN2at6native55_GLOBAL__N__de093ff9_22_ForeachBinaryOpList_cu_a911ec4325multi_tensor_apply_kernelINS1_18TensorListMetadataILi2EEENS1_24BinaryOpListAlphaFunctorIaLi2ELi2ELi0EEEJSt10multipliesIaEaEEEvT_T0_DpT1_)
        /*3f08*/ 	.word	0x00000000


	//----- nvinfo : EIATTR_MIN_STACK_SIZE
	.align		4
.L_2719:
        /*3f0c*/ 	.byte	0x04, 0x12
        /*3f0e*/ 	.short	(.L_2721 - .L_2720)
	.align		4
.L_2720:
        /*3f10*/ 	.word	index@(_ZN2at6native55_GLOBAL__N__de093ff9_22_ForeachBinaryOpList_cu_a911ec4325multi_tensor_apply_kernelINS1_18TensorListMetadataILi2EEENS1_24BinaryOpListAlphaFunctorIhLi2ELi2ELi0EEEJSt10multipliesIhEhEEEvT_T0_DpT1_)
        /*3f14*/ 	.word	0x00000000


	//----- nvinfo : EIATTR_MIN_STACK_SIZE
	.align		4
.L_2721:
        /*3f18*/ 	.byte	0x04, 0x12
        /*3f1a*/ 	.short	(.L_2723 - .L_2722)
	.align		4
.L_2722:
        /*3f1c*/ 	.word	index@(_ZN2at6native55_GLOBAL__N__de093ff9_22_ForeachBinaryOpList_cu_a911ec4325multi_tensor_apply_kernelINS1_18TensorListMetadataILi3EEENS1_24BinaryOpListAlphaFunctorIN3c104HalfELi3ELi2ELi2EEEJSt5minusIfEfEEEvT_T0_DpT1_)
        /*3f20*/ 	.word	0x00000000


	//----- nvinfo : EIATTR_MIN_STACK_SIZE
	.align		4
.L_2723:
        /*3f24*/ 	.byte	0x04, 0x12
        /*3f26*/ 	.short	(.L_2725 - .L_2724)
	.align		4
.L_2724:
        /*3f28*/ 	.word	index@(_ZN2at6native55_GLOBAL__N__de093ff9_22_ForeachBinaryOpList_cu_a911ec4325multi_tensor_apply_kernelINS1_18TensorListMetadataILi3EEENS1_24BinaryOpListAlphaFunctorIN3c108BFloat16ELi3ELi2ELi2EEEJSt5minusIfEfEEEvT_T0_DpT1_)
        /*3f2c*/ 	.word	0x00000000


	//----- nvinfo : EIATTR_MIN_STACK_SIZE
	.align		4
.L_2725:
        /*3f30*/ 	.byte	0x04, 0x12
        /*3f32*/ 	.short	(.L_2727 - .L_2726)
	.align		4
.L_2726:
        /*3f34*/ 	.word	index@(_ZN2at6native55_GLOBAL__N__de093ff9_22_ForeachBinaryOpList_cu_a911ec4325multi_tensor_apply_kernelINS1_18TensorListMetadataILi3EEENS1_24BinaryOpListAlphaFunctorIbLi3ELi2ELi2EEEJSt5minusIbEbEEEvT_T0_DpT1_)
        /*3f38*/ 	.word	0x00000000


	//----- nvinfo : EIATTR_MIN_STACK_SIZE
	.align		4
.L_2727:
        /*3f3c*/ 	.byte	0x04, 0x12
        /*3f3e*/ 	.short	(.L_2729 - .L_2728)
	.align		4
.L_2728:
        /*3f40*/ 	.word	index@(_ZN2at6native55_GLOBAL__N__de093ff9_22_ForeachBinaryOpList_cu_a911ec4325multi_tensor_apply_kernelINS1_18TensorListMetadataILi3EEENS1_24BinaryOpListAlphaFunctorIN3c107complexIfEELi3ELi2ELi2EEEJSt5minusIS8_ES8_EEEvT_T0_DpT1_)
        /*3f44*/ 	.word	0x00000000


	//----- nvinfo : EIATTR_MIN_STACK_SIZE
	.align		4
.L_2729:
        /*3f48*/ 	.byte	0x04, 0x12
        /*3f4a*/ 	.short	(.L_2731 - .L_2730)
	.align		4
.L_2730:
        /*3f4c*/ 	.word	index@(_ZN2at6native55_GLOBAL__N__de093ff9_22_ForeachBinaryOpList_cu_a911ec4325multi_tensor_apply_kernelINS1_18TensorListMetadataILi3EEENS1_24BinaryOpListAlphaFunctorIN3c107complexIdEELi3ELi2ELi2EEEJSt5minusIS8_ES8_EEEvT_T0_DpT1_)
        /*3f50*/ 	.word	0x00000000


	//----- nvinfo : EIATTR_MIN_STACK_SIZE
	.align		4
.L_2731:
        /*3f54*/ 	.byte	0x04, 0x12
        /*3f56*/ 	.short	(.L_2733 - .L_2732)
	.align		4
.L_2732:
        /*3f58*/ 	.word	index@(_ZN2at6native55_GLOBAL__N__de093ff9_22_ForeachBinaryOpList_cu_a911ec4325multi_tensor_apply_kernelINS1_18TensorListMetadataILi3EEENS1_24BinaryOpListAlphaFunctorIfLi3ELi2ELi2EEEJSt5minusIfEfEEEvT_T0_DpT1_)
        /*3f5c*/ 	.word	0x00000000


	//----- nvinfo : EIATTR_MIN_STACK_SIZE
	.align		4
.L_2733:
        /*3f60*/ 	.byte	0x04, 0x12
        /*3f62*/ 	.short	(.L_2735 - .L_2734)
	.align		4
.L_2734:
        /*3f64*/ 	.word	index@(_ZN2at6native55_GLOBAL__N__de093ff9_22_ForeachBinaryOpList_cu_a911ec4325multi_tensor_apply_kernelINS1_18TensorListMetadataILi3EEENS1_24BinaryOpListAlphaFunctorIdLi3ELi2ELi2EEEJSt5minusIdEdEEEvT_T0_DpT1_)
        /*3f68*/ 	.word	0x00000000


	//----- nvinfo : EIATTR_MIN_STACK_SIZE
	.align		4
.L_2735:
        /*3f6c*/ 	.byte	0x04, 0x12
        /*3f6e*/ 	.short	(.L_2737 - .L_2736)
	.align		4
.L_2736:
        /*3f70*/ 	.word	index@(_ZN2at6native55_GLOBAL__N__de093ff9_22_ForeachBinaryOpList_cu_a911ec4325multi_tensor_apply_kernelINS1_18TensorListMetadataILi3EEENS1_24BinaryOpListAlphaFunctorIsLi3ELi2ELi2EEEJSt5minusIsEsEEEvT_T0_DpT1_)
        /*3f74*/ 	.word	0x00000000


	//----- nvinfo : EIATTR_MIN_STACK_SIZE
	.align		4
.L_2737:
        /*3f78*/ 	.byte	0x04, 0x12
        /*3f7a*/ 	.short	(.L_2739 - .L_2738)
	.align		4
.L_2738:
        /*3f7c*/ 	.word	index@(_ZN2at6native55_GLOBAL__N__de093ff9_22_ForeachBinaryOpList_cu_a911ec4325multi_tensor_apply_kernelINS1_18TensorListMetadataILi3EEENS1_24BinaryOpListAlphaFunctorIlLi3ELi2ELi2EEEJSt5minusIlElEEEvT_T0_DpT1_)
        /*3f80*/ 	.word	0x00000000


	//----- nvinfo : EIATTR_MIN_STACK_SIZE
	.align		4
.L_2739:
        /*3f84*/ 	.byte	0x04, 0x12
        /*3f86*/ 	.short	(.L_2741 - .L_2740)
	.align		4
.L_2740:
        /*3f88*/ 	.word	index@(_ZN2at6native55_GLOBAL__N__de093ff9_22_ForeachBinaryOpList_cu_a911ec4325multi_tensor_apply_kernelINS1_18TensorListMetadataILi3EEENS1_24BinaryOpListAlphaFunctorIiLi3ELi2ELi2EEEJSt5minusIiEiEEEvT_T0_DpT1_)
        /*3f8c*/ 	.word	0x00000000


	//----- nvinfo : EIATTR_MIN_STACK_SIZE
	.align		4
.L_2741:
        /*3f90*/ 	.byte	0x04, 0x12
        /*3f92*/ 	.short	(.L_2743 - .L_2742)
	.align		4
.L_2742:
        /*3f94*/ 	.word	index@(_ZN2at6native55_GLOBAL__N__de093ff9_22_ForeachBinaryOpList_cu_a911ec4325multi_tensor_apply_kernelINS1_18TensorListMetadataILi3EEENS1_24BinaryOpListAlphaFunctorIaLi3ELi2ELi2EEEJSt5minusIaEaEEEvT_T0_DpT1_)
        /*3f98*/ 	.word	0x00000000


	//----- nvinfo : EIATTR_MIN_STACK_SIZE
	.align		4
.L_2743:
        /*3f9c*/ 	.byte	0x04, 0x12
        /*3f9e*/ 	.short	(.L_2745 - .L_2744)
	.align		4
.L_2744:
        /*3fa0*/ 	.word	index@(_ZN2at6native55_GLOBAL__N__de093ff9_22_ForeachBinaryOpList_cu_a911ec4325multi_tensor_apply_kernelINS1_18TensorListMetadataILi3EEENS1_24BinaryOpListAlphaFunctorIhLi3ELi2ELi2EEEJSt5minusIhEhEEEvT_T0_DpT1_)
        /*3fa4*/ 	.word	0x00000000


	//----- nvinfo : EIATTR_MIN_STACK_SIZE
	.align		4
.L_2745:
        /*3fa8*/ 	.byte	0x04, 0x12
        /*3faa*/ 	.short	(.L_2747 - .L_2746)
	.align		4
.L_2746:
        /*3fac*/ 	.word	index@(_ZN2at6native55_GLOBAL__N__de093ff9_22_ForeachBinaryOpList_cu_a911ec4325multi_tensor_apply_kernelINS1_18TensorListMetadataILi2EEENS1_24BinaryOpListAlphaFunctorIN3c104HalfELi2ELi2ELi0EEEJSt5minusIfEfEEEvT_T0_DpT1_)
        /*3fb0*/ 	.word	0x00000000


	//----- nvinfo : EIATTR_MIN_STACK_SIZE
	.align		4
.L_2747:
        /*3fb4*/ 	.byte	0x04, 0x12
        /*3fb6*/ 	.short	(.L_2749 - .L_2748)
	.align		4
.L_2748:
        /*3fb8*/ 	.word	index@(_ZN2at6native55_GLOBAL__N__de093ff9_22_ForeachBinaryOpList_cu_a911ec4325multi_tensor_apply_kernelINS1_18TensorListMetadataILi2EEENS1_24BinaryOpListAlphaFunctorIN3c108BFloat16ELi2ELi2ELi0EEEJSt5minusIfEfEEEvT_T0_DpT1_)
        /*3fbc*/ 	.word	0x00000000


	//----- nvinfo : EIATTR_MIN_STACK_SIZE
	.align		4
.L_2749:
        /*3fc0*/ 	.byte	0x04, 0x12
        /*3fc2*/ 	.short	(.L_2751 - .L_2750)
	.align		4
.L_2750:
        /*3fc4*/ 	.word	index@(_ZN2at6native55_GLOBAL__N__de093ff9_22_ForeachBinaryOpList_cu_a911ec4325multi_tensor_apply_kernelINS1_18TensorListMetadataILi2EEENS1_24BinaryOpListAlphaFunctorIbLi2ELi2ELi0EEEJSt5minusIbEbEEEvT_T0_DpT1_)
        /*3fc8*/ 	.word	0x00000000


	//----- nvinfo : EIATTR_MIN_STACK_SIZE
	.align		4
.L_2751:
        /*3fcc*/ 	.byte	0x04, 0x12
        /*3fce*/ 	.short	(.L_2753 - .L_2752)
	.align		4
.L_2752:
        /*3fd0*/ 	.word	index@(_ZN2at6native55_GLOBAL__N__de093ff9_22_ForeachBinaryOpList_cu_a911ec4325multi_tensor_apply_kernelINS1_18TensorListMetadataILi2EEENS1_24BinaryOpListAlphaFunctorIN3c107complexIfEELi2ELi2ELi0EEEJSt5minusIS8_ES8_EEEvT_T0_DpT1_)
        /*3fd4*/ 	.word	0x00000000


	//----- nvinfo : EIATTR_MIN_STACK_SIZE
	.align		4
.L_2753:
        /*3fd8*/ 	.byte	0x04, 0x12
        /*3fda*/ 	.short	(.L_2755 - .L_2754)
	.align		4
.L_2754:
        /*3fdc*/ 	.word	index@(_ZN2at6native55_GLOBAL__N__de093ff9_22_ForeachBinaryOpList_cu_a911ec4325multi_tensor_apply_kernelINS1_18TensorListMetadataILi2EEENS1_24BinaryOpListAlphaFunctorIN3c107complexIdEELi2ELi2ELi0EEEJSt5minusIS8_ES8_EEEvT_T0_DpT1_)
        /*3fe0*/ 	.word	0x00000000


	//----- nvinfo : EIATTR_MIN_STACK_SIZE
	.align		4
.L_2755:
        /*3fe4*/ 	.byte	0x04, 0x12
        /*3fe6*/ 	.short	(.L_2757 - .L_2756)
	.align		4
.L_2756:
        /*3fe8*/ 	.word	index@(_ZN2at6native55_GLOBAL__N__de093ff9_22_ForeachBinaryOpList_cu_a911ec4325multi_tensor_apply_kernelINS1_18TensorListMetadataILi2EEENS1_24BinaryOpListAlphaFunctorIfLi2ELi2ELi0EEEJSt5minusIfEfEEEvT_T0_DpT1_)
        /*3fec*/ 	.word	0x00000000


	//----- nvinfo : EIATTR_MIN_STACK_SIZE
	.align		4
.L_2757:
        /*3ff0*/ 	.byte	0x04, 0x12
        /*3ff2*/ 	.short	(.L_2759 - .L_2758)
	.align		4
.L_2758:
        /*3ff4*/ 	.word	index@(_ZN2at6native55_GLOBAL__N__de093ff9_22_ForeachBinaryOpList_cu_a911ec4325multi_tensor_apply_kernelINS1_18TensorListMetadataILi2EEENS1_24BinaryOpListAlphaFunctorIdLi2ELi2ELi0EEEJSt5minusIdEdEEEvT_T0_DpT1_)
        /*3ff8*/ 	.word	0x00000000


	//----- nvinfo : EIATTR_MIN_STACK_SIZE
	.align		4
.L_2759:
        /*3ffc*/ 	.byte	0x04, 0x12
        /*3ffe*/ 	.short	(.L_2761 - .L_2760)
	.align		4
.L_2760:
        /*4000*/ 	.word	index@(_ZN2at6native55_GLOBAL__N__de093ff9_22_ForeachBinaryOpList_cu_a911ec4325multi_tensor_apply_kernelINS1_18TensorListMetadataILi2EEENS1_24BinaryOpListAlphaFunctorIsLi2ELi2ELi0EEEJSt5minusIsEsEEEvT_T0_DpT1_)
        /*4004*/ 	.word	0x00000000


	//----- nvinfo : EIATTR_MIN_STACK_SIZE
	.align		4
.L_2761:
        /*4008*/ 	.byte	0x04, 0x12
        /*400a*/ 	.short	(.L_2763 - .L_2762)
	.align		4
.L_2762:
        /*400c*/ 	.word	index@(_ZN2at6native55_GLOBAL__N__de093ff9_22_ForeachBinaryOpList_cu_a911ec4325multi_tensor_apply_kernelINS1_18TensorListMetadataILi2EEENS1_24BinaryOpListAlphaFunctorIlLi2ELi2ELi0EEEJSt5minusIlElEEEvT_T0_DpT1_)
        /*4010*/ 	.word	0x00000000


	//----- nvinfo : EIATTR_MIN_STACK_SIZE
	.align		4
.L_2763:
        /*4014*/ 	.byte	0x04, 0x12
        /*4016*/ 	.short	(.L_2765 - .L_2764)
	.align		4
.L_2764:
        /*4018*/ 	.word	index@(_ZN2at6native55_GLOBAL__N__de093ff9_22_ForeachBinaryOpList_cu_a911ec4325multi_tensor_apply_kernelINS1_18TensorListMetadataILi2EEENS1_24BinaryOpListAlphaFunctorIiLi2ELi2ELi0EEEJSt5minusIiEiEEEvT_T0_DpT1_)
        /*401c*/ 	.word	0x00000000


	//----- nvinfo : EIATTR_MIN_STACK_SIZE
	.align		4
.L_2765:
        /*4020*/ 	.byte	0x04, 0x12
        /*4022*/ 	.short	(.L_2767 - .L_2766)
	.align		4
.L_2766:
        /*4024*/ 	.word	index@(_ZN2at6native55_GLOBAL__N__de093ff9_22_ForeachBinaryOpList_cu_a911ec4325multi_tensor_apply_kernelINS1_18TensorListMetadataILi2EEENS1_24BinaryOpListAlphaFunctorIaLi2ELi2ELi0EEEJSt5minusIaEaEEEvT_T0_DpT1_)
        /*4028*/ 	.word	0x00000000


	//----- nvinfo : EIATTR_MIN_STACK_SIZE
	.align		4
.L_2767:
        /*402c*/ 	.byte	0x04, 0x12
        /*402e*/ 	.short	(.L_2769 - .L_2768)
	.align		4
.L_2768:
        /*4030*/ 	.word	index@(_ZN2at6native55_GLOBAL__N__de093ff9_22_ForeachBinaryOpList_cu_a911ec4325multi_tensor_apply_kernelINS1_18TensorListMetadataILi2EEENS1_24BinaryOpListAlphaFunctorIhLi2ELi2ELi0EEEJSt5minusIhEhEEEvT_T0_DpT1_)
        /*4034*/ 	.word	0x00000000


	//----- nvinfo : EIATTR_MIN_STACK_SIZE
	.align		4
.L_2769:
        /*4038*/ 	.byte	0x04, 0x12
        /*403a*/ 	.short	(.L_2771 - .L_2770)
	.align		4
.L_2770:
        /*403c*/ 	.word	index@(_ZN2at6native55_GLOBAL__N__de093ff9_22_ForeachBinaryOpList_cu_a911ec4325multi_tensor_apply_kernelINS1_18TensorListMetadataILi3EEENS1_24BinaryOpListAlphaFunctorIN3c104HalfELi3ELi2ELi2EEEJSt4plusIfEfEEEvT_T0_DpT1_)
        /*4040*/ 	.word	0x00000000


	//----- nvinfo : EIATTR_MIN_STACK_SIZE
	.align		4
.L_2771:
        /*4044*/ 	.byte	0x04, 0x12
        /*4046*/ 	.short	(.L_2773 - .L_2772)
	.align		4
.L_2772:
        /*4048*/ 	.word	index@(_ZN2at6native55_GLOBAL__N__de093ff9_22_ForeachBinaryOpList_cu_a911ec4325multi_tensor_apply_kernelINS1_18TensorListMetadataILi3EEENS1_24BinaryOpListAlphaFunctorIN3c108BFloat16ELi3ELi2ELi2EEEJSt4plusIfEfEEEvT_T0_DpT1_)
        /*404c*/ 	.word	0x00000000


	//----- nvinfo : EIATTR_MIN_STACK_SIZE
	.align		4
.L_2773:
        /*4050*/ 	.byte	0x04, 0x12
        /*4052*/ 	.short	(.L_2775 - .L_2774)
	.align		4
.L_2774:
        /*4054*/ 	.word	index@(_ZN2at6native55_GLOBAL__N__de093ff9_22_ForeachBinaryOpList_cu_a911ec4325multi_tensor_apply_kernelINS1_18TensorListMetadataILi3EEENS1_24BinaryOpListAlphaFunctorIbLi3ELi2ELi2EEEJSt4plusIbEbEEEvT_T0_DpT1_)
        /*4058*/ 	.word	0x00000000


	//----- nvinfo : EIATTR_MIN_STACK_SIZE
	.align		4
.L_2775:
        /*405c*/ 	.byte	0x04, 0x12
        /*405e*/ 	.short	(.L_2777 - .L_2776)
	.align		4
.L_2776:
        /*4060*/ 	.word	index@(_ZN2at6native55_GLOBAL__N__de093ff9_22_ForeachBinaryOpList_cu_a911ec4325multi_tensor_apply_kernelINS1_18TensorListMetadataILi3EEENS1_24BinaryOpListAlphaFunctorIN3c107complexIfEELi3ELi2ELi2EEEJSt4plusIS8_ES8_EEEvT_T0_DpT1_)
        /*4064*/ 	.word	0x00000000


	//----- nvinfo : EIATTR_MIN_STACK_SIZE
	.align		4
.L_2777:
        /*4068*/ 	.byte	0x04, 0x12
        /*406a*/ 	.short	(.L_2779 - .L_2778)
	.align		4
.L_2778:
        /*406c*/ 	.word	index@(_ZN2at6native55_GLOBAL__N__de093ff9_22_ForeachBinaryOpList_cu_a911ec4325multi_tensor_apply_kernelINS1_18TensorListMetadataILi3EEENS1_24BinaryOpListAlphaFunctorIN3c107complexIdEELi3ELi2ELi2EEEJSt4plusIS8_ES8_EEEvT_T0_DpT1_)
        /*4070*/ 	.word	0x00000000


	//----- nvinfo : EIATTR_MIN_STACK_SIZE
	.align		4
.L_2779:
        /*4074*/ 	.byte	0x04, 0x12
        /*4076*/ 	.short	(.L_2781 - .L_2780)
	.align		4
.L_2780:
        /*4078*/ 	.word	index@(_ZN2at6native55_GLOBAL__N__de093ff9_22_ForeachBinaryOpList_cu_a911ec4325multi_tensor_apply_kernelINS1_18TensorListMetadataILi3EEENS1_24BinaryOpListAlphaFunctorIfLi3ELi2ELi2EEEJSt4plusIfEfEEEvT_T0_DpT1_)
        /*407c*/ 	.word	0x00000000


	//----- nvinfo : EIATTR_MIN_STACK_SIZE
	.align		4
.L_2781:
        /*4080*/ 	.byte	0x04, 0x12
        /*4082*/ 	.short	(.L_2783 - .L_2782)
	.align		4
.L_2782:
        /*4084*/ 	.word	index@(_ZN2at6native55_GLOBAL__N__de093ff9_22_ForeachBinaryOpList_cu_a911ec4325multi_tensor_apply_kernelINS1_18TensorListMetadataILi3EEENS1_24BinaryOpListAlphaFunctorIdLi3ELi2ELi2EEEJSt4plusIdEdEEEvT_T0_DpT1_)
        /*4088*/ 	.word	0x00000000


	//----- nvinfo : EIATTR_MIN_STACK_SIZE
	.align		4
.L_2783:
        /*408c*/ 	.byte	0x04, 0x12
        /*408e*/ 	.short	(.L_2785 - .L_2784)
	.align		4
.L_2784:
        /*4090*/ 	.word	index@(_ZN2at6native55_GLOBAL__N__de093ff9_22_ForeachBinaryOpList_cu_a911ec4325multi_tensor_apply_kernelINS1_18TensorListMetadataILi3EEENS1_24BinaryOpListAlphaFunctorIsLi3ELi2ELi2EEEJSt4plusIsEsEEEvT_T0_DpT1_)
        /*4094*/ 	.word	0x00000000


	//----- nvinfo : EIATTR_MIN_STACK_SIZE
	.align		4
.L_2785:
        /*4098*/ 	.byte	0x04, 0x12
        /*409a*/ 	.short	(.L_2787 - .L_2786)
	.align		4
.L_2786:
        /*409c*/ 	.word	index@(_ZN2at6native55_GLOBAL__N__de093ff9_22_ForeachBinaryOpList_cu_a911ec4325multi_tensor_apply_kernelINS1_18TensorListMetadataILi3EEENS1_24BinaryOpListAlphaFunctorIlLi3ELi2ELi2EEEJSt4plusIlElEEEvT_T0_DpT1_)
        /*40a0*/ 	.word	0x00000000


	//----- nvinfo : EIATTR_MIN_STACK_SIZE
	.align		4
.L_2787:
        /*40a4*/ 	.byte	0x04, 0x12
        /*40a6*/ 	.short	(.L_2789 - .L_2788)
	.align		4
.L_2788:
        /*40a8*/ 	.word	index@(_ZN2at6native55_GLOBAL__N__de093ff9_22_ForeachBinaryOpList_cu_a911ec4325multi_tensor_apply_kernelINS1_18TensorListMetadataILi3EEENS1_24BinaryOpListAlphaFunctorIiLi3ELi2ELi2EEEJSt4plusIiEiEEEvT_T0_DpT1_)
        /*40ac*/ 	.word	0x00000000


	//----- nvinfo : EIATTR_MIN_STACK_SIZE
	.align		4
.L_2789:
        /*40b0*/ 	.byte	0x04, 0x12
        /*40b2*/ 	.short	(.L_2791 - .L_2790)
	.align		4
.L_2790:
        /*40b4*/ 	.word	index@(_ZN2at6native55_GLOBAL__N__de093ff9_22_ForeachBinaryOpList_cu_a911ec4325multi_tensor_apply_kernelINS1_18TensorListMetadataILi3EEENS1_24BinaryOpListAlphaFunctorIaLi3ELi2ELi2EEEJSt4plusIaEaEEEvT_T0_DpT1_)
        /*40b8*/ 	.word	0x00000000


	//----- nvinfo : EIATTR_MIN_STACK_SIZE
	.align		4
.L_2791:
        /*40bc*/ 	.byte	0x04, 0x12
        /*40be*/ 	.short	(.L_2793 - .L_2792)
	.align		4
.L_2792:
        /*40c0*/ 	.word	index@(_ZN2at6native55_GLOBAL__N__de093ff9_22_ForeachBinaryOpList_cu_a911ec4325multi_tensor_apply_kernelINS1_18TensorListMetadataILi3EEENS1_24BinaryOpListAlphaFunctorIhLi3ELi2ELi2EEEJSt4plusIhEhEEEvT_T0_DpT1_)
        /*40c4*/ 	.word	0x00000000


	//----- nvinfo : EIATTR_MIN_STACK_SIZE
	.align		4
.L_2793:
        /*40c8*/ 	.byte	0x04, 0x12
        /*40ca*/ 	.short	(.L_2795 - .L_2794)
	.align		4
.L_2794:
        /*40cc*/ 	.word	index@(_ZN2at6native55_GLOBAL__N__de093ff9_22_ForeachBinaryOpList_cu_a911ec4325multi_tensor_apply_kernelINS1_18TensorListMetadataILi2EEENS1_24BinaryOpListAlphaFunctorIN3c104HalfELi2ELi2ELi0EEEJSt4plusIfEfEEEvT_T0_DpT1_)
        /*40d0*/ 	.word	0x00000000


	//----- nvinfo : EIATTR_MIN_STACK_SIZE
	.align		4
.L_2795:
        /*40d4*/ 	.byte	0x04, 0x12
        /*40d6*/ 	.short	(.L_2797 - .L_2796)
	.align		4
.L_2796:
        /*40d8*/ 	.word	index@(_ZN2at6native55_GLOBAL__N__de093ff9_22_ForeachBinaryOpList_cu_a911ec4325multi_tensor_apply_kernelINS1_18TensorListMetadataILi2EEENS1_24BinaryOpListAlphaFunctorIN3c108BFloat16ELi2ELi2ELi0EEEJSt4plusIfEfEEEvT_T0_DpT1_)
        /*40dc*/ 	.word	0x00000000


	//----- nvinfo : EIATTR_MIN_STACK_SIZE
	.align		4
.L_2797:
        /*40e0*/ 	.byte	0x04, 0x12
        /*40e2*/ 	.short	(.L_2799 - .L_2798)
	.align		4
.L_2798:
        /*40e4*/ 	.word	index@(_ZN2at6native55_GLOBAL__N__de093ff9_22_ForeachBinaryOpList_cu_a911ec4325multi_tensor_apply_kernelINS1_18TensorListMetadataILi2EEENS1_24BinaryOpListAlphaFunctorIbLi2ELi2ELi0EEEJSt4plusIbEbEEEvT_T0_DpT1_)
        /*40e8*/ 	.word	0x00000000


	//----- nvinfo : EIATTR_MIN_STACK_SIZE
	.align		4
.L_2799:
        /*40ec*/ 	.byte	0x04, 0x12
        /*40ee*/ 	.short	(.L_2801 - .L_2800)
	.align		4
.L_2800:
        /*40f0*/ 	.word	index@(_ZN2at6native55_GLOBAL__N__de093ff9_22_ForeachBinaryOpList_cu_a911ec4325multi_tensor_apply_kernelINS1_18TensorListMetadataILi2EEENS1_24BinaryOpListAlphaFunctorIN3c107complexIfEELi2ELi2ELi0EEEJSt4plusIS8_ES8_EEEvT_T0_DpT1_)
        /*40f4*/ 	.word	0x00000000


	//----- nvinfo : EIATTR_MIN_STACK_SIZE
	.align		4
.L_2801:
        /*40f8*/ 	.byte	0x04, 0x12
        /*40fa*/ 	.short	(.L_2803 - .L_2802)
	.align		4
.L_2802:
        /*40fc*/ 	.word	index@(_ZN2at6native55_GLOBAL__N__de093ff9_22_ForeachBinaryOpList_cu_a911ec4325multi_tensor_apply_kernelINS1_18TensorListMetadataILi2EEENS1_24BinaryOpListAlphaFunctorIN3c107complexIdEELi2ELi2ELi0EEEJSt4plusIS8_ES8_EEEvT_T0_DpT1_)
        /*4100*/ 	.word	0x00000000


	//----- nvinfo : EIATTR_MIN_STACK_SIZE
	.align		4
.L_2803:
        /*4104*/ 	.byte	0x04, 0x12
        /*4106*/ 	.short	(.L_2805 - .L_2804)
	.align		4
.L_2804:
        /*4108*/ 	.word	index@(_ZN2at6native55_GLOBAL__N__de093ff9_22_ForeachBinaryOpList_cu_a911ec4325multi_tensor_apply_kernelINS1_18TensorListMetadataILi2EEENS1_24BinaryOpListAlphaFunctorIfLi2ELi2ELi0EEEJSt4plusIfEfEEEvT_T0_DpT1_)
        /*410c*/ 	.word	0x00000000


	//----- nvinfo : EIATTR_MIN_STACK_SIZE
	.align		4
.L_2805:
        /*4110*/ 	.byte	0x04, 0x12
        /*4112*/ 	.short	(.L_2807 - .L_2806)
	.align		4
.L_2806:
        /*4114*/ 	.word	index@(_ZN2at6native55_GLOBAL__N__de093ff9_22_ForeachBinaryOpList_cu_a911ec4325multi_tensor_apply_kernelINS1_18TensorListMetadataILi2EEENS1_24BinaryOpListAlphaFunctorIdLi2ELi2ELi0EEEJSt4plusIdEdEEEvT_T0_DpT1_)
        /*4118*/ 	.word	0x00000000


	//----- nvinfo : EIATTR_MIN_STACK_SIZE
	.align		4
.L_2807:
        /*411c*/ 	.byte	0x04, 0x12
        /*411e*/ 	.short	(.L_2809 - .L_2808)
	.align		4
.L_2808:
        /*4120*/ 	.word	index@(_ZN2at6native55_GLOBAL__N__de093ff9_22_ForeachBinaryOpList_cu_a911ec4325multi_tensor_apply_kernelINS1_18TensorListMetadataILi2EEENS1_24BinaryOpListAlphaFunctorIsLi2ELi2ELi0EEEJSt4plusIsEsEEEvT_T0_DpT1_)
        /*4124*/ 	.word	0x00000000


	//----- nvinfo : EIATTR_MIN_STACK_SIZE
	.align		4
.L_2809:
        /*4128*/ 	.byte	0x04, 0x12
        /*412a*/ 	.short	(.L_2811 - .L_2810)
	.align		4
.L_2810:
        /*412c*/ 	.word	index@(_ZN2at6native55_GLOBAL__N__de093ff9_22_ForeachBinaryOpList_cu_a911ec4325multi_tensor_apply_kernelINS1_18TensorListMetadataILi2EEENS1_24BinaryOpListAlphaFunctorIlLi2ELi2ELi0EEEJSt4plusIlElEEEvT_T0_DpT1_)
        /*4130*/ 	.word	0x00000000


	//----- nvinfo : EIATTR_MIN_STACK_SIZE
	.align		4
.L_2811:
        /*4134*/ 	.byte	0x04, 0x12
        /*4136*/ 	.short	(.L_2813 - .L_2812)
	.align		4
.L_2812:
        /*4138*/ 	.word	index@(_ZN2at6native55_GLOBAL__N__de093ff9_22_ForeachBinaryOpList_cu_a911ec4325multi_tensor_apply_kernelINS1_18TensorListMetadataILi2EEENS1_24BinaryOpListAlphaFunctorIiLi2ELi2ELi0EEEJSt4plusIiEiEEEvT_T0_DpT1_)
        /*413c*/ 	.word	0x00000000


	//----- nvinfo : EIATTR_MIN_STACK_SIZE
	.align		4
.L_2813:
        /*4140*/ 	.byte	0x04, 0x12
        /*4142*/ 	.short	(.L_2815 - .L_2814)
	.align		4
.L_2814:
        /*4144*/ 	.word	index@(_ZN2at6native55_GLOBAL__N__de093ff9_22_ForeachBinaryOpList_cu_a911ec4325multi_tensor_apply_kernelINS1_18TensorListMetadataILi2EEENS1_24BinaryOpListAlphaFunctorIaLi2ELi2ELi0EEEJSt4plusIaEaEEEvT_T0_DpT1_)
        /*4148*/ 	.word	0x00000000


	//----- nvinfo : EIATTR_MIN_STACK_SIZE
	.align		4
.L_2815:
        /*414c*/ 	.byte	0x04, 0x12
        /*414e*/ 	.short	(.L_2817 - .L_2816)
	.align		4
.L_2816:
        /*4150*/ 	.word	index@(_ZN2at6native55_GLOBAL__N__de093ff9_22_ForeachBinaryOpList_cu_a911ec4325multi_tensor_apply_kernelINS1_18TensorListMetadataILi2EEENS1_24BinaryOpListAlphaFunctorIhLi2ELi2ELi0EEEJSt4plusIhEhEEEvT_T0_DpT1_)
        /*4154*/ 	.word	0x00000000
.L_2817:


//--------------------- .nv.compat                --------------------------
	.section	.nv.compat,"",@"SHT_CUDA_COMPAT_INFO"
	.align	4
        /*0000*/ 	.byte	0x02, 0x09, 0x01, 0x00, 0x02, 0x02, 0x01, 0x00, 0x02, 0x05, 0x05, 0x00, 0x03, 0x07, 0x01, 0x01
        /*0010*/ 	.byte	0x02, 0x03, 0x00, 0x00, 0x02, 0x06, 0x01, 0x00, 0x04, 0x0b, 0x08, 0x00, 0x01, 0x00, 0x00, 0x00
        /*0020*/ 	.byte	0x00, 0x00, 0x00, 0x00


//--------------------- .nv.info._ZN2at6native55_GLOBAL__N__de093ff9_22_ForeachBinaryOpList_cu_a911ec4325multi_tensor_apply_kernelINS1_18TensorListMetadataILi2EEENS1_11CopyFunctorIN3c1015Float8_e5m2fnuzENS6_11Float8_e5m2ELi2ELi1ELi1EEEJNS0_4CopyIS7_S8_EEEEEvT_T0_DpT1_ --------------------------
	.section	.nv.info._ZN2at6native55_GLOBAL__N__de093ff9_22_ForeachBinaryOpList_cu_a911ec4325multi_tensor_apply_kernelINS1_18TensorListMetadataILi2EEENS1_11CopyFunctorIN3c1015Float8_e5m2fnuzENS6_11Float8_e5m2ELi2ELi1ELi1EEEJNS0_4CopyIS7_S8_EEEEEvT_T0_DpT1_,"",@"SHT_CUDA_INFO"
	.sectionflags	@""
	.align	4


	//----- nvinfo : EIATTR_CUDA_API_VERSION
	.align		4
        /*0000*/ 	.byte	0x04, 0x37
        /*0002*/ 	.short	(.L_2819 - .L_2818)
.L_2818:
        /*0004*/ 	.word	0x00000082


	//----- nvinfo : EIATTR_KPARAM_INFO
	.align		4
.L_2819:
        /*0008*/ 	.byte	0x04, 0x17
        /*000a*/ 	.short	(.L_2821 - .L_2820)
.L_2820:
        /*000c*/ 	.word	0x00000000
        /*0010*/ 	.short	0x0002
        /*0012*/ 	.short	0x0c49
        /*0014*/ 	.byte	0x00, 0xf0, 0x05, 0x00


	//----- nvinfo : EIATTR_KPARAM_INFO
	.align		4
.L_2821:
        /*0018*/ 	.byte	0x04, 0x17
        /*001a*/ 	.short	(.L_2823 - .L_2822)
.L_2822:
        /*001c*/ 	.word	0x00000000
        /*0020*/ 	.short	0x0001
        /*0022*/ 	.short	0x0c48
        /*0024*/ 	.byte	0x00, 0xf0, 0x05, 0x00


	//----- nvinfo : EIATTR_KPARAM_INFO
	.align		4
.L_2823:
        /*0028*/ 	.byte	0x04, 0x17
        /*002a*/ 	.short	(.L_2825 - .L_2824)
.L_2824:
        /*002c*/ 	.word	0x00000000
        /*0030*/ 	.short	0x0000
        /*0032*/ 	.short	0x0000
        /*0034*/ 	.byte	0x00, 0xf0, 0x21, 0x31


	//----- nvinfo : EIATTR_SPARSE_MMA_MASK
	.align		4
.L_2825:
        /*0038*/ 	.byte	0x03, 0x50
        /*003a*/ 	.short	0x0000


	//----- nvinfo : EIATTR_MAXREG_COUNT
	.align		4
        /*003c*/ 	.byte	0x03, 0x1b
        /*003e*/ 	.short	0x0080


	//----- nvinfo : EIATTR_MERCURY_ISA_VERSION
	.align		4
        /*0040*/ 	.byte	0x03, 0x5f
        /*0042*/ 	.short	0x0101


	//----- nvinfo : EIATTR_VRC_CTA_INIT_COUNT
	.align		4
        /*0044*/ 	.byte	0x02, 0x4a
	.zero		1
	.zero		1


	//----- nvinfo : EIATTR_EXIT_INSTR_OFFSETS
	.align		4
        /*0048*/ 	.byte	0x04, 0x1c
        /*004a*/ 	.short	(.L_2827 - .L_2826)


	//   ....[0]....
.L_2826:
        /*004c*/ 	.word	0x00000170


	//   ....[1]....
        /*0050*/ 	.word	0x00000e20


	//   ....[2]....
        /*0054*/ 	.word	0x00000e70


	//   ....[3]....
        /*0058*/ 	.word	0x00001830


	//----- nvinfo : EIATTR_MAX_THREADS
	.align		4
.L_2827:
        /*005c*/ 	.byte	0x04, 0x05
        /*005e*/ 	.short	(.L_2829 - .L_2828)
.L_2828:
        /*0060*/ 	.word	0x00000200
        /*0064*/ 	.word	0x00000001
        /*0068*/ 	.word	0x00000001


	//----- nvinfo : EIATTR_CRS_STACK_SIZE
	.align		4
.L_2829:
        /*006c*/ 	.byte	0x04, 0x1e
        /*006e*/ 	.short	(.L_2831 - .L_2830)
.L_2830:
        /*0070*/ 	.word	0x00000000


	//----- nvinfo : EIATTR_CBANK_PARAM_SIZE
	.align		4
.L_2831:
        /*0074*/ 	.byte	0x03, 0x19
        /*0076*/ 	.short	0x0c4a


	//----- nvinfo : EIATTR_PARAM_CBANK
	.align		4
        /*0078*/ 	.byte	0x04, 0x0a
        /*007a*/ 	.short	(.L_2833 - .L_2832)
	.align		4
.L_2832:
        /*007c*/ 	.word	index@(.nv.constant0._ZN2at6native55_GLOBAL__N__de093ff9_22_ForeachBinaryOpList_cu_a911ec4325multi_tensor_apply_kernelINS1_18TensorListMetadataILi2EEENS1_11CopyFunctorIN3c1015Float8_e5m2fnuzENS6_11Float8_e5m2ELi2ELi1ELi1EEEJNS0_4CopyIS7_S8_EEEEEvT_T0_DpT1_)
        /*0080*/ 	.short	0x0380
        /*0082*/ 	.short	0x0c4a


	//----- nvinfo : EIATTR_SW_WAR
	.align		4
.L_2833:
        /*0084*/ 	.byte	0x04, 0x36
        /*0086*/ 	.short	(.L_2835 - .L_2834)
.L_2834:
        /*0088*/ 	.word	0x00000008
.L_2835:


//--------------------- .nv.info._ZN2at6native55_GLOBAL__N__de093ff9_22_ForeachBinaryOpList_cu_a911ec4325multi_tensor_apply_kernelINS1_18TensorListMetadataILi2EEENS1_11CopyFunctorIN3c1015Float8_e5m2fnuzENS6_15Float8_e4m3fnuzELi2ELi1ELi1EEEJNS0_4CopyIS7_S8_EEEEEvT_T0_DpT1_ --------------------------
	.section	.nv.info._ZN2at6native55_GLOBAL__N__de093ff9_22_ForeachBinaryOpList_cu_a911ec4325multi_tensor_apply_kernelINS1_18TensorListMetadataILi2EEENS1_11CopyFunctorIN3c1015Float8_e5m2fnuzENS6_15Float8_e4m3fnuzELi2ELi1ELi1EEEJNS0_4CopyIS7_S8_EEEEEvT_T0_DpT1_,"",@"SHT_CUDA_INFO"
	.sectionflags	@""
	.align	4


	//----- nvinfo : EIATTR_CUDA_API_VERSION
	.align		4
        /*0000*/ 	.byte	0x04, 0x37
        /*0002*/ 	.short	(.L_2837 - .L_2836)
.L_2836:
        /*0004*/ 	.word	0x00000082


	//----- nvinfo : EIATTR_KPARAM_INFO
	.align		4
.L_2837:
        /*0008*/ 	.byte	0x04, 0x17
        /*000a*/ 	.short	(.L_2839 - .L_2838)
.L_2838:
        /*000c*/ 	.word	0x00000000
        /*0010*/ 	.short	0x0002
        /*0012*/ 	.short	0x0c49
        /*0014*/ 	.byte	0x00, 0xf0, 0x05, 0x00


	//----- nvinfo : EIATTR_KPARAM_INFO
	.align		4
.L_2839:
        /*0018*/ 	.byte	0x04, 0x17
        /*001a*/ 	.short	(.L_2841 - .L_2840)
.L_2840:
        /*001c*/ 	.word	0x00000000
        /*0020*/ 	.short	0x0001
        /*0022*/ 	.short	0x0c48
        /*0024*/ 	.byte	0x00, 0xf0, 0x05, 0x00


	//----- nvinfo : EIATTR_KPARAM_INFO
	.align		4
.L_2841:
        /*0028*/ 	.byte	0x04, 0x17
        /*002a*/ 	.short	(.L_2843 - .L_2842)
.L_2842:
        /*002c*/ 	.word	0x00000000
        /*0030*/ 	.short	0x0000
        /*0032*/ 	.short	0x0000
        /*0034*/ 	.byte	0x00, 0xf0, 0x21, 0x31


	//----- nvinfo : EIATTR_SPARSE_MMA_MASK
	.align		4
.L_2843:
        /*0038*/ 	.byte	0x03, 0x50
        /*003a*/ 	.short	0x0000


	//----- nvinfo : EIATTR_MAXREG_COUNT
	.align		4
        /*003c*/ 	.byte	0x03, 0x1b
        /*003e*/ 	.short	0x0080


	//----- nvinfo : EIATTR_MERCURY_ISA_VERSION
	.align		4
        /*0040*/ 	.byte	0x03, 0x5f
        /*0042*/ 	.short	0x0101


	//----- nvinfo : EIATTR_VRC_CTA_INIT_COUNT
	.align		4
        /*0044*/ 	.byte	0x02, 0x4a
	.zero		1
	.zero		1


	//----- nvinfo : EIATTR_EXIT_INSTR_OFFSETS
	.align		4
        /*0048*/ 	.byte	0x04, 0x1c
        /*004a*/ 	.short	(.L_2845 - .L_2844)


	//   ....[0]....
.L_2844:
        /*004c*/ 	.word	0x00000170


	//   ....[1]....
        /*0050*/ 	.word	0x000011d0


	//   ....[2]....
        /*0054*/ 	.word	0x00001220


	//   ....[3]....
        /*0058*/ 	.word	0x00001fd0


	//----- nvinfo : EIATTR_MAX_THREADS
	.align		4
.L_2845:
        /*005c*/ 	.byte	0x04, 0x05
        /*005e*/ 	.short	(.L_2847 - .L_2846)
.L_2846:
        /*0060*/ 	.word	0x00000200
        /*0064*/ 	.word	0x00000001
        /*0068*/ 	.word	0x00000001


	//----- nvinfo : EIATTR_CRS_STACK_SIZE
	.align		4
.L_2847:
        /*006c*/ 	.byte	0x04, 0x1e
        /*006e*/ 	.short	(.L_2849 - .L_2848)
.L_2848:
        /*0070*/ 	.word	0x00000000


	//----- nvinfo : EIATTR_CBANK_PARAM_SIZE
	.align		4
.L_2849:
        /*0074*/ 	.byte	0x03, 0x19
        /*0076*/ 	.short	0x0c4a


	//----- nvinfo : EIATTR_PARAM_CBANK
	.align		4
        /*0078*/ 	.byte	0x04, 0x0a
        /*007a*/ 	.short	(.L_2851 - .L_2850)
	.align		4
.L_2850:
        /*007c*/ 	.word	index@(.nv.constant0._ZN2at6native55_GLOBAL__N__de093ff9_22_ForeachBinaryOpList_cu_a911ec4325multi_tensor_apply_kernelINS1_18TensorListMetadataILi2EEENS1_11CopyFunctorIN3c1015Float8_e5m2fnuzENS6_15Float8_e4m3fnuzELi2ELi1ELi1EEEJNS0_4CopyIS7_S8_EEEEEvT_T0_DpT1_)
        /*0080*/ 	.short	0x0380
        /*0082*/ 	.short	0x0c4a


	//----- nvinfo : EIATTR_SW_WAR
	.align		4
.L_2851:
        /*0084*/ 	.byte	0x04, 0x36
        /*0086*/ 	.short	(.L_2853 - .L_2852)
.L_2852:
        /*0088*/ 	.word	0x00000008
.L_2853:


//--------------------- .nv.info._ZN2at6native55_GLOBAL__N__de093ff9_22_ForeachBinaryOpList_cu_a911ec4325multi_tensor_apply_kernelINS1_18TensorListMetadataILi2EEENS1_11CopyFunctorIN3c1015Float8_e5m2fnuzENS6_13Float8_e4m3fnELi2ELi1ELi1EEEJNS0_4CopyIS7_S8_EEEEEvT_T0_DpT1_ --------------------------
	.section	.nv.info._ZN2at6native55_GLOBAL__N__de093ff9_22_ForeachBinaryOpList_cu_a911ec4325multi_tensor_apply_kernelINS1_18TensorListMetadataILi2EEENS1_11CopyFunctorIN3c1015Float8_e5m2fnuzENS6_13Float8_e4m3fnELi2ELi1ELi1EEEJNS0_4CopyIS7_S8_EEEEEvT_T0_DpT1_,"",@"SHT_CUDA_INFO"
	.sectionflags	@""
	.align	4


	//----- nvinfo : EIATTR_CUDA_API_VERSION
	.align		4
        /*0000*/ 	.byte	0x04, 0x37
        /*0002*/ 	.short	(.L_2855 - .L_2854)
.L_2854:
        /*0004*/ 	.word	0x00000082


	//----- nvinfo : EIATTR_KPARAM_INFO
	.align		4
.L_2855:
        /*0008*/ 	.byte	0x04, 0x17
        /*000a*/ 	.short	(.L_2857 - .L_2856)
.L_2856:
        /*000c*/ 	.word	0x00000000
        /*0010*/ 	.short	0x0002
        /*0012*/ 	.short	0x0c49
        /*0014*/ 	.byte	0x00, 0xf0, 0x05, 0x00


	//----- nvinfo : EIATTR_KPARAM_INFO
	.align		4
.L_2857:
        /*0018*/ 	.byte	0x04, 0x17
        /*001a*/ 	.short	(.L_2859 - .L_2858)
.L_2858:
        /*001c*/ 	.word	0x00000000
        /*0020*/ 	.short	0x0001
        /*0022*/ 	.short	0x0c48
        /*0024*/ 	.byte	0x00, 0xf0, 0x05, 0x00


	//----- nvinfo : EIATTR_KPARAM_INFO
	.align		4
.L_2859:
        /*0028*/ 	.byte	0x04, 0x17
        /*002a*/ 	.short	(.L_2861 - .L_2860)
.L_2860:
        /*002c*/ 	.word	0x00000000
        /*0030*/ 	.short	0x0000
        /*0032*/ 	.short	0x0000
        /*0034*/ 	.byte	0x00, 0xf0, 0x21, 0x31


	//----- nvinfo : EIATTR_SPARSE_MMA_MASK
	.align		4
.L_2861:
        /*0038*/ 	.byte	0x03, 0x50
        /*003a*/ 	.short	0x0000


	//----- nvinfo : EIATTR_MAXREG_COUNT
	.align		4
        /*003c*/ 	.byte	0x03, 0x1b
        /*003e*/ 	.short	0x0080


	//----- nvinfo : EIATTR_MERCURY_ISA_VERSION
	.align		4
        /*0040*/ 	.byte	0x03, 0x5f
        /*0042*/ 	.short	0x0101


	//----- nvinfo : EIATTR_VRC_CTA_INIT_COUNT
	.align		4
        /*0044*/ 	.byte	0x02, 0x4a
	.zero		1
	.zero		1


	//----- nvinfo : EIATTR_EXIT_INSTR_OFFSETS
	.align		4
        /*0048*/ 	.byte	0x04, 0x1c
        /*004a*/ 	.short	(.L_2863 - .L_2862)


	//   ....[0]....
.L_2862:
        /*004c*/ 	.word	0x00000170


	//   ....[1]....
        /*0050*/ 	.word	0x00000eb0


	//   ....[2]....
        /*0054*/ 	.word	0x00000f00


	//   ....[3]....
        /*0058*/ 	.word	0x00001950


	//----- nvinfo : EIATTR_MAX_THREADS
	.align		4
.L_2863:
        /*005c*/ 	.byte	0x04, 0x05
        /*005e*/ 	.short	(.L_2865 - .L_2864)
.L_2864:
        /*0060*/ 	.word	0x00000200
        /*0064*/ 	.word	0x00000001
        /*0068*/ 	.word	0x00000001


	//----- nvinfo : EIATTR_CRS_STACK_SIZE
	.align		4
.L_2865:
        /*006c*/ 	.byte	0x04, 0x1e
        /*006e*/ 	.short	(.L_2867 - .L_2866)
.L_2866:
        /*0070*/ 	.word	0x00000000


	//----- nvinfo : EIATTR_CBANK_PARAM_SIZE
	.align		4
.L_2867:
        /*0074*/ 	.byte	0x03, 0x19
        /*0076*/ 	.short	0x0c4a


	//----- nvinfo : EIATTR_PARAM_CBANK
	.align		4
        /*0078*/ 	.byte	0x04, 0x0a
        /*007a*/ 	.short	(.L_2869 - .L_2868)
	.align		4
.L_2868:
        /*007c*/ 	.word	index@(.nv.constant0._ZN2at6native55_GLOBAL__N__de093ff9_22_ForeachBinaryOpList_cu_a911ec4325multi_tensor_apply_kernelINS1_18TensorListMetadataILi2EEENS1_11CopyFunctorIN3c1015Float8_e5m2fnuzENS6_13Float8_e4m3fnELi2ELi1ELi1EEEJNS0_4CopyIS7_S8_EEEEEvT_T0_DpT1_)
        /*0080*/ 	.short	0x0380
        /*0082*/ 	.short	0x0c4a


	//----- nvinfo : EIATTR_SW_WAR
	.align		4
.L_2869:
        /*0084*/ 	.byte	0x04, 0x36
        /*0086*/ 	.short	(.L_2871 - .L_2870)
.L_2870:
        /*0088*/ 	.word	0x00000008
.L_2871:


//--------------------- .nv.info._ZN2at6native55_GLOBAL__N__de093ff9_22_ForeachBinaryOpList_cu_a911ec4325multi_tensor_apply_kernelINS1_18TensorListMetadataILi2EEENS1_11CopyFunctorIN3c1015Float8_e5m2fnuzEbLi2ELi1ELi1EEEJNS0_4CopyIS7_bEEEEEvT_T0_DpT1_ --------------------------
	.section	.nv.info._ZN2at6native55_GLOBAL__N__de093ff9_22_ForeachBinaryOpList_cu_a911ec4325multi_tensor_apply_kernelINS1_18TensorListMetadataILi2EEENS1_11CopyFunctorIN3c1015Float8_e5m2fnuzEbLi2ELi1ELi1EEEJNS0_4CopyIS7_bEEEEEvT_T0_DpT1_,"",@"SHT_CUDA_INFO"
	.sectionflags	@""
	.align	4


	//----- nvinfo : EIATTR_CUDA_API_VERSION
	.align		4
        /*0000*/ 	.byte	0x04, 0x37
        /*0002*/ 	.short	(.L_2873 - .L_2872)
.L_2872:
        /*0004*/ 	.word	0x00000082


	//----- nvinfo : EIATTR_KPARAM_INFO
	.align		4
.L_2873:
        /*0008*/ 	.byte	0x04, 0x17
        /*000a*/ 	.short	(.L_2875 - .L_2874)
.L_2874:
        /*000c*/ 	.word	0x00000000
        /*0010*/ 	.short	0x0002
        /*0012*/ 	.short	0x0c49
        /*0014*/ 	.byte	0x00, 0xf0, 0x05, 0x00


	//----- nvinfo : EIATTR_KPARAM_INFO
	.align		4
.L_2875:
        /*0018*/ 	.byte	0x04, 0x17
        /*001a*/ 	.short	(.L_2877 - .L_2876)
.L_2876:
        /*001c*/ 	.word	0x00000000
        /*0020*/ 	.short	0x0001
        /*0022*/ 	.short	0x0c48
        /*0024*/ 	.byte	0x00, 0xf0, 0x05, 0x00


	//----- nvinfo : EIATTR_KPARAM_INFO
	.align		4
.L_2877:
        /*0028*/ 	.byte	0x04, 0x17
        /*002a*/ 	.short	(.L_2879 - .L_2878)
.L_2878:
        /*002c*/ 	.word	0x00000000
        /*0030*/ 	.short	0x0000
        /*0032*/ 	.short	0x0000
        /*0034*/ 	.byte	0x00, 0xf0, 0x21, 0x31


	//----- nvinfo : EIATTR_SPARSE_MMA_MASK
	.align		4
.L_2879:
        /*0038*/ 	.byte	0x03, 0x50
        /*003a*/ 	.short	0x0000


	//----- nvinfo : EIATTR_MAXREG_COUNT
	.align		4
        /*003c*/ 	.byte	0x03, 0x1b
        /*003e*/ 	.short	0x0080


	//----- nvinfo : EIATTR_MERCURY_ISA_VERSION
	.align		4
        /*0040*/ 	.byte	0x03, 0x5f
        /*0042*/ 	.short	0x0101


	//----- nvinfo : EIATTR_VRC_CTA_INIT_COUNT
	.align		4
        /*0044*/ 	.byte	0x02, 0x4a
	.zero		1
	.zero		1


	//----- nvinfo : EIATTR_EXIT_INSTR_OFFSETS
	.align		4
        /*0048*/ 	.byte	0x04, 0x1c
        /*004a*/ 	.short	(.L_2881 - .L_2880)


	//   ....[0]....
.L_2880:
        /*004c*/ 	.word	0x00000170


	//   ....[1]....
        /*0050*/ 	.word	0x00000ba0


	//   ....[2]....
        /*0054*/ 	.word	0x00000bf0


	//   ....[3]....
        /*0058*/ 	.word	0x000012f0


	//----- nvinfo : EIATTR_MAX_THREADS
	.align		4
.L_2881:
        /*005c*/ 	.byte	0x04, 0x05
        /*005e*/ 	.short	(.L_2883 - .L_2882)
.L_2882:
        /*0060*/ 	.word	0x00000200
        /*0064*/ 	.word	0x00000001
        /*0068*/ 	.word	0x00000001


	//----- nvinfo : EIATTR_CRS_STACK_SIZE
	.align		4
.L_2883:
        /*006c*/ 	.byte	0x04, 0x1e
        /*006e*/ 	.short	(.L_2885 - .L_2884)
.L_2884:
        /*0070*/ 	.word	0x00000000


	//----- nvinfo : EIATTR_CBANK_PARAM_SIZE
	.align		4
.L_2885:
        /*0074*/ 	.byte	0x03, 0x19
        /*0076*/ 	.short	0x0c4a


	//----- nvinfo : EIATTR_PARAM_CBANK
	.align		4
        /*0078*/ 	.byte	0x04, 0x0a
        /*007a*/ 	.short	(.L_2887 - .L_2886)
	.align		4
.L_2886:
        /*007c*/ 	.word	index@(.nv.constant0._ZN2at6native55_GLOBAL__N__de093ff9_22_ForeachBinaryOpList_cu_a911ec4325multi_tensor_apply_kernelINS1_18TensorListMetadataILi2EEENS1_11CopyFunctorIN3c1015Float8_e5m2fnuzEbLi2ELi1ELi1EEEJNS0_4CopyIS7_bEEEEEvT_T0_DpT1_)
        /*0080*/ 	.short	0x0380
        /*0082*/ 	.short	0x0c4a


	//----- nvinfo : EIATTR_SW_WAR
	.align		4
.L_2887:
        /*0084*/ 	.byte	0x04, 0x36
        /*0086*/ 	.short	(.L_2889 - .L_2888)
.L_2888:
        /*0088*/ 	.word	0x00000008
.L_2889:


//--------------------- .nv.info._ZN2at6native55_GLOBAL__N__de093ff9_22_ForeachBinaryOpList_cu_a911ec4325multi_tensor_apply_kernelINS1_18TensorListMetadataILi2EEENS1_11CopyFunctorIN3c1015Float8_e5m2fnuzENS6_8BFloat16ELi2ELi1ELi1EEEJNS0_4CopyIS7_S8_EEEEEvT_T0_DpT1_ --------------------------
	.section	.nv.info._ZN2at6native55_GLOBAL__N__de093ff9_22_ForeachBinaryOpList_cu_a911ec4325multi_tensor_apply_kernelINS1_18TensorListMetadataILi2EEENS1_11CopyFunctorIN3c1015Float8_e5m2fnuzENS6_8BFloat16ELi2ELi1ELi1EEEJNS0_4CopyIS7_S8_EEEEEvT_T0_DpT1_,"",@"SHT_CUDA_INFO"
	.sectionflags	@""
	.align	4


	//----- nvinfo : EIATTR_CUDA_API_VERSION
	.align		4
        /*0000*/ 	.byte	0x04, 0x37
        /*0002*/ 	.short	(.L_2891 - .L_2890)
.L_2890:
        /*0004*/ 	.word	0x00000082


	//----- nvinfo : EIATTR_KPARAM_INFO
	.align		4
.L_2891:
        /*0008*/ 	.byte	0x04, 0x17
        /*000a*/ 	.short	(.L_2893 - .L_2892)
.L_2892:
        /*000c*/ 	.word	0x00000000
        /*0010*/ 	.short	0x0002
        /*0012*/ 	.short	0x0c49
        /*0014*/ 	.byte	0x00, 0xf0, 0x05, 0x00


	//----- nvinfo : EIATTR_KPARAM_INFO
	.align		4
.L_2893:
        /*0018*/ 	.byte	0x04, 0x17
        /*001a*/ 	.short	(.L_2895 - .L_2894)
.L_2894:
        /*001c*/ 	.word	0x00000000
        /*0020*/ 	.short	0x0001
        /*0022*/ 	.short	0x0c48
        /*0024*/ 	.byte	0x00, 0xf0, 0x05, 0x00


	//----- nvinfo : EIATTR_KPARAM_INFO
	.align		4
.L_2895:
        /*0028*/ 	.byte	0x04, 0x17
        /*002a*/ 	.short	(.L_2897 - .L_2896)
.L_2896:
        /*002c*/ 	.word	0x00000000
        /*0030*/ 	.short	0x0000
        /*0032*/ 	.short	0x0000
        /*0034*/ 	.byte	0x00, 0xf0, 0x21, 0x31


	//----- nvinfo : EIATTR_SPARSE_MMA_MASK
	.align		4
.L_2897:
        /*0038*/ 	.byte	0x03, 0x50
        /*003a*/ 	.short	0x0000


	//----- nvinfo : EIATTR_MAXREG_COUNT
	.align		4
        /*003c*/ 	.byte	0x03, 0x1b
        /*003e*/ 	.short	0x0080


	//----- nvinfo : EIATTR_MERCURY_ISA_VERSION
	.align		4
        /*0040*/ 	.byte	0x03, 0x5f
        /*0042*/ 	.short	0x0101


	//----- nvinfo : EIATTR_VRC_CTA_INIT_COUNT
	.align		4
        /*0044*/ 	.byte	0x02, 0x4a
	.zero		1
	.zero		1


	//----- nvinfo : EIATTR_EXIT_INSTR_OFFSETS
	.align		4
        /*0048*/ 	.byte	0x04, 0x1c
        /*004a*/ 	.short	(.L_2899 - .L_2898)


	//   ....[0]....
.L_2898:
        /*004c*/ 	.word	0x00000190


	//   ....[1]....
        /*0050*/ 	.word	0x00000c30


	//   ....[2]....
        /*0054*/ 	.word	0x00000c80


	//   ....[3]....
        /*0058*/ 	.word	0x00001390


	//----- nvinfo : EIATTR_MAX_THREADS
	.align		4
.L_2899:
        /*005c*/ 	.byte	0x04, 0x05
        /*005e*/ 	.short	(.L_2901 - .L_2900)
.L_2900:
        /*0060*/ 	.word	0x00000200
        /*0064*/ 	.word	0x00000001
        /*0068*/ 	.word	0x00000001


	//----- nvinfo : EIATTR_CRS_STACK_SIZE
	.align		4
.L_2901:
        /*006c*/ 	.byte	0x04, 0x1e
        /*006e*/ 	.short	(.L_2903 - .L_2902)
.L_2902:
        /*0070*/ 	.word	0x00000000


	//----- nvinfo : EIATTR_CBANK_PARAM_SIZE
	.align		4
.L_2903:
        /*0074*/ 	.byte	0x03, 0x19
        /*0076*/ 	.short	0x0c4a


	//----- nvinfo : EIATTR_PARAM_CBANK
	.align		4
        /*0078*/ 	.byte	0x04, 0x0a
        /*007a*/ 	.short	(.L_2905 - .L_2904)
	.align		4
.L_2904:
        /*007c*/ 	.word	index@(.nv.constant0._ZN2at6native55_GLOBAL__N__de093ff9_22_ForeachBinaryOpList_cu_a911ec4325multi_tensor_apply_kernelINS1_18TensorListMetadataILi2EEENS1_11CopyFunctorIN3c1015Float8_e5m2fnuzENS6_8BFloat16ELi2ELi1ELi1EEEJNS0_4CopyIS7_S8_EEEEEvT_T0_DpT1_)
        /*0080*/ 	.short	0x0380
        /*0082*/ 	.short	0x0c4a


	//----- nvinfo : EIATTR_SW_WAR
	.align		4
.L_2905:
        /*0084*/ 	.byte	0x04, 0x36
        /*0086*/ 	.short	(.L_2907 - .L_2906)
.L_2906:
        /*0088*/ 	.word	0x00000008
.L_2907:


//--------------------- .nv.info._ZN2at6native55_GLOBAL__N__de093ff9_22_ForeachBinaryOpList_cu_a911ec4325multi_tensor_apply_kernelINS1_18TensorListMetadataILi2EEENS1_11CopyFunctorIN3c1015Float8_e5m2fnuzENS6_4HalfELi2ELi1ELi1EEEJNS0_4CopyIS7_S8_EEEEEvT_T0_DpT1_ --------------------------
	.section	.nv.info._ZN2at6native55_GLOBAL__N__de093ff9_22_ForeachBinaryOpList_cu_a911ec4325multi_tensor_apply_kernelINS1_18TensorListMetadataILi2EEENS1_11CopyFunctorIN3c1015Float8_e5m2fnuzENS6_4HalfELi2ELi1ELi1EEEJNS0_4CopyIS7_S8_EEEEEvT_T0_DpT1_,"",@"SHT_CUDA_INFO"
	.sectionflags	@""
	.align	4


	//----- nvinfo : EIATTR_CUDA_API_VERSION
	.align		4
        /*0000*/ 	.byte	0x04, 0x37
        /*0002*/ 	.short	(.L_2909 - .L_2908)
.L_2908:
        /*0004*/ 	.word	0x00000082


	//----- nvinfo : EIATTR_KPARAM_INFO
	.align		4
.L_2909:
        /*0008*/ 	.byte	0x04, 0x17
        /*000a*/ 	.short	(.L_2911 - .L_2910)
.L_2910:
        /*000c*/ 	.word	0x00000000
        /*0010*/ 	.short	0x0002
        /*0012*/ 	.short	0x0c49
        /*0014*/ 	.byte	0x00, 0xf0, 0x05, 0x00


	//----- nvinfo : EIATTR_KPARAM_INFO
	.align		4
.L_2911:
        /*0018*/ 	.byte	0x04, 0x17
        /*001a*/ 	.short	(.L_2913 - .L_2912)
.L_2912:
        /*001c*/ 	.word	0x00000000
        /*0020*/ 	.short	0x0001
        /*0022*/ 	.short	0x0c48
        /*0024*/ 	.byte	0x00, 0xf0, 0x05, 0x00


	//----- nvinfo : EIATTR_KPARAM_INFO
	.align		4
.L_2913:
        /*0028*/ 	.byte	0x04, 0x17
        /*002a*/ 	.short	(.L_2915 - .L_2914)
.L_2914:
        /*002c*/ 	.word	0x00000000
        /*0030*/ 	.short	0x0000
        /*0032*/ 	.short	0x0000
        /*0034*/ 	.byte	0x00, 0xf0, 0x21, 0x31


	//----- nvinfo : EIATTR_SPARSE_MMA_MASK
	.align		4
.L_2915:
        /*0038*/ 	.byte	0x03, 0x50
        /*003a*/ 	.short	0x0000


	//----- nvinfo : EIATTR_MAXREG_COUNT
	.align		4
        /*003c*/ 	.byte	0x03, 0x1b
        /*003e*/ 	.short	0x0080


	//----- nvinfo : EIATTR_MERCURY_ISA_VERSION
	.align		4
        /*0040*/ 	.byte	0x03, 0x5f
        /*0042*/ 	.short	0x0101


	//----- nvinfo : EIATTR_VRC_CTA_INIT_COUNT
	.align		4
        /*0044*/ 	.byte	0x02, 0x4a
	.zero		1
	.zero		1


	//----- nvinfo : EIATTR_EXIT_INSTR_OFFSETS
	.align		4
        /*0048*/ 	.byte	0x04, 0x1c
        /*004a*/ 	.short	(.L_2917 - .L_2916)


	//   ....[0]....
.L_2916:
        /*004c*/ 	.word	0x00000190


	//   ....[1]....
        /*0050*/ 	.word	0x00000c40


	//   ....[2]....
        /*0054*/ 	.word	0x00000c90


	//   ....[3]....
        /*0058*/ 	.word	0x00001380


	//----- nvinfo : EIATTR_MAX_THREADS
	.align		4
.L_2917:
        /*005c*/ 	.byte	0x04, 0x05
        /*005e*/ 	.short	(.L_2919 - .L_2918)
.L_2918:
        /*0060*/ 	.word	0x00000200
        /*0064*/ 	.word	0x00000001
        /*0068*/ 	.word	0x00000001


	//----- nvinfo : EIATTR_CRS_STACK_SIZE
	.align		4
.L_2919:
        /*006c*/ 	.byte	0x04, 0x1e
        /*006e*/ 	.short	(.L_2921 - .L_2920)
.L_2920:
        /*0070*/ 	.word	0x00000000


	//----- nvinfo : EIATTR_CBANK_PARAM_SIZE
	.align		4
.L_2921:
        /*0074*/ 	.byte	0x03, 0x19
        /*0076*/ 	.short	0x0c4a


	//----- nvinfo : EIATTR_PARAM_CBANK
	.align		4
        /*0078*/ 	.byte	0x04, 0x0a
        /*007a*/ 	.short	(.L_2923 - .L_2922)
	.align		4
.L_2922:
        /*007c*/ 	.word	index@(.nv.constant0._ZN2at6native55_GLOBAL__N__de093ff9_22_ForeachBinaryOpList_cu_a911ec4325multi_tensor_apply_kernelINS1_18TensorListMetadataILi2EEENS1_11CopyFunctorIN3c1015Float8_e5m2fnuzENS6_4HalfELi2ELi1ELi1EEEJNS0_4CopyIS7_S8_EEEEEvT_T0_DpT1_)
        /*0080*/ 	.short	0x0380
        /*0082*/ 	.short	0x0c4a


	//----- nvinfo : EIATTR_SW_WAR
	.align		4
.L_2923:
        /*0084*/ 	.byte	0x04, 0x36
        /*0086*/ 	.short	(.L_2925 - .L_2924)
.L_2924:
        /*0088*/ 	.word	0x00000008
.L_2925:


//--------------------- .nv.info._ZN2at6native55_GLOBAL__N__de093ff9_22_ForeachBinaryOpList_cu_a911ec4325multi_tensor_apply_kernelINS1_18TensorListMetadataILi2EEENS1_11CopyFunctorIN3c1015Float8_e5m2fnuzENS6_7complexIfEELi2ELi1ELi1EEEJNS0_4CopyIS7_S9_EEEEEvT_T0_DpT1_ --------------------------
	.section	.nv.info._ZN2at6native55_GLOBAL__N__de093ff9_22_ForeachBinaryOpList_cu_a911ec4325multi_tensor_apply_kernelINS1_18TensorListMetadataILi2EEENS1_11CopyFunctorIN3c1015Float8_e5m2fnuzENS6_7complexIfEELi2ELi1ELi1EEEJNS0_4CopyIS7_S9_EEEEEvT_T0_DpT1_,"",@"SHT_CUDA_INFO"
	.sectionflags	@""
	.align	4


	//----- nvinfo : EIATTR_CUDA_API_VERSION
	.align		4
        /*0000*/ 	.byte	0x04, 0x37
        /*0002*/ 	.short	(.L_2927 - .L_2926)
.L_2926:
        /*0004*/ 	.word	0x00000082


	//----- nvinfo : EIATTR_KPARAM_INFO
	.align		4
.L_2927:
        /*0008*/ 	.byte	0x04, 0x17
        /*000a*/ 	.short	(.L_2929 - .L_2928)
.L_2928:
        /*000c*/ 	.word	0x00000000
        /*0010*/ 	.short	0x0002
        /*0012*/ 	.short	0x0c49
        /*0014*/ 	.byte	0x00, 0xf0, 0x05, 0x00


	//----- nvinfo : EIATTR_KPARAM_INFO
	.align		4
.L_2929:
        /*0018*/ 	.byte	0x04, 0x17
        /*001a*/ 	.short	(.L_2931 - .L_2930)
.L_2930:
        /*001c*/ 	.word	0x00000000
        /*0020*/ 	.short	0x0001
        /*0022*/ 	.short	0x0c48
        /*0024*/ 	.byte	0x00, 0xf0, 0x05, 0x00


	//----- nvinfo : EIATTR_KPARAM_INFO
	.align		4
.L_2931:
        /*0028*/ 	.byte	0x04, 0x17
        /*002a*/ 	.short	(.L_2933 - .L_2932)
.L_2932:
        /*002c*/ 	.word	0x00000000
        /*0030*/ 	.short	0x0000
        /*0032*/ 	.short	0x0000
        /*0034*/ 	.byte	0x00, 0xf0, 0x21, 0x31


	//----- nvinfo : EIATTR_SPARSE_MMA_MASK
	.align		4
.L_2933:
        /*0038*/ 	.byte	0x03, 0x50
        /*003a*/ 	.short	0x0000


	//----- nvinfo : EIATTR_MAXREG_COUNT
	.align		4
        /*003c*/ 	.byte	0x03, 0x1b
        /*003e*/ 	.short	0x0080


	//----- nvinfo : EIATTR_MERCURY_ISA_VERSION
	.align		4
        /*0040*/ 	.byte	0x03, 0x5f
        /*0042*/ 	.short	0x0101


	//----- nvinfo : EIATTR_VRC_CTA_INIT_COUNT
	.align		4
        /*0044*/ 	.byte	0x02, 0x4a
	.zero		1
	.zero		1


	//----- nvinfo : EIATTR_EXIT_INSTR_OFFSETS
	.align		4
        /*0048*/ 	.byte	0x04, 0x1c
        /*004a*/ 	.short	(.L_2935 - .L_2934)


	//   ....[0]....
.L_2934:
        /*004c*/ 	.word	0x00000190


	//   ....[1]....
        /*0050*/ 	.word	0x00000c00


	//   ....[2]....
        /*0054*/ 	.word	0x00000c50


	//   ....[3]....
        /*0058*/ 	.word	0x00001300


	//----- nvinfo : EIATTR_MAX_THREADS
	.align		4
.L_2935:
        /*005c*/ 	.byte	0x04, 0x05
        /*005e*/ 	.short	(.L_2937 - .L_2936)
.L_2936:
        /*0060*/ 	.word	0x00000200
        /*0064*/ 	.word	0x00000001
        /*0068*/ 	.word	0x00000001


	//----- nvinfo : EIATTR_CRS_STACK_SIZE
	.align		4
.L_2937:
        /*006c*/ 	.byte	0x04, 0x1e
        /*006e*/ 	.short	(.L_2939 - .L_2938)
.L_2938:
        /*0070*/ 	.word	0x00000000


	//----- nvinfo : EIATTR_CBANK_PARAM_SIZE
	.align		4
.L_2939:
        /*0074*/ 	.byte	0x03, 0x19
        /*0076*/ 	.short	0x0c4a


	//----- nvinfo : EIATTR_PARAM_CBANK
	.align		4
        /*0078*/ 	.byte	0x04, 0x0a
        /*007a*/ 	.short	(.L_2941 - .L_2940)
	.align		4
.L_2940:
        /*007c*/ 	.word	index@(.nv.constant0._ZN2at6native55_GLOBAL__N__de093ff9_22_ForeachBinaryOpList_cu_a911ec4325multi_tensor_apply_kernelINS1_18TensorListMetadataILi2EEENS1_11CopyFunctorIN3c1015Float8_e5m2fnuzENS6_7complexIfEELi2ELi1ELi1EEEJNS0_4CopyIS7_S9_EEEEEvT_T0_DpT1_)
        /*0080*/ 	.short	0x0380
        /*0082*/ 	.short	0x0c4a


	//----- nvinfo : EIATTR_SW_WAR
	.align		4
.L_2941:
        /*0084*/ 	.byte	0x04, 0x36
        /*0086*/ 	.short	(.L_2943 - .L_2942)
.L_2942:
        /*0088*/ 	.word	0x00000008
.L_2943:


//--------------------- .nv.info._ZN2at6native55_GLOBAL__N__de093ff9_22_ForeachBinaryOpList_cu_a911ec4325multi_tensor_apply_kernelINS1_18TensorListMetadataILi2EEENS1_11CopyFunctorIN3c1015Float8_e5m2fnuzENS6_7complexIdEELi2ELi1ELi1EEEJNS0_4CopyIS7_S9_EEEEEvT_T0_DpT1_ --------------------------
	.section	.nv.info._ZN2at6native55_GLOBAL__N__de093ff9_22_ForeachBinaryOpList_cu_a911ec4325multi_tensor_apply_kernelINS1_18TensorListMetadataILi2EEENS1_11CopyFunctorIN3c1015Float8_e5m2fnuzENS6_7complexIdEELi2ELi1ELi1EEEJNS0_4CopyIS7_S9_EEEEEvT_T0_DpT1_,"",@"SHT_CUDA_INFO"
	.sectionflags	@""
	.align	4


	//----- nvinfo : EIATTR_CUDA_API_VERSION
	.align		4
        /*0000*/ 	.byte	0x04, 0x37
        /*0002*/ 	.short	(.L_2945 - .L_2944)
.L_2944:
        /*0004*/ 	.word	0x00000082


	//----- nvinfo : EIATTR_KPARAM_INFO
	.align		4
.L_2945:
        /*0008*/ 	.byte	0x04, 0x17
        /*000a*/ 	.short	(.L_2947 - .L_2946)
.L_2946:
        /*000c*/ 	.word	0x00000000
        /*0010*/ 	.short	0x0002
        /*0012*/ 	.short	0x0c49
        /*0014*/ 	.byte	0x00, 0xf0, 0x05, 0x00


	//----- nvinfo : EIATTR_KPARAM_INFO
	.align		4
.L_2947:
        /*0018*/ 	.byte	0x04, 0x17
        /*001a*/ 	.short	(.L_2949 - .L_2948)
.L_2948:
        /*001c*/ 	.word	0x00000000
        /*0020*/ 	.short	0x0001
        /*0022*/ 	.short	0x0c48
        /*0024*/ 	.byte	0x00, 0xf0, 0x05, 0x00


	//----- nvinfo : EIATTR_KPARAM_INFO
	.align		4
.L_2949:
        /*0028*/ 	.byte	0x04, 0x17
        /*002a*/ 	.short	(.L_2951 - .L_2950)
.L_2950:
        /*002c*/ 	.word	0x00000000
        /*0030*/ 	.short	0x0000
        /*0032*/ 	.short	0x0000
        /*0034*/ 	.byte	0x00, 0xf0, 0x21, 0x31


	//----- nvinfo : EIATTR_SPARSE_MMA_MASK
	.align		4
.L_2951:
        /*0038*/ 	.byte	0x03, 0x50
        /*003a*/ 	.short	0x0000


	//----- nvinfo : EIATTR_MAXREG_COUNT
	.align		4
        /*003c*/ 	.byte	0x03, 0x1b
        /*003e*/ 	.short	0x0080


	//----- nvinfo : EIATTR_MERCURY_ISA_VERSION
	.align		4
        /*0040*/ 	.byte	0x03, 0x5f
        /*0042*/ 	.short	0x0101


	//----- nvinfo : EIATTR_VRC_CTA_INIT_COUNT
	.align		4
        /*0044*/ 	.byte	0x02, 0x4a
	.zero		1
	.zero		1


	//----- nvinfo : EIATTR_EXIT_INSTR_OFFSETS
	.align		4
        /*0048*/ 	.byte	0x04, 0x1c
        /*004a*/ 	.short	(.L_2953 - .L_2952)


	//   ....[0]....
.L_2952:
        /*004c*/ 	.word	0x00000190


	//   ....[1]....
        /*0050*/ 	.word	0x00000d20


	//   ....[2]....
        /*0054*/ 	.word	0x00000d70


	//   ....[3]....
        /*0058*/ 	.word	0x00001510


	//----- nvinfo : EIATTR_MAX_THREADS
	.align		4
.L_2953:
        /*005c*/ 	.byte	0x04, 0x05
        /*005e*/ 	.short	(.L_2955 - .L_2954)
.L_2954:
        /*0060*/ 	.word	0x00000200
        /*0064*/ 	.word	0x00000001
        /*0068*/ 	.word	0x00000001


	//----- nvinfo : EIATTR_CRS_STACK_SIZE
	.align		4
.L_2955:
        /*006c*/ 	.byte	0x04, 0x1e
        /*006e*/ 	.short	(.L_2957 - .L_2956)
.L_2956:
        /*0070*/ 	.word	0x00000000


	//----- nvinfo : EIATTR_CBANK_PARAM_SIZE
	.align		4
.L_2957:
        /*0074*/ 	.byte	0x03, 0x19
        /*0076*/ 	.short	0x0c4a


	//----- nvinfo : EIATTR_PARAM_CBANK
	.align		4
        /*0078*/ 	.byte	0x04, 0x0a
        /*007a*/ 	.short	(.L_2959 - .L_2958)
	.align		4
.L_2958:
        /*007c*/ 	.word	index@(.nv.constant0._ZN2at6native55_GLOBAL__N__de093ff9_22_ForeachBinaryOpList_cu_a911ec4325multi_tensor_apply_kernelINS1_18TensorListMetadataILi2EEENS1_11CopyFunctorIN3c1015Float8_e5m2fnuzENS6_7complexIdEELi2ELi1ELi1EEEJNS0_4CopyIS7_S9_EEEEEvT_T0_DpT1_)
        /*0080*/ 	.short	0x0380
        /*0082*/ 	.short	0x0c4a


	//----- nvinfo : EIATTR_SW_WAR
	.align		4
.L_2959:
        /*0084*/ 	.byte	0x04, 0x36
        /*0086*/ 	.short	(.L_2961 - .L_2960)
.L_2960:
        /*0088*/ 	.word	0x00000008
.L_2961:


//--------------------- .nv.info._ZN2at6native55_GLOBAL__N__de093ff9_22_ForeachBinaryOpList_cu_a911ec4325multi_tensor_apply_kernelINS1_18TensorListMetadataILi2EEENS1_11CopyFunctorIN3c1015Float8_e5m2fnuzEfLi2ELi1ELi1EEEJNS0_4CopyIS7_fEEEEEvT_T0_DpT1_ --------------------------
	.section	.nv.info._ZN2at6native55_GLOBAL__N__de093ff9_22_ForeachBinaryOpList_cu_a911ec4325multi_tensor_apply_kernelINS1_18TensorListMetadataILi2EEENS1_11CopyFunctorIN3c1015Float8_e5m2fnuzEfLi2ELi1ELi1EEEJNS0_4CopyIS7_fEEEEEvT_T0_DpT1_,"",@"SHT_CUDA_INFO"
	.sectionflags	@""
	.align	4


	//----- nvinfo : EIATTR_CUDA_API_VERSION
	.align		4
        /*0000*/ 	.byte	0x04, 0x37
        /*0002*/ 	.short	(.L_2963 - .L_2962)
.L_2962:
        /*0004*/ 	.word	0x00000082


	//----- nvinfo : EIATTR_KPARAM_INFO
	.align		4
.L_2963:
        /*0008*/ 	.byte	0x04, 0x17
        /*000a*/ 	.short	(.L_2965 - .L_2964)
.L_2964:
        /*000c*/ 	.word	0x00000000
        /*0010*/ 	.short	0x0002
        /*0012*/ 	.short	0x0c49
        /*0014*/ 	.byte	0x00, 0xf0, 0x05, 0x00


	//----- nvinfo : EIATTR_KPARAM_INFO
	.align		4
.L_2965:
        /*0018*/ 	.byte	0x04, 0x17
        /*001a*/ 	.short	(.L_2967 - .L_2966)
.L_2966:
        /*001c*/ 	.word	0x00000000
        /*0020*/ 	.short	0x0001
        /*0022*/ 	.short	0x0c48
        /*0024*/ 	.byte	0x00, 0xf0, 0x05, 0x00


	//----- nvinfo : EIATTR_KPARAM_INFO
	.align		4
.L_2967:
        /*0028*/ 	.byte	0x04, 0x17
        /*002a*/ 	.short	(.L_2969 - .L_2968)
.L_2968:
        /*002c*/ 	.word	0x00000000
        /*0030*/ 	.short	0x0000
        /*0032*/ 	.short	0x0000
        /*0034*/ 	.byte	0x00, 0xf0, 0x21, 0x31


	//----- nvinfo : EIATTR_SPARSE_MMA_MASK
	.align		4
.L_2969:
        /*0038*/ 	.byte	0x03, 0x50
        /*003a*/ 	.short	0x0000


	//----- nvinfo : EIATTR_MAXREG_COUNT
	.align		4
        /*003c*/ 	.byte	0x03, 0x1b
        /*003e*/ 	.short	0x0080


	//----- nvinfo : EIATTR_MERCURY_ISA_VERSION
	.align		4
        /*0040*/ 	.byte	0x03, 0x5f
        /*0042*/ 	.short	0x0101


	//----- nvinfo : EIATTR_VRC_CTA_INIT_COUNT
	.align		4
        /*0044*/ 	.byte	0x02, 0x4a
	.zero		1
	.zero		1


	//----- nvinfo : EIATTR_EXIT_INSTR_OFFSETS
	.align		4
        /*0048*/ 	.byte	0x04, 0x1c
        /*004a*/ 	.short	(.L_2971 - .L_2970)


	//   ....[0]....
.L_2970:
        /*004c*/ 	.word	0x00000190


	//   ....[1]....
        /*0050*/ 	.word	0x00000bf0


	//   ....[2]....
        /*0054*/ 	.word	0x00000c40


	//   ....[3]....
        /*0058*/ 	.word	0x000012f0


	//----- nvinfo : EIATTR_MAX_THREADS
	.align		4
.L_2971:
        /*005c*/ 	.byte	0x04, 0x05
        /*005e*/ 	.short	(.L_2973 - .L_2972)
.L_2972:
        /*0060*/ 	.word	0x00000200
        /*0064*/ 	.word	0x00000001
        /*0068*/ 	.word	0x00000001


	//----- nvinfo : EIATTR_CRS_STACK_SIZE
	.align		4
.L_2973:
        /*006c*/ 	.byte	0x04, 0x1e
        /*006e*/ 	.short	(.L_2975 - .L_2974)
.L_2974:
        /*0070*/ 	.word	0x00000000


	//----- nvinfo : EIATTR_CBANK_PARAM_SIZE
	.align		4
.L_2975:
        /*0074*/ 	.byte	0x03, 0x19
        /*0076*/ 	.short	0x0c4a


	//----- nvinfo : EIATTR_PARAM_CBANK
	.align		4
        /*0078*/ 	.byte	0x04, 0x0a
        /*007a*/ 	.short	(.L_2977 - .L_2976)
	.align		4
.L_2976:
        /*007c*/ 	.word	index@(.nv.constant0._ZN2at6native55_GLOBAL__N__de093ff9_22_ForeachBinaryOpList_cu_a911ec4325multi_tensor_apply_kernelINS1_18TensorListMetadataILi2EEENS1_11CopyFunctorIN3c1015Float8_e5m2fnuzEfLi2ELi1ELi1EEEJNS0_4CopyIS7_fEEEEEvT_T0_DpT1_)
        /*0080*/ 	.short	0x0380
        /*0082*/ 	.short	0x0c4a


	//----- nvinfo : EIATTR_SW_WAR
	.align		4
.L_2977:
        /*0084*/ 	.byte	0x04, 0x36
        /*0086*/ 	.short	(.L_2979 - .L_2978)
.L_2978:
        /*0088*/ 	.word	0x00000008
.L_2979:


//--------------------- .nv.info._ZN2at6native55_GLOBAL__N__de093ff9_22_ForeachBinaryOpList_cu_a911ec4325multi_tensor_apply_kernelINS1_18TensorListMetadataILi2EEENS1_11CopyFunctorIN3c1015Float8_e5m2fnuzEdLi2ELi1ELi1EEEJNS0_4CopyIS7_dEEEEEvT_T0_DpT1_ --------------------------
	.section	.nv.info._ZN2at6native55_GLOBAL__N__de093ff9_22_ForeachBinaryOpList_cu_a911ec4325multi_tensor_apply_kernelINS1_18TensorListMetadataILi2EEENS1_11CopyFunctorIN3c1015Float8_e5m2fnuzEdLi2ELi1ELi1EEEJNS0_4CopyIS7_dEEEEEvT_T0_DpT1_,"",@"SHT_CUDA_INFO"
	.sectionflags	@""
	.align	4


	//----- nvinfo : EIATTR_CUDA_API_VERSION
	.align		4
        /*0000*/ 	.byte	0x04, 0x37
        /*0002*/ 	.short	(.L_2981 - .L_2980)
.L_2980:
        /*0004*/ 	.word	0x00000082


	//----- nvinfo : EIATTR_KPARAM_INFO
	.align		4
.L_2981:
        /*0008*/ 	.byte	0x04, 0x17
        /*000a*/ 	.short	(.L_2983 - .L_2982)
.L_2982:
        /*000c*/ 	.word	0x00000000
        /*0010*/ 	.short	0x0002
        /*0012*/ 	.short	0x0c49
        /*0014*/ 	.byte	0x00, 0xf0, 0x05, 0x00


	//----- nvinfo : EIATTR_KPARAM_INFO
	.align		4
.L_2983:
        /*0018*/ 	.byte	0x04, 0x17
        /*001a*/ 	.short	(.L_2985 - .L_2984)
.L_2984:
        /*001c*/ 	.word	0x00000000
        /*0020*/ 	.short	0x0001
        /*0022*/ 	.short	0x0c48
        /*0024*/ 	.byte	0x00, 0xf0, 0x05, 0x00


	//----- nvinfo : EIATTR_KPARAM_INFO
	.align		4
.L_2985:
        /*0028*/ 	.byte	0x04, 0x17
        /*002a*/ 	.short	(.L_2987 - .L_2986)
.L_2986:
        /*002c*/ 	.word	0x00000000
        /*0030*/ 	.short	0x0000
        /*0032*/ 	.short	0x0000
        /*0034*/ 	.byte	0x00, 0xf0, 0x21, 0x31


	//----- nvinfo : EIATTR_SPARSE_MMA_MASK
	.align		4
.L_2987:
        /*0038*/ 	.byte	0x03, 0x50
        /*003a*/ 	.short	0x0000


	//----- nvinfo : EIATTR_MAXREG_COUNT
	.align		4
        /*003c*/ 	.byte	0x03, 0x1b
        /*003e*/ 	.short	0x0080


	//----- nvinfo : EIATTR_MERCURY_ISA_VERSION
	.align		4
        /*0040*/ 	.byte	0x03, 0x5f
        /*0042*/ 	.short	0x0101


	//----- nvinfo : EIATTR_VRC_CTA_INIT_COUNT
	.align		4
        /*0044*/ 	.byte	0x02, 0x4a
	.zero		1
	.zero		1


	//----- nvinfo : EIATTR_EXIT_INSTR_OFFSETS
	.align		4
        /*0048*/ 	.byte	0x04, 0x1c
        /*004a*/ 	.short	(.L_2989 - .L_2988)


	//   ....[0]....
.L_2988:
        /*004c*/ 	.word	0x00000190


	//   ....[1]....
        /*0050*/ 	.word	0x00000ce0


	//   ....[2]....
        /*0054*/ 	.word	0x00000d30


	//   ....[3]....
        /*0058*/ 	.word	0x000014c0


	//----- nvinfo : EIATTR_MAX_THREADS
	.align		4
.L_2989:
        /*005c*/ 	.byte	0x04, 0x05
        /*005e*/ 	.short	(.L_2991 - .L_2990)
.L_2990:
        /*0060*/ 	.word	0x00000200
        /*0064*/ 	.word	0x00000001
        /*0068*/ 	.word	0x00000001


	//----- nvinfo : EIATTR_CRS_STACK_SIZE
	.align		4
.L_2991:
        /*006c*/ 	.byte	0x04, 0x1e
        /*006e*/ 	.short	(.L_2993 - .L_2992)
.L_2992:
        /*0070*/ 	.word	0x00000000


	//----- nvinfo : EIATTR_CBANK_PARAM_SIZE
	.align		4
.L_2993:
        /*0074*/ 	.byte	0x03, 0x19
        /*0076*/ 	.short	0x0c4a


	//----- nvinfo : EIATTR_PARAM_CBANK
	.align		4
        /*0078*/ 	.byte	0x04, 0x0a
        /*007a*/ 	.short	(.L_2995 - .L_2994)
	.align		4
.L_2994:
        /*007c*/ 	.word	index@(.nv.constant0._ZN2at6native55_GLOBAL__N__de093ff9_22_ForeachBinaryOpList_cu_a911ec4325multi_tensor_apply_kernelINS1_18TensorListMetadataILi2EEENS1_11CopyFunctorIN3c1015Float8_e5m2fnuzEdLi2ELi1ELi1EEEJNS0_4CopyIS7_dEEEEEvT_T0_DpT1_)
        /*0080*/ 	.short	0x0380
        /*0082*/ 	.short	0x0c4a


	//----- nvinfo : EIATTR_SW_WAR
	.align		4
.L_2995:
        /*0084*/ 	.byte	0x04, 0x36
        /*0086*/ 	.short	(.L_2997 - .L_2996)
.L_2996:
        /*0088*/ 	.word	0x00000008
.L_2997:


//--------------------- .nv.info._ZN2at6native55_GLOBAL__N__de093ff9_22_ForeachBinaryOpList_cu_a911ec4325multi_tensor_apply_kernelINS1_18TensorListMetadataILi2EEENS1_11CopyFunctorIN3c1015Float8_e5m2fnuzEiLi2ELi1ELi1EEEJNS0_4CopyIS7_iEEEEEvT_T0_DpT1_ --------------------------
	.section	.nv.info._ZN2at6native55_GLOBAL__N__de093ff9_22_ForeachBinaryOpList_cu_a911ec4325multi_tensor_apply_kernelINS1_18TensorListMetadataILi2EEENS1_11CopyFunctorIN3c1015Float8_e5m2fnuzEiLi2ELi1ELi1EEEJNS0_4CopyIS7_iEEEEEvT_T0_DpT1_,"",@"SHT_CUDA_INFO"
	.sectionflags	@""
	.align	4


	//----- nvinfo : EIATTR_CUDA_API_VERSION
	.align		4
        /*0000*/ 	.byte	0x04, 0x37
        /*0002*/ 	.short	(.L_2999 - .L_2998)
.L_2998:
        /*0004*/ 	.word	0x00000082


	//----- nvinfo : EIATTR_KPARAM_INFO
	.align		4
.L_2999:
        /*0008*/ 	.byte	0x04, 0x17
        /*000a*/ 	.short	(.L_3001 - .L_3000)
.L_3000:
        /*000c*/ 	.word	0x00000000
        /*0010*/ 	.short	0x0002
        /*0012*/ 	.short	0x0c49
        /*0014*/ 	.byte	0x00, 0xf0, 0x05, 0x00


	//----- nvinfo : EIATTR_KPARAM_INFO
	.align		4
.L_3001:
        /*0018*/ 	.byte	0x04, 0x17
        /*001a*/ 	.short	(.L_3003 - .L_3002)
.L_3002:
        /*001c*/ 	.word	0x00000000
        /*0020*/ 	.short	0x0001
        /*0022*/ 	.short	0x0c48
        /*0024*/ 	.byte	0x00, 0xf0, 0x05, 0x00


	//----- nvinfo : EIATTR_KPARAM_INFO
	.align		4
.L_3003:
        /*0028*/ 	.byte	0x04, 0x17
        /*002a*/ 	.short	(.L_3005 - .L_3004)
.L_3004:
        /*002c*/ 	.word	0x00000000
        /*0030*/ 	.short	0x0000
        /*0032*/ 	.short	0x0000
        /*0034*/ 	.byte	0x00, 0xf0, 0x21, 0x31


	//----- nvinfo : EIATTR_SPARSE_MMA_MASK
	.align		4
.L_3005:
        /*0038*/ 	.byte	0x03, 0x50
        /*003a*/ 	.short	0x0000


	//----- nvinfo : EIATTR_MAXREG_COUNT
	.align		4
        /*003c*/ 	.byte	0x03, 0x1b
        /*003e*/ 	.short	0x0080


	//----- nvinfo : EIATTR_MERCURY_ISA_VERSION
	.align		4
        /*0040*/ 	.byte	0x03, 0x5f
        /*0042*/ 	.short	0x0101


	//----- nvinfo : EIATTR_VRC_CTA_INIT_COUNT
	.align		4
        /*0044*/ 	.byte	0x02, 0x4a
	.zero		1
	.zero		1


	//----- nvinfo : EIATTR_EXIT_INSTR_OFFSETS
	.align		4
        /*0048*/ 	.byte	0x04, 0x1c
        /*004a*/ 	.short	(.L_3007 - .L_3006)


	//   ....[0]....
.L_3006:
        /*004c*/ 	.word	0x00000190


	//   ....[1]....
        /*0050*/ 	.word	0x00000c90


	//   ....[2]....
        /*0054*/ 	.word	0x00000ce0


	//   ....[3]....
        /*0058*/ 	.word	0x000013d0


	//----- nvinfo : EIATTR_MAX_THREADS
	.align		4
.L_3007:
        /*005c*/ 	.byte	0x04, 0x05
        /*005e*/ 	.short	(.L_3009 - .L_3008)
.L_3008:
        /*0060*/ 	.word	0x00000200
        /*0064*/ 	.word	0x00000001
        /*0068*/ 	.word	0x00000001


	//----- nvinfo : EIATTR_CRS_STACK_SIZE
	.align		4
.L_3009:
        /*006c*/ 	.byte	0x04, 0x1e
        /*006e*/ 	.short	(.L_3011 - .L_3010)
.L_3010:
        /*0070*/ 	.word	0x00000000


	//----- nvinfo : EIATTR_CBANK_PARAM_SIZE
	.align		4
.L_3011:
        /*0074*/ 	.byte	0x03, 0x19
        /*0076*/ 	.short	0x0c4a


	//----- nvinfo : EIATTR_PARAM_CBANK
	.align		4
        /*0078*/ 	.byte	0x04, 0x0a
        /*007a*/ 	.short	(.L_3013 - .L_3012)
	.align		4
.L_3012:
        /*007c*/ 	.word	index@(.nv.constant0._ZN2at6native55_GLOBAL__N__de093ff9_22_ForeachBinaryOpList_cu_a911ec4325multi_tensor_apply_kernelINS1_18TensorListMetadataILi2EEENS1_11CopyFunctorIN3c1015Float8_e5m2fnuzEiLi2ELi1ELi1EEEJNS0_4CopyIS7_iEEEEEvT_T0_DpT1_)
        /*0080*/ 	.short	0x0380
        /*0082*/ 	.short	0x0c4a


	//----- nvinfo : EIATTR_SW_WAR
	.align		4
.L_3013:
        /*0084*/ 	.byte	0x04, 0x36
        /*0086*/ 	.short	(.L_3015 - .L_3014)
.L_3014:
        /*0088*/ 	.word	0x00000008
.L_3015:


//--------------------- .nv.info._ZN2at6native55_GLOBAL__N__de093ff9_22_ForeachBinaryOpList_cu_a911ec4325multi_tensor_apply_kernelINS1_18TensorListMetadataILi2EEENS1_11CopyFunctorIN3c1015Float8_e5m2fnuzEsLi2ELi1ELi1EEEJNS0_4CopyIS7_sEEEEEvT_T0_DpT1_ --------------------------
	.section	.nv.info._ZN2at6native55_GLOBAL__N__de093ff9_22_ForeachBinaryOpList_cu_a911ec4325multi_tensor_apply_kernelINS1_18TensorListMetadataILi2EEENS1_11CopyFunctorIN3c1015Float8_e5m2fnuzEsLi2ELi1ELi1EEEJNS0_4CopyIS7_sEEEEEvT_T0_DpT1_,"",@"SHT_CUDA_INFO"
	.sectionflags	@""
	.align	4


	//----- nvinfo : EIATTR_CUDA_API_VERSION
	.align		4
        /*0000*/ 	.byte	0x04, 0x37
        /*0002*/ 	.short	(.L_3017 - .L_3016)
.L_3016:
        /*0004*/ 	.word	0x00000082


	//----- nvinfo : EIATTR_KPARAM_INFO
	.align		4
.L_3017:
        /*0008*/ 	.byte	0x04, 0x17
        /*000a*/ 	.short	(.L_3019 - .L_3018)
.L_3018:
        /*000c*/ 	.word	0x00000000
        /*0010*/ 	.short	0x0002
        /*0012*/ 	.short	0x0c49
        /*0014*/ 	.byte	0x00, 0xf0, 0x05, 0x00


	//----- nvinfo : EIATTR_KPARAM_INFO
	.align		4
.L_3019:
        /*0018*/ 	.byte	0x04, 0x17
        /*001a*/ 	.short	(.L_3021 - .L_3020)
.L_3020:
        /*001c*/ 	.word	0x00000000
        /*0020*/ 	.short	0x0001
        /*0022*/ 	.short	0x0c48
        /*0024*/ 	.byte	0x00, 0xf0, 0x05, 0x00


	//----- nvinfo : EIATTR_KPARAM_INFO
	.align		4
.L_3021:
        /*0028*/ 	.byte	0x04, 0x17
        /*002a*/ 	.short	(.L_3023 - .L_3022)
.L_3022:
        /*002c*/ 	.word	0x00000000
        /*0030*/ 	.short	0x0000
        /*0032*/ 	.short	0x0000
        /*0034*/ 	.byte	0x00, 0xf0, 0x21, 0x31


	//----- nvinfo : EIATTR_SPARSE_MMA_MASK
	.align		4
.L_3023:
        /*0038*/ 	.byte	0x03, 0x50
        /*003a*/ 	.short	0x0000


	//----- nvinfo : EIATTR_MAXREG_COUNT
	.align		4
        /*003c*/ 	.byte	0x03, 0x1b
        /*003e*/ 	.short	0x0080


	//----- nvinfo : EIATTR_MERCURY_ISA_VERSION
	.align		4
        /*0040*/ 	.byte	0x03, 0x5f
        /*0042*/ 	.short	0x0101


	//----- nvinfo : EIATTR_VRC_CTA_INIT_COUNT
	.align		4
        /*0044*/ 	.byte	0x02, 0x4a
	.zero		1
	.zero		1


	//----- nvinfo : EIATTR_EXIT_INSTR_OFFSETS
	.align		4
        /*0048*/ 	.byte	0x04, 0x1c
        /*004a*/ 	.short	(.L_3025 - .L_3024)


	//   ....[0]....
.L_3024:
        /*004c*/ 	.word	0x00000190


	//   ....[1]....
        /*0050*/ 	.word	0x00000c40


	//   ....[2]....
        /*0054*/ 	.word	0x00000c90


	//   ....[3]....
        /*0058*/ 	.word	0x00001380


	//----- nvinfo : EIATTR_MAX_THREADS
	.align		4
.L_3025:
        /*005c*/ 	.byte	0x04, 0x05
        /*005e*/ 	.short	(.L_3027 - .L_3026)
.L_3026:
        /*0060*/ 	.word	0x00000200
        /*0064*/ 	.word	0x00000001
        /*0068*/ 	.word	0x00000001


	//----- nvinfo : EIATTR_CRS_STACK_SIZE
	.align		4
.L_3027:
        /*006c*/ 	.byte	0x04, 0x1e
        /*006e*/ 	.short	(.L_3029 - .L_3028)
.L_3028:
        /*0070*/ 	.word	0x00000000


	//----- nvinfo : EIATTR_CBANK_PARAM_SIZE
	.align		4
.L_3029:
        /*0074*/ 	.byte	0x03, 0x19
        /*0076*/ 	.short	0x0c4a


	//----- nvinfo : EIATTR_PARAM_CBANK
	.align		4
        /*0078*/ 	.byte	0x04, 0x0a
        /*007a*/ 	.short	(.L_3031 - .L_3030)
	.align		4
.L_3030:
        /*007c*/ 	.word	index@(.nv.constant0._ZN2at6native55_GLOBAL__N__de093ff9_22_ForeachBinaryOpList_cu_a911ec4325multi_tensor_apply_kernelINS1_18TensorListMetadataILi2EEENS1_11CopyFunctorIN3c1015Float8_e5m2fnuzEsLi2ELi1ELi1EEEJNS0_4CopyIS7_sEEEEEvT_T0_DpT1_)
        /*0080*/ 	.short	0x0380
        /*0082*/ 	.short	0x0c4a


	//----- nvinfo : EIATTR_SW_WAR
	.align		4
.L_3031:
        /*0084*/ 	.byte	0x04, 0x36
        /*0086*/ 	.short	(.L_3033 - .L_3032)
.L_3032:
        /*0088*/ 	.word	0x00000008
.L_3033:


//--------------------- .nv.info._ZN2at6native55_GLOBAL__N__de093ff9_22_ForeachBinaryOpList_cu_a911ec4325multi_tensor_apply_kernelINS1_18TensorListMetadataILi2EEENS1_11CopyFunctorIN3c1015Float8_e5m2fnuzElLi2ELi1ELi1EEEJNS0_4CopyIS7_lEEEEEvT_T0_DpT1_ --------------------------
	.section	.nv.info._ZN2at6native55_GLOBAL__N__de093ff9_22_ForeachBinaryOpList_cu_a911ec4325multi_tensor_apply_kernelINS1_18TensorListMetadataILi2EEENS1_11CopyFunctorIN3c1015Float8_e5m2fnuzElLi2ELi1ELi1EEEJNS0_4CopyIS7_lEEEEEvT_T0_DpT1_,"",@"SHT_CUDA_INFO"
	.sectionflags	@""
	.align	4


	//----- nvinfo : EIATTR_CUDA_API_VERSION
	.align		4
        /*0000*/ 	.byte	0x04, 0x37
        /*0002*/ 	.short	(.L_3035 - .L_3034)
.L_3034:
        /*0004*/ 	.word	0x00000082


	//----- nvinfo : EIATTR_KPARAM_INFO
	.align		4
.L_3035:
        /*0008*/ 	.byte	0x04, 0x17
        /*000a*/ 	.short	(.L_3037 - .L_3036)
.L_3036:
        /*000c*/ 	.word	0x00000000
        /*0010*/ 	.short	0x0002
        /*0012*/ 	.short	0x0c49
        /*0014*/ 	.byte	0x00, 0xf0, 0x05, 0x00


	//----- nvinfo : EIATTR_KPARAM_INFO
	.align		4
.L_3037:
        /*0018*/ 	.byte	0x04, 0x17
        /*001a*/ 	.short	(.L_3039 - .L_3038)
.L_3038:
        /*001c*/ 	.word	0x00000000
        /*0020*/ 	.short	0x0001
        /*0022*/ 	.short	0x0c48
        /*0024*/ 	.byte	0x00, 0xf0, 0x05, 0x00


	//----- nvinfo : EIATTR_KPARAM_INFO
	.align		4
.L_3039:
        /*0028*/ 	.byte	0x04, 0x17
        /*002a*/ 	.short	(.L_3041 - .L_3040)
.L_3040:
        /*002c*/ 	.word	0x00000000
        /*0030*/ 	.short	0x0000
        /*0032*/ 	.short	0x0000
        /*0034*/ 	.byte	0x00, 0xf0, 0x21, 0x31


	//----- nvinfo : EIATTR_SPARSE_MMA_MASK
	.align		4
.L_3041:
        /*0038*/ 	.byte	0x03, 0x50
        /*003a*/ 	.short	0x0000


	//----- nvinfo : EIATTR_MAXREG_COUNT
	.align		4
        /*003c*/ 	.byte	0x03, 0x1b
        /*003e*/ 	.short	0x0080


	//----- nvinfo : EIATTR_MERCURY_ISA_VERSION
	.align		4
        /*0040*/ 	.byte	0x03, 0x5f
        /*0042*/ 	.short	0x0101


	//----- nvinfo : EIATTR_VRC_CTA_INIT_COUNT
	.align		4
        /*0044*/ 	.byte	0x02, 0x4a
	.zero		1
	.zero		1


	//----- nvinfo : EIATTR_EXIT_INSTR_OFFSETS
	.align		4
        /*0048*/ 	.byte	0x04, 0x1c
        /*004a*/ 	.short	(.L_3043 - .L_3042)


	//   ....[0]....
.L_3042:
        /*004c*/ 	.word	0x00000190


	//   ....[1]....
        /*0050*/ 	.word	0x00000ca0


	//   ....[2]....
        /*0054*/ 	.word	0x00000cf0


	//   ....[3]....
        /*0058*/ 	.word	0x000013e0


	//----- nvinfo : EIATTR_MAX_THREADS
	.align		4
.L_3043:
        /*005c*/ 	.byte	0x04, 0x05
        /*005e*/ 	.short	(.L_3045 - .L_3044)
.L_3044:
        /*0060*/ 	.word	0x00000200
        /*0064*/ 	.word	0x00000001
        /*0068*/ 	.word	0x00000001


	//----- nvinfo : EIATTR_CRS_STACK_SIZE
	.align		4
.L_3045:
        /*006c*/ 	.byte	0x04, 0x1e
        /*006e*/ 	.short	(.L_3047 - .L_3046)
.L_3046:
        /*0070*/ 	.word	0x00000000


	//----- nvinfo : EIATTR_CBANK_PARAM_SIZE
	.align		4
.L_3047:
        /*0074*/ 	.byte	0x03, 0x19
        /*0076*/ 	.short	0x0c4a


	//----- nvinfo : EIATTR_PARAM_CBANK
	.align		4
        /*0078*/ 	.byte	0x04, 0x0a
        /*007a*/ 	.short	(.L_3049 - .L_3048)
	.align		4
.L_3048:
        /*007c*/ 	.word	index@(.nv.constant0._ZN2at6native55_GLOBAL__N__de093ff9_22_ForeachBinaryOpList_cu_a911ec4325multi_tensor_apply_kernelINS1_18TensorListMetadataILi2EEENS1_11CopyFunctorIN3c1015Float8_e5m2fnuzElLi2ELi1ELi1EEEJNS0_4CopyIS7_lEEEEEvT_T0_DpT1_)
        /*0080*/ 	.short	0x0380
        /*0082*/ 	.short	0x0c4a


	//----- nvinfo : EIATTR_SW_WAR
	.align		4
.L_3049:
        /*0084*/ 	.byte	0x04, 0x36
        /*0086*/ 	.short	(.L_3051 - .L_3050)
.L_3050:
        /*0088*/ 	.word	0x00000008
.L_3051:


//--------------------- .nv.info._ZN2at6native55_GLOBAL__N__de093ff9_22_ForeachBinaryOpList_cu_a911ec4325multi_tensor_apply_kernelINS1_18TensorListMetadataILi2EEENS1_11CopyFunctorIN3c1015Float8_e5m2fnuzEaLi2ELi1ELi1EEEJNS0_4CopyIS7_aEEEEEvT_T0_DpT1_ --------------------------
	.section	.nv.info._ZN2at6native55_GLOBAL__N__de093ff9_22_ForeachBinaryOpList_cu_a911ec4325multi_tensor_apply_kernelINS1_18TensorListMetadataILi2EEENS1_11CopyFunctorIN3c1015Float8_e5m2fnuzEaLi2ELi1ELi1EEEJNS0_4CopyIS7_aEEEEEvT_T0_DpT1_,"",@"SHT_CUDA_INFO"
	.sectionflags	@""
	.align	4


	//----- nvinfo : EIATTR_CUDA_API_VERSION
	.align		4
        /*0000*/ 	.byte	0x04, 0x37
        /*0002*/ 	.short	(.L_3053 - .L_3052)
.L_3052:
        /*0004*/ 	.word	0x00000082


	//----- nvinfo : EIATTR_KPARAM_INFO
	.align		4
.L_3053:
        /*0008*/ 	.byte	0x04, 0x17
        /*000a*/ 	.short	(.L_3055 - .L_3054)
.L_3054:
        /*000c*/ 	.word	0x00000000
        /*0010*/ 	.short	0x0002
        /*0012*/ 	.short	0x0c49
        /*0014*/ 	.byte	0x00, 0xf0, 0x05, 0x00


	//----- nvinfo : EIATTR_KPARAM_INFO
	.align		4
.L_3055:
        /*0018*/ 	.byte	0x04, 0x17
        /*001a*/ 	.short	(.L_3057 - .L_3056)
.L_3056:
        /*001c*/ 	.word	0x00000000
        /*0020*/ 	.short	0x0001
        /*0022*/ 	.short	0x0c48
        /*0024*/ 	.byte	0x00, 0xf0, 0x05, 0x00


	//----- nvinfo : EIATTR_KPARAM_INFO
	.align		4
.L_3057:
        /*0028*/ 	.byte	0x04, 0x17
        /*002a*/ 	.short	(.L_3059 - .L_3058)
.L_3058:
        /*002c*/ 	.word	0x00000000
        /*0030*/ 	.short	0x0000
        /*0032*/ 	.short	0x0000
        /*0034*/ 	.byte	0x00, 0xf0, 0x21, 0x31


	//----- nvinfo : EIATTR_SPARSE_MMA_MASK
	.align		4
.L_3059:
        /*0038*/ 	.byte	0x03, 0x50
        /*003a*/ 	.short	0x0000


	//----- nvinfo : EIATTR_MAXREG_COUNT
	.align		4
        /*003c*/ 	.byte	0x03, 0x1b
        /*003e*/ 	.short	0x0080


	//----- nvinfo : EIATTR_MERCURY_ISA_VERSION
	.align		4
        /*0040*/ 	.byte	0x03, 0x5f
        /*0042*/ 	.short	0x0101


	//----- nvinfo : EIATTR_VRC_CTA_INIT_COUNT
	.align		4
        /*0044*/ 	.byte	0x02, 0x4a
	.zero		1
	.zero		1


	//----- nvinfo : EIATTR_EXIT_INSTR_OFFSETS
	.align		4
        /*0048*/ 	.byte	0x04, 0x1c
        /*004a*/ 	.short	(.L_3061 - .L_3060)


	//   ....[0]....
.L_3060:
        /*004c*/ 	.word	0x00000170


	//   ....[1]....
        /*0050*/ 	.word	0x00000ba0


	//   ....[2]....
        /*0054*/ 	.word	0x00000bf0


	//   ....[3]....
        /*0058*/ 	.word	0x000012f0


	//----- nvinfo : EIATTR_MAX_THREADS
	.align		4
.L_3061:
        /*005c*/ 	.byte	0x04, 0x05
        /*005e*/ 	.short	(.L_3063 - .L_3062)
.L_3062:
        /*0060*/ 	.word	0x00000200
        /*0064*/ 	.word	0x00000001
        /*0068*/ 	.word	0x00000001


	//----- nvinfo : EIATTR_CRS_STACK_SIZE
	.align		4
.L_3063:
        /*006c*/ 	.byte	0x04, 0x1e
        /*006e*/ 	.short	(.L_3065 - .L_3064)
.L_3064:
        /*0070*/ 	.word	0x00000000


	//----- nvinfo : EIATTR_CBANK_PARAM_SIZE
	.align		4
.L_3065:
        /*0074*/ 	.byte	0x03, 0x19
        /*0076*/ 	.short	0x0c4a


	//----- nvinfo : EIATTR_PARAM_CBANK
	.align		4
        /*0078*/ 	.byte	0x04, 0x0a
        /*007a*/ 	.short	(.L_3067 - .L_3066)
	.align		4
.L_3066:
        /*007c*/ 	.word	index@(.nv.constant0._ZN2at6native55_GLOBAL__N__de093ff9_22_ForeachBinaryOpList_cu_a911ec4325multi_tensor_apply_kernelINS1_18TensorListMetadataILi2EEENS1_11CopyFunctorIN3c1015Float8_e5m2fnuzEaLi2ELi1ELi1EEEJNS0_4CopyIS7_aEEEEEvT_T0_DpT1_)
        /*0080*/ 	.short	0x0380
        /*0082*/ 	.short	0x0c4a


	//----- nvinfo : EIATTR_SW_WAR
	.align		4
.L_3067:
        /*0084*/ 	.byte	0x04, 0x36
        /*0086*/ 	.short	(.L_3069 - .L_3068)
.L_3068:
        /*0088*/ 	.word	0x00000008
.L_3069:


//--------------------- .nv.info._ZN2at6native55_GLOBAL__N__de093ff9_22_ForeachBinaryOpList_cu_a911ec4325multi_tensor_apply_kernelINS1_18TensorListMetadataILi2EEENS1_11CopyFunctorIN3c1015Float8_e5m2fnuzEhLi2ELi1ELi1EEEJNS0_4CopyIS7_hEEEEEvT_T0_DpT1_ --------------------------
	.section	.nv.info._ZN2at6native55_GLOBAL__N__de093ff9_22_ForeachBinaryOpList_cu_a911ec4325multi_tensor_apply_kernelINS1_18TensorListMetadataILi2EEENS1_11CopyFunctorIN3c1015Float8_e5m2fnuzEhLi2ELi1ELi1EEEJNS0_4CopyIS7_hEEEEEvT_T0_DpT1_,"",@"SHT_CUDA_INFO"
	.sectionflags	@""
	.align	4


	//----- nvinfo : EIATTR_CUDA_API_VERSION
	.align		4
        /*0000*/ 	.byte	0x04, 0x37
        /*0002*/ 	.short	(.L_3071 - .L_3070)
.L_3070:
        /*0004*/ 	.word	0x00000082


	//----- nvinfo : EIATTR_KPARAM_INFO
	.align		4
.L_3071:
        /*0008*/ 	.byte	0x04, 0x17
        /*000a*/ 	.short	(.L_3073 - .L_3072)
.L_3072:
        /*000c*/ 	.word	0x00000000
        /*0010*/ 	.short	0x0002
        /*0012*/ 	.short	0x0c49
        /*0014*/ 	.byte	0x00, 0xf0, 0x05, 0x00


	//----- nvinfo : EIATTR_KPARAM_INFO
	.align		4
.L_3073:
        /*0018*/ 	.byte	0x04, 0x17
        /*001a*/ 	.short	(.L_3075 - .L_3074)
.L_3074:
        /*001c*/ 	.word	0x00000000
        /*0020*/ 	.short	0x0001
        /*0022*/ 	.short	0x0c48
        /*0024*/ 	.byte	0x00, 0xf0, 0x05, 0x00


	//----- nvinfo : EIATTR_KPARAM_INFO
	.align		4
.L_3075:
        /*0028*/ 	.byte	0x04, 0x17
        /*002a*/ 	.short	(.L_3077 - .L_3076)
.L_3076:
        /*002c*/ 	.word	0x00000000
        /*0030*/ 	.short	0x0000
        /*0032*/ 	.short	0x0000
        /*0034*/ 	.byte	0x00, 0xf0, 0x21, 0x31


	//----- nvinfo : EIATTR_SPARSE_MMA_MASK
	.align		4
.L_3077:
        /*0038*/ 	.byte	0x03, 0x50
        /*003a*/ 	.short	0x0000


	//----- nvinfo : EIATTR_MAXREG_COUNT
	.align		4
        /*003c*/ 	.byte	0x03, 0x1b
        /*003e*/ 	.short	0x0080


	//----- nvinfo : EIATTR_MERCURY_ISA_VERSION
	.align		4
        /*0040*/ 	.byte	0x03, 0x5f
        /*0042*/ 	.short	0x0101


	//----- nvinfo : EIATTR_VRC_CTA_INIT_COUNT
	.align		4
        /*0044*/ 	.byte	0x02, 0x4a
	.zero		1
	.zero		1


	//----- nvinfo : EIATTR_EXIT_INSTR_OFFSETS
	.align		4
        /*0048*/ 	.byte	0x04, 0x1c
        /*004a*/ 	.short	(.L_3079 - .L_3078)


	//   ....[0]....
.L_3078:
        /*004c*/ 	.word	0x00000170


	//   ....[1]....
        /*0050*/ 	.word	0x00000b10


	//   ....[2]....
        /*0054*/ 	.word	0x00000b60


	//   ....[3]....
        /*0058*/ 	.word	0x00001210


	//----- nvinfo : EIATTR_MAX_THREADS
	.align		4
.L_3079:
        /*005c*/ 	.byte	0x04, 0x05
        /*005e*/ 	.short	(.L_3081 - .L_3080)
.L_3080:
        /*0060*/ 	.word	0x00000200
        /*0064*/ 	.word	0x00000001
        /*0068*/ 	.word	0x00000001


	//----- nvinfo : EIATTR_CRS_STACK_SIZE
	.align		4
.L_3081:
        /*006c*/ 	.byte	0x04, 0x1e
        /*006e*/ 	.short	(.L_3083 - .L_3082)
.L_3082:
        /*0070*/ 	.word	0x00000000


	//----- nvinfo : EIATTR_CBANK_PARAM_SIZE
	.align		4
.L_3083:
        /*0074*/ 	.byte	0x03, 0x19
        /*0076*/ 	.short	0x0c4a


	//----- nvinfo : EIATTR_PARAM_CBANK
	.align		4
        /*0078*/ 	.byte	0x04, 0x0a
        /*007a*/ 	.short	(.L_3085 - .L_3084)
	.align		4
.L_3084:
        /*007c*/ 	.word	index@(.nv.constant0._ZN2at6native55_GLOBAL__N__de093ff9_22_ForeachBinaryOpList_cu_a911ec4325multi_tensor_apply_kernelINS1_18TensorListMetadataILi2EEENS1_11CopyFunctorIN3c1015Float8_e5m2fnuzEhLi2ELi1ELi1EEEJNS0_4CopyIS7_hEEEEEvT_T0_DpT1_)
        /*0080*/ 	.short	0x0380
        /*0082*/ 	.short	0x0c4a


	//----- nvinfo : EIATTR_SW_WAR
	.align		4
.L_3085:
        /*0084*/ 	.byte	0x04, 0x36
        /*0086*/ 	.short	(.L_3087 - .L_3086)
.L_3086:
        /*0088*/ 	.word	0x00000008
.L_3087:


//--------------------- .nv.info._ZN2at6native55_GLOBAL__N__de093ff9_22_ForeachBinaryOpList_cu_a911ec4325multi_tensor_apply_kernelINS1_18TensorListMetadataILi2EEENS1_14UnaryOpFunctorIN3c1015Float8_e5m2fnuzELi2ELi1ELi1EEEJNS0_4CopyIS7_S7_EEEEEvT_T0_DpT1_ --------------------------
	.section	.nv.info._ZN2at6native55_GLOBAL__N__de093ff9_22_ForeachBinaryOpList_cu_a911ec4325multi_tensor_apply_kernelINS1_18TensorListMetadataILi2EEENS1_14UnaryOpFunctorIN3c1015Float8_e5m2fnuzELi2ELi1ELi1EEEJNS0_4CopyIS7_S7_EEEEEvT_T0_DpT1_,"",@"SHT_CUDA_INFO"
	.sectionflags	@""
	.align	4


	//----- nvinfo : EIATTR_CUDA_API_VERSION
	.align		4
        /*0000*/ 	.byte	0x04, 0x37
        /*0002*/ 	.short	(.L_3089 - .L_3088)
.L_3088:
        /*0004*/ 	.word	0x00000082


	//----- nvinfo : EIATTR_KPARAM_INFO
	.align		4
.L_3089:
        /*0008*/ 	.byte	0x04, 0x17
        /*000a*/ 	.short	(.L_3091 - .L_3090)
.L_3090:
        /*000c*/ 	.word	0x00000000
        /*0010*/ 	.short	0x0002
        /*0012*/ 	.short	0x0c49
        /*0014*/ 	.byte	0x00, 0xf0, 0x05, 0x00


	//----- nvinfo : EIATTR_KPARAM_INFO
	.align		4
.L_3091:
        /*0018*/ 	.byte	0x04, 0x17
        /*001a*/ 	.short	(.L_3093 - .L_3092)
.L_3092:
        /*001c*/ 	.word	0x00000000
        /*0020*/ 	.short	0x0001
        /*0022*/ 	.short	0x0c48
        /*0024*/ 	.byte	0x00, 0xf0, 0x05, 0x00


	//----- nvinfo : EIATTR_KPARAM_INFO
	.align		4
.L_3093:
        /*0028*/ 	.byte	0x04, 0x17
        /*002a*/ 	.short	(.L_3095 - .L_3094)
.L_3094:
        /*002c*/ 	.word	0x00000000
        /*0030*/ 	.short	0x0000
        /*0032*/ 	.short	0x0000
        /*0034*/ 	.byte	0x00, 0xf0, 0x21, 0x31


	//----- nvinfo : EIATTR_SPARSE_MMA_MASK
	.align		4
.L_3095:
        /*0038*/ 	.byte	0x03, 0x50
        /*003a*/ 	.short	0x0000


	//----- nvinfo : EIATTR_MAXREG_COUNT
	.align		4
        /*003c*/ 	.byte	0x03, 0x1b
        /*003e*/ 	.short	0x0080


	//----- nvinfo : EIATTR_MERCURY_ISA_VERSION
	.align		4
        /*0040*/ 	.byte	0x03, 0x5f
        /*0042*/ 	.short	0x0101


	//----- nvinfo : EIATTR_VRC_CTA_INIT_COUNT
	.align		4
        /*0044*/ 	.byte	0x02, 0x4a
	.zero		1
	.zero		1


	//----- nvinfo : EIATTR_EXIT_INSTR_OFFSETS
	.align		4
        /*0048*/ 	.byte	0x04, 0x1c
        /*004a*/ 	.short	(.L_3097 - .L_3096)


	//   ....[0]....
.L_3096:
        /*004c*/ 	.word	0x00000170


	//   ....[1]....
        /*0050*/ 	.word	0x00001250


	//   ....[2]....
        /*0054*/ 	.word	0x000012a0


	//   ....[3]....
        /*0058*/ 	.word	0x00002050


	//----- nvinfo : EIATTR_MAX_THREADS
	.align		4
.L_3097:
        /*005c*/ 	.byte	0x04, 0x05
        /*005e*/ 	.short	(.L_3099 - .L_3098)
.L_3098:
        /*0060*/ 	.word	0x00000200
        /*0064*/ 	.word	0x00000001
        /*0068*/ 	.word	0x00000001


	//----- nvinfo : EIATTR_CRS_STACK_SIZE
	.align		4
.L_3099:
        /*006c*/ 	.byte	0x04, 0x1e
        /*006e*/ 	.short	(.L_3101 - .L_3100)
.L_3100:
        /*0070*/ 	.word	0x00000000


	//----- nvinfo : EIATTR_CBANK_PARAM_SIZE
	.align		4
.L_3101:
        /*0074*/ 	.byte	0x03, 0x19
        /*0076*/ 	.short	0x0c4a


	//----- nvinfo : EIATTR_PARAM_CBANK
	.align		4
        /*0078*/ 	.byte	0x04, 0x0a
        /*007a*/ 	.short	(.L_3103 - .L_3102)
	.align		4
.L_3102:
        /*007c*/ 	.word	index@(.nv.constant0._ZN2at6native55_GLOBAL__N__de093ff9_22_ForeachBinaryOpList_cu_a911ec4325multi_tensor_apply_kernelINS1_18TensorListMetadataILi2EEENS1_14UnaryOpFunctorIN3c1015Float8_e5m2fnuzELi2ELi1ELi1EEEJNS0_4CopyIS7_S7_EEEEEvT_T0_DpT1_)
        /*0080*/ 	.short	0x0380
        /*0082*/ 	.short	0x0c4a


	//----- nvinfo : EIATTR_SW_WAR
	.align		4
.L_3103:
        /*0084*/ 	.byte	0x04, 0x36
        /*0086*/ 	.short	(.L_3105 - .L_3104)
.L_3104:
        /*0088*/ 	.word	0x00000008
.L_3105:


//--------------------- .nv.info._ZN2at6native55_GLOBAL__N__de093ff9_22_ForeachBinaryOpList_cu_a911ec4325multi_tensor_apply_kernelINS1_18TensorListMetadataILi2EEENS1_11CopyFunctorIN3c1011Float8_e5m2ENS6_15Float8_e5m2fnuzELi2ELi1ELi1EEEJNS0_4CopyIS7_S8_EEEEEvT_T0_DpT1_ --------------------------
	.section	.nv.info._ZN2at6native55_GLOBAL__N__de093ff9_22_ForeachBinaryOpList_cu_a911ec4325multi_tensor_apply_kernelINS1_18TensorListMetadataILi2EEENS1_11CopyFunctorIN3c1011Float8_e5m2ENS6_15Float8_e5m2fnuzELi2ELi1ELi1EEEJNS0_4CopyIS7_S8_EEEEEvT_T0_DpT1_,"",@"SHT_CUDA_INFO"
	.sectionflags	@""
	.align	4


	//----- nvinfo : EIATTR_CUDA_API_VERSION
	.align		4
        /*0000*/ 	.byte	0x04, 0x37
        /*0002*/ 	.short	(.L_3107 - .L_3106)
.L_3106:
        /*0004*/ 	.word	0x00000082


	//----- nvinfo : EIATTR_KPARAM_INFO
	.align		4
.L_3107:
        /*0008*/ 	.byte	0x04, 0x17
        /*000a*/ 	.short	(.L_3109 - .L_3108)
.L_3108:
        /*000c*/ 	.word	0x00000000
        /*0010*/ 	.short	0x0002
        /*0012*/ 	.short	0x0c49
        /*0014*/ 	.byte	0x00, 0xf0, 0x05, 0x00


	//----- nvinfo : EIATTR_KPARAM_INFO
	.align		4
.L_3109:
        /*0018*/ 	.byte	0x04, 0x17
        /*001a*/ 	.short	(.L_3111 - .L_3110)
.L_3110:
        /*001c*/ 	.word	0x00000000
        /*0020*/ 	.short	0x0001
        /*0022*/ 	.short	0x0c48
        /*0024*/ 	.byte	0x00, 0xf0, 0x05, 0x00


	//----- nvinfo : EIATTR_KPARAM_INFO
	.align		4
.L_3111:
        /*0028*/ 	.byte	0x04, 0x17
        /*002a*/ 	.short	(.L_3113 - .L_3112)
.L_3112:
        /*002c*/ 	.word	0x00000000
        /*0030*/ 	.short	0x0000
        /*0032*/ 	.short	0x0000
        /*0034*/ 	.byte	0x00, 0xf0, 0x21, 0x31


	//----- nvinfo : EIATTR_SPARSE_MMA_MASK
	.align		4
.L_3113:
        /*0038*/ 	.byte	0x03, 0x50
        /*003a*/ 	.short	0x0000


	//----- nvinfo : EIATTR_MAXREG_COUNT
	.align		4
        /*003c*/ 	.byte	0x03, 0x1b
        /*003e*/ 	.short	0x0080


	//----- nvinfo : EIATTR_MERCURY_ISA_VERSION
	.align		4
        /*0040*/ 	.byte	0x03, 0x5f
        /*0042*/ 	.short	0x0101


	//----- nvinfo : EIATTR_VRC_CTA_INIT_COUNT
	.align		4
        /*0044*/ 	.byte	0x02, 0x4a
	.zero		1
	.zero		1


	//----- nvinfo : EIATTR_EXIT_INSTR_OFFSETS
	.align		4
        /*0048*/ 	.byte	0x04, 0x1c
        /*004a*/ 	.short	(.L_3115 - .L_3114)


	//   ....[0]....
.L_3114:
        /*004c*/ 	.word	0x00000170


	//   ....[1]....
        /*0050*/ 	.word	0x000010f0


	//   ....[2]....
        /*0054*/ 	.word	0x00001140


	//   ....[3]....
        /*0058*/ 	.word	0x00001de0


	//----- nvinfo : EIATTR_MAX_THREADS
	.align		4
.L_3115:
        /*005c*/ 	.byte	0x04, 0x05
        /*005e*/ 	.short	(.L_3117 - .L_3116)
.L_3116:
        /*0060*/ 	.word	0x00000200
        /*0064*/ 	.word	0x00000001
        /*0068*/ 	.word	0x00000001


	//----- nvinfo : EIATTR_CRS_STACK_SIZE
	.align		4
.L_3117:
        /*006c*/ 	.byte	0x04, 0x1e
        /*006e*/ 	.short	(.L_3119 - .L_3118)
.L_3118:
        /*0070*/ 	.word	0x00000000


	//----- nvinfo : EIATTR_CBANK_PARAM_SIZE
	.align		4
.L_3119:
        /*0074*/ 	.byte	0x03, 0x19
        /*0076*/ 	.short	0x0c4a


	//----- nvinfo : EIATTR_PARAM_CBANK
	.align		4
        /*0078*/ 	.byte	0x04, 0x0a
        /*007a*/ 	.short	(.L_3121 - .L_3120)
	.align		4
.L_3120:
        /*007c*/ 	.word	index@(.nv.constant0._ZN2at6native55_GLOBAL__N__de093ff9_22_ForeachBinaryOpList_cu_a911ec4325multi_tensor_apply_kernelINS1_18TensorListMetadataILi2EEENS1_11CopyFunctorIN3c1011Float8_e5m2ENS6_15Float8_e5m2fnuzELi2ELi1ELi1EEEJNS0_4CopyIS7_S8_EEEEEvT_T0_DpT1_)
        /*0080*/ 	.short	0x0380
        /*0082*/ 	.short	0x0c4a


	//----- nvinfo : EIATTR_SW_WAR
	.align		4
.L_3121:
        /*0084*/ 	.byte	0x04, 0x36
        /*0086*/ 	.short	(.L_3123 - .L_3122)
.L_3122:
        /*0088*/ 	.word	0x00000008
.L_3123:


//--------------------- .nv.info._ZN2at6native55_GLOBAL__N__de093ff9_22_ForeachBinaryOpList_cu_a911ec4325multi_tensor_apply_kernelINS1_18TensorListMetadataILi2EEENS1_11CopyFunctorIN3c1011Float8_e5m2ENS6_15Float8_e4m3fnuzELi2ELi1ELi1EEEJNS0_4CopyIS7_S8_EEEEEvT_T0_DpT1_ --------------------------
	.section	.nv.info._ZN2at6native55_GLOBAL__N__de093ff9_22_ForeachBinaryOpList_cu_a911ec4325multi_tensor_apply_kernelINS1_18TensorListMetadataILi2EEENS1_11CopyFunctorIN3c1011Float8_e5m2ENS6_15Float8_e4m3fnuzELi2ELi1ELi1EEEJNS0_4CopyIS7_S8_EEEEEvT_T0_DpT1_,"",@"SHT_CUDA_INFO"
	.sectionflags	@""
	.align	4


	//----- nvinfo : EIATTR_CUDA_API_VERSION
	.align		4
        /*0000*/ 	.byte	0x04, 0x37
        /*0002*/ 	.short	(.L_3125 - .L_3124)
.L_3124:
        /*0004*/ 	.word	0x00000082


	//----- nvinfo : EIATTR_KPARAM_INFO
	.align		4
.L_3125:
        /*0008*/ 	.byte	0x04, 0x17
        /*000a*/ 	.short	(.L_3127 - .L_3126)
.L_3126:
        /*000c*/ 	.word	0x00000000
        /*0010*/ 	.short	0x0002
        /*0012*/ 	.short	0x0c49
        /*0014*/ 	.byte	0x00, 0xf0, 0x05, 0x00


	//----- nvinfo : EIATTR_KPARAM_INFO
	.align		4
.L_3127:
        /*0018*/ 	.byte	0x04, 0x17
        /*001a*/ 	.short	(.L_3129 - .L_3128)
.L_3128:
        /*001c*/ 	.word	0x00000000
        /*0020*/ 	.short	0x0001
        /*0022*/ 	.short	0x0c48
        /*0024*/ 	.byte	0x00, 0xf0, 0x05, 0x00


	//----- nvinfo : EIATTR_KPARAM_INFO
	.align		4
.L_3129:
        /*0028*/ 	.byte	0x04, 0x17
        /*002a*/ 	.short	(.L_3131 - .L_3130)
.L_3130:
        /*002c*/ 	.word	0x00000000
        /*0030*/ 	.short	0x0000
        /*0032*/ 	.short	0x0000
        /*0034*/ 	.byte	0x00, 0xf0, 0x21, 0x31


	//----- nvinfo : EIATTR_SPARSE_MMA_MASK
	.align		4
.L_3131:
        /*0038*/ 	.byte	0x03, 0x50
        /*003a*/ 	.short	0x0000


	//----- nvinfo : EIATTR_MAXREG_COUNT
	.align		4
        /*003c*/ 	.byte	0x03, 0x1b
        /*003e*/ 	.short	0x0080


	//----- nvinfo : EIATTR_MERCURY_ISA_VERSION
	.align		4
        /*0040*/ 	.byte	0x03, 0x5f
        /*0042*/ 	.short	0x0101


	//----- nvinfo : EIATTR_VRC_CTA_INIT_COUNT
	.align		4
        /*0044*/ 	.byte	0x02, 0x4a
	.zero		1
	.zero		1


	//----- nvinfo : EIATTR_EXIT_INSTR_OFFSETS
	.align		4
        /*0048*/ 	.byte	0x04, 0x1c
        /*004a*/ 	.short	(.L_3133 - .L_3132)


	//   ....[0]....
.L_3132:
        /*004c*/ 	.word	0x00000170


	//   ....[1]....
        /*0050*/ 	.word	0x000010f0


	//   ....[2]....
        /*0054*/ 	.word	0x00001140


	//   ....[3]....
        /*0058*/ 	.word	0x00001de0


	//----- nvinfo : EIATTR_MAX_THREADS
	.align		4
.L_3133:
        /*005c*/ 	.byte	0x04, 0x05
        /*005e*/ 	.short	(.L_3135 - .L_3134)
.L_3134:
        /*0060*/ 	.word	0x00000200
        /*0064*/ 	.word	0x00000001
        /*0068*/ 	.word	0x00000001


	//----- nvinfo : EIATTR_CRS_STACK_SIZE
	.align		4
.L_3135:
        /*006c*/ 	.byte	0x04, 0x1e
        /*006e*/ 	.short	(.L_3137 - .L_3136)
.L_3136:
        /*0070*/ 	.word	0x00000000


	//----- nvinfo : EIATTR_CBANK_PARAM_SIZE
	.align		4
.L_3137:
        /*0074*/ 	.byte	0x03, 0x19
        /*0076*/ 	.short	0x0c4a


	//----- nvinfo : EIATTR_PARAM_CBANK
	.align		4
        /*0078*/ 	.byte	0x04, 0x0a
        /*007a*/ 	.short	(.L_3139 - .L_3138)
	.align		4
.L_3138:
        /*007c*/ 	.word	index@(.nv.constant0._ZN2at6native55_GLOBAL__N__de093ff9_22_ForeachBinaryOpList_cu_a911ec4325multi_tensor_apply_kernelINS1_18TensorListMetadataILi2EEENS1_11CopyFunctorIN3c1011Float8_e5m2ENS6_15Float8_e4m3fnuzELi2ELi1ELi1EEEJNS0_4CopyIS7_S8_EEEEEvT_T0_DpT1_)
        /*0080*/ 	.short	0x0380
        /*0082*/ 	.short	0x0c4a


	//----- nvinfo : EIATTR_SW_WAR
	.align		4
.L_3139:
        /*0084*/ 	.byte	0x04, 0x36
        /*0086*/ 	.short	(.L_3141 - .L_3140)
.L_3140:
        /*0088*/ 	.word	0x00000008
.L_3141:


//--------------------- .nv.info._ZN2at6native55_GLOBAL__N__de093ff9_22_ForeachBinaryOpList_cu_a911ec4325multi_tensor_apply_kernelINS1_18TensorListMetadataILi2EEENS1_11CopyFunctorIN3c1011Float8_e5m2ENS6_13Float8_e4m3fnELi2ELi1ELi1EEEJNS0_4CopyIS7_S8_EEEEEvT_T0_DpT1_ --------------------------
	.section	.nv.info._ZN2at6native55_GLOBAL__N__de093ff9_22_ForeachBinaryOpList_cu_a911ec4325multi_tensor_apply_kernelINS1_18TensorListMetadataILi2EEENS1_11CopyFunctorIN3c1011Float8_e5m2ENS6_13Float8_e4m3fnELi2ELi1ELi1EEEJNS0_4CopyIS7_S8_EEEEEvT_T0_DpT1_,"",@"SHT_CUDA_INFO"
	.sectionflags	@""
	.align	4


	//----- nvinfo : EIATTR_CUDA_API_VERSION
	.align		4
        /*0000*/ 	.byte	0x04, 0x37
        /*0002*/ 	.short	(.L_3143 - .L_3142)
.L_3142:
        /*0004*/ 	.word	0x00000082


	//----- nvinfo : EIATTR_KPARAM_INFO
	.align		4
.L_3143:
        /*0008*/ 	.byte	0x04, 0x17
        /*000a*/ 	.short	(.L_3145 - .L_3144)
.L_3144:
        /*000c*/ 	.word	0x00000000
        /*0010*/ 	.short	0x0002
        /*0012*/ 	.short	0x0c49
        /*0014*/ 	.byte	0x00, 0xf0, 0x05, 0x00


	//----- nvinfo : EIATTR_KPARAM_INFO
	.align		4
.L_3145:
        /*0018*/ 	.byte	0x04, 0x17
        /*001a*/ 	.short	(.L_3147 - .L_3146)
.L_3146:
        /*001c*/ 	.word	0x00000000
        /*0020*/ 	.short	0x0001
        /*0022*/ 	.short	0x0c48
        /*0024*/ 	.byte	0x00, 0xf0, 0x05, 0x00


	//----- nvinfo : EIATTR_KPARAM_INFO
	.align		4
.L_3147:
        /*0028*/ 	.byte	0x04, 0x17
        /*002a*/ 	.short	(.L_3149 - .L_3148)
.L_3148:
        /*002c*/ 	.word	0x00000000
        /*0030*/ 	.short	0x0000
        /*0032*/ 	.short	0x0000
        /*0034*/ 	.byte	0x00, 0xf0, 0x21, 0x31


	//----- nvinfo : EIATTR_SPARSE_MMA_MASK
	.align		4
.L_3149:
        /*0038*/ 	.byte	0x03, 0x50
        /*003a*/ 	.short	0x0000


	//----- nvinfo : EIATTR_MAXREG_COUNT
	.align		4
        /*003c*/ 	.byte	0x03, 0x1b
        /*003e*/ 	.short	0x0080


	//----- nvinfo : EIATTR_MERCURY_ISA_VERSION
	.align		4
        /*0040*/ 	.byte	0x03, 0x5f
        /*0042*/ 	.short	0x0101


	//----- nvinfo : EIATTR_VRC_CTA_INIT_COUNT
	.align		4
        /*0044*/ 	.byte	0x02, 0x4a
	.zero		1
	.zero		1


	//----- nvinfo : EIATTR_EXIT_INSTR_OFFSETS
	.align		4
        /*0048*/ 	.byte	0x04, 0x1c
        /*004a*/ 	.short	(.L_3151 - .L_3150)


	//   ....[0]....
.L_3150:
        /*004c*/ 	.word	0x00000170


	//   ....[1]....
        /*0050*/ 	.word	0x00000e60


	//   ....[2]....
        /*0054*/ 	.word	0x00000eb0


	//   ....[3]....
        /*0058*/ 	.word	0x00001860


	//----- nvinfo : EIATTR_MAX_THREADS
	.align		4
.L_3151:
        /*005c*/ 	.byte	0x04, 0x05
        /*005e*/ 	.short	(.L_3153 - .L_3152)
.L_3152:
        /*0060*/ 	.word	0x00000200
        /*0064*/ 	.word	0x00000001
        /*0068*/ 	.word	0x00000001


	//----- nvinfo : EIATTR_CRS_STACK_SIZE
	.align		4
.L_3153:
        /*006c*/ 	.byte	0x04, 0x1e
        /*006e*/ 	.short	(.L_3155 - .L_3154)
.L_3154:
        /*0070*/ 	.word	0x00000000


	//----- nvinfo : EIATTR_CBANK_PARAM_SIZE
	.align		4
.L_3155:
        /*0074*/ 	.byte	0x03, 0x19
        /*0076*/ 	.short	0x0c4a


	//----- nvinfo : EIATTR_PARAM_CBANK
	.align		4
        /*0078*/ 	.byte	0x04, 0x0a
        /*007a*/ 	.short	(.L_3157 - .L_3156)
	.align		4
.L_3156:
        /*007c*/ 	.word	index@(.nv.constant0._ZN2at6native55_GLOBAL__N__de093ff9_22_ForeachBinaryOpList_cu_a911ec4325multi_tensor_apply_kernelINS1_18TensorListMetadataILi2EEENS1_11CopyFunctorIN3c1011Float8_e5m2ENS6_13Float8_e4m3fnELi2ELi1ELi1EEEJNS0_4CopyIS7_S8_EEEEEvT_T0_DpT1_)
        /*0080*/ 	.short	0x0380
        /*0082*/ 	.short	0x0c4a


	//----- nvinfo : EIATTR_SW_WAR
	.align		4
.L_3157:
        /*0084*/ 	.byte	0x04, 0x36
        /*0086*/ 	.short	(.L_3159 - .L_3158)
.L_3158:
        /*0088*/ 	.word	0x00000008
.L_3159:


//--------------------- .nv.info._ZN2at6native55_GLOBAL__N__de093ff9_22_ForeachBinaryOpList_cu_a911ec4325multi_tensor_apply_kernelINS1_18TensorListMetadataILi2EEENS1_11CopyFunctorIN3c1011Float8_e5m2EbLi2ELi1ELi1EEEJNS0_4CopyIS7_bEEEEEvT_T0_DpT1_ --------------------------
	.section	.nv.info._ZN2at6native55_GLOBAL__N__de093ff9_22_ForeachBinaryOpList_cu_a911ec4325multi_tensor_apply_kernelINS1_18TensorListMetadataILi2EEENS1_11CopyFunctorIN3c1011Float8_e5m2EbLi2ELi1ELi1EEEJNS0_4CopyIS7_bEEEEEvT_T0_DpT1_,"",@"SHT_CUDA_INFO"
	.sectionflags	@""
	.align	4


	//----- nvinfo : EIATTR_CUDA_API_VERSION
	.align		4
        /*0000*/ 	.byte	0x04, 0x37
        /*0002*/ 	.short	(.L_3161 - .L_3160)
.L_3160:
        /*0004*/ 	.word	0x00000082


	//----- nvinfo : EIATTR_KPARAM_INFO
	.align		4
.L_3161:
        /*0008*/ 	.byte	0x04, 0x17
        /*000a*/ 	.short	(.L_3163 - .L_3162)
.L_3162:
        /*000c*/ 	.word	0x00000000
        /*0010*/ 	.short	0x0002
        /*0012*/ 	.short	0x0c49
        /*0014*/ 	.byte	0x00, 0xf0, 0x05, 0x00


	//----- nvinfo : EIATTR_KPARAM_INFO
	.align		4
.L_3163:
        /*0018*/ 	.byte	0x04, 0x17
        /*001a*/ 	.short	(.L_3165 - .L_3164)
.L_3164:
        /*001c*/ 	.word	0x00000000
        /*0020*/ 	.short	0x0001
        /*0022*/ 	.short	0x0c48
        /*0024*/ 	.byte	0x00, 0xf0, 0x05, 0x00


	//----- nvinfo : EIATTR_KPARAM_INFO
	.align		4
.L_3165:
        /*0028*/ 	.byte	0x04, 0x17
        /*002a*/ 	.short	(.L_3167 - .L_3166)
.L_3166:
        /*002c*/ 	.word	0x00000000
        /*0030*/ 	.short	0x0000
        /*0032*/ 	.short	0x0000
        /*0034*/ 	.byte	0x00, 0xf0, 0x21, 0x31


	//----- nvinfo : EIATTR_SPARSE_MMA_MASK
	.align		4
.L_3167:
        /*0038*/ 	.byte	0x03, 0x50
        /*003a*/ 	.short	0x0000


	//----- nvinfo : EIATTR_MAXREG_COUNT
	.align		4
        /*003c*/ 	.byte	0x03, 0x1b
        /*003e*/ 	.short	0x0080


	//----- nvinfo : EIATTR_MERCURY_ISA_VERSION
	.align		4
        /*0040*/ 	.byte	0x03, 0x5f
        /*0042*/ 	.short	0x0101


	//----- nvinfo : EIATTR_VRC_CTA_INIT_COUNT
	.align		4
        /*0044*/ 	.byte	0x02, 0x4a
	.zero		1
	.zero		1


	//----- nvinfo : EIATTR_EXIT_INSTR_OFFSETS
	.align		4
        /*0048*/ 	.byte	0x04, 0x1c
        /*004a*/ 	.short	(.L_3169 - .L_3168)


	//   ....[0]....
.L_3168:
        /*004c*/ 	.word	0x00000170


	//   ....[1]....
        /*0050*/ 	.word	0x00000ad0


	//   ....[2]....
        /*0054*/ 	.word	0x00000b20


	//   ....[3]....
        /*0058*/ 	.word	0x00001130


	//----- nvinfo : EIATTR_MAX_THREADS
	.align		4
.L_3169:
        /*005c*/ 	.byte	0x04, 0x05
        /*005e*/ 	.short	(.L_3171 - .L_3170)
.L_3170:
        /*0060*/ 	.word	0x00000200
        /*0064*/ 	.word	0x00000001
        /*0068*/ 	.word	0x00000001


	//----- nvinfo : EIATTR_CRS_STACK_SIZE
	.align		4
.L_3171:
        /*006c*/ 	.byte	0x04, 0x1e
        /*006e*/ 	.short	(.L_3173 - .L_3172)
.L_3172:
        /*0070*/ 	.word	0x00000000


	//----- nvinfo : EIATTR_CBANK_PARAM_SIZE
	.align		4
.L_3173:
        /*0074*/ 	.byte	0x03, 0x19
        /*0076*/ 	.short	0x0c4a


	//----- nvinfo : EIATTR_PARAM_CBANK
	.align		4
        /*0078*/ 	.byte	0x04, 0x0a
        /*007a*/ 	.short	(.L_3175 - .L_3174)
	.align		4
.L_3174:
        /*007c*/ 	.word	index@(.nv.constant0._ZN2at6native55_GLOBAL__N__de093ff9_22_ForeachBinaryOpList_cu_a911ec4325multi_tensor_apply_kernelINS1_18TensorListMetadataILi2EEENS1_11CopyFunctorIN3c1011Float8_e5m2EbLi2ELi1ELi1EEEJNS0_4CopyIS7_bEEEEEvT_T0_DpT1_)
        /*0080*/ 	.short	0x0380
        /*0082*/ 	.short	0x0c4a


	//----- nvinfo : EIATTR_SW_WAR
	.align		4
.L_3175:
        /*0084*/ 	.byte	0x04, 0x36
        /*0086*/ 	.short	(.L_3177 - .L_3176)
.L_3176:
        /*0088*/ 	.word	0x00000008
.L_3177:


//--------------------- .nv.info._ZN2at6native55_GLOBAL__N__de093ff9_22_ForeachBinaryOpList_cu_a911ec4325multi_tensor_apply_kernelINS1_18TensorListMetadataILi2EEENS1_11CopyFunctorIN3c1011Float8_e5m2ENS6_8BFloat16ELi2ELi1ELi1EEEJNS0_4CopyIS7_S8_EEEEEvT_T0_DpT1_ --------------------------
	.section	.nv.info._ZN2at6native55_GLOBAL__N__de093ff9_22_ForeachBinaryOpList_cu_a911ec4325multi_tensor_apply_kernelINS1_18TensorListMetadataILi2EEENS1_11CopyFunctorIN3c1011Float8_e5m2ENS6_8BFloat16ELi2ELi1ELi1EEEJNS0_4CopyIS7_S8_EEEEEvT_T0_DpT1_,"",@"SHT_CUDA_INFO"
	.sectionflags	@""
	.align	4


	//----- nvinfo : EIATTR_CUDA_API_VERSION
	.align		4
        /*0000*/ 	.byte	0x04, 0x37
        /*0002*/ 	.short	(.L_3179 - .L_3178)
.L_3178:
        /*0004*/ 	.word	0x00000082


	//----- nvinfo : EIATTR_KPARAM_INFO
	.align		4
.L_3179:
        /*0008*/ 	.byte	0x04, 0x17
        /*000a*/ 	.short	(.L_3181 - .L_3180)
.L_3180:
        /*000c*/ 	.word	0x00000000
        /*0010*/ 	.short	0x0002
        /*0012*/ 	.short	0x0c49
        /*0014*/ 	.byte	0x00, 0xf0, 0x05, 0x00


	//----- nvinfo : EIATTR_KPARAM_INFO
	.align		4
.L_3181:
        /*0018*/ 	.byte	0x04, 0x17
        /*001a*/ 	.short	(.L_3183 - .L_3182)
.L_3182:
        /*001c*/ 	.word	0x00000000
        /*0020*/ 	.short	0x0001
        /*0022*/ 	.short	0x0c48
        /*0024*/ 	.byte	0x00, 0xf0, 0x05, 0x00


	//----- nvinfo : EIATTR_KPARAM_INFO
	.align		4
.L_3183:
        /*0028*/ 	.byte	0x04, 0x17
        /*002a*/ 	.short	(.L_3185 - .L_3184)
.L_3184:
        /*002c*/ 	.word	0x00000000
        /*0030*/ 	.short	0x0000
        /*0032*/ 	.short	0x0000
        /*0034*/ 	.byte	0x00, 0xf0, 0x21, 0x31


	//----- nvinfo : EIATTR_SPARSE_MMA_MASK
	.align		4
.L_3185:
        /*0038*/ 	.byte	0x03, 0x50
        /*003a*/ 	.short	0x0000


	//----- nvinfo : EIATTR_MAXREG_COUNT
	.align		4
        /*003c*/ 	.byte	0x03, 0x1b
        /*003e*/ 	.short	0x0080


	//----- nvinfo : EIATTR_MERCURY_ISA_VERSION
	.align		4
        /*0040*/ 	.byte	0x03, 0x5f
        /*0042*/ 	.short	0x0101


	//----- nvinfo : EIATTR_VRC_CTA_INIT_COUNT
	.align		4
        /*0044*/ 	.byte	0x02, 0x4a
	.zero		1
	.zero		1


	//----- nvinfo : EIATTR_EXIT_INSTR_OFFSETS
	.align		4
        /*0048*/ 	.byte	0x04, 0x1c
        /*004a*/ 	.short	(.L_3187 - .L_3186)


	//   ....[0]....
.L_3186:
        /*004c*/ 	.word	0x00000190


	//   ....[1]....
        /*0050*/ 	.word	0x00000b40


	//   ....[2]....
        /*0054*/ 	.word	0x00000b90


	//   ....[3]....
        /*0058*/ 	.word	0x00001180


	//----- nvinfo : EIATTR_MAX_THREADS
	.align		4
.L_3187:
        /*005c*/ 	.byte	0x04, 0x05
        /*005e*/ 	.short	(.L_3189 - .L_3188)
.L_3188:
        /*0060*/ 	.word	0x00000200
        /*0064*/ 	.word	0x00000001
        /*0068*/ 	.word	0x00000001


	//----- nvinfo : EIATTR_CRS_STACK_SIZE
	.align		4
.L_3189:
        /*006c*/ 	.byte	0x04, 0x1e
        /*006e*/ 	.short	(.L_3191 - .L_3190)
.L_3190:
        /*0070*/ 	.word	0x00000000


	//----- nvinfo : EIATTR_CBANK_PARAM_SIZE
	.align		4
.L_3191:
        /*0074*/ 	.byte	0x03, 0x19
        /*0076*/ 	.short	0x0c4a


	//----- nvinfo : EIATTR_PARAM_CBANK
	.align		4
        /*0078*/ 	.byte	0x04, 0x0a
        /*007a*/ 	.short	(.L_3193 - .L_3192)
	.align		4
.L_3192:
        /*007c*/ 	.word	index@(.nv.constant0._ZN2at6native55_GLOBAL__N__de093ff9_22_ForeachBinaryOpList_cu_a911ec4325multi_tensor_apply_kernelINS1_18TensorListMetadataILi2EEENS1_11CopyFunctorIN3c1011Float8_e5m2ENS6_8BFloat16ELi2ELi1ELi1EEEJNS0_4CopyIS7_S8_EEEEEvT_T0_DpT1_)
        /*0080*/ 	.short	0x0380
        /*0082*/ 	.short	0x0c4a


	//----- nvinfo : EIATTR_SW_WAR
	.align		4
.L_3193:
        /*0084*/ 	.byte	0x04, 0x36
        /*0086*/ 	.short	(.L_3195 - .L_3194)
.L_3194:
        /*0088*/ 	.word	0x00000008
.L_3195:


//--------------------- .nv.info._ZN2at6native55_GLOBAL__N__de093ff9_22_ForeachBinaryOpList_cu_a911ec4325multi_tensor_apply_kernelINS1_18TensorListMetadataILi2EEENS1_11CopyFunctorIN3c1011Float8_e5m2ENS6_4HalfELi2ELi1ELi1EEEJNS0_4CopyIS7_S8_EEEEEvT_T0_DpT1_ --------------------------
	.section	.nv.info._ZN2at6native55_GLOBAL__N__de093ff9_22_ForeachBinaryOpList_cu_a911ec4325multi_tensor_apply_kernelINS1_18TensorListMetadataILi2EEENS1_11CopyFunctorIN3c1011Float8_e5m2ENS6_4HalfELi2ELi1ELi1EEEJNS0_4CopyIS7_S8_EEEEEvT_T0_DpT1_,"",@"SHT_CUDA_INFO"
	.sectionflags	@""
	.align	4


	//----- nvinfo : EIATTR_CUDA_API_VERSION
	.align		4
        /*0000*/ 	.byte	0x04, 0x37
        /*0002*/ 	.short	(.L_3197 - .L_3196)
.L_3196:
        /*0004*/ 	.word	0x00000082


	//----- nvinfo : EIATTR_KPARAM_INFO
	.align		4
.L_3197:
        /*0008*/ 	.byte	0x04, 0x17
        /*000a*/ 	.short	(.L_3199 - .L_3198)
.L_3198:
        /*000c*/ 	.word	0x00000000
        /*0010*/ 	.short	0x0002
        /*0012*/ 	.short	0x0c49
        /*0014*/ 	.byte	0x00, 0xf0, 0x05, 0x00


	//----- nvinfo : EIATTR_KPARAM_INFO
	.align		4
.L_3199:
        /*0018*/ 	.byte	0x04, 0x17
        /*001a*/ 	.short	(.L_3201 - .L_3200)
.L_3200:
        /*001c*/ 	.word	0x00000000
        /*0020*/ 	.short	0x0001
        /*0022*/ 	.short	0x0c48
        /*0024*/ 	.byte	0x00, 0xf0, 0x05, 0x00


	//----- nvinfo : EIATTR_KPARAM_INFO
	.align		4
.L_3201:
        /*0028*/ 	.byte	0x04, 0x17
        /*002a*/ 	.short	(.L_3203 - .L_3202)
.L_3202:
        /*002c*/ 	.word	0x00000000
        /*0030*/ 	.short	0x0000
        /*0032*/ 	.short	0x0000
        /*0034*/ 	.byte	0x00, 0xf0, 0x21, 0x31


	//----- nvinfo : EIATTR_SPARSE_MMA_MASK
	.align		4
.L_3203:
        /*0038*/ 	.byte	0x03, 0x50
        /*003a*/ 	.short	0x0000


	//----- nvinfo : EIATTR_MAXREG_COUNT
	.align		4
        /*003c*/ 	.byte	0x03, 0x1b
        /*003e*/ 	.short	0x0080


	//----- nvinfo : EIATTR_MERCURY_ISA_VERSION
	.align		4
        /*0040*/ 	.byte	0x03, 0x5f
        /*0042*/ 	.short	0x0101


	//----- nvinfo : EIATTR_VRC_CTA_INIT_COUNT
	.align		4
        /*0044*/ 	.byte	0x02, 0x4a
	.zero		1
	.zero		1


	//----- nvinfo : EIATTR_EXIT_INSTR_OFFSETS
	.align		4
        /*0048*/ 	.byte	0x04, 0x1c
        /*004a*/ 	.short	(.L_3205 - .L_3204)


	//   ....[0]....
.L_3204:
        /*004c*/ 	.word	0x00000190


	//   ....[1]....
        /*0050*/ 	.word	0x00000b40


	//   ....[2]....
        /*0054*/ 	.word	0x00000b90


	//   ....[3]....
        /*0058*/ 	.word	0x00001160


	//----- nvinfo : EIATTR_MAX_THREADS
	.align		4
.L_3205:
        /*005c*/ 	.byte	0x04, 0x05
        /*005e*/ 	.short	(.L_3207 - .L_3206)
.L_3206:
        /*0060*/ 	.word	0x00000200
        /*0064*/ 	.word	0x00000001
        /*0068*/ 	.word	0x00000001


	//----- nvinfo : EIATTR_CRS_STACK_SIZE
	.align		4
.L_3207:
        /*006c*/ 	.byte	0x04, 0x1e
        /*006e*/ 	.short	(.L_3209 - .L_3208)
.L_3208:
        /*0070*/ 	.word	0x00000000


	//----- nvinfo : EIATTR_CBANK_PARAM_SIZE
	.align		4
.L_3209:
        /*0074*/ 	.byte	0x03, 0x19
        /*0076*/ 	.short	0x0c4a


	//----- nvinfo : EIATTR_PARAM_CBANK
	.align		4
        /*0078*/ 	.byte	0x04, 0x0a
        /*007a*/ 	.short	(.L_3211 - .L_3210)
	.align		4
.L_3210:
        /*007c*/ 	.word	index@(.nv.constant0._ZN2at6native55_GLOBAL__N__de093ff9_22_ForeachBinaryOpList_cu_a911ec4325multi_tensor_apply_kernelINS1_18TensorListMetadataILi2EEENS1_11CopyFunctorIN3c1011Float8_e5m2ENS6_4HalfELi2ELi1ELi1EEEJNS0_4CopyIS7_S8_EEEEEvT_T0_DpT1_)
        /*0080*/ 	.short	0x0380
        /*0082*/ 	.short	0x0c4a


	//----- nvinfo : EIATTR_SW_WAR
	.align		4
.L_3211:
        /*0084*/ 	.byte	0x04, 0x36
        /*0086*/ 	.short	(.L_3213 - .L_3212)
.L_3212:
        /*0088*/ 	.word	0x00000008
.L_3213:


//--------------------- .nv.info._ZN2at6native55_GLOBAL__N__de093ff9_22_ForeachBinaryOpList_cu_a911ec4325multi_tensor_apply_kernelINS1_18TensorListMetadataILi2EEENS1_11CopyFunctorIN3c1011Float8_e5m2ENS6_7complexIfEELi2ELi1ELi1EEEJNS0_4CopyIS7_S9_EEEEEvT_T0_DpT1_ --------------------------
	.section	.nv.info._ZN2at6native55_GLOBAL__N__de093ff9_22_ForeachBinaryOpList_cu_a911ec4325multi_tensor_apply_kernelINS1_18TensorListMetadataILi2EEENS1_11CopyFunctorIN3c1011Float8_e5m2ENS6_7complexIfEELi2ELi1ELi1EEEJNS0_4CopyIS7_S9_EEEEEvT_T0_DpT1_,"",@"SHT_CUDA_INFO"
	.sectionflags	@""
	.align	4


	//----- nvinfo : EIATTR_CUDA_API_VERSION
	.align		4
        /*0000*/ 	.byte	0x04, 0x37
        /*0002*/ 	.short	(.L_3215 - .L_3214)
.L_3214:
        /*0004*/ 	.word	0x00000082


	//----- nvinfo : EIATTR_KPARAM_INFO
	.align		4
.L_3215:
        /*0008*/ 	.byte	0x04, 0x17
        /*000a*/ 	.short	(.L_3217 - .L_3216)
.L_3216:
        /*000c*/ 	.word	0x00000000
        /*0010*/ 	.short	0x0002
        /*0012*/ 	.short	0x0c49
        /*0014*/ 	.byte	0x00, 0xf0, 0x05, 0x00


	//----- nvinfo : EIATTR_KPARAM_INFO
	.align		4
.L_3217:
        /*0018*/ 	.byte	0x04, 0x17
        /*001a*/ 	.short	(.L_3219 - .L_3218)
.L_3218:
        /*001c*/ 	.word	0x00000000
        /*0020*/ 	.short	0x0001
        /*0022*/ 	.short	0x0c48
        /*0024*/ 	.byte	0x00, 0xf0, 0x05, 0x00


	//----- nvinfo : EIATTR_KPARAM_INFO
	.align		4
.L_3219:
        /*0028*/ 	.byte	0x04, 0x17
        /*002a*/ 	.short	(.L_3221 - .L_3220)
.L_3220:
        /*002c*/ 	.word	0x00000000
        /*0030*/ 	.short	0x0000
        /*0032*/ 	.short	0x0000
        /*0034*/ 	.byte	0x00, 0xf0, 0x21, 0x31


	//----- nvinfo : EIATTR_SPARSE_MMA_MASK
	.align		4
.L_3221:
        /*0038*/ 	.byte	0x03, 0x50
        /*003a*/ 	.short	0x0000


	//----- nvinfo : EIATTR_MAXREG_COUNT
	.align		4
        /*003c*/ 	.byte	0x03, 0x1b
        /*003e*/ 	.short	0x0080


	//----- nvinfo : EIATTR_MERCURY_ISA_VERSION
	.align		4
        /*0040*/ 	.byte	0x03, 0x5f
        /*0042*/ 	.short	0x0101


	//----- nvinfo : EIATTR_VRC_CTA_INIT_COUNT
	.align		4
        /*0044*/ 	.byte	0x02, 0x4a
	.zero		1
	.zero		1


	//----- nvinfo : EIATTR_EXIT_INSTR_OFFSETS
	.align		4
        /*0048*/ 	.byte	0x04, 0x1c
        /*004a*/ 	.short	(.L_3223 - .L_3222)


	//   ....[0]....
.L_3222:
        /*004c*/ 	.word	0x00000190


	//   ....[1]....
        /*0050*/ 	.word	0x00000b60


	//   ....[2]....
        /*0054*/ 	.word	0x00000bb0


	//   ....[3]....
        /*0058*/ 	.word	0x00001140


	//----- nvinfo : EIATTR_MAX_THREADS
	.align		4
.L_3223:
        /*005c*/ 	.byte	0x04, 0x05
        /*005e*/ 	.short	(.L_3225 - .L_3224)
.L_3224:
        /*0060*/ 	.word	0x00000200
        /*0064*/ 	.word	0x00000001
        /*0068*/ 	.word	0x00000001


	//----- nvinfo : EIATTR_CRS_STACK_SIZE
	.align		4
.L_3225:
        /*006c*/ 	.byte	0x04, 0x1e
        /*006e*/ 	.short	(.L_3227 - .L_3226)
.L_3226:
        /*0070*/ 	.word	0x00000000


	//----- nvinfo : EIATTR_CBANK_PARAM_SIZE
	.align		4
.L_3227:
        /*0074*/ 	.byte	0x03, 0x19
        /*0076*/ 	.short	0x0c4a


	//----- nvinfo : EIATTR_PARAM_CBANK
	.align		4
        /*0078*/ 	.byte	0x04, 0x0a
        /*007a*/ 	.short	(.L_3229 - .L_3228)
	.align		4
.L_3228:
        /*007c*/ 	.word	index@(.nv.constant0._ZN2at6native55_GLOBAL__N__de093ff9_22_ForeachBinaryOpList_cu_a911ec4325multi_tensor_apply_kernelINS1_18TensorListMetadataILi2EEENS1_11CopyFunctorIN3c1011Float8_e5m2ENS6_7complexIfEELi2ELi1ELi1EEEJNS0_4CopyIS7_S9_EEEEEvT_T0_DpT1_)
        /*0080*/ 	.short	0x0380
        /*0082*/ 	.short	0x0c4a


	//----- nvinfo : EIATTR_SW_WAR
	.align		4
.L_3229:
        /*0084*/ 	.byte	0x04, 0x36
        /*0086*/ 	.short	(.L_3231 - .L_3230)
.L_3230:
        /*0088*/ 	.word	0x00000008
.L_3231:


//--------------------- .nv.info._ZN2at6native55_GLOBAL__N__de093ff9_22_ForeachBinaryOpList_cu_a911ec4325multi_tensor_apply_kernelINS1_18TensorListMetadataILi2EEENS1_11CopyFunctorIN3c1011Float8_e5m2ENS6_7complexIdEELi2ELi1ELi1EEEJNS0_4CopyIS7_S9_EEEEEvT_T0_DpT1_ --------------------------
	.section	.nv.info._ZN2at6native55_GLOBAL__N__de093ff9_22_ForeachBinaryOpList_cu_a911ec4325multi_tensor_apply_kernelINS1_18TensorListMetadataILi2EEENS1_11CopyFunctorIN3c1011Float8_e5m2ENS6_7complexIdEELi2ELi1ELi1EEEJNS0_4CopyIS7_S9_EEEEEvT_T0_DpT1_,"",@"SHT_CUDA_INFO"
	.sectionflags	@""
	.align	4


	//----- nvinfo : EIATTR_CUDA_API_VERSION
	.align		4
        /*0000*/ 	.byte	0x04, 0x37
        /*0002*/ 	.short	(.L_3233 - .L_3232)
.L_3232:
        /*0004*/ 	.word	0x00000082


	//----- nvinfo : EIATTR_KPARAM_INFO
	.align		4
.L_3233:
        /*0008*/ 	.byte	0x04, 0x17
        /*000a*/ 	.short	(.L_3235 - .L_3234)
.L_3234:
        /*000c*/ 	.word	0x00000000
        /*0010*/ 	.short	0x0002
        /*0012*/ 	.short	0x0c49
        /*0014*/ 	.byte	0x00, 0xf0, 0x05, 0x00


	//----- nvinfo : EIATTR_KPARAM_INFO
	.align		4
.L_3235:
        /*0018*/ 	.byte	0x04, 0x17
        /*001a*/ 	.short	(.L_3237 - .L_3236)
.L_3236:
        /*001c*/ 	.word	0x00000000
        /*0020*/ 	.short	0x0001
        /*0022*/ 	.short	0x0c48
        /*0024*/ 	.byte	0x00, 0xf0, 0x05, 0x00


	//----- nvinfo : EIATTR_KPARAM_INFO
	.align		4
.L_3237:
        /*0028*/ 	.byte	0x04, 0x17
        /*002a*/ 	.short	(.L_3239 - .L_3238)
.L_3238:
        /*002c*/ 	.word	0x00000000
        /*0030*/ 	.short	0x0000
        /*0032*/ 	.short	0x0000
        /*0034*/ 	.byte	0x00, 0xf0, 0x21, 0x31


	//----- nvinfo : EIATTR_SPARSE_MMA_MASK
	.align		4
.L_3239:
        /*0038*/ 	.byte	0x03, 0x50
        /*003a*/ 	.short	0x0000


	//----- nvinfo : EIATTR_MAXREG_COUNT
	.align		4
        /*003c*/ 	.byte	0x03, 0x1b
        /*003e*/ 	.short	0x0080


	//----- nvinfo : EIATTR_MERCURY_ISA_VERSION
	.align		4
        /*0040*/ 	.byte	0x03, 0x5f
        /*0042*/ 	.short	0x0101


	//----- nvinfo : EIATTR_VRC_CTA_INIT_COUNT
	.align		4
        /*0044*/ 	.byte	0x02, 0x4a
	.zero		1
	.zero		1


	//----- nvinfo : EIATTR_EXIT_INSTR_OFFSETS
	.align		4
        /*0048*/ 	.byte	0x04, 0x1c
        /*004a*/ 	.short	(.L_3241 - .L_3240)


	//   ....[0]....
.L_3240:
        /*004c*/ 	.word	0x00000190


	//   ....[1]....
        /*0050*/ 	.word	0x00000ca0


	//   ....[2]....
        /*0054*/ 	.word	0x00000cf0


	//   ....[3]....
        /*0058*/ 	.word	0x00001370


	//----- nvinfo : EIATTR_MAX_THREADS
	.align		4
.L_3241:
        /*005c*/ 	.byte	0x04, 0x05
        /*005e*/ 	.short	(.L_3243 - .L_3242)
.L_3242:
        /*0060*/ 	.word	0x00000200
        /*0064*/ 	.word	0x00000001
        /*0068*/ 	.word	0x00000001


	//----- nvinfo : EIATTR_CRS_STACK_SIZE
	.align		4
.L_3243:
        /*006c*/ 	.byte	0x04, 0x1e
        /*006e*/ 	.short	(.L_3245 - .L_3244)
.L_3244:
        /*0070*/ 	.word	0x00000000


	//----- nvinfo : EIATTR_CBANK_PARAM_SIZE
	.align		4
.L_3245:
        /*0074*/ 	.byte	0x03, 0x19
        /*0076*/ 	.short	0x0c4a


	//----- nvinfo : EIATTR_PARAM_CBANK
	.align		4
        /*0078*/ 	.byte	0x04, 0x0a
        /*007a*/ 	.short	(.L_3247 - .L_3246)
	.align		4
.L_3246:
        /*007c*/ 	.word	index@(.nv.constant0._ZN2at6native55_GLOBAL__N__de093ff9_22_ForeachBinaryOpList_cu_a911ec4325multi_tensor_apply_kernelINS1_18TensorListMetadataILi2EEENS1_11CopyFunctorIN3c1011Float8_e5m2ENS6_7complexIdEELi2ELi1ELi1EEEJNS0_4CopyIS7_S9_EEEEEvT_T0_DpT1_)
        /*0080*/ 	.short	0x0380
        /*0082*/ 	.short	0x0c4a


	//----- nvinfo : EIATTR_SW_WAR
	.align		4
.L_3247:
        /*0084*/ 	.byte	0x04, 0x36
        /*0086*/ 	.short	(.L_3249 - .L_3248)
.L_3248:
        /*0088*/ 	.word	0x00000008
.L_3249:


//--------------------- .nv.info._ZN2at6native55_GLOBAL__N__de093ff9_22_ForeachBinaryOpList_cu_a911ec4325multi_tensor_apply_kernelINS1_18TensorListMetadataILi2EEENS1_11CopyFunctorIN3c1011Float8_e5m2EfLi2ELi1ELi1EEEJNS0_4CopyIS7_fEEEEEvT_T0_DpT1_ --------------------------
	.section	.nv.info._ZN2at6native55_GLOBAL__N__de093ff9_22_ForeachBinaryOpList_cu_a911ec4325multi_tensor_apply_kernelINS1_18TensorListMetadataILi2EEENS1_11CopyFunctorIN3c1011Float8_e5m2EfLi2ELi1ELi1EEEJNS0_4CopyIS7_fEEEEEvT_T0_DpT1_,"",@"SHT_CUDA_INFO"
	.sectionflags	@""
	.align	4


	//----- nvinfo : EIATTR_CUDA_API_VERSION
	.align		4
        /*0000*/ 	.byte	0x04, 0x37
        /*0002*/ 	.short	(.L_3251 - .L_3250)
.L_3250:
        /*0004*/ 	.word	0x00000082


	//----- nvinfo : EIATTR_KPARAM_INFO
	.align		4
.L_3251:
        /*0008*/ 	.byte	0x04, 0x17
        /*000a*/ 	.short	(.L_3253 - .L_3252)
.L_3252:
        /*000c*/ 	.word	0x00000000
        /*0010*/ 	.short	0x0002
        /*0012*/ 	.short	0x0c49
        /*0014*/ 	.byte	0x00, 0xf0, 0x05, 0x00


	//----- nvinfo : EIATTR_KPARAM_INFO
	.align		4
.L_3253:
        /*0018*/ 	.byte	0x04, 0x17
        /*001a*/ 	.short	(.L_3255 - .L_3254)
.L_3254:
        /*001c*/ 	.word	0x00000000
        /*0020*/ 	.short	0x0001
        /*0022*/ 	.short	0x0c48
        /*0024*/ 	.byte	0x00, 0xf0, 0x05, 0x00


	//----- nvinfo : EIATTR_KPARAM_INFO
	.align		4
.L_3255:
        /*0028*/ 	.byte	0x04, 0x17
        /*002a*/ 	.short	(.L_3257 - .L_3256)
.L_3256:
        /*002c*/ 	.word	0x00000000
        /*0030*/ 	.short	0x0000
        /*0032*/ 	.short	0x0000
        /*0034*/ 	.byte	0x00, 0xf0, 0x21, 0x31


	//----- nvinfo : EIATTR_SPARSE_MMA_MASK
	.align		4
.L_3257:
        /*0038*/ 	.byte	0x03, 0x50
        /*003a*/ 	.short	0x0000


	//----- nvinfo : EIATTR_MAXREG_COUNT
	.align		4
        /*003c*/ 	.byte	0x03, 0x1b
        /*003e*/ 	.short	0x0080


	//----- nvinfo : EIATTR_MERCURY_ISA_VERSION
	.align		4
        /*0040*/ 	.byte	0x03, 0x5f
        /*0042*/ 	.short	0x0101


	//----- nvinfo : EIATTR_VRC_CTA_INIT_COUNT
	.align		4
        /*0044*/ 	.byte	0x02, 0x4a
	.zero		1
	.zero		1


	//----- nvinfo : EIATTR_EXIT_INSTR_OFFSETS
	.align		4
        /*0048*/ 	.byte	0x04, 0x1c
        /*004a*/ 	.short	(.L_3259 - .L_3258)


	//   ....[0]....
.L_3258:
        /*004c*/ 	.word	0x00000190


	//   ....[1]....
        /*0050*/ 	.word	0x00000b50


	//   ....[2]....
        /*0054*/ 	.word	0x00000ba0


	//   ....[3]....
        /*0058*/ 	.word	0x00001130


	//----- nvinfo : EIATTR_MAX_THREADS
	.align		4
.L_3259:
        /*005c*/ 	.byte	0x04, 0x05
        /*005e*/ 	.short	(.L_3261 - .L_3260)
.L_3260:
        /*0060*/ 	.word	0x00000200
        /*0064*/ 	.word	0x00000001
        /*0068*/ 	.word	0x00000001


	//----- nvinfo : EIATTR_CRS_STACK_SIZE
	.align		4
.L_3261:
        /*006c*/ 	.byte	0x04, 0x1e
        /*006e*/ 	.short	(.L_3263 - .L_3262)
.L_3262:
        /*0070*/ 	.word	0x00000000


	//----- nvinfo : EIATTR_CBANK_PARAM_SIZE
	.align		4
.L_3263:
        /*0074*/ 	.byte	0x03, 0x19
        /*0076*/ 	.short	0x0c4a


	//----- nvinfo : EIATTR_PARAM_CBANK
	.align		4
        /*0078*/ 	.byte	0x04, 0x0a
        /*007a*/ 	.short	(.L_3265 - .L_3264)
	.align		4
.L_3264:
        /*007c*/ 	.word	index@(.nv.constant0._ZN2at6native55_GLOBAL__N__de093ff9_22_ForeachBinaryOpList_cu_a911ec4325multi_tensor_apply_kernelINS1_18TensorListMetadataILi2EEENS1_11CopyFunctorIN3c1011Float8_e5m2EfLi2ELi1ELi1EEEJNS0_4CopyIS7_fEEEEEvT_T0_DpT1_)
        /*0080*/ 	.short	0x0380
        /*0082*/ 	.short	0x0c4a


	//----- nvinfo : EIATTR_SW_WAR
	.align		4
.L_3265:
        /*0084*/ 	.byte	0x04, 0x36
        /*0086*/ 	.short	(.L_3267 - .L_3266)
.L_3266:
        /*0088*/ 	.word	0x00000008
.L_3267:


//--------------------- .nv.info._ZN2at6native55_GLOBAL__N__de093ff9_22_ForeachBinaryOpList_cu_a911ec4325multi_tensor_apply_kernelINS1_18TensorListMetadataILi2EEENS1_11CopyFunctorIN3c1011Float8_e5m2EdLi2ELi1ELi1EEEJNS0_4CopyIS7_dEEEEEvT_T0_DpT1_ --------------------------
	.section	.nv.info._ZN2at6native55_GLOBAL__N__de093ff9_22_ForeachBinaryOpList_cu_a911ec4325multi_tensor_apply_kernelINS1_18TensorListMetadataILi2EEENS1_11CopyFunctorIN3c1011Float8_e5m2EdLi2ELi1ELi1EEEJNS0_4CopyIS7_dEEEEEvT_T0_DpT1_,"",@"SHT_CUDA_INFO"
	.sectionflags	@""
	.align	4


	//----- nvinfo : EIATTR_CUDA_API_VERSION
	.align		4
        /*0000*/ 	.byte	0x04, 0x37
        /*0002*/ 	.short	(.L_3269 - .L_3268)
.L_3268:
        /*0004*/ 	.word	0x00000082


	//----- nvinfo : EIATTR_KPARAM_INFO
	.align		4
.L_3269:
        /*0008*/ 	.byte	0x04, 0x17
        /*000a*/ 	.short	(.L_3271 - .L_3270)
.L_3270:
        /*000c*/ 	.word	0x00000000
        /*0010*/ 	.short	0x0002
        /*0012*/ 	.short	0x0c49
        /*0014*/ 	.byte	0x00, 0xf0, 0x05, 0x00


	//----- nvinfo : EIATTR_KPARAM_INFO
	.align		4
.L_3271:
        /*0018*/ 	.byte	0x04, 0x17
        /*001a*/ 	.short	(.L_3273 - .L_3272)
.L_3272:
        /*001c*/ 	.word	0x00000000
        /*0020*/ 	.short	0x0001
        /*0022*/ 	.short	0x0c48
        /*0024*/ 	.byte	0x00, 0xf0, 0x05, 0x00


	//----- nvinfo : EIATTR_KPARAM_INFO
	.align		4
.L_3273:
        /*0028*/ 	.byte	0x04, 0x17
        /*002a*/ 	.short	(.L_3275 - .L_3274)
.L_3274:
        /*002c*/ 	.word	0x00000000
        /*0030*/ 	.short	0x0000
        /*0032*/ 	.short	0x0000
        /*0034*/ 	.byte	0x00, 0xf0, 0x21, 0x31


	//----- nvinfo : EIATTR_SPARSE_MMA_MASK
	.align		4
.L_3275:
        /*0038*/ 	.byte	0x03, 0x50
        /*003a*/ 	.short	0x0000


	//----- nvinfo : EIATTR_MAXREG_COUNT
	.align		4
        /*003c*/ 	.byte	0x03, 0x1b
        /*003e*/ 	.short	0x0080


	//----- nvinfo : EIATTR_MERCURY_ISA_VERSION
	.align		4
        /*0040*/ 	.byte	0x03, 0x5f
        /*0042*/ 	.short	0x0101


	//----- nvinfo : EIATTR_VRC_CTA_INIT_COUNT
	.align		4
        /*0044*/ 	.byte	0x02, 0x4a
	.zero		1
	.zero		1


	//----- nvinfo : EIATTR_EXIT_INSTR_OFFSETS
	.align		4
        /*0048*/ 	.byte	0x04, 0x1c
        /*004a*/ 	.short	(.L_3277 - .L_3276)


	//   ....[0]....
.L_3276:
        /*004c*/ 	.word	0x00000190


	//   ....[1]....
        /*0050*/ 	.word	0x00000c60


	//   ....[2]....
        /*0054*/ 	.word	0x00000cb0


	//   ....[3]....
        /*0058*/ 	.word	0x00001320


	//----- nvinfo : EIATTR_MAX_THREADS
	.align		4
.L_3277:
        /*005c*/ 	.byte	0x04, 0x05
        /*005e*/ 	.short	(.L_3279 - .L_3278)
.L_3278:
        /*0060*/ 	.word	0x00000200
        /*0064*/ 	.word	0x00000001
        /*0068*/ 	.word	0x00000001


	//----- nvinfo : EIATTR_CRS_STACK_SIZE
	.align		4
.L_3279:
        /*006c*/ 	.byte	0x04, 0x1e
        /*006e*/ 	.short	(.L_3281 - .L_3280)
.L_3280:
        /*0070*/ 	.word	0x00000000


	//----- nvinfo : EIATTR_CBANK_PARAM_SIZE
	.align		4
.L_3281:
        /*0074*/ 	.byte	0x03, 0x19
        /*0076*/ 	.short	0x0c4a


	//----- nvinfo : EIATTR_PARAM_CBANK
	.align		4
        /*0078*/ 	.byte	0x04, 0x0a
        /*007a*/ 	.short	(.L_3283 - .L_3282)
	.align		4
.L_3282:
        /*007c*/ 	.word	index@(.nv.constant0._ZN2at6native55_GLOBAL__N__de093ff9_22_ForeachBinaryOpList_cu_a911ec4325multi_tensor_apply_kernelINS1_18TensorListMetadataILi2EEENS1_11CopyFunctorIN3c1011Float8_e5m2EdLi2ELi1ELi1EEEJNS0_4CopyIS7_dEEEEEvT_T0_DpT1_)
        /*0080*/ 	.short	0x0380
        /*0082*/ 	.short	0x0c4a


	//----- nvinfo : EIATTR_SW_WAR
	.align		4
.L_3283:
        /*0084*/ 	.byte	0x04, 0x36
        /*0086*/ 	.short	(.L_3285 - .L_3284)
.L_3284:
        /*0088*/ 	.word	0x00000008
.L_3285:


//--------------------- .nv.info._ZN2at6native55_GLOBAL__N__de093ff9_22_ForeachBinaryOpList_cu_a911ec4325multi_tensor_apply_kernelINS1_18TensorListMetadataILi2EEENS1_11CopyFunctorIN3c1011Float8_e5m2EiLi2ELi1ELi1EEEJNS0_4CopyIS7_iEEEEEvT_T0_DpT1_ --------------------------
	.section	.nv.info._ZN2at6native55_GLOBAL__N__de093ff9_22_ForeachBinaryOpList_cu_a911ec4325multi_tensor_apply_kernelINS1_18TensorListMetadataILi2EEENS1_11CopyFunctorIN3c1011Float8_e5m2EiLi2ELi1ELi1EEEJNS0_4CopyIS7_iEEEEEvT_T0_DpT1_,"",@"SHT_CUDA_INFO"
	.sectionflags	@""
	.align	4


	//----- nvinfo : EIATTR_CUDA_API_VERSION
	.align		4
        /*0000*/ 	.byte	0x04, 0x37
        /*0002*/ 	.short	(.L_3287 - .L_3286)
.L_3286:
        /*0004*/ 	.word	0x00000082


	//----- nvinfo : EIATTR_KPARAM_INFO
	.align		4
.L_3287:
        /*0008*/ 	.byte	0x04, 0x17
        /*000a*/ 	.short	(.L_3289 - .L_3288)
.L_3288:
        /*000c*/ 	.word	0x00000000
        /*0010*/ 	.short	0x0002
        /*0012*/ 	.short	0x0c49
        /*0014*/ 	.byte	0x00, 0xf0, 0x05, 0x00


	//----- nvinfo : EIATTR_KPARAM_INFO
	.align		4
.L_3289:
        /*0018*/ 	.byte	0x04, 0x17
        /*001a*/ 	.short	(.L_3291 - .L_3290)
.L_3290:
        /*001c*/ 	.word	0x00000000
        /*0020*/ 	.short	0x0001
        /*0022*/ 	.short	0x0c48
        /*0024*/ 	.byte	0x00, 0xf0, 0x05, 0x00


	//----- nvinfo : EIATTR_KPARAM_INFO
	.align		4
.L_3291:
        /*0028*/ 	.byte	0x04, 0x17
        /*002a*/ 	.short	(.L_3293 - .L_3292)
.L_3292:
        /*002c*/ 	.word	0x00000000
        /*0030*/ 	.short	0x0000
        /*0032*/ 	.short	0x0000
        /*0034*/ 	.byte	0x00, 0xf0, 0x21, 0x31


	//----- nvinfo : EIATTR_SPARSE_MMA_MASK
	.align		4
.L_3293:
        /*0038*/ 	.byte	0x03, 0x50
        /*003a*/ 	.short	0x0000


	//----- nvinfo : EIATTR_MAXREG_COUNT
	.align		4
        /*003c*/ 	.byte	0x03, 0x1b
        /*003e*/ 	.short	0x0080


	//----- nvinfo : EIATTR_MERCURY_ISA_VERSION
	.align		4
        /*0040*/ 	.byte	0x03, 0x5f
        /*0042*/ 	.short	0x0101


	//----- nvinfo : EIATTR_VRC_CTA_INIT_COUNT
	.align		4
        /*0044*/ 	.byte	0x02, 0x4a
	.zero		1
	.zero		1


	//----- nvinfo : EIATTR_EXIT_INSTR_OFFSETS
	.align		4
        /*0048*/ 	.byte	0x04, 0x1c
        /*004a*/ 	.short	(.L_3295 - .L_3294)


	//   ....[0]....
.L_3294:
        /*004c*/ 	.word	0x00000190


	//   ....[1]....
        /*0050*/ 	.word	0x00000b50


	//   ....[2]....
        /*0054*/ 	.word	0x00000ba0


	//   ....[3]....
        /*0058*/ 	.word	0x00001170


	//----- nvinfo : EIATTR_MAX_THREADS
	.align		4
.L_3295:
        /*005c*/ 	.byte	0x04, 0x05
        /*005e*/ 	.short	(.L_3297 - .L_3296)
.L_3296:
        /*0060*/ 	.word	0x00000200
        /*0064*/ 	.word	0x00000001
        /*0068*/ 	.word	0x00000001


	//----- nvinfo : EIATTR_CRS_STACK_SIZE
	.align		4
.L_3297:
        /*006c*/ 	.byte	0x04, 0x1e
        /*006e*/ 	.short	(.L_3299 - .L_3298)
.L_3298:
        /*0070*/ 	.word	0x00000000


	//----- nvinfo : EIATTR_CBANK_PARAM_SIZE
	.align		4
.L_3299:
        /*0074*/ 	.byte	0x03, 0x19
        /*0076*/ 	.short	0x0c4a


	//----- nvinfo : EIATTR_PARAM_CBANK
	.align		4
        /*0078*/ 	.byte	0x04, 0x0a
        /*007a*/ 	.short	(.L_3301 - .L_3300)
	.align		4
.L_3300:
        /*007c*/ 	.word	index@(.nv.constant0._ZN2at6native55_GLOBAL__N__de093ff9_22_ForeachBinaryOpList_cu_a911ec4325multi_tensor_apply_kernelINS1_18TensorListMetadataILi2EEENS1_11CopyFunctorIN3c1011Float8_e5m2EiLi2ELi1ELi1EEEJNS0_4CopyIS7_iEEEEEvT_T0_DpT1_)
        /*0080*/ 	.short	0x0380
        /*0082*/ 	.short	0x0c4a


	//----- nvinfo : EIATTR_SW_WAR
	.align		4
.L_3301:
        /*0084*/ 	.byte	0x04, 0x36
        /*0086*/ 	.short	(.L_3303 - .L_3302)
.L_3302:
        /*0088*/ 	.word	0x00000008
.L_3303:


//--------------------- .nv.info._ZN2at6native55_GLOBAL__N__de093ff9_22_ForeachBinaryOpList_cu_a911ec4325multi_tensor_apply_kernelINS1_18TensorListMetadataILi2EEENS1_11CopyFunctorIN3c1011Float8_e5m2EsLi2ELi1ELi1EEEJNS0_4CopyIS7_sEEEEEvT_T0_DpT1_ --------------------------
	.section	.nv.info._ZN2at6native55_GLOBAL__N__de093ff9_22_ForeachBinaryOpList_cu_a911ec4325multi_tensor_apply_kernelINS1_18TensorListMetadataILi2EEENS1_11CopyFunctorIN3c1011Float8_e5m2EsLi2ELi1ELi1EEEJNS0_4CopyIS7_sEEEEEvT_T0_DpT1_,"",@"SHT_CUDA_INFO"
	.sectionflags	@""
	.align	4


	//----- nvinfo : EIATTR_CUDA_API_VERSION
	.align		4
        /*0000*/ 	.byte	0x04, 0x37
        /*0002*/ 	.short	(.L_3305 - .L_3304)
.L_3304:
        /*0004*/ 	.word	0x00000082


	//----- nvinfo : EIATTR_KPARAM_INFO
	.align		4
.L_3305:
        /*0008*/ 	.byte	0x04, 0x17
        /*000a*/ 	.short	(.L_3307 - .L_3306)
.L_3306:
        /*000c*/ 	.word	0x00000000
        /*0010*/ 	.short	0x0002
        /*0012*/ 	.short	0x0c49
        /*0014*/ 	.byte	0x00, 0xf0, 0x05, 0x00


	//----- nvinfo : EIATTR_KPARAM_INFO
	.align		4
.L_3307:
        /*0018*/ 	.byte	0x04, 0x17
        /*001a*/ 	.short	(.L_3309 - .L_3308)
.L_3308:
        /*001c*/ 	.word	0x00000000
        /*0020*/ 	.short	0x0001
        /*0022*/ 	.short	0x0c48
        /*0024*/ 	.byte	0x00, 0xf0, 0x05, 0x00


	//----- nvinfo : EIATTR_KPARAM_INFO
	.align		4
.L_3309:
        /*0028*/ 	.byte	0x04, 0x17
        /*002a*/ 	.short	(.L_3311 - .L_3310)
.L_3310:
        /*002c*/ 	.word	0x00000000
        /*0030*/ 	.short	0x0000
        /*0032*/ 	.short	0x0000
        /*0034*/ 	.byte	0x00, 0xf0, 0x21, 0x31


	//----- nvinfo : EIATTR_SPARSE_MMA_MASK
	.align		4
.L_3311:
        /*0038*/ 	.byte	0x03, 0x50
        /*003a*/ 	.short	0x0000


	//----- nvinfo : EIATTR_MAXREG_COUNT
	.align		4
        /*003c*/ 	.byte	0x03, 0x1b
        /*003e*/ 	.short	0x0080


	//----- nvinfo : EIATTR_MERCURY_ISA_VERSION
	.align		4
        /*0040*/ 	.byte	0x03, 0x5f
        /*0042*/ 	.short	0x0101


	//----- nvinfo : EIATTR_VRC_CTA_INIT_COUNT
	.align		4
        /*0044*/ 	.byte	0x02, 0x4a
	.zero		1
	.zero		1


	//----- nvinfo : EIATTR_EXIT_INSTR_OFFSETS
	.align		4
        /*0048*/ 	.byte	0x04, 0x1c
        /*004a*/ 	.short	(.L_3313 - .L_3312)


	//   ....[0]....
.L_3312:
        /*004c*/ 	.word	0x00000190


	//   ....[1]....
        /*0050*/ 	.word	0x00000b40


	//   ....[2]....
        /*0054*/ 	.word	0x00000b90


	//   ....[3]....
        /*0058*/ 	.word	0x00001160


	//----- nvinfo : EIATTR_MAX_THREADS
	.align		4
.L_3313:
        /*005c*/ 	.byte	0x04, 0x05
        /*005e*/ 	.short	(.L_3315 - .L_3314)
.L_3314:
        /*0060*/ 	.word	0x00000200
        /*0064*/ 	.word	0x00000001
        /*0068*/ 	.word	0x00000001


	//----- nvinfo : EIATTR_CRS_STACK_SIZE
	.align		4
.L_3315:
        /*006c*/ 	.byte	0x04, 0x1e
        /*006e*/ 	.short	(.L_3317 - .L_3316)
.L_3316:
        /*0070*/ 	.word	0x00000000


	//----- nvinfo : EIATTR_CBANK_PARAM_SIZE
	.align		4
.L_3317:
        /*0074*/ 	.byte	0x03, 0x19
        /*0076*/ 	.short	0x0c4a


	//----- nvinfo : EIATTR_PARAM_CBANK
	.align		4
        /*0078*/ 	.byte	0x04, 0x0a
        /*007a*/ 	.short	(.L_3319 - .L_3318)
	.align		4
.L_3318:
        /*007c*/ 	.word	index@(.nv.constant0._ZN2at6native55_GLOBAL__N__de093ff9_22_ForeachBinaryOpList_cu_a911ec4325multi_tensor_apply_kernelINS1_18TensorListMetadataILi2EEENS1_11CopyFunctorIN3c1011Float8_e5m2EsLi2ELi1ELi1EEEJNS0_4CopyIS7_sEEEEEvT_T0_DpT1_)
        /*0080*/ 	.short	0x0380
        /*0082*/ 	.short	0x0c4a


	//----- nvinfo : EIATTR_SW_WAR
	.align		4
.L_3319:
        /*0084*/ 	.byte	0x04, 0x36
        /*0086*/ 	.short	(.L_3321 - .L_3320)
.L_3320:
        /*0088*/ 	.word	0x00000008
.L_3321:


//--------------------- .nv.info._ZN2at6native55_GLOBAL__N__de093ff9_22_ForeachBinaryOpList_cu_a911ec4325multi_tensor_apply_kernelINS1_18TensorListMetadataILi2EEENS1_11CopyFunctorIN3c1011Float8_e5m2ElLi2ELi1ELi1EEEJNS0_4CopyIS7_lEEEEEvT_T0_DpT1_ --------------------------
	.section	.nv.info._ZN2at6native55_GLOBAL__N__de093ff9_22_ForeachBinaryOpList_cu_a911ec4325multi_tensor_apply_kernelINS1_18TensorListMetadataILi2EEENS1_11CopyFunctorIN3c1011Float8_e5m2ElLi2ELi1ELi1EEEJNS0_4CopyIS7_lEEEEEvT_T0_DpT1_,"",@"SHT_CUDA_INFO"
	.sectionflags	@""
	.align	4


	//----- nvinfo : EIATTR_CUDA_API_VERSION
	.align		4
        /*0000*/ 	.byte	0x04, 0x37
        /*0002*/ 	.short	(.L_3323 - .L_3322)
.L_3322:
        /*0004*/ 	.word	0x00000082


	//----- nvinfo : EIATTR_KPARAM_INFO
	.align		4
.L_3323:
        /*0008*/ 	.byte	0x04, 0x17
        /*000a*/ 	.short	(.L_3325 - .L_3324)
.L_3324:
        /*000c*/ 	.word	0x00000000
        /*0010*/ 	.short	0x0002
        /*0012*/ 	.short	0x0c49
        /*0014*/ 	.byte	0x00, 0xf0, 0x05, 0x00


	//----- nvinfo : EIATTR_KPARAM_INFO
	.align		4
.L_3325:
        /*0018*/ 	.byte	0x04, 0x17
        /*001a*/ 	.short	(.L_3327 - .L_3326)
.L_3326:
        /*001c*/ 	.word	0x00000000
        /*0020*/ 	.short	0x0001
        /*0022*/ 	.short	0x0c48
        /*0024*/ 	.byte	0x00, 0xf0, 0x05, 0x00


	//----- nvinfo : EIATTR_KPARAM_INFO
	.align		4
.L_3327:
        /*0028*/ 	.byte	0x04, 0x17
        /*002a*/ 	.short	(.L_3329 - .L_3328)
.L_3328:
        /*002c*/ 	.word	0x00000000
        /*0030*/ 	.short	0x0000
        /*0032*/ 	.short	0x0000
        /*0034*/ 	.byte	0x00, 0xf0, 0x21, 0x31


	//----- nvinfo : EIATTR_SPARSE_MMA_MASK
	.align		4
.L_3329:
        /*0038*/ 	.byte	0x03, 0x50
        /*003a*/ 	.short	0x0000


	//----- nvinfo : EIATTR_MAXREG_COUNT
	.align		4
        /*003c*/ 	.byte	0x03, 0x1b
        /*003e*/ 	.short	0x0080


	//----- nvinfo : EIATTR_MERCURY_ISA_VERSION
	.align		4
        /*0040*/ 	.byte	0x03, 0x5f
        /*0042*/ 	.short	0x0101


	//----- nvinfo : EIATTR_VRC_CTA_INIT_COUNT
	.align		4
        /*0044*/ 	.byte	0x02, 0x4a
	.zero		1
	.zero		1


	//----- nvinfo : EIATTR_EXIT_INSTR_OFFSETS
	.align		4
        /*0048*/ 	.byte	0x04, 0x1c
        /*004a*/ 	.short	(.L_3331 - .L_3330)


	//   ....[0]....
.L_3330:
        /*004c*/ 	.word	0x00000190


	//   ....[1]....
        /*0050*/ 	.word	0x00000b80


	//   ....[2]....
        /*0054*/ 	.word	0x00000bd0


	//   ....[3]....
        /*0058*/ 	.word	0x000011a0


	//----- nvinfo : EIATTR_MAX_THREADS
	.align		4
.L_3331:
        /*005c*/ 	.byte	0x04, 0x05
        /*005e*/ 	.short	(.L_3333 - .L_3332)
.L_3332:
        /*0060*/ 	.word	0x00000200
        /*0064*/ 	.word	0x00000001
        /*0068*/ 	.word	0x00000001


	//----- nvinfo : EIATTR_CRS_STACK_SIZE
	.align		4
.L_3333:
        /*006c*/ 	.byte	0x04, 0x1e
        /*006e*/ 	.short	(.L_3335 - .L_3334)
.L_3334:
        /*0070*/ 	.word	0x00000000


	//----- nvinfo : EIATTR_CBANK_PARAM_SIZE
	.align		4
.L_3335:
        /*0074*/ 	.byte	0x03, 0x19
        /*0076*/ 	.short	0x0c4a


	//----- nvinfo : EIATTR_PARAM_CBANK
	.align		4
        /*0078*/ 	.byte	0x04, 0x0a
        /*007a*/ 	.short	(.L_3337 - .L_3336)
	.align		4
.L_3336:
        /*007c*/ 	.word	index@(.nv.constant0._ZN2at6native55_GLOBAL__N__de093ff9_22_ForeachBinaryOpList_cu_a911ec4325multi_tensor_apply_kernelINS1_18TensorListMetadataILi2EEENS1_11CopyFunctorIN3c1011Float8_e5m2ElLi2ELi1ELi1EEEJNS0_4CopyIS7_lEEEEEvT_T0_DpT1_)
        /*0080*/ 	.short	0x0380
        /*0082*/ 	.short	0x0c4a


	//----- nvinfo : EIATTR_SW_WAR
	.align		4
.L_3337:
        /*0084*/ 	.byte	0x04, 0x36
        /*0086*/ 	.short	(.L_3339 - .L_3338)
.L_3338:
        /*0088*/ 	.word	0x00000008
.L_3339:


//--------------------- .nv.info._ZN2at6native55_GLOBAL__N__de093ff9_22_ForeachBinaryOpList_cu_a911ec4325multi_tensor_apply_kernelINS1_18TensorListMetadataILi2EEENS1_11CopyFunctorIN3c1011Float8_e5m2EaLi2ELi1ELi1EEEJNS0_4CopyIS7_aEEEEEvT_T0_DpT1_ --------------------------
	.section	.nv.info._ZN2at6native55_GLOBAL__N__de093ff9_22_ForeachBinaryOpList_cu_a911ec4325multi_tensor_apply_kernelINS1_18TensorListMetadataILi2EEENS1_11CopyFunctorIN3c1011Float8_e5m2EaLi2ELi1ELi1EEEJNS0_4CopyIS7_aEEEEEvT_T0_DpT1_,"",@"SHT_CUDA_INFO"
	.sectionflags	@""
	.align	4


	//----- nvinfo : EIATTR_CUDA_API_VERSION
	.align		4
        /*0000*/ 	.byte	0x04, 0x37
        /*0002*/ 	.short	(.L_3341 - .L_3340)
.L_3340:
        /*0004*/ 	.word	0x00000082


	//----- nvinfo : EIATTR_KPARAM_INFO
	.align		4
.L_3341:
        /*0008*/ 	.byte	0x04, 0x17
        /*000a*/ 	.short	(.L_3343 - .L_3342)
.L_3342:
        /*000c*/ 	.word	0x00000000
        /*0010*/ 	.short	0x0002
        /*0012*/ 	.short	0x0c49
        /*0014*/ 	.byte	0x00, 0xf0, 0x05, 0x00


	//----- nvinfo : EIATTR_KPARAM_INFO
	.align		4
.L_3343:
        /*0018*/ 	.byte	0x04, 0x17
        /*001a*/ 	.short	(.L_3345 - .L_3344)
.L_3344:
        /*001c*/ 	.word	0x00000000
        /*0020*/ 	.short	0x0001
        /*0022*/ 	.short	0x0c48
        /*0024*/ 	.byte	0x00, 0xf0, 0x05, 0x00


	//----- nvinfo : EIATTR_KPARAM_INFO
	.align		4
.L_3345:
        /*0028*/ 	.byte	0x04, 0x17
        /*002a*/ 	.short	(.L_3347 - .L_3346)
.L_3346:
        /*002c*/ 	.word	0x00000000
        /*0030*/ 	.short	0x0000
        /*0032*/ 	.short	0x0000
        /*0034*/ 	.byte	0x00, 0xf0, 0x21, 0x31


	//----- nvinfo : EIATTR_SPARSE_MMA_MASK
	.align		4
.L_3347:
        /*0038*/ 	.byte	0x03, 0x50
        /*003a*/ 	.short	0x0000


	//----- nvinfo : EIATTR_MAXREG_COUNT
	.align		4
        /*003c*/ 	.byte	0x03, 0x1b
        /*003e*/ 	.short	0x0080


	//----- nvinfo : EIATTR_MERCURY_ISA_VERSION
	.align		4
        /*0040*/ 	.byte	0x03, 0x5f
        /*0042*/ 	.short	0x0101


	//----- nvinfo : EIATTR_VRC_CTA_INIT_COUNT
	.align		4
        /*0044*/ 	.byte	0x02, 0x4a
	.zero		1
	.zero		1


	//----- nvinfo : EIATTR_EXIT_INSTR_OFFSETS
	.align		4
        /*0048*/ 	.byte	0x04, 0x1c
        /*004a*/ 	.short	(.L_3349 - .L_3348)


	//   ....[0]....
.L_3348:
        /*004c*/ 	.word	0x00000170


	//   ....[1]....
        /*0050*/ 	.word	0x00000ad0


	//   ....[2]....
        /*0054*/ 	.word	0x00000b20


	//   ....[3]....
        /*0058*/ 	.word	0x00001130


	//----- nvinfo : EIATTR_MAX_THREADS
	.align		4
.L_3349:
        /*005c*/ 	.byte	0x04, 0x05
        /*005e*/ 	.short	(.L_3351 - .L_3350)
.L_3350:
        /*0060*/ 	.word	0x00000200
        /*0064*/ 	.word	0x00000001
        /*0068*/ 	.word	0x00000001


	//----- nvinfo : EIATTR_CRS_STACK_SIZE
	.align		4
.L_3351:
        /*006c*/ 	.byte	0x04, 0x1e
        /*006e*/ 	.short	(.L_3353 - .L_3352)
.L_3352:
        /*0070*/ 	.word	0x00000000


	//----- nvinfo : EIATTR_CBANK_PARAM_SIZE
	.align		4
.L_3353:
        /*0074*/ 	.byte	0x03, 0x19
        /*0076*/ 	.short	0x0c4a


	//----- nvinfo : EIATTR_PARAM_CBANK
	.align		4
        /*0078*/ 	.byte	0x04, 0x0a
        /*007a*/ 	.short	(.L_3355 - .L_3354)
	.align		4
.L_3354:
        /*007c*/ 	.word	index@(.nv.constant0._ZN2at6native55_GLOBAL__N__de093ff9_22_ForeachBinaryOpList_cu_a911ec4325multi_tensor_apply_kernelINS1_18TensorListMetadataILi2EEENS1_11CopyFunctorIN3c1011Float8_e5m2EaLi2ELi1ELi1EEEJNS0_4CopyIS7_aEEEEEvT_T0_DpT1_)
        /*0080*/ 	.short	0x0380
        /*0082*/ 	.short	0x0c4a


	//----- nvinfo : EIATTR_SW_WAR
	.align		4
.L_3355:
        /*0084*/ 	.byte	0x04, 0x36
        /*0086*/ 	.short	(.L_3357 - .L_3356)
.L_3356:
        /*0088*/ 	.word	0x00000008
.L_3357:


//--------------------- .nv.info._ZN2at6native55_GLOBAL__N__de093ff9_22_ForeachBinaryOpList_cu_a911ec4325multi_tensor_apply_kernelINS1_18TensorListMetadataILi2EEENS1_11CopyFunctorIN3c1011Float8_e5m2EhLi2ELi1ELi1EEEJNS0_4CopyIS7_hEEEEEvT_T0_DpT1_ --------------------------
	.section	.nv.info._ZN2at6native55_GLOBAL__N__de093ff9_22_ForeachBinaryOpList_cu_a911ec4325multi_tensor_apply_kernelINS1_18TensorListMetadataILi2EEENS1_11CopyFunctorIN3c1011Float8_e5m2EhLi2ELi1ELi1EEEJNS0_4CopyIS7_hEEEEEvT_T0_DpT1_,"",@"SHT_CUDA_INFO"
	.sectionflags	@""
	.align	4


	//----- nvinfo : EIATTR_CUDA_API_VERSION
	.align		4
        /*0000*/ 	.byte	0x04, 0x37
        /*0002*/ 	.short	(.L_3359 - .L_3358)
.L_3358:
        /*0004*/ 	.word	0x00000082


	//----- nvinfo : EIATTR_KPARAM_INFO
	.align		4
.L_3359:
        /*0008*/ 	.byte	0x04, 0x17
        /*000a*/ 	.short	(.L_3361 - .L_3360)
.L_3360:
        /*000c*/ 	.word	0x00000000
        /*0010*/ 	.short	0x0002
        /*0012*/ 	.short	0x0c49
        /*0014*/ 	.byte	0x00, 0xf0, 0x05, 0x00


	//----- nvinfo : EIATTR_KPARAM_INFO
	.align		4
.L_3361:
        /*0018*/ 	.byte	0x04, 0x17
        /*001a*/ 	.short	(.L_3363 - .L_3362)
.L_3362:
        /*001c*/ 	.word	0x00000000
        /*0020*/ 	.short	0x0001
        /*0022*/ 	.short	0x0c48
        /*0024*/ 	.byte	0x00, 0xf0, 0x05, 0x00


	//----- nvinfo : EIATTR_KPARAM_INFO
	.align		4
.L_3363:
        /*0028*/ 	.byte	0x04, 0x17
        /*002a*/ 	.short	(.L_3365 - .L_3364)
.L_3364:
        /*002c*/ 	.word	0x00000000
        /*0030*/ 	.short	0x0000
        /*0032*/ 	.short	0x0000
        /*0034*/ 	.byte	0x00, 0xf0, 0x21, 0x31


	//----- nvinfo : EIATTR_SPARSE_MMA_MASK
	.align		4
.L_3365:
        /*0038*/ 	.byte	0x03, 0x50
        /*003a*/ 	.short	0x0000


	//----- nvinfo : EIATTR_MAXREG_COUNT
	.align		4
        /*003c*/ 	.byte	0x03, 0x1b
        /*003e*/ 	.short	0x0080


	//----- nvinfo : EIATTR_MERCURY_ISA_VERSION
	.align		4
        /*0040*/ 	.byte	0x03, 0x5f
        /*0042*/ 	.short	0x0101


	//----- nvinfo : EIATTR_VRC_CTA_INIT_COUNT
	.align		4
        /*0044*/ 	.byte	0x02, 0x4a
	.zero		1
	.zero		1


	//----- nvinfo : EIATTR_EXIT_INSTR_OFFSETS
	.align		4
        /*0048*/ 	.byte	0x04, 0x1c
        /*004a*/ 	.short	(.L_3367 - .L_3366)


	//   ....[0]....
.L_3366:
        /*004c*/ 	.word	0x00000170


	//   ....[1]....
        /*0050*/ 	.word	0x00000a50


	//   ....[2]....
        /*0054*/ 	.word	0x00000aa0


	//   ....[3]....
        /*0058*/ 	.word	0x00001030


	//----- nvinfo : EIATTR_MAX_THREADS
	.align		4
.L_3367:
        /*005c*/ 	.byte	0x04, 0x05
        /*005e*/ 	.short	(.L_3369 - .L_3368)
.L_3368:
        /*0060*/ 	.word	0x00000200
        /*0064*/ 	.word	0x00000001
        /*0068*/ 	.word	0x00000001


	//----- nvinfo : EIATTR_CRS_STACK_SIZE
	.align		4
.L_3369:
        /*006c*/ 	.byte	0x04, 0x1e
        /*006e*/ 	.short	(.L_3371 - .L_3370)
.L_3370:
        /*0070*/ 	.word	0x00000000


	//----- nvinfo : EIATTR_CBANK_PARAM_SIZE
	.align		4
.L_3371:
        /*0074*/ 	.byte	0x03, 0x19
        /*0076*/ 	.short	0x0c4a


	//----- nvinfo : EIATTR_PARAM_CBANK
	.align		4
        /*0078*/ 	.byte	0x04, 0x0a
        /*007a*/ 	.short	(.L_3373 - .L_3372)
	.align		4
.L_3372:
        /*007c*/ 	.word	index@(.nv.constant0._ZN2at6native55_GLOBAL__N__de093ff9_22_ForeachBinaryOpList_cu_a911ec4325multi_tensor_apply_kernelINS1_18TensorListMetadataILi2EEENS1_11CopyFunctorIN3c1011Float8_e5m2EhLi2ELi1ELi1EEEJNS0_4CopyIS7_hEEEEEvT_T0_DpT1_)
        /*0080*/ 	.short	0x0380
        /*0082*/ 	.short	0x0c4a


	//----- nvinfo : EIATTR_SW_WAR
	.align		4
.L_3373:
        /*0084*/ 	.byte	0x04, 0x36
        /*0086*/ 	.short	(.L_3375 - .L_3374)
.L_3374:
        /*0088*/ 	.word	0x00000008
.L_3375:


//--------------------- .nv.info._ZN2at6native55_GLOBAL__N__de093ff9_22_ForeachBinaryOpList_cu_a911ec4325multi_tensor_apply_kernelINS1_18TensorListMetadataILi2EEENS1_14UnaryOpFunctorIN3c1011Float8_e5m2ELi2ELi1ELi1EEEJNS0_4CopyIS7_S7_EEEEEvT_T0_DpT1_ --------------------------
	.section	.nv.info._ZN2at6native55_GLOBAL__N__de093ff9_22_ForeachBinaryOpList_cu_a911ec4325multi_tensor_apply_kernelINS1_18TensorListMetadataILi2EEENS1_14UnaryOpFunctorIN3c1011Float8_e5m2ELi2ELi1ELi1EEEJNS0_4CopyIS7_S7_EEEEEvT_T0_DpT1_,"",@"SHT_CUDA_INFO"
	.sectionflags	@""
	.align	4


	//----- nvinfo : EIATTR_CUDA_API_VERSION
	.align		4
        /*0000*/ 	.byte	0x04, 0x37
        /*0002*/ 	.short	(.L_3377 - .L_3376)
.L_3376:
        /*0004*/ 	.word	0x00000082


	//----- nvinfo : EIATTR_KPARAM_INFO
	.align		4
.L_3377:
        /*0008*/ 	.byte	0x04, 0x17
        /*000a*/ 	.short	(.L_3379 - .L_3378)
.L_3378:
        /*000c*/ 	.word	0x00000000
        /*0010*/ 	.short	0x0002
        /*0012*/ 	.short	0x0c49
        /*0014*/ 	.byte	0x00, 0xf0, 0x05, 0x00


	//----- nvinfo : EIATTR_KPARAM_INFO
	.align		4
.L_3379:
        /*0018*/ 	.byte	0x04, 0x17
        /*001a*/ 	.short	(.L_3381 - .L_3380)
.L_3380:
        /*001c*/ 	.word	0x00000000
        /*0020*/ 	.short	0x0001
        /*0022*/ 	.short	0x0c48
        /*0024*/ 	.byte	0x00, 0xf0, 0x05, 0x00


	//----- nvinfo : EIATTR_KPARAM_INFO
	.align		4
.L_3381:
        /*0028*/ 	.byte	0x04, 0x17
        /*002a*/ 	.short	(.L_3383 - .L_3382)
.L_3382:
        /*002c*/ 	.word	0x00000000
        /*0030*/ 	.short	0x0000
        /*0032*/ 	.short	0x0000
        /*0034*/ 	.byte	0x00, 0xf0, 0x21, 0x31


	//----- nvinfo : EIATTR_SPARSE_MMA_MASK
	.align		4
.L_3383:
        /*0038*/ 	.byte	0x03, 0x50
        /*003a*/ 	.short	0x0000


	//----- nvinfo : EIATTR_MAXREG_COUNT
	.align		4
        /*003c*/ 	.byte	0x03, 0x1b
        /*003e*/ 	.short	0x0080


	//----- nvinfo : EIATTR_MERCURY_ISA_VERSION
	.align		4
        /*0040*/ 	.byte	0x03, 0x5f
        /*0042*/ 	.short	0x0101


	//----- nvinfo : EIATTR_VRC_CTA_INIT_COUNT
	.align		4
        /*0044*/ 	.byte	0x02, 0x4a
	.zero		1
	.zero		1


	//----- nvinfo : EIATTR_EXIT_INSTR_OFFSETS
	.align		4
        /*0048*/ 	.byte	0x04, 0x1c
        /*004a*/ 	.short	(.L_3385 - .L_3384)


	//   ....[0]....
.L_3384:
        /*004c*/ 	.word	0x00000170


	//   ....[1]....
        /*0050*/ 	.word	0x00000da0


	//   ....[2]....
        /*0054*/ 	.word	0x00000df0


	//   ....[3]....
        /*0058*/ 	.word	0x000016a0


	//----- nvinfo : EIATTR_MAX_THREADS
	.align		4
.L_3385:
        /*005c*/ 	.byte	0x04, 0x05
        /*005e*/ 	.short	(.L_3387 - .L_3386)
.L_3386:
        /*0060*/ 	.word	0x00000200
        /*0064*/ 	.word	0x00000001
        /*0068*/ 	.word	0x00000001


	//----- nvinfo : EIATTR_CRS_STACK_SIZE
	.align		4
.L_3387:
        /*006c*/ 	.byte	0x04, 0x1e
        /*006e*/ 	.short	(.L_3389 - .L_3388)
.L_3388:
        /*0070*/ 	.word	0x00000000


	//----- nvinfo : EIATTR_CBANK_PARAM_SIZE
	.align		4
.L_3389:
        /*0074*/ 	.byte	0x03, 0x19
        /*0076*/ 	.short	0x0c4a


	//----- nvinfo : EIATTR_PARAM_CBANK
	.align		4
        /*0078*/ 	.byte	0x04, 0x0a
        /*007a*/ 	.short	(.L_3391 - .L_3390)
	.align		4
.L_3390:
        /*007c*/ 	.word	index@(.nv.constant0._ZN2at6native55_GLOBAL__N__de093ff9_22_ForeachBinaryOpList_cu_a911ec4325multi_tensor_apply_kernelINS1_18TensorListMetadataILi2EEENS1_14UnaryOpFunctorIN3c1011Float8_e5m2ELi2ELi1ELi1EEEJNS0_4CopyIS7_S7_EEEEEvT_T0_DpT1_)
        /*0080*/ 	.short	0x0380
        /*0082*/ 	.short	0x0c4a


	//----- nvinfo : EIATTR_SW_WAR
	.align		4
.L_3391:
        /*0084*/ 	.byte	0x04, 0x36
        /*0086*/ 	.short	(.L_3393 - .L_3392)
.L_3392:
        /*0088*/ 	.word	0x00000008
.L_3393:


//--------------------- .nv.info._ZN2at6native55_GLOBAL__N__de093ff9_22_ForeachBinaryOpList_cu_a911ec4325multi_tensor_apply_kernelINS1_18TensorListMetadataILi2EEENS1_11CopyFunctorIN3c1015Float8_e4m3fnuzENS6_15Float8_e5m2fnuzELi2ELi1ELi1EEEJNS0_4CopyIS7_S8_EEEEEvT_T0_DpT1_ --------------------------
	.section	.nv.info._ZN2at6native55_GLOBAL__N__de093ff9_22_ForeachBinaryOpList_cu_a911ec4325multi_tensor_apply_kernelINS1_18TensorListMetadataILi2EEENS1_11CopyFunctorIN3c1015Float8_e4m3fnuzENS6_15Float8_e5m2fnuzELi2ELi1ELi1EEEJNS0_4CopyIS7_S8_EEEEEvT_T0_DpT1_,"",@"SHT_CUDA_INFO"
	.sectionflags	@""
	.align	4


	//----- nvinfo : EIATTR_CUDA_API_VERSION
	.align		4
        /*0000*/ 	.byte	0x04, 0x37
        /*0002*/ 	.short	(.L_3395 - .L_3394)
.L_3394:
        /*0004*/ 	.word	0x00000082


	//----- nvinfo : EIATTR_KPARAM_INFO
	.align		4
.L_3395:
        /*0008*/ 	.byte	0x04, 0x17
        /*000a*/ 	.short	(.L_3397 - .L_3396)
.L_3396:
        /*000c*/ 	.word	0x00000000
        /*0010*/ 	.short	0x0002
        /*0012*/ 	.short	0x0c49
        /*0014*/ 	.byte	0x00, 0xf0, 0x05, 0x00


	//----- nvinfo : EIATTR_KPARAM_INFO
	.align		4
.L_3397:
        /*0018*/ 	.byte	0x04, 0x17
        /*001a*/ 	.short	(.L_3399 - .L_3398)
.L_3398:
        /*001c*/ 	.word	0x00000000
        /*0020*/ 	.short	0x0001
        /*0022*/ 	.short	0x0c48
        /*0024*/ 	.byte	0x00, 0xf0, 0x05, 0x00


	//----- nvinfo : EIATTR_KPARAM_INFO
	.align		4
.L_3399:
        /*0028*/ 	.byte	0x04, 0x17
        /*002a*/ 	.short	(.L_3401 - .L_3400)
.L_3400:
        /*002c*/ 	.word	0x00000000
        /*0030*/ 	.short	0x0000
        /*0032*/ 	.short	0x0000
        /*0034*/ 	.byte	0x00, 0xf0, 0x21, 0x31


	//----- nvinfo : EIATTR_SPARSE_MMA_MASK
	.align		4
.L_3401:
        /*0038*/ 	.byte	0x03, 0x50
        /*003a*/ 	.short	0x0000


	//----- nvinfo : EIATTR_MAXREG_COUNT
	.align		4
        /*003c*/ 	.byte	0x03, 0x1b
        /*003e*/ 	.short	0x0080


	//----- nvinfo : EIATTR_MERCURY_ISA_VERSION
	.align		4
        /*0040*/ 	.byte	0x03, 0x5f
        /*0042*/ 	.short	0x0101


	//----- nvinfo : EIATTR_VRC_CTA_INIT_COUNT
	.align		4
        /*0044*/ 	.byte	0x02, 0x4a
	.zero		1
	.zero		1


	//----- nvinfo : EIATTR_EXIT_INSTR_OFFSETS
	.align		4
        /*0048*/ 	.byte	0x04, 0x1c
        /*004a*/ 	.short	(.L_3403 - .L_3402)


	//   ....[0]....
.L_3402:
        /*004c*/ 	.word	0x00000170


	//   ....[1]....
        /*0050*/ 	.word	0x000011d0


	//   ....[2]....
        /*0054*/ 	.word	0x00001220


	//   ....[3]....
        /*0058*/ 	.word	0x00001fd0


	//----- nvinfo : EIATTR_MAX_THREADS
	.align		4
.L_3403:
        /*005c*/ 	.byte	0x04, 0x05
        /*005e*/ 	.short	(.L_3405 - .L_3404)
.L_3404:
        /*0060*/ 	.word	0x00000200
        /*0064*/ 	.word	0x00000001
        /*0068*/ 	.word	0x00000001


	//----- nvinfo : EIATTR_CRS_STACK_SIZE
	.align		4
.L_3405:
        /*006c*/ 	.byte	0x04, 0x1e
        /*006e*/ 	.short	(.L_3407 - .L_3406)
.L_3406:
        /*0070*/ 	.word	0x00000000


	//----- nvinfo : EIATTR_CBANK_PARAM_SIZE
	.align		4
.L_3407:
        /*0074*/ 	.byte	0x03, 0x19
        /*0076*/ 	.short	0x0c4a


	//----- nvinfo : EIATTR_PARAM_CBANK
	.align		4
        /*0078*/ 	.byte	0x04, 0x0a
        /*007a*/ 	.short	(.L_3409 - .L_3408)
	.align		4
.L_3408:
        /*007c*/ 	.word	index@(.nv.constant0._ZN2at6native55_GLOBAL__N__de093ff9_22_ForeachBinaryOpList_cu_a911ec4325multi_tensor_apply_kernelINS1_18TensorListMetadataILi2EEENS1_11CopyFunctorIN3c1015Float8_e4m3fnuzENS6_15Float8_e5m2fnuzELi2ELi1ELi1EEEJNS0_4CopyIS7_S8_EEEEEvT_T0_DpT1_)
        /*0080*/ 	.short	0x0380
        /*0082*/ 	.short	0x0c4a


	//----- nvinfo : EIATTR_SW_WAR
	.align		4
.L_3409:
        /*0084*/ 	.byte	0x04, 0x36
        /*0086*/ 	.short	(.L_3411 - .L_3410)
.L_3410:
        /*0088*/ 	.word	0x00000008
.L_3411:


//--------------------- .nv.info._ZN2at6native55_GLOBAL__N__de093ff9_22_ForeachBinaryOpList_cu_a911ec4325multi_tensor_apply_kernelINS1_18TensorListMetadataILi2EEENS1_11CopyFunctorIN3c1015Float8_e4m3fnuzENS6_11Float8_e5m2ELi2ELi1ELi1EEEJNS0_4CopyIS7_S8_EEEEEvT_T0_DpT1_ --------------------------
	.section	.nv.info._ZN2at6native55_GLOBAL__N__de093ff9_22_ForeachBinaryOpList_cu_a911ec4325multi_tensor_apply_kernelINS1_18TensorListMetadataILi2EEENS1_11CopyFunctorIN3c1015Float8_e4m3fnuzENS6_11Float8_e5m2ELi2ELi1ELi1EEEJNS0_4CopyIS7_S8_EEEEEvT_T0_DpT1_,"",@"SHT_CUDA_INFO"
	.sectionflags	@""
	.align	4


	//----- nvinfo : EIATTR_CUDA_API_VERSION
	.align		4
        /*0000*/ 	.byte	0x04, 0x37
        /*0002*/ 	.short	(.L_3413 - .L_3412)
.L_3412:
        /*0004*/ 	.word	0x00000082


	//----- nvinfo : EIATTR_KPARAM_INFO
	.align		4
.L_3413:
        /*0008*/ 	.byte	0x04, 0x17
        /*000a*/ 	.short	(.L_3415 - .L_3414)
.L_3414:
        /*000c*/ 	.word	0x00000000
        /*0010*/ 	.short	0x0002
        /*0012*/ 	.short	0x0c49
        /*0014*/ 	.byte	0x00, 0xf0, 0x05, 0x00


	//----- nvinfo : EIATTR_KPARAM_INFO
	.align		4
.L_3415:
        /*0018*/ 	.byte	0x04, 0x17
        /*001a*/ 	.short	(.L_3417 - .L_3416)
.L_3416:
        /*001c*/ 	.word	0x00000000
        /*0020*/ 	.short	0x0001
        /*0022*/ 	.short	0x0c48
        /*0024*/ 	.byte	0x00, 0xf0, 0x05, 0x00


	//----- nvinfo : EIATTR_KPARAM_INFO
	.align		4
.L_3417:
        /*0028*/ 	.byte	0x04, 0x17
        /*002a*/ 	.short	(.L_3419 - .L_3418)
.L_3418:
        /*002c*/ 	.word	0x00000000
        /*0030*/ 	.short	0x0000
        /*0032*/ 	.short	0x0000
        /*0034*/ 	.byte	0x00, 0xf0, 0x21, 0x31


	//----- nvinfo : EIATTR_SPARSE_MMA_MASK
	.align		4
.L_3419:
        /*0038*/ 	.byte	0x03, 0x50
        /*003a*/ 	.short	0x0000


	//----- nvinfo : EIATTR_MAXREG_COUNT
	.align		4
        /*003c*/ 	.byte	0x03, 0x1b
        /*003e*/ 	.short	0x0080


	//----- nvinfo : EIATTR_MERCURY_ISA_VERSION
	.align		4
        /*0040*/ 	.byte	0x03, 0x5f
        /*0042*/ 	.short	0x0101


	//----- nvinfo : EIATTR_VRC_CTA_INIT_COUNT
	.align		4
        /*0044*/ 	.byte	0x02, 0x4a
	.zero		1
	.zero		1


	//----- nvinfo : EIATTR_EXIT_INSTR_OFFSETS
	.align		4
        /*0048*/ 	.byte	0x04, 0x1c
        /*004a*/ 	.short	(.L_3421 - .L_3420)


	//   ....[0]....
.L_3420:
        /*004c*/ 	.word	0x00000170


	//   ....[1]....
        /*0050*/ 	.word	0x00000e20


	//   ....[2]....
        /*0054*/ 	.word	0x00000e70


	//   ....[3]....
        /*0058*/ 	.word	0x00001830


	//----- nvinfo : EIATTR_MAX_THREADS
	.align		4
.L_3421:
        /*005c*/ 	.byte	0x04, 0x05
        /*005e*/ 	.short	(.L_3423 - .L_3422)
.L_3422:
        /*0060*/ 	.word	0x00000200
        /*0064*/ 	.word	0x00000001
        /*0068*/ 	.word	0x00000001


	//----- nvinfo : EIATTR_CRS_STACK_SIZE
	.align		4
.L_3423:
        /*006c*/ 	.byte	0x04, 0x1e
        /*006e*/ 	.short	(.L_3425 - .L_3424)
.L_3424:
        /*0070*/ 	.word	0x00000000


	//----- nvinfo : EIATTR_CBANK_PARAM_SIZE
	.align		4
.L_3425:
        /*0074*/ 	.byte	0x03, 0x19
        /*0076*/ 	.short	0x0c4a


	//----- nvinfo : EIATTR_PARAM_CBANK
	.align		4
        /*0078*/ 	.byte	0x04, 0x0a
        /*007a*/ 	.short	(.L_3427 - .L_3426)
	.align		4
.L_3426:
        /*007c*/ 	.word	index@(.nv.constant0._ZN2at6native55_GLOBAL__N__de093ff9_22_ForeachBinaryOpList_cu_a911ec4325multi_tensor_apply_kernelINS1_18TensorListMetadataILi2EEENS1_11CopyFunctorIN3c1015Float8_e4m3fnuzENS6_11Float8_e5m2ELi2ELi1ELi1EEEJNS0_4CopyIS7_S8_EEEEEvT_T0_DpT1_)
        /*0080*/ 	.short	0x0380
        /*0082*/ 	.short	0x0c4a


	//----- nvinfo : EIATTR_SW_WAR
	.align		4
.L_3427:
        /*0084*/ 	.byte	0x04, 0x36
        /*0086*/ 	.short	(.L_3429 - .L_3428)
.L_3428:
        /*0088*/ 	.word	0x00000008
.L_3429:


//--------------------- .nv.info._ZN2at6native55_GLOBAL__N__de093ff9_22_ForeachBinaryOpList_cu_a911ec4325multi_tensor_apply_kernelINS1_18TensorListMetadataILi2EEENS1_11CopyFunctorIN3c1015Float8_e4m3fnuzENS6_13Float8_e4m3fnELi2ELi1ELi1EEEJNS0_4CopyIS7_S8_EEEEEvT_T0_DpT1_ --------------------------
	.section	.nv.info._ZN2at6native55_GLOBAL__N__de093ff9_22_ForeachBinaryOpList_cu_a911ec4325multi_tensor_apply_kernelINS1_18TensorListMetadataILi2EEENS1_11CopyFunctorIN3c1015Float8_e4m3fnuzENS6_13Float8_e4m3fnELi2ELi1ELi1EEEJNS0_4CopyIS7_S8_EEEEEvT_T0_DpT1_,"",@"SHT_CUDA_INFO"
	.sectionflags	@""
	.align	4


	//----- nvinfo : EIATTR_CUDA_API_VERSION
	.align		4
        /*0000*/ 	.byte	0x04, 0x37
        /*0002*/ 	.short	(.L_3431 - .L_3430)
.L_3430:
        /*0004*/ 	.word	0x00000082


	//----- nvinfo : EIATTR_KPARAM_INFO
	.align		4
.L_3431:
        /*0008*/ 	.byte	0x04, 0x17
        /*000a*/ 	.short	(.L_3433 - .L_3432)
.L_3432:
        /*000c*/ 	.word	0x00000000
        /*0010*/ 	.short	0x0002
        /*0012*/ 	.short	0x0c49
        /*0014*/ 	.byte	0x00, 0xf0, 0x05, 0x00


	//----- nvinfo : EIATTR_KPARAM_INFO
	.align		4
.L_3433:
        /*0018*/ 	.byte	0x04, 0x17
        /*001a*/ 	.short	(.L_3435 - .L_3434)
.L_3434:
        /*001c*/ 	.word	0x00000000
        /*0020*/ 	.short	0x0001
        /*0022*/ 	.short	0x0c48
        /*0024*/ 	.byte	0x00, 0xf0, 0x05, 0x00


	//----- nvinfo : EIATTR_KPARAM_INFO
	.align		4
.L_3435:
        /*0028*/ 	.byte	0x04, 0x17
        /*002a*/ 	.short	(.L_3437 - .L_3436)
.L_3436:
        /*002c*/ 	.word	0x00000000
        /*0030*/ 	.short	0x0000
        /*0032*/ 	.short	0x0000
        /*0034*/ 	.byte	0x00, 0xf0, 0x21, 0x31


	//----- nvinfo : EIATTR_SPARSE_MMA_MASK
	.align		4
.L_3437:
        /*0038*/ 	.byte	0x03, 0x50
        /*003a*/ 	.short	0x0000


	//----- nvinfo : EIATTR_MAXREG_COUNT
	.align		4
        /*003c*/ 	.byte	0x03, 0x1b
        /*003e*/ 	.short	0x0080


	//----- nvinfo : EIATTR_MERCURY_ISA_VERSION
	.align		4
        /*0040*/ 	.byte	0x03, 0x5f
        /*0042*/ 	.short	0x0101


	//----- nvinfo : EIATTR_VRC_CTA_INIT_COUNT
	.align		4
        /*0044*/ 	.byte	0x02, 0x4a
	.zero		1
	.zero		1


	//----- nvinfo : EIATTR_EXIT_INSTR_OFFSETS
	.align		4
        /*0048*/ 	.byte	0x04, 0x1c
        /*004a*/ 	.short	(.L_3439 - .L_3438)


	//   ....[0]....
.L_3438:
        /*004c*/ 	.word	0x00000170


	//   ....[1]....
        /*0050*/ 	.word	0x00000eb0


	//   ....[2]....
        /*0054*/ 	.word	0x00000f00


	//   ....[3]....
        /*0058*/ 	.word	0x00001950


	//----- nvinfo : EIATTR_MAX_THREADS
	.align		4
.L_3439:
        /*005c*/ 	.byte	0x04, 0x05
        /*005e*/ 	.short	(.L_3441 - .L_3440)
.L_3440:
        /*0060*/ 	.word	0x00000200
        /*0064*/ 	.word	0x00000001
        /*0068*/ 	.word	0x00000001


	//----- nvinfo : EIATTR_CRS_STACK_SIZE
	.align		4
.L_3441:
        /*006c*/ 	.byte	0x04, 0x1e
        /*006e*/ 	.short	(.L_3443 - .L_3442)
.L_3442:
        /*0070*/ 	.word	0x00000000


	//----- nvinfo : EIATTR_CBANK_PARAM_SIZE
	.align		4
.L_3443:
        /*0074*/ 	.byte	0x03, 0x19
        /*0076*/ 	.short	0x0c4a


	//----- nvinfo : EIATTR_PARAM_CBANK
	.align		4
        /*0078*/ 	.byte	0x04, 0x0a
        /*007a*/ 	.short	(.L_3445 - .L_3444)
	.align		4
.L_3444:
        /*007c*/ 	.word	index@(.nv.constant0._ZN2at6native55_GLOBAL__N__de093ff9_22_ForeachBinaryOpList_cu_a911ec4325multi_tensor_apply_kernelINS1_18TensorListMetadataILi2EEENS1_11CopyFunctorIN3c1015Float8_e4m3fnuzENS6_13Float8_e4m3fnELi2ELi1ELi1EEEJNS0_4CopyIS7_S8_EEEEEvT_T0_DpT1_)
        /*0080*/ 	.short	0x0380
        /*0082*/ 	.short	0x0c4a


	//----- nvinfo : EIATTR_SW_WAR
	.align		4
.L_3445:
        /*0084*/ 	.byte	0x04, 0x36
        /*0086*/ 	.short	(.L_3447 - .L_3446)
.L_3446:
        /*0088*/ 	.word	0x00000008
.L_3447:


//--------------------- .nv.info._ZN2at6native55_GLOBAL__N__de093ff9_22_ForeachBinaryOpList_cu_a911ec4325multi_tensor_apply_kernelINS1_18TensorListMetadataILi2EEENS1_11CopyFunctorIN3c1015Float8_e4m3fnuzEbLi2ELi1ELi1EEEJNS0_4CopyIS7_bEEEEEvT_T0_DpT1_ --------------------------
	.section	.nv.info._ZN2at6native55_GLOBAL__N__de093ff9_22_ForeachBinaryOpList_cu_a911ec4325multi_tensor_apply_kernelINS1_18TensorListMetadataILi2EEENS1_11CopyFunctorIN3c1015Float8_e4m3fnuzEbLi2ELi1ELi1EEEJNS0_4CopyIS7_bEEEEEvT_T0_DpT1_,"",@"SHT_CUDA_INFO"
	.sectionflags	@""
	.align	4


	//----- nvinfo : EIATTR_CUDA_API_VERSION
	.align		4
        /*0000*/ 	.byte	0x04, 0x37
        /*0002*/ 	.short	(.L_3449 - .L_3448)
.L_3448:
        /*0004*/ 	.word	0x00000082


	//----- nvinfo : EIATTR_KPARAM_INFO
	.align		4
.L_3449:
        /*0008*/ 	.byte	0x04, 0x17
        /*000a*/ 	.short	(.L_3451 - .L_3450)
.L_3450:
        /*000c*/ 	.word	0x00000000
        /*0010*/ 	.short	0x0002
        /*0012*/ 	.short	0x0c49
        /*0014*/ 	.byte	0x00, 0xf0, 0x05, 0x00


	//----- nvinfo : EIATTR_KPARAM_INFO
	.align		4
.L_3451:
        /*0018*/ 	.byte	0x04, 0x17
        /*001a*/ 	.short	(.L_3453 - .L_3452)
.L_3452:
        /*001c*/ 	.word	0x00000000
        /*0020*/ 	.short	0x0001
        /*0022*/ 	.short	0x0c48
        /*0024*/ 	.byte	0x00, 0xf0, 0x05, 0x00


	//----- nvinfo : EIATTR_KPARAM_INFO
	.align		4
.L_3453:
        /*0028*/ 	.byte	0x04, 0x17
        /*002a*/ 	.short	(.L_3455 - .L_3454)
.L_3454:
        /*002c*/ 	.word	0x00000000
        /*0030*/ 	.short	0x0000
        /*0032*/ 	.short	0x0000
        /*0034*/ 	.byte	0x00, 0xf0, 0x21, 0x31


	//----- nvinfo : EIATTR_SPARSE_MMA_MASK
	.align		4
.L_3455:
        /*0038*/ 	.byte	0x03, 0x50
        /*003a*/ 	.short	0x0000


	//----- nvinfo : EIATTR_MAXREG_COUNT
	.align		4
        /*003c*/ 	.byte	0x03, 0x1b
        /*003e*/ 	.short	0x0080


	//----- nvinfo : EIATTR_MERCURY_ISA_VERSION
	.align		4
        /*0040*/ 	.byte	0x03, 0x5f
        /*0042*/ 	.short	0x0101


	//----- nvinfo : EIATTR_VRC_CTA_INIT_COUNT
	.align		4
        /*0044*/ 	.byte	0x02, 0x4a
	.zero		1
	.zero		1


	//----- nvinfo : EIATTR_EXIT_INSTR_OFFSETS
	.align		4
        /*0048*/ 	.byte	0x04, 0x1c
        /*004a*/ 	.short	(.L_3457 - .L_3456)


	//   ....[0]....
.L_3456:
        /*004c*/ 	.word	0x00000170


	//   ....[1]....
        /*0050*/ 	.word	0x00000ba0


	//   ....[2]....
        /*0054*/ 	.word	0x00000bf0


	//   ....[3]....
        /*0058*/ 	.word	0x000012f0


	//----- nvinfo : EIATTR_MAX_THREADS
	.align		4
.L_3457:
        /*005c*/ 	.byte	0x04, 0x05
        /*005e*/ 	.short	(.L_3459 - .L_3458)
.L_3458:
        /*0060*/ 	.word	0x00000200
        /*0064*/ 	.word	0x00000001
        /*0068*/ 	.word	0x00000001


	//----- nvinfo : EIATTR_CRS_STACK_SIZE
	.align		4
.L_3459:
        /*006c*/ 	.byte	0x04, 0x1e
        /*006e*/ 	.short	(.L_3461 - .L_3460)
.L_3460:
        /*0070*/ 	.word	0x00000000


	//----- nvinfo : EIATTR_CBANK_PARAM_SIZE
	.align		4
.L_3461:
        /*0074*/ 	.byte	0x03, 0x19
        /*0076*/ 	.short	0x0c4a


	//----- nvinfo : EIATTR_PARAM_CBANK
	.align		4
        /*0078*/ 	.byte	0x04, 0x0a
        /*007a*/ 	.short	(.L_3463 - .L_3462)
	.align		4
.L_3462:
        /*007c*/ 	.word	index@(.nv.constant0._ZN2at6native55_GLOBAL__N__de093ff9_22_ForeachBinaryOpList_cu_a911ec4325multi_tensor_apply_kernelINS1_18TensorListMetadataILi2EEENS1_11CopyFunctorIN3c1015Float8_e4m3fnuzEbLi2ELi1ELi1EEEJNS0_4CopyIS7_bEEEEEvT_T0_DpT1_)
        /*0080*/ 	.short	0x0380
        /*0082*/ 	.short	0x0c4a


	//----- nvinfo : EIATTR_SW_WAR
	.align		4
.L_3463:
        /*0084*/ 	.byte	0x04, 0x36
        /*0086*/ 	.short	(.L_3465 - .L_3464)
.L_3464:
        /*0088*/ 	.word	0x00000008
.L_3465:


//--------------------- .nv.info._ZN2at6native55_GLOBAL__N__de093ff9_22_ForeachBinaryOpList_cu_a911ec4325multi_tensor_apply_kernelINS1_18TensorListMetadataILi2EEENS1_11CopyFunctorIN3c1015Float8_e4m3fnuzENS6_8BFloat16ELi2ELi1ELi1EEEJNS0_4CopyIS7_S8_EEEEEvT_T0_DpT1_ --------------------------
	.section	.nv.info._ZN2at6native55_GLOBAL__N__de093ff9_22_ForeachBinaryOpList_cu_a911ec4325multi_tensor_apply_kernelINS1_18TensorListMetadataILi2EEENS1_11CopyFunctorIN3c1015Float8_e4m3fnuzENS6_8BFloat16ELi2ELi1ELi1EEEJNS0_4CopyIS7_S8_EEEEEvT_T0_DpT1_,"",@"SHT_CUDA_INFO"
	.sectionflags	@""
	.align	4


	//----- nvinfo : EIATTR_CUDA_API_VERSION
	.align		4
        /*0000*/ 	.byte	0x04, 0x37
        /*0002*/ 	.short	(.L_3467 - .L_3466)
.L_3466:
        /*0004*/ 	.word	0x00000082


	//----- nvinfo : EIATTR_KPARAM_INFO
	.align		4
.L_3467:
        /*0008*/ 	.byte	0x04, 0x17
        /*000a*/ 	.short	(.L_3469 - .L_3468)
.L_3468:
        /*000c*/ 	.word	0x00000000
        /*0010*/ 	.short	0x0002
        /*0012*/ 	.short	0x0c49
        /*0014*/ 	.byte	0x00, 0xf0, 0x05, 0x00


	//----- nvinfo : EIATTR_KPARAM_INFO
	.align		4
.L_3469:
        /*0018*/ 	.byte	0x04, 0x17
        /*001a*/ 	.short	(.L_3471 - .L_3470)
.L_3470:
        /*001c*/ 	.word	0x00000000
        /*0020*/ 	.short	0x0001
        /*0022*/ 	.short	0x0c48
        /*0024*/ 	.byte	0x00, 0xf0, 0x05, 0x00


	//----- nvinfo : EIATTR_KPARAM_INFO
	.align		4
.L_3471:
        /*0028*/ 	.byte	0x04, 0x17
        /*002a*/ 	.short	(.L_3473 - .L_3472)
.L_3472:
        /*002c*/ 	.word	0x00000000
        /*0030*/ 	.short	0x0000
        /*0032*/ 	.short	0x0000
        /*0034*/ 	.byte	0x00, 0xf0, 0x21, 0x31


	//----- nvinfo : EIATTR_SPARSE_MMA_MASK
	.align		4
.L_3473:
        /*0038*/ 	.byte	0x03, 0x50
        /*003a*/ 	.short	0x0000


	//----- nvinfo : EIATTR_MAXREG_COUNT
	.align		4
        /*003c*/ 	.byte	0x03, 0x1b
        /*003e*/ 	.short	0x0080


	//----- nvinfo : EIATTR_MERCURY_ISA_VERSION
	.align		4
        /*0040*/ 	.byte	0x03, 0x5f
        /*0042*/ 	.short	0x0101


	//----- nvinfo : EIATTR_VRC_CTA_INIT_COUNT
	.align		4
        /*0044*/ 	.byte	0x02, 0x4a
	.zero		1
	.zero		1


	//----- nvinfo : EIATTR_EXIT_INSTR_OFFSETS
	.align		4
        /*0048*/ 	.byte	0x04, 0x1c
        /*004a*/ 	.short	(.L_3475 - .L_3474)


	//   ....[0]....
.L_3474:
        /*004c*/ 	.word	0x00000190


	//   ....[1]....
        /*0050*/ 	.word	0x00000c30


	//   ....[2]....
        /*0054*/ 	.word	0x00000c80


	//   ....[3]....
        /*0058*/ 	.word	0x00001390


	//----- nvinfo : EIATTR_MAX_THREADS
	.align		4
.L_3475:
        /*005c*/ 	.byte	0x04, 0x05
        /*005e*/ 	.short	(.L_3477 - .L_3476)
.L_3476:
        /*0060*/ 	.word	0x00000200
        /*0064*/ 	.word	0x00000001
        /*0068*/ 	.word	0x00000001


	//----- nvinfo : EIATTR_CRS_STACK_SIZE
	.align		4
.L_3477:
        /*006c*/ 	.byte	0x04, 0x1e
        /*006e*/ 	.short	(.L_3479 - .L_3478)
.L_3478:
        /*0070*/ 	.word	0x00000000


	//----- nvinfo : EIATTR_CBANK_PARAM_SIZE
	.align		4
.L_3479:
        /*0074*/ 	.byte	0x03, 0x19
        /*0076*/ 	.short	0x0c4a


	//----- nvinfo : EIATTR_PARAM_CBANK
	.align		4
        /*0078*/ 	.byte	0x04, 0x0a
        /*007a*/ 	.short	(.L_3481 - .L_3480)
	.align		4
.L_3480:
        /*007c*/ 	.word	index@(.nv.constant0._ZN2at6native55_GLOBAL__N__de093ff9_22_ForeachBinaryOpList_cu_a911ec4325multi_tensor_apply_kernelINS1_18TensorListMetadataILi2EEENS1_11CopyFunctorIN3c1015Float8_e4m3fnuzENS6_8BFloat16ELi2ELi1ELi1EEEJNS0_4CopyIS7_S8_EEEEEvT_T0_DpT1_)
        /*0080*/ 	.short	0x0380
        /*0082*/ 	.short	0x0c4a


	//----- nvinfo : EIATTR_SW_WAR
	.align		4
.L_3481:
        /*0084*/ 	.byte	0x04, 0x36
        /*0086*/ 	.short	(.L_3483 - .L_3482)
.L_3482:
        /*0088*/ 	.word	0x00000008
.L_3483:


//--------------------- .nv.info._ZN2at6native55_GLOBAL__N__de093ff9_22_ForeachBinaryOpList_cu_a911ec4325multi_tensor_apply_kernelINS1_18TensorListMetadataILi2EEENS1_11CopyFunctorIN3c1015Float8_e4m3fnuzENS6_4HalfELi2ELi1ELi1EEEJNS0_4CopyIS7_S8_EEEEEvT_T0_DpT1_ --------------------------
	.section	.nv.info._ZN2at6native55_GLOBAL__N__de093ff9_22_ForeachBinaryOpList_cu_a911ec4325multi_tensor_apply_kernelINS1_18TensorListMetadataILi2EEENS1_11CopyFunctorIN3c1015Float8_e4m3fnuzENS6_4HalfELi2ELi1ELi1EEEJNS0_4CopyIS7_S8_EEEEEvT_T0_DpT1_,"",@"SHT_CUDA_INFO"
	.sectionflags	@""
	.align	4


	//----- nvinfo : EIATTR_CUDA_API_VERSION
	.align		4
        /*0000*/ 	.byte	0x04, 0x37
        /*0002*/ 	.short	(.L_3485 - .L_3484)
.L_3484:
        /*0004*/ 	.word	0x00000082


	//----- nvinfo : EIATTR_KPARAM_INFO
	.align		4
.L_3485:
        /*0008*/ 	.byte	0x04, 0x17
        /*000a*/ 	.short	(.L_3487 - .L_3486)
.L_3486:
        /*000c*/ 	.word	0x00000000
        /*0010*/ 	.short	0x0002
        /*0012*/ 	.short	0x0c49
        /*0014*/ 	.byte	0x00, 0xf0, 0x05, 0x00


	//----- nvinfo : EIATTR_KPARAM_INFO
	.align		4
.L_3487:
        /*0018*/ 	.byte	0x04, 0x17
        /*001a*/ 	.short	(.L_3489 - .L_3488)
.L_3488:
        /*001c*/ 	.word	0x00000000
        /*0020*/ 	.short	0x0001
        /*0022*/ 	.short	0x0c48
        /*0024*/ 	.byte	0x00, 0xf0, 0x05, 0x00


	//----- nvinfo : EIATTR_KPARAM_INFO
	.align		4
.L_3489:
        /*0028*/ 	.byte	0x04, 0x17
        /*002a*/ 	.short	(.L_3491 - .L_3490)
.L_3490:
        /*002c*/ 	.word	0x00000000
        /*0030*/ 	.short	0x0000
        /*0032*/ 	.short	0x0000
        /*0034*/ 	.byte	0x00, 0xf0, 0x21, 0x31


	//----- nvinfo : EIATTR_SPARSE_MMA_MASK
	.align		4
.L_3491:
        /*0038*/ 	.byte	0x03, 0x50
        /*003a*/ 	.short	0x0000


	//----- nvinfo : EIATTR_MAXREG_COUNT
	.align		4
        /*003c*/ 	.byte	0x03, 0x1b
        /*003e*/ 	.short	0x0080


	//----- nvinfo : EIATTR_MERCURY_ISA_VERSION
	.align		4
        /*0040*/ 	.byte	0x03, 0x5f
        /*0042*/ 	.short	0x0101


	//----- nvinfo : EIATTR_VRC_CTA_INIT_COUNT
	.align		4
        /*0044*/ 	.byte	0x02, 0x4a
	.zero		1
	.zero		1


	//----- nvinfo : EIATTR_EXIT_INSTR_OFFSETS
	.align		4
        /*0048*/ 	.byte	0x04, 0x1c
        /*004a*/ 	.short	(.L_3493 - .L_3492)


	//   ....[0]....
.L_3492:
        /*004c*/ 	.word	0x00000190


	//   ....[1]....
        /*0050*/ 	.word	0x00000c40


	//   ....[2]....
        /*0054*/ 	.word	0x00000c90


	//   ....[3]....
        /*0058*/ 	.word	0x00001380


	//----- nvinfo : EIATTR_MAX_THREADS
	.align		4
.L_3493:
        /*005c*/ 	.byte	0x04, 0x05
        /*005e*/ 	.short	(.L_3495 - .L_3494)
.L_3494:
        /*0060*/ 	.word	0x00000200
        /*0064*/ 	.word	0x00000001
        /*0068*/ 	.word	0x00000001


	//----- nvinfo : EIATTR_CRS_STACK_SIZE
	.align		4
.L_3495:
        /*006c*/ 	.byte	0x04, 0x1e
        /*006e*/ 	.short	(.L_3497 - .L_3496)
.L_3496:
        /*0070*/ 	.word	0x00000000


	//----- nvinfo : EIATTR_CBANK_PARAM_SIZE
	.align		4
.L_3497:
        /*0074*/ 	.byte	0x03, 0x19
        /*0076*/ 	.short	0x0c4a


	//----- nvinfo : EIATTR_PARAM_CBANK
	.align		4
        /*0078*/ 	.byte	0x04, 0x0a
        /*007a*/ 	.short	(.L_3499 - .L_3498)
	.align		4
.L_3498:
        /*007c*/ 	.word	index@(.nv.constant0._ZN2at6native55_GLOBAL__N__de093ff9_22_ForeachBinaryOpList_cu_a911ec4325multi_tensor_apply_kernelINS1_18TensorListMetadataILi2EEENS1_11CopyFunctorIN3c1015Float8_e4m3fnuzENS6_4HalfELi2ELi1ELi1EEEJNS0_4CopyIS7_S8_EEEEEvT_T0_DpT1_)
        /*0080*/ 	.short	0x0380
        /*0082*/ 	.short	0x0c4a


	//----- nvinfo : EIATTR_SW_WAR
	.align		4
.L_3499:
        /*0084*/ 	.byte	0x04, 0x36
        /*0086*/ 	.short	(.L_3501 - .L_3500)
.L_3500:
        /*0088*/ 	.word	0x00000008
.L_3501:


//--------------------- .nv.info._ZN2at6native55_GLOBAL__N__de093ff9_22_ForeachBinaryOpList_cu_a911ec4325multi_tensor_apply_kernelINS1_18TensorListMetadataILi2EEENS1_11CopyFunctorIN3c1015Float8_e4m3fnuzENS6_7complexIfEELi2ELi1ELi1EEEJNS0_4CopyIS7_S9_EEEEEvT_T0_DpT1_ --------------------------
	.section	.nv.info._ZN2at6native55_GLOBAL__N__de093ff9_22_ForeachBinaryOpList_cu_a911ec4325multi_tensor_apply_kernelINS1_18TensorListMetadataILi2EEENS1_11CopyFunctorIN3c1015Float8_e4m3fnuzENS6_7complexIfEELi2ELi1ELi1EEEJNS0_4CopyIS7_S9_EEEEEvT_T0_DpT1_,"",@"SHT_CUDA_INFO"
	.sectionflags	@""
	.align	4


	//----- nvinfo : EIATTR_CUDA_API_VERSION
	.align		4
        /*0000*/ 	.byte	0x04, 0x37
        /*0002*/ 	.short	(.L_3503 - .L_3502)
.L_3502:
        /*0004*/ 	.word	0x00000082


	//----- nvinfo : EIATTR_KPARAM_INFO
	.align		4
.L_3503:
        /*0008*/ 	.byte	0x04, 0x17
        /*000a*/ 	.short	(.L_3505 - .L_3504)
.L_3504:
        /*000c*/ 	.word	0x00000000
        /*0010*/ 	.short	0x0002
        /*0012*/ 	.short	0x0c49
        /*0014*/ 	.byte	0x00, 0xf0, 0x05, 0x00


	//----- nvinfo : EIATTR_KPARAM_INFO
	.align		4
.L_3505:
        /*0018*/ 	.byte	0x04, 0x17
        /*001a*/ 	.short	(.L_3507 - .L_3506)
.L_3506:
        /*001c*/ 	.word	0x00000000
        /*0020*/ 	.short	0x0001
        /*0022*/ 	.short	0x0c48
        /*0024*/ 	.byte	0x00, 0xf0, 0x05, 0x00


	//----- nvinfo : EIATTR_KPARAM_INFO
	.align		4
.L_3507:
        /*0028*/ 	.byte	0x04, 0x17
        /*002a*/ 	.short	(.L_3509 - .L_3508)
.L_3508:
        /*002c*/ 	.word	0x00000000
        /*0030*/ 	.short	0x0000
        /*0032*/ 	.short	0x0000
        /*0034*/ 	.byte	0x00, 0xf0, 0x21, 0x31


	//----- nvinfo : EIATTR_SPARSE_MMA_MASK
	.align		4
.L_3509:
        /*0038*/ 	.byte	0x03, 0x50
        /*003a*/ 	.short	0x0000


	//----- nvinfo : EIATTR_MAXREG_COUNT
	.align		4
        /*003c*/ 	.byte	0x03, 0x1b
        /*003e*/ 	.short	0x0080


	//----- nvinfo : EIATTR_MERCURY_ISA_VERSION
	.align		4
        /*0040*/ 	.byte	0x03, 0x5f
        /*0042*/ 	.short	0x0101


	//----- nvinfo : EIATTR_VRC_CTA_INIT_COUNT
	.align		4
        /*0044*/ 	.byte	0x02, 0x4a
	.zero		1
	.zero		1


	//----- nvinfo : EIATTR_EXIT_INSTR_OFFSETS
	.align		4
        /*0048*/ 	.byte	0x04, 0x1c
        /*004a*/ 	.short	(.L_3511 - .L_3510)


	//   ....[0]....
.L_3510:
        /*004c*/ 	.word	0x00000190


	//   ....[1]....
        /*0050*/ 	.word	0x00000c00


	//   ....[2]....
        /*0054*/ 	.word	0x00000c50


	//   ....[3]....
        /*0058*/ 	.word	0x00001300


	//----- nvinfo : EIATTR_MAX_THREADS
	.align		4
.L_3511:
        /*005c*/ 	.byte	0x04, 0x05
        /*005e*/ 	.short	(.L_3513 - .L_3512)
.L_3512:
        /*0060*/ 	.word	0x00000200
        /*0064*/ 	.word	0x00000001
        /*0068*/ 	.word	0x00000001


	//----- nvinfo : EIATTR_CRS_STACK_SIZE
	.align		4
.L_3513:
        /*006c*/ 	.byte	0x04, 0x1e
        /*006e*/ 	.short	(.L_3515 - .L_3514)
.L_3514:
        /*0070*/ 	.word	0x00000000


	//----- nvinfo : EIATTR_CBANK_PARAM_SIZE
	.align		4
.L_3515:
        /*0074*/ 	.byte	0x03, 0x19
        /*0076*/ 	.short	0x0c4a


	//----- nvinfo : EIATTR_PARAM_CBANK
	.align		4
        /*0078*/ 	.byte	0x04, 0x0a
        /*007a*/ 	.short	(.L_3517 - .L_3516)
	.align		4
.L_3516:
        /*007c*/ 	.word	index@(.nv.constant0._ZN2at6native55_GLOBAL__N__de093ff9_22_ForeachBinaryOpList_cu_a911ec4325multi_tensor_apply_kernelINS1_18TensorListMetadataILi2EEENS1_11CopyFunctorIN3c1015Float8_e4m3fnuzENS6_7complexIfEELi2ELi1ELi1EEEJNS0_4CopyIS7_S9_EEEEEvT_T0_DpT1_)
        /*0080*/ 	.short	0x0380
        /*0082*/ 	.short	0x0c4a


	//----- nvinfo : EIATTR_SW_WAR
	.align		4
.L_3517:
        /*0084*/ 	.byte	0x04, 0x36
        /*0086*/ 	.short	(.L_3519 - .L_3518)
.L_3518:
        /*0088*/ 	.word	0x00000008
.L_3519:


//--------------------- .nv.info._ZN2at6native55_GLOBAL__N__de093ff9_22_ForeachBinaryOpList_cu_a911ec4325multi_tensor_apply_kernelINS1_18TensorListMetadataILi2EEENS1_11CopyFunctorIN3c1015Float8_e4m3fnuzENS6_7complexIdEELi2ELi1ELi1EEEJNS0_4CopyIS7_S9_EEEEEvT_T0_DpT1_ --------------------------
	.section	.nv.info._ZN2at6native55_GLOBAL__N__de093ff9_22_ForeachBinaryOpList_cu_a911ec4325multi_tensor_apply_kernelINS1_18TensorListMetadataILi2EEENS1_11CopyFunctorIN3c1015Float8_e4m3fnuzENS6_7complexIdEELi2ELi1ELi1EEEJNS0_4CopyIS7_S9_EEEEEvT_T0_DpT1_,"",@"SHT_CUDA_INFO"
	.sectionflags	@""
	.align	4


	//----- nvinfo : EIATTR_CUDA_API_VERSION
	.align		4
        /*0000*/ 	.byte	0x04, 0x37
        /*0002*/ 	.short	(.L_3521 - .L_3520)
.L_3520:
        /*0004*/ 	.word	0x00000082


	//----- nvinfo : EIATTR_KPARAM_INFO
	.align		4
.L_3521:
        /*0008*/ 	.byte	0x04, 0x17
        /*000a*/ 	.short	(.L_3523 - .L_3522)
.L_3522:
        /*000c*/ 	.word	0x00000000
        /*0010*/ 	.short	0x0002
        /*0012*/ 	.short	0x0c49
        /*0014*/ 	.byte	0x00, 0xf0, 0x05, 0x00


	//----- nvinfo : EIATTR_KPARAM_INFO
	.align		4
.L_3523:
        /*0018*/ 	.byte	0x04, 0x17
        /*001a*/ 	.short	(.L_3525 - .L_3524)
.L_3524:
        /*001c*/ 	.word	0x00000000
        /*0020*/ 	.short	0x0001
        /*0022*/ 	.short	0x0c48
        /*0024*/ 	.byte	0x00, 0xf0, 0x05, 0x00


	//----- nvinfo : EIATTR_KPARAM_INFO
	.align		4
.L_3525:
        /*0028*/ 	.byte	0x04, 0x17
        /*002a*/ 	.short	(.L_3527 - .L_3526)
.L_3526:
        /*002c*/ 	.word	0x00000000
        /*0030*/ 	.short	0x0000
        /*0032*/ 	.short	0x0000
        /*0034*/ 	.byte	0x00, 0xf0, 0x21, 0x31


	//----- nvinfo : EIATTR_SPARSE_MMA_MASK
	.align		4
.L_3527:
        /*0038*/ 	.byte	0x03, 0x50
        /*003a*/ 	.short	0x0000


	//----- nvinfo : EIATTR_MAXREG_COUNT
	.align		4
        /*003c*/ 	.byte	0x03, 0x1b
        /*003e*/ 	.short	0x0080


	//----- nvinfo : EIATTR_MERCURY_ISA_VERSION
	.align		4
        /*0040*/ 	.byte	0x03, 0x5f
        /*0042*/ 	.short	0x0101


	//----- nvinfo : EIATTR_VRC_CTA_INIT_COUNT
	.align		4
        /*0044*/ 	.byte	0x02, 0x4a
	.zero		1
	.zero		1


	//----- nvinfo : EIATTR_EXIT_INSTR_OFFSETS
	.align		4
        /*0048*/ 	.byte	0x04, 0x1c
        /*004a*/ 	.short	(.L_3529 - .L_3528)


	//   ....[0]....
.L_3528:
        /*004c*/ 	.word	0x00000190


	//   ....[1]....
        /*0050*/ 	.word	0x00000d20


	//   ....[2]....
        /*0054*/ 	.word	0x00000d70


	//   ....[3]....
        /*0058*/ 	.word	0x00001510


	//----- nvinfo : EIATTR_MAX_THREADS
	.align		4
.L_3529:
        /*005c*/ 	.byte	0x04, 0x05
        /*005e*/ 	.short	(.L_3531 - .L_3530)
.L_3530:
        /*0060*/ 	.word	0x00000200
        /*0064*/ 	.word	0x00000001
        /*0068*/ 	.word	0x00000001


	//----- nvinfo : EIATTR_CRS_STACK_SIZE
	.align		4
.L_3531:
        /*006c*/ 	.byte	0x04, 0x1e
        /*006e*/ 	.short	(.L_3533 - .L_3532)
.L_3532:
        /*0070*/ 	.word	0x00000000


	//----- nvinfo : EIATTR_CBANK_PARAM_SIZE
	.align		4
.L_3533:
        /*0074*/ 	.byte	0x03, 0x19
        /*0076*/ 	.short	0x0c4a


	//----- nvinfo : EIATTR_PARAM_CBANK
	.align		4
        /*0078*/ 	.byte	0x04, 0x0a
        /*007a*/ 	.short	(.L_3535 - .L_3534)
	.align		4
.L_3534:
        /*007c*/ 	.word	index@(.nv.constant0._ZN2at6native55_GLOBAL__N__de093ff9_22_ForeachBinaryOpList_cu_a911ec4325multi_tensor_apply_kernelINS1_18TensorListMetadataILi2EEENS1_11CopyFunctorIN3c1015Float8_e4m3fnuzENS6_7complexIdEELi2ELi1ELi1EEEJNS0_4CopyIS7_S9_EEEEEvT_T0_DpT1_)
        /*0080*/ 	.short	0x0380
        /*0082*/ 	.short	0x0c4a


	//----- nvinfo : EIATTR_SW_WAR
	.align		4
.L_3535:
        /*0084*/ 	.byte	0x04, 0x36
        /*0086*/ 	.short	(.L_3537 - .L_3536)
.L_3536:
        /*0088*/ 	.word	0x00000008
.L_3537:


//--------------------- .nv.info._ZN2at6native55_GLOBAL__N__de093ff9_22_ForeachBinaryOpList_cu_a911ec4325multi_tensor_apply_kernelINS1_18TensorListMetadataILi2EEENS1_11CopyFunctorIN3c1015Float8_e4m3fnuzEfLi2ELi1ELi1EEEJNS0_4CopyIS7_fEEEEEvT_T0_DpT1_ --------------------------
	.section	.nv.info._ZN2at6native55_GLOBAL__N__de093ff9_22_ForeachBinaryOpList_cu_a911ec4325multi_tensor_apply_kernelINS1_18TensorListMetadataILi2EEENS1_11CopyFunctorIN3c1015Float8_e4m3fnuzEfLi2ELi1ELi1EEEJNS0_4CopyIS7_fEEEEEvT_T0_DpT1_,"",@"SHT_CUDA_INFO"
	.sectionflags	@""
	.align	4


	//----- nvinfo : EIATTR_CUDA_API_VERSION
	.align		4
        /*0000*/ 	.byte	0x04, 0x37
        /*0002*/ 	.short	(.L_3539 - .L_3538)
.L_3538:
        /*0004*/ 	.word	0x00000082


	//----- nvinfo : EIATTR_KPARAM_INFO
	.align		4
.L_3539:
        /*0008*/ 	.byte	0x04, 0x17
        /*000a*/ 	.short	(.L_3541 - .L_3540)
.L_3540:
        /*000c*/ 	.word	0x00000000
        /*0010*/ 	.short	0x0002
        /*0012*/ 	.short	0x0c49
        /*0014*/ 	.byte	0x00, 0xf0, 0x05, 0x00


	//----- nvinfo : EIATTR_KPARAM_INFO
	.align		4
.L_3541:
        /*0018*/ 	.byte	0x04, 0x17
        /*001a*/ 	.short	(.L_3543 - .L_3542)
.L_3542:
        /*001c*/ 	.word	0x00000000
        /*0020*/ 	.short	0x0001
        /*0022*/ 	.short	0x0c48
        /*0024*/ 	.byte	0x00, 0xf0, 0x05, 0x00


	//----- nvinfo : EIATTR_KPARAM_INFO
	.align		4
.L_3543:
        /*0028*/ 	.byte	0x04, 0x17
        /*002a*/ 	.short	(.L_3545 - .L_3544)
.L_3544:
        /*002c*/ 	.word	0x00000000
        /*0030*/ 	.short	0x0000
        /*0032*/ 	.short	0x0000
        /*0034*/ 	.byte	0x00, 0xf0, 0x21, 0x31


	//----- nvinfo : EIATTR_SPARSE_MMA_MASK
	.align		4
.L_3545:
        /*0038*/ 	.byte	0x03, 0x50
        /*003a*/ 	.short	0x0000


	//----- nvinfo : EIATTR_MAXREG_COUNT
	.align		4
        /*003c*/ 	.byte	0x03, 0x1b
        /*003e*/ 	.short	0x0080


	//----- nvinfo : EIATTR_MERCURY_ISA_VERSION
	.align		4
        /*0040*/ 	.byte	0x03, 0x5f
        /*0042*/ 	.short	0x0101


	//----- nvinfo : EIATTR_VRC_CTA_INIT_COUNT
	.align		4
        /*0044*/ 	.byte	0x02, 0x4a
	.zero		1
	.zero		1


	//----- nvinfo : EIATTR_EXIT_INSTR_OFFSETS
	.align		4
        /*0048*/ 	.byte	0x04, 0x1c
        /*004a*/ 	.short	(.L_3547 - .L_3546)


	//   ....[0]....
.L_3546:
        /*004c*/ 	.word	0x00000190


	//   ....[1]....
        /*0050*/ 	.word	0x00000bf0


	//   ....[2]....
        /*0054*/ 	.word	0x00000c40


	//   ....[3]....
        /*0058*/ 	.word	0x000012f0


	//----- nvinfo : EIATTR_MAX_THREADS
	.align		4
.L_3547:
        /*005c*/ 	.byte	0x04, 0x05
        /*005e*/ 	.short	(.L_3549 - .L_3548)
.L_3548:
        /*0060*/ 	.word	0x00000200
        /*0064*/ 	.word	0x00000001
        /*0068*/ 	.word	0x00000001


	//----- nvinfo : EIATTR_CRS_STACK_SIZE
	.align		4
.L_3549:
        /*006c*/ 	.byte	0x04, 0x1e
        /*006e*/ 	.short	(.L_3551 - .L_3550)
.L_3550:
        /*0070*/ 	.word	0x00000000


	//----- nvinfo : EIATTR_CBANK_PARAM_SIZE
	.align		4
.L_3551:
        /*0074*/ 	.byte	0x03, 0x19
        /*0076*/ 	.short	0x0c4a


	//----- nvinfo : EIATTR_PARAM_CBANK
	.align		4
        /*0078*/ 	.byte	0x04, 0x0a
        /*007a*/ 	.short	(.L_3553 - .L_3552)
	.align		4
.L_3552:
        /*007c*/ 	.word	index@(.nv.constant0._ZN2at6native55_GLOBAL__N__de093ff9_22_ForeachBinaryOpList_cu_a911ec4325multi_tensor_apply_kernelINS1_18TensorListMetadataILi2EEENS1_11CopyFunctorIN3c1015Float8_e4m3fnuzEfLi2ELi1ELi1EEEJNS0_4CopyIS7_fEEEEEvT_T0_DpT1_)
        /*0080*/ 	.short	0x0380
        /*0082*/ 	.short	0x0c4a


	//----- nvinfo : EIATTR_SW_WAR
	.align		4
.L_3553:
        /*0084*/ 	.byte	0x04, 0x36
        /*0086*/ 	.short	(.L_3555 - .L_3554)
.L_3554:
        /*0088*/ 	.word	0x00000008
.L_3555:


//--------------------- .nv.info._ZN2at6native55_GLOBAL__N__de093ff9_22_ForeachBinaryOpList_cu_a911ec4325multi_tensor_apply_kernelINS1_18TensorListMetadataILi2EEENS1_11CopyFunctorIN3c1015Float8_e4m3fnuzEdLi2ELi1ELi1EEEJNS0_4CopyIS7_dEEEEEvT_T0_DpT1_ --------------------------
	.section	.nv.info._ZN2at6native55_GLOBAL__N__de093ff9_22_ForeachBinaryOpList_cu_a911ec4325multi_tensor_apply_kernelINS1_18TensorListMetadataILi2EEENS1_11CopyFunctorIN3c1015Float8_e4m3fnuzEdLi2ELi1ELi1EEEJNS0_4CopyIS7_dEEEEEvT_T0_DpT1_,"",@"SHT_CUDA_INFO"
	.sectionflags	@""
	.align	4


	//----- nvinfo : EIATTR_CUDA_API_VERSION
	.align		4
        /*0000*/ 	.byte	0x04, 0x37
        /*0002*/ 	.short	(.L_3557 - .L_3556)
.L_3556:
        /*0004*/ 	.word	0x00000082


	//----- nvinfo : EIATTR_KPARAM_INFO
	.align		4
.L_3557:
        /*0008*/ 	.byte	0x04, 0x17
        /*000a*/ 	.short	(.L_3559 - .L_3558)
.L_3558:
        /*000c*/ 	.word	0x00000000
        /*0010*/ 	.short	0x0002
        /*0012*/ 	.short	0x0c49
        /*0014*/ 	.byte	0x00, 0xf0, 0x05, 0x00


	//----- nvinfo : EIATTR_KPARAM_INFO
	.align		4
.L_3559:
        /*0018*/ 	.byte	0x04, 0x17
        /*001a*/ 	.short	(.L_3561 - .L_3560)
.L_3560:
        /*001c*/ 	.word	0x00000000
        /*0020*/ 	.short	0x0001
        /*0022*/ 	.short	0x0c48
        /*0024*/ 	.byte	0x00, 0xf0, 0x05, 0x00


	//----- nvinfo : EIATTR_KPARAM_INFO
	.align		4
.L_3561:
        /*0028*/ 	.byte	0x04, 0x17
        /*002a*/ 	.short	(.L_3563 - .L_3562)
.L_3562:
        /*002c*/ 	.word	0x00000000
        /*0030*/ 	.short	0x0000
        /*0032*/ 	.short	0x0000
        /*0034*/ 	.byte	0x00, 0xf0, 0x21, 0x31


	//----- nvinfo : EIATTR_SPARSE_MMA_MASK
	.align		4
.L_3563:
        /*0038*/ 	.byte	0x03, 0x50
        /*003a*/ 	.short	0x0000


	//----- nvinfo : EIATTR_MAXREG_COUNT
	.align		4
        /*003c*/ 	.byte	0x03, 0x1b
        /*003e*/ 	.short	0x0080


	//----- nvinfo : EIATTR_MERCURY_ISA_VERSION
	.align		4
        /*0040*/ 	.byte	0x03, 0x5f
        /*0042*/ 	.short	0x0101


	//----- nvinfo : EIATTR_VRC_CTA_INIT_COUNT
	.align		4
        /*0044*/ 	.byte	0x02, 0x4a
	.zero		1
	.zero		1


	//----- nvinfo : EIATTR_EXIT_INSTR_OFFSETS
	.align		4
        /*0048*/ 	.byte	0x04, 0x1c
        /*004a*/ 	.short	(.L_3565 - .L_3564)


	//   ....[0]....
.L_3564:
        /*004c*/ 	.word	0x00000190


	//   ....[1]....
        /*0050*/ 	.word	0x00000ce0


	//   ....[2]....
        /*0054*/ 	.word	0x00000d30


	//   ....[3]....
        /*0058*/ 	.word	0x000014c0


	//----- nvinfo : EIATTR_MAX_THREADS
	.align		4
.L_3565:
        /*005c*/ 	.byte	0x04, 0x05
        /*005e*/ 	.short	(.L_3567 - .L_3566)
.L_3566:
        /*0060*/ 	.word	0x00000200
        /*0064*/ 	.word	0x00000001
        /*0068*/ 	.word	0x00000001


	//----- nvinfo : EIATTR_CRS_STACK_SIZE
	.align		4
.L_3567:
        /*006c*/ 	.byte	0x04, 0x1e
        /*006e*/ 	.short	(.L_3569 - .L_3568)
.L_3568:
        /*0070*/ 	.word	0x00000000


	//----- nvinfo : EIATTR_CBANK_PARAM_SIZE
	.align		4
.L_3569:
        /*0074*/ 	.byte	0x03, 0x19
        /*0076*/ 	.short	0x0c4a


	//----- nvinfo : EIATTR_PARAM_CBANK
	.align		4
        /*0078*/ 	.byte	0x04, 0x0a
        /*007a*/ 	.short	(.L_3571 - .L_3570)
	.align		4
.L_3570:
        /*007c*/ 	.word	index@(.nv.constant0._ZN2at6native55_GLOBAL__N__de093ff9_22_ForeachBinaryOpList_cu_a911ec4325multi_tensor_apply_kernelINS1_18TensorListMetadataILi2EEENS1_11CopyFunctorIN3c1015Float8_e4m3fnuzEdLi2ELi1ELi1EEEJNS0_4CopyIS7_dEEEEEvT_T0_DpT1_)
        /*0080*/ 	.short	0x0380
        /*0082*/ 	.short	0x0c4a


	//----- nvinfo : EIATTR_SW_WAR
	.align		4
.L_3571:
        /*0084*/ 	.byte	0x04, 0x36
        /*0086*/ 	.short	(.L_3573 - .L_3572)
.L_3572:
        /*0088*/ 	.word	0x00000008
.L_3573:


//--------------------- .nv.info._ZN2at6native55_GLOBAL__N__de093ff9_22_ForeachBinaryOpList_cu_a911ec4325multi_tensor_apply_kernelINS1_18TensorListMetadataILi2EEENS1_11CopyFunctorIN3c1015Float8_e4m3fnuzEiLi2ELi1ELi1EEEJNS0_4CopyIS7_iEEEEEvT_T0_DpT1_ --------------------------
	.section	.nv.info._ZN2at6native55_GLOBAL__N__de093ff9_22_ForeachBinaryOpList_cu_a911ec4325multi_tensor_apply_kernelINS1_18TensorListMetadataILi2EEENS1_11CopyFunctorIN3c1015Float8_e4m3fnuzEiLi2ELi1ELi1EEEJNS0_4CopyIS7_iEEEEEvT_T0_DpT1_,"",@"SHT_CUDA_INFO"
	.sectionflags	@""
	.align	4


	//----- nvinfo : EIATTR_CUDA_API_VERSION
	.align		4
        /*0000*/ 	.byte	0x04, 0x37
        /*0002*/ 	.short	(.L_3575 - .L_3574)
.L_3574:
        /*0004*/ 	.word	0x00000082


	//----- nvinfo : EIATTR_KPARAM_INFO
	.align		4
.L_3575:
        /*0008*/ 	.byte	0x04, 0x17
        /*000a*/ 	.short	(.L_3577 - .L_3576)
.L_3576:
        /*000c*/ 	.word	0x00000000
        /*0010*/ 	.short	0x0002
        /*0012*/ 	.short	0x0c49
        /*0014*/ 	.byte	0x00, 0xf0, 0x05, 0x00


	//----- nvinfo : EIATTR_KPARAM_INFO
	.align		4
.L_3577:
        /*0018*/ 	.byte	0x04, 0x17
        /*001a*/ 	.short	(.L_3579 - .L_3578)
.L_3578:
        /*001c*/ 	.word	0x00000000
        /*0020*/ 	.short	0x0001
        /*0022*/ 	.short	0x0c48
        /*0024*/ 	.byte	0x00, 0xf0, 0x05, 0x00


	//----- nvinfo : EIATTR_KPARAM_INFO
	.align		4
.L_3579:
        /*0028*/ 	.byte	0x04, 0x17
        /*002a*/ 	.short	(.L_3581 - .L_3580)
.L_3580:
        /*002c*/ 	.word	0x00000000
        /*0030*/ 	.short	0x0000
        /*0032*/ 	.short	0x0000
        /*0034*/ 	.byte	0x00, 0xf0, 0x21, 0x31


	//----- nvinfo : EIATTR_SPARSE_MMA_MASK
	.align		4
.L_3581:
        /*0038*/ 	.byte	0x03, 0x50
        /*003a*/ 	.short	0x0000


	//----- nvinfo : EIATTR_MAXREG_COUNT
	.align		4
        /*003c*/ 	.byte	0x03, 0x1b
        /*003e*/ 	.short	0x0080


	//----- nvinfo : EIATTR_MERCURY_ISA_VERSION
	.align		4
        /*0040*/ 	.byte	0x03, 0x5f
        /*0042*/ 	.short	0x0101


	//----- nvinfo : EIATTR_VRC_CTA_INIT_COUNT
	.align		4
        /*0044*/ 	.byte	0x02, 0x4a
	.zero		1
	.zero		1


	//----- nvinfo : EIATTR_EXIT_INSTR_OFFSETS
	.align		4
        /*0048*/ 	.byte	0x04, 0x1c
        /*004a*/ 	.short	(.L_3583 - .L_3582)


	//   ....[0]....
.L_3582:
        /*004c*/ 	.word	0x00000190


	//   ....[1]....
        /*0050*/ 	.word	0x00000c90


	//   ....[2]....
        /*0054*/ 	.word	0x00000ce0


	//   ....[3]....
        /*0058*/ 	.word	0x000013d0


	//----- nvinfo : EIATTR_MAX_THREADS
	.align		4
.L_3583:
        /*005c*/ 	.byte	0x04, 0x05
        /*005e*/ 	.short	(.L_3585 - .L_3584)
.L_3584:
        /*0060*/ 	.word	0x00000200
        /*0064*/ 	.word	0x00000001
        /*0068*/ 	.word	0x00000001


	//----- nvinfo : EIATTR_CRS_STACK_SIZE
	.align		4
.L_3585:
        /*006c*/ 	.byte	0x04, 0x1e
        /*006e*/ 	.short	(.L_3587 - .L_3586)
.L_3586:
        /*0070*/ 	.word	0x00000000


	//----- nvinfo : EIATTR_CBANK_PARAM_SIZE
	.align		4
.L_3587:
        /*0074*/ 	.byte	0x03, 0x19
        /*0076*/ 	.short	0x0c4a


	//----- nvinfo : EIATTR_PARAM_CBANK
	.align		4
        /*0078*/ 	.byte	0x04, 0x0a
        /*007a*/ 	.short	(.L_3589 - .L_3588)
	.align		4
.L_3588:
        /*007c*/ 	.word	index@(.nv.constant0._ZN2at6native55_GLOBAL__N__de093ff9_22_ForeachBinaryOpList_cu_a911ec4325multi_tensor_apply_kernelINS1_18TensorListMetadataILi2EEENS1_11CopyFunctorIN3c1015Float8_e4m3fnuzEiLi2ELi1ELi1EEEJNS0_4CopyIS7_iEEEEEvT_T0_DpT1_)
        /*0080*/ 	.short	0x0380
        /*0082*/ 	.short	0x0c4a


	//----- nvinfo : EIATTR_SW_WAR
	.align		4
.L_3589:
        /*0084*/ 	.byte	0x04, 0x36
        /*0086*/ 	.short	(.L_3591 - .L_3590)
.L_3590:
        /*0088*/ 	.word	0x00000008
.L_3591:


//--------------------- .nv.info._ZN2at6native55_GLOBAL__N__de093ff9_22_ForeachBinaryOpList_cu_a911ec4325multi_tensor_apply_kernelINS1_18TensorListMetadataILi2EEENS1_11CopyFunctorIN3c1015Float8_e4m3fnuzEsLi2ELi1ELi1EEEJNS0_4CopyIS7_sEEEEEvT_T0_DpT1_ --------------------------
	.section	.nv.info._ZN2at6native55_GLOBAL__N__de093ff9_22_ForeachBinaryOpList_cu_a911ec4325multi_tensor_apply_kernelINS1_18TensorListMetadataILi2EEENS1_11CopyFunctorIN3c1015Float8_e4m3fnuzEsLi2ELi1ELi1EEEJNS0_4CopyIS7_sEEEEEvT_T0_DpT1_,"",@"SHT_CUDA_INFO"
	.sectionflags	@""
	.align	4


	//----- nvinfo : EIATTR_CUDA_API_VERSION
	.align		4
        /*0000*/ 	.byte	0x04, 0x37
        /*0002*/ 	.short	(.L_3593 - .L_3592)
.L_3592:
        /*0004*/ 	.word	0x00000082


	//----- nvinfo : EIATTR_KPARAM_INFO
	.align		4
.L_3593:
        /*0008*/ 	.byte	0x04, 0x17
        /*000a*/ 	.short	(.L_3595 - .L_3594)
.L_3594:
        /*000c*/ 	.word	0x00000000
        /*0010*/ 	.short	0x0002
        /*0012*/ 	.short	0x0c49
        /*0014*/ 	.byte	0x00, 0xf0, 0x05, 0x00


	//----- nvinfo : EIATTR_KPARAM_INFO
	.align		4
.L_3595:
        /*0018*/ 	.byte	0x04, 0x17
        /*001a*/ 	.short	(.L_3597 - .L_3596)
.L_3596:
        /*001c*/ 	.word	0x00000000
        /*0020*/ 	.short	0x0001
        /*0022*/ 	.short	0x0c48
        /*0024*/ 	.byte	0x00, 0xf0, 0x05, 0x00


	//----- nvinfo : EIATTR_KPARAM_INFO
	.align		4
.L_3597:
        /*0028*/ 	.byte	0x04, 0x17
        /*002a*/ 	.short	(.L_3599 - .L_3598)
.L_3598:
        /*002c*/ 	.word	0x00000000
        /*0030*/ 	.short	0x0000
        /*0032*/ 	.short	0x0000
        /*0034*/ 	.byte	0x00, 0xf0, 0x21, 0x31


	//----- nvinfo : EIATTR_SPARSE_MMA_MASK
	.align		4
.L_3599:
        /*0038*/ 	.byte	0x03, 0x50
        /*003a*/ 	.short	0x0000


	//----- nvinfo : EIATTR_MAXREG_COUNT
	.align		4
        /*003c*/ 	.byte	0x03, 0x1b
        /*003e*/ 	.short	0x0080


	//----- nvinfo : EIATTR_MERCURY_ISA_VERSION
	.align		4
        /*0040*/ 	.byte	0x03, 0x5f
        /*0042*/ 	.short	0x0101


	//----- nvinfo : EIATTR_VRC_CTA_INIT_COUNT
	.align		4
        /*0044*/ 	.byte	0x02, 0x4a
	.zero		1
	.zero		1


	//----- nvinfo : EIATTR_EXIT_INSTR_OFFSETS
	.align		4
        /*0048*/ 	.byte	0x04, 0x1c
        /*004a*/ 	.short	(.L_3601 - .L_3600)


	//   ....[0]....
.L_3600:
        /*004c*/ 	.word	0x00000190


	//   ....[1]....
        /*0050*/ 	.word	0x00000c40


	//   ....[2]....
        /*0054*/ 	.word	0x00000c90


	//   ....[3]....
        /*0058*/ 	.word	0x00001380


	//----- nvinfo : EIATTR_MAX_THREADS
	.align		4
.L_3601:
        /*005c*/ 	.byte	0x04, 0x05
        /*005e*/ 	.short	(.L_3603 - .L_3602)
.L_3602:
        /*0060*/ 	.word	0x00000200
        /*0064*/ 	.word	0x00000001
        /*0068*/ 	.word	0x00000001


	//----- nvinfo : EIATTR_CRS_STACK_SIZE
	.align		4
.L_3603:
        /*006c*/ 	.byte	0x04, 0x1e
        /*006e*/ 	.short	(.L_3605 - .L_3604)
.L_3604:
        /*0070*/ 	.word	0x00000000


	//----- nvinfo : EIATTR_CBANK_PARAM_SIZE
	.align		4
.L_3605:
        /*0074*/ 	.byte	0x03, 0x19
        /*0076*/ 	.short	0x0c4a


	//----- nvinfo : EIATTR_PARAM_CBANK
	.align		4
        /*0078*/ 	.byte	0x04, 0x0a
        /*007a*/ 	.short	(.L_3607 - .L_3606)
	.align		4
.L_3606:
        /*007c*/ 	.word	index@(.nv.constant0._ZN2at6native55_GLOBAL__N__de093ff9_22_ForeachBinaryOpList_cu_a911ec4325multi_tensor_apply_kernelINS1_18TensorListMetadataILi2EEENS1_11CopyFunctorIN3c1015Float8_e4m3fnuzEsLi2ELi1ELi1EEEJNS0_4CopyIS7_sEEEEEvT_T0_DpT1_)
        /*0080*/ 	.short	0x0380
        /*0082*/ 	.short	0x0c4a


	//----- nvinfo : EIATTR_SW_WAR
	.align		4
.L_3607:
        /*0084*/ 	.byte	0x04, 0x36
        /*0086*/ 	.short	(.L_3609 - .L_3608)
.L_3608:
        /*0088*/ 	.word	0x00000008
.L_3609:


//--------------------- .nv.info._ZN2at6native55_GLOBAL__N__de093ff9_22_ForeachBinaryOpList_cu_a911ec4325multi_tensor_apply_kernelINS1_18TensorListMetadataILi2EEENS1_11CopyFunctorIN3c1015Float8_e4m3fnuzElLi2ELi1ELi1EEEJNS0_4CopyIS7_lEEEEEvT_T0_DpT1_ --------------------------
	.section	.nv.info._ZN2at6native55_GLOBAL__N__de093ff9_22_ForeachBinaryOpList_cu_a911ec4325multi_tensor_apply_kernelINS1_18TensorListMetadataILi2EEENS1_11CopyFunctorIN3c1015Float8_e4m3fnuzElLi2ELi1ELi1EEEJNS0_4CopyIS7_lEEEEEvT_T0_DpT1_,"",@"SHT_CUDA_INFO"
	.sectionflags	@""
	.align	4


	//----- nvinfo : EIATTR_CUDA_API_VERSION
	.align		4
        /*0000*/ 	.byte	0x04, 0x37
        /*0002*/ 	.short	(.L_3611 - .L_3610)
.L_3610:
        /*0004*/ 	.word	0x00000082


	//----- nvinfo : EIATTR_KPARAM_INFO
	.align		4
.L_3611:
        /*0008*/ 	.byte	0x04, 0x17
        /*000a*/ 	.short	(.L_3613 - .L_3612)
.L_3612:
        /*000c*/ 	.word	0x00000000
        /*0010*/ 	.short	0x0002
        /*0012*/ 	.short	0x0c49
        /*0014*/ 	.byte	0x00, 0xf0, 0x05, 0x00


	//----- nvinfo : EIATTR_KPARAM_INFO
	.align		4
.L_3613:
        /*0018*/ 	.byte	0x04, 0x17
        /*001a*/ 	.short	(.L_3615 - .L_3614)
.L_3614:
        /*001c*/ 	.word	0x00000000
        /*0020*/ 	.short	0x0001
        /*0022*/ 	.short	0x0c48
        /*0024*/ 	.byte	0x00, 0xf0, 0x05, 0x00


	//----- nvinfo : EIATTR_KPARAM_INFO
	.align		4
.L_3615:
        /*0028*/ 	.byte	0x04, 0x17
        /*002a*/ 	.short	(.L_3617 - .L_3616)
.L_3616:
        /*002c*/ 	.word	0x00000000
        /*0030*/ 	.short	0x0000
        /*0032*/ 	.short	0x0000
        /*0034*/ 	.byte	0x00, 0xf0, 0x21, 0x31


	//----- nvinfo : EIATTR_SPARSE_MMA_MASK
	.align		4
.L_3617:
        /*0038*/ 	.byte	0x03, 0x50
        /*003a*/ 	.short	0x0000


	//----- nvinfo : EIATTR_MAXREG_COUNT
	.align		4
        /*003c*/ 	.byte	0x03, 0x1b
        /*003e*/ 	.short	0x0080


	//----- nvinfo : EIATTR_MERCURY_ISA_VERSION
	.align		4
        /*0040*/ 	.byte	0x03, 0x5f
        /*0042*/ 	.short	0x0101


	//----- nvinfo : EIATTR_VRC_CTA_INIT_COUNT
	.align		4
        /*0044*/ 	.byte	0x02, 0x4a
	.zero		1
	.zero		1


	//----- nvinfo : EIATTR_EXIT_INSTR_OFFSETS
	.align		4
        /*0048*/ 	.byte	0x04, 0x1c
        /*004a*/ 	.short	(.L_3619 - .L_3618)


	//   ....[0]....
.L_3618:
        /*004c*/ 	.word	0x00000190


	//   ....[1]....
        /*0050*/ 	.word	0x00000ca0


	//   ....[2]....
        /*0054*/ 	.word	0x00000cf0


	//   ....[3]....
        /*0058*/ 	.word	0x000013e0


	//----- nvinfo : EIATTR_MAX_THREADS
	.align		4
.L_3619:
        /*005c*/ 	.byte	0x04, 0x05
        /*005e*/ 	.short	(.L_3621 - .L_3620)
.L_3620:
        /*0060*/ 	.word	0x00000200
        /*0064*/ 	.word	0x00000001
        /*0068*/ 	.word	0x00000001


	//----- nvinfo : EIATTR_CRS_STACK_SIZE
	.align		4
.L_3621:
        /*006c*/ 	.byte	0x04, 0x1e
        /*006e*/ 	.short	(.L_3623 - .L_3622)
.L_3622:
        /*0070*/ 	.word	0x00000000


	//----- nvinfo : EIATTR_CBANK_PARAM_SIZE
	.align		4
.L_3623:
        /*0074*/ 	.byte	0x03, 0x19
        /*0076*/ 	.short	0x0c4a


	//----- nvinfo : EIATTR_PARAM_CBANK
	.align		4
        /*0078*/ 	.byte	0x04, 0x0a
        /*007a*/ 	.short	(.L_3625 - .L_3624)
	.align		4
.L_3624:
        /*007c*/ 	.word	index@(.nv.constant0._ZN2at6native55_GLOBAL__N__de093ff9_22_ForeachBinaryOpList_cu_a911ec4325multi_tensor_apply_kernelINS1_18TensorListMetadataILi2EEENS1_11CopyFunctorIN3c1015Float8_e4m3fnuzElLi2ELi1ELi1EEEJNS0_4CopyIS7_lEEEEEvT_T0_DpT1_)
        /*0080*/ 	.short	0x0380
        /*0082*/ 	.short	0x0c4a


	//----- nvinfo : EIATTR_SW_WAR
	.align		4
.L_3625:
        /*0084*/ 	.byte	0x04, 0x36
        /*0086*/ 	.short	(.L_3627 - .L_3626)
.L_3626:
        /*0088*/ 	.word	0x00000008
.L_3627:


//--------------------- .nv.info._ZN2at6native55_GLOBAL__N__de093ff9_22_ForeachBinaryOpList_cu_a911ec4325multi_tensor_apply_kernelINS1_18TensorListMetadataILi2EEENS1_11CopyFunctorIN3c1015Float8_e4m3fnuzEaLi2ELi1ELi1EEEJNS0_4CopyIS7_aEEEEEvT_T0_DpT1_ --------------------------
	.section	.nv.info._ZN2at6native55_GLOBAL__N__de093ff9_22_ForeachBinaryOpList_cu_a911ec4325multi_tensor_apply_kernelINS1_18TensorListMetadataILi2EEENS1_11CopyFunctorIN3c1015Float8_e4m3fnuzEaLi2ELi1ELi1EEEJNS0_4CopyIS7_aEEEEEvT_T0_DpT1_,"",@"SHT_CUDA_INFO"
	.sectionflags	@""
	.align	4


	//----- nvinfo : EIATTR_CUDA_API_VERSION
	.align		4
        /*0000*/ 	.byte	0x04, 0x37
        /*0002*/ 	.short	(.L_3629 - .L_3628)
.L_3628:
        /*0004*/ 	.word	0x00000082


	//----- nvinfo : EIATTR_KPARAM_INFO
	.align		4
.L_3629:
        /*0008*/ 	.byte	0x04, 0x17
        /*000a*/ 	.short	(.L_3631 - .L_3630)
.L_3630:
        /*000c*/ 	.word	0x00000000
        /*0010*/ 	.short	0x0002
        /*0012*/ 	.short	0x0c49
        /*0014*/ 	.byte	0x00, 0xf0, 0x05, 0x00


	//----- nvinfo : EIATTR_KPARAM_INFO
	.align		4
.L_3631:
        /*0018*/ 	.byte	0x04, 0x17
        /*001a*/ 	.short	(.L_3633 - .L_3632)
.L_3632:
        /*001c*/ 	.word	0x00000000
        /*0020*/ 	.short	0x0001
        /*0022*/ 	.short	0x0c48
        /*0024*/ 	.byte	0x00, 0xf0, 0x05, 0x00


	//----- nvinfo : EIATTR_KPARAM_INFO
	.align		4
.L_3633:
        /*0028*/ 	.byte	0x04, 0x17
        /*002a*/ 	.short	(.L_3635 - .L_3634)
.L_3634:
        /*002c*/ 	.word	0x00000000
        /*0030*/ 	.short	0x0000
        /*0032*/ 	.short	0x0000
        /*0034*/ 	.byte	0x00, 0xf0, 0x21, 0x31


	//----- nvinfo : EIATTR_SPARSE_MMA_MASK
	.align		4
.L_3635:
        /*0038*/ 	.byte	0x03, 0x50
        /*003a*/ 	.short	0x0000


	//----- nvinfo : EIATTR_MAXREG_COUNT
	.align		4
        /*003c*/ 	.byte	0x03, 0x1b
        /*003e*/ 	.short	0x0080


	//----- nvinfo : EIATTR_MERCURY_ISA_VERSION
	.align		4
        /*0040*/ 	.byte	0x03, 0x5f
        /*0042*/ 	.short	0x0101


	//----- nvinfo : EIATTR_VRC_CTA_INIT_COUNT
	.align		4
        /*0044*/ 	.byte	0x02, 0x4a
	.zero		1
	.zero		1


	//----- nvinfo : EIATTR_EXIT_INSTR_OFFSETS
	.align		4
        /*0048*/ 	.byte	0x04, 0x1c
        /*004a*/ 	.short	(.L_3637 - .L_3636)


	//   ....[0]....
.L_3636:
        /*004c*/ 	.word	0x00000170


	//   ....[1]....
        /*0050*/ 	.word	0x00000ba0


	//   ....[2]....
        /*0054*/ 	.word	0x00000bf0


	//   ....[3]....
        /*0058*/ 	.word	0x000012f0


	//----- nvinfo : EIATTR_MAX_THREADS
	.align		4
.L_3637:
        /*005c*/ 	.byte	0x04, 0x05
        /*005e*/ 	.short	(.L_3639 - .L_3638)
.L_3638:
        /*0060*/ 	.word	0x00000200
        /*0064*/ 	.word	0x00000001
        /*0068*/ 	.word	0x00000001


	//----- nvinfo : EIATTR_CRS_STACK_SIZE
	.align		4
.L_3639:
        /*006c*/ 	.byte	0x04, 0x1e
        /*006e*/ 	.short	(.L_3641 - .L_3640)
.L_3640:
        /*0070*/ 	.word	0x00000000


	//----- nvinfo : EIATTR_CBANK_PARAM_SIZE
	.align		4
.L_3641:
        /*0074*/ 	.byte	0x03, 0x19
        /*0076*/ 	.short	0x0c4a


	//----- nvinfo : EIATTR_PARAM_CBANK
	.align		4
        /*0078*/ 	.byte	0x04, 0x0a
        /*007a*/ 	.short	(.L_3643 - .L_3642)
	.align		4
.L_3642:
        /*007c*/ 	.word	index@(.nv.constant0._ZN2at6native55_GLOBAL__N__de093ff9_22_ForeachBinaryOpList_cu_a911ec4325multi_tensor_apply_kernelINS1_18TensorListMetadataILi2EEENS1_11CopyFunctorIN3c1015Float8_e4m3fnuzEaLi2ELi1ELi1EEEJNS0_4CopyIS7_aEEEEEvT_T0_DpT1_)
        /*0080*/ 	.short	0x0380
        /*0082*/ 	.short	0x0c4a


	//----- nvinfo : EIATTR_SW_WAR
	.align		4
.L_3643:
        /*0084*/ 	.byte	0x04, 0x36
        /*0086*/ 	.short	(.L_3645 - .L_3644)
.L_3644:
        /*0088*/ 	.word	0x00000008
.L_3645:


//--------------------- .nv.info._ZN2at6native55_GLOBAL__N__de093ff9_22_ForeachBinaryOpList_cu_a911ec4325multi_tensor_apply_kernelINS1_18TensorListMetadataILi2EEENS1_11CopyFunctorIN3c1015Float8_e4m3fnuzEhLi2ELi1ELi1EEEJNS0_4CopyIS7_hEEEEEvT_T0_DpT1_ --------------------------
	.section	.nv.info._ZN2at6native55_GLOBAL__N__de093ff9_22_ForeachBinaryOpList_cu_a911ec4325multi_tensor_apply_kernelINS1_18TensorListMetadataILi2EEENS1_11CopyFunctorIN3c1015Float8_e4m3fnuzEhLi2ELi1ELi1EEEJNS0_4CopyIS7_hEEEEEvT_T0_DpT1_,"",@"SHT_CUDA_INFO"
	.sectionflags	@""
	.align	4


	//----- nvinfo : EIATTR_CUDA_API_VERSION
	.align		4
        /*0000*/ 	.byte	0x04, 0x37
        /*0002*/ 	.short	(.L_3647 - .L_3646)
.L_3646:
        /*0004*/ 	.word	0x00000082


	//----- nvinfo : EIATTR_KPARAM_INFO
	.align		4
.L_3647:
        /*0008*/ 	.byte	0x04, 0x17
        /*000a*/ 	.short	(.L_3649 - .L_3648)
.L_3648:
        /*000c*/ 	.word	0x00000000
        /*0010*/ 	.short	0x0002
        /*0012*/ 	.short	0x0c49
        /*0014*/ 	.byte	0x00, 0xf0, 0x05, 0x00


	//----- nvinfo : EIATTR_KPARAM_INFO
	.align		4
.L_3649:
        /*0018*/ 	.byte	0x04, 0x17
        /*001a*/ 	.short	(.L_3651 - .L_3650)
.L_3650:
        /*001c*/ 	.word	0x00000000
        /*0020*/ 	.short	0x0001
        /*0022*/ 	.short	0x0c48
        /*0024*/ 	.byte	0x00, 0xf0, 0x05, 0x00


	//----- nvinfo : EIATTR_KPARAM_INFO
	.align		4
.L_3651:
        /*0028*/ 	.byte	0x04, 0x17
        /*002a*/ 	.short	(.L_3653 - .L_3652)
.L_3652:
        /*002c*/ 	.word	0x00000000
        /*0030*/ 	.short	0x0000
        /*0032*/ 	.short	0x0000
        /*0034*/ 	.byte	0x00, 0xf0, 0x21, 0x31


	//----- nvinfo : EIATTR_SPARSE_MMA_MASK
	.align		4
.L_3653:
        /*0038*/ 	.byte	0x03, 0x50
        /*003a*/ 	.short	0x0000


	//----- nvinfo : EIATTR_MAXREG_COUNT
	.align		4
        /*003c*/ 	.byte	0x03, 0x1b
        /*003e*/ 	.short	0x0080


	//----- nvinfo : EIATTR_MERCURY_ISA_VERSION
	.align		4
        /*0040*/ 	.byte	0x03, 0x5f
        /*0042*/ 	.short	0x0101


	//----- nvinfo : EIATTR_VRC_CTA_INIT_COUNT
	.align		4
        /*0044*/ 	.byte	0x02, 0x4a
	.zero		1
	.zero		1


	//----- nvinfo : EIATTR_EXIT_INSTR_OFFSETS
	.align		4
        /*0048*/ 	.byte	0x04, 0x1c
        /*004a*/ 	.short	(.L_3655 - .L_3654)


	//   ....[0]....
.L_3654:
        /*004c*/ 	.word	0x00000170


	//   ....[1]....
        /*0050*/ 	.word	0x00000b10


	//   ....[2]....
        /*0054*/ 	.word	0x00000b60


	//   ....[3]....
        /*0058*/ 	.word	0x00001210


	//----- nvinfo : EIATTR_MAX_THREADS
	.align		4
.L_3655:
        /*005c*/ 	.byte	0x04, 0x05
        /*005e*/ 	.short	(.L_3657 - .L_3656)
.L_3656:
        /*0060*/ 	.word	0x00000200
        /*0064*/ 	.word	0x00000001
        /*0068*/ 	.word	0x00000001


	//----- nvinfo : EIATTR_CRS_STACK_SIZE
	.align		4
.L_3657:
        /*006c*/ 	.byte	0x04, 0x1e
        /*006e*/ 	.short	(.L_3659 - .L_3658)
.L_3658:
        /*0070*/ 	.word	0x00000000


	//----- nvinfo : EIATTR_CBANK_PARAM_SIZE
	.align		4
.L_3659:
        /*0074*/ 	.byte	0x03, 0x19
        /*0076*/ 	.short	0x0c4a


	//----- nvinfo : EIATTR_PARAM_CBANK
	.align		4
        /*0078*/ 	.byte	0x04, 0x0a
        /*007a*/ 	.short	(.L_3661 - .L_3660)
	.align		4
.L_3660:
        /*007c*/ 	.word	index@(.nv.constant0._ZN2at6native55_GLOBAL__N__de093ff9_22_ForeachBinaryOpList_cu_a911ec4325multi_tensor_apply_kernelINS1_18TensorListMetadataILi2EEENS1_11CopyFunctorIN3c1015Float8_e4m3fnuzEhLi2ELi1ELi1EEEJNS0_4CopyIS7_hEEEEEvT_T0_DpT1_)
        /*0080*/ 	.short	0x0380
        /*0082*/ 	.short	0x0c4a


	//----- nvinfo : EIATTR_SW_WAR
	.align		4
.L_3661:
        /*0084*/ 	.byte	0x04, 0x36
        /*0086*/ 	.short	(.L_3663 - .L_3662)
.L_3662:
        /*0088*/ 	.word	0x00000008
.L_3663:


//--------------------- .nv.info._ZN2at6native55_GLOBAL__N__de093ff9_22_ForeachBinaryOpList_cu_a911ec4325multi_tensor_apply_kernelINS1_18TensorListMetadataILi2EEENS1_14UnaryOpFunctorIN3c1015Float8_e4m3fnuzELi2ELi1ELi1EEEJNS0_4CopyIS7_S7_EEEEEvT_T0_DpT1_ --------------------------
	.section	.nv.info._ZN2at6native55_GLOBAL__N__de093ff9_22_ForeachBinaryOpList_cu_a911ec4325multi_tensor_apply_kernelINS1_18TensorListMetadataILi2EEENS1_14UnaryOpFunctorIN3c1015Float8_e4m3fnuzELi2ELi1ELi1EEEJNS0_4CopyIS7_S7_EEEEEvT_T0_DpT1_,"",@"SHT_CUDA_INFO"
	.sectionflags	@""
	.align	4


	//----- nvinfo : EIATTR_CUDA_API_VERSION
	.align		4
        /*0000*/ 	.byte	0x04, 0x37
        /*0002*/ 	.short	(.L_3665 - .L_3664)
.L_3664:
        /*0004*/ 	.word	0x00000082


	//----- nvinfo : EIATTR_KPARAM_INFO
	.align		4
.L_3665:
        /*0008*/ 	.byte	0x04, 0x17
        /*000a*/ 	.short	(.L_3667 - .L_3666)
.L_3666:
        /*000c*/ 	.word	0x00000000
        /*0010*/ 	.short	0x0002
        /*0012*/ 	.short	0x0c49
        /*0014*/ 	.byte	0x00, 0xf0, 0x05, 0x00


	//----- nvinfo : EIATTR_KPARAM_INFO
	.align		4
.L_3667:
        /*0018*/ 	.byte	0x04, 0x17
        /*001a*/ 	.short	(.L_3669 - .L_3668)
.L_3668:
        /*001c*/ 	.word	0x00000000
        /*0020*/ 	.short	0x0001
        /*0022*/ 	.short	0x0c48
        /*0024*/ 	.byte	0x00, 0xf0, 0x05, 0x00


	//----- nvinfo : EIATTR_KPARAM_INFO
	.align		4
.L_3669:
        /*0028*/ 	.byte	0x04, 0x17
        /*002a*/ 	.short	(.L_3671 - .L_3670)
.L_3670:
        /*002c*/ 	.word	0x00000000
        /*0030*/ 	.short	0x0000
        /*0032*/ 	.short	0x0000
        /*0034*/ 	.byte	0x00, 0xf0, 0x21, 0x31


	//----- nvinfo : EIATTR_SPARSE_MMA_MASK
	.align		4
.L_3671:
        /*0038*/ 	.byte	0x03, 0x50
        /*003a*/ 	.short	0x0000


	//----- nvinfo : EIATTR_MAXREG_COUNT
	.align		4
        /*003c*/ 	.byte	0x03, 0x1b
        /*003e*/ 	.short	0x0080


	//----- nvinfo : EIATTR_MERCURY_ISA_VERSION
	.align		4
        /*0040*/ 	.byte	0x03, 0x5f
        /*0042*/ 	.short	0x0101


	//----- nvinfo : EIATTR_VRC_CTA_INIT_COUNT
	.align		4
        /*0044*/ 	.byte	0x02, 0x4a
	.zero		1
	.zero		1


	//----- nvinfo : EIATTR_EXIT_INSTR_OFFSETS
	.align		4
        /*0048*/ 	.byte	0x04, 0x1c
        /*004a*/ 	.short	(.L_3673 - .L_3672)


	//   ....[0]....
.L_3672:
        /*004c*/ 	.word	0x00000170


	//   ....[1]....
        /*0050*/ 	.word	0x00001250


	//   ....[2]....
        /*0054*/ 	.word	0x000012a0


	//   ....[3]....
        /*0058*/ 	.word	0x00002050


	//----- nvinfo : EIATTR_MAX_THREADS
	.align		4
.L_3673:
        /*005c*/ 	.byte	0x04, 0x05
        /*005e*/ 	.short	(.L_3675 - .L_3674)
.L_3674:
        /*0060*/ 	.word	0x00000200
        /*0064*/ 	.word	0x00000001
        /*0068*/ 	.word	0x00000001


	//----- nvinfo : EIATTR_CRS_STACK_SIZE
	.align		4
.L_3675:
        /*006c*/ 	.byte	0x04, 0x1e
        /*006e*/ 	.short	(.L_3677 - .L_3676)
.L_3676:
        /*0070*/ 	.word	0x00000000


	//----- nvinfo : EIATTR_CBANK_PARAM_SIZE
	.align		4
.L_3677:
        /*0074*/ 	.byte	0x03, 0x19
        /*0076*/ 	.short	0x0c4a


	//----- nvinfo : EIATTR_PARAM_CBANK
	.align		4
        /*0078*/ 	.byte	0x04, 0x0a
        /*007a*/ 	.short	(.L_3679 - .L_3678)
	.align		4
.L_3678:
        /*007c*/ 	.word	index@(.nv.constant0._ZN2at6native55_GLOBAL__N__de093ff9_22_ForeachBinaryOpList_cu_a911ec4325multi_tensor_apply_kernelINS1_18TensorListMetadataILi2EEENS1_14UnaryOpFunctorIN3c1015Float8_e4m3fnuzELi2ELi1ELi1EEEJNS0_4CopyIS7_S7_EEEEEvT_T0_DpT1_)
        /*0080*/ 	.short	0x0380
        /*0082*/ 	.short	0x0c4a


	//----- nvinfo : EIATTR_SW_WAR
	.align		4
.L_3679:
        /*0084*/ 	.byte	0x04, 0x36
        /*0086*/ 	.short	(.L_3681 - .L_3680)
.L_3680:
        /*0088*/ 	.word	0x00000008
.L_3681:


//--------------------- .nv.info._ZN2at6native55_GLOBAL__N__de093ff9_22_ForeachBinaryOpList_cu_a911ec4325multi_tensor_apply_kernelINS1_18TensorListMetadataILi2EEENS1_11CopyFunctorIN3c1013Float8_e4m3fnENS6_15Float8_e5m2fnuzELi2ELi1ELi1EEEJNS0_4CopyIS7_S8_EEEEEvT_T0_DpT1_ --------------------------
	.section	.nv.info._ZN2at6native55_GLOBAL__N__de093ff9_22_ForeachBinaryOpList_cu_a911ec4325multi_tensor_apply_kernelINS1_18TensorListMetadataILi2EEENS1_11CopyFunctorIN3c1013Float8_e4m3fnENS6_15Float8_e5m2fnuzELi2ELi1ELi1EEEJNS0_4CopyIS7_S8_EEEEEvT_T0_DpT1_,"",@"SHT_CUDA_INFO"
	.sectionflags	@""
	.align	4


	//----- nvinfo : EIATTR_CUDA_API_VERSION
	.align		4
        /*0000*/ 	.byte	0x04, 0x37
        /*0002*/ 	.short	(.L_3683 - .L_3682)
.L_3682:
        /*0004*/ 	.word	0x00000082


	//----- nvinfo : EIATTR_KPARAM_INFO
	.align		4
.L_3683:
        /*0008*/ 	.byte	0x04, 0x17
        /*000a*/ 	.short	(.L_3685 - .L_3684)
.L_3684:
        /*000c*/ 	.word	0x00000000
        /*0010*/ 	.short	0x0002
        /*0012*/ 	.short	0x0c49
        /*0014*/ 	.byte	0x00, 0xf0, 0x05, 0x00


	//----- nvinfo : EIATTR_KPARAM_INFO
	.align		4
.L_3685:
        /*0018*/ 	.byte	0x04, 0x17
        /*001a*/ 	.short	(.L_3687 - .L_3686)
.L_3686:
        /*001c*/ 	.word	0x00000000
        /*0020*/ 	.short	0x0001
        /*0022*/ 	.short	0x0c48
        /*0024*/ 	.byte	0x00, 0xf0, 0x05, 0x00


	//----- nvinfo : EIATTR_KPARAM_INFO
	.align		4
.L_3687:
        /*0028*/ 	.byte	0x04, 0x17
        /*002a*/ 	.short	(.L_3689 - .L_3688)
.L_3688:
        /*002c*/ 	.word	0x00000000
        /*0030*/ 	.short	0x0000
        /*0032*/ 	.short	0x0000
        /*0034*/ 	.byte	0x00, 0xf0, 0x21, 0x31


	//----- nvinfo : EIATTR_SPARSE_MMA_MASK
	.align		4
.L_3689:
        /*0038*/ 	.byte	0x03, 0x50
        /*003a*/ 	.short	0x0000


	//----- nvinfo : EIATTR_MAXREG_COUNT
	.align		4
        /*003c*/ 	.byte	0x03, 0x1b
        /*003e*/ 	.short	0x0080


	//----- nvinfo : EIATTR_MERCURY_ISA_VERSION
	.align		4
        /*0040*/ 	.byte	0x03, 0x5f
        /*0042*/ 	.short	0x0101


	//----- nvinfo : EIATTR_VRC_CTA_INIT_COUNT
	.align		4
        /*0044*/ 	.byte	0x02, 0x4a
	.zero		1
	.zero		1


	//----- nvinfo : EIATTR_EXIT_INSTR_OFFSETS
	.align		4
        /*0048*/ 	.byte	0x04, 0x1c
        /*004a*/ 	.short	(.L_3691 - .L_3690)


	//   ....[0]....
.L_3690:
        /*004c*/ 	.word	0x00000170


	//   ....[1]....
        /*0050*/ 	.word	0x00001040


	//   ....[2]....
        /*0054*/ 	.word	0x00001090


	//   ....[3]....
        /*0058*/ 	.word	0x00001c80


	//----- nvinfo : EIATTR_MAX_THREADS
	.align		4
.L_3691:
        /*005c*/ 	.byte	0x04, 0x05
        /*005e*/ 	.short	(.L_3693 - .L_3692)
.L_3692:
        /*0060*/ 	.word	0x00000200
        /*0064*/ 	.word	0x00000001
        /*0068*/ 	.word	0x00000001


	//----- nvinfo : EIATTR_CRS_STACK_SIZE
	.align		4
.L_3693:
        /*006c*/ 	.byte	0x04, 0x1e
        /*006e*/ 	.short	(.L_3695 - .L_3694)
.L_3694:
        /*0070*/ 	.word	0x00000000


	//----- nvinfo : EIATTR_CBANK_PARAM_SIZE
	.align		4
.L_3695:
        /*0074*/ 	.byte	0x03, 0x19
        /*0076*/ 	.short	0x0c4a


	//----- nvinfo : EIATTR_PARAM_CBANK
	.align		4
        /*0078*/ 	.byte	0x04, 0x0a
        /*007a*/ 	.short	(.L_3697 - .L_3696)
	.align		4
.L_3696:
        /*007c*/ 	.word	index@(.nv.constant0._ZN2at6native55_GLOBAL__N__de093ff9_22_ForeachBinaryOpList_cu_a911ec4325multi_tensor_apply_kernelINS1_18TensorListMetadataILi2EEENS1_11CopyFunctorIN3c1013Float8_e4m3fnENS6_15Float8_e5m2fnuzELi2ELi1ELi1EEEJNS0_4CopyIS7_S8_EEEEEvT_T0_DpT1_)
        /*0080*/ 	.short	0x0380
        /*0082*/ 	.short	0x0c4a


	//----- nvinfo : EIATTR_SW_WAR
	.align		4
.L_3697:
        /*0084*/ 	.byte	0x04, 0x36
        /*0086*/ 	.short	(.L_3699 - .L_3698)
.L_3698:
        /*0088*/ 	.word	0x00000008
.L_3699:


//--------------------- .nv.info._ZN2at6native55_GLOBAL__N__de093ff9_22_ForeachBinaryOpList_cu_a911ec4325multi_tensor_apply_kernelINS1_18TensorListMetadataILi2EEENS1_11CopyFunctorIN3c1013Float8_e4m3fnENS6_11Float8_e5m2ELi2ELi1ELi1EEEJNS0_4CopyIS7_S8_EEEEEvT_T0_DpT1_ --------------------------
	.section	.nv.info._ZN2at6native55_GLOBAL__N__de093ff9_22_ForeachBinaryOpList_cu_a911ec4325multi_tensor_apply_kernelINS1_18TensorListMetadataILi2EEENS1_11CopyFunctorIN3c1013Float8_e4m3fnENS6_11Float8_e5m2ELi2ELi1ELi1EEEJNS0_4CopyIS7_S8_EEEEEvT_T0_DpT1_,"",@"SHT_CUDA_INFO"
	.sectionflags	@""
	.align	4


	//----- nvinfo : EIATTR_CUDA_API_VERSION
	.align		4
        /*0000*/ 	.byte	0x04, 0x37
        /*0002*/ 	.short	(.L_3701 - .L_3700)
.L_3700:
        /*0004*/ 	.word	0x00000082


	//----- nvinfo : EIATTR_KPARAM_INFO
	.align		4
.L_3701:
        /*0008*/ 	.byte	0x04, 0x17
        /*000a*/ 	.short	(.L_3703 - .L_3702)
.L_3702:
        /*000c*/ 	.word	0x00000000
        /*0010*/ 	.short	0x0002
        /*0012*/ 	.short	0x0c49
        /*0014*/ 	.byte	0x00, 0xf0, 0x05, 0x00


	//----- nvinfo : EIATTR_KPARAM_INFO
	.align		4
.L_3703:
        /*0018*/ 	.byte	0x04, 0x17
        /*001a*/ 	.short	(.L_3705 - .L_3704)
.L_3704:
        /*001c*/ 	.word	0x00000000
        /*0020*/ 	.short	0x0001
        /*0022*/ 	.short	0x0c48
        /*0024*/ 	.byte	0x00, 0xf0, 0x05, 0x00


	//----- nvinfo : EIATTR_KPARAM_INFO
	.align		4
.L_3705:
        /*0028*/ 	.byte	0x04, 0x17
        /*002a*/ 	.short	(.L_3707 - .L_3706)
.L_3706:
        /*002c*/ 	.word	0x00000000
        /*0030*/ 	.short	0x0000
        /*0032*/ 	.short	0x0000
        /*0034*/ 	.byte	0x00, 0xf0, 0x21, 0x31


	//----- nvinfo : EIATTR_SPARSE_MMA_MASK
	.align		4
.L_3707:
        /*0038*/ 	.byte	0x03, 0x50
        /*003a*/ 	.short	0x0000


	//----- nvinfo : EIATTR_MAXREG_COUNT
	.align		4
        /*003c*/ 	.byte	0x03, 0x1b
        /*003e*/ 	.short	0x0080


	//----- nvinfo : EIATTR_MERCURY_ISA_VERSION
	.align		4
        /*0040*/ 	.byte	0x03, 0x5f
        /*0042*/ 	.short	0x0101


	//----- nvinfo : EIATTR_VRC_CTA_INIT_COUNT
	.align		4
        /*0044*/ 	.byte	0x02, 0x4a
	.zero		1
	.zero		1


	//----- nvinfo : EIATTR_EXIT_INSTR_OFFSETS
	.align		4
        /*0048*/ 	.byte	0x04, 0x1c
        /*004a*/ 	.short	(.L_3709 - .L_3708)


	//   ....[0]....
.L_3708:
        /*004c*/ 	.word	0x00000170


	//   ....[1]....
        /*0050*/ 	.word	0x00000c80


	//   ....[2]....
        /*0054*/ 	.word	0x00000cd0


	//   ....[3]....
        /*0058*/ 	.word	0x000014e0


	//----- nvinfo : EIATTR_MAX_THREADS
	.align		4
.L_3709:
        /*005c*/ 	.byte	0x04, 0x05
        /*005e*/ 	.short	(.L_3711 - .L_3710)
.L_3710:
        /*0060*/ 	.word	0x00000200
        /*0064*/ 	.word	0x00000001
        /*0068*/ 	.word	0x00000001


	//----- nvinfo : EIATTR_CRS_STACK_SIZE
	.align		4
.L_3711:
        /*006c*/ 	.byte	0x04, 0x1e
        /*006e*/ 	.short	(.L_3713 - .L_3712)
.L_3712:
        /*0070*/ 	.word	0x00000000


	//----- nvinfo : EIATTR_CBANK_PARAM_SIZE
	.align		4
.L_3713:
        /*0074*/ 	.byte	0x03, 0x19
        /*0076*/ 	.short	0x0c4a


	//----- nvinfo : EIATTR_PARAM_CBANK
	.align		4
        /*0078*/ 	.byte	0x04, 0x0a
        /*007a*/ 	.short	(.L_3715 - .L_3714)
	.align		4
.L_3714:
        /*007c*/ 	.word	index@(.nv.constant0._ZN2at6native55_GLOBAL__N__de093ff9_22_ForeachBinaryOpList_cu_a911ec4325multi_tensor_apply_kernelINS1_18TensorListMetadataILi2EEENS1_11CopyFunctorIN3c1013Float8_e4m3fnENS6_11Float8_e5m2ELi2ELi1ELi1EEEJNS0_4CopyIS7_S8_EEEEEvT_T0_DpT1_)
        /*0080*/ 	.short	0x0380
        /*0082*/ 	.short	0x0c4a


	//----- nvinfo : EIATTR_SW_WAR
	.align		4
.L_3715:
        /*0084*/ 	.byte	0x04, 0x36
        /*0086*/ 	.short	(.L_3717 - .L_3716)
.L_3716:
        /*0088*/ 	.word	0x00000008
.L_3717:


//--------------------- .nv.info._ZN2at6native55_GLOBAL__N__de093ff9_22_ForeachBinaryOpList_cu_a911ec4325multi_tensor_apply_kernelINS1_18TensorListMetadataILi2EEENS1_11CopyFunctorIN3c1013Float8_e4m3fnENS6_15Float8_e4m3fnuzELi2ELi1ELi1EEEJNS0_4CopyIS7_S8_EEEEEvT_T0_DpT1_ --------------------------
	.section	.nv.info._ZN2at6native55_GLOBAL__N__de093ff9_22_ForeachBinaryOpList_cu_a911ec4325multi_tensor_apply_kernelINS1_18TensorListMetadataILi2EEENS1_11CopyFunctorIN3c1013Float8_e4m3fnENS6_15Float8_e4m3fnuzELi2ELi1ELi1EEEJNS0_4CopyIS7_S8_EEEEEvT_T0_DpT1_,"",@"SHT_CUDA_INFO"
	.sectionflags	@""
	.align	4


	//----- nvinfo : EIATTR_CUDA_API_VERSION
	.align		4
        /*0000*/ 	.byte	0x04, 0x37
        /*0002*/ 	.short	(.L_3719 - .L_3718)
.L_3718:
        /*0004*/ 	.word	0x00000082


	//----- nvinfo : EIATTR_KPARAM_INFO
	.align		4
.L_3719:
        /*0008*/ 	.byte	0x04, 0x17
        /*000a*/ 	.short	(.L_3721 - .L_3720)
.L_3720:
        /*000c*/ 	.word	0x00000000
        /*0010*/ 	.short	0x0002
        /*0012*/ 	.short	0x0c49
        /*0014*/ 	.byte	0x00, 0xf0, 0x05, 0x00


	//----- nvinfo : EIATTR_KPARAM_INFO
	.align		4
.L_3721:
        /*0018*/ 	.byte	0x04, 0x17
        /*001a*/ 	.short	(.L_3723 - .L_3722)
.L_3722:
        /*001c*/ 	.word	0x00000000
        /*0020*/ 	.short	0x0001
        /*0022*/ 	.short	0x0c48
        /*0024*/ 	.byte	0x00, 0xf0, 0x05, 0x00


	//----- nvinfo : EIATTR_KPARAM_INFO
	.align		4
.L_3723:
        /*0028*/ 	.byte	0x04, 0x17
        /*002a*/ 	.short	(.L_3725 - .L_3724)
.L_3724:
        /*002c*/ 	.word	0x00000000
        /*0030*/ 	.short	0x0000
        /*0032*/ 	.short	0x0000
        /*0034*/ 	.byte	0x00, 0xf0, 0x21, 0x31


	//----- nvinfo : EIATTR_SPARSE_MMA_MASK
	.align		4
.L_3725:
        /*0038*/ 	.byte	0x03, 0x50
        /*003a*/ 	.short	0x0000


	//----- nvinfo : EIATTR_MAXREG_COUNT
	.align		4
        /*003c*/ 	.byte	0x03, 0x1b
        /*003e*/ 	.short	0x0080


	//----- nvinfo : EIATTR_MERCURY_ISA_VERSION
	.align		4
        /*0040*/ 	.byte	0x03, 0x5f
        /*0042*/ 	.short	0x0101


	//----- nvinfo : EIATTR_VRC_CTA_INIT_COUNT
	.align		4
        /*0044*/ 	.byte	0x02, 0x4a
	.zero		1
	.zero		1


	//----- nvinfo : EIATTR_EXIT_INSTR_OFFSETS
	.align		4
        /*0048*/ 	.byte	0x04, 0x1c
        /*004a*/ 	.short	(.L_3727 - .L_3726)


	//   ....[0]....
.L_3726:
        /*004c*/ 	.word	0x00000170


	//   ....[1]....
        /*0050*/ 	.word	0x00001040


	//   ....[2]....
        /*0054*/ 	.word	0x00001090


	//   ....[3]....
        /*0058*/ 	.word	0x00001c80


	//----- nvinfo : EIATTR_MAX_THREADS
	.align		4
.L_3727:
        /*005c*/ 	.byte	0x04, 0x05
        /*005e*/ 	.short	(.L_3729 - .L_3728)
.L_3728:
        /*0060*/ 	.word	0x00000200
        /*0064*/ 	.word	0x00000001
        /*0068*/ 	.word	0x00000001


	//----- nvinfo : EIATTR_CRS_STACK_SIZE
	.align		4
.L_3729:
        /*006c*/ 	.byte	0x04, 0x1e
        /*006e*/ 	.short	(.L_3731 - .L_3730)
.L_3730:
        /*0070*/ 	.word	0x00000000


	//----- nvinfo : EIATTR_CBANK_PARAM_SIZE
	.align		4
.L_3731:
        /*0074*/ 	.byte	0x03, 0x19
        /*0076*/ 	.short	0x0c4a


	//----- nvinfo : EIATTR_PARAM_CBANK
	.align		4
        /*0078*/ 	.byte	0x04, 0x0a
        /*007a*/ 	.short	(.L_3733 - .L_3732)
	.align		4
.L_3732:
        /*007c*/ 	.word	index@(.nv.constant0._ZN2at6native55_GLOBAL__N__de093ff9_22_ForeachBinaryOpList_cu_a911ec4325multi_tensor_apply_kernelINS1_18TensorListMetadataILi2EEENS1_11CopyFunctorIN3c1013Float8_e4m3fnENS6_15Float8_e4m3fnuzELi2ELi1ELi1EEEJNS0_4CopyIS7_S8_EEEEEvT_T0_DpT1_)
        /*0080*/ 	.short	0x0380
        /*0082*/ 	.short	0x0c4a


	//----- nvinfo : EIATTR_SW_WAR
	.align		4
.L_3733:
        /*0084*/ 	.byte	0x04, 0x36
        /*0086*/ 	.short	(.L_3735 - .L_3734)
.L_3734:
        /*0088*/ 	.word	0x00000008
.L_3735:


//--------------------- .nv.info._ZN2at6native55_GLOBAL__N__de093ff9_22_ForeachBinaryOpList_cu_a911ec4325multi_tensor_apply_kernelINS1_18TensorListMetadataILi2EEENS1_11CopyFunctorIN3c1013Float8_e4m3fnEbLi2ELi1ELi1EEEJNS0_4CopyIS7_bEEEEEvT_T0_DpT1_ --------------------------
	.section	.nv.info._ZN2at6native55_GLOBAL__N__de093ff9_22_ForeachBinaryOpList_cu_a911ec4325multi_tensor_apply_kernelINS1_18TensorListMetadataILi2EEENS1_11CopyFunctorIN3c1013Float8_e4m3fnEbLi2ELi1ELi1EEEJNS0_4CopyIS7_bEEEEEvT_T0_DpT1_,"",@"SHT_CUDA_INFO"
	.sectionflags	@""
	.align	4


	//----- nvinfo : EIATTR_CUDA_API_VERSION
	.align		4
        /*0000*/ 	.byte	0x04, 0x37
        /*0002*/ 	.short	(.L_3737 - .L_3736)
.L_3736:
        /*0004*/ 	.word	0x00000082


	//----- nvinfo : EIATTR_KPARAM_INFO
	.align		4
.L_3737:
        /*0008*/ 	.byte	0x04, 0x17
        /*000a*/ 	.short	(.L_3739 - .L_3738)
.L_3738:
        /*000c*/ 	.word	0x00000000
        /*0010*/ 	.short	0x0002
        /*0012*/ 	.short	0x0c49
        /*0014*/ 	.byte	0x00, 0xf0, 0x05, 0x00


	//----- nvinfo : EIATTR_KPARAM_INFO
	.align		4
.L_3739:
        /*0018*/ 	.byte	0x04, 0x17
        /*001a*/ 	.short	(.L_3741 - .L_3740)
.L_3740:
        /*001c*/ 	.word	0x00000000
        /*0020*/ 	.short	0x0001
        /*0022*/ 	.short	0x0c48
        /*0024*/ 	.byte	0x00, 0xf0, 0x05, 0x00


	//----- nvinfo : EIATTR_KPARAM_INFO
	.align		4
.L_3741:
        /*0028*/ 	.byte	0x04, 0x17
        /*002a*/ 	.short	(.L_3743 - .L_3742)
.L_3742:
        /*002c*/ 	.word	0x00000000
        /*0030*/ 	.short	0x0000
        /*0032*/ 	.short	0x0000
        /*0034*/ 	.byte	0x00, 0xf0, 0x21, 0x31


	//----- nvinfo : EIATTR_SPARSE_MMA_MASK
	.align		4
.L_3743:
        /*0038*/ 	.byte	0x03, 0x50
        /*003a*/ 	.short	0x0000


	//----- nvinfo : EIATTR_MAXREG_COUNT
	.align		4
        /*003c*/ 	.byte	0x03, 0x1b
        /*003e*/ 	.short	0x0080


	//----- nvinfo : EIATTR_MERCURY_ISA_VERSION
	.align		4
        /*0040*/ 	.byte	0x03, 0x5f
        /*0042*/ 	.short	0x0101


	//----- nvinfo : EIATTR_VRC_CTA_INIT_COUNT
	.align		4
        /*0044*/ 	.byte	0x02, 0x4a
	.zero		1
	.zero		1


	//----- nvinfo : EIATTR_EXIT_INSTR_OFFSETS
	.align		4
        /*0048*/ 	.byte	0x04, 0x1c
        /*004a*/ 	.short	(.L_3745 - .L_3744)


	//   ....[0]....
.L_3744:
        /*004c*/ 	.word	0x00000170


	//   ....[1]....
        /*0050*/ 	.word	0x00000a00


	//   ....[2]....
        /*0054*/ 	.word	0x00000a50


	//   ....[3]....
        /*0058*/ 	.word	0x00000fb0


	//----- nvinfo : EIATTR_MAX_THREADS
	.align		4
.L_3745:
        /*005c*/ 	.byte	0x04, 0x05
        /*005e*/ 	.short	(.L_3747 - .L_3746)
.L_3746:
        /*0060*/ 	.word	0x00000200
        /*0064*/ 	.word	0x00000001
        /*0068*/ 	.word	0x00000001


	//----- nvinfo : EIATTR_CRS_STACK_SIZE
	.align		4
.L_3747:
        /*006c*/ 	.byte	0x04, 0x1e
        /*006e*/ 	.short	(.L_3749 - .L_3748)
.L_3748:
        /*0070*/ 	.word	0x00000000


	//----- nvinfo : EIATTR_CBANK_PARAM_SIZE
	.align		4
.L_3749:
        /*0074*/ 	.byte	0x03, 0x19
        /*0076*/ 	.short	0x0c4a


	//----- nvinfo : EIATTR_PARAM_CBANK
	.align		4
        /*0078*/ 	.byte	0x04, 0x0a
        /*007a*/ 	.short	(.L_3751 - .L_3750)
	.align		4
.L_3750:
        /*007c*/ 	.word	index@(.nv.constant0._ZN2at6native55_GLOBAL__N__de093ff9_22_ForeachBinaryOpList_cu_a911ec4325multi_tensor_apply_kernelINS1_18TensorListMetadataILi2EEENS1_11CopyFunctorIN3c1013Float8_e4m3fnEbLi2ELi1ELi1EEEJNS0_4CopyIS7_bEEEEEvT_T0_DpT1_)
        /*0080*/ 	.short	0x0380
        /*0082*/ 	.short	0x0c4a


	//----- nvinfo : EIATTR_SW_WAR
	.align		4
.L_3751:
        /*0084*/ 	.byte	0x04, 0x36
        /*0086*/ 	.short	(.L_3753 - .L_3752)
.L_3752:
        /*0088*/ 	.word	0x00000008
.L_3753:


//--------------------- .nv.info._ZN2at6native55_GLOBAL__N__de093ff9_22_ForeachBinaryOpList_cu_a911ec4325multi_tensor_apply_kernelINS1_18TensorListMetadataILi2EEENS1_11CopyFunctorIN3c1013Float8_e4m3fnENS6_8BFloat16ELi2ELi1ELi1EEEJNS0_4CopyIS7_S8_EEEEEvT_T0_DpT1_ --------------------------
	.section	.nv.info._ZN2at6native55_GLOBAL__N__de093ff9_22_ForeachBinaryOpList_cu_a911ec4325multi_tensor_apply_kernelINS1_18TensorListMetadataILi2EEENS1_11CopyFunctorIN3c1013Float8_e4m3fnENS6_8BFloat16ELi2ELi1ELi1EEEJNS0_4CopyIS7_S8_EEEEEvT_T0_DpT1_,"",@"SHT_CUDA_INFO"
	.sectionflags	@""
	.align	4


	//----- nvinfo : EIATTR_CUDA_API_VERSION
	.align		4
        /*0000*/ 	.byte	0x04, 0x37
        /*0002*/ 	.short	(.L_3755 - .L_3754)
.L_3754:
        /*0004*/ 	.word	0x00000082


	//----- nvinfo : EIATTR_KPARAM_INFO
	.align		4
.L_3755:
        /*0008*/ 	.byte	0x04, 0x17
        /*000a*/ 	.short	(.L_3757 - .L_3756)
.L_3756:
        /*000c*/ 	.word	0x00000000
        /*0010*/ 	.short	0x0002
        /*0012*/ 	.short	0x0c49
        /*0014*/ 	.byte	0x00, 0xf0, 0x05, 0x00


	//----- nvinfo : EIATTR_KPARAM_INFO
	.align		4
.L_3757:
        /*0018*/ 	.byte	0x04, 0x17
        /*001a*/ 	.short	(.L_3759 - .L_3758)
.L_3758:
        /*001c*/ 	.word	0x00000000
        /*0020*/ 	.short	0x0001
        /*0022*/ 	.short	0x0c48
        /*0024*/ 	.byte	0x00, 0xf0, 0x05, 0x00


	//----- nvinfo : EIATTR_KPARAM_INFO
	.align		4
.L_3759:
        /*0028*/ 	.byte	0x04, 0x17
        /*002a*/ 	.short	(.L_3761 - .L_3760)
.L_3760:
        /*002c*/ 	.word	0x00000000
        /*0030*/ 	.short	0x0000
        /*0032*/ 	.short	0x0000
        /*0034*/ 	.byte	0x00, 0xf0, 0x21, 0x31


	//----- nvinfo : EIATTR_SPARSE_MMA_MASK
	.align		4
.L_3761:
        /*0038*/ 	.byte	0x03, 0x50
        /*003a*/ 	.short	0x0000


	//----- nvinfo : EIATTR_MAXREG_COUNT
	.align		4
        /*003c*/ 	.byte	0x03, 0x1b
        /*003e*/ 	.short	0x0080


	//----- nvinfo : EIATTR_MERCURY_ISA_VERSION
	.align		4
        /*0040*/ 	.byte	0x03, 0x5f
        /*0042*/ 	.short	0x0101


	//----- nvinfo : EIATTR_VRC_CTA_INIT_COUNT
	.align		4
        /*0044*/ 	.byte	0x02, 0x4a
	.zero		1
	.zero		1


	//----- nvinfo : EIATTR_EXIT_INSTR_OFFSETS
	.align		4
        /*0048*/ 	.byte	0x04, 0x1c
        /*004a*/ 	.short	(.L_3763 - .L_3762)


	//   ....[0]....
.L_3762:
        /*004c*/ 	.word	0x00000190


	//   ....[1]....
        /*0050*/ 	.word	0x00000ad0


	//   ....[2]....
        /*0054*/ 	.word	0x00000b20


	//   ....[3]....
        /*0058*/ 	.word	0x00001060


	//----- nvinfo : EIATTR_MAX_THREADS
	.align		4
.L_3763:
        /*005c*/ 	.byte	0x04, 0x05
        /*005e*/ 	.short	(.L_3765 - .L_3764)
.L_3764:
        /*0060*/ 	.word	0x00000200
        /*0064*/ 	.word	0x00000001
        /*0068*/ 	.word	0x00000001


	//----- nvinfo : EIATTR_CRS_STACK_SIZE
	.align		4
.L_3765:
        /*006c*/ 	.byte	0x04, 0x1e
        /*006e*/ 	.short	(.L_3767 - .L_3766)
.L_3766:
        /*0070*/ 	.word	0x00000000


	//----- nvinfo : EIATTR_CBANK_PARAM_SIZE
	.align		4
.L_3767:
        /*0074*/ 	.byte	0x03, 0x19
        /*0076*/ 	.short	0x0c4a


	//----- nvinfo : EIATTR_PARAM_CBANK
	.align		4
        /*0078*/ 	.byte	0x04, 0x0a
        /*007a*/ 	.short	(.L_3769 - .L_3768)
	.align		4
.L_3768:
        /*007c*/ 	.word	index@(.nv.constant0._ZN2at6native55_GLOBAL__N__de093ff9_22_ForeachBinaryOpList_cu_a911ec4325multi_tensor_apply_kernelINS1_18TensorListMetadataILi2EEENS1_11CopyFunctorIN3c1013Float8_e4m3fnENS6_8BFloat16ELi2ELi1ELi1EEEJNS0_4CopyIS7_S8_EEEEEvT_T0_DpT1_)
        /*0080*/ 	.short	0x0380
        /*0082*/ 	.short	0x0c4a


	//----- nvinfo : EIATTR_SW_WAR
	.align		4
.L_3769:
        /*0084*/ 	.byte	0x04, 0x36
        /*0086*/ 	.short	(.L_3771 - .L_3770)
.L_3770:
        /*0088*/ 	.word	0x00000008
.L_3771:


//--------------------- .nv.info._ZN2at6native55_GLOBAL__N__de093ff9_22_ForeachBinaryOpList_cu_a911ec4325multi_tensor_apply_kernelINS1_18TensorListMetadataILi2EEENS1_11CopyFunctorIN3c1013Float8_e4m3fnENS6_4HalfELi2ELi1ELi1EEEJNS0_4CopyIS7_S8_EEEEEvT_T0_DpT1_ --------------------------
	.section	.nv.info._ZN2at6native55_GLOBAL__N__de093ff9_22_ForeachBinaryOpList_cu_a911ec4325multi_tensor_apply_kernelINS1_18TensorListMetadataILi2EEENS1_11CopyFunctorIN3c1013Float8_e4m3fnENS6_4HalfELi2ELi1ELi1EEEJNS0_4CopyIS7_S8_EEEEEvT_T0_DpT1_,"",@"SHT_CUDA_INFO"
	.sectionflags	@""
	.align	4


	//----- nvinfo : EIATTR_CUDA_API_VERSION
	.align		4
        /*0000*/ 	.byte	0x04, 0x37
        /*0002*/ 	.short	(.L_3773 - .L_3772)
.L_3772:
        /*0004*/ 	.word	0x00000082


	//----- nvinfo : EIATTR_KPARAM_INFO
	.align		4
.L_3773:
        /*0008*/ 	.byte	0x04, 0x17
        /*000a*/ 	.short	(.L_3775 - .L_3774)
.L_3774:
        /*000c*/ 	.word	0x00000000
        /*0010*/ 	.short	0x0002
        /*0012*/ 	.short	0x0c49
        /*0014*/ 	.byte	0x00, 0xf0, 0x05, 0x00


	//----- nvinfo : EIATTR_KPARAM_INFO
	.align		4
.L_3775:
        /*0018*/ 	.byte	0x04, 0x17
        /*001a*/ 	.short	(.L_3777 - .L_3776)
.L_3776:
        /*001c*/ 	.word	0x00000000
        /*0020*/ 	.short	0x0001
        /*0022*/ 	.short	0x0c48
        /*0024*/ 	.byte	0x00, 0xf0, 0x05, 0x00


	//----- nvinfo : EIATTR_KPARAM_INFO
	.align		4
.L_3777:
        /*0028*/ 	.byte	0x04, 0x17
        /*002a*/ 	.short	(.L_3779 - .L_3778)
.L_3778:
        /*002c*/ 	.word	0x00000000
        /*0030*/ 	.short	0x0000
        /*0032*/ 	.short	0x0000
        /*0034*/ 	.byte	0x00, 0xf0, 0x21, 0x31


	//----- nvinfo : EIATTR_SPARSE_MMA_MASK
	.align		4
.L_3779:
        /*0038*/ 	.byte	0x03, 0x50
        /*003a*/ 	.short	0x0000


	//----- nvinfo : EIATTR_MAXREG_COUNT
	.align		4
        /*003c*/ 	.byte	0x03, 0x1b
        /*003e*/ 	.short	0x0080


	//----- nvinfo : EIATTR_MERCURY_ISA_VERSION
	.align		4
        /*0040*/ 	.byte	0x03, 0x5f
        /*0042*/ 	.short	0x0101


	//----- nvinfo : EIATTR_VRC_CTA_INIT_COUNT
	.align		4
        /*0044*/ 	.byte	0x02, 0x4a
	.zero		1
	.zero		1


	//----- nvinfo : EIATTR_EXIT_INSTR_OFFSETS
	.align		4
        /*0048*/ 	.byte	0x04, 0x1c
        /*004a*/ 	.short	(.L_3781 - .L_3780)


	//   ....[0]....
.L_3780:
        /*004c*/ 	.word	0x00000190


	//   ....[1]....
        /*0050*/ 	.word	0x00000ae0


	//   ....[2]....
        /*0054*/ 	.word	0x00000b30


	//   ....[3]....
        /*0058*/ 	.word	0x00001050


	//----- nvinfo : EIATTR_MAX_THREADS
	.align		4
.L_3781:
        /*005c*/ 	.byte	0x04, 0x05
        /*005e*/ 	.short	(.L_3783 - .L_3782)
.L_3782:
        /*0060*/ 	.word	0x00000200
        /*0064*/ 	.word	0x00000001
        /*0068*/ 	.word	0x00000001


	//----- nvinfo : EIATTR_CRS_STACK_SIZE
	.align		4
.L_3783:
        /*006c*/ 	.byte	0x04, 0x1e
        /*006e*/ 	.short	(.L_3785 - .L_3784)
.L_3784:
        /*0070*/ 	.word	0x00000000


	//----- nvinfo : EIATTR_CBANK_PARAM_SIZE
	.align		4
.L_3785:
        /*0074*/ 	.byte	0x03, 0x19
        /*0076*/ 	.short	0x0c4a


	//----- nvinfo : EIATTR_PARAM_CBANK
	.align		4
        /*0078*/ 	.byte	0x04, 0x0a
        /*007a*/ 	.short	(.L_3787 - .L_3786)
	.align		4
.L_3786:
        /*007c*/ 	.word	index@(.nv.constant0._ZN2at6native55_GLOBAL__N__de093ff9_22_ForeachBinaryOpList_cu_a911ec4325multi_tensor_apply_kernelINS1_18TensorListMetadataILi2EEENS1_11CopyFunctorIN3c1013Float8_e4m3fnENS6_4HalfELi2ELi1ELi1EEEJNS0_4CopyIS7_S8_EEEEEvT_T0_DpT1_)
        /*0080*/ 	.short	0x0380
        /*0082*/ 	.short	0x0c4a


	//----- nvinfo : EIATTR_SW_WAR
	.align		4
.L_3787:
        /*0084*/ 	.byte	0x04, 0x36
        /*0086*/ 	.short	(.L_3789 - .L_3788)
.L_3788:
        /*0088*/ 	.word	0x00000008
.L_3789:


//--------------------- .nv.info._ZN2at6native55_GLOBAL__N__de093ff9_22_ForeachBinaryOpList_cu_a911ec4325multi_tensor_apply_kernelINS1_18TensorListMetadataILi2EEENS1_11CopyFunctorIN3c1013Float8_e4m3fnENS6_7complexIfEELi2ELi1ELi1EEEJNS0_4CopyIS7_S9_EEEEEvT_T0_DpT1_ --------------------------
	.section	.nv.info._ZN2at6native55_GLOBAL__N__de093ff9_22_ForeachBinaryOpList_cu_a911ec4325multi_tensor_apply_kernelINS1_18TensorListMetadataILi2EEENS1_11CopyFunctorIN3c1013Float8_e4m3fnENS6_7complexIfEELi2ELi1ELi1EEEJNS0_4CopyIS7_S9_EEEEEvT_T0_DpT1_,"",@"SHT_CUDA_INFO"
	.sectionflags	@""
	.align	4


	//----- nvinfo : EIATTR_CUDA_API_VERSION
	.align		4
        /*0000*/ 	.byte	0x04, 0x37
        /*0002*/ 	.short	(.L_3791 - .L_3790)
.L_3790:
        /*0004*/ 	.word	0x00000082


	//----- nvinfo : EIATTR_KPARAM_INFO
	.align		4
.L_3791:
        /*0008*/ 	.byte	0x04, 0x17
        /*000a*/ 	.short	(.L_3793 - .L_3792)
.L_3792:
        /*000c*/ 	.word	0x00000000
        /*0010*/ 	.short	0x0002
        /*0012*/ 	.short	0x0c49
        /*0014*/ 	.byte	0x00, 0xf0, 0x05, 0x00


	//----- nvinfo : EIATTR_KPARAM_INFO
	.align		4
.L_3793:
        /*0018*/ 	.byte	0x04, 0x17
        /*001a*/ 	.short	(.L_3795 - .L_3794)
.L_3794:
        /*001c*/ 	.word	0x00000000
        /*0020*/ 	.short	0x0001
        /*0022*/ 	.short	0x0c48
        /*0024*/ 	.byte	0x00, 0xf0, 0x05, 0x00


	//----- nvinfo : EIATTR_KPARAM_INFO
	.align		4
.L_3795:
        /*0028*/ 	.byte	0x04, 0x17
        /*002a*/ 	.short	(.L_3797 - .L_3796)
.L_3796:
        /*002c*/ 	.word	0x00000000
        /*0030*/ 	.short	0x0000
        /*0032*/ 	.short	0x0000
        /*0034*/ 	.byte	0x00, 0xf0, 0x21, 0x31


	//----- nvinfo : EIATTR_SPARSE_MMA_MASK
	.align		4
.L_3797:
        /*0038*/ 	.byte	0x03, 0x50
        /*003a*/ 	.short	0x0000


	//----- nvinfo : EIATTR_MAXREG_COUNT
	.align		4
        /*003c*/ 	.byte	0x03, 0x1b
        /*003e*/ 	.short	0x0080


	//----- nvinfo : EIATTR_MERCURY_ISA_VERSION
	.align		4
        /*0040*/ 	.byte	0x03, 0x5f
        /*0042*/ 	.short	0x0101


	//----- nvinfo : EIATTR_VRC_CTA_INIT_COUNT
	.align		4
        /*0044*/ 	.byte	0x02, 0x4a
	.zero		1
	.zero		1


	//----- nvinfo : EIATTR_EXIT_INSTR_OFFSETS
	.align		4
        /*0048*/ 	.byte	0x04, 0x1c
        /*004a*/ 	.short	(.L_3799 - .L_3798)


	//   ....[0]....
.L_3798:
        /*004c*/ 	.word	0x00000190


	//   ....[1]....
        /*0050*/ 	.word	0x00000a90


	//   ....[2]....
        /*0054*/ 	.word	0x00000ae0


	//   ....[3]....
        /*0058*/ 	.word	0x00000fc0


	//----- nvinfo : EIATTR_MAX_THREADS
	.align		4
.L_3799:
        /*005c*/ 	.byte	0x04, 0x05
        /*005e*/ 	.short	(.L_3801 - .L_3800)
.L_3800:
        /*0060*/ 	.word	0x00000200
        /*0064*/ 	.word	0x00000001
        /*0068*/ 	.word	0x00000001


	//----- nvinfo : EIATTR_CRS_STACK_SIZE
	.align		4
.L_3801:
        /*006c*/ 	.byte	0x04, 0x1e
        /*006e*/ 	.short	(.L_3803 - .L_3802)
.L_3802:
        /*0070*/ 	.word	0x00000000


	//----- nvinfo : EIATTR_CBANK_PARAM_SIZE
	.align		4
.L_3803:
        /*0074*/ 	.byte	0x03, 0x19
        /*0076*/ 	.short	0x0c4a


	//----- nvinfo : EIATTR_PARAM_CBANK
	.align		4
        /*0078*/ 	.byte	0x04, 0x0a
        /*007a*/ 	.short	(.L_3805 - .L_3804)
	.align		4
.L_3804:
        /*007c*/ 	.word	index@(.nv.constant0._ZN2at6native55_GLOBAL__N__de093ff9_22_ForeachBinaryOpList_cu_a911ec4325multi_tensor_apply_kernelINS1_18TensorListMetadataILi2EEENS1_11CopyFunctorIN3c1013Float8_e4m3fnENS6_7complexIfEELi2ELi1ELi1EEEJNS0_4CopyIS7_S9_EEEEEvT_T0_DpT1_)
        /*0080*/ 	.short	0x0380
        /*0082*/ 	.short	0x0c4a


	//----- nvinfo : EIATTR_SW_WAR
	.align		4
.L_3805:
        /*0084*/ 	.byte	0x04, 0x36
        /*0086*/ 	.short	(.L_3807 - .L_3806)
.L_3806:
        /*0088*/ 	.word	0x00000008
.L_3807:


//--------------------- .nv.info._ZN2at6native55_GLOBAL__N__de093ff9_22_ForeachBinaryOpList_cu_a911ec4325multi_tensor_apply_kernelINS1_18TensorListMetadataILi2EEENS1_11CopyFunctorIN3c1013Float8_e4m3fnENS6_7complexIdEELi2ELi1ELi1EEEJNS0_4CopyIS7_S9_EEEEEvT_T0_DpT1_ --------------------------
	.section	.nv.info._ZN2at6native55_GLOBAL__N__de093ff9_22_ForeachBinaryOpList_cu_a911ec4325multi_tensor_apply_kernelINS1_18TensorListMetadataILi2EEENS1_11CopyFunctorIN3c1013Float8_e4m3fnENS6_7complexIdEELi2ELi1ELi1EEEJNS0_4CopyIS7_S9_EEEEEvT_T0_DpT1_,"",@"SHT_CUDA_INFO"
	.sectionflags	@""
	.align	4


	//----- nvinfo : EIATTR_CUDA_API_VERSION
	.align		4
        /*0000*/ 	.byte	0x04, 0x37
        /*0002*/ 	.short	(.L_3809 - .L_3808)
.L_3808:
        /*0004*/ 	.word	0x00000082


	//----- nvinfo : EIATTR_KPARAM_INFO
	.align		4
.L_3809:
        /*0008*/ 	.byte	0x04, 0x17
        /*000a*/ 	.short	(.L_3811 - .L_3810)
.L_3810:
        /*000c*/ 	.word	0x00000000
        /*0010*/ 	.short	0x0002
        /*0012*/ 	.short	0x0c49
        /*0014*/ 	.byte	0x00, 0xf0, 0x05, 0x00


	//----- nvinfo : EIATTR_KPARAM_INFO
	.align		4
.L_3811:
        /*0018*/ 	.byte	0x04, 0x17
        /*001a*/ 	.short	(.L_3813 - .L_3812)
.L_3812:
        /*001c*/ 	.word	0x00000000
        /*0020*/ 	.short	0x0001
        /*0022*/ 	.short	0x0c48
        /*0024*/ 	.byte	0x00, 0xf0, 0x05, 0x00


	//----- nvinfo : EIATTR_KPARAM_INFO
	.align		4
.L_3813:
        /*0028*/ 	.byte	0x04, 0x17
        /*002a*/ 	.short	(.L_3815 - .L_3814)
.L_3814:
        /*002c*/ 	.word	0x00000000
        /*0030*/ 	.short	0x0000
        /*0032*/ 	.short	0x0000
        /*0034*/ 	.byte	0x00, 0xf0, 0x21, 0x31


	//----- nvinfo : EIATTR_SPARSE_MMA_MASK
	.align		4
.L_3815:
        /*0038*/ 	.byte	0x03, 0x50
        /*003a*/ 	.short	0x0000


	//----- nvinfo : EIATTR_MAXREG_COUNT
	.align		4
        /*003c*/ 	.byte	0x03, 0x1b
        /*003e*/ 	.short	0x0080


	//----- nvinfo : EIATTR_MERCURY_ISA_VERSION
	.align		4
        /*0040*/ 	.byte	0x03, 0x5f
        /*0042*/ 	.short	0x0101


	//----- nvinfo : EIATTR_VRC_CTA_INIT_COUNT
	.align		4
        /*0044*/ 	.byte	0x02, 0x4a
	.zero		1
	.zero		1


	//----- nvinfo : EIATTR_EXIT_INSTR_OFFSETS
	.align		4
        /*0048*/ 	.byte	0x04, 0x1c
        /*004a*/ 	.short	(.L_3817 - .L_3816)


	//   ....[0]....
.L_3816:
        /*004c*/ 	.word	0x00000190


	//   ....[1]....
        /*0050*/ 	.word	0x00000b80


	//   ....[2]....
        /*0054*/ 	.word	0x00000bd0


	//   ....[3]....
        /*0058*/ 	.word	0x000011a0


	//----- nvinfo : EIATTR_MAX_THREADS
	.align		4
.L_3817:
        /*005c*/ 	.byte	0x04, 0x05
        /*005e*/ 	.short	(.L_3819 - .L_3818)
.L_3818:
        /*0060*/ 	.word	0x00000200
        /*0064*/ 	.word	0x00000001
        /*0068*/ 	.word	0x00000001


	//----- nvinfo : EIATTR_CRS_STACK_SIZE
	.align		4
.L_3819:
        /*006c*/ 	.byte	0x04, 0x1e
        /*006e*/ 	.short	(.L_3821 - .L_3820)
.L_3820:
        /*0070*/ 	.word	0x00000000


	//----- nvinfo : EIATTR_CBANK_PARAM_SIZE
	.align		4
.L_3821:
        /*0074*/ 	.byte	0x03, 0x19
        /*0076*/ 	.short	0x0c4a


	//----- nvinfo : EIATTR_PARAM_CBANK
	.align		4
        /*0078*/ 	.byte	0x04, 0x0a
        /*007a*/ 	.short	(.L_3823 - .L_3822)
	.align		4
.L_3822:
        /*007c*/ 	.word	index@(.nv.constant0._ZN2at6native55_GLOBAL__N__de093ff9_22_ForeachBinaryOpList_cu_a911ec4325multi_tensor_apply_kernelINS1_18TensorListMetadataILi2EEENS1_11CopyFunctorIN3c1013Float8_e4m3fnENS6_7complexIdEELi2ELi1ELi1EEEJNS0_4CopyIS7_S9_EEEEEvT_T0_DpT1_)
        /*0080*/ 	.short	0x0380
        /*0082*/ 	.short	0x0c4a


	//----- nvinfo : EIATTR_SW_WAR
	.align		4
.L_3823:
        /*0084*/ 	.byte	0x04, 0x36
        /*0086*/ 	.short	(.L_3825 - .L_3824)
.L_3824:
        /*0088*/ 	.word	0x00000008
.L_3825:


//--------------------- .nv.info._ZN2at6native55_GLOBAL__N__de093ff9_22_ForeachBinaryOpList_cu_a911ec4325multi_tensor_apply_kernelINS1_18TensorListMetadataILi2EEENS1_11CopyFunctorIN3c1013Float8_e4m3fnEfLi2ELi1ELi1EEEJNS0_4CopyIS7_fEEEEEvT_T0_DpT1_ --------------------------
	.section	.nv.info._ZN2at6native55_GLOBAL__N__de093ff9_22_ForeachBinaryOpList_cu_a911ec4325multi_tensor_apply_kernelINS1_18TensorListMetadataILi2EEENS1_11CopyFunctorIN3c1013Float8_e4m3fnEfLi2ELi1ELi1EEEJNS0_4CopyIS7_fEEEEEvT_T0_DpT1_,"",@"SHT_CUDA_INFO"
	.sectionflags	@""
	.align	4


	//----- nvinfo : EIATTR_CUDA_API_VERSION
	.align		4
        /*0000*/ 	.byte	0x04, 0x37
        /*0002*/ 	.short	(.L_3827 - .L_3826)
.L_3826:
        /*0004*/ 	.word	0x00000082


	//----- nvinfo : EIATTR_KPARAM_INFO
	.align		4
.L_3827:
        /*0008*/ 	.byte	0x04, 0x17
        /*000a*/ 	.short	(.L_3829 - .L_3828)
.L_3828:
        /*000c*/ 	.word	0x00000000
        /*0010*/ 	.short	0x0002
        /*0012*/ 	.short	0x0c49
        /*0014*/ 	.byte	0x00, 0xf0, 0x05, 0x00


	//----- nvinfo : EIATTR_KPARAM_INFO
	.align		4
.L_3829:
        /*0018*/ 	.byte	0x04, 0x17
        /*001a*/ 	.short	(.L_3831 - .L_3830)
.L_3830:
        /*001c*/ 	.word	0x00000000
        /*0020*/ 	.short	0x0001
        /*0022*/ 	.short	0x0c48
        /*0024*/ 	.byte	0x00, 0xf0, 0x05, 0x00


	//----- nvinfo : EIATTR_KPARAM_INFO
	.align		4
.L_3831:
        /*0028*/ 	.byte	0x04, 0x17
        /*002a*/ 	.short	(.L_3833 - .L_3832)
.L_3832:
        /*002c*/ 	.word	0x00000000
        /*0030*/ 	.short	0x0000
        /*0032*/ 	.short	0x0000
        /*0034*/ 	.byte	0x00, 0xf0, 0x21, 0x31


	//----- nvinfo : EIATTR_SPARSE_MMA_MASK
	.align		4
.L_3833:
        /*0038*/ 	.byte	0x03, 0x50
        /*003a*/ 	.short	0x0000


	//----- nvinfo : EIATTR_MAXREG_COUNT
	.align		4
        /*003c*/ 	.byte	0x03, 0x1b
        /*003e*/ 	.short	0x0080


	//----- nvinfo : EIATTR_MERCURY_ISA_VERSION
	.align		4
        /*0040*/ 	.byte	0x03, 0x5f
        /*0042*/ 	.short	0x0101


	//----- nvinfo : EIATTR_VRC_CTA_INIT_COUNT
	.align		4
        /*0044*/ 	.byte	0x02, 0x4a
	.zero		1
	.zero		1


	//----- nvinfo : EIATTR_EXIT_INSTR_OFFSETS
	.align		4
        /*0048*/ 	.byte	0x04, 0x1c
        /*004a*/ 	.short	(.L_3835 - .L_3834)


	//   ....[0]....
.L_3834:
        /*004c*/ 	.word	0x00000190


	//   ....[1]....
        /*0050*/ 	.word	0x00000a80


	//   ....[2]....
        /*0054*/ 	.word	0x00000ad0


	//   ....[3]....
        /*0058*/ 	.word	0x00000fb0


	//----- nvinfo : EIATTR_MAX_THREADS
	.align		4
.L_3835:
        /*005c*/ 	.byte	0x04, 0x05
        /*005e*/ 	.short	(.L_3837 - .L_3836)
.L_3836:
        /*0060*/ 	.word	0x00000200
        /*0064*/ 	.word	0x00000001
        /*0068*/ 	.word	0x00000001


	//----- nvinfo : EIATTR_CRS_STACK_SIZE
	.align		4
.L_3837:
        /*006c*/ 	.byte	0x04, 0x1e
        /*006e*/ 	.short	(.L_3839 - .L_3838)
.L_3838:
        /*0070*/ 	.word	0x00000000


	//----- nvinfo : EIATTR_CBANK_PARAM_SIZE
	.align		4
.L_3839:
        /*0074*/ 	.byte	0x03, 0x19
        /*0076*/ 	.short	0x0c4a


	//----- nvinfo : EIATTR_PARAM_CBANK
	.align		4
        /*0078*/ 	.byte	0x04, 0x0a
        /*007a*/ 	.short	(.L_3841 - .L_3840)
	.align		4
.L_3840:
        /*007c*/ 	.word	index@(.nv.constant0._ZN2at6native55_GLOBAL__N__de093ff9_22_ForeachBinaryOpList_cu_a911ec4325multi_tensor_apply_kernelINS1_18TensorListMetadataILi2EEENS1_11CopyFunctorIN3c1013Float8_e4m3fnEfLi2ELi1ELi1EEEJNS0_4CopyIS7_fEEEEEvT_T0_DpT1_)
        /*0080*/ 	.short	0x0380
        /*0082*/ 	.short	0x0c4a


	//----- nvinfo : EIATTR_SW_WAR
	.align		4
.L_3841:
        /*0084*/ 	.byte	0x04, 0x36
        /*0086*/ 	.short	(.L_3843 - .L_3842)
.L_3842:
        /*0088*/ 	.word	0x00000008
.L_3843:


//--------------------- .nv.info._ZN2at6native55_GLOBAL__N__de093ff9_22_ForeachBinaryOpList_cu_a911ec4325multi_tensor_apply_kernelINS1_18TensorListMetadataILi2EEENS1_11CopyFunctorIN3c1013Float8_e4m3fnEdLi2ELi1ELi1EEEJNS0_4CopyIS7_dEEEEEvT_T0_DpT1_ --------------------------
	.section	.nv.info._ZN2at6native55_GLOBAL__N__de093ff9_22_ForeachBinaryOpList_cu_a911ec4325multi_tensor_apply_kernelINS1_18TensorListMetadataILi2EEENS1_11CopyFunctorIN3c1013Float8_e4m3fnEdLi2ELi1ELi1EEEJNS0_4CopyIS7_dEEEEEvT_T0_DpT1_,"",@"SHT_CUDA_INFO"
	.sectionflags	@""
	.align	4


	//----- nvinfo : EIATTR_CUDA_API_VERSION
	.align		4
        /*0000*/ 	.byte	0x04, 0x37
        /*0002*/ 	.short	(.L_3845 - .L_3844)
.L_3844:
        /*0004*/ 	.word	0x00000082


	//----- nvinfo : EIATTR_KPARAM_INFO
	.align		4
.L_3845:
        /*0008*/ 	.byte	0x04, 0x17
        /*000a*/ 	.short	(.L_3847 - .L_3846)
.L_3846:
        /*000c*/ 	.word	0x00000000
        /*0010*/ 	.short	0x0002
        /*0012*/ 	.short	0x0c49
        /*0014*/ 	.byte	0x00, 0xf0, 0x05, 0x00


	//----- nvinfo : EIATTR_KPARAM_INFO
	.align		4
.L_3847:
        /*0018*/ 	.byte	0x04, 0x17
        /*001a*/ 	.short	(.L_3849 - .L_3848)
.L_3848:
        /*001c*/ 	.word	0x00000000
        /*0020*/ 	.short	0x0001
        /*0022*/ 	.short	0x0c48
        /*0024*/ 	.byte	0x00, 0xf0, 0x05, 0x00


	//----- nvinfo : EIATTR_KPARAM_INFO
	.align		4
.L_3849:
        /*0028*/ 	.byte	0x04, 0x17
        /*002a*/ 	.short	(.L_3851 - .L_3850)
.L_3850:
        /*002c*/ 	.word	0x00000000
        /*0030*/ 	.short	0x0000
        /*0032*/ 	.short	0x0000
        /*0034*/ 	.byte	0x00, 0xf0, 0x21, 0x31


	//----- nvinfo : EIATTR_SPARSE_MMA_MASK
	.align		4
.L_3851:
        /*0038*/ 	.byte	0x03, 0x50
        /*003a*/ 	.short	0x0000


	//----- nvinfo : EIATTR_MAXREG_COUNT
	.align		4
        /*003c*/ 	.byte	0x03, 0x1b
        /*003e*/ 	.short	0x0080


	//----- nvinfo : EIATTR_MERCURY_ISA_VERSION
	.align		4
        /*0040*/ 	.byte	0x03, 0x5f
        /*0042*/ 	.short	0x0101


	//----- nvinfo : EIATTR_VRC_CTA_INIT_COUNT
	.align		4
        /*0044*/ 	.byte	0x02, 0x4a
	.zero		1
	.zero		1


	//----- nvinfo : EIATTR_EXIT_INSTR_OFFSETS
	.align		4
        /*0048*/ 	.byte	0x04, 0x1c
        /*004a*/ 	.short	(.L_3853 - .L_3852)


	//   ....[0]....
.L_3852:
        /*004c*/ 	.word	0x00000190


	//   ....[1]....
        /*0050*/ 	.word	0x00000b40


	//   ....[2]....
        /*0054*/ 	.word	0x00000b90


	//   ....[3]....
        /*0058*/ 	.word	0x00001150


	//----- nvinfo : EIATTR_MAX_THREADS
	.align		4
.L_3853:
        /*005c*/ 	.byte	0x04, 0x05
        /*005e*/ 	.short	(.L_3855 - .L_3854)
.L_3854:
        /*0060*/ 	.word	0x00000200
        /*0064*/ 	.word	0x00000001
        /*0068*/ 	.word	0x00000001


	//----- nvinfo : EIATTR_CRS_STACK_SIZE
	.align		4
.L_3855:
        /*006c*/ 	.byte	0x04, 0x1e
        /*006e*/ 	.short	(.L_3857 - .L_3856)
.L_3856:
        /*0070*/ 	.word	0x00000000


	//----- nvinfo : EIATTR_CBANK_PARAM_SIZE
	.align		4
.L_3857:
        /*0074*/ 	.byte	0x03, 0x19
        /*0076*/ 	.short	0x0c4a


	//----- nvinfo : EIATTR_PARAM_CBANK
	.align		4
        /*0078*/ 	.byte	0x04, 0x0a
        /*007a*/ 	.short	(.L_3859 - .L_3858)
	.align		4
.L_3858:
        /*007c*/ 	.word	index@(.nv.constant0._ZN2at6native55_GLOBAL__N__de093ff9_22_ForeachBinaryOpList_cu_a911ec4325multi_tensor_apply_kernelINS1_18TensorListMetadataILi2EEENS1_11CopyFunctorIN3c1013Float8_e4m3fnEdLi2ELi1ELi1EEEJNS0_4CopyIS7_dEEEEEvT_T0_DpT1_)
        /*0080*/ 	.short	0x0380
        /*0082*/ 	.short	0x0c4a


	//----- nvinfo : EIATTR_SW_WAR
	.align		4
.L_3859:
        /*0084*/ 	.byte	0x04, 0x36
        /*0086*/ 	.short	(.L_3861 - .L_3860)
.L_3860:
        /*0088*/ 	.word	0x00000008
.L_3861:


//--------------------- .nv.info._ZN2at6native55_GLOBAL__N__de093ff9_22_ForeachBinaryOpList_cu_a911ec4325multi_tensor_apply_kernelINS1_18TensorListMetadataILi2EEENS1_11CopyFunctorIN3c1013Float8_e4m3fnEiLi2ELi1ELi1EEEJNS0_4CopyIS7_iEEEEEvT_T0_DpT1_ --------------------------
	.section	.nv.info._ZN2at6native55_GLOBAL__N__de093ff9_22_ForeachBinaryOpList_cu_a911ec4325multi_tensor_apply_kernelINS1_18TensorListMetadataILi2EEENS1_11CopyFunctorIN3c1013Float8_e4m3fnEiLi2ELi1ELi1EEEJNS0_4CopyIS7_iEEEEEvT_T0_DpT1_,"",@"SHT_CUDA_INFO"
	.sectionflags	@""
	.align	4


	//----- nvinfo : EIATTR_CUDA_API_VERSION
	.align		4
        /*0000*/ 	.byte	0x04, 0x37
        /*0002*/ 	.short	(.L_3863 - .L_3862)
.L_3862:
        /*0004*/ 	.word	0x00000082


	//----- nvinfo : EIATTR_KPARAM_INFO
	.align		4
.L_3863:
        /*0008*/ 	.byte	0x04, 0x17
        /*000a*/ 	.short	(.L_3865 - .L_3864)
.L_3864:
        /*000c*/ 	.word	0x00000000
        /*0010*/ 	.short	0x0002
        /*0012*/ 	.short	0x0c49
        /*0014*/ 	.byte	0x00, 0xf0, 0x05, 0x00


	//----- nvinfo : EIATTR_KPARAM_INFO
	.align		4
.L_3865:
        /*0018*/ 	.byte	0x04, 0x17
        /*001a*/ 	.short	(.L_3867 - .L_3866)
.L_3866:
        /*001c*/ 	.word	0x00000000
        /*0020*/ 	.short	0x0001
        /*0022*/ 	.short	0x0c48
        /*0024*/ 	.byte	0x00, 0xf0, 0x05, 0x00


	//----- nvinfo : EIATTR_KPARAM_INFO
	.align		4
.L_3867:
        /*0028*/ 	.byte	0x04, 0x17
        /*002a*/ 	.short	(.L_3869 - .L_3868)
.L_3868:
        /*002c*/ 	.word	0x00000000
        /*0030*/ 	.short	0x0000
        /*0032*/ 	.short	0x0000
        /*0034*/ 	.byte	0x00, 0xf0, 0x21, 0x31


	//----- nvinfo : EIATTR_SPARSE_MMA_MASK
	.align		4
.L_3869:
        /*0038*/ 	.byte	0x03, 0x50
        /*003a*/ 	.short	0x0000


	//----- nvinfo : EIATTR_MAXREG_COUNT
	.align		4
        /*003c*/ 	.byte	0x03, 0x1b
        /*003e*/ 	.short	0x0080


	//----- nvinfo : EIATTR_MERCURY_ISA_VERSION
	.align		4
        /*0040*/ 	.byte	0x03, 0x5f
        /*0042*/ 	.short	0x0101


	//----- nvinfo : EIATTR_VRC_CTA_INIT_COUNT
	.align		4
        /*0044*/ 	.byte	0x02, 0x4a
	.zero		1
	.zero		1


	//----- nvinfo : EIATTR_EXIT_INSTR_OFFSETS
	.align		4
        /*0048*/ 	.byte	0x04, 0x1c
        /*004a*/ 	.short	(.L_3871 - .L_3870)


	//   ....[0]....
.L_3870:
        /*004c*/ 	.word	0x00000190


	//   ....[1]....
        /*0050*/ 	.word	0x00000af0


	//   ....[2]....
        /*0054*/ 	.word	0x00000b40


	//   ....[3]....
        /*0058*/ 	.word	0x00001060


	//----- nvinfo : EIATTR_MAX_THREADS
	.align		4
.L_3871:
        /*005c*/ 	.byte	0x04, 0x05
        /*005e*/ 	.short	(.L_3873 - .L_3872)
.L_3872:
        /*0060*/ 	.word	0x00000200
        /*0064*/ 	.word	0x00000001
        /*0068*/ 	.word	0x00000001


	//----- nvinfo : EIATTR_CRS_STACK_SIZE
	.align		4
.L_3873:
        /*006c*/ 	.byte	0x04, 0x1e
        /*006e*/ 	.short	(.L_3875 - .L_3874)
.L_3874:
        /*0070*/ 	.word	0x00000000


	//----- nvinfo : EIATTR_CBANK_PARAM_SIZE
	.align		4
.L_3875:
        /*0074*/ 	.byte	0x03, 0x19
        /*0076*/ 	.short	0x0c4a


	//----- nvinfo : EIATTR_PARAM_CBANK
	.align		4
        /*0078*/ 	.byte	0x04, 0x0a
        /*007a*/ 	.short	(.L_3877 - .L_3876)
	.align		4
.L_3876:
        /*007c*/ 	.word	index@(.nv.constant0._ZN2at6native55_GLOBAL__N__de093ff9_22_ForeachBinaryOpList_cu_a911ec4325multi_tensor_apply_kernelINS1_18TensorListMetadataILi2EEENS1_11CopyFunctorIN3c1013Float8_e4m3fnEiLi2ELi1ELi1EEEJNS0_4CopyIS7_iEEEEEvT_T0_DpT1_)
        /*0080*/ 	.short	0x0380
        /*0082*/ 	.short	0x0c4a


	//----- nvinfo : EIATTR_SW_WAR
	.align		4
.L_3877:
        /*0084*/ 	.byte	0x04, 0x36
        /*0086*/ 	.short	(.L_3879 - .L_3878)
.L_3878:
        /*0088*/ 	.word	0x00000008
.L_3879:


//--------------------- .nv.info._ZN2at6native55_GLOBAL__N__de093ff9_22_ForeachBinaryOpList_cu_a911ec4325multi_tensor_apply_kernelINS1_18TensorListMetadataILi2EEENS1_11CopyFunctorIN3c1013Float8_e4m3fnEsLi2ELi1ELi1EEEJNS0_4CopyIS7_sEEEEEvT_T0_DpT1_ --------------------------
	.section	.nv.info._ZN2at6native55_GLOBAL__N__de093ff9_22_ForeachBinaryOpList_cu_a911ec4325multi_tensor_apply_kernelINS1_18TensorListMetadataILi2EEENS1_11CopyFunctorIN3c1013Float8_e4m3fnEsLi2ELi1ELi1EEEJNS0_4CopyIS7_sEEEEEvT_T0_DpT1_,"",@"SHT_CUDA_INFO"
	.sectionflags	@""
	.align	4


	//----- nvinfo : EIATTR_CUDA_API_VERSION
	.align		4
        /*0000*/ 	.byte	0x04, 0x37
        /*0002*/ 	.short	(.L_3881 - .L_3880)
.L_3880:
        /*0004*/ 	.word	0x00000082


	//----- nvinfo : EIATTR_KPARAM_INFO
	.align		4
.L_3881:
        /*0008*/ 	.byte	0x04, 0x17
        /*000a*/ 	.short	(.L_3883 - .L_3882)
.L_3882:
        /*000c*/ 	.word	0x00000000
        /*0010*/ 	.short	0x0002
        /*0012*/ 	.short	0x0c49
        /*0014*/ 	.byte	0x00, 0xf0, 0x05, 0x00


	//----- nvinfo : EIATTR_KPARAM_INFO
	.align		4
.L_3883:
        /*0018*/ 	.byte	0x04, 0x17
        /*001a*/ 	.short	(.L_3885 - .L_3884)
.L_3884:
        /*001c*/ 	.word	0x00000000
        /*0020*/ 	.short	0x0001
        /*0022*/ 	.short	0x0c48
        /*0024*/ 	.byte	0x00, 0xf0, 0x05, 0x00


	//----- nvinfo : EIATTR_KPARAM_INFO
	.align		4
.L_3885:
        /*0028*/ 	.byte	0x04, 0x17
        /*002a*/ 	.short	(.L_3887 - .L_3886)
.L_3886:
        /*002c*/ 	.word	0x00000000
        /*0030*/ 	.short	0x0000
        /*0032*/ 	.short	0x0000
        /*0034*/ 	.byte	0x00, 0xf0, 0x21, 0x31


	//----- nvinfo : EIATTR_SPARSE_MMA_MASK
	.align		4
.L_3887:
        /*0038*/ 	.byte	0x03, 0x50
        /*003a*/ 	.short	0x0000


	//----- nvinfo : EIATTR_MAXREG_COUNT
	.align		4
        /*003c*/ 	.byte	0x03, 0x1b
        /*003e*/ 	.short	0x0080


	//----- nvinfo : EIATTR_MERCURY_ISA_VERSION
	.align		4
        /*0040*/ 	.byte	0x03, 0x5f
        /*0042*/ 	.short	0x0101


	//----- nvinfo : EIATTR_VRC_CTA_INIT_COUNT
	.align		4
        /*0044*/ 	.byte	0x02, 0x4a
	.zero		1
	.zero		1


	//----- nvinfo : EIATTR_EXIT_INSTR_OFFSETS
	.align		4
        /*0048*/ 	.byte	0x04, 0x1c
        /*004a*/ 	.short	(.L_3889 - .L_3888)


	//   ....[0]....
.L_3888:
        /*004c*/ 	.word	0x00000190


	//   ....[1]....
        /*0050*/ 	.word	0x00000aa0


	//   ....[2]....
        /*0054*/ 	.word	0x00000af0


	//   ....[3]....
        /*0058*/ 	.word	0x00001010


	//----- nvinfo : EIATTR_MAX_THREADS
	.align		4
.L_3889:
        /*005c*/ 	.byte	0x04, 0x05
        /*005e*/ 	.short	(.L_3891 - .L_3890)
.L_3890:
        /*0060*/ 	.word	0x00000200
        /*0064*/ 	.word	0x00000001
        /*0068*/ 	.word	0x00000001


	//----- nvinfo : EIATTR_CRS_STACK_SIZE
	.align		4
.L_3891:
        /*006c*/ 	.byte	0x04, 0x1e
        /*006e*/ 	.short	(.L_3893 - .L_3892)
.L_3892:
        /*0070*/ 	.word	0x00000000


	//----- nvinfo : EIATTR_CBANK_PARAM_SIZE
	.align		4
.L_3893:
        /*0074*/ 	.byte	0x03, 0x19
        /*0076*/ 	.short	0x0c4a


	//----- nvinfo : EIATTR_PARAM_CBANK
	.align		4
        /*0078*/ 	.byte	0x04, 0x0a
        /*007a*/ 	.short	(.L_3895 - .L_3894)
	.align		4
.L_3894:
        /*007c*/ 	.word	index@(.nv.constant0._ZN2at6native55_GLOBAL__N__de093ff9_22_ForeachBinaryOpList_cu_a911ec4325multi_tensor_apply_kernelINS1_18TensorListMetadataILi2EEENS1_11CopyFunctorIN3c1013Float8_e4m3fnEsLi2ELi1ELi1EEEJNS0_4CopyIS7_sEEEEEvT_T0_DpT1_)
        /*0080*/ 	.short	0x0380
        /*0082*/ 	.short	0x0c4a


	//----- nvinfo : EIATTR_SW_WAR
	.align		4
.L_3895:
        /*0084*/ 	.byte	0x04, 0x36
        /*0086*/ 	.short	(.L_3897 - .L_3896)
.L_3896:
        /*0088*/ 	.word	0x00000008
.L_3897:


//--------------------- .nv.info._ZN2at6native55_GLOBAL__N__de093ff9_22_ForeachBinaryOpList_cu_a911ec4325multi_tensor_apply_kernelINS1_18TensorListMetadataILi2EEENS1_11CopyFunctorIN3c1013Float8_e4m3fnElLi2ELi1ELi1EEEJNS0_4CopyIS7_lEEEEEvT_T0_DpT1_ --------------------------
	.section	.nv.info._ZN2at6native55_GLOBAL__N__de093ff9_22_ForeachBinaryOpList_cu_a911ec4325multi_tensor_apply_kernelINS1_18TensorListMetadataILi2EEENS1_11CopyFunctorIN3c1013Float8_e4m3fnElLi2ELi1ELi1EEEJNS0_4CopyIS7_lEEEEEvT_T0_DpT1_,"",@"SHT_CUDA_INFO"
	.sectionflags	@""
	.align	4


	//----- nvinfo : EIATTR_CUDA_API_VERSION
	.align		4
        /*0000*/ 	.byte	0x04, 0x37
        /*0002*/ 	.short	(.L_3899 - .L_3898)
.L_3898:
        /*0004*/ 	.word	0x00000082


	//----- nvinfo : EIATTR_KPARAM_INFO
	.align		4
.L_3899:
        /*0008*/ 	.byte	0x04, 0x17
        /*000a*/ 	.short	(.L_3901 - .L_3900)
.L_3900:
        /*000c*/ 	.word	0x00000000
        /*0010*/ 	.short	0x0002
        /*0012*/ 	.short	0x0c49
        /*0014*/ 	.byte	0x00, 0xf0, 0x05, 0x00


	//----- nvinfo : EIATTR_KPARAM_INFO
	.align		4
.L_3901:
        /*0018*/ 	.byte	0x04, 0x17
        /*001a*/ 	.short	(.L_3903 - .L_3902)
.L_3902:
        /*001c*/ 	.word	0x00000000
        /*0020*/ 	.short	0x0001
        /*0022*/ 	.short	0x0c48
        /*0024*/ 	.byte	0x00, 0xf0, 0x05, 0x00


	//----- nvinfo : EIATTR_KPARAM_INFO
	.align		4
.L_3903:
        /*0028*/ 	.byte	0x04, 0x17
        /*002a*/ 	.short	(.L_3905 - .L_3904)
.L_3904:
        /*002c*/ 	.word	0x00000000
        /*0030*/ 	.short	0x0000
        /*0032*/ 	.short	0x0000
        /*0034*/ 	.byte	0x00, 0xf0, 0x21, 0x31


	//----- nvinfo : EIATTR_SPARSE_MMA_MASK
	.align		4
.L_3905:
        /*0038*/ 	.byte	0x03, 0x50
        /*003a*/ 	.short	0x0000


	//----- nvinfo : EIATTR_MAXREG_COUNT
	.align		4
        /*003c*/ 	.byte	0x03, 0x1b
        /*003e*/ 	.short	0x0080


	//----- nvinfo : EIATTR_MERCURY_ISA_VERSION
	.align		4
        /*0040*/ 	.byte	0x03, 0x5f
        /*0042*/ 	.short	0x0101


	//----- nvinfo : EIATTR_VRC_CTA_INIT_COUNT
	.align		4
        /*0044*/ 	.byte	0x02, 0x4a
	.zero		1
	.zero		1


	//----- nvinfo : EIATTR_EXIT_INSTR_OFFSETS
	.align		4
        /*0048*/ 	.byte	0x04, 0x1c
        /*004a*/ 	.short	(.L_3907 - .L_3906)


	//   ....[0]....
.L_3906:
        /*004c*/ 	.word	0x00000190


	//   ....[1]....
        /*0050*/ 	.word	0x00000aa0


	//   ....[2]....
        /*0054*/ 	.word	0x00000af0


	//   ....[3]....
        /*0058*/ 	.word	0x00001010


	//----- nvinfo : EIATTR_MAX_THREADS
	.align		4
.L_3907:
        /*005c*/ 	.byte	0x04, 0x05
        /*005e*/ 	.short	(.L_3909 - .L_3908)
.L_3908:
        /*0060*/ 	.word	0x00000200
        /*0064*/ 	.word	0x00000001
        /*0068*/ 	.word	0x00000001


	//----- nvinfo : EIATTR_CRS_STACK_SIZE
	.align		4
.L_3909:
        /*006c*/ 	.byte	0x04, 0x1e
        /*006e*/ 	.short	(.L_3911 - .L_3910)
.L_3910:
        /*0070*/ 	.word	0x00000000


	//----- nvinfo : EIATTR_CBANK_PARAM_SIZE
	.align		4
.L_3911:
        /*0074*/ 	.byte	0x03, 0x19
        /*0076*/ 	.short	0x0c4a


	//----- nvinfo : EIATTR_PARAM_CBANK
	.align		4
        /*0078*/ 	.byte	0x04, 0x0a
        /*007a*/ 	.short	(.L_3913 - .L_3912)
	.align		4
.L_3912:
        /*007c*/ 	.word	index@(.nv.constant0._ZN2at6native55_GLOBAL__N__de093ff9_22_ForeachBinaryOpList_cu_a911ec4325multi_tensor_apply_kernelINS1_18TensorListMetadataILi2EEENS1_11CopyFunctorIN3c1013Float8_e4m3fnElLi2ELi1ELi1EEEJNS0_4CopyIS7_lEEEEEvT_T0_DpT1_)
        /*0080*/ 	.short	0x0380
        /*0082*/ 	.short	0x0c4a


	//----- nvinfo : EIATTR_SW_WAR
	.align		4
.L_3913:
        /*0084*/ 	.byte	0x04, 0x36
        /*0086*/ 	.short	(.L_3915 - .L_3914)
.L_3914:
        /*0088*/ 	.word	0x00000008
.L_3915:


//--------------------- .nv.info._ZN2at6native55_GLOBAL__N__de093ff9_22_ForeachBinaryOpList_cu_a911ec4325multi_tensor_apply_kernelINS1_18TensorListMetadataILi2EEENS1_11CopyFunctorIN3c1013Float8_e4m3fnEaLi2ELi1ELi1EEEJNS0_4CopyIS7_aEEEEEvT_T0_DpT1_ --------------------------
	.section	.nv.info._ZN2at6native55_GLOBAL__N__de093ff9_22_ForeachBinaryOpList_cu_a911ec4325multi_tensor_apply_kernelINS1_18TensorListMetadataILi2EEENS1_11CopyFunctorIN3c1013Float8_e4m3fnEaLi2ELi1ELi1EEEJNS0_4CopyIS7_aEEEEEvT_T0_DpT1_,"",@"SHT_CUDA_INFO"
	.sectionflags	@""
	.align	4


	//----- nvinfo : EIATTR_CUDA_API_VERSION
	.align		4
        /*0000*/ 	.byte	0x04, 0x37
        /*0002*/ 	.short	(.L_3917 - .L_3916)
.L_3916:
        /*0004*/ 	.word	0x00000082


	//----- nvinfo : EIATTR_KPARAM_INFO
	.align		4
.L_3917:
        /*0008*/ 	.byte	0x04, 0x17
        /*000a*/ 	.short	(.L_3919 - .L_3918)
.L_3918:
        /*000c*/ 	.word	0x00000000
        /*0010*/ 	.short	0x0002
        /*0012*/ 	.short	0x0c49
        /*0014*/ 	.byte	0x00, 0xf0, 0x05, 0x00


	//----- nvinfo : EIATTR_KPARAM_INFO
	.align		4
.L_3919:
        /*0018*/ 	.byte	0x04, 0x17
        /*001a*/ 	.short	(.L_3921 - .L_3920)
.L_3920:
        /*001c*/ 	.word	0x00000000
        /*0020*/ 	.short	0x0001
        /*0022*/ 	.short	0x0c48
        /*0024*/ 	.byte	0x00, 0xf0, 0x05, 0x00


	//----- nvinfo : EIATTR_KPARAM_INFO
	.align		4
.L_3921:
        /*0028*/ 	.byte	0x04, 0x17
        /*002a*/ 	.short	(.L_3923 - .L_3922)
.L_3922:
        /*002c*/ 	.word	0x00000000
        /*0030*/ 	.short	0x0000
        /*0032*/ 	.short	0x0000
        /*0034*/ 	.byte	0x00, 0xf0, 0x21, 0x31


	//----- nvinfo : EIATTR_SPARSE_MMA_MASK
	.align		4
.L_3923:
        /*0038*/ 	.byte	0x03, 0x50
        /*003a*/ 	.short	0x0000


	//----- nvinfo : EIATTR_MAXREG_COUNT
	.align		4
        /*003c*/ 	.byte	0x03, 0x1b
        /*003e*/ 	.short	0x0080


	//----- nvinfo : EIATTR_MERCURY_ISA_VERSION
	.align		4
        /*0040*/ 	.byte	0x03, 0x5f
        /*0042*/ 	.short	0x0101


	//----- nvinfo : EIATTR_VRC_CTA_INIT_COUNT
	.align		4
        /*0044*/ 	.byte	0x02, 0x4a
	.zero		1
	.zero		1


	//----- nvinfo : EIATTR_EXIT_INSTR_OFFSETS
	.align		4
        /*0048*/ 	.byte	0x04, 0x1c
        /*004a*/ 	.short	(.L_3925 - .L_3924)


	//   ....[0]....
.L_3924:
        /*004c*/ 	.word	0x00000170


	//   ....[1]....
        /*0050*/ 	.word	0x00000a00


	//   ....[2]....
        /*0054*/ 	.word	0x00000a50


	//   ....[3]....
        /*0058*/ 	.word	0x00000fb0


	//----- nvinfo : EIATTR_MAX_THREADS
	.align		4
.L_3925:
        /*005c*/ 	.byte	0x04, 0x05
        /*005e*/ 	.short	(.L_3927 - .L_3926)
.L_3926:
        /*0060*/ 	.word	0x00000200
        /*0064*/ 	.word	0x00000001
        /*0068*/ 	.word	0x00000001


	//----- nvinfo : EIATTR_CRS_STACK_SIZE
	.align		4
.L_3927:
        /*006c*/ 	.byte	0x04, 0x1e
        /*006e*/ 	.short	(.L_3929 - .L_3928)
.L_3928:
        /*0070*/ 	.word	0x00000000


	//----- nvinfo : EIATTR_CBANK_PARAM_SIZE
	.align		4
.L_3929:
        /*0074*/ 	.byte	0x03, 0x19
        /*0076*/ 	.short	0x0c4a


	//----- nvinfo : EIATTR_PARAM_CBANK
	.align		4
        /*0078*/ 	.byte	0x04, 0x0a
        /*007a*/ 	.short	(.L_3931 - .L_3930)
	.align		4
.L_3930:
        /*007c*/ 	.word	index@(.nv.constant0._ZN2at6native55_GLOBAL__N__de093ff9_22_ForeachBinaryOpList_cu_a911ec4325multi_tensor_apply_kernelINS1_18TensorListMetadataILi2EEENS1_11CopyFunctorIN3c1013Float8_e4m3fnEaLi2ELi1ELi1EEEJNS0_4CopyIS7_aEEEEEvT_T0_DpT1_)
        /*0080*/ 	.short	0x0380
        /*0082*/ 	.short	0x0c4a


	//----- nvinfo : EIATTR_SW_WAR
	.align		4
.L_3931:
        /*0084*/ 	.byte	0x04, 0x36
        /*0086*/ 	.short	(.L_3933 - .L_3932)
.L_3932:
        /*0088*/ 	.word	0x00000008
.L_3933:


//--------------------- .nv.info._ZN2at6native55_GLOBAL__N__de093ff9_22_ForeachBinaryOpList_cu_a911ec4325multi_tensor_apply_kernelINS1_18TensorListMetadataILi2EEENS1_11CopyFunctorIN3c1013Float8_e4m3fnEhLi2ELi1ELi1EEEJNS0_4CopyIS7_hEEEEEvT_T0_DpT1_ --------------------------
	.section	.nv.info._ZN2at6native55_GLOBAL__N__de093ff9_22_ForeachBinaryOpList_cu_a911ec4325multi_tensor_apply_kernelINS1_18TensorListMetadataILi2EEENS1_11CopyFunctorIN3c1013Float8_e4m3fnEhLi2ELi1ELi1EEEJNS0_4CopyIS7_hEEEEEvT_T0_DpT1_,"",@"SHT_CUDA_INFO"
	.sectionflags	@""
	.align	4


	//----- nvinfo : EIATTR_CUDA_API_VERSION
	.align		4
        /*0000*/ 	.byte	0x04, 0x37
        /*0002*/ 	.short	(.L_3935 - .L_3934)
.L_3934:
        /*0004*/ 	.word	0x00000082


	//----- nvinfo : EIATTR_KPARAM_INFO
	.align		4
.L_3935:
        /*0008*/ 	.byte	0x04, 0x17
        /*000a*/ 	.short	(.L_3937 - .L_3936)
.L_3936:
        /*000c*/ 	.word	0x00000000
        /*0010*/ 	.short	0x0002
        /*0012*/ 	.short	0x0c49
        /*0014*/ 	.byte	0x00, 0xf0, 0x05, 0x00


	//----- nvinfo : EIATTR_KPARAM_INFO
	.align		4
.L_3937:
        /*0018*/ 	.byte	0x04, 0x17
        /*001a*/ 	.short	(.L_3939 - .L_3938)
.L_3938:
        /*001c*/ 	.word	0x00000000
        /*0020*/ 	.short	0x0001
        /*0022*/ 	.short	0x0c48
        /*0024*/ 	.byte	0x00, 0xf0, 0x05, 0x00


	//----- nvinfo : EIATTR_KPARAM_INFO
	.align		4
.L_3939:
        /*0028*/ 	.byte	0x04, 0x17
        /*002a*/ 	.short	(.L_3941 - .L_3940)
.L_3940:
        /*002c*/ 	.word	0x00000000
        /*0030*/ 	.short	0x0000
        /*0032*/ 	.short	0x0000
        /*0034*/ 	.byte	0x00, 0xf0, 0x21, 0x31


	//----- nvinfo : EIATTR_SPARSE_MMA_MASK
	.align		4
.L_3941:
        /*0038*/ 	.byte	0x03, 0x50
        /*003a*/ 	.short	0x0000


	//----- nvinfo : EIATTR_MAXREG_COUNT
	.align		4
        /*003c*/ 	.byte	0x03, 0x1b
        /*003e*/ 	.short	0x0080


	//----- nvinfo : EIATTR_MERCURY_ISA_VERSION
	.align		4
        /*0040*/ 	.byte	0x03, 0x5f
        /*0042*/ 	.short	0x0101


	//----- nvinfo : EIATTR_VRC_CTA_INIT_COUNT
	.align		4
        /*0044*/ 	.byte	0x02, 0x4a
	.zero		1
	.zero		1


	//----- nvinfo : EIATTR_EXIT_INSTR_OFFSETS
	.align		4
        /*0048*/ 	.byte	0x04, 0x1c
        /*004a*/ 	.short	(.L_3943 - .L_3942)


	//   ....[0]....
.L_3942:
        /*004c*/ 	.word	0x00000170


	//   ....[1]....
        /*0050*/ 	.word	0x00000990


	//   ....[2]....
        /*0054*/ 	.word	0x000009e0


	//   ....[3]....
        /*0058*/ 	.word	0x00000ec0


	//----- nvinfo : EIATTR_MAX_THREADS
	.align		4
.L_3943:
        /*005c*/ 	.byte	0x04, 0x05
        /*005e*/ 	.short	(.L_3945 - .L_3944)
.L_3944:
        /*0060*/ 	.word	0x00000200
        /*0064*/ 	.word	0x00000001
        /*0068*/ 	.word	0x00000001


	//----- nvinfo : EIATTR_CRS_STACK_SIZE
	.align		4
.L_3945:
        /*006c*/ 	.byte	0x04, 0x1e
        /*006e*/ 	.short	(.L_3947 - .L_3946)
.L_3946:
        /*0070*/ 	.word	0x00000000


	//----- nvinfo : EIATTR_CBANK_PARAM_SIZE
	.align		4
.L_3947:
        /*0074*/ 	.byte	0x03, 0x19
        /*0076*/ 	.short	0x0c4a


	//----- nvinfo : EIATTR_PARAM_CBANK
	.align		4
        /*0078*/ 	.byte	0x04, 0x0a
        /*007a*/ 	.short	(.L_3949 - .L_3948)
	.align		4
.L_3948:
        /*007c*/ 	.word	index@(.nv.constant0._ZN2at6native55_GLOBAL__N__de093ff9_22_ForeachBinaryOpList_cu_a911ec4325multi_tensor_apply_kernelINS1_18TensorListMetadataILi2EEENS1_11CopyFunctorIN3c1013Float8_e4m3fnEhLi2ELi1ELi1EEEJNS0_4CopyIS7_hEEEEEvT_T0_DpT1_)
        /*0080*/ 	.short	0x0380
        /*0082*/ 	.short	0x0c4a


	//----- nvinfo : EIATTR_SW_WAR
	.align		4
.L_3949:
        /*0084*/ 	.byte	0x04, 0x36
        /*0086*/ 	.short	(.L_3951 - .L_3950)
.L_3950:
        /*0088*/ 	.word	0x00000008
.L_3951:


//--------------------- .nv.info._ZN2at6native55_GLOBAL__N__de093ff9_22_ForeachBinaryOpList_cu_a911ec4325multi_tensor_apply_kernelINS1_18TensorListMetadataILi2EEENS1_14UnaryOpFunctorIN3c1013Float8_e4m3fnELi2ELi1ELi1EEEJNS0_4CopyIS7_S7_EEEEEvT_T0_DpT1_ --------------------------
	.section	.nv.info._ZN2at6native55_GLOBAL__N__de093ff9_22_ForeachBinaryOpList_cu_a911ec4325multi_tensor_apply_kernelINS1_18TensorListMetadataILi2EEENS1_14UnaryOpFunctorIN3c1013Float8_e4m3fnELi2ELi1ELi1EEEJNS0_4CopyIS7_S7_EEEEEvT_T0_DpT1_,"",@"SHT_CUDA_INFO"
	.sectionflags	@""
	.align	4


	//----- nvinfo : EIATTR_CUDA_API_VERSION
	.align		4
        /*0000*/ 	.byte	0x04, 0x37
        /*0002*/ 	.short	(.L_3953 - .L_3952)
.L_3952:
        /*0004*/ 	.word	0x00000082


	//----- nvinfo : EIATTR_KPARAM_INFO
	.align		4
.L_3953:
        /*0008*/ 	.byte	0x04, 0x17
        /*000a*/ 	.short	(.L_3955 - .L_3954)
.L_3954:
        /*000c*/ 	.word	0x00000000
        /*0010*/ 	.short	0x0002
        /*0012*/ 	.short	0x0c49
        /*0014*/ 	.byte	0x00, 0xf0, 0x05, 0x00


	//----- nvinfo : EIATTR_KPARAM_INFO
	.align		4
.L_3955:
        /*0018*/ 	.byte	0x04, 0x17
        /*001a*/ 	.short	(.L_3957 - .L_3956)
.L_3956:
        /*001c*/ 	.word	0x00000000
        /*0020*/ 	.short	0x0001
        /*0022*/ 	.short	0x0c48
        /*0024*/ 	.byte	0x00, 0xf0, 0x05, 0x00


	//----- nvinfo : EIATTR_KPARAM_INFO
	.align		4
.L_3957:
        /*0028*/ 	.byte	0x04, 0x17
        /*002a*/ 	.short	(.L_3959 - .L_3958)
.L_3958:
        /*002c*/ 	.word	0x00000000
        /*0030*/ 	.short	0x0000
        /*0032*/ 	.short	0x0000
        /*0034*/ 	.byte	0x00, 0xf0, 0x21, 0x31


	//----- nvinfo : EIATTR_SPARSE_MMA_MASK
	.align		4
.L_3959:
        /*0038*/ 	.byte	0x03, 0x50
        /*003a*/ 	.short	0x0000


	//----- nvinfo : EIATTR_MAXREG_COUNT
	.align		4
        /*003c*/ 	.byte	0x03, 0x1b
        /*003e*/ 	.short	0x0080


	//----- nvinfo : EIATTR_MERCURY_ISA_VERSION
	.align		4
        /*0040*/ 	.byte	0x03, 0x5f
        /*0042*/ 	.short	0x0101


	//----- nvinfo : EIATTR_VRC_CTA_INIT_COUNT
	.align		4
        /*0044*/ 	.byte	0x02, 0x4a
	.zero		1
	.zero		1


	//----- nvinfo : EIATTR_EXIT_INSTR_OFFSETS
	.align		4
        /*0048*/ 	.byte	0x04, 0x1c
        /*004a*/ 	.short	(.L_3961 - .L_3960)


	//   ....[0]....
.L_3960:
        /*004c*/ 	.word	0x00000170


	//   ....[1]....
        /*0050*/ 	.word	0x00000dc0


	//   ....[2]....
        /*0054*/ 	.word	0x00000e10


	//   ....[3]....
        /*0058*/ 	.word	0x00001710


	//----- nvinfo : EIATTR_MAX_THREADS
	.align		4
.L_3961:
        /*005c*/ 	.byte	0x04, 0x05
        /*005e*/ 	.short	(.L_3963 - .L_3962)
.L_3962:
        /*0060*/ 	.word	0x00000200
        /*0064*/ 	.word	0x00000001
        /*0068*/ 	.word	0x00000001


	//----- nvinfo : EIATTR_CRS_STACK_SIZE
	.align		4
.L_3963:
        /*006c*/ 	.byte	0x04, 0x1e
        /*006e*/ 	.short	(.L_3965 - .L_3964)
.L_3964:
        /*0070*/ 	.word	0x00000000


	//----- nvinfo : EIATTR_CBANK_PARAM_SIZE
	.align		4
.L_3965:
        /*0074*/ 	.byte	0x03, 0x19
        /*0076*/ 	.short	0x0c4a


	//----- nvinfo : EIATTR_PARAM_CBANK
	.align		4
        /*0078*/ 	.byte	0x04, 0x0a
        /*007a*/ 	.short	(.L_3967 - .L_3966)
	.align		4
.L_3966:
        /*007c*/ 	.word	index@(.nv.constant0._ZN2at6native55_GLOBAL__N__de093ff9_22_ForeachBinaryOpList_cu_a911ec4325multi_tensor_apply_kernelINS1_18TensorListMetadataILi2EEENS1_14UnaryOpFunctorIN3c1013Float8_e4m3fnELi2ELi1ELi1EEEJNS0_4CopyIS7_S7_EEEEEvT_T0_DpT1_)
        /*0080*/ 	.short	0x0380
        /*0082*/ 	.short	0x0c4a


	//----- nvinfo : EIATTR_SW_WAR
	.align		4
.L_3967:
        /*0084*/ 	.byte	0x04, 0x36
        /*0086*/ 	.short	(.L_3969 - .L_3968)
.L_3968:
        /*0088*/ 	.word	0x00000008
.L_3969:


//--------------------- .nv.info._ZN2at6native55_GLOBAL__N__de093ff9_22_ForeachBinaryOpList_cu_a911ec4325multi_tensor_apply_kernelINS1_18TensorListMetadataILi2EEENS1_11CopyFunctorIbN3c1015Float8_e5m2fnuzELi2ELi1ELi1EEEJNS0_4CopyIbS7_EEEEEvT_T0_DpT1_ --------------------------
	.section	.nv.info._ZN2at6native55_GLOBAL__N__de093ff9_22_ForeachBinaryOpList_cu_a911ec4325multi_tensor_apply_kernelINS1_18TensorListMetadataILi2EEENS1_11CopyFunctorIbN3c1015Float8_e5m2fnuzELi2ELi1ELi1EEEJNS0_4CopyIbS7_EEEEEvT_T0_DpT1_,"",@"SHT_CUDA_INFO"
	.sectionflags	@""
	.align	4


	//----- nvinfo : EIATTR_CUDA_API_VERSION
	.align		4
        /*0000*/ 	.byte	0x04, 0x37
        /*0002*/ 	.short	(.L_3971 - .L_3970)
.L_3970:
        /*0004*/ 	.word	0x00000082


	//----- nvinfo : EIATTR_KPARAM_INFO
	.align		4
.L_3971:
        /*0008*/ 	.byte	0x04, 0x17
        /*000a*/ 	.short	(.L_3973 - .L_3972)
.L_3972:
        /*000c*/ 	.word	0x00000000
        /*0010*/ 	.short	0x0002
        /*0012*/ 	.short	0x0c49
        /*0014*/ 	.byte	0x00, 0xf0, 0x05, 0x00


	//----- nvinfo : EIATTR_KPARAM_INFO
	.align		4
.L_3973:
        /*0018*/ 	.byte	0x04, 0x17
        /*001a*/ 	.short	(.L_3975 - .L_3974)
.L_3974:
        /*001c*/ 	.word	0x00000000
        /*0020*/ 	.short	0x0001
        /*0022*/ 	.short	0x0c48
        /*0024*/ 	.byte	0x00, 0xf0, 0x05, 0x00


	//----- nvinfo : EIATTR_KPARAM_INFO
	.align		4
.L_3975:
        /*0028*/ 	.byte	0x04, 0x17
        /*002a*/ 	.short	(.L_3977 - .L_3976)
.L_3976:
        /*002c*/ 	.word	0x00000000
        /*0030*/ 	.short	0x0000
        /*0032*/ 	.short	0x0000
        /*0034*/ 	.byte	0x00, 0xf0, 0x21, 0x31


	//----- nvinfo : EIATTR_SPARSE_MMA_MASK
	.align		4
.L_3977:
        /*0038*/ 	.byte	0x03, 0x50
        /*003a*/ 	.short	0x0000


	//----- nvinfo : EIATTR_MAXREG_COUNT
	.align		4
        /*003c*/ 	.byte	0x03, 0x1b
        /*003e*/ 	.short	0x0080


	//----- nvinfo : EIATTR_MERCURY_ISA_VERSION
	.align		4
        /*0040*/ 	.byte	0x03, 0x5f
        /*0042*/ 	.short	0x0101


	//----- nvinfo : EIATTR_VRC_CTA_INIT_COUNT
	.align		4
        /*0044*/ 	.byte	0x02, 0x4a
	.zero		1
	.zero		1


	//----- nvinfo : EIATTR_EXIT_INSTR_OFFSETS
	.align		4
        /*0048*/ 	.byte	0x04, 0x1c
        /*004a*/ 	.short	(.L_3979 - .L_3978)


	//   ....[0]....
.L_3978:
        /*004c*/ 	.word	0x00000170


	//   ....[1]....
        /*0050*/ 	.word	0x000006a0


	//   ....[2]....
        /*0054*/ 	.word	0x000006f0


	//   ....[3]....
        /*0058*/ 	.word	0x00000920


	//----- nvinfo : EIATTR_MAX_THREADS
	.align		4
.L_3979:
        /*005c*/ 	.byte	0x04, 0x05
        /*005e*/ 	.short	(.L_3981 - .L_3980)
.L_3980:
        /*0060*/ 	.word	0x00000200
        /*0064*/ 	.word	0x00000001
        /*0068*/ 	.word	0x00000001


	//----- nvinfo : EIATTR_CRS_STACK_SIZE
	.align		4
.L_3981:
        /*006c*/ 	.byte	0x04, 0x1e
        /*006e*/ 	.short	(.L_3983 - .L_3982)
.L_3982:
        /*0070*/ 	.word	0x00000000


	//----- nvinfo : EIATTR_CBANK_PARAM_SIZE
	.align		4
.L_3983:
        /*0074*/ 	.byte	0x03, 0x19
        /*0076*/ 	.short	0x0c4a


	//----- nvinfo : EIATTR_PARAM_CBANK
	.align		4
        /*0078*/ 	.byte	0x04, 0x0a
        /*007a*/ 	.short	(.L_3985 - .L_3984)
	.align		4
.L_3984:
        /*007c*/ 	.word	index@(.nv.constant0._ZN2at6native55_GLOBAL__N__de093ff9_22_ForeachBinaryOpList_cu_a911ec4325multi_tensor_apply_kernelINS1_18TensorListMetadataILi2EEENS1_11CopyFunctorIbN3c1015Float8_e5m2fnuzELi2ELi1ELi1EEEJNS0_4CopyIbS7_EEEEEvT_T0_DpT1_)
        /*0080*/ 	.short	0x0380
        /*0082*/ 	.short	0x0c4a


	//----- nvinfo : EIATTR_SW_WAR
	.align		4
.L_3985:
        /*0084*/ 	.byte	0x04, 0x36
        /*0086*/ 	.short	(.L_3987 - .L_3986)
.L_3986:
        /*0088*/ 	.word	0x00000008
.L_3987:


//--------------------- .nv.info._ZN2at6native55_GLOBAL__N__de093ff9_22_ForeachBinaryOpList_cu_a911ec4325multi_tensor_apply_kernelINS1_18TensorListMetadataILi2EEENS1_11CopyFunctorIbN3c1011Float8_e5m2ELi2ELi1ELi1EEEJNS0_4CopyIbS7_EEEEEvT_T0_DpT1_ --------------------------
	.section	.nv.info._ZN2at6native55_GLOBAL__N__de093ff9_22_ForeachBinaryOpList_cu_a911ec4325multi_tensor_apply_kernelINS1_18TensorListMetadataILi2EEENS1_11CopyFunctorIbN3c1011Float8_e5m2ELi2ELi1ELi1EEEJNS0_4CopyIbS7_EEEEEvT_T0_DpT1_,"",@"SHT_CUDA_INFO"
	.sectionflags	@""
	.align	4


	//----- nvinfo : EIATTR_CUDA_API_VERSION
	.align		4
        /*0000*/ 	.byte	0x04, 0x37
        /*0002*/ 	.short	(.L_3989 - .L_3988)
.L_3988:
        /*0004*/ 	.word	0x00000082


	//----- nvinfo : EIATTR_KPARAM_INFO
	.align		4
.L_3989:
        /*0008*/ 	.byte	0x04, 0x17
        /*000a*/ 	.short	(.L_3991 - .L_3990)
.L_3990:
        /*000c*/ 	.word	0x00000000
        /*0010*/ 	.short	0x0002
        /*0012*/ 	.short	0x0c49
        /*0014*/ 	.byte	0x00, 0xf0, 0x05, 0x00


	//----- nvinfo : EIATTR_KPARAM_INFO
	.align		4
.L_3991:
        /*0018*/ 	.byte	0x04, 0x17
        /*001a*/ 	.short	(.L_3993 - .L_3992)
.L_3992:
        /*001c*/ 	.word	0x00000000
        /*0020*/ 	.short	0x0001
        /*0022*/ 	.short	0x0c48
        /*0024*/ 	.byte	0x00, 0xf0, 0x05, 0x00


	//----- nvinfo : EIATTR_KPARAM_INFO
	.align		4
.L_3993:
        /*0028*/ 	.byte	0x04, 0x17
        /*002a*/ 	.short	(.L_3995 - .L_3994)
.L_3994:
        /*002c*/ 	.word	0x00000000
        /*0030*/ 	.short	0x0000
        /*0032*/ 	.short	0x0000
        /*0034*/ 	.byte	0x00, 0xf0, 0x21, 0x31


	//----- nvinfo : EIATTR_SPARSE_MMA_MASK
	.align		4
.L_3995:
        /*0038*/ 	.byte	0x03, 0x50
        /*003a*/ 	.short	0x0000


	//----- nvinfo : EIATTR_MAXREG_COUNT
	.align		4
        /*003c*/ 	.byte	0x03, 0x1b
        /*003e*/ 	.short	0x0080


	//----- nvinfo : EIATTR_MERCURY_ISA_VERSION
	.align		4
        /*0040*/ 	.byte	0x03, 0x5f
        /*0042*/ 	.short	0x0101


	//----- nvinfo : EIATTR_VRC_CTA_INIT_COUNT
	.align		4
        /*0044*/ 	.byte	0x02, 0x4a
	.zero		1
	.zero		1


	//----- nvinfo : EIATTR_EXIT_INSTR_OFFSETS
	.align		4
        /*0048*/ 	.byte	0x04, 0x1c
        /*004a*/ 	.short	(.L_3997 - .L_3996)


	//   ....[0]....
.L_3996:
        /*004c*/ 	.word	0x00000170


	//   ....[1]....
        /*0050*/ 	.word	0x000008d0


	//   ....[2]....
        /*0054*/ 	.word	0x00000920


	//   ....[3]....
        /*0058*/ 	.word	0x00000d50


	//----- nvinfo : EIATTR_MAX_THREADS
	.align		4
.L_3997:
        /*005c*/ 	.byte	0x04, 0x05
        /*005e*/ 	.short	(.L_3999 - .L_3998)
.L_3998:
        /*0060*/ 	.word	0x00000200
        /*0064*/ 	.word	0x00000001
        /*0068*/ 	.word	0x00000001


	//----- nvinfo : EIATTR_CRS_STACK_SIZE
	.align		4
.L_3999:
        /*006c*/ 	.byte	0x04, 0x1e
        /*006e*/ 	.short	(.L_4001 - .L_4000)
.L_4000:
        /*0070*/ 	.word	0x00000000


	//----- nvinfo : EIATTR_CBANK_PARAM_SIZE
	.align		4
.L_4001:
        /*0074*/ 	.byte	0x03, 0x19
        /*0076*/ 	.short	0x0c4a


	//----- nvinfo : EIATTR_PARAM_CBANK
	.align		4
        /*0078*/ 	.byte	0x04, 0x0a
        /*007a*/ 	.short	(.L_4003 - .L_4002)
	.align		4
.L_4002:
        /*007c*/ 	.word	index@(.nv.constant0._ZN2at6native55_GLOBAL__N__de093ff9_22_ForeachBinaryOpList_cu_a911ec4325multi_tensor_apply_kernelINS1_18TensorListMetadataILi2EEENS1_11CopyFunctorIbN3c1011Float8_e5m2ELi2ELi1ELi1EEEJNS0_4CopyIbS7_EEEEEvT_T0_DpT1_)
        /*0080*/ 	.short	0x0380
        /*0082*/ 	.short	0x0c4a


	//----- nvinfo : EIATTR_SW_WAR
	.align		4
.L_4003:
        /*0084*/ 	.byte	0x04, 0x36
        /*0086*/ 	.short	(.L_4005 - .L_4004)
.L_4004:
        /*0088*/ 	.word	0x00000008
.L_4005:


//--------------------- .nv.info._ZN2at6native55_GLOBAL__N__de093ff9_22_ForeachBinaryOpList_cu_a911ec4325multi_tensor_apply_kernelINS1_18TensorListMetadataILi2EEENS1_11CopyFunctorIbN3c1015Float8_e4m3fnuzELi2ELi1ELi1EEEJNS0_4CopyIbS7_EEEEEvT_T0_DpT1_ --------------------------
	.section	.nv.info._ZN2at6native55_GLOBAL__N__de093ff9_22_ForeachBinaryOpList_cu_a911ec4325multi_tensor_apply_kernelINS1_18TensorListMetadataILi2EEENS1_11CopyFunctorIbN3c1015Float8_e4m3fnuzELi2ELi1ELi1EEEJNS0_4CopyIbS7_EEEEEvT_T0_DpT1_,"",@"SHT_CUDA_INFO"
	.sectionflags	@""
	.align	4


	//----- nvinfo : EIATTR_CUDA_API_VERSION
	.align		4
        /*0000*/ 	.byte	0x04, 0x37
        /*0002*/ 	.short	(.L_4007 - .L_4006)
.L_4006:
        /*0004*/ 	.word	0x00000082


	//----- nvinfo : EIATTR_KPARAM_INFO
	.align		4
.L_4007:
        /*0008*/ 	.byte	0x04, 0x17
        /*000a*/ 	.short	(.L_4009 - .L_4008)
.L_4008:
        /*000c*/ 	.word	0x00000000
        /*0010*/ 	.short	0x0002
        /*0012*/ 	.short	0x0c49
        /*0014*/ 	.byte	0x00, 0xf0, 0x05, 0x00


	//----- nvinfo : EIATTR_KPARAM_INFO
	.align		4
.L_4009:
        /*0018*/ 	.byte	0x04, 0x17
        /*001a*/ 	.short	(.L_4011 - .L_4010)
.L_4010:
        /*001c*/ 	.word	0x00000000
        /*0020*/ 	.short	0x0001
        /*0022*/ 	.short	0x0c48
        /*0024*/ 	.byte	0x00, 0xf0, 0x05, 0x00


	//----- nvinfo : EIATTR_KPARAM_INFO
	.align		4
.L_4011:
        /*0028*/ 	.byte	0x04, 0x17
        /*002a*/ 	.short	(.L_4013 - .L_4012)
.L_4012:
        /*002c*/ 	.word	0x00000000
        /*0030*/ 	.short	0x0000
        /*0032*/ 	.short	0x0000
        /*0034*/ 	.byte	0x00, 0xf0, 0x21, 0x31


	//----- nvinfo : EIATTR_SPARSE_MMA_MASK
	.align		4
.L_4013:
        /*0038*/ 	.byte	0x03, 0x50
        /*003a*/ 	.short	0x0000


	//----- nvinfo : EIATTR_MAXREG_COUNT
	.align		4
        /*003c*/ 	.byte	0x03, 0x1b
        /*003e*/ 	.short	0x0080


	//----- nvinfo : EIATTR_MERCURY_ISA_VERSION
	.align		4
        /*0040*/ 	.byte	0x03, 0x5f
        /*0042*/ 	.short	0x0101


	//----- nvinfo : EIATTR_VRC_CTA_INIT_COUNT
	.align		4
        /*0044*/ 	.byte	0x02, 0x4a
	.zero		1
	.zero		1


	//----- nvinfo : EIATTR_EXIT_INSTR_OFFSETS
	.align		4
        /*0048*/ 	.byte	0x04, 0x1c
        /*004a*/ 	.short	(.L_4015 - .L_4014)


	//   ....[0]....
.L_4014:
        /*004c*/ 	.word	0x00000170


	//   ....[1]....
        /*0050*/ 	.word	0x000006a0


	//   ....[2]....
        /*0054*/ 	.word	0x000006f0


	//   ....[3]....
        /*0058*/ 	.word	0x00000920


	//----- nvinfo : EIATTR_MAX_THREADS
	.align		4
.L_4015:
        /*005c*/ 	.byte	0x04, 0x05
        /*005e*/ 	.short	(.L_4017 - .L_4016)
.L_4016:
        /*0060*/ 	.word	0x00000200
        /*0064*/ 	.word	0x00000001
        /*0068*/ 	.word	0x00000001


	//----- nvinfo : EIATTR_CRS_STACK_SIZE
	.align		4
.L_4017:
        /*006c*/ 	.byte	0x04, 0x1e
        /*006e*/ 	.short	(.L_4019 - .L_4018)
.L_4018:
        /*0070*/ 	.word	0x00000000


	//----- nvinfo : EIATTR_CBANK_PARAM_SIZE
	.align		4
.L_4019:
        /*0074*/ 	.byte	0x03, 0x19
        /*0076*/ 	.short	0x0c4a


	//----- nvinfo : EIATTR_PARAM_CBANK
	.align		4
        /*0078*/ 	.byte	0x04, 0x0a
        /*007a*/ 	.short	(.L_4021 - .L_4020)
	.align		4
.L_4020:
        /*007c*/ 	.word	index@(.nv.constant0._ZN2at6native55_GLOBAL__N__de093ff9_22_ForeachBinaryOpList_cu_a911ec4325multi_tensor_apply_kernelINS1_18TensorListMetadataILi2EEENS1_11CopyFunctorIbN3c1015Float8_e4m3fnuzELi2ELi1ELi1EEEJNS0_4CopyIbS7_EEEEEvT_T0_DpT1_)
        /*0080*/ 	.short	0x0380
        /*0082*/ 	.short	0x0c4a


	//----- nvinfo : EIATTR_SW_WAR
	.align		4
.L_4021:
        /*0084*/ 	.byte	0x04, 0x36
        /*0086*/ 	.short	(.L_4023 - .L_4022)
.L_4022:
        /*0088*/ 	.word	0x00000008
.L_4023:


//--------------------- .nv.info._ZN2at6native55_GLOBAL__N__de093ff9_22_ForeachBinaryOpList_cu_a911ec4325multi_tensor_apply_kernelINS1_18TensorListMetadataILi2EEENS1_11CopyFunctorIbN3c1013Float8_e4m3fnELi2ELi1ELi1EEEJNS0_4CopyIbS7_EEEEEvT_T0_DpT1_ --------------------------
	.section	.nv.info._ZN2at6native55_GLOBAL__N__de093ff9_22_ForeachBinaryOpList_cu_a911ec4325multi_tensor_apply_kernelINS1_18TensorListMetadataILi2EEENS1_11CopyFunctorIbN3c1013Float8_e4m3fnELi2ELi1ELi1EEEJNS0_4CopyIbS7_EEEEEvT_T0_DpT1_,"",@"SHT_CUDA_INFO"
	.sectionflags	@""
	.align	4


	//----- nvinfo : EIATTR_CUDA_API_VERSION
	.align		4
        /*0000*/ 	.byte	0x04, 0x37
        /*0002*/ 	.short	(.L_4025 - .L_4024)
.L_4024:
        /*0004*/ 	.word	0x00000082


	//----- nvinfo : EIATTR_KPARAM_INFO
	.align		4
.L_4025:
        /*0008*/ 	.byte	0x04, 0x17
        /*000a*/ 	.short	(.L_4027 - .L_4026)
.L_4026:
        /*000c*/ 	.word	0x00000000
        /*0010*/ 	.short	0x0002
        /*0012*/ 	.short	0x0c49
        /*0014*/ 	.byte	0x00, 0xf0, 0x05, 0x00


	//----- nvinfo : EIATTR_KPARAM_INFO
	.align		4
.L_4027:
        /*0018*/ 	.byte	0x04, 0x17
        /*001a*/ 	.short	(.L_4029 - .L_4028)
.L_4028:
        /*001c*/ 	.word	0x00000000
        /*0020*/ 	.short	0x0001
        /*0022*/ 	.short	0x0c48
        /*0024*/ 	.byte	0x00, 0xf0, 0x05, 0x00


	//----- nvinfo : EIATTR_KPARAM_INFO
	.align		4
.L_4029:
        /*0028*/ 	.byte	0x04, 0x17
        /*002a*/ 	.short	(.L_4031 - .L_4030)
.L_4030:
        /*002c*/ 	.word	0x00000000
        /*0030*/ 	.short	0x0000
        /*0032*/ 	.short	0x0000
        /*0034*/ 	.byte	0x00, 0xf0, 0x21, 0x31


	//----- nvinfo : EIATTR_SPARSE_MMA_MASK
	.align		4
.L_4031:
        /*0038*/ 	.byte	0x03, 0x50
        /*003a*/ 	.short	0x0000


	//----- nvinfo : EIATTR_MAXREG_COUNT
	.align		4
        /*003c*/ 	.byte	0x03, 0x1b
        /*003e*/ 	.short	0x0080


	//----- nvinfo : EIATTR_MERCURY_ISA_VERSION
	.align		4
        /*0040*/ 	.byte	0x03, 0x5f
        /*0042*/ 	.short	0x0101


	//----- nvinfo : EIATTR_VRC_CTA_INIT_COUNT
	.align		4
        /*0044*/ 	.byte	0x02, 0x4a
	.zero		1
	.zero		1


	//----- nvinfo : EIATTR_EXIT_INSTR_OFFSETS
	.align		4
        /*0048*/ 	.byte	0x04, 0x1c
        /*004a*/ 	.short	(.L_4033 - .L_4032)


	//   ....[0]....
.L_4032:
        /*004c*/ 	.word	0x00000170


	//   ....[1]....
        /*0050*/ 	.word	0x000006a0


	//   ....[2]....
        /*0054*/ 	.word	0x000006f0


	//   ....[3]....
        /*0058*/ 	.word	0x00000920


	//----- nvinfo : EIATTR_MAX_THREADS
	.align		4
.L_4033:
        /*005c*/ 	.byte	0x04, 0x05
        /*005e*/ 	.short	(.L_4035 - .L_4034)
.L_4034:
        /*0060*/ 	.word	0x00000200
        /*0064*/ 	.word	0x00000001
        /*0068*/ 	.word	0x00000001


	//----- nvinfo : EIATTR_CRS_STACK_SIZE
	.align		4
.L_4035:
        /*006c*/ 	.byte	0x04, 0x1e
        /*006e*/ 	.short	(.L_4037 - .L_4036)
.L_4036:
        /*0070*/ 	.word	0x00000000


	//----- nvinfo : EIATTR_CBANK_PARAM_SIZE
	.align		4
.L_4037:
        /*0074*/ 	.byte	0x03, 0x19
        /*0076*/ 	.short	0x0c4a


	//----- nvinfo : EIATTR_PARAM_CBANK
	.align		4
        /*0078*/ 	.byte	0x04, 0x0a
        /*007a*/ 	.short	(.L_4039 - .L_4038)
	.align		4
.L_4038:
        /*007c*/ 	.word	index@(.nv.constant0._ZN2at6native55_GLOBAL__N__de093ff9_22_ForeachBinaryOpList_cu_a911ec4325multi_tensor_apply_kernelINS1_18TensorListMetadataILi2EEENS1_11CopyFunctorIbN3c1013Float8_e4m3fnELi2ELi1ELi1EEEJNS0_4CopyIbS7_EEEEEvT_T0_DpT1_)
        /*0080*/ 	.short	0x0380
        /*0082*/ 	.short	0x0c4a


	//----- nvinfo : EIATTR_SW_WAR
	.align		4
.L_4039:
        /*0084*/ 	.byte	0x04, 0x36
        /*0086*/ 	.short	(.L_4041 - .L_4040)
.L_4040:
        /*0088*/ 	.word	0x00000008
.L_4041:


//--------------------- .nv.info._ZN2at6native55_GLOBAL__N__de093ff9_22_ForeachBinaryOpList_cu_a911ec4325multi_tensor_apply_kernelINS1_18TensorListMetadataILi2EEENS1_11CopyFunctorIbN3c108BFloat16ELi2ELi1ELi1EEEJNS0_4CopyIbS7_EEEEEvT_T0_DpT1_ --------------------------
	.section	.nv.info._ZN2at6native55_GLOBAL__N__de093ff9_22_ForeachBinaryOpList_cu_a911ec4325multi_tensor_apply_kernelINS1_18TensorListMetadataILi2EEENS1_11CopyFunctorIbN3c108BFloat16ELi2ELi1ELi1EEEJNS0_4CopyIbS7_EEEEEvT_T0_DpT1_,"",@"SHT_CUDA_INFO"
	.sectionflags	@""
	.align	4


	//----- nvinfo : EIATTR_CUDA_API_VERSION
	.align		4
        /*0000*/ 	.byte	0x04, 0x37
        /*0002*/ 	.short	(.L_4043 - .L_4042)
.L_4042:
        /*0004*/ 	.word	0x00000082


	//----- nvinfo : EIATTR_KPARAM_INFO
	.align		4
.L_4043:
        /*0008*/ 	.byte	0x04, 0x17
        /*000a*/ 	.short	(.L_4045 - .L_4044)
.L_4044:
        /*000c*/ 	.word	0x00000000
        /*0010*/ 	.short	0x0002
        /*0012*/ 	.short	0x0c49
        /*0014*/ 	.byte	0x00, 0xf0, 0x05, 0x00


	//----- nvinfo : EIATTR_KPARAM_INFO
	.align		4
.L_4045:
        /*0018*/ 	.byte	0x04, 0x17
        /*001a*/ 	.short	(.L_4047 - .L_4046)
.L_4046:
        /*001c*/ 	.word	0x00000000
        /*0020*/ 	.short	0x0001
        /*0022*/ 	.short	0x0c48
        /*0024*/ 	.byte	0x00, 0xf0, 0x05, 0x00


	//----- nvinfo : EIATTR_KPARAM_INFO
	.align		4
.L_4047:
        /*0028*/ 	.byte	0x04, 0x17
        /*002a*/ 	.short	(.L_4049 - .L_4048)
.L_4048:
        /*002c*/ 	.word	0x00000000
        /*0030*/ 	.short	0x0000
        /*0032*/ 	.short	0x0000
        /*0034*/ 	.byte	0x00, 0xf0, 0x21, 0x31


	//----- nvinfo : EIATTR_SPARSE_MMA_MASK
	.align		4
.L_4049:
        /*0038*/ 	.byte	0x03, 0x50
        /*003a*/ 	.short	0x0000


	//----- nvinfo : EIATTR_MAXREG_COUNT
	.align		4
        /*003c*/ 	.byte	0x03, 0x1b
        /*003e*/ 	.short	0x0080


	//----- nvinfo : EIATTR_MERCURY_ISA_VERSION
	.align		4
        /*0040*/ 	.byte	0x03, 0x5f
        /*0042*/ 	.short	0x0101


	//----- nvinfo : EIATTR_VRC_CTA_INIT_COUNT
	.align		4
        /*0044*/ 	.byte	0x02, 0x4a
	.zero		1
	.zero		1


	//----- nvinfo : EIATTR_EXIT_INSTR_OFFSETS
	.align		4
        /*0048*/ 	.byte	0x04, 0x1c
        /*004a*/ 	.short	(.L_4051 - .L_4050)


	//   ....[0]....
.L_4050:
        /*004c*/ 	.word	0x00000180


	//   ....[1]....
        /*0050*/ 	.word	0x00000d10


	//   ....[2]....
        /*0054*/ 	.word	0x00001010


	//   ....[3]....
        /*0058*/ 	.word	0x00001080


	//   ....[4]....
        /*005c*/ 	.word	0x000010d0


	//   ....[5]....
        /*0060*/ 	.word	0x00001300


	//----- nvinfo : EIATTR_MAX_THREADS
	.align		4
.L_4051:
        /*0064*/ 	.byte	0x04, 0x05
        /*0066*/ 	.short	(.L_4053 - .L_4052)
.L_4052:
        /*0068*/ 	.word	0x00000200
        /*006c*/ 	.word	0x00000001
        /*0070*/ 	.word	0x00000001


	//----- nvinfo : EIATTR_CRS_STACK_SIZE
	.align		4
.L_4053:
        /*0074*/ 	.byte	0x04, 0x1e
        /*0076*/ 	.short	(.L_4055 - .L_4054)
.L_4054:
        /*0078*/ 	.word	0x00000000


	//----- nvinfo : EIATTR_CBANK_PARAM_SIZE
	.align		4
.L_4055:
        /*007c*/ 	.byte	0x03, 0x19
        /*007e*/ 	.short	0x0c4a


	//----- nvinfo : EIATTR_PARAM_CBANK
	.align		4
        /*0080*/ 	.byte	0x04, 0x0a
        /*0082*/ 	.short	(.L_4057 - .L_4056)
	.align		4
.L_4056:
        /*0084*/ 	.word	index@(.nv.constant0._ZN2at6native55_GLOBAL__N__de093ff9_22_ForeachBinaryOpList_cu_a911ec4325multi_tensor_apply_kernelINS1_18TensorListMetadataILi2EEENS1_11CopyFunctorIbN3c108BFloat16ELi2ELi1ELi1EEEJNS0_4CopyIbS7_EEEEEvT_T0_DpT1_)
        /*0088*/ 	.short	0x0380
        /*008a*/ 	.short	0x0c4a


	//----- nvinfo : EIATTR_SW_WAR
	.align		4
.L_4057:
        /*008c*/ 	.byte	0x04, 0x36
        /*008e*/ 	.short	(.L_4059 - .L_4058)
.L_4058:
        /*0090*/ 	.word	0x00000008
.L_4059:


//--------------------- .nv.info._ZN2at6native55_GLOBAL__N__de093ff9_22_ForeachBinaryOpList_cu_a911ec4325multi_tensor_apply_kernelINS1_18TensorListMetadataILi2EEENS1_11CopyFunctorIbN3c104HalfELi2ELi1ELi1EEEJNS0_4CopyIbS7_EEEEEvT_T0_DpT1_ --------------------------
	.section	.nv.info._ZN2at6native55_GLOBAL__N__de093ff9_22_ForeachBinaryOpList_cu_a911ec4325multi_tensor_apply_kernelINS1_18TensorListMetadataILi2EEENS1_11CopyFunctorIbN3c104HalfELi2ELi1ELi1EEEJNS0_4CopyIbS7_EEEEEvT_T0_DpT1_,"",@"SHT_CUDA_INFO"
	.sectionflags	@""
	.align	4


	//----- nvinfo : EIATTR_CUDA_API_VERSION
	.align		4
        /*0000*/ 	.byte	0x04, 0x37
        /*0002*/ 	.short	(.L_4061 - .L_4060)
.L_4060:
        /*0004*/ 	.word	0x00000082


	//----- nvinfo : EIATTR_KPARAM_INFO
	.align		4
.L_4061:
        /*0008*/ 	.byte	0x04, 0x17
        /*000a*/ 	.short	(.L_4063 - .L_4062)
.L_4062:
        /*000c*/ 	.word	0x00000000
        /*0010*/ 	.short	0x0002
        /*0012*/ 	.short	0x0c49
        /*0014*/ 	.byte	0x00, 0xf0, 0x05, 0x00


	//----- nvinfo : EIATTR_KPARAM_INFO
	.align		4
.L_4063:
        /*0018*/ 	.byte	0x04, 0x17
        /*001a*/ 	.short	(.L_4065 - .L_4064)
.L_4064:
        /*001c*/ 	.word	0x00000000
        /*0020*/ 	.short	0x0001
        /*0022*/ 	.short	0x0c48
        /*0024*/ 	.byte	0x00, 0xf0, 0x05, 0x00


	//----- nvinfo : EIATTR_KPARAM_INFO
	.align		4
.L_4065:
        /*0028*/ 	.byte	0x04, 0x17
        /*002a*/ 	.short	(.L_4067 - .L_4066)
.L_4066:
        /*002c*/ 	.word	0x00000000
        /*0030*/ 	.short	0x0000
        /*0032*/ 	.short	0x0000
        /*0034*/ 	.byte	0x00, 0xf0, 0x21, 0x31


	//----- nvinfo : EIATTR_SPARSE_MMA_MASK
	.align		4
.L_4067:
        /*0038*/ 	.byte	0x03, 0x50
        /*003a*/ 	.short	0x0000


	//----- nvinfo : EIATTR_MAXREG_COUNT
	.align		4
        /*003c*/ 	.byte	0x03, 0x1b
        /*003e*/ 	.short	0x0080


	//----- nvinfo : EIATTR_MERCURY_ISA_VERSION
	.align		4
        /*0040*/ 	.byte	0x03, 0x5f
        /*0042*/ 	.short	0x0101


	//----- nvinfo : EIATTR_VRC_CTA_INIT_COUNT
	.align		4
        /*0044*/ 	.byte	0x02, 0x4a
	.zero		1
	.zero		1


	//----- nvinfo : EIATTR_EXIT_INSTR_OFFSETS
	.align		4
        /*0048*/ 	.byte	0x04, 0x1c
        /*004a*/ 	.short	(.L_4069 - .L_4068)


	//   ....[0]....
.L_4068:
        /*004c*/ 	.word	0x00000180


	//   ....[1]....
        /*0050*/ 	.word	0x00000d10


	//   ....[2]....
        /*0054*/ 	.word	0x00001010


	//   ....[3]....
        /*0058*/ 	.word	0x00001080


	//   ....[4]....
        /*005c*/ 	.word	0x000010d0


	//   ....[5]....
        /*0060*/ 	.word	0x000012e0


	//----- nvinfo : EIATTR_MAX_THREADS
	.align		4
.L_4069:
        /*0064*/ 	.byte	0x04, 0x05
        /*0066*/ 	.short	(.L_4071 - .L_4070)
.L_4070:
        /*0068*/ 	.word	0x00000200
        /*006c*/ 	.word	0x00000001
        /*0070*/ 	.word	0x00000001


	//----- nvinfo : EIATTR_CRS_STACK_SIZE
	.align		4
.L_4071:
        /*0074*/ 	.byte	0x04, 0x1e
        /*0076*/ 	.short	(.L_4073 - .L_4072)
.L_4072:
        /*0078*/ 	.word	0x00000000


	//----- nvinfo : EIATTR_CBANK_PARAM_SIZE
	.align		4
.L_4073:
        /*007c*/ 	.byte	0x03, 0x19
        /*007e*/ 	.short	0x0c4a


	//----- nvinfo : EIATTR_PARAM_CBANK
	.align		4
        /*0080*/ 	.byte	0x04, 0x0a
        /*0082*/ 	.short	(.L_4075 - .L_4074)
	.align		4
.L_4074:
        /*0084*/ 	.word	index@(.nv.constant0._ZN2at6native55_GLOBAL__N__de093ff9_22_ForeachBinaryOpList_cu_a911ec4325multi_tensor_apply_kernelINS1_18TensorListMetadataILi2EEENS1_11CopyFunctorIbN3c104HalfELi2ELi1ELi1EEEJNS0_4CopyIbS7_EEEEEvT_T0_DpT1_)
        /*0088*/ 	.short	0x0380
        /*008a*/ 	.short	0x0c4a


	//----- nvinfo : EIATTR_SW_WAR
	.align		4
.L_4075:
        /*008c*/ 	.byte	0x04, 0x36
        /*008e*/ 	.short	(.L_4077 - .L_4076)
.L_4076:
        /*0090*/ 	.word	0x00000008
.L_4077:


//--------------------- .nv.info._ZN2at6native55_GLOBAL__N__de093ff9_22_ForeachBinaryOpList_cu_a911ec4325multi_tensor_apply_kernelINS1_18TensorListMetadataILi2EEENS1_11CopyFunctorIbN3c107complexIfEELi2ELi1ELi1EEEJNS0_4CopyIbS8_EEEEEvT_T0_DpT1_ --------------------------
	.section	.nv.info._ZN2at6native55_GLOBAL__N__de093ff9_22_ForeachBinaryOpList_cu_a911ec4325multi_tensor_apply_kernelINS1_18TensorListMetadataILi2EEENS1_11CopyFunctorIbN3c107complexIfEELi2ELi1ELi1EEEJNS0_4CopyIbS8_EEEEEvT_T0_DpT1_,"",@"SHT_CUDA_INFO"
	.sectionflags	@""
	.align	4


	//----- nvinfo : EIATTR_CUDA_API_VERSION
	.align		4
        /*0000*/ 	.byte	0x04, 0x37
        /*0002*/ 	.short	(.L_4079 - .L_4078)
.L_4078:
        /*0004*/ 	.word	0x00000082


	//----- nvinfo : EIATTR_KPARAM_INFO
	.align		4
.L_4079:
        /*0008*/ 	.byte	0x04, 0x17
        /*000a*/ 	.short	(.L_4081 - .L_4080)
.L_4080:
        /*000c*/ 	.word	0x00000000
        /*0010*/ 	.short	0x0002
        /*0012*/ 	.short	0x0c49
        /*0014*/ 	.byte	0x00, 0xf0, 0x05, 0x00


	//----- nvinfo : EIATTR_KPARAM_INFO
	.align		4
.L_4081:
        /*0018*/ 	.byte	0x04, 0x17
        /*001a*/ 	.short	(.L_4083 - .L_4082)
.L_4082:
        /*001c*/ 	.word	0x00000000
        /*0020*/ 	.short	0x0001
        /*0022*/ 	.short	0x0c48
        /*0024*/ 	.byte	0x00, 0xf0, 0x05, 0x00


	//----- nvinfo : EIATTR_KPARAM_INFO
	.align		4
.L_4083:
        /*0028*/ 	.byte	0x04, 0x17
        /*002a*/ 	.short	(.L_4085 - .L_4084)
.L_4084:
        /*002c*/ 	.word	0x00000000
        /*0030*/ 	.short	0x0000
        /*0032*/ 	.short	0x0000
        /*0034*/ 	.byte	0x00, 0xf0, 0x21, 0x31


	//----- nvinfo : EIATTR_SPARSE_MMA_MASK
	.align		4
.L_4085:
        /*0038*/ 	.byte	0x03, 0x50
        /*003a*/ 	.short	0x0000


	//----- nvinfo : EIATTR_MAXREG_COUNT
	.align		4
        /*003c*/ 	.byte	0x03, 0x1b
        /*003e*/ 	.short	0x0080


	//----- nvinfo : EIATTR_MERCURY_ISA_VERSION
	.align		4
        /*0040*/ 	.byte	0x03, 0x5f
        /*0042*/ 	.short	0x0101


	//----- nvinfo : EIATTR_VRC_CTA_INIT_COUNT
	.align		4
        /*0044*/ 	.byte	0x02, 0x4a
	.zero		1
	.zero		1


	//----- nvinfo : EIATTR_EXIT_INSTR_OFFSETS
	.align		4
        /*0048*/ 	.byte	0x04, 0x1c
        /*004a*/ 	.short	(.L_4087 - .L_4086)


	//   ....[0]....
.L_4086:
        /*004c*/ 	.word	0x00000180


	//   ....[1]....
        /*0050*/ 	.word	0x00000ce0


	//   ....[2]....
        /*0054*/ 	.word	0x00000fe0


	//   ....[3]....
        /*0058*/ 	.word	0x00001040


	//   ....[4]....
        /*005c*/ 	.word	0x00001090


	//   ....[5]....
        /*0060*/ 	.word	0x00001260


	//----- nvinfo : EIATTR_MAX_THREADS
	.align		4
.L_4087:
        /*0064*/ 	.byte	0x04, 0x05
        /*0066*/ 	.short	(.L_4089 - .L_4088)
.L_4088:
        /*0068*/ 	.word	0x00000200
        /*006c*/ 	.word	0x00000001
        /*0070*/ 	.word	0x00000001


	//----- nvinfo : EIATTR_CRS_STACK_SIZE
	.align		4
.L_4089:
        /*0074*/ 	.byte	0x04, 0x1e
        /*0076*/ 	.short	(.L_4091 - .L_4090)
.L_4090:
        /*0078*/ 	.word	0x00000000


	//----- nvinfo : EIATTR_CBANK_PARAM_SIZE
	.align		4
.L_4091:
        /*007c*/ 	.byte	0x03, 0x19
        /*007e*/ 	.short	0x0c4a


	//----- nvinfo : EIATTR_PARAM_CBANK
	.align		4
        /*0080*/ 	.byte	0x04, 0x0a
        /*0082*/ 	.short	(.L_4093 - .L_4092)
	.align		4
.L_4092:
        /*0084*/ 	.word	index@(.nv.constant0._ZN2at6native55_GLOBAL__N__de093ff9_22_ForeachBinaryOpList_cu_a911ec4325multi_tensor_apply_kernelINS1_18TensorListMetadataILi2EEENS1_11CopyFunctorIbN3c107complexIfEELi2ELi1ELi1EEEJNS0_4CopyIbS8_EEEEEvT_T0_DpT1_)
        /*0088*/ 	.short	0x0380
        /*008a*/ 	.short	0x0c4a


	//----- nvinfo : EIATTR_SW_WAR
	.align		4
.L_4093:
        /*008c*/ 	.byte	0x04, 0x36
        /*008e*/ 	.short	(.L_4095 - .L_4094)
.L_4094:
        /*0090*/ 	.word	0x00000008
.L_4095:


//--------------------- .nv.info._ZN2at6native55_GLOBAL__N__de093ff9_22_ForeachBinaryOpList_cu_a911ec4325multi_tensor_apply_kernelINS1_18TensorListMetadataILi2EEENS1_11CopyFunctorIbN3c107complexIdEELi2ELi1ELi1EEEJNS0_4CopyIbS8_EEEEEvT_T0_DpT1_ --------------------------
	.section	.nv.info._ZN2at6native55_GLOBAL__N__de093ff9_22_ForeachBinaryOpList_cu_a911ec4325multi_tensor_apply_kernelINS1_18TensorListMetadataILi2EEENS1_11CopyFunctorIbN3c107complexIdEELi2ELi1ELi1EEEJNS0_4CopyIbS8_EEEEEvT_T0_DpT1_,"",@"SHT_CUDA_INFO"
	.sectionflags	@""
	.align	4


	//----- nvinfo : EIATTR_CUDA_API_VERSION
	.align		4
        /*0000*/ 	.byte	0x04, 0x37
        /*0002*/ 	.short	(.L_4097 - .L_4096)
.L_4096:
        /*0004*/ 	.word	0x00000082


	//----- nvinfo : EIATTR_KPARAM_INFO
	.align		4
.L_4097:
        /*0008*/ 	.byte	0x04, 0x17
        /*000a*/ 	.short	(.L_4099 - .L_4098)
.L_4098:
        /*000c*/ 	.word	0x00000000
        /*0010*/ 	.short	0x0002
        /*0012*/ 	.short	0x0c49
        /*0014*/ 	.byte	0x00, 0xf0, 0x05, 0x00


	//----- nvinfo : EIATTR_KPARAM_INFO
	.align		4
.L_4099:
        /*0018*/ 	.byte	0x04, 0x17
        /*001a*/ 	.short	(.L_4101 - .L_4100)
.L_4100:
        /*001c*/ 	.word	0x00000000
        /*0020*/ 	.short	0x0001
        /*0022*/ 	.short	0x0c48
        /*0024*/ 	.byte	0x00, 0xf0, 0x05, 0x00


	//----- nvinfo : EIATTR_KPARAM_INFO
	.align		4
.L_4101:
        /*0028*/ 	.byte	0x04, 0x17
        /*002a*/ 	.short	(.L_4103 - .L_4102)
.L_4102:
        /*002c*/ 	.word	0x00000000
        /*0030*/ 	.short	0x0000
        /*0032*/ 	.short	0x0000
        /*0034*/ 	.byte	0x00, 0xf0, 0x21, 0x31


	//----- nvinfo : EIATTR_SPARSE_MMA_MASK
	.align		4
.L_4103:
        /*0038*/ 	.byte	0x03, 0x50
        /*003a*/ 	.short	0x0000


	//----- nvinfo : EIATTR_MAXREG_COUNT
	.align		4
        /*003c*/ 	.byte	0x03, 0x1b
        /*003e*/ 	.short	0x0080


	//----- nvinfo : EIATTR_MERCURY_ISA_VERSION
	.align		4
        /*0040*/ 	.byte	0x03, 0x5f
        /*0042*/ 	.short	0x0101


	//----- nvinfo : EIATTR_VRC_CTA_INIT_COUNT
	.align		4
        /*0044*/ 	.byte	0x02, 0x4a
	.zero		1
	.zero		1


	//----- nvinfo : EIATTR_EXIT_INSTR_OFFSETS
	.align		4
        /*0048*/ 	.byte	0x04, 0x1c
        /*004a*/ 	.short	(.L_4105 - .L_4104)


	//   ....[0]....
.L_4104:
        /*004c*/ 	.word	0x00000180


	//   ....[1]....
        /*0050*/ 	.word	0x00000d50


	//   ....[2]....
        /*0054*/ 	.word	0x00001050


	//   ....[3]....
        /*0058*/ 	.word	0x000010a0


	//   ....[4]....
        /*005c*/ 	.word	0x000010f0


	//   ....[5]....
        /*0060*/ 	.word	0x000012d0


	//----- nvinfo : EIATTR_MAX_THREADS
	.align		4
.L_4105:
        /*0064*/ 	.byte	0x04, 0x05
        /*0066*/ 	.short	(.L_4107 - .L_4106)
.L_4106:
        /*0068*/ 	.word	0x00000200
        /*006c*/ 	.word	0x00000001
        /*0070*/ 	.word	0x00000001


	//----- nvinfo : EIATTR_CRS_STACK_SIZE
	.align		4
.L_4107:
        /*0074*/ 	.byte	0x04, 0x1e
        /*0076*/ 	.short	(.L_4109 - .L_4108)
.L_4108:
        /*0078*/ 	.word	0x00000000


	//----- nvinfo : EIATTR_CBANK_PARAM_SIZE
	.align		4
.L_4109:
        /*007c*/ 	.byte	0x03, 0x19
        /*007e*/ 	.short	0x0c4a


	//----- nvinfo : EIATTR_PARAM_CBANK
	.align		4
        /*0080*/ 	.byte	0x04, 0x0a
        /*0082*/ 	.short	(.L_4111 - .L_4110)
	.align		4
.L_4110:
        /*0084*/ 	.word	index@(.nv.constant0._ZN2at6native55_GLOBAL__N__de093ff9_22_ForeachBinaryOpList_cu_a911ec4325multi_tensor_apply_kernelINS1_18TensorListMetadataILi2EEENS1_11CopyFunctorIbN3c107complexIdEELi2ELi1ELi1EEEJNS0_4CopyIbS8_EEEEEvT_T0_DpT1_)
        /*0088*/ 	.short	0x0380
        /*008a*/ 	.short	0x0c4a


	//----- nvinfo : EIATTR_SW_WAR
	.align		4
.L_4111:
        /*008c*/ 	.byte	0x04, 0x36
        /*008e*/ 	.short	(.L_4113 - .L_4112)
.L_4112:
        /*0090*/ 	.word	0x00000008
.L_4113:


//--------------------- .nv.info._ZN2at6native55_GLOBAL__N__de093ff9_22_ForeachBinaryOpList_cu_a911ec4325multi_tensor_apply_kernelINS1_18TensorListMetadataILi2EEENS1_11CopyFunctorIbfLi2ELi1ELi1EEEJNS0_4CopyIbfEEEEEvT_T0_DpT1_ --------------------------
	.section	.nv.info._ZN2at6native55_GLOBAL__N__de093ff9_22_ForeachBinaryOpList_cu_a911ec4325multi_tensor_apply_kernelINS1_18TensorListMetadataILi2EEENS1_11CopyFunctorIbfLi2ELi1ELi1EEEJNS0_4CopyIbfEEEEEvT_T0_DpT1_,"",@"SHT_CUDA_INFO"
	.sectionflags	@""
	.align	4


	//----- nvinfo : EIATTR_CUDA_API_VERSION
	.align		4
        /*0000*/ 	.byte	0x04, 0x37
        /*0002*/ 	.short	(.L_4115 - .L_4114)
.L_4114:
        /*0004*/ 	.word	0x00000082


	//----- nvinfo : EIATTR_KPARAM_INFO
	.align		4
.L_4115:
        /*0008*/ 	.byte	0x04, 0x17
        /*000a*/ 	.short	(.L_4117 - .L_4116)
.L_4116:
        /*000c*/ 	.word	0x00000000
        /*0010*/ 	.short	0x0002
        /*0012*/ 	.short	0x0c49
        /*0014*/ 	.byte	0x00, 0xf0, 0x05, 0x00


	//----- nvinfo : EIATTR_KPARAM_INFO
	.align		4
.L_4117:
        /*0018*/ 	.byte	0x04, 0x17
        /*001a*/ 	.short	(.L_4119 - .L_4118)
.L_4118:
        /*001c*/ 	.word	0x00000000
        /*0020*/ 	.short	0x0001
        /*0022*/ 	.short	0x0c48
        /*0024*/ 	.byte	0x00, 0xf0, 0x05, 0x00


	//----- nvinfo : EIATTR_KPARAM_INFO
	.align		4
.L_4119:
        /*0028*/ 	.byte	0x04, 0x17
        /*002a*/ 	.short	(.L_4121 - .L_4120)
.L_4120:
        /*002c*/ 	.word	0x00000000
        /*0030*/ 	.short	0x0000
        /*0032*/ 	.short	0x0000
        /*0034*/ 	.byte	0x00, 0xf0, 0x21, 0x31


	//----- nvinfo : EIATTR_SPARSE_MMA_MASK
	.align		4
.L_4121:
        /*0038*/ 	.byte	0x03, 0x50
        /*003a*/ 	.short	0x0000


	//----- nvinfo : EIATTR_MAXREG_COUNT
	.align		4
        /*003c*/ 	.byte	0x03, 0x1b
        /*003e*/ 	.short	0x0080


	//----- nvinfo : EIATTR_MERCURY_ISA_VERSION
	.align		4
        /*0040*/ 	.byte	0x03, 0x5f
        /*0042*/ 	.short	0x0101


	//----- nvinfo : EIATTR_VRC_CTA_INIT_COUNT
	.align		4
        /*0044*/ 	.byte	0x02, 0x4a
	.zero		1
	.zero		1


	//----- nvinfo : EIATTR_EXIT_INSTR_OFFSETS
	.align		4
        /*0048*/ 	.byte	0x04, 0x1c
        /*004a*/ 	.short	(.L_4123 - .L_4122)


	//   ....[0]....
.L_4122:
        /*004c*/ 	.word	0x00000180


	//   ....[1]....
        /*0050*/ 	.word	0x00000ca0


	//   ....[2]....
        /*0054*/ 	.word	0x00000f80


	//   ....[3]....
        /*0058*/ 	.word	0x00000fe0


	//   ....[4]....
        /*005c*/ 	.word	0x00001030


	//   ....[5]....
        /*0060*/ 	.word	0x00001200


	//----- nvinfo : EIATTR_MAX_THREADS
	.align		4
.L_4123:
        /*0064*/ 	.byte	0x04, 0x05
        /*0066*/ 	.short	(.L_4125 - .L_4124)
.L_4124:
        /*0068*/ 	.word	0x00000200
        /*006c*/ 	.word	0x00000001
        /*0070*/ 	.word	0x00000001


	//----- nvinfo : EIATTR_CRS_STACK_SIZE
	.align		4
.L_4125:
        /*0074*/ 	.byte	0x04, 0x1e
        /*0076*/ 	.short	(.L_4127 - .L_4126)
.L_4126:
        /*0078*/ 	.word	0x00000000


	//----- nvinfo : EIATTR_CBANK_PARAM_SIZE
	.align		4
.L_4127:
        /*007c*/ 	.byte	0x03, 0x19
        /*007e*/ 	.short	0x0c4a


	//----- nvinfo : EIATTR_PARAM_CBANK
	.align		4
        /*0080*/ 	.byte	0x04, 0x0a
        /*0082*/ 	.short	(.L_4129 - .L_4128)
	.align		4
.L_4128:
        /*0084*/ 	.word	index@(.nv.constant0._ZN2at6native55_GLOBAL__N__de093ff9_22_ForeachBinaryOpList_cu_a911ec4325multi_tensor_apply_kernelINS1_18TensorListMetadataILi2EEENS1_11CopyFunctorIbfLi2ELi1ELi1EEEJNS0_4CopyIbfEEEEEvT_T0_DpT1_)
        /*0088*/ 	.short	0x0380
        /*008a*/ 	.short	0x0c4a


	//----- nvinfo : EIATTR_SW_WAR
	.align		4
.L_4129:
        /*008c*/ 	.byte	0x04, 0x36
        /*008e*/ 	.short	(.L_4131 - .L_4130)
.L_4130:
        /*0090*/ 	.word	0x00000008
.L_4131:


//--------------------- .nv.info._ZN2at6native55_GLOBAL__N__de093ff9_22_ForeachBinaryOpList_cu_a911ec4325multi_tensor_apply_kernelINS1_18TensorListMetadataILi2EEENS1_11CopyFunctorIbdLi2ELi1ELi1EEEJNS0_4CopyIbdEEEEEvT_T0_DpT1_ --------------------------
	.section	.nv.info._ZN2at6native55_GLOBAL__N__de093ff9_22_ForeachBinaryOpList_cu_a911ec4325multi_tensor_apply_kernelINS1_18TensorListMetadataILi2EEENS1_11CopyFunctorIbdLi2ELi1ELi1EEEJNS0_4CopyIbdEEEEEvT_T0_DpT1_,"",@"SHT_CUDA_INFO"
	.sectionflags	@""
	.align	4


	//----- nvinfo : EIATTR_CUDA_API_VERSION
	.align		4
        /*0000*/ 	.byte	0x04, 0x37
        /*0002*/ 	.short	(.L_4133 - .L_4132)
.L_4132:
        /*0004*/ 	.word	0x00000082


	//----- nvinfo : EIATTR_KPARAM_INFO
	.align		4
.L_4133:
        /*0008*/ 	.byte	0x04, 0x17
        /*000a*/ 	.short	(.L_4135 - .L_4134)
.L_4134:
        /*000c*/ 	.word	0x00000000
        /*0010*/ 	.short	0x0002
        /*0012*/ 	.short	0x0c49
        /*0014*/ 	.byte	0x00, 0xf0, 0x05, 0x00


	//----- nvinfo : EIATTR_KPARAM_INFO
	.align		4
.L_4135:
        /*0018*/ 	.byte	0x04, 0x17
        /*001a*/ 	.short	(.L_4137 - .L_4136)
.L_4136:
        /*001c*/ 	.word	0x00000000
        /*0020*/ 	.short	0x0001
        /*0022*/ 	.short	0x0c48
        /*0024*/ 	.byte	0x00, 0xf0, 0x05, 0x00


	//----- nvinfo : EIATTR_KPARAM_INFO
	.align		4
.L_4137:
        /*0028*/ 	.byte	0x04, 0x17
        /*002a*/ 	.short	(.L_4139 - .L_4138)
.L_4138:
        /*002c*/ 	.word	0x00000000
        /*0030*/ 	.short	0x0000
        /*0032*/ 	.short	0x0000
        /*0034*/ 	.byte	0x00, 0xf0, 0x21, 0x31


	//----- nvinfo : EIATTR_SPARSE_MMA_MASK
	.align		4
.L_4139:
        /*0038*/ 	.byte	0x03, 0x50
        /*003a*/ 	.short	0x0000


	//----- nvinfo : EIATTR_MAXREG_COUNT
	.align		4
        /*003c*/ 	.byte	0x03, 0x1b
        /*003e*/ 	.short	0x0080


	//----- nvinfo : EIATTR_MERCURY_ISA_VERSION
	.align		4
        /*0040*/ 	.byte	0x03, 0x5f
        /*0042*/ 	.short	0x0101


	//----- nvinfo : EIATTR_VRC_CTA_INIT_COUNT
	.align		4
        /*0044*/ 	.byte	0x02, 0x4a
	.zero		1
	.zero		1


	//----- nvinfo : EIATTR_EXIT_INSTR_OFFSETS
	.align		4
        /*0048*/ 	.byte	0x04, 0x1c
        /*004a*/ 	.short	(.L_4141 - .L_4140)


	//   ....[0]....
.L_4140:
        /*004c*/ 	.word	0x00000180


	//   ....[1]....
        /*0050*/ 	.word	0x00000d00


	//   ....[2]....
        /*0054*/ 	.word	0x00001000


	//   ....[3]....
        /*0058*/ 	.word	0x00001050


	//   ....[4]....
        /*005c*/ 	.word	0x000010a0


	//   ....[5]....
        /*0060*/ 	.word	0x00001270


	//----- nvinfo : EIATTR_MAX_THREADS
	.align		4
.L_4141:
        /*0064*/ 	.byte	0x04, 0x05
        /*0066*/ 	.short	(.L_4143 - .L_4142)
.L_4142:
        /*0068*/ 	.word	0x00000200
        /*006c*/ 	.word	0x00000001
        /*0070*/ 	.word	0x00000001


	//----- nvinfo : EIATTR_CRS_STACK_SIZE
	.align		4
.L_4143:
        /*0074*/ 	.byte	0x04, 0x1e
        /*0076*/ 	.short	(.L_4145 - .L_4144)
.L_4144:
        /*0078*/ 	.word	0x00000000


	//----- nvinfo : EIATTR_CBANK_PARAM_SIZE
	.align		4
.L_4145:
        /*007c*/ 	.byte	0x03, 0x19
        /*007e*/ 	.short	0x0c4a


	//----- nvinfo : EIATTR_PARAM_CBANK
	.align		4
        /*0080*/ 	.byte	0x04, 0x0a
        /*0082*/ 	.short	(.L_4147 - .L_4146)
	.align		4
.L_4146:
        /*0084*/ 	.word	index@(.nv.constant0._ZN2at6native55_GLOBAL__N__de093ff9_22_ForeachBinaryOpList_cu_a911ec4325multi_tensor_apply_kernelINS1_18TensorListMetadataILi2EEENS1_11CopyFunctorIbdLi2ELi1ELi1EEEJNS0_4CopyIbdEEEEEvT_T0_DpT1_)
        /*0088*/ 	.short	0x0380
        /*008a*/ 	.short	0x0c4a


	//----- nvinfo : EIATTR_SW_WAR
	.align		4
.L_4147:
        /*008c*/ 	.byte	0x04, 0x36
        /*008e*/ 	.short	(.L_4149 - .L_4148)
.L_4148:
        /*0090*/ 	.word	0x00000008
.L_4149:


//--------------------- .nv.info._ZN2at6native55_GLOBAL__N__de093ff9_22_ForeachBinaryOpList_cu_a911ec4325multi_tensor_apply_kernelINS1_18TensorListMetadataILi2EEENS1_11CopyFunctorIbiLi2ELi1ELi1EEEJNS0_4CopyIbiEEEEEvT_T0_DpT1_ --------------------------
	.section	.nv.info._ZN2at6native55_GLOBAL__N__de093ff9_22_ForeachBinaryOpList_cu_a911ec4325multi_tensor_apply_kernelINS1_18TensorListMetadataILi2EEENS1_11CopyFunctorIbiLi2ELi1ELi1EEEJNS0_4CopyIbiEEEEEvT_T0_DpT1_,"",@"SHT_CUDA_INFO"
	.sectionflags	@""
	.align	4


	//----- nvinfo : EIATTR_CUDA_API_VERSION
	.align		4
        /*0000*/ 	.byte	0x04, 0x37
        /*0002*/ 	.short	(.L_4151 - .L_4150)
.L_4150:
        /*0004*/ 	.word	0x00000082


	//----- nvinfo : EIATTR_KPARAM_INFO
	.align		4
.L_4151:
        /*0008*/ 	.byte	0x04, 0x17
        /*000a*/ 	.short	(.L_4153 - .L_4152)
.L_4152:
        /*000c*/ 	.word	0x00000000
        /*0010*/ 	.short	0x0002
        /*0012*/ 	.short	0x0c49
        /*0014*/ 	.byte	0x00, 0xf0, 0x05, 0x00


	//----- nvinfo : EIATTR_KPARAM_INFO
	.align		4
.L_4153:
        /*0018*/ 	.byte	0x04, 0x17
        /*001a*/ 	.short	(.L_4155 - .L_4154)
.L_4154:
        /*001c*/ 	.word	0x00000000
        /*0020*/ 	.short	0x0001
        /*0022*/ 	.short	0x0c48
        /*0024*/ 	.byte	0x00, 0xf0, 0x05, 0x00


	//----- nvinfo : EIATTR_KPARAM_INFO
	.align		4
.L_4155:
        /*0028*/ 	.byte	0x04, 0x17
        /*002a*/ 	.short	(.L_4157 - .L_4156)
.L_4156:
        /*002c*/ 	.word	0x00000000
        /*0030*/ 	.short	0x0000
        /*0032*/ 	.short	0x0000
        /*0034*/ 	.byte	0x00, 0xf0, 0x21, 0x31


	//----- nvinfo : EIATTR_SPARSE_MMA_MASK
	.align		4
.L_4157:
        /*0038*/ 	.byte	0x03, 0x50
        /*003a*/ 	.short	0x0000


	//----- nvinfo : EIATTR_MAXREG_COUNT
	.align		4
        /*003c*/ 	.byte	0x03, 0x1b
        /*003e*/ 	.short	0x0080


	//----- nvinfo : EIATTR_MERCURY_ISA_VERSION
	.align		4
        /*0040*/ 	.byte	0x03, 0x5f
        /*0042*/ 	.short	0x0101


	//----- nvinfo : EIATTR_VRC_CTA_INIT_COUNT
	.align		4
        /*0044*/ 	.byte	0x02, 0x4a
	.zero		1
	.zero		1


	//----- nvinfo : EIATTR_EXIT_INSTR_OFFSETS
	.align		4
        /*0048*/ 	.byte	0x04, 0x1c
        /*004a*/ 	.short	(.L_4159 - .L_4158)


	//   ....[0]....
.L_4158:
        /*004c*/ 	.word	0x00000180


	//   ....[1]....
        /*0050*/ 	.word	0x00000ca0


	//   ....[2]....
        /*0054*/ 	.word	0x00000f90


	//   ....[3]....
        /*0058*/ 	.word	0x00000ff0


	//   ....[4]....
        /*005c*/ 	.word	0x00001040


	//   ....[5]....
        /*0060*/ 	.word	0x00001210


	//----- nvinfo : EIATTR_MAX_THREADS
	.align		4
.L_4159:
        /*0064*/ 	.byte	0x04, 0x05
        /*0066*/ 	.short	(.L_4161 - .L_4160)
.L_4160:
        /*0068*/ 	.word	0x00000200
        /*006c*/ 	.word	0x00000001
        /*0070*/ 	.word	0x00000001


	//----- nvinfo : EIATTR_CRS_STACK_SIZE
	.align		4
.L_4161:
        /*0074*/ 	.byte	0x04, 0x1e
        /*0076*/ 	.short	(.L_4163 - .L_4162)
.L_4162:
        /*0078*/ 	.word	0x00000000


	//----- nvinfo : EIATTR_CBANK_PARAM_SIZE
	.align		4
.L_4163:
        /*007c*/ 	.byte	0x03, 0x19
        /*007e*/ 	.short	0x0c4a


	//----- nvinfo : EIATTR_PARAM_CBANK
	.align		4
        /*0080*/ 	.byte	0x04, 0x0a
        /*0082*/ 	.short	(.L_4165 - .L_4164)
	.align		4
.L_4164:
        /*0084*/ 	.word	index@(.nv.constant0._ZN2at6native55_GLOBAL__N__de093ff9_22_ForeachBinaryOpList_cu_a911ec4325multi_tensor_apply_kernelINS1_18TensorListMetadataILi2EEENS1_11CopyFunctorIbiLi2ELi1ELi1EEEJNS0_4CopyIbiEEEEEvT_T0_DpT1_)
        /*0088*/ 	.short	0x0380
        /*008a*/ 	.short	0x0c4a


	//----- nvinfo : EIATTR_SW_WAR
	.align		4
.L_4165:
        /*008c*/ 	.byte	0x04, 0x36
        /*008e*/ 	.short	(.L_4167 - .L_4166)
.L_4166:
        /*0090*/ 	.word	0x00000008
.L_4167:


//--------------------- .nv.info._ZN2at6native55_GLOBAL__N__de093ff9_22_ForeachBinaryOpList_cu_a911ec4325multi_tensor_apply_kernelINS1_18TensorListMetadataILi2EEENS1_11CopyFunctorIbsLi2ELi1ELi1EEEJNS0_4CopyIbsEEEEEvT_T0_DpT1_ --------------------------
	.section	.nv.info._ZN2at6native55_GLOBAL__N__de093ff9_22_ForeachBinaryOpList_cu_a911ec4325multi_tensor_apply_kernelINS1_18TensorListMetadataILi2EEENS1_11CopyFunctorIbsLi2ELi1ELi1EEEJNS0_4CopyIbsEEEEEvT_T0_DpT1_,"",@"SHT_CUDA_INFO"
	.sectionflags	@""
	.align	4


	//----- nvinfo : EIATTR_CUDA_API_VERSION
	.align		4
        /*0000*/ 	.byte	0x04, 0x37
        /*0002*/ 	.short	(.L_4169 - .L_4168)
.L_4168:
        /*0004*/ 	.word	0x00000082


	//----- nvinfo : EIATTR_KPARAM_INFO
	.align		4
.L_4169:
        /*0008*/ 	.byte	0x04, 0x17
        /*000a*/ 	.short	(.L_4171 - .L_4170)
.L_4170:
        /*000c*/ 	.word	0x00000000
        /*0010*/ 	.short	0x0002
        /*0012*/ 	.short	0x0c49
        /*0014*/ 	.byte	0x00, 0xf0, 0x05, 0x00


	//----- nvinfo : EIATTR_KPARAM_INFO
	.align		4
.L_4171:
        /*0018*/ 	.byte	0x04, 0x17
        /*001a*/ 	.short	(.L_4173 - .L_4172)
.L_4172:
        /*001c*/ 	.word	0x00000000
        /*0020*/ 	.short	0x0001
        /*0022*/ 	.short	0x0c48
        /*0024*/ 	.byte	0x00, 0xf0, 0x05, 0x00


	//----- nvinfo : EIATTR_KPARAM_INFO
	.align		4
.L_4173:
        /*0028*/ 	.byte	0x04, 0x17
        /*002a*/ 	.short	(.L_4175 - .L_4174)
.L_4174:
        /*002c*/ 	.word	0x00000000
        /*0030*/ 	.short	0x0000
        /*0032*/ 	.short	0x0000
        /*0034*/ 	.byte	0x00, 0xf0, 0x21, 0x31


	//----- nvinfo : EIATTR_SPARSE_MMA_MASK
	.align		4
.L_4175:
        /*0038*/ 	.byte	0x03, 0x50
        /*003a*/ 	.short	0x0000


	//----- nvinfo : EIATTR_MAXREG_COUNT
	.align		4
        /*003c*/ 	.byte	0x03, 0x1b
        /*003e*/ 	.short	0x0080


	//----- nvinfo : EIATTR_MERCURY_ISA_VERSION
	.align		4
        /*0040*/ 	.byte	0x03, 0x5f
        /*0042*/ 	.short	0x0101


	//----- nvinfo : EIATTR_VRC_CTA_INIT_COUNT
	.align		4
        /*0044*/ 	.byte	0x02, 0x4a
	.zero		1
	.zero		1


	//----- nvinfo : EIATTR_EXIT_INSTR_OFFSETS
	.align		4
        /*0048*/ 	.byte	0x04, 0x1c
        /*004a*/ 	.short	(.L_4177 - .L_4176)


	//   ....[0]....
.L_4176:
        /*004c*/ 	.word	0x00000180


	//   ....[1]....
        /*0050*/ 	.word	0x00000d30


	//   ....[2]....
        /*0054*/ 	.word	0x00001040


	//   ....[3]....
        /*0058*/ 	.word	0x000010b0


	//   ....[4]....
        /*005c*/ 	.word	0x00001100


	//   ....[5]....
        /*0060*/ 	.word	0x00001310


	//----- nvinfo : EIATTR_MAX_THREADS
	.align		4
.L_4177:
        /*0064*/ 	.byte	0x04, 0x05
        /*0066*/ 	.short	(.L_4179 - .L_4178)
.L_4178:
        /*0068*/ 	.word	0x00000200
        /*006c*/ 	.word	0x00000001
        /*0070*/ 	.word	0x00000001


	//----- nvinfo : EIATTR_CRS_STACK_SIZE
	.align		4
.L_4179:
        /*0074*/ 	.byte	0x04, 0x1e
        /*0076*/ 	.short	(.L_4181 - .L_4180)
.L_4180:
        /*0078*/ 	.word	0x00000000


	//----- nvinfo : EIATTR_CBANK_PARAM_SIZE
	.align		4
.L_4181:
        /*007c*/ 	.byte	0x03, 0x19
        /*007e*/ 	.short	0x0c4a


	//----- nvinfo : EIATTR_PARAM_CBANK
	.align		4
        /*0080*/ 	.byte	0x04, 0x0a
        /*0082*/ 	.short	(.L_4183 - .L_4182)
	.align		4
.L_4182:
        /*0084*/ 	.word	index@(.nv.constant0._ZN2at6native55_GLOBAL__N__de093ff9_22_ForeachBinaryOpList_cu_a911ec4325multi_tensor_apply_kernelINS1_18TensorListMetadataILi2EEENS1_11CopyFunctorIbsLi2ELi1ELi1EEEJNS0_4CopyIbsEEEEEvT_T0_DpT1_)
        /*0088*/ 	.short	0x0380
        /*008a*/ 	.short	0x0c4a


	//----- nvinfo : EIATTR_SW_WAR
	.align		4
.L_4183:
        /*008c*/ 	.byte	0x04, 0x36
        /*008e*/ 	.short	(.L_4185 - .L_4184)
.L_4184:
        /*0090*/ 	.word	0x00000008
.L_4185:


//--------------------- .nv.info._ZN2at6native55_GLOBAL__N__de093ff9_22_ForeachBinaryOpList_cu_a911ec4325multi_tensor_apply_kernelINS1_18TensorListMetadataILi2EEENS1_11CopyFunctorIblLi2ELi1ELi1EEEJNS0_4CopyIblEEEEEvT_T0_DpT1_ --------------------------
	.section	.nv.info._ZN2at6native55_GLOBAL__N__de093ff9_22_ForeachBinaryOpList_cu_a911ec4325multi_tensor_apply_kernelINS1_18TensorListMetadataILi2EEENS1_11CopyFunctorIblLi2ELi1ELi1EEEJNS0_4CopyIblEEEEEvT_T0_DpT1_,"",@"SHT_CUDA_INFO"
	.sectionflags	@""
	.align	4


	//----- nvinfo : EIATTR_CUDA_API_VERSION
	.align		4
        /*0000*/ 	.byte	0x04, 0x37
        /*0002*/ 	.short	(.L_4187 - .L_4186)
.L_4186:
        /*0004*/ 	.word	0x00000082


	//----- nvinfo : EIATTR_KPARAM_INFO
	.align		4
.L_4187:
        /*0008*/ 	.byte	0x04, 0x17
        /*000a*/ 	.short	(.L_4189 - .L_4188)
.L_4188:
        /*000c*/ 	.word	0x00000000
        /*0010*/ 	.short	0x0002
        /*0012*/ 	.short	0x0c49
        /*0014*/ 	.byte	0x00, 0xf0, 0x05, 0x00


	//----- nvinfo : EIATTR_KPARAM_INFO
	.align		4
.L_4189:
        /*0018*/ 	.byte	0x04, 0x17
        /*001a*/ 	.short	(.L_4191 - .L_4190)
.L_4190:
        /*001c*/ 	.word	0x00000000
        /*0020*/ 	.short	0x0001
        /*0022*/ 	.short	0x0c48
        /*0024*/ 	.byte	0x00, 0xf0, 0x05, 0x00


	//----- nvinfo : EIATTR_KPARAM_INFO
	.align		4
.L_4191:
        /*0028*/ 	.byte	0x04, 0x17
        /*002a*/ 	.short	(.L_4193 - .L_4192)
.L_4192:
        /*002c*/ 	.word	0x00000000
        /*0030*/ 	.short	0x0000
        /*0032*/ 	.short	0x0000
        /*0034*/ 	.byte	0x00, 0xf0, 0x21, 0x31


	//----- nvinfo : EIATTR_SPARSE_MMA_MASK
	.align		4
.L_4193:
        /*0038*/ 	.byte	0x03, 0x50
        /*003a*/ 	.short	0x0000


	//----- nvinfo : EIATTR_MAXREG_COUNT
	.align		4
        /*003c*/ 	.byte	0x03, 0x1b
        /*003e*/ 	.short	0x0080


	//----- nvinfo : EIATTR_MERCURY_ISA_VERSION
	.align		4
        /*0040*/ 	.byte	0x03, 0x5f
        /*0042*/ 	.short	0x0101


	//----- nvinfo : EIATTR_VRC_CTA_INIT_COUNT
	.align		4
        /*0044*/ 	.byte	0x02, 0x4a
	.zero		1
	.zero		1


	//----- nvinfo : EIATTR_EXIT_INSTR_OFFSETS
	.align		4
        /*0048*/ 	.byte	0x04, 0x1c
        /*004a*/ 	.short	(.L_4195 - .L_4194)


	//   ....[0]....
.L_4194:
        /*004c*/ 	.word	0x00000180


	//   ....[1]....
        /*0050*/ 	.word	0x00000d80


	//   ....[2]....
        /*0054*/ 	.word	0x000010e0


	//   ....[3]....
        /*0058*/ 	.word	0x00001140


	//   ....[4]....
        /*005c*/ 	.word	0x00001190


	//   ....[5]....
        /*0060*/ 	.word	0x000013a0


	//----- nvinfo : EIATTR_MAX_THREADS
	.align		4
.L_4195:
        /*0064*/ 	.byte	0x04, 0x05
        /*0066*/ 	.short	(.L_4197 - .L_4196)
.L_4196:
        /*0068*/ 	.word	0x00000200
        /*006c*/ 	.word	0x00000001
        /*0070*/ 	.word	0x00000001


	//----- nvinfo : EIATTR_CRS_STACK_SIZE
	.align		4
.L_4197:
        /*0074*/ 	.byte	0x04, 0x1e
        /*0076*/ 	.short	(.L_4199 - .L_4198)
.L_4198:
        /*0078*/ 	.word	0x00000000


	//----- nvinfo : EIATTR_CBANK_PARAM_SIZE
	.align		4
.L_4199:
        /*007c*/ 	.byte	0x03, 0x19
        /*007e*/ 	.short	0x0c4a


	//----- nvinfo : EIATTR_PARAM_CBANK
	.align		4
        /*0080*/ 	.byte	0x04, 0x0a
        /*0082*/ 	.short	(.L_4201 - .L_4200)
	.align		4
.L_4200:
        /*0084*/ 	.word	index@(.nv.constant0._ZN2at6native55_GLOBAL__N__de093ff9_22_ForeachBinaryOpList_cu_a911ec4325multi_tensor_apply_kernelINS1_18TensorListMetadataILi2EEENS1_11CopyFunctorIblLi2ELi1ELi1EEEJNS0_4CopyIblEEEEEvT_T0_DpT1_)
        /*0088*/ 	.short	0x0380
        /*008a*/ 	.short	0x0c4a


	//----- nvinfo : EIATTR_SW_WAR
	.align		4
.L_4201:
        /*008c*/ 	.byte	0x04, 0x36
        /*008e*/ 	.short	(.L_4203 - .L_4202)
.L_4202:
        /*0090*/ 	.word	0x00000008
.L_4203:


//--------------------- .nv.info._ZN2at6native55_GLOBAL__N__de093ff9_22_ForeachBinaryOpList_cu_a911ec4325multi_tensor_apply_kernelINS1_18TensorListMetadataILi2EEENS1_11CopyFunctorIbaLi2ELi1ELi1EEEJNS0_4CopyIbaEEEEEvT_T0_DpT1_ --------------------------
	.section	.nv.info._ZN2at6native55_GLOBAL__N__de093ff9_22_ForeachBinaryOpList_cu_a911ec4325multi_tensor_apply_kernelINS1_18TensorListMetadataILi2EEENS1_11CopyFunctorIbaLi2ELi1ELi1EEEJNS0_4CopyIbaEEEEEvT_T0_DpT1_,"",@"SHT_CUDA_INFO"
	.sectionflags	@""
	.align	4


	//----- nvinfo : EIATTR_CUDA_API_VERSION
	.align		4
        /*0000*/ 	.byte	0x04, 0x37
        /*0002*/ 	.short	(.L_4205 - .L_4204)
.L_4204:
        /*0004*/ 	.word	0x00000082


	//----- nvinfo : EIATTR_KPARAM_INFO
	.align		4
.L_4205:
        /*0008*/ 	.byte	0x04, 0x17
        /*000a*/ 	.short	(.L_4207 - .L_4206)
.L_4206:
        /*000c*/ 	.word	0x00000000
        /*0010*/ 	.short	0x0002
        /*0012*/ 	.short	0x0c49
        /*0014*/ 	.byte	0x00, 0xf0, 0x05, 0x00


	//----- nvinfo : EIATTR_KPARAM_INFO
	.align		4
.L_4207:
        /*0018*/ 	.byte	0x04, 0x17
        /*001a*/ 	.short	(.L_4209 - .L_4208)
.L_4208:
        /*001c*/ 	.word	0x00000000
        /*0020*/ 	.short	0x0001
        /*0022*/ 	.short	0x0c48
        /*0024*/ 	.byte	0x00, 0xf0, 0x05, 0x00


	//----- nvinfo : EIATTR_KPARAM_INFO
	.align		4
.L_4209:
        /*0028*/ 	.byte	0x04, 0x17
        /*002a*/ 	.short	(.L_4211 - .L_4210)
.L_4210:
        /*002c*/ 	.word	0x00000000
        /*0030*/ 	.short	0x0000
        /*0032*/ 	.short	0x0000
        /*0034*/ 	.byte	0x00, 0xf0, 0x21, 0x31


	//----- nvinfo : EIATTR_SPARSE_MMA_MASK
	.align		4
.L_4211:
        /*0038*/ 	.byte	0x03, 0x50
        /*003a*/ 	.short	0x0000


	//----- nvinfo : EIATTR_MAXREG_COUNT
	.align		4
        /*003c*/ 	.byte	0x03, 0x1b
        /*003e*/ 	.short	0x0080


	//----- nvinfo : EIATTR_MERCURY_ISA_VERSION
	.align		4
        /*0040*/ 	.byte	0x03, 0x5f
        /*0042*/ 	.short	0x0101


	//----- nvinfo : EIATTR_VRC_CTA_INIT_COUNT
	.align		4
        /*0044*/ 	.byte	0x02, 0x4a
	.zero		1
	.zero		1


	//----- nvinfo : EIATTR_EXIT_INSTR_OFFSETS
	.align		4
        /*0048*/ 	.byte	0x04, 0x1c
        /*004a*/ 	.short	(.L_4213 - .L_4212)


	//   ....[0]....
.L_4212:
        /*004c*/ 	.word	0x00000170


	//   ....[1]....
        /*0050*/ 	.word	0x00000cf0


	//   ....[2]....
        /*0054*/ 	.word	0x00001000


	//   ....[3]....
        /*0058*/ 	.word	0x00001060


	//   ....[4]....
        /*005c*/ 	.word	0x000010b0


	//   ....[5]....
        /*0060*/ 	.word	0x000012e0


	//----- nvinfo : EIATTR_MAX_THREADS
	.align		4
.L_4213:
        /*0064*/ 	.byte	0x04, 0x05
        /*0066*/ 	.short	(.L_4215 - .L_4214)
.L_4214:
        /*0068*/ 	.word	0x00000200
        /*006c*/ 	.word	0x00000001
        /*0070*/ 	.word	0x00000001


	//----- nvinfo : EIATTR_CRS_STACK_SIZE
	.align		4
.L_4215:
        /*0074*/ 	.byte	0x04, 0x1e
        /*0076*/ 	.short	(.L_4217 - .L_4216)
.L_4216:
        /*0078*/ 	.word	0x00000000


	//----- nvinfo : EIATTR_CBANK_PARAM_SIZE
	.align		4
.L_4217:
        /*007c*/ 	.byte	0x03, 0x19
        /*007e*/ 	.short	0x0c4a


	//----- nvinfo : EIATTR_PARAM_CBANK
	.align		4
        /*0080*/ 	.byte	0x04, 0x0a
        /*0082*/ 	.short	(.L_4219 - .L_4218)
	.align		4
.L_4218:
        /*0084*/ 	.word	index@(.nv.constant0._ZN2at6native55_GLOBAL__N__de093ff9_22_ForeachBinaryOpList_cu_a911ec4325multi_tensor_apply_kernelINS1_18TensorListMetadataILi2EEENS1_11CopyFunctorIbaLi2ELi1ELi1EEEJNS0_4CopyIbaEEEEEvT_T0_DpT1_)
        /*0088*/ 	.short	0x0380
        /*008a*/ 	.short	0x0c4a


	//----- nvinfo : EIATTR_SW_WAR
	.align		4
.L_4219:
        /*008c*/ 	.byte	0x04, 0x36
        /*008e*/ 	.short	(.L_4221 - .L_4220)
.L_4220:
        /*0090*/ 	.word	0x00000008
.L_4221:


//--------------------- .nv.info._ZN2at6native55_GLOBAL__N__de093ff9_22_ForeachBinaryOpList_cu_a911ec4325multi_tensor_apply_kernelINS1_18TensorListMetadataILi2EEENS1_11CopyFunctorIbhLi2ELi1ELi1EEEJNS0_4CopyIbhEEEEEvT_T0_DpT1_ --------------------------
	.section	.nv.info._ZN2at6native55_GLOBAL__N__de093ff9_22_ForeachBinaryOpList_cu_a911ec4325multi_tensor_apply_kernelINS1_18TensorListMetadataILi2EEENS1_11CopyFunctorIbhLi2ELi1ELi1EEEJNS0_4CopyIbhEEEEEvT_T0_DpT1_,"",@"SHT_CUDA_INFO"
	.sectionflags	@""
	.align	4


	//----- nvinfo : EIATTR_CUDA_API_VERSION
	.align		4
        /*0000*/ 	.byte	0x04, 0x37
        /*0002*/ 	.short	(.L_4223 - .L_4222)
.L_4222:
        /*0004*/ 	.word	0x00000082


	//----- nvinfo : EIATTR_KPARAM_INFO
	.align		4
.L_4223:
        /*0008*/ 	.byte	0x04, 0x17
        /*000a*/ 	.short	(.L_4225 - .L_4224)
.L_4224:
        /*000c*/ 	.word	0x00000000
        /*0010*/ 	.short	0x0002
        /*0012*/ 	.short	0x0c49
        /*0014*/ 	.byte	0x00, 0xf0, 0x05, 0x00


	//----- nvinfo : EIATTR_KPARAM_INFO
	.align		4
.L_4225:
        /*0018*/ 	.byte	0x04, 0x17
        /*001a*/ 	.short	(.L_4227 - .L_4226)
.L_4226:
        /*001c*/ 	.word	0x00000000
        /*0020*/ 	.short	0x0001
        /*0022*/ 	.short	0x0c48
        /*0024*/ 	.byte	0x00, 0xf0, 0x05, 0x00


	//----- nvinfo : EIATTR_KPARAM_INFO
	.align		4
.L_4227:
        /*0028*/ 	.byte	0x04, 0x17
        /*002a*/ 	.short	(.L_4229 - .L_4228)
.L_4228:
        /*002c*/ 	.word	0x00000000
        /*0030*/ 	.short	0x0000
        /*0032*/ 	.short	0x0000
        /*0034*/ 	.byte	0x00, 0xf0, 0x21, 0x31


	//----- nvinfo : EIATTR_SPARSE_MMA_MASK
	.align		4
.L_4229:
        /*0038*/ 	.byte	0x03, 0x50
        /*003a*/ 	.short	0x0000


	//----- nvinfo : EIATTR_MAXREG_COUNT
	.align		4
        /*003c*/ 	.byte	0x03, 0x1b
        /*003e*/ 	.short	0x0080


	//----- nvinfo : EIATTR_MERCURY_ISA_VERSION
	.align		4
        /*0040*/ 	.byte	0x03, 0x5f
        /*0042*/ 	.short	0x0101


	//----- nvinfo : EIATTR_VRC_CTA_INIT_COUNT
	.align		4
        /*0044*/ 	.byte	0x02, 0x4a
	.zero		1
	.zero		1


	//----- nvinfo : EIATTR_EXIT_INSTR_OFFSETS
	.align		4
        /*0048*/ 	.byte	0x04, 0x1c
        /*004a*/ 	.short	(.L_4231 - .L_4230)


	//   ....[0]....
.L_4230:
        /*004c*/ 	.word	0x00000170


	//   ....[1]....
        /*0050*/ 	.word	0x00000cf0


	//   ....[2]....
        /*0054*/ 	.word	0x00001000


	//   ....[3]....
        /*0058*/ 	.word	0x00001060


	//   ....[4]....
        /*005c*/ 	.word	0x000010b0


	//   ....[5]....
        /*0060*/ 	.word	0x000012e0


	//----- nvinfo : EIATTR_MAX_THREADS
	.align		4
.L_4231:
        /*0064*/ 	.byte	0x04, 0x05
        /*0066*/ 	.short	(.L_4233 - .L_4232)
.L_4232:
        /*0068*/ 	.word	0x00000200
        /*006c*/ 	.word	0x00000001
        /*0070*/ 	.word	0x00000001


	//----- nvinfo : EIATTR_CRS_STACK_SIZE
	.align		4
.L_4233:
        /*0074*/ 	.byte	0x04, 0x1e
        /*0076*/ 	.short	(.L_4235 - .L_4234)
.L_4234:
        /*0078*/ 	.word	0x00000000


	//----- nvinfo : EIATTR_CBANK_PARAM_SIZE
	.align		4
.L_4235:
        /*007c*/ 	.byte	0x03, 0x19
        /*007e*/ 	.short	0x0c4a


	//----- nvinfo : EIATTR_PARAM_CBANK
	.align		4
        /*0080*/ 	.byte	0x04, 0x0a
        /*0082*/ 	.short	(.L_4237 - .L_4236)
	.align		4
.L_4236:
        /*0084*/ 	.word	index@(.nv.constant0._ZN2at6native55_GLOBAL__N__de093ff9_22_ForeachBinaryOpList_cu_a911ec4325multi_tensor_apply_kernelINS1_18TensorListMetadataILi2EEENS1_11CopyFunctorIbhLi2ELi1ELi1EEEJNS0_4CopyIbhEEEEEvT_T0_DpT1_)
        /*0088*/ 	.short	0x0380
        /*008a*/ 	.short	0x0c4a


	//----- nvinfo : EIATTR_SW_WAR
	.align		4
.L_4237:
        /*008c*/ 	.byte	0x04, 0x36
        /*008e*/ 	.short	(.L_4239 - .L_4238)
.L_4238:
        /*0090*/ 	.word	0x00000008
.L_4239:


//--------------------- .nv.info._ZN2at6native55_GLOBAL__N__de093ff9_22_ForeachBinaryOpList_cu_a911ec4325multi_tensor_apply_kernelINS1_18TensorListMetadataILi2EEENS1_14UnaryOpFunctorIbLi2ELi1ELi1EEEJNS0_4CopyIbbEEEEEvT_T0_DpT1_ --------------------------
	.section	.nv.info._ZN2at6native55_GLOBAL__N__de093ff9_22_ForeachBinaryOpList_cu_a911ec4325multi_tensor_apply_kernelINS1_18TensorListMetadataILi2EEENS1_14UnaryOpFunctorIbLi2ELi1ELi1EEEJNS0_4CopyIbbEEEEEvT_T0_DpT1_,"",@"SHT_CUDA_INFO"
	.sectionflags	@""
	.align	4


	//----- nvinfo : EIATTR_CUDA_API_VERSION
	.align		4
        /*0000*/ 	.byte	0x04, 0x37
        /*0002*/ 	.short	(.L_4241 - .L_4240)
.L_4240:
        /*0004*/ 	.word	0x00000082


	//----- nvinfo : EIATTR_KPARAM_INFO
	.align		4
.L_4241:
        /*0008*/ 	.byte	0x04, 0x17
        /*000a*/ 	.short	(.L_4243 - .L_4242)
.L_4242:
        /*000c*/ 	.word	0x00000000
        /*0010*/ 	.short	0x0002
        /*0012*/ 	.short	0x0c49
        /*0014*/ 	.byte	0x00, 0xf0, 0x05, 0x00


	//----- nvinfo : EIATTR_KPARAM_INFO
	.align		4
.L_4243:
        /*0018*/ 	.byte	0x04, 0x17
        /*001a*/ 	.short	(.L_4245 - .L_4244)
.L_4244:
        /*001c*/ 	.word	0x00000000
        /*0020*/ 	.short	0x0001
        /*0022*/ 	.short	0x0c48
        /*0024*/ 	.byte	0x00, 0xf0, 0x05, 0x00


	//----- nvinfo : EIATTR_KPARAM_INFO
	.align		4
.L_4245:
        /*0028*/ 	.byte	0x04, 0x17
        /*002a*/ 	.short	(.L_4247 - .L_4246)
.L_4246:
        /*002c*/ 	.word	0x00000000
        /*0030*/ 	.short	0x0000
        /*0032*/ 	.short	0x0000
        /*0034*/ 	.byte	0x00, 0xf0, 0x21, 0x31


	//----- nvinfo : EIATTR_SPARSE_MMA_MASK
	.align		4
.L_4247:
        /*0038*/ 	.byte	0x03, 0x50
        /*003a*/ 	.short	0x0000


	//----- nvinfo : EIATTR_MAXREG_COUNT
	.align		4
        /*003c*/ 	.byte	0x03, 0x1b
        /*003e*/ 	.short	0x0080


	//----- nvinfo : EIATTR_MERCURY_ISA_VERSION
	.align		4
        /*0040*/ 	.byte	0x03, 0x5f
        /*0042*/ 	.short	0x0101


	//----- nvinfo : EIATTR_VRC_CTA_INIT_COUNT
	.align		4
        /*0044*/ 	.byte	0x02, 0x4a
	.zero		1
	.zero		1


	//----- nvinfo : EIATTR_EXIT_INSTR_OFFSETS
	.align		4
        /*0048*/ 	.byte	0x04, 0x1c
        /*004a*/ 	.short	(.L_4249 - .L_4248)


	//   ....[0]....
.L_4248:
        /*004c*/ 	.word	0x00000170


	//   ....[1]....
        /*0050*/ 	.word	0x00000cf0


	//   ....[2]....
        /*0054*/ 	.word	0x00000fd0


	//   ....[3]....
        /*0058*/ 	.word	0x00001030


	//   ....[4]....
        /*005c*/ 	.word	0x00001080


	//   ....[5]....
        /*0060*/ 	.word	0x000012b0


	//----- nvinfo : EIATTR_MAX_THREADS
	.align		4
.L_4249:
        /*0064*/ 	.byte	0x04, 0x05
        /*0066*/ 	.short	(.L_4251 - .L_4250)
.L_4250:
        /*0068*/ 	.word	0x00000200
        /*006c*/ 	.word	0x00000001
        /*0070*/ 	.word	0x00000001


	//----- nvinfo : EIATTR_CRS_STACK_SIZE
	.align		4
.L_4251:
        /*0074*/ 	.byte	0x04, 0x1e
        /*0076*/ 	.short	(.L_4253 - .L_4252)
.L_4252:
        /*0078*/ 	.word	0x00000000


	//----- nvinfo : EIATTR_CBANK_PARAM_SIZE
	.align		4
.L_4253:
        /*007c*/ 	.byte	0x03, 0x19
        /*007e*/ 	.short	0x0c4a


	//----- nvinfo : EIATTR_PARAM_CBANK
	.align		4
        /*0080*/ 	.byte	0x04, 0x0a
        /*0082*/ 	.short	(.L_4255 - .L_4254)
	.align		4
.L_4254:
        /*0084*/ 	.word	index@(.nv.constant0._ZN2at6native55_GLOBAL__N__de093ff9_22_ForeachBinaryOpList_cu_a911ec4325multi_tensor_apply_kernelINS1_18TensorListMetadataILi2EEENS1_14UnaryOpFunctorIbLi2ELi1ELi1EEEJNS0_4CopyIbbEEEEEvT_T0_DpT1_)
        /*0088*/ 	.short	0x0380
        /*008a*/ 	.short	0x0c4a


	//----- nvinfo : EIATTR_SW_WAR
	.align		4
.L_4255:
        /*008c*/ 	.byte	0x04, 0x36
        /*008e*/ 	.short	(.L_4257 - .L_4256)
.L_4256:
        /*0090*/ 	.word	0x00000008
.L_4257:


//--------------------- .nv.info._ZN2at6native55_GLOBAL__N__de093ff9_22_ForeachBinaryOpList_cu_a911ec4325multi_tensor_apply_kernelINS1_18TensorListMetadataILi2EEENS1_11CopyFunctorIN3c108BFloat16ENS6_15Float8_e5m2fnuzELi2ELi1ELi1EEEJNS0_4CopyIS7_S8_EEEEEvT_T0_DpT1_ --------------------------
	.section	.nv.info._ZN2at6native55_GLOBAL__N__de093ff9_22_ForeachBinaryOpList_cu_a911ec4325multi_tensor_apply_kernelINS1_18TensorListMetadataILi2EEENS1_11CopyFunctorIN3c108BFloat16ENS6_15Float8_e5m2fnuzELi2ELi1ELi1EEEJNS0_4CopyIS7_S8_EEEEEvT_T0_DpT1_,"",@"SHT_CUDA_INFO"
	.sectionflags	@""
	.align	4


	//----- nvinfo : EIATTR_CUDA_API_VERSION
	.align		4
        /*0000*/ 	.byte	0x04, 0x37
        /*0002*/ 	.short	(.L_4259 - .L_4258)
.L_4258:
        /*0004*/ 	.word	0x00000082


	//----- nvinfo : EIATTR_KPARAM_INFO
	.align		4
.L_4259:
        /*0008*/ 	.byte	0x04, 0x17
        /*000a*/ 	.short	(.L_4261 - .L_4260)
.L_4260:
        /*000c*/ 	.word	0x00000000
        /*0010*/ 	.short	0x0002
        /*0012*/ 	.short	0x0c49
        /*0014*/ 	.byte	0x00, 0xf0, 0x05, 0x00


	//----- nvinfo : EIATTR_KPARAM_INFO
	.align		4
.L_4261:
        /*0018*/ 	.byte	0x04, 0x17
        /*001a*/ 	.short	(.L_4263 - .L_4262)
.L_4262:
        /*001c*/ 	.word	0x00000000
        /*0020*/ 	.short	0x0001
        /*0022*/ 	.short	0x0c48
        /*0024*/ 	.byte	0x00, 0xf0, 0x05, 0x00


	//----- nvinfo : EIATTR_KPARAM_INFO
	.align		4
.L_4263:
        /*0028*/ 	.byte	0x04, 0x17
        /*002a*/ 	.short	(.L_4265 - .L_4264)
.L_4264:
        /*002c*/ 	.word	0x00000000
        /*0030*/ 	.short	0x0000
        /*0032*/ 	.short	0x0000
        /*0034*/ 	.byte	0x00, 0xf0, 0x21, 0x31


	//----- nvinfo : EIATTR_SPARSE_MMA_MASK
	.align		4
.L_4265:
        /*0038*/ 	.byte	0x03, 0x50
        /*003a*/ 	.short	0x0000


	//----- nvinfo : EIATTR_MAXREG_COUNT
	.align		4
        /*003c*/ 	.byte	0x03, 0x1b
        /*003e*/ 	.short	0x0080


	//----- nvinfo : EIATTR_MERCURY_ISA_VERSION
	.align		4
        /*0040*/ 	.byte	0x03, 0x5f
        /*0042*/ 	.short	0x0101


	//----- nvinfo : EIATTR_VRC_CTA_INIT_COUNT
	.align		4
        /*0044*/ 	.byte	0x02, 0x4a
	.zero		1
	.zero		1


	//----- nvinfo : EIATTR_EXIT_INSTR_OFFSETS
	.align		4
        /*0048*/ 	.byte	0x04, 0x1c
        /*004a*/ 	.short	(.L_4267 - .L_4266)


	//   ....[0]....
.L_4266:
        /*004c*/ 	.word	0x00000180


	//   ....[1]....
        /*0050*/ 	.word	0x00000db0


	//   ....[2]....
        /*0054*/ 	.word	0x00000e00


	//   ....[3]....
        /*0058*/ 	.word	0x00001650


	//----- nvinfo : EIATTR_MAX_THREADS
	.align		4
.L_4267:
        /*005c*/ 	.byte	0x04, 0x05
        /*005e*/ 	.short	(.L_4269 - .L_4268)
.L_4268:
        /*0060*/ 	.word	0x00000200
        /*0064*/ 	.word	0x00000001
        /*0068*/ 	.word	0x00000001


	//----- nvinfo : EIATTR_CRS_STACK_SIZE
	.align		4
.L_4269:
        /*006c*/ 	.byte	0x04, 0x1e
        /*006e*/ 	.short	(.L_4271 - .L_4270)
.L_4270:
        /*0070*/ 	.word	0x00000000


	//----- nvinfo : EIATTR_CBANK_PARAM_SIZE
	.align		4
.L_4271:
        /*0074*/ 	.byte	0x03, 0x19
        /*0076*/ 	.short	0x0c4a


	//----- nvinfo : EIATTR_PARAM_CBANK
	.align		4
        /*0078*/ 	.byte	0x04, 0x0a
        /*007a*/ 	.short	(.L_4273 - .L_4272)
	.align		4
.L_4272:
        /*007c*/ 	.word	index@(.nv.constant0._ZN2at6native55_GLOBAL__N__de093ff9_22_ForeachBinaryOpList_cu_a911ec4325multi_tensor_apply_kernelINS1_18TensorListMetadataILi2EEENS1_11CopyFunctorIN3c108BFloat16ENS6_15Float8_e5m2fnuzELi2ELi1ELi1EEEJNS0_4CopyIS7_S8_EEEEEvT_T0_DpT1_)
        /*0080*/ 	.short	0x0380
        /*0082*/ 	.short	0x0c4a


	//----- nvinfo : EIATTR_SW_WAR
	.align		4
.L_4273:
        /*0084*/ 	.byte	0x04, 0x36
        /*0086*/ 	.short	(.L_4275 - .L_4274)
.L_4274:
        /*0088*/ 	.word	0x00000008
.L_4275:


//--------------------- .nv.info._ZN2at6native55_GLOBAL__N__de093ff9_22_ForeachBinaryOpList_cu_a911ec4325multi_tensor_apply_kernelINS1_18TensorListMetadataILi2EEENS1_11CopyFunctorIN3c108BFloat16ENS6_11Float8_e5m2ELi2ELi1ELi1EEEJNS0_4CopyIS7_S8_EEEEEvT_T0_DpT1_ --------------------------
	.section	.nv.info._ZN2at6native55_GLOBAL__N__de093ff9_22_ForeachBinaryOpList_cu_a911ec4325multi_tensor_apply_kernelINS1_18TensorListMetadataILi2EEENS1_11CopyFunctorIN3c108BFloat16ENS6_11Float8_e5m2ELi2ELi1ELi1EEEJNS0_4CopyIS7_S8_EEEEEvT_T0_DpT1_,"",@"SHT_CUDA_INFO"
	.sectionflags	@""
	.align	4


	//----- nvinfo : EIATTR_CUDA_API_VERSION
	.align		4
        /*0000*/ 	.byte	0x04, 0x37
        /*0002*/ 	.short	(.L_4277 - .L_4276)
.L_4276:
        /*0004*/ 	.word	0x00000082


	//----- nvinfo : EIATTR_KPARAM_INFO
	.align		4
.L_4277:
        /*0008*/ 	.byte	0x04, 0x17
        /*000a*/ 	.short	(.L_4279 - .L_4278)
.L_4278:
        /*000c*/ 	.word	0x00000000
        /*0010*/ 	.short	0x0002
        /*0012*/ 	.short	0x0c49
        /*0014*/ 	.byte	0x00, 0xf0, 0x05, 0x00


	//----- nvinfo : EIATTR_KPARAM_INFO
	.align		4
.L_4279:
        /*0018*/ 	.byte	0x04, 0x17
        /*001a*/ 	.short	(.L_4281 - .L_4280)
.L_4280:
        /*001c*/ 	.word	0x00000000
        /*0020*/ 	.short	0x0001
        /*0022*/ 	.short	0x0c48
        /*0024*/ 	.byte	0x00, 0xf0, 0x05, 0x00


	//----- nvinfo : EIATTR_KPARAM_INFO
	.align		4
.L_4281:
        /*0028*/ 	.byte	0x04, 0x17
        /*002a*/ 	.short	(.L_4283 - .L_4282)
.L_4282:
        /*002c*/ 	.word	0x00000000
        /*0030*/ 	.short	0x0000
        /*0032*/ 	.short	0x0000
        /*0034*/ 	.byte	0x00, 0xf0, 0x21, 0x31


	//----- nvinfo : EIATTR_SPARSE_MMA_MASK
	.align		4
.L_4283:
        /*0038*/ 	.byte	0x03, 0x50
        /*003a*/ 	.short	0x0000


	//----- nvinfo : EIATTR_MAXREG_COUNT
	.align		4
        /*003c*/ 	.byte	0x03, 0x1b
        /*003e*/ 	.short	0x0080


	//----- nvinfo : EIATTR_MERCURY_ISA_VERSION
	.align		4
        /*0040*/ 	.byte	0x03, 0x5f
        /*0042*/ 	.short	0x0101


	//----- nvinfo : EIATTR_VRC_CTA_INIT_COUNT
	.align		4
        /*0044*/ 	.byte	0x02, 0x4a
	.zero		1
	.zero		1


	//----- nvinfo : EIATTR_EXIT_INSTR_OFFSETS
	.align		4
        /*0048*/ 	.byte	0x04, 0x1c
        /*004a*/ 	.short	(.L_4285 - .L_4284)


	//   ....[0]....
.L_4284:
        /*004c*/ 	.word	0x00000180


	//   ....[1]....
        /*0050*/ 	.word	0x000009e0


	//   ....[2]....
        /*0054*/ 	.word	0x00000a30


	//   ....[3]....
        /*0058*/ 	.word	0x00000e90


	//----- nvinfo : EIATTR_MAX_THREADS
	.align		4
.L_4285:
        /*005c*/ 	.byte	0x04, 0x05
        /*005e*/ 	.short	(.L_4287 - .L_4286)
.L_4286:
        /*0060*/ 	.word	0x00000200
        /*0064*/ 	.word	0x00000001
        /*0068*/ 	.word	0x00000001


	//----- nvinfo : EIATTR_CRS_STACK_SIZE
	.align		4
.L_4287:
        /*006c*/ 	.byte	0x04, 0x1e
        /*006e*/ 	.short	(.L_4289 - .L_4288)
.L_4288:
        /*0070*/ 	.word	0x00000000


	//----- nvinfo : EIATTR_CBANK_PARAM_SIZE
	.align		4
.L_4289:
        /*0074*/ 	.byte	0x03, 0x19
        /*0076*/ 	.short	0x0c4a


	//----- nvinfo : EIATTR_PARAM_CBANK
	.align		4
        /*0078*/ 	.byte	0x04, 0x0a
        /*007a*/ 	.short	(.L_4291 - .L_4290)
	.align		4
.L_4290:
        /*007c*/ 	.word	index@(.nv.constant0._ZN2at6native55_GLOBAL__N__de093ff9_22_ForeachBinaryOpList_cu_a911ec4325multi_tensor_apply_kernelINS1_18TensorListMetadataILi2EEENS1_11CopyFunctorIN3c108BFloat16ENS6_11Float8_e5m2ELi2ELi1ELi1EEEJNS0_4CopyIS7_S8_EEEEEvT_T0_DpT1_)
        /*0080*/ 	.short	0x0380
        /*0082*/ 	.short	0x0c4a


	//----- nvinfo : EIATTR_SW_WAR
	.align		4
.L_4291:
        /*0084*/ 	.byte	0x04, 0x36
        /*0086*/ 	.short	(.L_4293 - .L_4292)
.L_4292:
        /*0088*/ 	.word	0x00000008
.L_4293:


//--------------------- .nv.info._ZN2at6native55_GLOBAL__N__de093ff9_22_ForeachBinaryOpList_cu_a911ec4325multi_tensor_apply_kernelINS1_18TensorListMetadataILi2EEENS1_11CopyFunctorIN3c108BFloat16ENS6_15Float8_e4m3fnuzELi2ELi1ELi1EEEJNS0_4CopyIS7_S8_EEEEEvT_T0_DpT1_ --------------------------
	.section	.nv.info._ZN2at6native55_GLOBAL__N__de093ff9_22_ForeachBinaryOpList_cu_a911ec4325multi_tensor_apply_kernelINS1_18TensorListMetadataILi2EEENS1_11CopyFunctorIN3c108BFloat16ENS6_15Float8_e4m3fnuzELi2ELi1ELi1EEEJNS0_4CopyIS7_S8_EEEEEvT_T0_DpT1_,"",@"SHT_CUDA_INFO"
	.sectionflags	@""
	.align	4


	//----- nvinfo : EIATTR_CUDA_API_VERSION
	.align		4
        /*0000*/ 	.byte	0x04, 0x37
        /*0002*/ 	.short	(.L_4295 - .L_4294)
.L_4294:
        /*0004*/ 	.word	0x00000082


	//----- nvinfo : EIATTR_KPARAM_INFO
	.align		4
.L_4295:
        /*0008*/ 	.byte	0x04, 0x17
        /*000a*/ 	.short	(.L_4297 - .L_4296)
.L_4296:
        /*000c*/ 	.word	0x00000000
        /*0010*/ 	.short	0x0002
        /*0012*/ 	.short	0x0c49
        /*0014*/ 	.byte	0x00, 0xf0, 0x05, 0x00


	//----- nvinfo : EIATTR_KPARAM_INFO
	.align		4
.L_4297:
        /*0018*/ 	.byte	0x04, 0x17
        /*001a*/ 	.short	(.L_4299 - .L_4298)
.L_4298:
        /*001c*/ 	.word	0x00000000
        /*0020*/ 	.short	0x0001
        /*0022*/ 	.short	0x0c48
        /*0024*/ 	.byte	0x00, 0xf0, 0x05, 0x00


	//----- nvinfo : EIATTR_KPARAM_INFO
	.align		4
.L_4299:
        /*0028*/ 	.byte	0x04, 0x17
        /*002a*/ 	.short	(.L_4301 - .L_4300)
.L_4300:
        /*002c*/ 	.word	0x00000000
        /*0030*/ 	.short	0x0000
        /*0032*/ 	.short	0x0000
        /*0034*/ 	.byte	0x00, 0xf0, 0x21, 0x31


	//----- nvinfo : EIATTR_SPARSE_MMA_MASK
	.align		4
.L_4301:
        /*0038*/ 	.byte	0x03, 0x50
        /*003a*/ 	.short	0x0000


	//----- nvinfo : EIATTR_MAXREG_COUNT
	.align		4
        /*003c*/ 	.byte	0x03, 0x1b
        /*003e*/ 	.short	0x0080


	//----- nvinfo : EIATTR_MERCURY_ISA_VERSION
	.align		4
        /*0040*/ 	.byte	0x03, 0x5f
        /*0042*/ 	.short	0x0101


	//----- nvinfo : EIATTR_VRC_CTA_INIT_COUNT
	.align		4
        /*0044*/ 	.byte	0x02, 0x4a
	.zero		1
	.zero		1


	//----- nvinfo : EIATTR_EXIT_INSTR_OFFSETS
	.align		4
        /*0048*/ 	.byte	0x04, 0x1c
        /*004a*/ 	.short	(.L_4303 - .L_4302)


	//   ....[0]....
.L_4302:
        /*004c*/ 	.word	0x00000180


	//   ....[1]....
        /*0050*/ 	.word	0x00000db0


	//   ....[2]....
        /*0054*/ 	.word	0x00000e00


	//   ....[3]....
        /*0058*/ 	.word	0x00001650


	//----- nvinfo : EIATTR_MAX_THREADS
	.align		4
.L_4303:
        /*005c*/ 	.byte	0x04, 0x05
        /*005e*/ 	.short	(.L_4305 - .L_4304)
.L_4304:
        /*0060*/ 	.word	0x00000200
        /*0064*/ 	.word	0x00000001
        /*0068*/ 	.word	0x00000001


	//----- nvinfo : EIATTR_CRS_STACK_SIZE
	.align		4
.L_4305:
        /*006c*/ 	.byte	0x04, 0x1e
        /*006e*/ 	.short	(.L_4307 - .L_4306)
.L_4306:
        /*0070*/ 	.word	0x00000000


	//----- nvinfo : EIATTR_CBANK_PARAM_SIZE
	.align		4
.L_4307:
        /*0074*/ 	.byte	0x03, 0x19
        /*0076*/ 	.short	0x0c4a


	//----- nvinfo : EIATTR_PARAM_CBANK
	.align		4
        /*0078*/ 	.byte	0x04, 0x0a
        /*007a*/ 	.short	(.L_4309 - .L_4308)
	.align		4
.L_4308:
        /*007c*/ 	.word	index@(.nv.constant0._ZN2at6native55_GLOBAL__N__de093ff9_22_ForeachBinaryOpList_cu_a911ec4325multi_tensor_apply_kernelINS1_18TensorListMetadataILi2EEENS1_11CopyFunctorIN3c108BFloat16ENS6_15Float8_e4m3fnuzELi2ELi1ELi1EEEJNS0_4CopyIS7_S8_EEEEEvT_T0_DpT1_)
        /*0080*/ 	.short	0x0380
        /*0082*/ 	.short	0x0c4a


	//----- nvinfo : EIATTR_SW_WAR
	.align		4
.L_4309:
        /*0084*/ 	.byte	0x04, 0x36
        /*0086*/ 	.short	(.L_4311 - .L_4310)
.L_4310:
        /*0088*/ 	.word	0x00000008
.L_4311:


//--------------------- .nv.info._ZN2at6native55_GLOBAL__N__de093ff9_22_ForeachBinaryOpList_cu_a911ec4325multi_tensor_apply_kernelINS1_18TensorListMetadataILi2EEENS1_11CopyFunctorIN3c108BFloat16ENS6_13Float8_e4m3fnELi2ELi1ELi1EEEJNS0_4CopyIS7_S8_EEEEEvT_T0_DpT1_ --------------------------
	.section	.nv.info._ZN2at6native55_GLOBAL__N__de093ff9_22_ForeachBinaryOpList_cu_a911ec4325multi_tensor_apply_kernelINS1_18TensorListMetadataILi2EEENS1_11CopyFunctorIN3c108BFloat16ENS6_13Float8_e4m3fnELi2ELi1ELi1EEEJNS0_4CopyIS7_S8_EEEEEvT_T0_DpT1_,"",@"SHT_CUDA_INFO"
	.sectionflags	@""
	.align	4


	//----- nvinfo : EIATTR_CUDA_API_VERSION
	.align		4
        /*0000*/ 	.byte	0x04, 0x37
        /*0002*/ 	.short	(.L_4313 - .L_4312)
.L_4312:
        /*0004*/ 	.word	0x00000082


	//----- nvinfo : EIATTR_KPARAM_INFO
	.align		4
.L_4313:
        /*0008*/ 	.byte	0x04, 0x17
        /*000a*/ 	.short	(.L_4315 - .L_4314)
.L_4314:
        /*000c*/ 	.word	0x00000000
        /*0010*/ 	.short	0x0002
        /*0012*/ 	.short	0x0c49
        /*0014*/ 	.byte	0x00, 0xf0, 0x05, 0x00


	//----- nvinfo : EIATTR_KPARAM_INFO
	.align		4
.L_4315:
        /*0018*/ 	.byte	0x04, 0x17
        /*001a*/ 	.short	(.L_4317 - .L_4316)
.L_4316:
        /*001c*/ 	.word	0x00000000
        /*0020*/ 	.short	0x0001
        /*0022*/ 	.short	0x0c48
        /*0024*/ 	.byte	0x00, 0xf0, 0x05, 0x00


	//----- nvinfo : EIATTR_KPARAM_INFO
	.align		4
.L_4317:
        /*0028*/ 	.byte	0x04, 0x17
        /*002a*/ 	.short	(.L_4319 - .L_4318)
.L_4318:
        /*002c*/ 	.word	0x00000000
        /*0030*/ 	.short	0x0000
        /*0032*/ 	.short	0x0000
        /*0034*/ 	.byte	0x00, 0xf0, 0x21, 0x31


	//----- nvinfo : EIATTR_SPARSE_MMA_MASK
	.align		4
.L_4319:
        /*0038*/ 	.byte	0x03, 0x50
        /*003a*/ 	.short	0x0000


	//----- nvinfo : EIATTR_MAXREG_COUNT
	.align		4
        /*003c*/ 	.byte	0x03, 0x1b
        /*003e*/ 	.short	0x0080


	//----- nvinfo : EIATTR_MERCURY_ISA_VERSION
	.align		4
        /*0040*/ 	.byte	0x03, 0x5f
        /*0042*/ 	.short	0x0101


	//----- nvinfo : EIATTR_VRC_CTA_INIT_COUNT
	.align		4
        /*0044*/ 	.byte	0x02, 0x4a
	.zero		1
	.zero		1


	//----- nvinfo : EIATTR_EXIT_INSTR_OFFSETS
	.align		4
        /*0048*/ 	.byte	0x04, 0x1c
        /*004a*/ 	.short	(.L_4321 - .L_4320)


	//   ....[0]....
.L_4320:
        /*004c*/ 	.word	0x00000180


	//   ....[1]....
        /*0050*/ 	.word	0x00000b70


	//   ....[2]....
        /*0054*/ 	.word	0x00000bc0


	//   ....[3]....
        /*0058*/ 	.word	0x00001160


	//----- nvinfo : EIATTR_MAX_THREADS
	.align		4
.L_4321:
        /*005c*/ 	.byte	0x04, 0x05
        /*005e*/ 	.short	(.L_4323 - .L_4322)
.L_4322:
        /*0060*/ 	.word	0x00000200
        /*0064*/ 	.word	0x00000001
        /*0068*/ 	.word	0x00000001


	//----- nvinfo : EIATTR_CRS_STACK_SIZE
	.align		4
.L_4323:
        /*006c*/ 	.byte	0x04, 0x1e
        /*006e*/ 	.short	(.L_4325 - .L_4324)
.L_4324:
        /*0070*/ 	.word	0x00000000


	//----- nvinfo : EIATTR_CBANK_PARAM_SIZE
	.align		4
.L_4325:
        /*0074*/ 	.byte	0x03, 0x19
        /*0076*/ 	.short	0x0c4a


	//----- nvinfo : EIATTR_PARAM_CBANK
	.align		4
        /*0078*/ 	.byte	0x04, 0x0a
        /*007a*/ 	.short	(.L_4327 - .L_4326)
	.align		4
.L_4326:
        /*007c*/ 	.word	index@(.nv.constant0._ZN2at6native55_GLOBAL__N__de093ff9_22_ForeachBinaryOpList_cu_a911ec4325multi_tensor_apply_kernelINS1_18TensorListMetadataILi2EEENS1_11CopyFunctorIN3c108BFloat16ENS6_13Float8_e4m3fnELi2ELi1ELi1EEEJNS0_4CopyIS7_S8_EEEEEvT_T0_DpT1_)
        /*0080*/ 	.short	0x0380
        /*0082*/ 	.short	0x0c4a


	//----- nvinfo : EIATTR_SW_WAR
	.align		4
.L_4327:
        /*0084*/ 	.byte	0x04, 0x36
        /*0086*/ 	.short	(.L_4329 - .L_4328)
.L_4328:
        /*0088*/ 	.word	0x00000008
.L_4329:


//--------------------- .nv.info._ZN2at6native55_GLOBAL__N__de093ff9_22_ForeachBinaryOpList_cu_a911ec4325multi_tensor_apply_kernelINS1_18TensorListMetadataILi2EEENS1_11CopyFunctorIN3c108BFloat16EbLi2ELi1ELi1EEEJNS0_4CopyIS7_bEEEEEvT_T0_DpT1_ --------------------------
	.section	.nv.info._ZN2at6native55_GLOBAL__N__de093ff9_22_ForeachBinaryOpList_cu_a911ec4325multi_tensor_apply_kernelINS1_18TensorListMetadataILi2EEENS1_11CopyFunctorIN3c108BFloat16EbLi2ELi1ELi1EEEJNS0_4CopyIS7_bEEEEEvT_T0_DpT1_,"",@"SHT_CUDA_INFO"
	.sectionflags	@""
	.align	4


	//----- nvinfo : EIATTR_CUDA_API_VERSION
	.align		4
        /*0000*/ 	.byte	0x04, 0x37
        /*0002*/ 	.short	(.L_4331 - .L_4330)
.L_4330:
        /*0004*/ 	.word	0x00000082


	//----- nvinfo : EIATTR_KPARAM_INFO
	.align		4
.L_4331:
        /*0008*/ 	.byte	0x04, 0x17
        /*000a*/ 	.short	(.L_4333 - .L_4332)
.L_4332:
        /*000c*/ 	.word	0x00000000
        /*0010*/ 	.short	0x0002
        /*0012*/ 	.short	0x0c49
        /*0014*/ 	.byte	0x00, 0xf0, 0x05, 0x00


	//----- nvinfo : EIATTR_KPARAM_INFO
	.align		4
.L_4333:
        /*0018*/ 	.byte	0x04, 0x17
        /*001a*/ 	.short	(.L_4335 - .L_4334)
.L_4334:
        /*001c*/ 	.word	0x00000000
        /*0020*/ 	.short	0x0001
        /*0022*/ 	.short	0x0c48
        /*0024*/ 	.byte	0x00, 0xf0, 0x05, 0x00


	//----- nvinfo : EIATTR_KPARAM_INFO
	.align		4
.L_4335:
        /*0028*/ 	.byte	0x04, 0x17
        /*002a*/ 	.short	(.L_4337 - .L_4336)
.L_4336:
        /*002c*/ 	.word	0x00000000
        /*0030*/ 	.short	0x0000
        /*0032*/ 	.short	0x0000
        /*0034*/ 	.byte	0x00, 0xf0, 0x21, 0x31


	//----- nvinfo : EIATTR_SPARSE_MMA_MASK
	.align		4
.L_4337:
        /*0038*/ 	.byte	0x03, 0x50
        /*003a*/ 	.short	0x0000


	//----- nvinfo : EIATTR_MAXREG_COUNT
	.align		4
        /*003c*/ 	.byte	0x03, 0x1b
        /*003e*/ 	.short	0x0080


	//----- nvinfo : EIATTR_MERCURY_ISA_VERSION
	.align		4
        /*0040*/ 	.byte	0x03, 0x5f
        /*0042*/ 	.short	0x0101


	//----- nvinfo : EIATTR_VRC_CTA_INIT_COUNT
	.align		4
        /*0044*/ 	.byte	0x02, 0x4a
	.zero		1
	.zero		1


	//----- nvinfo : EIATTR_EXIT_INSTR_OFFSETS
	.align		4
        /*0048*/ 	.byte	0x04, 0x1c
        /*004a*/ 	.short	(.L_4339 - .L_4338)


	//   ....[0]....
.L_4338:
        /*004c*/ 	.word	0x00000170


	//   ....[1]....
        /*0050*/ 	.word	0x00000ce0


	//   ....[2]....
        /*0054*/ 	.word	0x00000fc0


	//   ....[3]....
        /*0058*/ 	.word	0x00001020


	//   ....[4]....
        /*005c*/ 	.word	0x00001070


	//   ....[5]....
        /*0060*/ 	.word	0x000011f0


	//----- nvinfo : EIATTR_MAX_THREADS
	.align		4
.L_4339:
        /*0064*/ 	.byte	0x04, 0x05
        /*0066*/ 	.short	(.L_4341 - .L_4340)
.L_4340:
        /*0068*/ 	.word	0x00000200
        /*006c*/ 	.word	0x00000001
        /*0070*/ 	.word	0x00000001


	//----- nvinfo : EIATTR_CRS_STACK_SIZE
	.align		4
.L_4341:
        /*0074*/ 	.byte	0x04, 0x1e
        /*0076*/ 	.short	(.L_4343 - .L_4342)
.L_4342:
        /*0078*/ 	.word	0x00000000


	//----- nvinfo : EIATTR_CBANK_PARAM_SIZE
	.align		4
.L_4343:
        /*007c*/ 	.byte	0x03, 0x19
        /*007e*/ 	.short	0x0c4a


	//----- nvinfo : EIATTR_PARAM_CBANK
	.align		4
        /*0080*/ 	.byte	0x04, 0x0a
        /*0082*/ 	.short	(.L_4345 - .L_4344)
	.align		4
.L_4344:
        /*0084*/ 	.word	index@(.nv.constant0._ZN2at6native55_GLOBAL__N__de093ff9_22_ForeachBinaryOpList_cu_a911ec4325multi_tensor_apply_kernelINS1_18TensorListMetadataILi2EEENS1_11CopyFunctorIN3c108BFloat16EbLi2ELi1ELi1EEEJNS0_4CopyIS7_bEEEEEvT_T0_DpT1_)
        /*0088*/ 	.short	0x0380
        /*008a*/ 	.short	0x0c4a


	//----- nvinfo : EIATTR_SW_WAR
	.align		4
.L_4345:
        /*008c*/ 	.byte	0x04, 0x36
        /*008e*/ 	.short	(.L_4347 - .L_4346)
.L_4346:
        /*0090*/ 	.word	0x00000008
.L_4347:


//--------------------- .nv.info._ZN2at6native55_GLOBAL__N__de093ff9_22_ForeachBinaryOpList_cu_a911ec4325multi_tensor_apply_kernelINS1_18TensorListMetadataILi2EEENS1_11CopyFunctorIN3c108BFloat16ENS6_4HalfELi2ELi1ELi1EEEJNS0_4CopyIS7_S8_EEEEEvT_T0_DpT1_ --------------------------
	.section	.nv.info._ZN2at6native55_GLOBAL__N__de093ff9_22_ForeachBinaryOpList_cu_a911ec4325multi_tensor_apply_kernelINS1_18TensorListMetadataILi2EEENS1_11CopyFunctorIN3c108BFloat16ENS6_4HalfELi2ELi1ELi1EEEJNS0_4CopyIS7_S8_EEEEEvT_T0_DpT1_,"",@"SHT_CUDA_INFO"
	.sectionflags	@""
	.align	4


	//----- nvinfo : EIATTR_CUDA_API_VERSION
	.align		4
        /*0000*/ 	.byte	0x04, 0x37
        /*0002*/ 	.short	(.L_4349 - .L_4348)
.L_4348:
        /*0004*/ 	.word	0x00000082


	//----- nvinfo : EIATTR_KPARAM_INFO
	.align		4
.L_4349:
        /*0008*/ 	.byte	0x04, 0x17
        /*000a*/ 	.short	(.L_4351 - .L_4350)
.L_4350:
        /*000c*/ 	.word	0x00000000
        /*0010*/ 	.short	0x0002
        /*0012*/ 	.short	0x0c49
        /*0014*/ 	.byte	0x00, 0xf0, 0x05, 0x00


	//----- nvinfo : EIATTR_KPARAM_INFO
	.align		4
.L_4351:
        /*0018*/ 	.byte	0x04, 0x17
        /*001a*/ 	.short	(.L_4353 - .L_4352)
.L_4352:
        /*001c*/ 	.word	0x00000000
        /*0020*/ 	.short	0x0001
        /*0022*/ 	.short	0x0c48
        /*0024*/ 	.byte	0x00, 0xf0, 0x05, 0x00


	//----- nvinfo : EIATTR_KPARAM_INFO
	.align		4
.L_4353:
        /*0028*/ 	.byte	0x04, 0x17
        /*002a*/ 	.short	(.L_4355 - .L_4354)
.L_4354:
        /*002c*/ 	.word	0x00000000
        /*0030*/ 	.short	0x0000
        /*0032*/ 	.short	0x0000
        /*0034*/ 	.byte	0x00, 0xf0, 0x21, 0x31


	//----- nvinfo : EIATTR_SPARSE_MMA_MASK
	.align		4
.L_4355:
        /*0038*/ 	.byte	0x03, 0x50
        /*003a*/ 	.short	0x0000


	//----- nvinfo : EIATTR_MAXREG_COUNT
	.align		4
        /*003c*/ 	.byte	0x03, 0x1b
        /*003e*/ 	.short	0x0080


	//----- nvinfo : EIATTR_MERCURY_ISA_VERSION
	.align		4
        /*0040*/ 	.byte	0x03, 0x5f
        /*0042*/ 	.short	0x0101


	//----- nvinfo : EIATTR_VRC_CTA_INIT_COUNT
	.align		4
        /*0044*/ 	.byte	0x02, 0x4a
	.zero		1
	.zero		1


	//----- nvinfo : EIATTR_EXIT_INSTR_OFFSETS
	.align		4
        /*0048*/ 	.byte	0x04, 0x1c
        /*004a*/ 	.short	(.L_4357 - .L_4356)


	//   ....[0]....
.L_4356:
        /*004c*/ 	.word	0x00000160


	//   ....[1]....
        /*0050*/ 	.word	0x000009f0


	//   ....[2]....
        /*0054*/ 	.word	0x00000d00


	//   ....[3]....
        /*0058*/ 	.word	0x00000d60


	//   ....[4]....
        /*005c*/ 	.word	0x00000db0


	//   ....[5]....
        /*0060*/ 	.word	0x00000f50


	//----- nvinfo : EIATTR_MAX_THREADS
	.align		4
.L_4357:
        /*0064*/ 	.byte	0x04, 0x05
        /*0066*/ 	.short	(.L_4359 - .L_4358)
.L_4358:
        /*0068*/ 	.word	0x00000200
        /*006c*/ 	.word	0x00000001
        /*0070*/ 	.word	0x00000001


	//----- nvinfo : EIATTR_CRS_STACK_SIZE
	.align		4
.L_4359:
        /*0074*/ 	.byte	0x04, 0x1e
        /*0076*/ 	.short	(.L_4361 - .L_4360)
.L_4360:
        /*0078*/ 	.word	0x00000000


	//----- nvinfo : EIATTR_CBANK_PARAM_SIZE
	.align		4
.L_4361:
        /*007c*/ 	.byte	0x03, 0x19
        /*007e*/ 	.short	0x0c4a


	//----- nvinfo : EIATTR_PARAM_CBANK
	.align		4
        /*0080*/ 	.byte	0x04, 0x0a
        /*0082*/ 	.short	(.L_4363 - .L_4362)
	.align		4
.L_4362:
        /*0084*/ 	.word	index@(.nv.constant0._ZN2at6native55_GLOBAL__N__de093ff9_22_ForeachBinaryOpList_cu_a911ec4325multi_tensor_apply_kernelINS1_18TensorListMetadataILi2EEENS1_11CopyFunctorIN3c108BFloat16ENS6_4HalfELi2ELi1ELi1EEEJNS0_4CopyIS7_S8_EEEEEvT_T0_DpT1_)
        /*0088*/ 	.short	0x0380
        /*008a*/ 	.short	0x0c4a


	//----- nvinfo : EIATTR_SW_WAR
	.align		4
.L_4363:
        /*008c*/ 	.byte	0x04, 0x36
        /*008e*/ 	.short	(.L_4365 - .L_4364)
.L_4364:
        /*0090*/ 	.word	0x00000008
.L_4365:


//--------------------- .nv.info._ZN2at6native55_GLOBAL__N__de093ff9_22_ForeachBinaryOpList_cu_a911ec4325multi_tensor_apply_kernelINS1_18TensorListMetadataILi2EEENS1_11CopyFunctorIN3c108BFloat16ENS6_7complexIfEELi2ELi1ELi1EEEJNS0_4CopyIS7_S9_EEEEEvT_T0_DpT1_ --------------------------
	.section	.nv.info._ZN2at6native55_GLOBAL__N__de093ff9_22_ForeachBinaryOpList_cu_a911ec4325multi_tensor_apply_kernelINS1_18TensorListMetadataILi2EEENS1_11CopyFunctorIN3c108BFloat16ENS6_7complexIfEELi2ELi1ELi1EEEJNS0_4CopyIS7_S9_EEEEEvT_T0_DpT1_,"",@"SHT_CUDA_INFO"
	.sectionflags	@""
	.align	4


	//----- nvinfo : EIATTR_CUDA_API_VERSION
	.align		4
        /*0000*/ 	.byte	0x04, 0x37
        /*0002*/ 	.short	(.L_4367 - .L_4366)
.L_4366:
        /*0004*/ 	.word	0x00000082


	//----- nvinfo : EIATTR_KPARAM_INFO
	.align		4
.L_4367:
        /*0008*/ 	.byte	0x04, 0x17
        /*000a*/ 	.short	(.L_4369 - .L_4368)
.L_4368:
        /*000c*/ 	.word	0x00000000
        /*0010*/ 	.short	0x0002
        /*0012*/ 	.short	0x0c49
        /*0014*/ 	.byte	0x00, 0xf0, 0x05, 0x00


	//----- nvinfo : EIATTR_KPARAM_INFO
	.align		4
.L_4369:
        /*0018*/ 	.byte	0x04, 0x17
        /*001a*/ 	.short	(.L_4371 - .L_4370)
.L_4370:
        /*001c*/ 	.word	0x00000000
        /*0020*/ 	.short	0x0001
        /*0022*/ 	.short	0x0c48
        /*0024*/ 	.byte	0x00, 0xf0, 0x05, 0x00


	//----- nvinfo : EIATTR_KPARAM_INFO
	.align		4
.L_4371:
        /*0028*/ 	.byte	0x04, 0x17
        /*002a*/ 	.short	(.L_4373 - .L_4372)
.L_4372:
        /*002c*/ 	.word	0x00000000
        /*0030*/ 	.short	0x0000
        /*0032*/ 	.short	0x0000
        /*0034*/ 	.byte	0x00, 0xf0, 0x21, 0x31


	//----- nvinfo : EIATTR_SPARSE_MMA_MASK
	.align		4
.L_4373:
        /*0038*/ 	.byte	0x03, 0x50
        /*003a*/ 	.short	0x0000


	//----- nvinfo : EIATTR_MAXREG_COUNT
	.align		4
        /*003c*/ 	.byte	0x03, 0x1b
        /*003e*/ 	.short	0x0080


	//----- nvinfo : EIATTR_MERCURY_ISA_VERSION
	.align		4
        /*0040*/ 	.byte	0x03, 0x5f
        /*0042*/ 	.short	0x0101


	//----- nvinfo : EIATTR_VRC_CTA_INIT_COUNT
	.align		4
        /*0044*/ 	.byte	0x02, 0x4a
	.zero		1
	.zero		1


	//----- nvinfo : EIATTR_EXIT_INSTR_OFFSETS
	.align		4
        /*0048*/ 	.byte	0x04, 0x1c
        /*004a*/ 	.short	(.L_4375 - .L_4374)


	//   ....[0]....
.L_4374:
        /*004c*/ 	.word	0x00000160


	//   ....[1]....
        /*0050*/ 	.word	0x000009d0


	//   ....[2]....
        /*0054*/ 	.word	0x00000ca0


	//   ....[3]....
        /*0058*/ 	.word	0x00000cf0


	//   ....[4]....
        /*005c*/ 	.word	0x00000d40


	//   ....[5]....
        /*0060*/ 	.word	0x00000e80


	//----- nvinfo : EIATTR_MAX_THREADS
	.align		4
.L_4375:
        /*0064*/ 	.byte	0x04, 0x05
        /*0066*/ 	.short	(.L_4377 - .L_4376)
.L_4376:
        /*0068*/ 	.word	0x00000200
        /*006c*/ 	.word	0x00000001
        /*0070*/ 	.word	0x00000001


	//----- nvinfo : EIATTR_CRS_STACK_SIZE
	.align		4
.L_4377:
        /*0074*/ 	.byte	0x04, 0x1e
        /*0076*/ 	.short	(.L_4379 - .L_4378)
.L_4378:
        /*0078*/ 	.word	0x00000000


	//----- nvinfo : EIATTR_CBANK_PARAM_SIZE
	.align		4
.L_4379:
        /*007c*/ 	.byte	0x03, 0x19
        /*007e*/ 	.short	0x0c4a


	//----- nvinfo : EIATTR_PARAM_CBANK
	.align		4
        /*0080*/ 	.byte	0x04, 0x0a
        /*0082*/ 	.short	(.L_4381 - .L_4380)
	.align		4
.L_4380:
        /*0084*/ 	.word	index@(.nv.constant0._ZN2at6native55_GLOBAL__N__de093ff9_22_ForeachBinaryOpList_cu_a911ec4325multi_tensor_apply_kernelINS1_18TensorListMetadataILi2EEENS1_11CopyFunctorIN3c108BFloat16ENS6_7complexIfEELi2ELi1ELi1EEEJNS0_4CopyIS7_S9_EEEEEvT_T0_DpT1_)
        /*0088*/ 	.short	0x0380
        /*008a*/ 	.short	0x0c4a


	//----- nvinfo : EIATTR_SW_WAR
	.align		4
.L_4381:
        /*008c*/ 	.byte	0x04, 0x36
        /*008e*/ 	.short	(.L_4383 - .L_4382)
.L_4382:
        /*0090*/ 	.word	0x00000008
.L_4383:


//--------------------- .nv.info._ZN2at6native55_GLOBAL__N__de093ff9_22_ForeachBinaryOpList_cu_a911ec4325multi_tensor_apply_kernelINS1_18TensorListMetadataILi2EEENS1_11CopyFunctorIN3c108BFloat16ENS6_7complexIdEELi2ELi1ELi1EEEJNS0_4CopyIS7_S9_EEEEEvT_T0_DpT1_ --------------------------
	.section	.nv.info._ZN2at6native55_GLOBAL__N__de093ff9_22_ForeachBinaryOpList_cu_a911ec4325multi_tensor_apply_kernelINS1_18TensorListMetadataILi2EEENS1_11CopyFunctorIN3c108BFloat16ENS6_7complexIdEELi2ELi1ELi1EEEJNS0_4CopyIS7_S9_EEEEEvT_T0_DpT1_,"",@"SHT_CUDA_INFO"
	.sectionflags	@""
	.align	4


	//----- nvinfo : EIATTR_CUDA_API_VERSION
	.align		4
        /*0000*/ 	.byte	0x04, 0x37
        /*0002*/ 	.short	(.L_4385 - .L_4384)
.L_4384:
        /*0004*/ 	.word	0x00000082


	//----- nvinfo : EIATTR_KPARAM_INFO
	.align		4
.L_4385:
        /*0008*/ 	.byte	0x04, 0x17
        /*000a*/ 	.short	(.L_4387 - .L_4386)
.L_4386:
        /*000c*/ 	.word	0x00000000
        /*0010*/ 	.short	0x0002
        /*0012*/ 	.short	0x0c49
        /*0014*/ 	.byte	0x00, 0xf0, 0x05, 0x00


	//----- nvinfo : EIATTR_KPARAM_INFO
	.align		4
.L_4387:
        /*0018*/ 	.byte	0x04, 0x17
        /*001a*/ 	.short	(.L_4389 - .L_4388)
.L_4388:
        /*001c*/ 	.word	0x00000000
        /*0020*/ 	.short	0x0001
        /*0022*/ 	.short	0x0c48
        /*0024*/ 	.byte	0x00, 0xf0, 0x05, 0x00


	//----- nvinfo : EIATTR_KPARAM_INFO
	.align		4
.L_4389:
        /*0028*/ 	.byte	0x04, 0x17
        /*002a*/ 	.short	(.L_4391 - .L_4390)
.L_4390:
        /*002c*/ 	.word	0x00000000
        /*0030*/ 	.short	0x0000
        /*0032*/ 	.short	0x0000
        /*0034*/ 	.byte	0x00, 0xf0, 0x21, 0x31


	//----- nvinfo : EIATTR_SPARSE_MMA_MASK
	.align		4
.L_4391:
        /*0038*/ 	.byte	0x03, 0x50
        /*003a*/ 	.short	0x0000


	//----- nvinfo : EIATTR_MAXREG_COUNT
	.align		4
        /*003c*/ 	.byte	0x03, 0x1b
        /*003e*/ 	.short	0x0080


	//----- nvinfo : EIATTR_MERCURY_ISA_VERSION
	.align		4
        /*0040*/ 	.byte	0x03, 0x5f
        /*0042*/ 	.short	0x0101


	//----- nvinfo : EIATTR_VRC_CTA_INIT_COUNT
	.align		4
        /*0044*/ 	.byte	0x02, 0x4a
	.zero		1
	.zero		1


	//----- nvinfo : EIATTR_EXIT_INSTR_OFFSETS
	.align		4
        /*0048*/ 	.byte	0x04, 0x1c
        /*004a*/ 	.short	(.L_4393 - .L_4392)


	//   ....[0]....
.L_4392:
        /*004c*/ 	.word	0x00000170


	//   ....[1]....
        /*0050*/ 	.word	0x00000b90


	//   ....[2]....
        /*0054*/ 	.word	0x00000f00


	//   ....[3]....
        /*0058*/ 	.word	0x00000f50


	//   ....[4]....
        /*005c*/ 	.word	0x00000fa0


	//   ....[5]....
        /*0060*/ 	.word	0x000011d0


	//----- nvinfo : EIATTR_MAX_THREADS
	.align		4
.L_4393:
        /*0064*/ 	.byte	0x04, 0x05
        /*0066*/ 	.short	(.L_4395 - .L_4394)
.L_4394:
        /*0068*/ 	.word	0x00000200
        /*006c*/ 	.word	0x00000001
        /*0070*/ 	.word	0x00000001


	//----- nvinfo : EIATTR_CRS_STACK_SIZE
	.align		4
.L_4395:
        /*0074*/ 	.byte	0x04, 0x1e
        /*0076*/ 	.short	(.L_4397 - .L_4396)
.L_4396:
        /*0078*/ 	.word	0x00000000


	//----- nvinfo : EIATTR_CBANK_PARAM_SIZE
	.align		4
.L_4397:
        /*007c*/ 	.byte	0x03, 0x19
        /*007e*/ 	.short	0x0c4a


	//----- nvinfo : EIATTR_PARAM_CBANK
	.align		4
        /*0080*/ 	.byte	0x04, 0x0a
        /*0082*/ 	.short	(.L_4399 - .L_4398)
	.align		4
.L_4398:
        /*0084*/ 	.word	index@(.nv.constant0._ZN2at6native55_GLOBAL__N__de093ff9_22_ForeachBinaryOpList_cu_a911ec4325multi_tensor_apply_kernelINS1_18TensorListMetadataILi2EEENS1_11CopyFunctorIN3c108BFloat16ENS6_7complexIdEELi2ELi1ELi1EEEJNS0_4CopyIS7_S9_EEEEEvT_T0_DpT1_)
        /*0088*/ 	.short	0x0380
        /*008a*/ 	.short	0x0c4a


	//----- nvinfo : EIATTR_SW_WAR
	.align		4
.L_4399:
        /*008c*/ 	.byte	0x04, 0x36
        /*008e*/ 	.short	(.L_4401 - .L_4400)
.L_4400:
        /*0090*/ 	.word	0x00000008
.L_4401:


//--------------------- .nv.info._ZN2at6native55_GLOBAL__N__de093ff9_22_ForeachBinaryOpList_cu_a911ec4325multi_tensor_apply_kernelINS1_18TensorListMetadataILi2EEENS1_11CopyFunctorIN3c108BFloat16EfLi2ELi1ELi1EEEJNS0_4CopyIS7_fEEEEEvT_T0_DpT1_ --------------------------
	.section	.nv.info._ZN2at6native55_GLOBAL__N__de093ff9_22_ForeachBinaryOpList_cu_a911ec4325multi_tensor_apply_kernelINS1_18TensorListMetadataILi2EEENS1_11CopyFunctorIN3c108BFloat16EfLi2ELi1ELi1EEEJNS0_4CopyIS7_fEEEEEvT_T0_DpT1_,"",@"SHT_CUDA_INFO"
	.sectionflags	@""
	.align	4


	//----- nvinfo : EIATTR_CUDA_API_VERSION
	.align		4
        /*0000*/ 	.byte	0x04, 0x37
        /*0002*/ 	.short	(.L_4403 - .L_4402)
.L_4402:
        /*0004*/ 	.word	0x00000082


	//----- nvinfo : EIATTR_KPARAM_INFO
	.align		4
.L_4403:
        /*0008*/ 	.byte	0x04, 0x17
        /*000a*/ 	.short	(.L_4405 - .L_4404)
.L_4404:
        /*000c*/ 	.word	0x00000000
        /*0010*/ 	.short	0x0002
        /*0012*/ 	.short	0x0c49
        /*0014*/ 	.byte	0x00, 0xf0, 0x05, 0x00


	//----- nvinfo : EIATTR_KPARAM_INFO
	.align		4
.L_4405:
        /*0018*/ 	.byte	0x04, 0x17
        /*001a*/ 	.short	(.L_4407 - .L_4406)
.L_4406:
        /*001c*/ 	.word	0x00000000
        /*0020*/ 	.short	0x0001
        /*0022*/ 	.short	0x0c48
        /*0024*/ 	.byte	0x00, 0xf0, 0x05, 0x00


	//----- nvinfo : EIATTR_KPARAM_INFO
	.align		4
.L_4407:
        /*0028*/ 	.byte	0x04, 0x17
        /*002a*/ 	.short	(.L_4409 - .L_4408)
.L_4408:
        /*002c*/ 	.word	0x00000000
        /*0030*/ 	.short	0x0000
        /*0032*/ 	.short	0x0000
        /*0034*/ 	.byte	0x00, 0xf0, 0x21, 0x31


	//----- nvinfo : EIATTR_SPARSE_MMA_MASK
	.align		4
.L_4409:
        /*0038*/ 	.byte	0x03, 0x50
        /*003a*/ 	.short	0x0000


	//----- nvinfo : EIATTR_MAXREG_COUNT
	.align		4
        /*003c*/ 	.byte	0x03, 0x1b
        /*003e*/ 	.short	0x0080


	//----- nvinfo : EIATTR_MERCURY_ISA_VERSION
	.align		4
        /*0040*/ 	.byte	0x03, 0x5f
        /*0042*/ 	.short	0x0101


	//----- nvinfo : EIATTR_VRC_CTA_INIT_COUNT
	.align		4
        /*0044*/ 	.byte	0x02, 0x4a
	.zero		1
	.zero		1


	//----- nvinfo : EIATTR_EXIT_INSTR_OFFSETS
	.align		4
        /*0048*/ 	.byte	0x04, 0x1c
        /*004a*/ 	.short	(.L_4411 - .L_4410)


	//   ....[0]....
.L_4410:
        /*004c*/ 	.word	0x00000160


	//   ....[1]....
        /*0050*/ 	.word	0x00000990


	//   ....[2]....
        /*0054*/ 	.word	0x00000c70


	//   ....[3]....
        /*0058*/ 	.word	0x00000cc0


	//   ....[4]....
        /*005c*/ 	.word	0x00000d10


	//   ....[5]....
        /*0060*/ 	.word	0x00000e50


	//----- nvinfo : EIATTR_MAX_THREADS
	.align		4
.L_4411:
        /*0064*/ 	.byte	0x04, 0x05
        /*0066*/ 	.short	(.L_4413 - .L_4412)
.L_4412:
        /*0068*/ 	.word	0x00000200
        /*006c*/ 	.word	0x00000001
        /*0070*/ 	.word	0x00000001


	//----- nvinfo : EIATTR_CRS_STACK_SIZE
	.align		4
.L_4413:
        /*0074*/ 	.byte	0x04, 0x1e
        /*0076*/ 	.short	(.L_4415 - .L_4414)
.L_4414:
        /*0078*/ 	.word	0x00000000


	//----- nvinfo : EIATTR_CBANK_PARAM_SIZE
	.align		4
.L_4415:
        /*007c*/ 	.byte	0x03, 0x19
        /*007e*/ 	.short	0x0c4a


	//----- nvinfo : EIATTR_PARAM_CBANK
	.align		4
        /*0080*/ 	.byte	0x04, 0x0a
        /*0082*/ 	.short	(.L_4417 - .L_4416)
	.align		4
.L_4416:
        /*0084*/ 	.word	index@(.nv.constant0._ZN2at6native55_GLOBAL__N__de093ff9_22_ForeachBinaryOpList_cu_a911ec4325multi_tensor_apply_kernelINS1_18TensorListMetadataILi2EEENS1_11CopyFunctorIN3c108BFloat16EfLi2ELi1ELi1EEEJNS0_4CopyIS7_fEEEEEvT_T0_DpT1_)
        /*0088*/ 	.short	0x0380
        /*008a*/ 	.short	0x0c4a


	//----- nvinfo : EIATTR_SW_WAR
	.align		4
.L_4417:
        /*008c*/ 	.byte	0x04, 0x36
        /*008e*/ 	.short	(.L_4419 - .L_4418)
.L_4418:
        /*0090*/ 	.word	0x00000008
.L_4419:


//--------------------- .nv.info._ZN2at6native55_GLOBAL__N__de093ff9_22_ForeachBinaryOpList_cu_a911ec4325multi_tensor_apply_kernelINS1_18TensorListMetadataILi2EEENS1_11CopyFunctorIN3c108BFloat16EdLi2ELi1ELi1EEEJNS0_4CopyIS7_dEEEEEvT_T0_DpT1_ --------------------------
	.section	.nv.info._ZN2at6native55_GLOBAL__N__de093ff9_22_ForeachBinaryOpList_cu_a911ec4325multi_tensor_apply_kernelINS1_18TensorListMetadataILi2EEENS1_11CopyFunctorIN3c108BFloat16EdLi2ELi1ELi1EEEJNS0_4CopyIS7_dEEEEEvT_T0_DpT1_,"",@"SHT_CUDA_INFO"
	.sectionflags	@""
	.align	4


	//----- nvinfo : EIATTR_CUDA_API_VERSION
	.align		4
        /*0000*/ 	.byte	0x04, 0x37
        /*0002*/ 	.short	(.L_4421 - .L_4420)
.L_4420:
        /*0004*/ 	.word	0x00000082


	//----- nvinfo : EIATTR_KPARAM_INFO
	.align		4
.L_4421:
        /*0008*/ 	.byte	0x04, 0x17
        /*000a*/ 	.short	(.L_4423 - .L_4422)
.L_4422:
        /*000c*/ 	.word	0x00000000
        /*0010*/ 	.short	0x0002
        /*0012*/ 	.short	0x0c49
        /*0014*/ 	.byte	0x00, 0xf0, 0x05, 0x00


	//----- nvinfo : EIATTR_KPARAM_INFO
	.align		4
.L_4423:
        /*0018*/ 	.byte	0x04, 0x17
        /*001a*/ 	.short	(.L_4425 - .L_4424)
.L_4424:
        /*001c*/ 	.word	0x00000000
        /*0020*/ 	.short	0x0001
        /*0022*/ 	.short	0x0c48
        /*0024*/ 	.byte	0x00, 0xf0, 0x05, 0x00


	//----- nvinfo : EIATTR_KPARAM_INFO
	.align		4
.L_4425:
        /*0028*/ 	.byte	0x04, 0x17
        /*002a*/ 	.short	(.L_4427 - .L_4426)
.L_4426:
        /*002c*/ 	.word	0x00000000
        /*0030*/ 	.short	0x0000
        /*0032*/ 	.short	0x0000
        /*0034*/ 	.byte	0x00, 0xf0, 0x21, 0x31


	//----- nvinfo : EIATTR_SPARSE_MMA_MASK
	.align		4
.L_4427:
        /*0038*/ 	.byte	0x03, 0x50
        /*003a*/ 	.short	0x0000


	//----- nvinfo : EIATTR_MAXREG_COUNT
	.align		4
        /*003c*/ 	.byte	0x03, 0x1b
        /*003e*/ 	.short	0x0080


	//----- nvinfo : EIATTR_MERCURY_ISA_VERSION
	.align		4
        /*0040*/ 	.byte	0x03, 0x5f
        /*0042*/ 	.short	0x0101


	//----- nvinfo : EIATTR_VRC_CTA_INIT_COUNT
	.align		4
        /*0044*/ 	.byte	0x02, 0x4a
	.zero		1
	.zero		1


	//----- nvinfo : EIATTR_EXIT_INSTR_OFFSETS
	.align		4
        /*0048*/ 	.byte	0x04, 0x1c
        /*004a*/ 	.short	(.L_4429 - .L_4428)


	//   ....[0]....
.L_4428:
        /*004c*/ 	.word	0x00000170


	//   ....[1]....
        /*0050*/ 	.word	0x00000b40


	//   ....[2]....
        /*0054*/ 	.word	0x00000eb0


	//   ....[3]....
        /*0058*/ 	.word	0x00000f00


	//   ....[4]....
        /*005c*/ 	.word	0x00000f50


	//   ....[5]....
        /*0060*/ 	.word	0x00001170


	//----- nvinfo : EIATTR_MAX_THREADS
	.align		4
.L_4429:
        /*0064*/ 	.byte	0x04, 0x05
        /*0066*/ 	.short	(.L_4431 - .L_4430)
.L_4430:
        /*0068*/ 	.word	0x00000200
        /*006c*/ 	.word	0x00000001
        /*0070*/ 	.word	0x00000001


	//----- nvinfo : EIATTR_CRS_STACK_SIZE
	.align		4
.L_4431:
        /*0074*/ 	.byte	0x04, 0x1e
        /*0076*/ 	.short	(.L_4433 - .L_4432)
.L_4432:
        /*0078*/ 	.word	0x00000000


	//----- nvinfo : EIATTR_CBANK_PARAM_SIZE
	.align		4
.L_4433:
        /*007c*/ 	.byte	0x03, 0x19
        /*007e*/ 	.short	0x0c4a


	//----- nvinfo : EIATTR_PARAM_CBANK
	.align		4
        /*0080*/ 	.byte	0x04, 0x0a
        /*0082*/ 	.short	(.L_4435 - .L_4434)
	.align		4
.L_4434:
        /*0084*/ 	.word	index@(.nv.constant0._ZN2at6native55_GLOBAL__N__de093ff9_22_ForeachBinaryOpList_cu_a911ec4325multi_tensor_apply_kernelINS1_18TensorListMetadataILi2EEENS1_11CopyFunctorIN3c108BFloat16EdLi2ELi1ELi1EEEJNS0_4CopyIS7_dEEEEEvT_T0_DpT1_)
        /*0088*/ 	.short	0x0380
        /*008a*/ 	.short	0x0c4a


	//----- nvinfo : EIATTR_SW_WAR
	.align		4
.L_4435:
        /*008c*/ 	.byte	0x04, 0x36
        /*008e*/ 	.short	(.L_4437 - .L_4436)
.L_4436:
        /*0090*/ 	.word	0x00000008
.L_4437:


//--------------------- .nv.info._ZN2at6native55_GLOBAL__N__de093ff9_22_ForeachBinaryOpList_cu_a911ec4325multi_tensor_apply_kernelINS1_18TensorListMetadataILi2EEENS1_11CopyFunctorIN3c108BFloat16EiLi2ELi1ELi1EEEJNS0_4CopyIS7_iEEEEEvT_T0_DpT1_ --------------------------
	.section	.nv.info._ZN2at6native55_GLOBAL__N__de093ff9_22_ForeachBinaryOpList_cu_a911ec4325multi_tensor_apply_kernelINS1_18TensorListMetadataILi2EEENS1_11CopyFunctorIN3c108BFloat16EiLi2ELi1ELi1EEEJNS0_4CopyIS7_iEEEEEvT_T0_DpT1_,"",@"SHT_CUDA_INFO"
	.sectionflags	@""
	.align	4


	//----- nvinfo : EIATTR_CUDA_API_VERSION
	.align		4
        /*0000*/ 	.byte	0x04, 0x37
        /*0002*/ 	.short	(.L_4439 - .L_4438)
.L_4438:
        /*0004*/ 	.word	0x00000082


	//----- nvinfo : EIATTR_KPARAM_INFO
	.align		4
.L_4439:
        /*0008*/ 	.byte	0x04, 0x17
        /*000a*/ 	.short	(.L_4441 - .L_4440)
.L_4440:
        /*000c*/ 	.word	0x00000000
        /*0010*/ 	.short	0x0002
        /*0012*/ 	.short	0x0c49
        /*0014*/ 	.byte	0x00, 0xf0, 0x05, 0x00


	//----- nvinfo : EIATTR_KPARAM_INFO
	.align		4
.L_4441:
        /*0018*/ 	.byte	0x04, 0x17
        /*001a*/ 	.short	(.L_4443 - .L_4442)
.L_4442:
        /*001c*/ 	.word	0x00000000
        /*0020*/ 	.short	0x0001
        /*0022*/ 	.short	0x0c48
        /*0024*/ 	.byte	0x00, 0xf0, 0x05, 0x00


	//----- nvinfo : EIATTR_KPARAM_INFO
	.align		4
.L_4443:
        /*0028*/ 	.byte	0x04, 0x17
        /*002a*/ 	.short	(.L_4445 - .L_4444)
.L_4444:
        /*002c*/ 	.word	0x00000000
        /*0030*/ 	.short	0x0000
        /*0032*/ 	.short	0x0000
        /*0034*/ 	.byte	0x00, 0xf0, 0x21, 0x31


	//----- nvinfo : EIATTR_SPARSE_MMA_MASK
	.align		4
.L_4445:
        /*0038*/ 	.byte	0x03, 0x50
        /*003a*/ 	.short	0x0000


	//----- nvinfo : EIATTR_MAXREG_COUNT
	.align		4
        /*003c*/ 	.byte	0x03, 0x1b
        /*003e*/ 	.short	0x0080


	//----- nvinfo : EIATTR_MERCURY_ISA_VERSION
	.align		4
        /*0040*/ 	.byte	0x03, 0x5f
        /*0042*/ 	.short	0x0101


	//----- nvinfo : EIATTR_VRC_CTA_INIT_COUNT
	.align		4
        /*0044*/ 	.byte	0x02, 0x4a
	.zero		1
	.zero		1


	//----- nvinfo : EIATTR_EXIT_INSTR_OFFSETS
	.align		4
        /*0048*/ 	.byte	0x04, 0x1c
        /*004a*/ 	.short	(.L_4447 - .L_4446)


	//   ....[0]....
.L_4446:
        /*004c*/ 	.word	0x00000160


	//   ....[1]....
        /*0050*/ 	.word	0x00000a20


	//   ....[2]....
        /*0054*/ 	.word	0x00000d30


	//   ....[3]....
        /*0058*/ 	.word	0x00000d90


	//   ....[4]....
        /*005c*/ 	.word	0x00000de0


	//   ....[5]....
        /*0060*/ 	.word	0x00000f60


	//----- nvinfo : EIATTR_MAX_THREADS
	.align		4
.L_4447:
        /*0064*/ 	.byte	0x04, 0x05
        /*0066*/ 	.short	(.L_4449 - .L_4448)
.L_4448:
        /*0068*/ 	.word	0x00000200
        /*006c*/ 	.word	0x00000001
        /*0070*/ 	.word	0x00000001


	//----- nvinfo : EIATTR_CRS_STACK_SIZE
	.align		4
.L_4449:
        /*0074*/ 	.byte	0x04, 0x1e
        /*0076*/ 	.short	(.L_4451 - .L_4450)
.L_4450:
        /*0078*/ 	.word	0x00000000


	//----- nvinfo : EIATTR_CBANK_PARAM_SIZE
	.align		4
.L_4451:
        /*007c*/ 	.byte	0x03, 0x19
        /*007e*/ 	.short	0x0c4a


	//----- nvinfo : EIATTR_PARAM_CBANK
	.align		4
        /*0080*/ 	.byte	0x04, 0x0a
        /*0082*/ 	.short	(.L_4453 - .L_4452)
	.align		4
.L_4452:
        /*0084*/ 	.word	index@(.nv.constant0._ZN2at6native55_GLOBAL__N__de093ff9_22_ForeachBinaryOpList_cu_a911ec4325multi_tensor_apply_kernelINS1_18TensorListMetadataILi2EEENS1_11CopyFunctorIN3c108BFloat16EiLi2ELi1ELi1EEEJNS0_4CopyIS7_iEEEEEvT_T0_DpT1_)
        /*0088*/ 	.short	0x0380
        /*008a*/ 	.short	0x0c4a


	//----- nvinfo : EIATTR_SW_WAR
	.align		4
.L_4453:
        /*008c*/ 	.byte	0x04, 0x36
        /*008e*/ 	.short	(.L_4455 - .L_4454)
.L_4454:
        /*0090*/ 	.word	0x00000008
.L_4455:


//--------------------- .nv.info._ZN2at6native55_GLOBAL__N__de093ff9_22_ForeachBinaryOpList_cu_a911ec4325multi_tensor_apply_kernelINS1_18TensorListMetadataILi2EEENS1_11CopyFunctorIN3c108BFloat16EsLi2ELi1ELi1EEEJNS0_4CopyIS7_sEEEEEvT_T0_DpT1_ --------------------------
	.section	.nv.info._ZN2at6native55_GLOBAL__N__de093ff9_22_ForeachBinaryOpList_cu_a911ec4325multi_tensor_apply_kernelINS1_18TensorListMetadataILi2EEENS1_11CopyFunctorIN3c108BFloat16EsLi2ELi1ELi1EEEJNS0_4CopyIS7_sEEEEEvT_T0_DpT1_,"",@"SHT_CUDA_INFO"
	.sectionflags	@""
	.align	4


	//----- nvinfo : EIATTR_CUDA_API_VERSION
	.align		4
        /*0000*/ 	.byte	0x04, 0x37
        /*0002*/ 	.short	(.L_4457 - .L_4456)
.L_4456:
        /*0004*/ 	.word	0x00000082


	//----- nvinfo : EIATTR_KPARAM_INFO
	.align		4
.L_4457:
        /*0008*/ 	.byte	0x04, 0x17
        /*000a*/ 	.short	(.L_4459 - .L_4458)
.L_4458:
        /*000c*/ 	.word	0x00000000
        /*0010*/ 	.short	0x0002
        /*0012*/ 	.short	0x0c49
        /*0014*/ 	.byte	0x00, 0xf0, 0x05, 0x00


	//----- nvinfo : EIATTR_KPARAM_INFO
	.align		4
.L_4459:
        /*0018*/ 	.byte	0x04, 0x17
        /*001a*/ 	.short	(.L_4461 - .L_4460)
.L_4460:
        /*001c*/ 	.word	0x00000000
        /*0020*/ 	.short	0x0001
        /*0022*/ 	.short	0x0c48
        /*0024*/ 	.byte	0x00, 0xf0, 0x05, 0x00


	//----- nvinfo : EIATTR_KPARAM_INFO
	.align		4
.L_4461:
        /*0028*/ 	.byte	0x04, 0x17
        /*002a*/ 	.short	(.L_4463 - .L_4462)
.L_4462:
        /*002c*/ 	.word	0x00000000
        /*0030*/ 	.short	0x0000
        /*0032*/ 	.short	0x0000
        /*0034*/ 	.byte	0x00, 0xf0, 0x21, 0x31


	//----- nvinfo : EIATTR_SPARSE_MMA_MASK
	.align		4
.L_4463:
        /*0038*/ 	.byte	0x03, 0x50
        /*003a*/ 	.short	0x0000


	//----- nvinfo : EIATTR_MAXREG_COUNT
	.align		4
        /*003c*/ 	.byte	0x03, 0x1b
        /*003e*/ 	.short	0x0080


	//----- nvinfo : EIATTR_MERCURY_ISA_VERSION
	.align		4
        /*0040*/ 	.byte	0x03, 0x5f
        /*0042*/ 	.short	0x0101


	//----- nvinfo : EIATTR_VRC_CTA_INIT_COUNT
	.align		4
        /*0044*/ 	.byte	0x02, 0x4a
	.zero		1
	.zero		1


	//----- nvinfo : EIATTR_EXIT_INSTR_OFFSETS
	.align		4
        /*0048*/ 	.byte	0x04, 0x1c
        /*004a*/ 	.short	(.L_4465 - .L_4464)


	//   ....[0]....
.L_4464:
        /*004c*/ 	.word	0x00000160


	//   ....[1]....
        /*0050*/ 	.word	0x000009f0


	//   ....[2]....
        /*0054*/ 	.word	0x00000d00


	//   ....[3]....
        /*0058*/ 	.word	0x00000d60


	//   ....[4]....
        /*005c*/ 	.word	0x00000db0


	//   ....[5]....
        /*0060*/ 	.word	0x00000f50


	//----- nvinfo : EIATTR_MAX_THREADS
	.align		4
.L_4465:
        /*0064*/ 	.byte	0x04, 0x05
        /*0066*/ 	.short	(.L_4467 - .L_4466)
.L_4466:
        /*0068*/ 	.word	0x00000200
        /*006c*/ 	.word	0x00000001
        /*0070*/ 	.word	0x00000001


	//----- nvinfo : EIATTR_CRS_STACK_SIZE
	.align		4
.L_4467:
        /*0074*/ 	.byte	0x04, 0x1e
        /*0076*/ 	.short	(.L_4469 - .L_4468)
.L_4468:
        /*0078*/ 	.word	0x00000000


	//----- nvinfo : EIATTR_CBANK_PARAM_SIZE
	.align		4
.L_4469:
        /*007c*/ 	.byte	0x03, 0x19
        /*007e*/ 	.short	0x0c4a


	//----- nvinfo : EIATTR_PARAM_CBANK
	.align		4
        /*0080*/ 	.byte	0x04, 0x0a
        /*0082*/ 	.short	(.L_4471 - .L_4470)
	.align		4
.L_4470:
        /*0084*/ 	.word	index@(.nv.constant0._ZN2at6native55_GLOBAL__N__de093ff9_22_ForeachBinaryOpList_cu_a911ec4325multi_tensor_apply_kernelINS1_18TensorListMetadataILi2EEENS1_11CopyFunctorIN3c108BFloat16EsLi2ELi1ELi1EEEJNS0_4CopyIS7_sEEEEEvT_T0_DpT1_)
        /*0088*/ 	.short	0x0380
        /*008a*/ 	.short	0x0c4a


	//----- nvinfo : EIATTR_SW_WAR
	.align		4
.L_4471:
        /*008c*/ 	.byte	0x04, 0x36
        /*008e*/ 	.short	(.L_4473 - .L_4472)
.L_4472:
        /*0090*/ 	.word	0x00000008
.L_4473:


//--------------------- .nv.info._ZN2at6native55_GLOBAL__N__de093ff9_22_ForeachBinaryOpList_cu_a911ec4325multi_tensor_apply_kernelINS1_18TensorListMetadataILi2EEENS1_11CopyFunctorIN3c108BFloat16ElLi2ELi1ELi1EEEJNS0_4CopyIS7_lEEEEEvT_T0_DpT1_ --------------------------
	.section	.nv.info._ZN2at6native55_GLOBAL__N__de093ff9_22_ForeachBinaryOpList_cu_a911ec4325multi_tensor_apply_kernelINS1_18TensorListMetadataILi2EEENS1_11CopyFunctorIN3c108BFloat16ElLi2ELi1ELi1EEEJNS0_4CopyIS7_lEEEEEvT_T0_DpT1_,"",@"SHT_CUDA_INFO"
	.sectionflags	@""
	.align	4


	//----- nvinfo : EIATTR_CUDA_API_VERSION
	.align		4
        /*0000*/ 	.byte	0x04, 0x37
        /*0002*/ 	.short	(.L_4475 - .L_4474)
.L_4474:
        /*0004*/ 	.word	0x00000082


	//----- nvinfo : EIATTR_KPARAM_INFO
	.align		4
.L_4475:
        /*0008*/ 	.byte	0x04, 0x17
        /*000a*/ 	.short	(.L_4477 - .L_4476)
.L_4476:
        /*000c*/ 	.word	0x00000000
        /*0010*/ 	.short	0x0002
        /*0012*/ 	.short	0x0c49
        /*0014*/ 	.byte	0x00, 0xf0, 0x05, 0x00


	//----- nvinfo : EIATTR_KPARAM_INFO
	.align		4
.L_4477:
        /*0018*/ 	.byte	0x04, 0x17
        /*001a*/ 	.short	(.L_4479 - .L_4478)
.L_4478:
        /*001c*/ 	.word	0x00000000
        /*0020*/ 	.short	0x0001
        /*0022*/ 	.short	0x0c48
        /*0024*/ 	.byte	0x00, 0xf0, 0x05, 0x00


	//----- nvinfo : EIATTR_KPARAM_INFO
	.align		4
.L_4479:
        /*0028*/ 	.byte	0x04, 0x17
        /*002a*/ 	.short	(.L_4481 - .L_4480)
.L_4480:
        /*002c*/ 	.word	0x00000000
        /*0030*/ 	.short	0x0000
        /*0032*/ 	.short	0x0000
        /*0034*/ 	.byte	0x00, 0xf0, 0x21, 0x31


	//----- nvinfo : EIATTR_SPARSE_MMA_MASK
	.align		4
.L_4481:
        /*0038*/ 	.byte	0x03, 0x50
        /*003a*/ 	.short	0x0000


	//----- nvinfo : EIATTR_MAXREG_COUNT
	.align		4
        /*003c*/ 	.byte	0x03, 0x1b
        /*003e*/ 	.short	0x0080


	//----- nvinfo : EIATTR_MERCURY_ISA_VERSION
	.align		4
        /*0040*/ 	.byte	0x03, 0x5f
        /*0042*/ 	.short	0x0101


	//----- nvinfo : EIATTR_VRC_CTA_INIT_COUNT
	.align		4
        /*0044*/ 	.byte	0x02, 0x4a
	.zero		1
	.zero		1


	//----- nvinfo : EIATTR_EXIT_INSTR_OFFSETS
	.align		4
        /*0048*/ 	.byte	0x04, 0x1c
        /*004a*/ 	.short	(.L_4483 - .L_4482)


	//   ....[0]....
.L_4482:
        /*004c*/ 	.word	0x00000170


	//   ....[1]....
        /*0050*/ 	.word	0x00000a10


	//   ....[2]....
        /*0054*/ 	.word	0x00000cd0


	//   ....[3]....
        /*0058*/ 	.word	0x00000d30


	//   ....[4]....
        /*005c*/ 	.word	0x00000d80


	//   ....[5]....
        /*0060*/ 	.word	0x00000f00


	//----- nvinfo : EIATTR_MAX_THREADS
	.align		4
.L_4483:
        /*0064*/ 	.byte	0x04, 0x05
        /*0066*/ 	.short	(.L_4485 - .L_4484)
.L_4484:
        /*0068*/ 	.word	0x00000200
        /*006c*/ 	.word	0x00000001
        /*0070*/ 	.word	0x00000001


	//----- nvinfo : EIATTR_CRS_STACK_SIZE
	.align		4
.L_4485:
        /*0074*/ 	.byte	0x04, 0x1e
        /*0076*/ 	.short	(.L_4487 - .L_4486)
.L_4486:
        /*0078*/ 	.word	0x00000000


	//----- nvinfo : EIATTR_CBANK_PARAM_SIZE
	.align		4
.L_4487:
        /*007c*/ 	.byte	0x03, 0x19
        /*007e*/ 	.short	0x0c4a


	//----- nvinfo : EIATTR_PARAM_CBANK
	.align		4
        /*0080*/ 	.byte	0x04, 0x0a
        /*0082*/ 	.short	(.L_4489 - .L_4488)
	.align		4
.L_4488:
        /*0084*/ 	.word	index@(.nv.constant0._ZN2at6native55_GLOBAL__N__de093ff9_22_ForeachBinaryOpList_cu_a911ec4325multi_tensor_apply_kernelINS1_18TensorListMetadataILi2EEENS1_11CopyFunctorIN3c108BFloat16ElLi2ELi1ELi1EEEJNS0_4CopyIS7_lEEEEEvT_T0_DpT1_)
        /*0088*/ 	.short	0x0380
        /*008a*/ 	.short	0x0c4a


	//----- nvinfo : EIATTR_SW_WAR
	.align		4
.L_4489:
        /*008c*/ 	.byte	0x04, 0x36
        /*008e*/ 	.short	(.L_4491 - .L_4490)
.L_4490:
        /*0090*/ 	.word	0x00000008
.L_4491:


//--------------------- .nv.info._ZN2at6native55_GLOBAL__N__de093ff9_22_ForeachBinaryOpList_cu_a911ec4325multi_tensor_apply_kernelINS1_18TensorListMetadataILi2EEENS1_11CopyFunctorIN3c108BFloat16EaLi2ELi1ELi1EEEJNS0_4CopyIS7_aEEEEEvT_T0_DpT1_ --------------------------
	.section	.nv.info._ZN2at6native55_GLOBAL__N__de093ff9_22_ForeachBinaryOpList_cu_a911ec4325multi_tensor_apply_kernelINS1_18TensorListMetadataILi2EEENS1_11CopyFunctorIN3c108BFloat16EaLi2ELi1ELi1EEEJNS0_4CopyIS7_aEEEEEvT_T0_DpT1_,"",@"SHT_CUDA_INFO"
	.sectionflags	@""
	.align	4


	//----- nvinfo : EIATTR_CUDA_API_VERSION
	.align		4
        /*0000*/ 	.byte	0x04, 0x37
        /*0002*/ 	.short	(.L_4493 - .L_4492)
.L_4492:
        /*0004*/ 	.word	0x00000082


	//----- nvinfo : EIATTR_KPARAM_INFO
	.align		4
.L_4493:
        /*0008*/ 	.byte	0x04, 0x17
        /*000a*/ 	.short	(.L_4495 - .L_4494)
.L_4494:
        /*000c*/ 	.word	0x00000000
        /*0010*/ 	.short	0x0002
        /*0012*/ 	.short	0x0c49
        /*0014*/ 	.byte	0x00, 0xf0, 0x05, 0x00


	//----- nvinfo : EIATTR_KPARAM_INFO
	.align		4
.L_4495:
        /*0018*/ 	.byte	0x04, 0x17
        /*001a*/ 	.short	(.L_4497 - .L_4496)
.L_4496:
        /*001c*/ 	.word	0x00000000
        /*0020*/ 	.short	0x0001
        /*0022*/ 	.short	0x0c48
        /*0024*/ 	.byte	0x00, 0xf0, 0x05, 0x00


	//----- nvinfo : EIATTR_KPARAM_INFO
	.align		4
.L_4497:
        /*0028*/ 	.byte	0x04, 0x17
        /*002a*/ 	.short	(.L_4499 - .L_4498)
.L_4498:
        /*002c*/ 	.word	0x00000000
        /*0030*/ 	.short	0x0000
        /*0032*/ 	.short	0x0000
        /*0034*/ 	.byte	0x00, 0xf0, 0x21, 0x31


	//----- nvinfo : EIATTR_SPARSE_MMA_MASK
	.align		4
.L_4499:
        /*0038*/ 	.byte	0x03, 0x50
        /*003a*/ 	.short	0x0000


	//----- nvinfo : EIATTR_MAXREG_COUNT
	.align		4
        /*003c*/ 	.byte	0x03, 0x1b
        /*003e*/ 	.short	0x0080


	//----- nvinfo : EIATTR_MERCURY_ISA_VERSION
	.align		4
        /*0040*/ 	.byte	0x03, 0x5f
        /*0042*/ 	.short	0x0101


	//----- nvinfo : EIATTR_VRC_CTA_INIT_COUNT
	.align		4
        /*0044*/ 	.byte	0x02, 0x4a
	.zero		1
	.zero		1


	//----- nvinfo : EIATTR_EXIT_INSTR_OFFSETS
	.align		4
        /*0048*/ 	.byte	0x04, 0x1c
        /*004a*/ 	.short	(.L_4501 - .L_4500)


	//   ....[0]....
.L_4500:
        /*004c*/ 	.word	0x00000170


	//   ....[1]....
        /*0050*/ 	.word	0x00000ce0


	//   ....[2]....
        /*0054*/ 	.word	0x00000fc0


	//   ....[3]....
        /*0058*/ 	.word	0x00001020


	//   ....[4]....
        /*005c*/ 	.word	0x00001070


	//   ....[5]....
        /*0060*/ 	.word	0x000011f0


	//----- nvinfo : EIATTR_MAX_THREADS
	.align		4
.L_4501:
        /*0064*/ 	.byte	0x04, 0x05
        /*0066*/ 	.short	(.L_4503 - .L_4502)
.L_4502:
        /*0068*/ 	.word	0x00000200
        /*006c*/ 	.word	0x00000001
        /*0070*/ 	.word	0x00000001


	//----- nvinfo : EIATTR_CRS_STACK_SIZE
	.align		4
.L_4503:
        /*0074*/ 	.byte	0x04, 0x1e
        /*0076*/ 	.short	(.L_4505 - .L_4504)
.L_4504:
        /*0078*/ 	.word	0x00000000


	//----- nvinfo : EIATTR_CBANK_PARAM_SIZE
	.align		4
.L_4505:
        /*007c*/ 	.byte	0x03, 0x19
        /*007e*/ 	.short	0x0c4a


	//----- nvinfo : EIATTR_PARAM_CBANK
	.align		4
        /*0080*/ 	.byte	0x04, 0x0a
        /*0082*/ 	.short	(.L_4507 - .L_4506)
	.align		4
.L_4506:
        /*0084*/ 	.word	index@(.nv.constant0._ZN2at6native55_GLOBAL__N__de093ff9_22_ForeachBinaryOpList_cu_a911ec4325multi_tensor_apply_kernelINS1_18TensorListMetadataILi2EEENS1_11CopyFunctorIN3c108BFloat16EaLi2ELi1ELi1EEEJNS0_4CopyIS7_aEEEEEvT_T0_DpT1_)
        /*0088*/ 	.short	0x0380
        /*008a*/ 	.short	0x0c4a


	//----- nvinfo : EIATTR_SW_WAR
	.align		4
.L_4507:
        /*008c*/ 	.byte	0x04, 0x36
        /*008e*/ 	.short	(.L_4509 - .L_4508)
.L_4508:
        /*0090*/ 	.word	0x00000008
.L_4509:


//--------------------- .nv.info._ZN2at6native55_GLOBAL__N__de093ff9_22_ForeachBinaryOpList_cu_a911ec4325multi_tensor_apply_kernelINS1_18TensorListMetadataILi2EEENS1_11CopyFunctorIN3c108BFloat16EhLi2ELi1ELi1EEEJNS0_4CopyIS7_hEEEEEvT_T0_DpT1_ --------------------------
	.section	.nv.info._ZN2at6native55_GLOBAL__N__de093ff9_22_ForeachBinaryOpList_cu_a911ec4325multi_tensor_apply_kernelINS1_18TensorListMetadataILi2EEENS1_11CopyFunctorIN3c108BFloat16EhLi2ELi1ELi1EEEJNS0_4CopyIS7_hEEEEEvT_T0_DpT1_,"",@"SHT_CUDA_INFO"
	.sectionflags	@""
	.align	4


	//----- nvinfo : EIATTR_CUDA_API_VERSION
	.align		4
        /*0000*/ 	.byte	0x04, 0x37
        /*0002*/ 	.short	(.L_4511 - .L_4510)
.L_4510:
        /*0004*/ 	.word	0x00000082


	//----- nvinfo : EIATTR_KPARAM_INFO
	.align		4
.L_4511:
        /*0008*/ 	.byte	0x04, 0x17
        /*000a*/ 	.short	(.L_4513 - .L_4512)
.L_4512:
        /*000c*/ 	.word	0x00000000
        /*0010*/ 	.short	0x0002
        /*0012*/ 	.short	0x0c49
        /*0014*/ 	.byte	0x00, 0xf0, 0x05, 0x00


	//----- nvinfo : EIATTR_KPARAM_INFO
	.align		4
.L_4513:
        /*0018*/ 	.byte	0x04, 0x17
        /*001a*/ 	.short	(.L_4515 - .L_4514)
.L_4514:
        /*001c*/ 	.word	0x00000000
        /*0020*/ 	.short	0x0001
        /*0022*/ 	.short	0x0c48
        /*0024*/ 	.byte	0x00, 0xf0, 0x05, 0x00


	//----- nvinfo : EIATTR_KPARAM_INFO
	.align		4
.L_4515:
        /*0028*/ 	.byte	0x04, 0x17
        /*002a*/ 	.short	(.L_4517 - .L_4516)
.L_4516:
        /*002c*/ 	.word	0x00000000
        /*0030*/ 	.short	0x0000
        /*0032*/ 	.short	0x0000
        /*0034*/ 	.byte	0x00, 0xf0, 0x21, 0x31


	//----- nvinfo : EIATTR_SPARSE_MMA_MASK
	.align		4
.L_4517:
        /*0038*/ 	.byte	0x03, 0x50
        /*003a*/ 	.short	0x0000


	//----- nvinfo : EIATTR_MAXREG_COUNT
	.align		4
        /*003c*/ 	.byte	0x03, 0x1b
        /*003e*/ 	.short	0x0080


	//----- nvinfo : EIATTR_MERCURY_ISA_VERSION
	.align		4
        /*0040*/ 	.byte	0x03, 0x5f
        /*0042*/ 	.short	0x0101


	//----- nvinfo : EIATTR_VRC_CTA_INIT_COUNT
	.align		4
        /*0044*/ 	.byte	0x02, 0x4a
	.zero		1
	.zero		1


	//----- nvinfo : EIATTR_EXIT_INSTR_OFFSETS
	.align		4
        /*0048*/ 	.byte	0x04, 0x1c
        /*004a*/ 	.short	(.L_4519 - .L_4518)


	//   ....[0]....
.L_4518:
        /*004c*/ 	.word	0x00000170


	//   ....[1]....
        /*0050*/ 	.word	0x00000d70


	//   ....[2]....
        /*0054*/ 	.word	0x00001070


	//   ....[3]....
        /*0058*/ 	.word	0x000010e0


	//   ....[4]....
        /*005c*/ 	.word	0x00001130


	//   ....[5]....
        /*0060*/ 	.word	0x000012f0


	//----- nvinfo : EIATTR_MAX_THREADS
	.align		4
.L_4519:
        /*0064*/ 	.byte	0x04, 0x05
        /*0066*/ 	.short	(.L_4521 - .L_4520)
.L_4520:
        /*0068*/ 	.word	0x00000200
        /*006c*/ 	.word	0x00000001
        /*0070*/ 	.word	0x00000001


	//----- nvinfo : EIATTR_CRS_STACK_SIZE
	.align		4
.L_4521:
        /*0074*/ 	.byte	0x04, 0x1e
        /*0076*/ 	.short	(.L_4523 - .L_4522)
.L_4522:
        /*0078*/ 	.word	0x00000000


	//----- nvinfo : EIATTR_CBANK_PARAM_SIZE
	.align		4
.L_4523:
        /*007c*/ 	.byte	0x03, 0x19
        /*007e*/ 	.short	0x0c4a


	//----- nvinfo : EIATTR_PARAM_CBANK
	.align		4
        /*0080*/ 	.byte	0x04, 0x0a
        /*0082*/ 	.short	(.L_4525 - .L_4524)
	.align		4
.L_4524:
        /*0084*/ 	.word	index@(.nv.constant0._ZN2at6native55_GLOBAL__N__de093ff9_22_ForeachBinaryOpList_cu_a911ec4325multi_tensor_apply_kernelINS1_18TensorListMetadataILi2EEENS1_11CopyFunctorIN3c108BFloat16EhLi2ELi1ELi1EEEJNS0_4CopyIS7_hEEEEEvT_T0_DpT1_)
        /*0088*/ 	.short	0x0380
        /*008a*/ 	.short	0x0c4a


	//----- nvinfo : EIATTR_SW_WAR
	.align		4
.L_4525:
        /*008c*/ 	.byte	0x04, 0x36
        /*008e*/ 	.short	(.L_4527 - .L_4526)
.L_4526:
        /*0090*/ 	.word	0x00000008
.L_4527:


//--------------------- .nv.info._ZN2at6native55_GLOBAL__N__de093ff9_22_ForeachBinaryOpList_cu_a911ec4325multi_tensor_apply_kernelINS1_18TensorListMetadataILi2EEENS1_14UnaryOpFunctorIN3c108BFloat16ELi2ELi1ELi1EEEJNS0_4CopyIS7_S7_EEEEEvT_T0_DpT1_ --------------------------
	.section	.nv.info._ZN2at6native55_GLOBAL__N__de093ff9_22_ForeachBinaryOpList_cu_a911ec4325multi_tensor_apply_kernelINS1_18TensorListMetadataILi2EEENS1_14UnaryOpFunctorIN3c108BFloat16ELi2ELi1ELi1EEEJNS0_4CopyIS7_S7_EEEEEvT_T0_DpT1_,"",@"SHT_CUDA_INFO"
	.sectionflags	@""
	.align	4


	//----- nvinfo : EIATTR_CUDA_API_VERSION
	.align		4
        /*0000*/ 	.byte	0x04, 0x37
        /*0002*/ 	.short	(.L_4529 - .L_4528)
.L_4528:
        /*0004*/ 	.word	0x00000082


	//----- nvinfo : EIATTR_KPARAM_INFO
	.align		4
.L_4529:
        /*0008*/ 	.byte	0x04, 0x17
        /*000a*/ 	.short	(.L_4531 - .L_4530)
.L_4530:
        /*000c*/ 	.word	0x00000000
        /*0010*/ 	.short	0x0002
        /*0012*/ 	.short	0x0c49
        /*0014*/ 	.byte	0x00, 0xf0, 0x05, 0x00


	//----- nvinfo : EIATTR_KPARAM_INFO
	.align		4
.L_4531:
        /*0018*/ 	.byte	0x04, 0x17
        /*001a*/ 	.short	(.L_4533 - .L_4532)
.L_4532:
        /*001c*/ 	.word	0x00000000
        /*0020*/ 	.short	0x0001
        /*0022*/ 	.short	0x0c48
        /*0024*/ 	.byte	0x00, 0xf0, 0x05, 0x00


	//----- nvinfo : EIATTR_KPARAM_INFO
	.align		4
.L_4533:
        /*0028*/ 	.byte	0x04, 0x17
        /*002a*/ 	.short	(.L_4535 - .L_4534)
.L_4534:
        /*002c*/ 	.word	0x00000000
        /*0030*/ 	.short	0x0000
        /*0032*/ 	.short	0x0000
        /*0034*/ 	.byte	0x00, 0xf0, 0x21, 0x31


	//----- nvinfo : EIATTR_SPARSE_MMA_MASK
	.align		4
.L_4535:
        /*0038*/ 	.byte	0x03, 0x50
        /*003a*/ 	.short	0x0000


	//----- nvinfo : EIATTR_MAXREG_COUNT
	.align		4
        /*003c*/ 	.byte	0x03, 0x1b
        /*003e*/ 	.short	0x0080


	//----- nvinfo : EIATTR_MERCURY_ISA_VERSION
	.align		4
        /*0040*/ 	.byte	0x03, 0x5f
        /*0042*/ 	.short	0x0101


	//----- nvinfo : EIATTR_VRC_CTA_INIT_COUNT
	.align		4
        /*0044*/ 	.byte	0x02, 0x4a
	.zero		1
	.zero		1


	//----- nvinfo : EIATTR_EXIT_INSTR_OFFSETS
	.align		4
        /*0048*/ 	.byte	0x04, 0x1c
        /*004a*/ 	.short	(.L_4537 - .L_4536)


	//   ....[0]....
.L_4536:
        /*004c*/ 	.word	0x00000160


	//   ....[1]....
        /*0050*/ 	.word	0x00000a90


	//   ....[2]....
        /*0054*/ 	.word	0x00000d80


	//   ....[3]....
        /*0058*/ 	.word	0x00000de0


	//   ....[4]....
        /*005c*/ 	.word	0x00000e30


	//   ....[5]....
        /*0060*/ 	.word	0x00000ff0


	//----- nvinfo : EIATTR_MAX_THREADS
	.align		4
.L_4537:
        /*0064*/ 	.byte	0x04, 0x05
        /*0066*/ 	.short	(.L_4539 - .L_4538)
.L_4538:
        /*0068*/ 	.word	0x00000200
        /*006c*/ 	.word	0x00000001
        /*0070*/ 	.word	0x00000001


	//----- nvinfo : EIATTR_CRS_STACK_SIZE
	.align		4
.L_4539:
        /*0074*/ 	.byte	0x04, 0x1e
        /*0076*/ 	.short	(.L_4541 - .L_4540)
.L_4540:
        /*0078*/ 	.word	0x00000000


	//----- nvinfo : EIATTR_CBANK_PARAM_SIZE
	.align		4
.L_4541:
        /*007c*/ 	.byte	0x03, 0x19
        /*007e*/ 	.short	0x0c4a


	//----- nvinfo : EIATTR_PARAM_CBANK
	.align		4
        /*0080*/ 	.byte	0x04, 0x0a
        /*0082*/ 	.short	(.L_4543 - .L_4542)
	.align		4
.L_4542:
        /*0084*/ 	.word	index@(.nv.constant0._ZN2at6native55_GLOBAL__N__de093ff9_22_ForeachBinaryOpList_cu_a911ec4325multi_tensor_apply_kernelINS1_18TensorListMetadataILi2EEENS1_14UnaryOpFunctorIN3c108BFloat16ELi2ELi1ELi1EEEJNS0_4CopyIS7_S7_EEEEEvT_T0_DpT1_)
        /*0088*/ 	.short	0x0380
        /*008a*/ 	.short	0x0c4a


	//----- nvinfo : EIATTR_SW_WAR
	.align		4
.L_4543:
        /*008c*/ 	.byte	0x04, 0x36
        /*008e*/ 	.short	(.L_4545 - .L_4544)
.L_4544:
        /*0090*/ 	.word	0x00000008
.L_4545:


//--------------------- .nv.info._ZN2at6native55_GLOBAL__N__de093ff9_22_ForeachBinaryOpList_cu_a911ec4325multi_tensor_apply_kernelINS1_18TensorListMetadataILi2EEENS1_11CopyFunctorIN3c104HalfENS6_15Float8_e5m2fnuzELi2ELi1ELi1EEEJNS0_4CopyIS7_S8_EEEEEvT_T0_DpT1_ --------------------------
	.section	.nv.info._ZN2at6native55_GLOBAL__N__de093ff9_22_ForeachBinaryOpList_cu_a911ec4325multi_tensor_apply_kernelINS1_18TensorListMetadataILi2EEENS1_11CopyFunctorIN3c104HalfENS6_15Float8_e5m2fnuzELi2ELi1ELi1EEEJNS0_4CopyIS7_S8_EEEEEvT_T0_DpT1_,"",@"SHT_CUDA_INFO"
	.sectionflags	@""
	.align	4


	//----- nvinfo : EIATTR_CUDA_API_VERSION
	.align		4
        /*0000*/ 	.byte	0x04, 0x37
        /*0002*/ 	.short	(.L_4547 - .L_4546)
.L_4546:
        /*0004*/ 	.word	0x00000082


	//----- nvinfo : EIATTR_KPARAM_INFO
	.align		4
.L_4547:
        /*0008*/ 	.byte	0x04, 0x17
        /*000a*/ 	.short	(.L_4549 - .L_4548)
.L_4548:
        /*000c*/ 	.word	0x00000000
        /*0010*/ 	.short	0x0002
        /*0012*/ 	.short	0x0c49
        /*0014*/ 	.byte	0x00, 0xf0, 0x05, 0x00


	//----- nvinfo : EIATTR_KPARAM_INFO
	.align		4
.L_4549:
        /*0018*/ 	.byte	0x04, 0x17
        /*001a*/ 	.short	(.L_4551 - .L_4550)
.L_4550:
        /*001c*/ 	.word	0x00000000
        /*0020*/ 	.short	0x0001
        /*0022*/ 	.short	0x0c48
        /*0024*/ 	.byte	0x00, 0xf0, 0x05, 0x00


	//----- nvinfo : EIATTR_KPARAM_INFO
	.align		4
.L_4551:
        /*0028*/ 	.byte	0x04, 0x17
        /*002a*/ 	.short	(.L_4553 - .L_4552)
.L_4552:
        /*002c*/ 	.word	0x00000000
        /*0030*/ 	.short	0x0000
        /*0032*/ 	.short	0x0000
        /*0034*/ 	.byte	0x00, 0xf0, 0x21, 0x31


	//----- nvinfo : EIATTR_SPARSE_MMA_MASK
	.align		4
.L_4553:
        /*0038*/ 	.byte	0x03, 0x50
        /*003a*/ 	.short	0x0000


	//----- nvinfo : EIATTR_MAXREG_COUNT
	.align		4
        /*003c*/ 	.byte	0x03, 0x1b
        /*003e*/ 	.short	0x0080


	//----- nvinfo : EIATTR_MERCURY_ISA_VERSION
	.align		4
        /*0040*/ 	.byte	0x03, 0x5f
        /*0042*/ 	.short	0x0101


	//----- nvinfo : EIATTR_VRC_CTA_INIT_COUNT
	.align		4
        /*0044*/ 	.byte	0x02, 0x4a
	.zero		1
	.zero		1


	//----- nvinfo : EIATTR_EXIT_INSTR_OFFSETS
	.align		4
        /*0048*/ 	.byte	0x04, 0x1c
        /*004a*/ 	.short	(.L_4555 - .L_4554)


	//   ....[0]....
.L_4554:
        /*004c*/ 	.word	0x00000180


	//   ....[1]....
        /*0050*/ 	.word	0x00000db0


	//   ....[2]....
        /*0054*/ 	.word	0x00000e00


	//   ....[3]....
        /*0058*/ 	.word	0x00001650


	//----- nvinfo : EIATTR_MAX_THREADS
	.align		4
.L_4555:
        /*005c*/ 	.byte	0x04, 0x05
        /*005e*/ 	.short	(.L_4557 - .L_4556)
.L_4556:
        /*0060*/ 	.word	0x00000200
        /*0064*/ 	.word	0x00000001
        /*0068*/ 	.word	0x00000001


	//----- nvinfo : EIATTR_CRS_STACK_SIZE
	.align		4
.L_4557:
        /*006c*/ 	.byte	0x04, 0x1e
        /*006e*/ 	.short	(.L_4559 - .L_4558)
.L_4558:
        /*0070*/ 	.word	0x00000000


	//----- nvinfo : EIATTR_CBANK_PARAM_SIZE
	.align		4
.L_4559:
        /*0074*/ 	.byte	0x03, 0x19
        /*0076*/ 	.short	0x0c4a


	//----- nvinfo : EIATTR_PARAM_CBANK
	.align		4
        /*0078*/ 	.byte	0x04, 0x0a
        /*007a*/ 	.short	(.L_4561 - .L_4560)
	.align		4
.L_4560:
        /*007c*/ 	.word	index@(.nv.constant0._ZN2at6native55_GLOBAL__N__de093ff9_22_ForeachBinaryOpList_cu_a911ec4325multi_tensor_apply_kernelINS1_18TensorListMetadataILi2EEENS1_11CopyFunctorIN3c104HalfENS6_15Float8_e5m2fnuzELi2ELi1ELi1EEEJNS0_4CopyIS7_S8_EEEEEvT_T0_DpT1_)
        /*0080*/ 	.short	0x0380
        /*0082*/ 	.short	0x0c4a


	//----- nvinfo : EIATTR_SW_WAR
	.align		4
.L_4561:
        /*0084*/ 	.byte	0x04, 0x36
        /*0086*/ 	.short	(.L_4563 - .L_4562)
.L_4562:
        /*0088*/ 	.word	0x00000008
.L_4563:


//--------------------- .nv.info._ZN2at6native55_GLOBAL__N__de093ff9_22_ForeachBinaryOpList_cu_a911ec4325multi_tensor_apply_kernelINS1_18TensorListMetadataILi2EEENS1_11CopyFunctorIN3c104HalfENS6_11Float8_e5m2ELi2ELi1ELi1EEEJNS0_4CopyIS7_S8_EEEEEvT_T0_DpT1_ --------------------------
	.section	.nv.info._ZN2at6native55_GLOBAL__N__de093ff9_22_ForeachBinaryOpList_cu_a911ec4325multi_tensor_apply_kernelINS1_18TensorListMetadataILi2EEENS1_11CopyFunctorIN3c104HalfENS6_11Float8_e5m2ELi2ELi1ELi1EEEJNS0_4CopyIS7_S8_EEEEEvT_T0_DpT1_,"",@"SHT_CUDA_INFO"
	.sectionflags	@""
	.align	4


	//----- nvinfo : EIATTR_CUDA_API_VERSION
	.align		4
        /*0000*/ 	.byte	0x04, 0x37
        /*0002*/ 	.short	(.L_4565 - .L_4564)
.L_4564:
        /*0004*/ 	.word	0x00000082


	//----- nvinfo : EIATTR_KPARAM_INFO
	.align		4
.L_4565:
        /*0008*/ 	.byte	0x04, 0x17
        /*000a*/ 	.short	(.L_4567 - .L_4566)
.L_4566:
        /*000c*/ 	.word	0x00000000
        /*0010*/ 	.short	0x0002
        /*0012*/ 	.short	0x0c49
        /*0014*/ 	.byte	0x00, 0xf0, 0x05, 0x00


	//----- nvinfo : EIATTR_KPARAM_INFO
	.align		4
.L_4567:
        /*0018*/ 	.byte	0x04, 0x17
        /*001a*/ 	.short	(.L_4569 - .L_4568)
.L_4568:
        /*001c*/ 	.word	0x00000000
        /*0020*/ 	.short	0x0001
        /*0022*/ 	.short	0x0c48
        /*0024*/ 	.byte	0x00, 0xf0, 0x05, 0x00


	//----- nvinfo : EIATTR_KPARAM_INFO
	.align		4
.L_4569:
        /*0028*/ 	.byte	0x04, 0x17
        /*002a*/ 	.short	(.L_4571 - .L_4570)
.L_4570:
        /*002c*/ 	.word	0x00000000
        /*0030*/ 	.short	0x0000
        /*0032*/ 	.short	0x0000
        /*0034*/ 	.byte	0x00, 0xf0, 0x21, 0x31


	//----- nvinfo : EIATTR_SPARSE_MMA_MASK
	.align		4
.L_4571:
        /*0038*/ 	.byte	0x03, 0x50
        /*003a*/ 	.short	0x0000


	//----- nvinfo : EIATTR_MAXREG_COUNT
	.align		4
        /*003c*/ 	.byte	0x03, 0x1b
        /*003e*/ 	.short	0x0080


	//----- nvinfo : EIATTR_MERCURY_ISA_VERSION
	.align		4
        /*0040*/ 	.byte	0x03, 0x5f
        /*0042*/ 	.short	0x0101


	//----- nvinfo : EIATTR_VRC_CTA_INIT_COUNT
	.align		4
        /*0044*/ 	.byte	0x02, 0x4a
	.zero		1
	.zero		1


	//----- nvinfo : EIATTR_EXIT_INSTR_OFFSETS
	.align		4
        /*0048*/ 	.byte	0x04, 0x1c
        /*004a*/ 	.short	(.L_4573 - .L_4572)


	//   ....[0]....
.L_4572:
        /*004c*/ 	.word	0x00000180


	//   ....[1]....
        /*0050*/ 	.word	0x000009e0


	//   ....[2]....
        /*0054*/ 	.word	0x00000a30


	//   ....[3]....
        /*0058*/ 	.word	0x00000e90


	//----- nvinfo : EIATTR_MAX_THREADS
	.align		4
.L_4573:
        /*005c*/ 	.byte	0x04, 0x05
        /*005e*/ 	.short	(.L_4575 - .L_4574)
.L_4574:
        /*0060*/ 	.word	0x00000200
        /*0064*/ 	.word	0x00000001
        /*0068*/ 	.word	0x00000001


	//----- nvinfo : EIATTR_CRS_STACK_SIZE
	.align		4
.L_4575:
        /*006c*/ 	.byte	0x04, 0x1e
        /*006e*/ 	.short	(.L_4577 - .L_4576)
.L_4576:
        /*0070*/ 	.word	0x00000000


	//----- nvinfo : EIATTR_CBANK_PARAM_SIZE
	.align		4
.L_4577:
        /*0074*/ 	.byte	0x03, 0x19
        /*0076*/ 	.short	0x0c4a


	//----- nvinfo : EIATTR_PARAM_CBANK
	.align		4
        /*0078*/ 	.byte	0x04, 0x0a
        /*007a*/ 	.short	(.L_4579 - .L_4578)
	.align		4
.L_4578:
        /*007c*/ 	.word	index@(.nv.constant0._ZN2at6native55_GLOBAL__N__de093ff9_22_ForeachBinaryOpList_cu_a911ec4325multi_tensor_apply_kernelINS1_18TensorListMetadataILi2EEENS1_11CopyFunctorIN3c104HalfENS6_11Float8_e5m2ELi2ELi1ELi1EEEJNS0_4CopyIS7_S8_EEEEEvT_T0_DpT1_)
        /*0080*/ 	.short	0x0380
        /*0082*/ 	.short	0x0c4a


	//----- nvinfo : EIATTR_SW_WAR
	.align		4
.L_4579:
        /*0084*/ 	.byte	0x04, 0x36
        /*0086*/ 	.short	(.L_4581 - .L_4580)
.L_4580:
        /*0088*/ 	.word	0x00000008
.L_4581:


//--------------------- .nv.info._ZN2at6native55_GLOBAL__N__de093ff9_22_ForeachBinaryOpList_cu_a911ec4325multi_tensor_apply_kernelINS1_18TensorListMetadataILi2EEENS1_11CopyFunctorIN3c104HalfENS6_15Float8_e4m3fnuzELi2ELi1ELi1EEEJNS0_4CopyIS7_S8_EEEEEvT_T0_DpT1_ --------------------------
	.section	.nv.info._ZN2at6native55_GLOBAL__N__de093ff9_22_ForeachBinaryOpList_cu_a911ec4325multi_tensor_apply_kernelINS1_18TensorListMetadataILi2EEENS1_11CopyFunctorIN3c104HalfENS6_15Float8_e4m3fnuzELi2ELi1ELi1EEEJNS0_4CopyIS7_S8_EEEEEvT_T0_DpT1_,"",@"SHT_CUDA_INFO"
	.sectionflags	@""
	.align	4


	//----- nvinfo : EIATTR_CUDA_API_VERSION
	.align		4
        /*0000*/ 	.byte	0x04, 0x37
        /*0002*/ 	.short	(.L_4583 - .L_4582)
.L_4582:
        /*0004*/ 	.word	0x00000082


	//----- nvinfo : EIATTR_KPARAM_INFO
	.align		4
.L_4583:
        /*0008*/ 	.byte	0x04, 0x17
        /*000a*/ 	.short	(.L_4585 - .L_4584)
.L_4584:
        /*000c*/ 	.word	0x00000000
        /*0010*/ 	.short	0x0002
        /*0012*/ 	.short	0x0c49
        /*0014*/ 	.byte	0x00, 0xf0, 0x05, 0x00


	//----- nvinfo : EIATTR_KPARAM_INFO
	.align		4
.L_4585:
        /*0018*/ 	.byte	0x04, 0x17
        /*001a*/ 	.short	(.L_4587 - .L_4586)
.L_4586:
        /*001c*/ 	.word	0x00000000
        /*0020*/ 	.short	0x0001
        /*0022*/ 	.short	0x0c48
        /*0024*/ 	.byte	0x00, 0xf0, 0x05, 0x00


	//----- nvinfo : EIATTR_KPARAM_INFO
	.align		4
.L_4587:
        /*0028*/ 	.byte	0x04, 0x17
        /*002a*/ 	.short	(.L_4589 - .L_4588)
.L_4588:
        /*002c*/ 	.word	0x00000000
        /*0030*/ 	.short	0x0000
        /*0032*/ 	.short	0x0000
        /*0034*/ 	.byte	0x00, 0xf0, 0x21, 0x31


	//----- nvinfo : EIATTR_SPARSE_MMA_MASK
	.align		4
.L_4589:
        /*0038*/ 	.byte	0x03, 0x50
        /*003a*/ 	.short	0x0000


	//----- nvinfo : EIATTR_MAXREG_COUNT
	.align		4
        /*003c*/ 	.byte	0x03, 0x1b
        /*003e*/ 	.short	0x0080


	//----- nvinfo : EIATTR_MERCURY_ISA_VERSION
	.align		4
        /*0040*/ 	.byte	0x03, 0x5f
        /*0042*/ 	.short	0x0101


	//----- nvinfo : EIATTR_VRC_CTA_INIT_COUNT
	.align		4
        /*0044*/ 	.byte	0x02, 0x4a
	.zero		1
	.zero		1


	//----- nvinfo : EIATTR_EXIT_INSTR_OFFSETS
	.align		4
        /*0048*/ 	.byte	0x04, 0x1c
        /*004a*/ 	.short	(.L_4591 - .L_4590)


	//   ....[0]....
.L_4590:
        /*004c*/ 	.word	0x00000180


	//   ....[1]....
        /*0050*/ 	.word	0x00000db0


	//   ....[2]....
        /*0054*/ 	.word	0x00000e00


	//   ....[3]....
        /*0058*/ 	.word	0x00001650


	//----- nvinfo : EIATTR_MAX_THREADS
	.align		4
.L_4591:
        /*005c*/ 	.byte	0x04, 0x05
        /*005e*/ 	.short	(.L_4593 - .L_4592)
.L_4592:
        /*0060*/ 	.word	0x00000200
        /*0064*/ 	.word	0x00000001
        /*0068*/ 	.word	0x00000001


	//----- nvinfo : EIATTR_CRS_STACK_SIZE
	.align		4
.L_4593:
        /*006c*/ 	.byte	0x04, 0x1e
        /*006e*/ 	.short	(.L_4595 - .L_4594)
.L_4594:
        /*0070*/ 	.word	0x00000000


	//----- nvinfo : EIATTR_CBANK_PARAM_SIZE
	.align		4
.L_4595:
        /*0074*/ 	.byte	0x03, 0x19
        /*0076*/ 	.short	0x0c4a


	//----- nvinfo : EIATTR_PARAM_CBANK
	.align		4
        /*0078*/ 	.byte	0x04, 0x0a
        /*007a*/ 	.short	(.L_4597 - .L_4596)
	.align		4
.L_4596:
        /*007c*/ 	.word	index@(.nv.constant0._ZN2at6native55_GLOBAL__N__de093ff9_22_ForeachBinaryOpList_cu_a911ec4325multi_tensor_apply_kernelINS1_18TensorListMetadataILi2EEENS1_11CopyFunctorIN3c104HalfENS6_15Float8_e4m3fnuzELi2ELi1ELi1EEEJNS0_4CopyIS7_S8_EEEEEvT_T0_DpT1_)
        /*0080*/ 	.short	0x0380
        /*0082*/ 	.short	0x0c4a


	//----- nvinfo : EIATTR_SW_WAR
	.align		4
.L_4597:
        /*0084*/ 	.byte	0x04, 0x36
        /*0086*/ 	.short	(.L_4599 - .L_4598)
.L_4598:
        /*0088*/ 	.word	0x00000008
.L_4599:


//--------------------- .nv.info._ZN2at6native55_GLOBAL__N__de093ff9_22_ForeachBinaryOpList_cu_a911ec4325multi_tensor_apply_kernelINS1_18TensorListMetadataILi2EEENS1_11CopyFunctorIN3c104HalfENS6_13Float8_e4m3fnELi2ELi1ELi1EEEJNS0_4CopyIS7_S8_EEEEEvT_T0_DpT1_ --------------------------
	.section	.nv.info._ZN2at6native55_GLOBAL__N__de093ff9_22_ForeachBinaryOpList_cu_a911ec4325multi_tensor_apply_kernelINS1_18TensorListMetadataILi2EEENS1_11CopyFunctorIN3c104HalfENS6_13Float8_e4m3fnELi2ELi1ELi1EEEJNS0_4CopyIS7_S8_EEEEEvT_T0_DpT1_,"",@"SHT_CUDA_INFO"
	.sectionflags	@""
	.align	4


	//----- nvinfo : EIATTR_CUDA_API_VERSION
	.align		4
        /*0000*/ 	.byte	0x04, 0x37
        /*0002*/ 	.short	(.L_4601 - .L_4600)
.L_4600:
        /*0004*/ 	.word	0x00000082


	//----- nvinfo : EIATTR_KPARAM_INFO
	.align		4
.L_4601:
        /*0008*/ 	.byte	0x04, 0x17
        /*000a*/ 	.short	(.L_4603 - .L_4602)
.L_4602:
        /*000c*/ 	.word	0x00000000
        /*0010*/ 	.short	0x0002
        /*0012*/ 	.short	0x0c49
        /*0014*/ 	.byte	0x00, 0xf0, 0x05, 0x00


	//----- nvinfo : EIATTR_KPARAM_INFO
	.align		4
.L_4603:
        /*0018*/ 	.byte	0x04, 0x17
        /*001a*/ 	.short	(.L_4605 - .L_4604)
.L_4604:
        /*001c*/ 	.word	0x00000000
        /*0020*/ 	.short	0x0001
        /*0022*/ 	.short	0x0c48
        /*0024*/ 	.byte	0x00, 0xf0, 0x05, 0x00


	//----- nvinfo : EIATTR_KPARAM_INFO
	.align		4
.L_4605:
        /*0028*/ 	.byte	0x04, 0x17
        /*002a*/ 	.short	(.L_4607 - .L_4606)
.L_4606:
        /*002c*/ 	.word	0x00000000
        /*0030*/ 	.short	0x0000
        /*0032*/ 	.short	0x0000
        /*0034*/ 	.byte	0x00, 0xf0, 0x21, 0x31


	//----- nvinfo : EIATTR_SPARSE_MMA_MASK
	.align		4
.L_4607:
        /*0038*/ 	.byte	0x03, 0x50
        /*003a*/ 	.short	0x0000


	//----- nvinfo : EIATTR_MAXREG_COUNT
	.align		4
        /*003c*/ 	.byte	0x03, 0x1b
        /*003e*/ 	.short	0x0080


	//----- nvinfo : EIATTR_MERCURY_ISA_VERSION
	.align		4
        /*0040*/ 	.byte	0x03, 0x5f
        /*0042*/ 	.short	0x0101


	//----- nvinfo : EIATTR_VRC_CTA_INIT_COUNT
	.align		4
        /*0044*/ 	.byte	0x02, 0x4a
	.zero		1
	.zero		1


	//----- nvinfo : EIATTR_EXIT_INSTR_OFFSETS
	.align		4
        /*0048*/ 	.byte	0x04, 0x1c
        /*004a*/ 	.short	(.L_4609 - .L_4608)


	//   ....[0]....
.L_4608:
        /*004c*/ 	.word	0x00000180


	//   ....[1]....
        /*0050*/ 	.word	0x00000b70


	//   ....[2]....
        /*0054*/ 	.word	0x00000bc0


	//   ....[3]....
        /*0058*/ 	.word	0x00001160


	//----- nvinfo : EIATTR_MAX_THREADS
	.align		4
.L_4609:
        /*005c*/ 	.byte	0x04, 0x05
        /*005e*/ 	.short	(.L_4611 - .L_4610)
.L_4610:
        /*0060*/ 	.word	0x00000200
        /*0064*/ 	.word	0x00000001
        /*0068*/ 	.word	0x00000001


	//----- nvinfo : EIATTR_CRS_STACK_SIZE
	.align		4
.L_4611:
        /*006c*/ 	.byte	0x04, 0x1e
        /*006e*/ 	.short	(.L_4613 - .L_4612)
.L_4612:
        /*0070*/ 	.word	0x00000000


	//----- nvinfo : EIATTR_CBANK_PARAM_SIZE
	.align		4
.L_4613:
        /*0074*/ 	.byte	0x03, 0x19
        /*0076*/ 	.short	0x0c4a


	//----- nvinfo : EIATTR_PARAM_CBANK
	.align		4
        /*0078*/ 	.byte	0x04, 0x0a
        /*007a*/ 	.short	(.L_4615 - .L_4614)
	.align		4
.L_4614:
        /*007c*/ 	.word	index@(.nv.constant0._ZN2at6native55_GLOBAL__N__de093ff9_22_ForeachBinaryOpList_cu_a911ec4325multi_tensor_apply_kernelINS1_18TensorListMetadataILi2EEENS1_11CopyFunctorIN3c104HalfENS6_13Float8_e4m3fnELi2ELi1ELi1EEEJNS0_4CopyIS7_S8_EEEEEvT_T0_DpT1_)
        /*0080*/ 	.short	0x0380
        /*0082*/ 	.short	0x0c4a


	//----- nvinfo : EIATTR_SW_WAR
	.align		4
.L_4615:
        /*0084*/ 	.byte	0x04, 0x36
        /*0086*/ 	.short	(.L_4617 - .L_4616)
.L_4616:
        /*0088*/ 	.word	0x00000008
.L_4617:


//--------------------- .nv.info._ZN2at6native55_GLOBAL__N__de093ff9_22_ForeachBinaryOpList_cu_a911ec4325multi_tensor_apply_kernelINS1_18TensorListMetadataILi2EEENS1_11CopyFunctorIN3c104HalfEbLi2ELi1ELi1EEEJNS0_4CopyIS7_bEEEEEvT_T0_DpT1_ --------------------------
	.section	.nv.info._ZN2at6native55_GLOBAL__N__de093ff9_22_ForeachBinaryOpList_cu_a911ec4325multi_tensor_apply_kernelINS1_18TensorListMetadataILi2EEENS1_11CopyFunctorIN3c104HalfEbLi2ELi1ELi1EEEJNS0_4CopyIS7_bEEEEEvT_T0_DpT1_,"",@"SHT_CUDA_INFO"
	.sectionflags	@""
	.align	4


	//----- nvinfo : EIATTR_CUDA_API_VERSION
	.align		4
        /*0000*/ 	.byte	0x04, 0x37
        /*0002*/ 	.short	(.L_4619 - .L_4618)
.L_4618:
        /*0004*/ 	.word	0x00000082


	//----- nvinfo : EIATTR_KPARAM_INFO
	.align		4
.L_4619:
        /*0008*/ 	.byte	0x04, 0x17
        /*000a*/ 	.short	(.L_4621 - .L_4620)
.L_4620:
        /*000c*/ 	.word	0x00000000
        /*0010*/ 	.short	0x0002
        /*0012*/ 	.short	0x0c49
        /*0014*/ 	.byte	0x00, 0xf0, 0x05, 0x00


	//----- nvinfo : EIATTR_KPARAM_INFO
	.align		4
.L_4621:
        /*0018*/ 	.byte	0x04, 0x17
        /*001a*/ 	.short	(.L_4623 - .L_4622)
.L_4622:
        /*001c*/ 	.word	0x00000000
        /*0020*/ 	.short	0x0001
        /*0022*/ 	.short	0x0c48
        /*0024*/ 	.byte	0x00, 0xf0, 0x05, 0x00


	//----- nvinfo : EIATTR_KPARAM_INFO
	.align		4
.L_4623:
        /*0028*/ 	.byte	0x04, 0x17
        /*002a*/ 	.short	(.L_4625 - .L_4624)
.L_4624:
        /*002c*/ 	.word	0x00000000
        /*0030*/ 	.short	0x0000
        /*0032*/ 	.short	0x0000
        /*0034*/ 	.byte	0x00, 0xf0, 0x21, 0x31


	//----- nvinfo : EIATTR_SPARSE_MMA_MASK
	.align		4
.L_4625:
        /*0038*/ 	.byte	0x03, 0x50
        /*003a*/ 	.short	0x0000


	//----- nvinfo : EIATTR_MAXREG_COUNT
	.align		4
        /*003c*/ 	.byte	0x03, 0x1b
        /*003e*/ 	.short	0x0080


	//----- nvinfo : EIATTR_MERCURY_ISA_VERSION
	.align		4
        /*0040*/ 	.byte	0x03, 0x5f
        /*0042*/ 	.short	0x0101


	//----- nvinfo : EIATTR_VRC_CTA_INIT_COUNT
	.align		4
        /*0044*/ 	.byte	0x02, 0x4a
	.zero		1
	.zero		1


	//----- nvinfo : EIATTR_EXIT_INSTR_OFFSETS
	.align		4
        /*0048*/ 	.byte	0x04, 0x1c
        /*004a*/ 	.short	(.L_4627 - .L_4626)


	//   ....[0]....
.L_4626:
        /*004c*/ 	.word	0x00000170


	//   ....[1]....
        /*0050*/ 	.word	0x00000ce0


	//   ....[2]....
        /*0054*/ 	.word	0x00000fc0


	//   ....[3]....
        /*0058*/ 	.word	0x00001020


	//   ....[4]....
        /*005c*/ 	.word	0x00001070


	//   ....[5]....
        /*0060*/ 	.word	0x000011f0


	//----- nvinfo : EIATTR_MAX_THREADS
	.align		4
.L_4627:
        /*0064*/ 	.byte	0x04, 0x05
        /*0066*/ 	.short	(.L_4629 - .L_4628)
.L_4628:
        /*0068*/ 	.word	0x00000200
        /*006c*/ 	.word	0x00000001
        /*0070*/ 	.word	0x00000001


	//----- nvinfo : EIATTR_CRS_STACK_SIZE
	.align		4
.L_4629:
        /*0074*/ 	.byte	0x04, 0x1e
        /*0076*/ 	.short	(.L_4631 - .L_4630)
.L_4630:
        /*0078*/ 	.word	0x00000000


	//----- nvinfo : EIATTR_CBANK_PARAM_SIZE
	.align		4
.L_4631:
        /*007c*/ 	.byte	0x03, 0x19
        /*007e*/ 	.short	0x0c4a


	//----- nvinfo : EIATTR_PARAM_CBANK
	.align		4
        /*0080*/ 	.byte	0x04, 0x0a
        /*0082*/ 	.short	(.L_4633 - .L_4632)
	.align		4
.L_4632:
        /*0084*/ 	.word	index@(.nv.constant0._ZN2at6native55_GLOBAL__N__de093ff9_22_ForeachBinaryOpList_cu_a911ec4325multi_tensor_apply_kernelINS1_18TensorListMetadataILi2EEENS1_11CopyFunctorIN3c104HalfEbLi2ELi1ELi1EEEJNS0_4CopyIS7_bEEEEEvT_T0_DpT1_)
        /*0088*/ 	.short	0x0380
        /*008a*/ 	.short	0x0c4a


	//----- nvinfo : EIATTR_SW_WAR
	.align		4
.L_4633:
        /*008c*/ 	.byte	0x04, 0x36
        /*008e*/ 	.short	(.L_4635 - .L_4634)
.L_4634:
        /*0090*/ 	.word	0x00000008
.L_4635:


//--------------------- .nv.info._ZN2at6native55_GLOBAL__N__de093ff9_22_ForeachBinaryOpList_cu_a911ec4325multi_tensor_apply_kernelINS1_18TensorListMetadataILi2EEENS1_11CopyFunctorIN3c104HalfENS6_8BFloat16ELi2ELi1ELi1EEEJNS0_4CopyIS7_S8_EEEEEvT_T0_DpT1_ --------------------------
	.section	.nv.info._ZN2at6native55_GLOBAL__N__de093ff9_22_ForeachBinaryOpList_cu_a911ec4325multi_tensor_apply_kernelINS1_18TensorListMetadataILi2EEENS1_11CopyFunctorIN3c104HalfENS6_8BFloat16ELi2ELi1ELi1EEEJNS0_4CopyIS7_S8_EEEEEvT_T0_DpT1_,"",@"SHT_CUDA_INFO"
	.sectionflags	@""
	.align	4


	//----- nvinfo : EIATTR_CUDA_API_VERSION
	.align		4
        /*0000*/ 	.byte	0x04, 0x37
        /*0002*/ 	.short	(.L_4637 - .L_4636)
.L_4636:
        /*0004*/ 	.word	0x00000082


	//----- nvinfo : EIATTR_KPARAM_INFO
	.align		4
.L_4637:
        /*0008*/ 	.byte	0x04, 0x17
        /*000a*/ 	.short	(.L_4639 - .L_4638)
.L_4638:
        /*000c*/ 	.word	0x00000000
        /*0010*/ 	.short	0x0002
        /*0012*/ 	.short	0x0c49
        /*0014*/ 	.byte	0x00, 0xf0, 0x05, 0x00


	//----- nvinfo : EIATTR_KPARAM_INFO
	.align		4
.L_4639:
        /*0018*/ 	.byte	0x04, 0x17
        /*001a*/ 	.short	(.L_4641 - .L_4640)
.L_4640:
        /*001c*/ 	.word	0x00000000
        /*0020*/ 	.short	0x0001
        /*0022*/ 	.short	0x0c48
        /*0024*/ 	.byte	0x00, 0xf0, 0x05, 0x00


	//----- nvinfo : EIATTR_KPARAM_INFO
	.align		4
.L_4641:
        /*0028*/ 	.byte	0x04, 0x17
        /*002a*/ 	.short	(.L_4643 - .L_4642)
.L_4642:
        /*002c*/ 	.word	0x00000000
        /*0030*/ 	.short	0x0000
        /*0032*/ 	.short	0x0000
        /*0034*/ 	.byte	0x00, 0xf0, 0x21, 0x31


	//----- nvinfo : EIATTR_SPARSE_MMA_MASK
	.align		4
.L_4643:
        /*0038*/ 	.byte	0x03, 0x50
        /*003a*/ 	.short	0x0000


	//----- nvinfo : EIATTR_MAXREG_COUNT
	.align		4
        /*003c*/ 	.byte	0x03, 0x1b
        /*003e*/ 	.short	0x0080


	//----- nvinfo : EIATTR_MERCURY_ISA_VERSION
	.align		4
        /*0040*/ 	.byte	0x03, 0x5f
        /*0042*/ 	.short	0x0101


	//----- nvinfo : EIATTR_VRC_CTA_INIT_COUNT
	.align		4
        /*0044*/ 	.byte	0x02, 0x4a
	.zero		1
	.zero		1


	//----- nvinfo : EIATTR_EXIT_INSTR_OFFSETS
	.align		4
        /*0048*/ 	.byte	0x04, 0x1c
        /*004a*/ 	.short	(.L_4645 - .L_4644)


	//   ....[0]....
.L_4644:
        /*004c*/ 	.word	0x00000160


	//   ....[1]....
        /*0050*/ 	.word	0x00000a20


	//   ....[2]....
        /*0054*/ 	.word	0x00000d30


	//   ....[3]....
        /*0058*/ 	.word	0x00000d90


	//   ....[4]....
        /*005c*/ 	.word	0x00000de0


	//   ....[5]....
        /*0060*/ 	.word	0x00000fa0


	//----- nvinfo : EIATTR_MAX_THREADS
	.align		4
.L_4645:
        /*0064*/ 	.byte	0x04, 0x05
        /*0066*/ 	.short	(.L_4647 - .L_4646)
.L_4646:
        /*0068*/ 	.word	0x00000200
        /*006c*/ 	.word	0x00000001
        /*0070*/ 	.word	0x00000001


	//----- nvinfo : EIATTR_CRS_STACK_SIZE
	.align		4
.L_4647:
        /*0074*/ 	.byte	0x04, 0x1e
        /*0076*/ 	.short	(.L_4649 - .L_4648)
.L_4648:
        /*0078*/ 	.word	0x00000000


	//----- nvinfo : EIATTR_CBANK_PARAM_SIZE
	.align		4
.L_4649:
        /*007c*/ 	.byte	0x03, 0x19
        /*007e*/ 	.short	0x0c4a


	//----- nvinfo : EIATTR_PARAM_CBANK
	.align		4
        /*0080*/ 	.byte	0x04, 0x0a
        /*0082*/ 	.short	(.L_4651 - .L_4650)
	.align		4
.L_4650:
        /*0084*/ 	.word	index@(.nv.constant0._ZN2at6native55_GLOBAL__N__de093ff9_22_ForeachBinaryOpList_cu_a911ec4325multi_tensor_apply_kernelINS1_18TensorListMetadataILi2EEENS1_11CopyFunctorIN3c104HalfENS6_8BFloat16ELi2ELi1ELi1EEEJNS0_4CopyIS7_S8_EEEEEvT_T0_DpT1_)
        /*0088*/ 	.short	0x0380
        /*008a*/ 	.short	0x0c4a


	//----- nvinfo : EIATTR_SW_WAR
	.align		4
.L_4651:
        /*008c*/ 	.byte	0x04, 0x36
        /*008e*/ 	.short	(.L_4653 - .L_4652)
.L_4652:
        /*0090*/ 	.word	0x00000008
.L_4653:


//--------------------- .nv.info._ZN2at6native55_GLOBAL__N__de093ff9_22_ForeachBinaryOpList_cu_a911ec4325multi_tensor_apply_kernelINS1_18TensorListMetadataILi2EEENS1_11CopyFunctorIN3c104HalfENS6_7complexIfEELi2ELi1ELi1EEEJNS0_4CopyIS7_S9_EEEEEvT_T0_DpT1_ --------------------------
	.section	.nv.info._ZN2at6native55_GLOBAL__N__de093ff9_22_ForeachBinaryOpList_cu_a911ec4325multi_tensor_apply_kernelINS1_18TensorListMetadataILi2EEENS1_11CopyFunctorIN3c104HalfENS6_7complexIfEELi2ELi1ELi1EEEJNS0_4CopyIS7_S9_EEEEEvT_T0_DpT1_,"",@"SHT_CUDA_INFO"
	.sectionflags	@""
	.align	4


	//----- nvinfo : EIATTR_CUDA_API_VERSION
	.align		4
        /*0000*/ 	.byte	0x04, 0x37
        /*0002*/ 	.short	(.L_4655 - .L_4654)
.L_4654:
        /*0004*/ 	.word	0x00000082


	//----- nvinfo : EIATTR_KPARAM_INFO
	.align		4
.L_4655:
        /*0008*/ 	.byte	0x04, 0x17
        /*000a*/ 	.short	(.L_4657 - .L_4656)
.L_4656:
        /*000c*/ 	.word	0x00000000
        /*0010*/ 	.short	0x0002
        /*0012*/ 	.short	0x0c49
        /*0014*/ 	.byte	0x00, 0xf0, 0x05, 0x00


	//----- nvinfo : EIATTR_KPARAM_INFO
	.align		4
.L_4657:
        /*0018*/ 	.byte	0x04, 0x17
        /*001a*/ 	.short	(.L_4659 - .L_4658)
.L_4658:
        /*001c*/ 	.word	0x00000000
        /*0020*/ 	.short	0x0001
        /*0022*/ 	.short	0x0c48
        /*0024*/ 	.byte	0x00, 0xf0, 0x05, 0x00


	//----- nvinfo : EIATTR_KPARAM_INFO
	.align		4
.L_4659:
        /*0028*/ 	.byte	0x04, 0x17
        /*002a*/ 	.short	(.L_4661 - .L_4660)
.L_4660:
        /*002c*/ 	.word	0x00000000
        /*0030*/ 	.short	0x0000
        /*0032*/ 	.short	0x0000
        /*0034*/ 	.byte	0x00, 0xf0, 0x21, 0x31


	//----- nvinfo : EIATTR_SPARSE_MMA_MASK
	.align		4
.L_4661:
        /*0038*/ 	.byte	0x03, 0x50
        /*003a*/ 	.short	0x0000


	//----- nvinfo : EIATTR_MAXREG_COUNT
	.align		4
        /*003c*/ 	.byte	0x03, 0x1b
        /*003e*/ 	.short	0x0080


	//----- nvinfo : EIATTR_MERCURY_ISA_VERSION
	.align		4
        /*0040*/ 	.byte	0x03, 0x5f
        /*0042*/ 	.short	0x0101


	//----- nvinfo : EIATTR_VRC_CTA_INIT_COUNT
	.align		4
        /*0044*/ 	.byte	0x02, 0x4a
	.zero		1
	.zero		1


	//----- nvinfo : EIATTR_EXIT_INSTR_OFFSETS
	.align		4
        /*0048*/ 	.byte	0x04, 0x1c
        /*004a*/ 	.short	(.L_4663 - .L_4662)


	//   ....[0]....
.L_4662:
        /*004c*/ 	.word	0x00000160


	//   ....[1]....
        /*0050*/ 	.word	0x000009d0


	//   ....[2]....
        /*0054*/ 	.word	0x00000ca0


	//   ....[3]....
        /*0058*/ 	.word	0x00000cf0


	//   ....[4]....
        /*005c*/ 	.word	0x00000d40


	//   ....[5]....
        /*0060*/ 	.word	0x00000e80


	//----- nvinfo : EIATTR_MAX_THREADS
	.align		4
.L_4663:
        /*0064*/ 	.byte	0x04, 0x05
        /*0066*/ 	.short	(.L_4665 - .L_4664)
.L_4664:
        /*0068*/ 	.word	0x00000200
        /*006c*/ 	.word	0x00000001
        /*0070*/ 	.word	0x00000001


	//----- nvinfo : EIATTR_CRS_STACK_SIZE
	.align		4
.L_4665:
        /*0074*/ 	.byte	0x04, 0x1e
        /*0076*/ 	.short	(.L_4667 - .L_4666)
.L_4666:
        /*0078*/ 	.word	0x00000000


	//----- nvinfo : EIATTR_CBANK_PARAM_SIZE
	.align		4
.L_4667:
        /*007c*/ 	.byte	0x03, 0x19
        /*007e*/ 	.short	0x0c4a


	//----- nvinfo : EIATTR_PARAM_CBANK
	.align		4
        /*0080*/ 	.byte	0x04, 0x0a
        /*0082*/ 	.short	(.L_4669 - .L_4668)
	.align		4
.L_4668:
        /*0084*/ 	.word	index@(.nv.constant0._ZN2at6native55_GLOBAL__N__de093ff9_22_ForeachBinaryOpList_cu_a911ec4325multi_tensor_apply_kernelINS1_18TensorListMetadataILi2EEENS1_11CopyFunctorIN3c104HalfENS6_7complexIfEELi2ELi1ELi1EEEJNS0_4CopyIS7_S9_EEEEEvT_T0_DpT1_)
        /*0088*/ 	.short	0x0380
        /*008a*/ 	.short	0x0c4a


	//----- nvinfo : EIATTR_SW_WAR
	.align		4
.L_4669:
        /*008c*/ 	.byte	0x04, 0x36
        /*008e*/ 	.short	(.L_4671 - .L_4670)
.L_4670:
        /*0090*/ 	.word	0x00000008
.L_4671:


//--------------------- .nv.info._ZN2at6native55_GLOBAL__N__de093ff9_22_ForeachBinaryOpList_cu_a911ec4325multi_tensor_apply_kernelINS1_18TensorListMetadataILi2EEENS1_11CopyFunctorIN3c104HalfENS6_7complexIdEELi2ELi1ELi1EEEJNS0_4CopyIS7_S9_EEEEEvT_T0_DpT1_ --------------------------
	.section	.nv.info._ZN2at6native55_GLOBAL__N__de093ff9_22_ForeachBinaryOpList_cu_a911ec4325multi_tensor_apply_kernelINS1_18TensorListMetadataILi2EEENS1_11CopyFunctorIN3c104HalfENS6_7complexIdEELi2ELi1ELi1EEEJNS0_4CopyIS7_S9_EEEEEvT_T0_DpT1_,"",@"SHT_CUDA_INFO"
	.sectionflags	@""
	.align	4


	//----- nvinfo : EIATTR_CUDA_API_VERSION
	.align		4
        /*0000*/ 	.byte	0x04, 0x37
        /*0002*/ 	.short	(.L_4673 - .L_4672)
.L_4672:
        /*0004*/ 	.word	0x00000082


	//----- nvinfo : EIATTR_KPARAM_INFO
	.align		4
.L_4673:
        /*0008*/ 	.byte	0x04, 0x17
        /*000a*/ 	.short	(.L_4675 - .L_4674)
.L_4674:
        /*000c*/ 	.word	0x00000000
        /*0010*/ 	.short	0x0002
        /*0012*/ 	.short	0x0c49
        /*0014*/ 	.byte	0x00, 0xf0, 0x05, 0x00


	//----- nvinfo : EIATTR_KPARAM_INFO
	.align		4
.L_4675:
        /*0018*/ 	.byte	0x04, 0x17
        /*001a*/ 	.short	(.L_4677 - .L_4676)
.L_4676:
        /*001c*/ 	.word	0x00000000
        /*0020*/ 	.short	0x0001
        /*0022*/ 	.short	0x0c48
        /*0024*/ 	.byte	0x00, 0xf0, 0x05, 0x00


	//----- nvinfo : EIATTR_KPARAM_INFO
	.align		4
.L_4677:
        /*0028*/ 	.byte	0x04, 0x17
        /*002a*/ 	.short	(.L_4679 - .L_4678)
.L_4678:
        /*002c*/ 	.word	0x00000000
        /*0030*/ 	.short	0x0000
        /*0032*/ 	.short	0x0000
        /*0034*/ 	.byte	0x00, 0xf0, 0x21, 0x31


	//----- nvinfo : EIATTR_SPARSE_MMA_MASK
	.align		4
.L_4679:
        /*0038*/ 	.byte	0x03, 0x50
        /*003a*/ 	.short	0x0000


	//----- nvinfo : EIATTR_MAXREG_COUNT
	.align		4
        /*003c*/ 	.byte	0x03, 0x1b
        /*003e*/ 	.short	0x0080


	//----- nvinfo : EIATTR_MERCURY_ISA_VERSION
	.align		4
        /*0040*/ 	.byte	0x03, 0x5f
        /*0042*/ 	.short	0x0101


	//----- nvinfo : EIATTR_VRC_CTA_INIT_COUNT
	.align		4
        /*0044*/ 	.byte	0x02, 0x4a
	.zero		1
	.zero		1


	//----- nvinfo : EIATTR_EXIT_INSTR_OFFSETS
	.align		4
        /*0048*/ 	.byte	0x04, 0x1c
        /*004a*/ 	.short	(.L_4681 - .L_4680)


	//   ....[0]....
.L_4680:
        /*004c*/ 	.word	0x00000170


	//   ....[1]....
        /*0050*/ 	.word	0x00000b90


	//   ....[2]....
        /*0054*/ 	.word	0x00000f00


	//   ....[3]....
        /*0058*/ 	.word	0x00000f50


	//   ....[4]....
        /*005c*/ 	.word	0x00000fa0


	//   ....[5]....
        /*0060*/ 	.word	0x000011d0


	//----- nvinfo : EIATTR_MAX_THREADS
	.align		4
.L_4681:
        /*0064*/ 	.byte	0x04, 0x05
        /*0066*/ 	.short	(.L_4683 - .L_4682)
.L_4682:
        /*0068*/ 	.word	0x00000200
        /*006c*/ 	.word	0x00000001
        /*0070*/ 	.word	0x00000001


	//----- nvinfo : EIATTR_CRS_STACK_SIZE
	.align		4
.L_4683:
        /*0074*/ 	.byte	0x04, 0x1e
        /*0076*/ 	.short	(.L_4685 - .L_4684)
.L_4684:
        /*0078*/ 	.word	0x00000000


	//----- nvinfo : EIATTR_CBANK_PARAM_SIZE
	.align		4
.L_4685:
        /*007c*/ 	.byte	0x03, 0x19
        /*007e*/ 	.short	0x0c4a


	//----- nvinfo : EIATTR_PARAM_CBANK
	.align		4
        /*0080*/ 	.byte	0x04, 0x0a
        /*0082*/ 	.short	(.L_4687 - .L_4686)
	.align		4
.L_4686:
        /*0084*/ 	.word	index@(.nv.constant0._ZN2at6native55_GLOBAL__N__de093ff9_22_ForeachBinaryOpList_cu_a911ec4325multi_tensor_apply_kernelINS1_18TensorListMetadataILi2EEENS1_11CopyFunctorIN3c104HalfENS6_7complexIdEELi2ELi1ELi1EEEJNS0_4CopyIS7_S9_EEEEEvT_T0_DpT1_)
        /*0088*/ 	.short	0x0380
        /*008a*/ 	.short	0x0c4a


	//----- nvinfo : EIATTR_SW_WAR
	.align		4
.L_4687:
        /*008c*/ 	.byte	0x04, 0x36
        /*008e*/ 	.short	(.L_4689 - .L_4688)
.L_4688:
        /*0090*/ 	.word	0x00000008
.L_4689:


//--------------------- .nv.info._ZN2at6native55_GLOBAL__N__de093ff9_22_ForeachBinaryOpList_cu_a911ec4325multi_tensor_apply_kernelINS1_18TensorListMetadataILi2EEENS1_11CopyFunctorIN3c104HalfEfLi2ELi1ELi1EEEJNS0_4CopyIS7_fEEEEEvT_T0_DpT1_ --------------------------
	.section	.nv.info._ZN2at6native55_GLOBAL__N__de093ff9_22_ForeachBinaryOpList_cu_a911ec4325multi_tensor_apply_kernelINS1_18TensorListMetadataILi2EEENS1_11CopyFunctorIN3c104HalfEfLi2ELi1ELi1EEEJNS0_4CopyIS7_fEEEEEvT_T0_DpT1_,"",@"SHT_CUDA_INFO"
	.sectionflags	@""
	.align	4


	//----- nvinfo : EIATTR_CUDA_API_VERSION
	.align		4
        /*0000*/ 	.byte	0x04, 0x37
        /*0002*/ 	.short	(.L_4691 - .L_4690)
.L_4690:
        /*0004*/ 	.word	0x00000082


	//----- nvinfo : EIATTR_KPARAM_INFO
	.align		4
.L_4691:
        /*0008*/ 	.byte	0x04, 0x17
        /*000a*/ 	.short	(.L_4693 - .L_4692)
.L_4692:
        /*000c*/ 	.word	0x00000000
        /*0010*/ 	.short	0x0002
        /*0012*/ 	.short	0x0c49
        /*0014*/ 	.byte	0x00, 0xf0, 0x05, 0x00


	//----- nvinfo : EIATTR_KPARAM_INFO
	.align		4
.L_4693:
        /*0018*/ 	.byte	0x04, 0x17
        /*001a*/ 	.short	(.L_4695 - .L_4694)
.L_4694:
        /*001c*/ 	.word	0x00000000
        /*0020*/ 	.short	0x0001
        /*0022*/ 	.short	0x0c48
        /*0024*/ 	.byte	0x00, 0xf0, 0x05, 0x00


	//----- nvinfo : EIATTR_KPARAM_INFO
	.align		4
.L_4695:
        /*0028*/ 	.byte	0x04, 0x17
        /*002a*/ 	.short	(.L_4697 - .L_4696)
.L_4696:
        /*002c*/ 	.word	0x00000000
        /*0030*/ 	.short	0x0000
        /*0032*/ 	.short	0x0000
        /*0034*/ 	.byte	0x00, 0xf0, 0x21, 0x31


	//----- nvinfo : EIATTR_SPARSE_MMA_MASK
	.align		4
.L_4697:
        /*0038*/ 	.byte	0x03, 0x50
        /*003a*/ 	.short	0x0000


	//----- nvinfo : EIATTR_MAXREG_COUNT
	.align		4
        /*003c*/ 	.byte	0x03, 0x1b
        /*003e*/ 	.short	0x0080


	//----- nvinfo : EIATTR_MERCURY_ISA_VERSION
	.align		4
        /*0040*/ 	.byte	0x03, 0x5f
        /*0042*/ 	.short	0x0101


	//----- nvinfo : EIATTR_VRC_CTA_INIT_COUNT
	.align		4
        /*0044*/ 	.byte	0x02, 0x4a
	.zero		1
	.zero		1


	//----- nvinfo : EIATTR_EXIT_INSTR_OFFSETS
	.align		4
        /*0048*/ 	.byte	0x04, 0x1c
        /*004a*/ 	.short	(.L_4699 - .L_4698)


	//   ....[0]....
.L_4698:
        /*004c*/ 	.word	0x00000160


	//   ....[1]....
        /*0050*/ 	.word	0x00000990


	//   ....[2]....
        /*0054*/ 	.word	0x00000c70


	//   ....[3]....
        /*0058*/ 	.word	0x00000cc0


	//   ....[4]....
        /*005c*/ 	.word	0x00000d10


	//   ....[5]....
        /*0060*/ 	.word	0x00000e50


	//----- nvinfo : EIATTR_MAX_THREADS
	.align		4
.L_4699:
        /*0064*/ 	.byte	0x04, 0x05
        /*0066*/ 	.short	(.L_4701 - .L_4700)
.L_4700:
        /*0068*/ 	.word	0x00000200
        /*006c*/ 	.word	0x00000001
        /*0070*/ 	.word	0x00000001


	//----- nvinfo : EIATTR_CRS_STACK_SIZE
	.align		4
.L_4701:
        /*0074*/ 	.byte	0x04, 0x1e
        /*0076*/ 	.short	(.L_4703 - .L_4702)
.L_4702:
        /*0078*/ 	.word	0x00000000


	//----- nvinfo : EIATTR_CBANK_PARAM_SIZE
	.align		4
.L_4703:
        /*007c*/ 	.byte	0x03, 0x19
        /*007e*/ 	.short	0x0c4a


	//----- nvinfo : EIATTR_PARAM_CBANK
	.align		4
        /*0080*/ 	.byte	0x04, 0x0a
        /*0082*/ 	.short	(.L_4705 - .L_4704)
	.align		4
.L_4704:
        /*0084*/ 	.word	index@(.nv.constant0._ZN2at6native55_GLOBAL__N__de093ff9_22_ForeachBinaryOpList_cu_a911ec4325multi_tensor_apply_kernelINS1_18TensorListMetadataILi2EEENS1_11CopyFunctorIN3c104HalfEfLi2ELi1ELi1EEEJNS0_4CopyIS7_fEEEEEvT_T0_DpT1_)
        /*0088*/ 	.short	0x0380
        /*008a*/ 	.short	0x0c4a


	//----- nvinfo : EIATTR_SW_WAR
	.align		4
.L_4705:
        /*008c*/ 	.byte	0x04, 0x36
        /*008e*/ 	.short	(.L_4707 - .L_4706)
.L_4706:
        /*0090*/ 	.word	0x00000008
.L_4707:


//--------------------- .nv.info._ZN2at6native55_GLOBAL__N__de093ff9_22_ForeachBinaryOpList_cu_a911ec4325multi_tensor_apply_kernelINS1_18TensorListMetadataILi2EEENS1_11CopyFunctorIN3c104HalfEdLi2ELi1ELi1EEEJNS0_4CopyIS7_dEEEEEvT_T0_DpT1_ --------------------------
	.section	.nv.info._ZN2at6native55_GLOBAL__N__de093ff9_22_ForeachBinaryOpList_cu_a911ec4325multi_tensor_apply_kernelINS1_18TensorListMetadataILi2EEENS1_11CopyFunctorIN3c104HalfEdLi2ELi1ELi1EEEJNS0_4CopyIS7_dEEEEEvT_T0_DpT1_,"",@"SHT_CUDA_INFO"
	.sectionflags	@""
	.align	4


	//----- nvinfo : EIATTR_CUDA_API_VERSION
	.align		4
        /*0000*/ 	.byte	0x04, 0x37
        /*0002*/ 	.short	(.L_4709 - .L_4708)
.L_4708:
        /*0004*/ 	.word	0x00000082


	//----- nvinfo : EIATTR_KPARAM_INFO
	.align		4
.L_4709:
        /*0008*/ 	.byte	0x04, 0x17
        /*000a*/ 	.short	(.L_4711 - .L_4710)
.L_4710:
        /*000c*/ 	.word	0x00000000
        /*0010*/ 	.short	0x0002
        /*0012*/ 	.short	0x0c49
        /*0014*/ 	.byte	0x00, 0xf0, 0x05, 0x00


	//----- nvinfo : EIATTR_KPARAM_INFO
	.align		4
.L_4711:
        /*0018*/ 	.byte	0x04, 0x17
        /*001a*/ 	.short	(.L_4713 - .L_4712)
.L_4712:
        /*001c*/ 	.word	0x00000000
        /*0020*/ 	.short	0x0001
        /*0022*/ 	.short	0x0c48
        /*0024*/ 	.byte	0x00, 0xf0, 0x05, 0x00


	//----- nvinfo : EIATTR_KPARAM_INFO
	.align		4
.L_4713:
        /*0028*/ 	.byte	0x04, 0x17
        /*002a*/ 	.short	(.L_4715 - .L_4714)
.L_4714:
        /*002c*/ 	.word	0x00000000
        /*0030*/ 	.short	0x0000
        /*0032*/ 	.short	0x0000
        /*0034*/ 	.byte	0x00, 0xf0, 0x21, 0x31


	//----- nvinfo : EIATTR_SPARSE_MMA_MASK
	.align		4
.L_4715:
        /*0038*/ 	.byte	0x03, 0x50
        /*003a*/ 	.short	0x0000


	//----- nvinfo : EIATTR_MAXREG_COUNT
	.align		4
        /*003c*/ 	.byte	0x03, 0x1b
        /*003e*/ 	.short	0x0080


	//----- nvinfo : EIATTR_MERCURY_ISA_VERSION
	.align		4
        /*0040*/ 	.byte	0x03, 0x5f
        /*0042*/ 	.short	0x0101


	//----- nvinfo : EIATTR_VRC_CTA_INIT_COUNT
	.align		4
        /*0044*/ 	.byte	0x02, 0x4a
	.zero		1
	.zero		1


	//----- nvinfo : EIATTR_EXIT_INSTR_OFFSETS
	.align		4
        /*0048*/ 	.byte	0x04, 0x1c
        /*004a*/ 	.short	(.L_4717 - .L_4716)


	//   ....[0]....
.L_4716:
        /*004c*/ 	.word	0x00000170


	//   ....[1]....
        /*0050*/ 	.word	0x00000b40


	//   ....[2]....
        /*0054*/ 	.word	0x00000eb0


	//   ....[3]....
        /*0058*/ 	.word	0x00000f00


	//   ....[4]....
        /*005c*/ 	.word	0x00000f50


	//   ....[5]....
        /*0060*/ 	.word	0x00001170


	//----- nvinfo : EIATTR_MAX_THREADS
	.align		4
.L_4717:
        /*0064*/ 	.byte	0x04, 0x05
        /*0066*/ 	.short	(.L_4719 - .L_4718)
.L_4718:
        /*0068*/ 	.word	0x00000200
        /*006c*/ 	.word	0x00000001
        /*0070*/ 	.word	0x00000001


	//----- nvinfo : EIATTR_CRS_STACK_SIZE
	.align		4
.L_4719:
        /*0074*/ 	.byte	0x04, 0x1e
        /*0076*/ 	.short	(.L_4721 - .L_4720)
.L_4720:
        /*0078*/ 	.word	0x00000000


	//----- nvinfo : EIATTR_CBANK_PARAM_SIZE
	.align		4
.L_4721:
        /*007c*/ 	.byte	0x03, 0x19
        /*007e*/ 	.short	0x0c4a


	//----- nvinfo : EIATTR_PARAM_CBANK
	.align		4
        /*0080*/ 	.byte	0x04, 0x0a
        /*0082*/ 	.short	(.L_4723 - .L_4722)
	.align		4
.L_4722:
        /*0084*/ 	.word	index@(.nv.constant0._ZN2at6native55_GLOBAL__N__de093ff9_22_ForeachBinaryOpList_cu_a911ec4325multi_tensor_apply_kernelINS1_18TensorListMetadataILi2EEENS1_11CopyFunctorIN3c104HalfEdLi2ELi1ELi1EEEJNS0_4CopyIS7_dEEEEEvT_T0_DpT1_)
        /*0088*/ 	.short	0x0380
        /*008a*/ 	.short	0x0c4a


	//----- nvinfo : EIATTR_SW_WAR
	.align		4
.L_4723:
        /*008c*/ 	.byte	0x04, 0x36
        /*008e*/ 	.short	(.L_4725 - .L_4724)
.L_4724:
        /*0090*/ 	.word	0x00000008
.L_4725:


//--------------------- .nv.info._ZN2at6native55_GLOBAL__N__de093ff9_22_ForeachBinaryOpList_cu_a911ec4325multi_tensor_apply_kernelINS1_18TensorListMetadataILi2EEENS1_11CopyFunctorIN3c104HalfEiLi2ELi1ELi1EEEJNS0_4CopyIS7_iEEEEEvT_T0_DpT1_ --------------------------
	.section	.nv.info._ZN2at6native55_GLOBAL__N__de093ff9_22_ForeachBinaryOpList_cu_a911ec4325multi_tensor_apply_kernelINS1_18TensorListMetadataILi2EEENS1_11CopyFunctorIN3c104HalfEiLi2ELi1ELi1EEEJNS0_4CopyIS7_iEEEEEvT_T0_DpT1_,"",@"SHT_CUDA_INFO"
	.sectionflags	@""
	.align	4


	//----- nvinfo : EIATTR_CUDA_API_VERSION
	.align		4
        /*0000*/ 	.byte	0x04, 0x37
        /*0002*/ 	.short	(.L_4727 - .L_4726)
.L_4726:
        /*0004*/ 	.word	0x00000082


	//----- nvinfo : EIATTR_KPARAM_INFO
	.align		4
.L_4727:
        /*0008*/ 	.byte	0x04, 0x17
        /*000a*/ 	.short	(.L_4729 - .L_4728)
.L_4728:
        /*000c*/ 	.word	0x00000000
        /*0010*/ 	.short	0x0002
        /*0012*/ 	.short	0x0c49
        /*0014*/ 	.byte	0x00, 0xf0, 0x05, 0x00


	//----- nvinfo : EIATTR_KPARAM_INFO
	.align		4
.L_4729:
        /*0018*/ 	.byte	0x04, 0x17
        /*001a*/ 	.short	(.L_4731 - .L_4730)
.L_4730:
        /*001c*/ 	.word	0x00000000
        /*0020*/ 	.short	0x0001
        /*0022*/ 	.short	0x0c48
        /*0024*/ 	.byte	0x00, 0xf0, 0x05, 0x00


	//----- nvinfo : EIATTR_KPARAM_INFO
	.align		4
.L_4731:
        /*0028*/ 	.byte	0x04, 0x17
        /*002a*/ 	.short	(.L_4733 - .L_4732)
.L_4732:
        /*002c*/ 	.word	0x00000000
        /*0030*/ 	.short	0x0000
        /*0032*/ 	.short	0x0000
        /*0034*/ 	.byte	0x00, 0xf0, 0x21, 0x31


	//----- nvinfo : EIATTR_SPARSE_MMA_MASK
	.align		4
.L_4733:
        /*0038*/ 	.byte	0x03, 0x50
        /*003a*/ 	.short	0x0000


	//----- nvinfo : EIATTR_MAXREG_COUNT
	.align		4
        /*003c*/ 	.byte	0x03, 0x1b
        /*003e*/ 	.short	0x0080


	//----- nvinfo : EIATTR_MERCURY_ISA_VERSION
	.align		4
        /*0040*/ 	.byte	0x03, 0x5f
        /*0042*/ 	.short	0x0101


	//----- nvinfo : EIATTR_VRC_CTA_INIT_COUNT
	.align		4
        /*0044*/ 	.byte	0x02, 0x4a
	.zero		1
	.zero		1


	//----- nvinfo : EIATTR_EXIT_INSTR_OFFSETS
	.align		4
        /*0048*/ 	.byte	0x04, 0x1c
        /*004a*/ 	.short	(.L_4735 - .L_4734)


	//   ....[0]....
.L_4734:
        /*004c*/ 	.word	0x00000160


	//   ....[1]....
        /*0050*/ 	.word	0x00000a20


	//   ....[2]....
        /*0054*/ 	.word	0x00000d30


	//   ....[3]....
        /*0058*/ 	.word	0x00000d90


	//   ....[4]....
        /*005c*/ 	.word	0x00000de0


	//   ....[5]....
        /*0060*/ 	.word	0x00000f60


	//----- nvinfo : EIATTR_MAX_THREADS
	.align		4
.L_4735:
        /*0064*/ 	.byte	0x04, 0x05
        /*0066*/ 	.short	(.L_4737 - .L_4736)
.L_4736:
        /*0068*/ 	.word	0x00000200
        /*006c*/ 	.word	0x00000001
        /*0070*/ 	.word	0x00000001


	//----- nvinfo : EIATTR_CRS_STACK_SIZE
	.align		4
.L_4737:
        /*0074*/ 	.byte	0x04, 0x1e
        /*0076*/ 	.short	(.L_4739 - .L_4738)
.L_4738:
        /*0078*/ 	.word	0x00000000


	//----- nvinfo : EIATTR_CBANK_PARAM_SIZE
	.align		4
.L_4739:
        /*007c*/ 	.byte	0x03, 0x19
        /*007e*/ 	.short	0x0c4a


	//----- nvinfo : EIATTR_PARAM_CBANK
	.align		4
        /*0080*/ 	.byte	0x04, 0x0a
        /*0082*/ 	.short	(.L_4741 - .L_4740)
	.align		4
.L_4740:
        /*0084*/ 	.word	index@(.nv.constant0._ZN2at6native55_GLOBAL__N__de093ff9_22_ForeachBinaryOpList_cu_a911ec4325multi_tensor_apply_kernelINS1_18TensorListMetadataILi2EEENS1_11CopyFunctorIN3c104HalfEiLi2ELi1ELi1EEEJNS0_4CopyIS7_iEEEEEvT_T0_DpT1_)
        /*0088*/ 	.short	0x0380
        /*008a*/ 	.short	0x0c4a


	//----- nvinfo : EIATTR_SW_WAR
	.align		4
.L_4741:
        /*008c*/ 	.byte	0x04, 0x36
        /*008e*/ 	.short	(.L_4743 - .L_4742)
.L_4742:
        /*0090*/ 	.word	0x00000008
.L_4743:


//--------------------- .nv.info._ZN2at6native55_GLOBAL__N__de093ff9_22_ForeachBinaryOpList_cu_a911ec4325multi_tensor_apply_kernelINS1_18TensorListMetadataILi2EEENS1_11CopyFunctorIN3c104HalfEsLi2ELi1ELi1EEEJNS0_4CopyIS7_sEEEEEvT_T0_DpT1_ --------------------------
	.section	.nv.info._ZN2at6native55_GLOBAL__N__de093ff9_22_ForeachBinaryOpList_cu_a911ec4325multi_tensor_apply_kernelINS1_18TensorListMetadataILi2EEENS1_11CopyFunctorIN3c104HalfEsLi2ELi1ELi1EEEJNS0_4CopyIS7_sEEEEEvT_T0_DpT1_,"",@"SHT_CUDA_INFO"
	.sectionflags	@""
	.align	4


	//----- nvinfo : EIATTR_CUDA_API_VERSION
	.align		4
        /*0000*/ 	.byte	0x04, 0x37
        /*0002*/ 	.short	(.L_4745 - .L_4744)
.L_4744:
        /*0004*/ 	.word	0x00000082


	//----- nvinfo : EIATTR_KPARAM_INFO
	.align		4
.L_4745:
        /*0008*/ 	.byte	0x04, 0x17
        /*000a*/ 	.short	(.L_4747 - .L_4746)
.L_4746:
        /*000c*/ 	.word	0x00000000
        /*0010*/ 	.short	0x0002
        /*0012*/ 	.short	0x0c49
        /*0014*/ 	.byte	0x00, 0xf0, 0x05, 0x00


	//----- nvinfo : EIATTR_KPARAM_INFO
	.align		4
.L_4747:
        /*0018*/ 	.byte	0x04, 0x17
        /*001a*/ 	.short	(.L_4749 - .L_4748)
.L_4748:
        /*001c*/ 	.word	0x00000000
        /*0020*/ 	.short	0x0001
        /*0022*/ 	.short	0x0c48
        /*0024*/ 	.byte	0x00, 0xf0, 0x05, 0x00


	//----- nvinfo : EIATTR_KPARAM_INFO
	.align		4
.L_4749:
        /*0028*/ 	.byte	0x04, 0x17
        /*002a*/ 	.short	(.L_4751 - .L_4750)
.L_4750:
        /*002c*/ 	.word	0x00000000
        /*0030*/ 	.short	0x0000
        /*0032*/ 	.short	0x0000
        /*0034*/ 	.byte	0x00, 0xf0, 0x21, 0x31


	//----- nvinfo : EIATTR_SPARSE_MMA_MASK
	.align		4
.L_4751:
        /*0038*/ 	.byte	0x03, 0x50
        /*003a*/ 	.short	0x0000


	//----- nvinfo : EIATTR_MAXREG_COUNT
	.align		4
        /*003c*/ 	.byte	0x03, 0x1b
        /*003e*/ 	.short	0x0080


	//----- nvinfo : EIATTR_MERCURY_ISA_VERSION
	.align		4
        /*0040*/ 	.byte	0x03, 0x5f
        /*0042*/ 	.short	0x0101


	//----- nvinfo : EIATTR_VRC_CTA_INIT_COUNT
	.align		4
        /*0044*/ 	.byte	0x02, 0x4a
	.zero		1
	.zero		1


	//----- nvinfo : EIATTR_EXIT_INSTR_OFFSETS
	.align		4
        /*0048*/ 	.byte	0x04, 0x1c
        /*004a*/ 	.short	(.L_4753 - .L_4752)


	//   ....[0]....
.L_4752:
        /*004c*/ 	.word	0x00000160


	//   ....[1]....
        /*0050*/ 	.word	0x000009f0


	//   ....[2]....
        /*0054*/ 	.word	0x00000d00


	//   ....[3]....
        /*0058*/ 	.word	0x00000d60


	//   ....[4]....
        /*005c*/ 	.word	0x00000db0


	//   ....[5]....
        /*0060*/ 	.word	0x00000f50


	//----- nvinfo : EIATTR_MAX_THREADS
	.align		4
.L_4753:
        /*0064*/ 	.byte	0x04, 0x05
        /*0066*/ 	.short	(.L_4755 - .L_4754)
.L_4754:
        /*0068*/ 	.word	0x00000200
        /*006c*/ 	.word	0x00000001
        /*0070*/ 	.word	0x00000001


	//----- nvinfo : EIATTR_CRS_STACK_SIZE
	.align		4
.L_4755:
        /*0074*/ 	.byte	0x04, 0x1e
        /*0076*/ 	.short	(.L_4757 - .L_4756)
.L_4756:
        /*0078*/ 	.word	0x00000000


	//----- nvinfo : EIATTR_CBANK_PARAM_SIZE
	.align		4
.L_4757:
        /*007c*/ 	.byte	0x03, 0x19
        /*007e*/ 	.short	0x0c4a


	//----- nvinfo : EIATTR_PARAM_CBANK
	.align		4
        /*0080*/ 	.byte	0x04, 0x0a
        /*0082*/ 	.short	(.L_4759 - .L_4758)
	.align		4
.L_4758:
        /*0084*/ 	.word	index@(.nv.constant0._ZN2at6native55_GLOBAL__N__de093ff9_22_ForeachBinaryOpList_cu_a911ec4325multi_tensor_apply_kernelINS1_18TensorListMetadataILi2EEENS1_11CopyFunctorIN3c104HalfEsLi2ELi1ELi1EEEJNS0_4CopyIS7_sEEEEEvT_T0_DpT1_)
        /*0088*/ 	.short	0x0380
        /*008a*/ 	.short	0x0c4a


	//----- nvinfo : EIATTR_SW_WAR
	.align		4
.L_4759:
        /*008c*/ 	.byte	0x04, 0x36
        /*008e*/ 	.short	(.L_4761 - .L_4760)
.L_4760:
        /*0090*/ 	.word	0x00000008
.L_4761:


//--------------------- .nv.info._ZN2at6native55_GLOBAL__N__de093ff9_22_ForeachBinaryOpList_cu_a911ec4325multi_tensor_apply_kernelINS1_18TensorListMetadataILi2EEENS1_11CopyFunctorIN3c104HalfElLi2ELi1ELi1EEEJNS0_4CopyIS7_lEEEEEvT_T0_DpT1_ --------------------------
	.section	.nv.info._ZN2at6native55_GLOBAL__N__de093ff9_22_ForeachBinaryOpList_cu_a911ec4325multi_tensor_apply_kernelINS1_18TensorListMetadataILi2EEENS1_11CopyFunctorIN3c104HalfElLi2ELi1ELi1EEEJNS0_4CopyIS7_lEEEEEvT_T0_DpT1_,"",@"SHT_CUDA_INFO"
	.sectionflags	@""
	.align	4


	//----- nvinfo : EIATTR_CUDA_API_VERSION
	.align		4
        /*0000*/ 	.byte	0x04, 0x37
        /*0002*/ 	.short	(.L_4763 - .L_4762)
.L_4762:
        /*0004*/ 	.word	0x00000082


	//----- nvinfo : EIATTR_KPARAM_INFO
	.align		4
.L_4763:
        /*0008*/ 	.byte	0x04, 0x17
        /*000a*/ 	.short	(.L_4765 - .L_4764)
.L_4764:
        /*000c*/ 	.word	0x00000000
        /*0010*/ 	.short	0x0002
        /*0012*/ 	.short	0x0c49
        /*0014*/ 	.byte	0x00, 0xf0, 0x05, 0x00


	//----- nvinfo : EIATTR_KPARAM_INFO
	.align		4
.L_4765:
        /*0018*/ 	.byte	0x04, 0x17
        /*001a*/ 	.short	(.L_4767 - .L_4766)
.L_4766:
        /*001c*/ 	.word	0x00000000
        /*0020*/ 	.short	0x0001
        /*0022*/ 	.short	0x0c48
        /*0024*/ 	.byte	0x00, 0xf0, 0x05, 0x00


	//----- nvinfo : EIATTR_KPARAM_INFO
	.align		4
.L_4767:
        /*0028*/ 	.byte	0x04, 0x17
        /*002a*/ 	.short	(.L_4769 - .L_4768)
.L_4768:
        /*002c*/ 	.word	0x00000000
        /*0030*/ 	.short	0x0000
        /*0032*/ 	.short	0x0000
        /*0034*/ 	.byte	0x00, 0xf0, 0x21, 0x31


	//----- nvinfo : EIATTR_SPARSE_MMA_MASK
	.align		4
.L_4769:
        /*0038*/ 	.byte	0x03, 0x50
        /*003a*/ 	.short	0x0000


	//----- nvinfo : EIATTR_MAXREG_COUNT
	.align		4
        /*003c*/ 	.byte	0x03, 0x1b
        /*003e*/ 	.short	0x0080


	//----- nvinfo : EIATTR_MERCURY_ISA_VERSION
	.align		4
        /*0040*/ 	.byte	0x03, 0x5f
        /*0042*/ 	.short	0x0101


	//----- nvinfo : EIATTR_VRC_CTA_INIT_COUNT
	.align		4
        /*0044*/ 	.byte	0x02, 0x4a
	.zero		1
	.zero		1


	//----- nvinfo : EIATTR_EXIT_INSTR_OFFSETS
	.align		4
        /*0048*/ 	.byte	0x04, 0x1c
        /*004a*/ 	.short	(.L_4771 - .L_4770)


	//   ....[0]....
.L_4770:
        /*004c*/ 	.word	0x00000170


	//   ....[1]....
        /*0050*/ 	.word	0x00000a10


	//   ....[2]....
        /*0054*/ 	.word	0x00000cd0


	//   ....[3]....
        /*0058*/ 	.word	0x00000d30


	//   ....[4]....
        /*005c*/ 	.word	0x00000d80


	//   ....[5]....
        /*0060*/ 	.word	0x00000f00


	//----- nvinfo : EIATTR_MAX_THREADS
	.align		4
.L_4771:
        /*0064*/ 	.byte	0x04, 0x05
        /*0066*/ 	.short	(.L_4773 - .L_4772)
.L_4772:
        /*0068*/ 	.word	0x00000200
        /*006c*/ 	.word	0x00000001
        /*0070*/ 	.word	0x00000001


	//----- nvinfo : EIATTR_CRS_STACK_SIZE
	.align		4
.L_4773:
        /*0074*/ 	.byte	0x04, 0x1e
        /*0076*/ 	.short	(.L_4775 - .L_4774)
.L_4774:
        /*0078*/ 	.word	0x00000000


	//----- nvinfo : EIATTR_CBANK_PARAM_SIZE
	.align		4
.L_4775:
        /*007c*/ 	.byte	0x03, 0x19
        /*007e*/ 	.short	0x0c4a


	//----- nvinfo : EIATTR_PARAM_CBANK
	.align		4
        /*0080*/ 	.byte	0x04, 0x0a
        /*0082*/ 	.short	(.L_4777 - .L_4776)
	.align		4
.L_4776:
        /*0084*/ 	.word	index@(.nv.constant0._ZN2at6native55_GLOBAL__N__de093ff9_22_ForeachBinaryOpList_cu_a911ec4325multi_tensor_apply_kernelINS1_18TensorListMetadataILi2EEENS1_11CopyFunctorIN3c104HalfElLi2ELi1ELi1EEEJNS0_4CopyIS7_lEEEEEvT_T0_DpT1_)
        /*0088*/ 	.short	0x0380
        /*008a*/ 	.short	0x0c4a


	//----- nvinfo : EIATTR_SW_WAR
	.align		4
.L_4777:
        /*008c*/ 	.byte	0x04, 0x36
        /*008e*/ 	.short	(.L_4779 - .L_4778)
.L_4778:
        /*0090*/ 	.word	0x00000008
.L_4779:


//--------------------- .nv.info._ZN2at6native55_GLOBAL__N__de093ff9_22_ForeachBinaryOpList_cu_a911ec4325multi_tensor_apply_kernelINS1_18TensorListMetadataILi2EEENS1_11CopyFunctorIN3c104HalfEaLi2ELi1ELi1EEEJNS0_4CopyIS7_aEEEEEvT_T0_DpT1_ --------------------------
	.section	.nv.info._ZN2at6native55_GLOBAL__N__de093ff9_22_ForeachBinaryOpList_cu_a911ec4325multi_tensor_apply_kernelINS1_18TensorListMetadataILi2EEENS1_11CopyFunctorIN3c104HalfEaLi2ELi1ELi1EEEJNS0_4CopyIS7_aEEEEEvT_T0_DpT1_,"",@"SHT_CUDA_INFO"
	.sectionflags	@""
	.align	4


	//----- nvinfo : EIATTR_CUDA_API_VERSION
	.align		4
        /*0000*/ 	.byte	0x04, 0x37
        /*0002*/ 	.short	(.L_4781 - .L_4780)
.L_4780:
        /*0004*/ 	.word	0x00000082


	//----- nvinfo : EIATTR_KPARAM_INFO
	.align		4
.L_4781:
        /*0008*/ 	.byte	0x04, 0x17
        /*000a*/ 	.short	(.L_4783 - .L_4782)
.L_4782:
        /*000c*/ 	.word	0x00000000
        /*0010*/ 	.short	0x0002
        /*0012*/ 	.short	0x0c49
        /*0014*/ 	.byte	0x00, 0xf0, 0x05, 0x00


	//----- nvinfo : EIATTR_KPARAM_INFO
	.align		4
.L_4783:
        /*0018*/ 	.byte	0x04, 0x17
        /*001a*/ 	.short	(.L_4785 - .L_4784)
.L_4784:
        /*001c*/ 	.word	0x00000000
        /*0020*/ 	.short	0x0001
        /*0022*/ 	.short	0x0c48
        /*0024*/ 	.byte	0x00, 0xf0, 0x05, 0x00


	//----- nvinfo : EIATTR_KPARAM_INFO
	.align		4
.L_4785:
        /*0028*/ 	.byte	0x04, 0x17
        /*002a*/ 	.short	(.L_4787 - .L_4786)
.L_4786:
        /*002c*/ 	.word	0x00000000
        /*0030*/ 	.short	0x0000
        /*0032*/ 	.short	0x0000
        /*0034*/ 	.byte	0x00, 0xf0, 0x21, 0x31


	//----- nvinfo : EIATTR_SPARSE_MMA_MASK
	.align		4
.L_4787:
        /*0038*/ 	.byte	0x03, 0x50
        /*003a*/ 	.short	0x0000


	//----- nvinfo : EIATTR_MAXREG_COUNT
	.align		4
        /*003c*/ 	.byte	0x03, 0x1b
        /*003e*/ 	.short	0x0080


	//----- nvinfo : EIATTR_MERCURY_ISA_VERSION
	.align		4
        /*0040*/ 	.byte	0x03, 0x5f
        /*0042*/ 	.short	0x0101


	//----- nvinfo : EIATTR_VRC_CTA_INIT_COUNT
	.align		4
        /*0044*/ 	.byte	0x02, 0x4a
	.zero		1
	.zero		1


	//----- nvinfo : EIATTR_EXIT_INSTR_OFFSETS
	.align		4
        /*0048*/ 	.byte	0x04, 0x1c
        /*004a*/ 	.short	(.L_4789 - .L_4788)


	//   ....[0]....
.L_4788:
        /*004c*/ 	.word	0x00000170


	//   ....[1]....
        /*0050*/ 	.word	0x00000ce0


	//   ....[2]....
        /*0054*/ 	.word	0x00000fc0


	//   ....[3]....
        /*0058*/ 	.word	0x00001020


	//   ....[4]....
        /*005c*/ 	.word	0x00001070


	//   ....[5]....
        /*0060*/ 	.word	0x000011f0


	//----- nvinfo : EIATTR_MAX_THREADS
	.align		4
.L_4789:
        /*0064*/ 	.byte	0x04, 0x05
        /*0066*/ 	.short	(.L_4791 - .L_4790)
.L_4790:
        /*0068*/ 	.word	0x00000200
        /*006c*/ 	.word	0x00000001
        /*0070*/ 	.word	0x00000001


	//----- nvinfo : EIATTR_CRS_STACK_SIZE
	.align		4
.L_4791:
        /*0074*/ 	.byte	0x04, 0x1e
        /*0076*/ 	.short	(.L_4793 - .L_4792)
.L_4792:
        /*0078*/ 	.word	0x00000000


	//----- nvinfo : EIATTR_CBANK_PARAM_SIZE
	.align		4
.L_4793:
        /*007c*/ 	.byte	0x03, 0x19
        /*007e*/ 	.short	0x0c4a


	//----- nvinfo : EIATTR_PARAM_CBANK
	.align		4
        /*0080*/ 	.byte	0x04, 0x0a
        /*0082*/ 	.short	(.L_4795 - .L_4794)
	.align		4
.L_4794:
        /*0084*/ 	.word	index@(.nv.constant0._ZN2at6native55_GLOBAL__N__de093ff9_22_ForeachBinaryOpList_cu_a911ec4325multi_tensor_apply_kernelINS1_18TensorListMetadataILi2EEENS1_11CopyFunctorIN3c104HalfEaLi2ELi1ELi1EEEJNS0_4CopyIS7_aEEEEEvT_T0_DpT1_)
        /*0088*/ 	.short	0x0380
        /*008a*/ 	.short	0x0c4a


	//----- nvinfo : EIATTR_SW_WAR
	.align		4
.L_4795:
        /*008c*/ 	.byte	0x04, 0x36
        /*008e*/ 	.short	(.L_4797 - .L_4796)
.L_4796:
        /*0090*/ 	.word	0x00000008
.L_4797:


//--------------------- .nv.info._ZN2at6native55_GLOBAL__N__de093ff9_22_ForeachBinaryOpList_cu_a911ec4325multi_tensor_apply_kernelINS1_18TensorListMetadataILi2EEENS1_11CopyFunctorIN3c104HalfEhLi2ELi1ELi1EEEJNS0_4CopyIS7_hEEEEEvT_T0_DpT1_ --------------------------
	.section	.nv.info._ZN2at6native55_GLOBAL__N__de093ff9_22_ForeachBinaryOpList_cu_a911ec4325multi_tensor_apply_kernelINS1_18TensorListMetadataILi2EEENS1_11CopyFunctorIN3c104HalfEhLi2ELi1ELi1EEEJNS0_4CopyIS7_hEEEEEvT_T0_DpT1_,"",@"SHT_CUDA_INFO"
	.sectionflags	@""
	.align	4


	//----- nvinfo : EIATTR_CUDA_API_VERSION
	.align		4
        /*0000*/ 	.byte	0x04, 0x37
        /*0002*/ 	.short	(.L_4799 - .L_4798)
.L_4798:
        /*0004*/ 	.word	0x00000082


	//----- nvinfo : EIATTR_KPARAM_INFO
	.align		4
.L_4799:
        /*0008*/ 	.byte	0x04, 0x17
        /*000a*/ 	.short	(.L_4801 - .L_4800)
.L_4800:
        /*000c*/ 	.word	0x00000000
        /*0010*/ 	.short	0x0002
        /*0012*/ 	.short	0x0c49
        /*0014*/ 	.byte	0x00, 0xf0, 0x05, 0x00


	//----- nvinfo : EIATTR_KPARAM_INFO
	.align		4
.L_4801:
        /*0018*/ 	.byte	0x04, 0x17
        /*001a*/ 	.short	(.L_4803 - .L_4802)
.L_4802:
        /*001c*/ 	.word	0x00000000
        /*0020*/ 	.short	0x0001
        /*0022*/ 	.short	0x0c48
        /*0024*/ 	.byte	0x00, 0xf0, 0x05, 0x00


	//----- nvinfo : EIATTR_KPARAM_INFO
	.align		4
.L_4803:
        /*0028*/ 	.byte	0x04, 0x17
        /*002a*/ 	.short	(.L_4805 - .L_4804)
.L_4804:
        /*002c*/ 	.word	0x00000000
        /*0030*/ 	.short	0x0000
        /*0032*/ 	.short	0x0000
        /*0034*/ 	.byte	0x00, 0xf0, 0x21, 0x31


	//----- nvinfo : EIATTR_SPARSE_MMA_MASK
	.align		4
.L_4805:
        /*0038*/ 	.byte	0x03, 0x50
        /*003a*/ 	.short	0x0000


	//----- nvinfo : EIATTR_MAXREG_COUNT
	.align		4
        /*003c*/ 	.byte	0x03, 0x1b
        /*003e*/ 	.short	0x0080


	//----- nvinfo : EIATTR_MERCURY_ISA_VERSION
	.align		4
        /*0040*/ 	.byte	0x03, 0x5f
        /*0042*/ 	.short	0x0101


	//----- nvinfo : EIATTR_VRC_CTA_INIT_COUNT
	.align		4
        /*0044*/ 	.byte	0x02, 0x4a
	.zero		1
	.zero		1


	//----- nvinfo : EIATTR_EXIT_INSTR_OFFSETS
	.align		4
        /*0048*/ 	.byte	0x04, 0x1c
        /*004a*/ 	.short	(.L_4807 - .L_4806)


	//   ....[0]....
.L_4806:
        /*004c*/ 	.word	0x00000170


	//   ....[1]....
        /*0050*/ 	.word	0x00000d70


	//   ....[2]....
        /*0054*/ 	.word	0x00001070


	//   ....[3]....
        /*0058*/ 	.word	0x000010e0


	//   ....[4]....
        /*005c*/ 	.word	0x00001130


	//   ....[5]....
        /*0060*/ 	.word	0x000012f0


	//----- nvinfo : EIATTR_MAX_THREADS
	.align		4
.L_4807:
        /*0064*/ 	.byte	0x04, 0x05
        /*0066*/ 	.short	(.L_4809 - .L_4808)
.L_4808:
        /*0068*/ 	.word	0x00000200
        /*006c*/ 	.word	0x00000001
        /*0070*/ 	.word	0x00000001


	//----- nvinfo : EIATTR_CRS_STACK_SIZE
	.align		4
.L_4809:
        /*0074*/ 	.byte	0x04, 0x1e
        /*0076*/ 	.short	(.L_4811 - .L_4810)
.L_4810:
        /*0078*/ 	.word	0x00000000


	//----- nvinfo : EIATTR_CBANK_PARAM_SIZE
	.align		4
.L_4811:
        /*007c*/ 	.byte	0x03, 0x19
        /*007e*/ 	.short	0x0c4a


	//----- nvinfo : EIATTR_PARAM_CBANK
	.align		4
        /*0080*/ 	.byte	0x04, 0x0a
        /*0082*/ 	.short	(.L_4813 - .L_4812)
	.align		4
.L_4812:
        /*0084*/ 	.word	index@(.nv.constant0._ZN2at6native55_GLOBAL__N__de093ff9_22_ForeachBinaryOpList_cu_a911ec4325multi_tensor_apply_kernelINS1_18TensorListMetadataILi2EEENS1_11CopyFunctorIN3c104HalfEhLi2ELi1ELi1EEEJNS0_4CopyIS7_hEEEEEvT_T0_DpT1_)
        /*0088*/ 	.short	0x0380
        /*008a*/ 	.short	0x0c4a


	//----- nvinfo : EIATTR_SW_WAR
	.align		4
.L_4813:
        /*008c*/ 	.byte	0x04, 0x36
        /*008e*/ 	.short	(.L_4815 - .L_4814)
.L_4814:
        /*0090*/ 	.word	0x00000008
.L_4815:


//--------------------- .nv.info._ZN2at6native55_GLOBAL__N__de093ff9_22_ForeachBinaryOpList_cu_a911ec4325multi_tensor_apply_kernelINS1_18TensorListMetadataILi2EEENS1_14UnaryOpFunctorIN3c104HalfELi2ELi1ELi1EEEJNS0_4CopyIS7_S7_EEEEEvT_T0_DpT1_ --------------------------
	.section	.nv.info._ZN2at6native55_GLOBAL__N__de093ff9_22_ForeachBinaryOpList_cu_a911ec4325multi_tensor_apply_kernelINS1_18TensorListMetadataILi2EEENS1_14UnaryOpFunctorIN3c104HalfELi2ELi1ELi1EEEJNS0_4CopyIS7_S7_EEEEEvT_T0_DpT1_,"",@"SHT_CUDA_INFO"
	.sectionflags	@""
	.align	4


	//----- nvinfo : EIATTR_CUDA_API_VERSION
	.align		4
        /*0000*/ 	.byte	0x04, 0x37
        /*0002*/ 	.short	(.L_4817 - .L_4816)
.L_4816:
        /*0004*/ 	.word	0x00000082


	//----- nvinfo : EIATTR_KPARAM_INFO
	.align		4
.L_4817:
        /*0008*/ 	.byte	0x04, 0x17
        /*000a*/ 	.short	(.L_4819 - .L_4818)
.L_4818:
        /*000c*/ 	.word	0x00000000
        /*0010*/ 	.short	0x0002
        /*0012*/ 	.short	0x0c49
        /*0014*/ 	.byte	0x00, 0xf0, 0x05, 0x00


	//----- nvinfo : EIATTR_KPARAM_INFO
	.align		4
.L_4819:
        /*0018*/ 	.byte	0x04, 0x17
        /*001a*/ 	.short	(.L_4821 - .L_4820)
.L_4820:
        /*001c*/ 	.word	0x00000000
        /*0020*/ 	.short	0x0001
        /*0022*/ 	.short	0x0c48
        /*0024*/ 	.byte	0x00, 0xf0, 0x05, 0x00


	//----- nvinfo : EIATTR_KPARAM_INFO
	.align		4
.L_4821:
        /*0028*/ 	.byte	0x04, 0x17
        /*002a*/ 	.short	(.L_4823 - .L_4822)
.L_4822:
        /*002c*/ 	.word	0x00000000
        /*0030*/ 	.short	0x0000
        /*0032*/ 	.short	0x0000
        /*0034*/ 	.byte	0x00, 0xf0, 0x21, 0x31


	//----- nvinfo : EIATTR_SPARSE_MMA_MASK
	.align		4
.L_4823:
        /*0038*/ 	.byte	0x03, 0x50
        /*003a*/ 	.short	0x0000


	//----- nvinfo : EIATTR_MAXREG_COUNT
	.align		4
        /*003c*/ 	.byte	0x03, 0x1b
        /*003e*/ 	.short	0x0080


	//----- nvinfo : EIATTR_MERCURY_ISA_VERSION
	.align		4
        /*0040*/ 	.byte	0x03, 0x5f
        /*0042*/ 	.short	0x0101


	//----- nvinfo : EIATTR_VRC_CTA_INIT_COUNT
	.align		4
        /*0044*/ 	.byte	0x02, 0x4a
	.zero		1
	.zero		1


	//----- nvinfo : EIATTR_EXIT_INSTR_OFFSETS
	.align		4
        /*0048*/ 	.byte	0x04, 0x1c
        /*004a*/ 	.short	(.L_4825 - .L_4824)


	//   ....[0]....
.L_4824:
        /*004c*/ 	.word	0x00000160


	//   ....[1]....
        /*0050*/ 	.word	0x00000aa0


	//   ....[2]....
        /*0054*/ 	.word	0x00000d90


	//   ....[3]....
        /*0058*/ 	.word	0x00000df0


	//   ....[4]....
        /*005c*/ 	.word	0x00000e40


	//   ....[5]....
        /*0060*/ 	.word	0x00000fe0


	//----- nvinfo : EIATTR_MAX_THREADS
	.align		4
.L_4825:
        /*0064*/ 	.byte	0x04, 0x05
        /*0066*/ 	.short	(.L_4827 - .L_4826)
.L_4826:
        /*0068*/ 	.word	0x00000200
        /*006c*/ 	.word	0x00000001
        /*0070*/ 	.word	0x00000001


	//----- nvinfo : EIATTR_CRS_STACK_SIZE
	.align		4
.L_4827:
        /*0074*/ 	.byte	0x04, 0x1e
        /*0076*/ 	.short	(.L_4829 - .L_4828)
.L_4828:
        /*0078*/ 	.word	0x00000000


	//----- nvinfo : EIATTR_CBANK_PARAM_SIZE
	.align		4
.L_4829:
        /*007c*/ 	.byte	0x03, 0x19
        /*007e*/ 	.short	0x0c4a


	//----- nvinfo : EIATTR_PARAM_CBANK
	.align		4
        /*0080*/ 	.byte	0x04, 0x0a
        /*0082*/ 	.short	(.L_4831 - .L_4830)
	.align		4
.L_4830:
        /*0084*/ 	.word	index@(.nv.constant0._ZN2at6native55_GLOBAL__N__de093ff9_22_ForeachBinaryOpList_cu_a911ec4325multi_tensor_apply_kernelINS1_18TensorListMetadataILi2EEENS1_14UnaryOpFunctorIN3c104HalfELi2ELi1ELi1EEEJNS0_4CopyIS7_S7_EEEEEvT_T0_DpT1_)
        /*0088*/ 	.short	0x0380
        /*008a*/ 	.short	0x0c4a


	//----- nvinfo : EIATTR_SW_WAR
	.align		4
.L_4831:
        /*008c*/ 	.byte	0x04, 0x36
        /*008e*/ 	.short	(.L_4833 - .L_4832)
.L_4832:
        /*0090*/ 	.word	0x00000008
.L_4833:


//--------------------- .nv.info._ZN2at6native55_GLOBAL__N__de093ff9_22_ForeachBinaryOpList_cu_a911ec4325multi_tensor_apply_kernelINS1_18TensorListMetadataILi2EEENS1_11CopyFunctorIN3c107complexIfEENS6_15Float8_e5m2fnuzELi2ELi1ELi1EEEJNS0_4CopyIS8_S9_EEEEEvT_T0_DpT1_ --------------------------
	.section	.nv.info._ZN2at6native55_GLOBAL__N__de093ff9_22_ForeachBinaryOpList_cu_a911ec4325multi_tensor_apply_kernelINS1_18TensorListMetadataILi2EEENS1_11CopyFunctorIN3c107complexIfEENS6_15Float8_e5m2fnuzELi2ELi1ELi1EEEJNS0_4CopyIS8_S9_EEEEEvT_T0_DpT1_,"",@"SHT_CUDA_INFO"
	.sectionflags	@""
	.align	4


	//----- nvinfo : EIATTR_CUDA_API_VERSION
	.align		4
        /*0000*/ 	.byte	0x04, 0x37
        /*0002*/ 	.short	(.L_4835 - .L_4834)
.L_4834:
        /*0004*/ 	.word	0x00000082


	//----- nvinfo : EIATTR_KPARAM_INFO
	.align		4
.L_4835:
        /*0008*/ 	.byte	0x04, 0x17
        /*000a*/ 	.short	(.L_4837 - .L_4836)
.L_4836:
        /*000c*/ 	.word	0x00000000
        /*0010*/ 	.short	0x0002
        /*0012*/ 	.short	0x0c49
        /*0014*/ 	.byte	0x00, 0xf0, 0x05, 0x00


	//----- nvinfo : EIATTR_KPARAM_INFO
	.align		4
.L_4837:
        /*0018*/ 	.byte	0x04, 0x17
        /*001a*/ 	.short	(.L_4839 - .L_4838)
.L_4838:
        /*001c*/ 	.word	0x00000000
        /*0020*/ 	.short	0x0001
        /*0022*/ 	.short	0x0c48
        /*0024*/ 	.byte	0x00, 0xf0, 0x05, 0x00


	//----- nvinfo : EIATTR_KPARAM_INFO
	.align		4
.L_4839:
        /*0028*/ 	.byte	0x04, 0x17
        /*002a*/ 	.short	(.L_4841 - .L_4840)
.L_4840:
        /*002c*/ 	.word	0x00000000
        /*0030*/ 	.short	0x0000
        /*0032*/ 	.short	0x0000
        /*0034*/ 	.byte	0x00, 0xf0, 0x21, 0x31


	//----- nvinfo : EIATTR_SPARSE_MMA_MASK
	.align		4
.L_4841:
        /*0038*/ 	.byte	0x03, 0x50
        /*003a*/ 	.short	0x0000


	//----- nvinfo : EIATTR_MAXREG_COUNT
	.align		4
        /*003c*/ 	.byte	0x03, 0x1b
        /*003e*/ 	.short	0x0080


	//----- nvinfo : EIATTR_MERCURY_ISA_VERSION
	.align		4
        /*0040*/ 	.byte	0x03, 0x5f
        /*0042*/ 	.short	0x0101


	//----- nvinfo : EIATTR_VRC_CTA_INIT_COUNT
	.align		4
        /*0044*/ 	.byte	0x02, 0x4a
	.zero		1
	.zero		1


	//----- nvinfo : EIATTR_EXIT_INSTR_OFFSETS
	.align		4
        /*0048*/ 	.byte	0x04, 0x1c
        /*004a*/ 	.short	(.L_4843 - .L_4842)


	//   ....[0]....
.L_4842:
        /*004c*/ 	.word	0x00000180


	//   ....[1]....
        /*0050*/ 	.word	0x00000d80


	//   ....[2]....
        /*0054*/ 	.word	0x00000dd0


	//   ....[3]....
        /*0058*/ 	.word	0x00001640


	//----- nvinfo : EIATTR_MAX_THREADS
	.align		4
.L_4843:
        /*005c*/ 	.byte	0x04, 0x05
        /*005e*/ 	.short	(.L_4845 - .L_4844)
.L_4844:
        /*0060*/ 	.word	0x00000200
        /*0064*/ 	.word	0x00000001
        /*0068*/ 	.word	0x00000001


	//----- nvinfo : EIATTR_CRS_STACK_SIZE
	.align		4
.L_4845:
        /*006c*/ 	.byte	0x04, 0x1e
        /*006e*/ 	.short	(.L_4847 - .L_4846)
.L_4846:
        /*0070*/ 	.word	0x00000000


	//----- nvinfo : EIATTR_CBANK_PARAM_SIZE
	.align		4
.L_4847:
        /*0074*/ 	.byte	0x03, 0x19
        /*0076*/ 	.short	0x0c4a


	//----- nvinfo : EIATTR_PARAM_CBANK
	.align		4
        /*0078*/ 	.byte	0x04, 0x0a
        /*007a*/ 	.short	(.L_4849 - .L_4848)
	.align		4
.L_4848:
        /*007c*/ 	.word	index@(.nv.constant0._ZN2at6native55_GLOBAL__N__de093ff9_22_ForeachBinaryOpList_cu_a911ec4325multi_tensor_apply_kernelINS1_18TensorListMetadataILi2EEENS1_11CopyFunctorIN3c107complexIfEENS6_15Float8_e5m2fnuzELi2ELi1ELi1EEEJNS0_4CopyIS8_S9_EEEEEvT_T0_DpT1_)
        /*0080*/ 	.short	0x0380
        /*0082*/ 	.short	0x0c4a


	//----- nvinfo : EIATTR_SW_WAR
	.align		4
.L_4849:
        /*0084*/ 	.byte	0x04, 0x36
        /*0086*/ 	.short	(.L_4851 - .L_4850)
.L_4850:
        /*0088*/ 	.word	0x00000008
.L_4851:


//--------------------- .nv.info._ZN2at6native55_GLOBAL__N__de093ff9_22_ForeachBinaryOpList_cu_a911ec4325multi_tensor_apply_kernelINS1_18TensorListMetadataILi2EEENS1_11CopyFunctorIN3c107complexIfEENS6_11Float8_e5m2ELi2ELi1ELi1EEEJNS0_4CopyIS8_S9_EEEEEvT_T0_DpT1_ --------------------------
	.section	.nv.info._ZN2at6native55_GLOBAL__N__de093ff9_22_ForeachBinaryOpList_cu_a911ec4325multi_tensor_apply_kernelINS1_18TensorListMetadataILi2EEENS1_11CopyFunctorIN3c107complexIfEENS6_11Float8_e5m2ELi2ELi1ELi1EEEJNS0_4CopyIS8_S9_EEEEEvT_T0_DpT1_,"",@"SHT_CUDA_INFO"
	.sectionflags	@""
	.align	4


	//----- nvinfo : EIATTR_CUDA_API_VERSION
	.align		4
        /*0000*/ 	.byte	0x04, 0x37
        /*0002*/ 	.short	(.L_4853 - .L_4852)
.L_4852:
        /*0004*/ 	.word	0x00000082


	//----- nvinfo : EIATTR_KPARAM_INFO
	.align		4
.L_4853:
        /*0008*/ 	.byte	0x04, 0x17
        /*000a*/ 	.short	(.L_4855 - .L_4854)
.L_4854:
        /*000c*/ 	.word	0x00000000
        /*0010*/ 	.short	0x0002
        /*0012*/ 	.short	0x0c49
        /*0014*/ 	.byte	0x00, 0xf0, 0x05, 0x00


	//----- nvinfo : EIATTR_KPARAM_INFO
	.align		4
.L_4855:
        /*0018*/ 	.byte	0x04, 0x17
        /*001a*/ 	.short	(.L_4857 - .L_4856)
.L_4856:
        /*001c*/ 	.word	0x00000000
        /*0020*/ 	.short	0x0001
        /*0022*/ 	.short	0x0c48
        /*0024*/ 	.byte	0x00, 0xf0, 0x05, 0x00


	//----- nvinfo : EIATTR_KPARAM_INFO
	.align		4
.L_4857:
        /*0028*/ 	.byte	0x04, 0x17
        /*002a*/ 	.short	(.L_4859 - .L_4858)
.L_4858:
        /*002c*/ 	.word	0x00000000
        /*0030*/ 	.short	0x0000
        /*0032*/ 	.short	0x0000
        /*0034*/ 	.byte	0x00, 0xf0, 0x21, 0x31


	//----- nvinfo : EIATTR_SPARSE_MMA_MASK
	.align		4
.L_4859:
        /*0038*/ 	.byte	0x03, 0x50
        /*003a*/ 	.short	0x0000


	//----- nvinfo : EIATTR_MAXREG_COUNT
	.align		4
        /*003c*/ 	.byte	0x03, 0x1b
        /*003e*/ 	.short	0x0080


	//----- nvinfo : EIATTR_MERCURY_ISA_VERSION
	.align		4
        /*0040*/ 	.byte	0x03, 0x5f
        /*0042*/ 	.short	0x0101


	//----- nvinfo : EIATTR_VRC_CTA_INIT_COUNT
	.align		4
        /*0044*/ 	.byte	0x02, 0x4a
	.zero		1
	.zero		1


	//----- nvinfo : EIATTR_EXIT_INSTR_OFFSETS
	.align		4
        /*0048*/ 	.byte	0x04, 0x1c
        /*004a*/ 	.short	(.L_4861 - .L_4860)


	//   ....[0]....
.L_4860:
        /*004c*/ 	.word	0x00000180


	//   ....[1]....
        /*0050*/ 	.word	0x000009c0


	//   ....[2]....
        /*0054*/ 	.word	0x00000a10


	//   ....[3]....
        /*0058*/ 	.word	0x00000ea0


	//----- nvinfo : EIATTR_MAX_THREADS
	.align		4
.L_4861:
        /*005c*/ 	.byte	0x04, 0x05
        /*005e*/ 	.short	(.L_4863 - .L_4862)
.L_4862:
        /*0060*/ 	.word	0x00000200
        /*0064*/ 	.word	0x00000001
        /*0068*/ 	.word	0x00000001


	//----- nvinfo : EIATTR_CRS_STACK_SIZE
	.align		4
.L_4863:
        /*006c*/ 	.byte	0x04, 0x1e
        /*006e*/ 	.short	(.L_4865 - .L_4864)
.L_4864:
        /*0070*/ 	.word	0x00000000


	//----- nvinfo : EIATTR_CBANK_PARAM_SIZE
	.align		4
.L_4865:
        /*0074*/ 	.byte	0x03, 0x19
        /*0076*/ 	.short	0x0c4a


	//----- nvinfo : EIATTR_PARAM_CBANK
	.align		4
        /*0078*/ 	.byte	0x04, 0x0a
        /*007a*/ 	.short	(.L_4867 - .L_4866)
	.align		4
.L_4866:
        /*007c*/ 	.word	index@(.nv.constant0._ZN2at6native55_GLOBAL__N__de093ff9_22_ForeachBinaryOpList_cu_a911ec4325multi_tensor_apply_kernelINS1_18TensorListMetadataILi2EEENS1_11CopyFunctorIN3c107complexIfEENS6_11Float8_e5m2ELi2ELi1ELi1EEEJNS0_4CopyIS8_S9_EEEEEvT_T0_DpT1_)
        /*0080*/ 	.short	0x0380
        /*0082*/ 	.short	0x0c4a


	//----- nvinfo : EIATTR_SW_WAR
	.align		4
.L_4867:
        /*0084*/ 	.byte	0x04, 0x36
        /*0086*/ 	.short	(.L_4869 - .L_4868)
.L_4868:
        /*0088*/ 	.word	0x00000008
.L_4869:


//--------------------- .nv.info._ZN2at6native55_GLOBAL__N__de093ff9_22_ForeachBinaryOpList_cu_a911ec4325multi_tensor_apply_kernelINS1_18TensorListMetadataILi2EEENS1_11CopyFunctorIN3c107complexIfEENS6_15Float8_e4m3fnuzELi2ELi1ELi1EEEJNS0_4CopyIS8_S9_EEEEEvT_T0_DpT1_ --------------------------
	.section	.nv.info._ZN2at6native55_GLOBAL__N__de093ff9_22_ForeachBinaryOpList_cu_a911ec4325multi_tensor_apply_kernelINS1_18TensorListMetadataILi2EEENS1_11CopyFunctorIN3c107complexIfEENS6_15Float8_e4m3fnuzELi2ELi1ELi1EEEJNS0_4CopyIS8_S9_EEEEEvT_T0_DpT1_,"",@"SHT_CUDA_INFO"
	.sectionflags	@""
	.align	4


	//----- nvinfo : EIATTR_CUDA_API_VERSION
	.align		4
        /*0000*/ 	.byte	0x04, 0x37
        /*0002*/ 	.short	(.L_4871 - .L_4870)
.L_4870:
        /*0004*/ 	.word	0x00000082


	//----- nvinfo : EIATTR_KPARAM_INFO
	.align		4
.L_4871:
        /*0008*/ 	.byte	0x04, 0x17
        /*000a*/ 	.short	(.L_4873 - .L_4872)
.L_4872:
        /*000c*/ 	.word	0x00000000
        /*0010*/ 	.short	0x0002
        /*0012*/ 	.short	0x0c49
        /*0014*/ 	.byte	0x00, 0xf0, 0x05, 0x00


	//----- nvinfo : EIATTR_KPARAM_INFO
	.align		4
.L_4873:
        /*0018*/ 	.byte	0x04, 0x17
        /*001a*/ 	.short	(.L_4875 - .L_4874)
.L_4874:
        /*001c*/ 	.word	0x00000000
        /*0020*/ 	.short	0x0001
        /*0022*/ 	.short	0x0c48
        /*0024*/ 	.byte	0x00, 0xf0, 0x05, 0x00


	//----- nvinfo : EIATTR_KPARAM_INFO
	.align		4
.L_4875:
        /*0028*/ 	.byte	0x04, 0x17
        /*002a*/ 	.short	(.L_4877 - .L_4876)
.L_4876:
        /*002c*/ 	.word	0x00000000
        /*0030*/ 	.short	0x0000
        /*0032*/ 	.short	0x0000
        /*0034*/ 	.byte	0x00, 0xf0, 0x21, 0x31


	//----- nvinfo : EIATTR_SPARSE_MMA_MASK
	.align		4
.L_4877:
        /*0038*/ 	.byte	0x03, 0x50
        /*003a*/ 	.short	0x0000


	//----- nvinfo : EIATTR_MAXREG_COUNT
	.align		4
        /*003c*/ 	.byte	0x03, 0x1b
        /*003e*/ 	.short	0x0080


	//----- nvinfo : EIATTR_MERCURY_ISA_VERSION
	.align		4
        /*0040*/ 	.byte	0x03, 0x5f
        /*0042*/ 	.short	0x0101


	//----- nvinfo : EIATTR_VRC_CTA_INIT_COUNT
	.align		4
        /*0044*/ 	.byte	0x02, 0x4a
	.zero		1
	.zero		1


	//----- nvinfo : EIATTR_EXIT_INSTR_OFFSETS
	.align		4
        /*0048*/ 	.byte	0x04, 0x1c
        /*004a*/ 	.short	(.L_4879 - .L_4878)


	//   ....[0]....
.L_4878:
        /*004c*/ 	.word	0x00000180


	//   ....[1]....
        /*0050*/ 	.word	0x00000d80


	//   ....[2]....
        /*0054*/ 	.word	0x00000dd0


	//   ....[3]....
        /*0058*/ 	.word	0x00001640


	//----- nvinfo : EIATTR_MAX_THREADS
	.align		4
.L_4879:
        /*005c*/ 	.byte	0x04, 0x05
        /*005e*/ 	.short	(.L_4881 - .L_4880)
.L_4880:
        /*0060*/ 	.word	0x00000200
        /*0064*/ 	.word	0x00000001
        /*0068*/ 	.word	0x00000001


	//----- nvinfo : EIATTR_CRS_STACK_SIZE
	.align		4
.L_4881:
        /*006c*/ 	.byte	0x04, 0x1e
        /*006e*/ 	.short	(.L_4883 - .L_4882)
.L_4882:
        /*0070*/ 	.word	0x00000000


	//----- nvinfo : EIATTR_CBANK_PARAM_SIZE
	.align		4
.L_4883:
        /*0074*/ 	.byte	0x03, 0x19
        /*0076*/ 	.short	0x0c4a


	//----- nvinfo : EIATTR_PARAM_CBANK
	.align		4
        /*0078*/ 	.byte	0x04, 0x0a
        /*007a*/ 	.short	(.L_4885 - .L_4884)
	.align		4
.L_4884:
        /*007c*/ 	.word	index@(.nv.constant0._ZN2at6native55_GLOBAL__N__de093ff9_22_ForeachBinaryOpList_cu_a911ec4325multi_tensor_apply_kernelINS1_18TensorListMetadataILi2EEENS1_11CopyFunctorIN3c107complexIfEENS6_15Float8_e4m3fnuzELi2ELi1ELi1EEEJNS0_4CopyIS8_S9_EEEEEvT_T0_DpT1_)
        /*0080*/ 	.short	0x0380
        /*0082*/ 	.short	0x0c4a


	//----- nvinfo : EIATTR_SW_WAR
	.align		4
.L_4885:
        /*0084*/ 	.byte	0x04, 0x36
        /*0086*/ 	.short	(.L_4887 - .L_4886)
.L_4886:
        /*0088*/ 	.word	0x00000008
.L_4887:


//--------------------- .nv.info._ZN2at6native55_GLOBAL__N__de093ff9_22_ForeachBinaryOpList_cu_a911ec4325multi_tensor_apply_kernelINS1_18TensorListMetadataILi2EEENS1_11CopyFunctorIN3c107complexIfEENS6_13Float8_e4m3fnELi2ELi1ELi1EEEJNS0_4CopyIS8_S9_EEEEEvT_T0_DpT1_ --------------------------
	.section	.nv.info._ZN2at6native55_GLOBAL__N__de093ff9_22_ForeachBinaryOpList_cu_a911ec4325multi_tensor_apply_kernelINS1_18TensorListMetadataILi2EEENS1_11CopyFunctorIN3c107complexIfEENS6_13Float8_e4m3fnELi2ELi1ELi1EEEJNS0_4CopyIS8_S9_EEEEEvT_T0_DpT1_,"",@"SHT_CUDA_INFO"
	.sectionflags	@""
	.align	4


	//----- nvinfo : EIATTR_CUDA_API_VERSION
	.align		4
        /*0000*/ 	.byte	0x04, 0x37
        /*0002*/ 	.short	(.L_4889 - .L_4888)
.L_4888:
        /*0004*/ 	.word	0x00000082


	//----- nvinfo : EIATTR_KPARAM_INFO
	.align		4
.L_4889:
        /*0008*/ 	.byte	0x04, 0x17
        /*000a*/ 	.short	(.L_4891 - .L_4890)
.L_4890:
        /*000c*/ 	.word	0x00000000
        /*0010*/ 	.short	0x0002
        /*0012*/ 	.short	0x0c49
        /*0014*/ 	.byte	0x00, 0xf0, 0x05, 0x00


	//----- nvinfo : EIATTR_KPARAM_INFO
	.align		4
.L_4891:
        /*0018*/ 	.byte	0x04, 0x17
        /*001a*/ 	.short	(.L_4893 - .L_4892)
.L_4892:
        /*001c*/ 	.word	0x00000000
        /*0020*/ 	.short	0x0001
        /*0022*/ 	.short	0x0c48
        /*0024*/ 	.byte	0x00, 0xf0, 0x05, 0x00


	//----- nvinfo : EIATTR_KPARAM_INFO
	.align		4
.L_4893:
        /*0028*/ 	.byte	0x04, 0x17
        /*002a*/ 	.short	(.L_4895 - .L_4894)
.L_4894:
        /*002c*/ 	.word	0x00000000
        /*0030*/ 	.short	0x0000
        /*0032*/ 	.short	0x0000
        /*0034*/ 	.byte	0x00, 0xf0, 0x21, 0x31


	//----- nvinfo : EIATTR_SPARSE_MMA_MASK
	.align		4
.L_4895:
        /*0038*/ 	.byte	0x03, 0x50
        /*003a*/ 	.short	0x0000


	//----- nvinfo : EIATTR_MAXREG_COUNT
	.align		4
        /*003c*/ 	.byte	0x03, 0x1b
        /*003e*/ 	.short	0x0080


	//----- nvinfo : EIATTR_MERCURY_ISA_VERSION
	.align		4
        /*0040*/ 	.byte	0x03, 0x5f
        /*0042*/ 	.short	0x0101


	//----- nvinfo : EIATTR_VRC_CTA_INIT_COUNT
	.align		4
        /*0044*/ 	.byte	0x02, 0x4a
	.zero		1
	.zero		1


	//----- nvinfo : EIATTR_EXIT_INSTR_OFFSETS
	.align		4
        /*0048*/ 	.byte	0x04, 0x1c
        /*004a*/ 	.short	(.L_4897 - .L_4896)


	//   ....[0]....
.L_4896:
        /*004c*/ 	.word	0x00000180


	//   ....[1]....
        /*0050*/ 	.word	0x00000c10


	//   ....[2]....
        /*0054*/ 	.word	0x00000c60


	//   ....[3]....
        /*0058*/ 	.word	0x00001220


	//----- nvinfo : EIATTR_MAX_THREADS
	.align		4
.L_4897:
        /*005c*/ 	.byte	0x04, 0x05
        /*005e*/ 	.short	(.L_4899 - .L_4898)
.L_4898:
        /*0060*/ 	.word	0x00000200
        /*0064*/ 	.word	0x00000001
        /*0068*/ 	.word	0x00000001


	//----- nvinfo : EIATTR_CRS_STACK_SIZE
	.align		4
.L_4899:
        /*006c*/ 	.byte	0x04, 0x1e
        /*006e*/ 	.short	(.L_4901 - .L_4900)
.L_4900:
        /*0070*/ 	.word	0x00000000


	//----- nvinfo : EIATTR_CBANK_PARAM_SIZE
	.align		4
.L_4901:
        /*0074*/ 	.byte	0x03, 0x19
        /*0076*/ 	.short	0x0c4a


	//----- nvinfo : EIATTR_PARAM_CBANK
	.align		4
        /*0078*/ 	.byte	0x04, 0x0a
        /*007a*/ 	.short	(.L_4903 - .L_4902)
	.align		4
.L_4902:
        /*007c*/ 	.word	index@(.nv.constant0._ZN2at6native55_GLOBAL__N__de093ff9_22_ForeachBinaryOpList_cu_a911ec4325multi_tensor_apply_kernelINS1_18TensorListMetadataILi2EEENS1_11CopyFunctorIN3c107complexIfEENS6_13Float8_e4m3fnELi2ELi1ELi1EEEJNS0_4CopyIS8_S9_EEEEEvT_T0_DpT1_)
        /*0080*/ 	.short	0x0380
        /*0082*/ 	.short	0x0c4a


	//----- nvinfo : EIATTR_SW_WAR
	.align		4
.L_4903:
        /*0084*/ 	.byte	0x04, 0x36
        /*0086*/ 	.short	(.L_4905 - .L_4904)
.L_4904:
        /*0088*/ 	.word	0x00000008
.L_4905:


//--------------------- .nv.info._ZN2at6native55_GLOBAL__N__de093ff9_22_ForeachBinaryOpList_cu_a911ec4325multi_tensor_apply_kernelINS1_18TensorListMetadataILi2EEENS1_11CopyFunctorIN3c107complexIfEEbLi2ELi1ELi1EEEJNS0_4CopyIS8_bEEEEEvT_T0_DpT1_ --------------------------
	.section	.nv.info._ZN2at6native55_GLOBAL__N__de093ff9_22_ForeachBinaryOpList_cu_a911ec4325multi_tensor_apply_kernelINS1_18TensorListMetadataILi2EEENS1_11CopyFunctorIN3c107complexIfEEbLi2ELi1ELi1EEEJNS0_4CopyIS8_bEEEEEvT_T0_DpT1_,"",@"SHT_CUDA_INFO"
	.sectionflags	@""
	.align	4


	//----- nvinfo : EIATTR_CUDA_API_VERSION
	.align		4
        /*0000*/ 	.byte	0x04, 0x37
        /*0002*/ 	.short	(.L_4907 - .L_4906)
.L_4906:
        /*0004*/ 	.word	0x00000082


	//----- nvinfo : EIATTR_KPARAM_INFO
	.align		4
.L_4907:
        /*0008*/ 	.byte	0x04, 0x17
        /*000a*/ 	.short	(.L_4909 - .L_4908)
.L_4908:
        /*000c*/ 	.word	0x00000000
        /*0010*/ 	.short	0x0002
        /*0012*/ 	.short	0x0c49
        /*0014*/ 	.byte	0x00, 0xf0, 0x05, 0x00


	//----- nvinfo : EIATTR_KPARAM_INFO
	.align		4
.L_4909:
        /*0018*/ 	.byte	0x04, 0x17
        /*001a*/ 	.short	(.L_4911 - .L_4910)
.L_4910:
        /*001c*/ 	.word	0x00000000
        /*0020*/ 	.short	0x0001
        /*0022*/ 	.short	0x0c48
        /*0024*/ 	.byte	0x00, 0xf0, 0x05, 0x00


	//----- nvinfo : EIATTR_KPARAM_INFO
	.align		4
.L_4911:
        /*0028*/ 	.byte	0x04, 0x17
        /*002a*/ 	.short	(.L_4913 - .L_4912)
.L_4912:
        /*002c*/ 	.word	0x00000000
        /*0030*/ 	.short	0x0000
        /*0032*/ 	.short	0x0000
        /*0034*/ 	.byte	0x00, 0xf0, 0x21, 0x31


	//----- nvinfo : EIATTR_SPARSE_MMA_MASK
	.align		4
.L_4913:
        /*0038*/ 	.byte	0x03, 0x50
        /*003a*/ 	.short	0x0000


	//----- nvinfo : EIATTR_MAXREG_COUNT
	.align		4
        /*003c*/ 	.byte	0x03, 0x1b
        /*003e*/ 	.short	0x0080


	//----- nvinfo : EIATTR_MERCURY_ISA_VERSION
	.align		4
        /*0040*/ 	.byte	0x03, 0x5f
        /*0042*/ 	.short	0x0101


	//----- nvinfo : EIATTR_VRC_CTA_INIT_COUNT
	.align		4
        /*0044*/ 	.byte	0x02, 0x4a
	.zero		1
	.zero		1


	//----- nvinfo : EIATTR_EXIT_INSTR_OFFSETS
	.align		4
        /*0048*/ 	.byte	0x04, 0x1c
        /*004a*/ 	.short	(.L_4915 - .L_4914)


	//   ....[0]....
.L_4914:
        /*004c*/ 	.word	0x00000170


	//   ....[1]....
        /*0050*/ 	.word	0x00000ce0


	//   ....[2]....
        /*0054*/ 	.word	0x00000fe0


	//   ....[3]....
        /*0058*/ 	.word	0x00001040


	//   ....[4]....
        /*005c*/ 	.word	0x00001090


	//   ....[5]....
        /*0060*/ 	.word	0x00001230


	//----- nvinfo : EIATTR_MAX_THREADS
	.align		4
.L_4915:
        /*0064*/ 	.byte	0x04, 0x05
        /*0066*/ 	.short	(.L_4917 - .L_4916)
.L_4916:
        /*0068*/ 	.word	0x00000200
        /*006c*/ 	.word	0x00000001
        /*0070*/ 	.word	0x00000001


	//----- nvinfo : EIATTR_CRS_STACK_SIZE
	.align		4
.L_4917:
        /*0074*/ 	.byte	0x04, 0x1e
        /*0076*/ 	.short	(.L_4919 - .L_4918)
.L_4918:
        /*0078*/ 	.word	0x00000000


	//----- nvinfo : EIATTR_CBANK_PARAM_SIZE
	.align		4
.L_4919:
        /*007c*/ 	.byte	0x03, 0x19
        /*007e*/ 	.short	0x0c4a


	//----- nvinfo : EIATTR_PARAM_CBANK
	.align		4
        /*0080*/ 	.byte	0x04, 0x0a
        /*0082*/ 	.short	(.L_4921 - .L_4920)
	.align		4
.L_4920:
        /*0084*/ 	.word	index@(.nv.constant0._ZN2at6native55_GLOBAL__N__de093ff9_22_ForeachBinaryOpList_cu_a911ec4325multi_tensor_apply_kernelINS1_18TensorListMetadataILi2EEENS1_11CopyFunctorIN3c107complexIfEEbLi2ELi1ELi1EEEJNS0_4CopyIS8_bEEEEEvT_T0_DpT1_)
        /*0088*/ 	.short	0x0380
        /*008a*/ 	.short	0x0c4a


	//----- nvinfo : EIATTR_SW_WAR
	.align		4
.L_4921:
        /*008c*/ 	.byte	0x04, 0x36
        /*008e*/ 	.short	(.L_4923 - .L_4922)
.L_4922:
        /*0090*/ 	.word	0x00000008
.L_4923:


//--------------------- .nv.info._ZN2at6native55_GLOBAL__N__de093ff9_22_ForeachBinaryOpList_cu_a911ec4325multi_tensor_apply_kernelINS1_18TensorListMetadataILi2EEENS1_11CopyFunctorIN3c107complexIfEENS6_8BFloat16ELi2ELi1ELi1EEEJNS0_4CopyIS8_S9_EEEEEvT_T0_DpT1_ --------------------------
	.section	.nv.info._ZN2at6native55_GLOBAL__N__de093ff9_22_ForeachBinaryOpList_cu_a911ec4325multi_tensor_apply_kernelINS1_18TensorListMetadataILi2EEENS1_11CopyFunctorIN3c107complexIfEENS6_8BFloat16ELi2ELi1ELi1EEEJNS0_4CopyIS8_S9_EEEEEvT_T0_DpT1_,"",@"SHT_CUDA_INFO"
	.sectionflags	@""
	.align	4


	//----- nvinfo : EIATTR_CUDA_API_VERSION
	.align		4
        /*0000*/ 	.byte	0x04, 0x37
        /*0002*/ 	.short	(.L_4925 - .L_4924)
.L_4924:
        /*0004*/ 	.word	0x00000082


	//----- nvinfo : EIATTR_KPARAM_INFO
	.align		4
.L_4925:
        /*0008*/ 	.byte	0x04, 0x17
        /*000a*/ 	.short	(.L_4927 - .L_4926)
.L_4926:
        /*000c*/ 	.word	0x00000000
        /*0010*/ 	.short	0x0002
        /*0012*/ 	.short	0x0c49
        /*0014*/ 	.byte	0x00, 0xf0, 0x05, 0x00


	//----- nvinfo : EIATTR_KPARAM_INFO
	.align		4
.L_4927:
        /*0018*/ 	.byte	0x04, 0x17
        /*001a*/ 	.short	(.L_4929 - .L_4928)
.L_4928:
        /*001c*/ 	.word	0x00000000
        /*0020*/ 	.short	0x0001
        /*0022*/ 	.short	0x0c48
        /*0024*/ 	.byte	0x00, 0xf0, 0x05, 0x00


	//----- nvinfo : EIATTR_KPARAM_INFO
	.align		4
.L_4929:
        /*0028*/ 	.byte	0x04, 0x17
        /*002a*/ 	.short	(.L_4931 - .L_4930)
.L_4930:
        /*002c*/ 	.word	0x00000000
        /*0030*/ 	.short	0x0000
        /*0032*/ 	.short	0x0000
        /*0034*/ 	.byte	0x00, 0xf0, 0x21, 0x31


	//----- nvinfo : EIATTR_SPARSE_MMA_MASK
	.align		4
.L_4931:
        /*0038*/ 	.byte	0x03, 0x50
        /*003a*/ 	.short	0x0000


	//----- nvinfo : EIATTR_MAXREG_COUNT
	.align		4
        /*003c*/ 	.byte	0x03, 0x1b
        /*003e*/ 	.short	0x0080


	//----- nvinfo : EIATTR_MERCURY_ISA_VERSION
	.align		4
        /*0040*/ 	.byte	0x03, 0x5f
        /*0042*/ 	.short	0x0101


	//----- nvinfo : EIATTR_VRC_CTA_INIT_COUNT
	.align		4
        /*0044*/ 	.byte	0x02, 0x4a
	.zero		1
	.zero		1


	//----- nvinfo : EIATTR_EXIT_INSTR_OFFSETS
	.align		4
        /*0048*/ 	.byte	0x04, 0x1c
        /*004a*/ 	.short	(.L_4933 - .L_4932)


	//   ....[0]....
.L_4932:
        /*004c*/ 	.word	0x00000160


	//   ....[1]....
        /*0050*/ 	.word	0x000009d0


	//   ....[2]....
        /*0054*/ 	.word	0x00000cd0


	//   ....[3]....
        /*0058*/ 	.word	0x00000d30


	//   ....[4]....
        /*005c*/ 	.word	0x00000d80


	//   ....[5]....
        /*0060*/ 	.word	0x00000f40


	//----- nvinfo : EIATTR_MAX_THREADS
	.align		4
.L_4933:
        /*0064*/ 	.byte	0x04, 0x05
        /*0066*/ 	.short	(.L_4935 - .L_4934)
.L_4934:
        /*0068*/ 	.word	0x00000200
        /*006c*/ 	.word	0x00000001
        /*0070*/ 	.word	0x00000001


	//----- nvinfo : EIATTR_CRS_STACK_SIZE
	.align		4
.L_4935:
        /*0074*/ 	.byte	0x04, 0x1e
        /*0076*/ 	.short	(.L_4937 - .L_4936)
.L_4936:
        /*0078*/ 	.word	0x00000000


	//----- nvinfo : EIATTR_CBANK_PARAM_SIZE
	.align		4
.L_4937:
        /*007c*/ 	.byte	0x03, 0x19
        /*007e*/ 	.short	0x0c4a


	//----- nvinfo : EIATTR_PARAM_CBANK
	.align		4
        /*0080*/ 	.byte	0x04, 0x0a
        /*0082*/ 	.short	(.L_4939 - .L_4938)
	.align		4
.L_4938:
        /*0084*/ 	.word	index@(.nv.constant0._ZN2at6native55_GLOBAL__N__de093ff9_22_ForeachBinaryOpList_cu_a911ec4325multi_tensor_apply_kernelINS1_18TensorListMetadataILi2EEENS1_11CopyFunctorIN3c107complexIfEENS6_8BFloat16ELi2ELi1ELi1EEEJNS0_4CopyIS8_S9_EEEEEvT_T0_DpT1_)
        /*0088*/ 	.short	0x0380
        /*008a*/ 	.short	0x0c4a


	//----- nvinfo : EIATTR_SW_WAR
	.align		4
.L_4939:
        /*008c*/ 	.byte	0x04, 0x36
        /*008e*/ 	.short	(.L_4941 - .L_4940)
.L_4940:
        /*0090*/ 	.word	0x00000008
.L_4941:


//--------------------- .nv.info._ZN2at6native55_GLOBAL__N__de093ff9_22_ForeachBinaryOpList_cu_a911ec4325multi_tensor_apply_kernelINS1_18TensorListMetadataILi2EEENS1_11CopyFunctorIN3c107complexIfEENS6_4HalfELi2ELi1ELi1EEEJNS0_4CopyIS8_S9_EEEEEvT_T0_DpT1_ --------------------------
	.section	.nv.info._ZN2at6native55_GLOBAL__N__de093ff9_22_ForeachBinaryOpList_cu_a911ec4325multi_tensor_apply_kernelINS1_18TensorListMetadataILi2EEENS1_11CopyFunctorIN3c107complexIfEENS6_4HalfELi2ELi1ELi1EEEJNS0_4CopyIS8_S9_EEEEEvT_T0_DpT1_,"",@"SHT_CUDA_INFO"
	.sectionflags	@""
	.align	4


	//----- nvinfo : EIATTR_CUDA_API_VERSION
	.align		4
        /*0000*/ 	.byte	0x04, 0x37
        /*0002*/ 	.short	(.L_4943 - .L_4942)
.L_4942:
        /*0004*/ 	.word	0x00000082


	//----- nvinfo : EIATTR_KPARAM_INFO
	.align		4
.L_4943:
        /*0008*/ 	.byte	0x04, 0x17
        /*000a*/ 	.short	(.L_4945 - .L_4944)
.L_4944:
        /*000c*/ 	.word	0x00000000
        /*0010*/ 	.short	0x0002
        /*0012*/ 	.short	0x0c49
        /*0014*/ 	.byte	0x00, 0xf0, 0x05, 0x00


	//----- nvinfo : EIATTR_KPARAM_INFO
	.align		4
.L_4945:
        /*0018*/ 	.byte	0x04, 0x17
        /*001a*/ 	.short	(.L_4947 - .L_4946)
.L_4946:
        /*001c*/ 	.word	0x00000000
        /*0020*/ 	.short	0x0001
        /*0022*/ 	.short	0x0c48
        /*0024*/ 	.byte	0x00, 0xf0, 0x05, 0x00


	//----- nvinfo : EIATTR_KPARAM_INFO
	.align		4
.L_4947:
        /*0028*/ 	.byte	0x04, 0x17
        /*002a*/ 	.short	(.L_4949 - .L_4948)
.L_4948:
        /*002c*/ 	.word	0x00000000
        /*0030*/ 	.short	0x0000
        /*0032*/ 	.short	0x0000
        /*0034*/ 	.byte	0x00, 0xf0, 0x21, 0x31


	//----- nvinfo : EIATTR_SPARSE_MMA_MASK
	.align		4
.L_4949:
        /*0038*/ 	.byte	0x03, 0x50
        /*003a*/ 	.short	0x0000


	//----- nvinfo : EIATTR_MAXREG_COUNT
	.align		4
        /*003c*/ 	.byte	0x03, 0x1b
        /*003e*/ 	.short	0x0080


	//----- nvinfo : EIATTR_MERCURY_ISA_VERSION
	.align		4
        /*0040*/ 	.byte	0x03, 0x5f
        /*0042*/ 	.short	0x0101


	//----- nvinfo : EIATTR_VRC_CTA_INIT_COUNT
	.align		4
        /*0044*/ 	.byte	0x02, 0x4a
	.zero		1
	.zero		1


	//----- nvinfo : EIATTR_EXIT_INSTR_OFFSETS
	.align		4
        /*0048*/ 	.byte	0x04, 0x1c
        /*004a*/ 	.short	(.L_4951 - .L_4950)


	//   ....[0]....
.L_4950:
        /*004c*/ 	.word	0x00000160


	//   ....[1]....
        /*0050*/ 	.word	0x000009d0


	//   ....[2]....
        /*0054*/ 	.word	0x00000cd0


	//   ....[3]....
        /*0058*/ 	.word	0x00000d30


	//   ....[4]....
        /*005c*/ 	.word	0x00000d80


	//   ....[5]....
        /*0060*/ 	.word	0x00000f20


	//----- nvinfo : EIATTR_MAX_THREADS
	.align		4
.L_4951:
        /*0064*/ 	.byte	0x04, 0x05
        /*0066*/ 	.short	(.L_4953 - .L_4952)
.L_4952:
        /*0068*/ 	.word	0x00000200
        /*006c*/ 	.word	0x00000001
        /*0070*/ 	.word	0x00000001


	//----- nvinfo : EIATTR_CRS_STACK_SIZE
	.align		4
.L_4953:
        /*0074*/ 	.byte	0x04, 0x1e
        /*0076*/ 	.short	(.L_4955 - .L_4954)
.L_4954:
        /*0078*/ 	.word	0x00000000


	//----- nvinfo : EIATTR_CBANK_PARAM_SIZE
	.align		4
.L_4955:
        /*007c*/ 	.byte	0x03, 0x19
        /*007e*/ 	.short	0x0c4a


	//----- nvinfo : EIATTR_PARAM_CBANK
	.align		4
        /*0080*/ 	.byte	0x04, 0x0a
        /*0082*/ 	.short	(.L_4957 - .L_4956)
	.align		4
.L_4956:
        /*0084*/ 	.word	index@(.nv.constant0._ZN2at6native55_GLOBAL__N__de093ff9_22_ForeachBinaryOpList_cu_a911ec4325multi_tensor_apply_kernelINS1_18TensorListMetadataILi2EEENS1_11CopyFunctorIN3c107complexIfEENS6_4HalfELi2ELi1ELi1EEEJNS0_4CopyIS8_S9_EEEEEvT_T0_DpT1_)
        /*0088*/ 	.short	0x0380
        /*008a*/ 	.short	0x0c4a


	//----- nvinfo : EIATTR_SW_WAR
	.align		4
.L_4957:
        /*008c*/ 	.byte	0x04, 0x36
        /*008e*/ 	.short	(.L_4959 - .L_4958)
.L_4958:
        /*0090*/ 	.word	0x00000008
.L_4959:


//--------------------- .nv.info._ZN2at6native55_GLOBAL__N__de093ff9_22_ForeachBinaryOpList_cu_a911ec4325multi_tensor_apply_kernelINS1_18TensorListMetadataILi2EEENS1_11CopyFunctorIN3c107complexIfEENS7_IdEELi2ELi1ELi1EEEJNS0_4CopyIS8_S9_EEEEEvT_T0_DpT1_ --------------------------
	.section	.nv.info._ZN2at6native55_GLOBAL__N__de093ff9_22_ForeachBinaryOpList_cu_a911ec4325multi_tensor_apply_kernelINS1_18TensorListMetadataILi2EEENS1_11CopyFunctorIN3c107complexIfEENS7_IdEELi2ELi1ELi1EEEJNS0_4CopyIS8_S9_EEEEEvT_T0_DpT1_,"",@"SHT_CUDA_INFO"
	.sectionflags	@""
	.align	4


	//----- nvinfo : EIATTR_CUDA_API_VERSION
	.align		4
        /*0000*/ 	.byte	0x04, 0x37
        /*0002*/ 	.short	(.L_4961 - .L_4960)
.L_4960:
        /*0004*/ 	.word	0x00000082


	//----- nvinfo : EIATTR_KPARAM_INFO
	.align		4
.L_4961:
        /*0008*/ 	.byte	0x04, 0x17
        /*000a*/ 	.short	(.L_4963 - .L_4962)
.L_4962:
        /*000c*/ 	.word	0x00000000
        /*0010*/ 	.short	0x0002
        /*0012*/ 	.short	0x0c49
        /*0014*/ 	.byte	0x00, 0xf0, 0x05, 0x00


	//----- nvinfo : EIATTR_KPARAM_INFO
	.align		4
.L_4963:
        /*0018*/ 	.byte	0x04, 0x17
        /*001a*/ 	.short	(.L_4965 - .L_4964)
.L_4964:
        /*001c*/ 	.word	0x00000000
        /*0020*/ 	.short	0x0001
        /*0022*/ 	.short	0x0c48
        /*0024*/ 	.byte	0x00, 0xf0, 0x05, 0x00


	//----- nvinfo : EIATTR_KPARAM_INFO
	.align		4
.L_4965:
        /*0028*/ 	.byte	0x04, 0x17
        /*002a*/ 	.short	(.L_4967 - .L_4966)
.L_4966:
        /*002c*/ 	.word	0x00000000
        /*0030*/ 	.short	0x0000
        /*0032*/ 	.short	0x0000
        /*0034*/ 	.byte	0x00, 0xf0, 0x21, 0x31


	//----- nvinfo : EIATTR_SPARSE_MMA_MASK
	.align		4
.L_4967:
        /*0038*/ 	.byte	0x03, 0x50
        /*003a*/ 	.short	0x0000


	//----- nvinfo : EIATTR_MAXREG_COUNT
	.align		4
        /*003c*/ 	.byte	0x03, 0x1b
        /*003e*/ 	.short	0x0080


	//----- nvinfo : EIATTR_MERCURY_ISA_VERSION
	.align		4
        /*0040*/ 	.byte	0x03, 0x5f
        /*0042*/ 	.short	0x0101


	//----- nvinfo : EIATTR_VRC_CTA_INIT_COUNT
	.align		4
        /*0044*/ 	.byte	0x02, 0x4a
	.zero		1
	.zero		1


	//----- nvinfo : EIATTR_EXIT_INSTR_OFFSETS
	.align		4
        /*0048*/ 	.byte	0x04, 0x1c
        /*004a*/ 	.short	(.L_4969 - .L_4968)


	//   ....[0]....
.L_4968:
        /*004c*/ 	.word	0x00000170


	//   ....[1]....
        /*0050*/ 	.word	0x00000ef0


	//   ....[2]....
        /*0054*/ 	.word	0x00001310


	//   ....[3]....
        /*0058*/ 	.word	0x00001370


	//   ....[4]....
        /*005c*/ 	.word	0x000013c0


	//   ....[5]....
        /*0060*/ 	.word	0x00001690


	//----- nvinfo : EIATTR_MAX_THREADS
	.align		4
.L_4969:
        /*0064*/ 	.byte	0x04, 0x05
        /*0066*/ 	.short	(.L_4971 - .L_4970)
.L_4970:
        /*0068*/ 	.word	0x00000200
        /*006c*/ 	.word	0x00000001
        /*0070*/ 	.word	0x00000001


	//----- nvinfo : EIATTR_CRS_STACK_SIZE
	.align		4
.L_4971:
        /*0074*/ 	.byte	0x04, 0x1e
        /*0076*/ 	.short	(.L_4973 - .L_4972)
.L_4972:
        /*0078*/ 	.word	0x00000000


	//----- nvinfo : EIATTR_CBANK_PARAM_SIZE
	.align		4
.L_4973:
        /*007c*/ 	.byte	0x03, 0x19
        /*007e*/ 	.short	0x0c4a


	//----- nvinfo : EIATTR_PARAM_CBANK
	.align		4
        /*0080*/ 	.byte	0x04, 0x0a
        /*0082*/ 	.short	(.L_4975 - .L_4974)
	.align		4
.L_4974:
        /*0084*/ 	.word	index@(.nv.constant0._ZN2at6native55_GLOBAL__N__de093ff9_22_ForeachBinaryOpList_cu_a911ec4325multi_tensor_apply_kernelINS1_18TensorListMetadataILi2EEENS1_11CopyFunctorIN3c107complexIfEENS7_IdEELi2ELi1ELi1EEEJNS0_4CopyIS8_S9_EEEEEvT_T0_DpT1_)
        /*0088*/ 	.short	0x0380
        /*008a*/ 	.short	0x0c4a


	//----- nvinfo : EIATTR_SW_WAR
	.align		4
.L_4975:
        /*008c*/ 	.byte	0x04, 0x36
        /*008e*/ 	.short	(.L_4977 - .L_4976)
.L_4976:
        /*0090*/ 	.word	0x00000008
.L_4977:


//--------------------- .nv.info._ZN2at6native55_GLOBAL__N__de093ff9_22_ForeachBinaryOpList_cu_a911ec4325multi_tensor_apply_kernelINS1_18TensorListMetadataILi2EEENS1_11CopyFunctorIN3c107complexIfEEfLi2ELi1ELi1EEEJNS0_4CopyIS8_fEEEEEvT_T0_DpT1_ --------------------------
	.section	.nv.info._ZN2at6native55_GLOBAL__N__de093ff9_22_ForeachBinaryOpList_cu_a911ec4325multi_tensor_apply_kernelINS1_18TensorListMetadataILi2EEENS1_11CopyFunctorIN3c107complexIfEEfLi2ELi1ELi1EEEJNS0_4CopyIS8_fEEEEEvT_T0_DpT1_,"",@"SHT_CUDA_INFO"
	.sectionflags	@""
	.align	4


	//----- nvinfo : EIATTR_CUDA_API_VERSION
	.align		4
        /*0000*/ 	.byte	0x04, 0x37
        /*0002*/ 	.short	(.L_4979 - .L_4978)
.L_4978:
        /*0004*/ 	.word	0x00000082


	//----- nvinfo : EIATTR_KPARAM_INFO
	.align		4
.L_4979:
        /*0008*/ 	.byte	0x04, 0x17
        /*000a*/ 	.short	(.L_4981 - .L_4980)
.L_4980:
        /*000c*/ 	.word	0x00000000
        /*0010*/ 	.short	0x0002
        /*0012*/ 	.short	0x0c49
        /*0014*/ 	.byte	0x00, 0xf0, 0x05, 0x00


	//----- nvinfo : EIATTR_KPARAM_INFO
	.align		4
.L_4981:
        /*0018*/ 	.byte	0x04, 0x17
        /*001a*/ 	.short	(.L_4983 - .L_4982)
.L_4982:
        /*001c*/ 	.word	0x00000000
        /*0020*/ 	.short	0x0001
        /*0022*/ 	.short	0x0c48
        /*0024*/ 	.byte	0x00, 0xf0, 0x05, 0x00


	//----- nvinfo : EIATTR_KPARAM_INFO
	.align		4
.L_4983:
        /*0028*/ 	.byte	0x04, 0x17
        /*002a*/ 	.short	(.L_4985 - .L_4984)
.L_4984:
        /*002c*/ 	.word	0x00000000
        /*0030*/ 	.short	0x0000
        /*0032*/ 	.short	0x0000
        /*0034*/ 	.byte	0x00, 0xf0, 0x21, 0x31


	//----- nvinfo : EIATTR_SPARSE_MMA_MASK
	.align		4
.L_4985:
        /*0038*/ 	.byte	0x03, 0x50
        /*003a*/ 	.short	0x0000


	//----- nvinfo : EIATTR_MAXREG_COUNT
	.align		4
        /*003c*/ 	.byte	0x03, 0x1b
        /*003e*/ 	.short	0x0080


	//----- nvinfo : EIATTR_MERCURY_ISA_VERSION
	.align		4
        /*0040*/ 	.byte	0x03, 0x5f
        /*0042*/ 	.short	0x0101


	//----- nvinfo : EIATTR_VRC_CTA_INIT_COUNT
	.align		4
        /*0044*/ 	.byte	0x02, 0x4a
	.zero		1
	.zero		1


	//----- nvinfo : EIATTR_EXIT_INSTR_OFFSETS
	.align		4
        /*0048*/ 	.byte	0x04, 0x1c
        /*004a*/ 	.short	(.L_4987 - .L_4986)


	//   ....[0]....
.L_4986:
        /*004c*/ 	.word	0x00000160


	//   ....[1]....
        /*0050*/ 	.word	0x00000940


	//   ....[2]....
        /*0054*/ 	.word	0x00000bd0


	//   ....[3]....
        /*0058*/ 	.word	0x00000c20


	//   ....[4]....
        /*005c*/ 	.word	0x00000c70


	//   ....[5]....
        /*0060*/ 	.word	0x00000e10


	//----- nvinfo : EIATTR_MAX_THREADS
	.align		4
.L_4987:
        /*0064*/ 	.byte	0x04, 0x05
        /*0066*/ 	.short	(.L_4989 - .L_4988)
.L_4988:
        /*0068*/ 	.word	0x00000200
        /*006c*/ 	.word	0x00000001
        /*0070*/ 	.word	0x00000001


	//----- nvinfo : EIATTR_CRS_STACK_SIZE
	.align		4
.L_4989:
        /*0074*/ 	.byte	0x04, 0x1e
        /*0076*/ 	.short	(.L_4991 - .L_4990)
.L_4990:
        /*0078*/ 	.word	0x00000000


	//----- nvinfo : EIATTR_CBANK_PARAM_SIZE
	.align		4
.L_4991:
        /*007c*/ 	.byte	0x03, 0x19
        /*007e*/ 	.short	0x0c4a


	//----- nvinfo : EIATTR_PARAM_CBANK
	.align		4
        /*0080*/ 	.byte	0x04, 0x0a
        /*0082*/ 	.short	(.L_4993 - .L_4992)
	.align		4
.L_4992:
        /*0084*/ 	.word	index@(.nv.constant0._ZN2at6native55_GLOBAL__N__de093ff9_22_ForeachBinaryOpList_cu_a911ec4325multi_tensor_apply_kernelINS1_18TensorListMetadataILi2EEENS1_11CopyFunctorIN3c107complexIfEEfLi2ELi1ELi1EEEJNS0_4CopyIS8_fEEEEEvT_T0_DpT1_)
        /*0088*/ 	.short	0x0380
        /*008a*/ 	.short	0x0c4a


	//----- nvinfo : EIATTR_SW_WAR
	.align		4
.L_4993:
        /*008c*/ 	.byte	0x04, 0x36
        /*008e*/ 	.short	(.L_4995 - .L_4994)
.L_4994:
        /*0090*/ 	.word	0x00000008
.L_4995:


//--------------------- .nv.info._ZN2at6native55_GLOBAL__N__de093ff9_22_ForeachBinaryOpList_cu_a911ec4325multi_tensor_apply_kernelINS1_18TensorListMetadataILi2EEENS1_11CopyFunctorIN3c107complexIfEEdLi2ELi1ELi1EEEJNS0_4CopyIS8_dEEEEEvT_T0_DpT1_ --------------------------
	.section	.nv.info._ZN2at6native55_GLOBAL__N__de093ff9_22_ForeachBinaryOpList_cu_a911ec4325multi_tensor_apply_kernelINS1_18TensorListMetadataILi2EEENS1_11CopyFunctorIN3c107complexIfEEdLi2ELi1ELi1EEEJNS0_4CopyIS8_dEEEEEvT_T0_DpT1_,"",@"SHT_CUDA_INFO"
	.sectionflags	@""
	.align	4


	//----- nvinfo : EIATTR_CUDA_API_VERSION
	.align		4
        /*0000*/ 	.byte	0x04, 0x37
        /*0002*/ 	.short	(.L_4997 - .L_4996)
.L_4996:
        /*0004*/ 	.word	0x00000082


	//----- nvinfo : EIATTR_KPARAM_INFO
	.align		4
.L_4997:
        /*0008*/ 	.byte	0x04, 0x17
        /*000a*/ 	.short	(.L_4999 - .L_4998)
.L_4998:
        /*000c*/ 	.word	0x00000000
        /*0010*/ 	.short	0x0002
        /*0012*/ 	.short	0x0c49
        /*0014*/ 	.byte	0x00, 0xf0, 0x05, 0x00


	//----- nvinfo : EIATTR_KPARAM_INFO
	.align		4
.L_4999:
        /*0018*/ 	.byte	0x04, 0x17
        /*001a*/ 	.short	(.L_5001 - .L_5000)
.L_5000:
        /*001c*/ 	.word	0x00000000
        /*0020*/ 	.short	0x0001
        /*0022*/ 	.short	0x0c48
        /*0024*/ 	.byte	0x00, 0xf0, 0x05, 0x00


	//----- nvinfo : EIATTR_KPARAM_INFO
	.align		4
.L_5001:
        /*0028*/ 	.byte	0x04, 0x17
        /*002a*/ 	.short	(.L_5003 - .L_5002)
.L_5002:
        /*002c*/ 	.word	0x00000000
        /*0030*/ 	.short	0x0000
        /*0032*/ 	.short	0x0000
        /*0034*/ 	.byte	0x00, 0xf0, 0x21, 0x31


	//----- nvinfo : EIATTR_SPARSE_MMA_MASK
	.align		4
.L_5003:
        /*0038*/ 	.byte	0x03, 0x50
        /*003a*/ 	.short	0x0000


	//----- nvinfo : EIATTR_MAXREG_COUNT
	.align		4
        /*003c*/ 	.byte	0x03, 0x1b
        /*003e*/ 	.short	0x0080


	//----- nvinfo : EIATTR_MERCURY_ISA_VERSION
	.align		4
        /*0040*/ 	.byte	0x03, 0x5f
        /*0042*/ 	.short	0x0101


	//----- nvinfo : EIATTR_VRC_CTA_INIT_COUNT
	.align		4
        /*0044*/ 	.byte	0x02, 0x4a
	.zero		1
	.zero		1


	//----- nvinfo : EIATTR_EXIT_INSTR_OFFSETS
	.align		4
        /*0048*/ 	.byte	0x04, 0x1c
        /*004a*/ 	.short	(.L_5005 - .L_5004)


	//   ....[0]....
.L_5004:
        /*004c*/ 	.word	0x00000160


	//   ....[1]....
        /*0050*/ 	.word	0x00000d50


	//   ....[2]....
        /*0054*/ 	.word	0x00001100


	//   ....[3]....
        /*0058*/ 	.word	0x00001160


	//   ....[4]....
        /*005c*/ 	.word	0x000011b0


	//   ....[5]....
        /*0060*/ 	.word	0x00001410


	//----- nvinfo : EIATTR_MAX_THREADS
	.align		4
.L_5005:
        /*0064*/ 	.byte	0x04, 0x05
        /*0066*/ 	.short	(.L_5007 - .L_5006)
.L_5006:
        /*0068*/ 	.word	0x00000200
        /*006c*/ 	.word	0x00000001
        /*0070*/ 	.word	0x00000001


	//----- nvinfo : EIATTR_CRS_STACK_SIZE
	.align		4
.L_5007:
        /*0074*/ 	.byte	0x04, 0x1e
        /*0076*/ 	.short	(.L_5009 - .L_5008)
.L_5008:
        /*0078*/ 	.word	0x00000000


	//----- nvinfo : EIATTR_CBANK_PARAM_SIZE
	.align		4
.L_5009:
        /*007c*/ 	.byte	0x03, 0x19
        /*007e*/ 	.short	0x0c4a


	//----- nvinfo : EIATTR_PARAM_CBANK
	.align		4
        /*0080*/ 	.byte	0x04, 0x0a
        /*0082*/ 	.short	(.L_5011 - .L_5010)
	.align		4
.L_5010:
        /*0084*/ 	.word	index@(.nv.constant0._ZN2at6native55_GLOBAL__N__de093ff9_22_ForeachBinaryOpList_cu_a911ec4325multi_tensor_apply_kernelINS1_18TensorListMetadataILi2EEENS1_11CopyFunctorIN3c107complexIfEEdLi2ELi1ELi1EEEJNS0_4CopyIS8_dEEEEEvT_T0_DpT1_)
        /*0088*/ 	.short	0x0380
        /*008a*/ 	.short	0x0c4a


	//----- nvinfo : EIATTR_SW_WAR
	.align		4
.L_5011:
        /*008c*/ 	.byte	0x04, 0x36
        /*008e*/ 	.short	(.L_5013 - .L_5012)
.L_5012:
        /*0090*/ 	.word	0x00000008
.L_5013:


//--------------------- .nv.info._ZN2at6native55_GLOBAL__N__de093ff9_22_ForeachBinaryOpList_cu_a911ec4325multi_tensor_apply_kernelINS1_18TensorListMetadataILi2EEENS1_11CopyFunctorIN3c107complexIfEEiLi2ELi1ELi1EEEJNS0_4CopyIS8_iEEEEEvT_T0_DpT1_ --------------------------
	.section	.nv.info._ZN2at6native55_GLOBAL__N__de093ff9_22_ForeachBinaryOpList_cu_a911ec4325multi_tensor_apply_kernelINS1_18TensorListMetadataILi2EEENS1_11CopyFunctorIN3c107complexIfEEiLi2ELi1ELi1EEEJNS0_4CopyIS8_iEEEEEvT_T0_DpT1_,"",@"SHT_CUDA_INFO"
	.sectionflags	@""
	.align	4


	//----- nvinfo : EIATTR_CUDA_API_VERSION
	.align		4
        /*0000*/ 	.byte	0x04, 0x37
        /*0002*/ 	.short	(.L_5015 - .L_5014)
.L_5014:
        /*0004*/ 	.word	0x00000082


	//----- nvinfo : EIATTR_KPARAM_INFO
	.align		4
.L_5015:
        /*0008*/ 	.byte	0x04, 0x17
        /*000a*/ 	.short	(.L_5017 - .L_5016)
.L_5016:
        /*000c*/ 	.word	0x00000000
        /*0010*/ 	.short	0x0002
        /*0012*/ 	.short	0x0c49
        /*0014*/ 	.byte	0x00, 0xf0, 0x05, 0x00


	//----- nvinfo : EIATTR_KPARAM_INFO
	.align		4
.L_5017:
        /*0018*/ 	.byte	0x04, 0x17
        /*001a*/ 	.short	(.L_5019 - .L_5018)
.L_5018:
        /*001c*/ 	.word	0x00000000
        /*0020*/ 	.short	0x0001
        /*0022*/ 	.short	0x0c48
        /*0024*/ 	.byte	0x00, 0xf0, 0x05, 0x00


	//----- nvinfo : EIATTR_KPARAM_INFO
	.align		4
.L_5019:
        /*0028*/ 	.byte	0x04, 0x17
        /*002a*/ 	.short	(.L_5021 - .L_5020)
.L_5020:
        /*002c*/ 	.word	0x00000000
        /*0030*/ 	.short	0x0000
        /*0032*/ 	.short	0x0000
        /*0034*/ 	.byte	0x00, 0xf0, 0x21, 0x31


	//----- nvinfo : EIATTR_SPARSE_MMA_MASK
	.align		4
.L_5021:
        /*0038*/ 	.byte	0x03, 0x50
        /*003a*/ 	.short	0x0000


	//----- nvinfo : EIATTR_MAXREG_COUNT
	.align		4
        /*003c*/ 	.byte	0x03, 0x1b
        /*003e*/ 	.short	0x0080


	//----- nvinfo : EIATTR_MERCURY_ISA_VERSION
	.align		4
        /*0040*/ 	.byte	0x03, 0x5f
        /*0042*/ 	.short	0x0101


	//----- nvinfo : EIATTR_VRC_CTA_INIT_COUNT
	.align		4
        /*0044*/ 	.byte	0x02, 0x4a
	.zero		1
	.zero		1


	//----- nvinfo : EIATTR_EXIT_INSTR_OFFSETS
	.align		4
        /*0048*/ 	.byte	0x04, 0x1c
        /*004a*/ 	.short	(.L_5023 - .L_5022)


	//   ....[0]....
.L_5022:
        /*004c*/ 	.word	0x00000160


	//   ....[1]....
        /*0050*/ 	.word	0x000009d0


	//   ....[2]....
        /*0054*/ 	.word	0x00000cc0


	//   ....[3]....
        /*0058*/ 	.word	0x00000d20


	//   ....[4]....
        /*005c*/ 	.word	0x00000d70


	//   ....[5]....
        /*0060*/ 	.word	0x00000f10


	//----- nvinfo : EIATTR_MAX_THREADS
	.align		4
.L_5023:
        /*0064*/ 	.byte	0x04, 0x05
        /*0066*/ 	.short	(.L_5025 - .L_5024)
.L_5024:
        /*0068*/ 	.word	0x00000200
        /*006c*/ 	.word	0x00000001
        /*0070*/ 	.word	0x00000001


	//----- nvinfo : EIATTR_CRS_STACK_SIZE
	.align		4
.L_5025:
        /*0074*/ 	.byte	0x04, 0x1e
        /*0076*/ 	.short	(.L_5027 - .L_5026)
.L_5026:
        /*0078*/ 	.word	0x00000000


	//----- nvinfo : EIATTR_CBANK_PARAM_SIZE
	.align		4
.L_5027:
        /*007c*/ 	.byte	0x03, 0x19
        /*007e*/ 	.short	0x0c4a


	//----- nvinfo : EIATTR_PARAM_CBANK
	.align		4
        /*0080*/ 	.byte	0x04, 0x0a
        /*0082*/ 	.short	(.L_5029 - .L_5028)
	.align		4
.L_5028:
        /*0084*/ 	.word	index@(.nv.constant0._ZN2at6native55_GLOBAL__N__de093ff9_22_ForeachBinaryOpList_cu_a911ec4325multi_tensor_apply_kernelINS1_18TensorListMetadataILi2EEENS1_11CopyFunctorIN3c107complexIfEEiLi2ELi1ELi1EEEJNS0_4CopyIS8_iEEEEEvT_T0_DpT1_)
        /*0088*/ 	.short	0x0380
        /*008a*/ 	.short	0x0c4a


	//----- nvinfo : EIATTR_SW_WAR
	.align		4
.L_5029:
        /*008c*/ 	.byte	0x04, 0x36
        /*008e*/ 	.short	(.L_5031 - .L_5030)
.L_5030:
        /*0090*/ 	.word	0x00000008
.L_5031:


//--------------------- .nv.info._ZN2at6native55_GLOBAL__N__de093ff9_22_ForeachBinaryOpList_cu_a911ec4325multi_tensor_apply_kernelINS1_18TensorListMetadataILi2EEENS1_11CopyFunctorIN3c107complexIfEEsLi2ELi1ELi1EEEJNS0_4CopyIS8_sEEEEEvT_T0_DpT1_ --------------------------
	.section	.nv.info._ZN2at6native55_GLOBAL__N__de093ff9_22_ForeachBinaryOpList_cu_a911ec4325multi_tensor_apply_kernelINS1_18TensorListMetadataILi2EEENS1_11CopyFunctorIN3c107complexIfEEsLi2ELi1ELi1EEEJNS0_4CopyIS8_sEEEEEvT_T0_DpT1_,"",@"SHT_CUDA_INFO"
	.sectionflags	@""
	.align	4


	//----- nvinfo : EIATTR_CUDA_API_VERSION
	.align		4
        /*0000*/ 	.byte	0x04, 0x37
        /*0002*/ 	.short	(.L_5033 - .L_5032)
.L_5032:
        /*0004*/ 	.word	0x00000082


	//----- nvinfo : EIATTR_KPARAM_INFO
	.align		4
.L_5033:
        /*0008*/ 	.byte	0x04, 0x17
        /*000a*/ 	.short	(.L_5035 - .L_5034)
.L_5034:
        /*000c*/ 	.word	0x00000000
        /*0010*/ 	.short	0x0002
        /*0012*/ 	.short	0x0c49
        /*0014*/ 	.byte	0x00, 0xf0, 0x05, 0x00


	//----- nvinfo : EIATTR_KPARAM_INFO
	.align		4
.L_5035:
        /*0018*/ 	.byte	0x04, 0x17
        /*001a*/ 	.short	(.L_5037 - .L_5036)
.L_5036:
        /*001c*/ 	.word	0x00000000
        /*0020*/ 	.short	0x0001
        /*0022*/ 	.short	0x0c48
        /*0024*/ 	.byte	0x00, 0xf0, 0x05, 0x00


	//----- nvinfo : EIATTR_KPARAM_INFO
	.align		4
.L_5037:
        /*0028*/ 	.byte	0x04, 0x17
        /*002a*/ 	.short	(.L_5039 - .L_5038)
.L_5038:
        /*002c*/ 	.word	0x00000000
        /*0030*/ 	.short	0x0000
        /*0032*/ 	.short	0x0000
        /*0034*/ 	.byte	0x00, 0xf0, 0x21, 0x31


	//----- nvinfo : EIATTR_SPARSE_MMA_MASK
	.align		4
.L_5039:
        /*0038*/ 	.byte	0x03, 0x50
        /*003a*/ 	.short	0x0000


	//----- nvinfo : EIATTR_MAXREG_COUNT
	.align		4
        /*003c*/ 	.byte	0x03, 0x1b
        /*003e*/ 	.short	0x0080


	//----- nvinfo : EIATTR_MERCURY_ISA_VERSION
	.align		4
        /*0040*/ 	.byte	0x03, 0x5f
        /*0042*/ 	.short	0x0101


	//----- nvinfo : EIATTR_VRC_CTA_INIT_COUNT
	.align		4
        /*0044*/ 	.byte	0x02, 0x4a
	.zero		1
	.zero		1


	//----- nvinfo : EIATTR_EXIT_INSTR_OFFSETS
	.align		4
        /*0048*/ 	.byte	0x04, 0x1c
        /*004a*/ 	.short	(.L_5041 - .L_5040)


	//   ....[0]....
.L_5040:
        /*004c*/ 	.word	0x00000160


	//   ....[1]....
        /*0050*/ 	.word	0x000009e0


	//   ....[2]....
        /*0054*/ 	.word	0x00000ce0


	//   ....[3]....
        /*0058*/ 	.word	0x00000d40


	//   ....[4]....
        /*005c*/ 	.word	0x00000d90


	//   ....[5]....
        /*0060*/ 	.word	0x00000f30


	//----- nvinfo : EIATTR_MAX_THREADS
	.align		4
.L_5041:
        /*0064*/ 	.byte	0x04, 0x05
        /*0066*/ 	.short	(.L_5043 - .L_5042)
.L_5042:
        /*0068*/ 	.word	0x00000200
        /*006c*/ 	.word	0x00000001
        /*0070*/ 	.word	0x00000001


	//----- nvinfo : EIATTR_CRS_STACK_SIZE
	.align		4
.L_5043:
        /*0074*/ 	.byte	0x04, 0x1e
        /*0076*/ 	.short	(.L_5045 - .L_5044)
.L_5044:
        /*0078*/ 	.word	0x00000000


	//----- nvinfo : EIATTR_CBANK_PARAM_SIZE
	.align		4
.L_5045:
        /*007c*/ 	.byte	0x03, 0x19
        /*007e*/ 	.short	0x0c4a


	//----- nvinfo : EIATTR_PARAM_CBANK
	.align		4
        /*0080*/ 	.byte	0x04, 0x0a
        /*0082*/ 	.short	(.L_5047 - .L_5046)
	.align		4
.L_5046:
        /*0084*/ 	.word	index@(.nv.constant0._ZN2at6native55_GLOBAL__N__de093ff9_22_ForeachBinaryOpList_cu_a911ec4325multi_tensor_apply_kernelINS1_18TensorListMetadataILi2EEENS1_11CopyFunctorIN3c107complexIfEEsLi2ELi1ELi1EEEJNS0_4CopyIS8_sEEEEEvT_T0_DpT1_)
        /*0088*/ 	.short	0x0380
        /*008a*/ 	.short	0x0c4a


	//----- nvinfo : EIATTR_SW_WAR
	.align		4
.L_5047:
        /*008c*/ 	.byte	0x04, 0x36
        /*008e*/ 	.short	(.L_5049 - .L_5048)
.L_5048:
        /*0090*/ 	.word	0x00000008
.L_5049:


//--------------------- .nv.info._ZN2at6native55_GLOBAL__N__de093ff9_22_ForeachBinaryOpList_cu_a911ec4325multi_tensor_apply_kernelINS1_18TensorListMetadataILi2EEENS1_11CopyFunctorIN3c107complexIfEElLi2ELi1ELi1EEEJNS0_4CopyIS8_lEEEEEvT_T0_DpT1_ --------------------------
	.section	.nv.info._ZN2at6native55_GLOBAL__N__de093ff9_22_ForeachBinaryOpList_cu_a911ec4325multi_tensor_apply_kernelINS1_18TensorListMetadataILi2EEENS1_11CopyFunctorIN3c107complexIfEElLi2ELi1ELi1EEEJNS0_4CopyIS8_lEEEEEvT_T0_DpT1_,"",@"SHT_CUDA_INFO"
	.sectionflags	@""
	.align	4


	//----- nvinfo : EIATTR_CUDA_API_VERSION
	.align		4
        /*0000*/ 	.byte	0x04, 0x37
        /*0002*/ 	.short	(.L_5051 - .L_5050)
.L_5050:
        /*0004*/ 	.word	0x00000082


	//----- nvinfo : EIATTR_KPARAM_INFO
	.align		4
.L_5051:
        /*0008*/ 	.byte	0x04, 0x17
        /*000a*/ 	.short	(.L_5053 - .L_5052)
.L_5052:
        /*000c*/ 	.word	0x00000000
        /*0010*/ 	.short	0x0002
        /*0012*/ 	.short	0x0c49
        /*0014*/ 	.byte	0x00, 0xf0, 0x05, 0x00


	//----- nvinfo : EIATTR_KPARAM_INFO
	.align		4
.L_5053:
        /*0018*/ 	.byte	0x04, 0x17
        /*001a*/ 	.short	(.L_5055 - .L_5054)
.L_5054:
        /*001c*/ 	.word	0x00000000
        /*0020*/ 	.short	0x0001
        /*0022*/ 	.short	0x0c48
        /*0024*/ 	.byte	0x00, 0xf0, 0x05, 0x00


	//----- nvinfo : EIATTR_KPARAM_INFO
	.align		4
.L_5055:
        /*0028*/ 	.byte	0x04, 0x17
        /*002a*/ 	.short	(.L_5057 - .L_5056)
.L_5056:
        /*002c*/ 	.word	0x00000000
        /*0030*/ 	.short	0x0000
        /*0032*/ 	.short	0x0000
        /*0034*/ 	.byte	0x00, 0xf0, 0x21, 0x31


	//----- nvinfo : EIATTR_SPARSE_MMA_MASK
	.align		4
.L_5057:
        /*0038*/ 	.byte	0x03, 0x50
        /*003a*/ 	.short	0x0000


	//----- nvinfo : EIATTR_MAXREG_COUNT
	.align		4
        /*003c*/ 	.byte	0x03, 0x1b
        /*003e*/ 	.short	0x0080


	//----- nvinfo : EIATTR_MERCURY_ISA_VERSION
	.align		4
        /*0040*/ 	.byte	0x03, 0x5f
        /*0042*/ 	.short	0x0101


	//----- nvinfo : EIATTR_VRC_CTA_INIT_COUNT
	.align		4
        /*0044*/ 	.byte	0x02, 0x4a
	.zero		1
	.zero		1


	//----- nvinfo : EIATTR_EXIT_INSTR_OFFSETS
	.align		4
        /*0048*/ 	.byte	0x04, 0x1c
        /*004a*/ 	.short	(.L_5059 - .L_5058)


	//   ....[0]....
.L_5058:
        /*004c*/ 	.word	0x00000160


	//   ....[1]....
        /*0050*/ 	.word	0x000009e0


	//   ....[2]....
        /*0054*/ 	.word	0x00000cd0


	//   ....[3]....
        /*0058*/ 	.word	0x00000d30


	//   ....[4]....
        /*005c*/ 	.word	0x00000d80


	//   ....[5]....
        /*0060*/ 	.word	0x00000f40


	//----- nvinfo : EIATTR_MAX_THREADS
	.align		4
.L_5059:
        /*0064*/ 	.byte	0x04, 0x05
        /*0066*/ 	.short	(.L_5061 - .L_5060)
.L_5060:
        /*0068*/ 	.word	0x00000200
        /*006c*/ 	.word	0x00000001
        /*0070*/ 	.word	0x00000001


	//----- nvinfo : EIATTR_CRS_STACK_SIZE
	.align		4
.L_5061:
        /*0074*/ 	.byte	0x04, 0x1e
        /*0076*/ 	.short	(.L_5063 - .L_5062)
.L_5062:
        /*0078*/ 	.word	0x00000000


	//----- nvinfo : EIATTR_CBANK_PARAM_SIZE
	.align		4
.L_5063:
        /*007c*/ 	.byte	0x03, 0x19
        /*007e*/ 	.short	0x0c4a


	//----- nvinfo : EIATTR_PARAM_CBANK
	.align		4
        /*0080*/ 	.byte	0x04, 0x0a
        /*0082*/ 	.short	(.L_5065 - .L_5064)
	.align		4
.L_5064:
        /*0084*/ 	.word	index@(.nv.constant0._ZN2at6native55_GLOBAL__N__de093ff9_22_ForeachBinaryOpList_cu_a911ec4325multi_tensor_apply_kernelINS1_18TensorListMetadataILi2EEENS1_11CopyFunctorIN3c107complexIfEElLi2ELi1ELi1EEEJNS0_4CopyIS8_lEEEEEvT_T0_DpT1_)
        /*0088*/ 	.short	0x0380
        /*008a*/ 	.short	0x0c4a


	//----- nvinfo : EIATTR_SW_WAR
	.align		4
.L_5065:
        /*008c*/ 	.byte	0x04, 0x36
        /*008e*/ 	.short	(.L_5067 - .L_5066)
.L_5066:
        /*0090*/ 	.word	0x00000008
.L_5067:


//--------------------- .nv.info._ZN2at6native55_GLOBAL__N__de093ff9_22_ForeachBinaryOpList_cu_a911ec4325multi_tensor_apply_kernelINS1_18TensorListMetadataILi2EEENS1_11CopyFunctorIN3c107complexIfEEaLi2ELi1ELi1EEEJNS0_4CopyIS8_aEEEEEvT_T0_DpT1_ --------------------------
	.section	.nv.info._ZN2at6native55_GLOBAL__N__de093ff9_22_ForeachBinaryOpList_cu_a911ec4325multi_tensor_apply_kernelINS1_18TensorListMetadataILi2EEENS1_11CopyFunctorIN3c107complexIfEEaLi2ELi1ELi1EEEJNS0_4CopyIS8_aEEEEEvT_T0_DpT1_,"",@"SHT_CUDA_INFO"
	.sectionflags	@""
	.align	4


	//----- nvinfo : EIATTR_CUDA_API_VERSION
	.align		4
        /*0000*/ 	.byte	0x04, 0x37
        /*0002*/ 	.short	(.L_5069 - .L_5068)
.L_5068:
        /*0004*/ 	.word	0x00000082


	//----- nvinfo : EIATTR_KPARAM_INFO
	.align		4
.L_5069:
        /*0008*/ 	.byte	0x04, 0x17
        /*000a*/ 	.short	(.L_5071 - .L_5070)
.L_5070:
        /*000c*/ 	.word	0x00000000
        /*0010*/ 	.short	0x0002
        /*0012*/ 	.short	0x0c49
        /*0014*/ 	.byte	0x00, 0xf0, 0x05, 0x00


	//----- nvinfo : EIATTR_KPARAM_INFO
	.align		4
.L_5071:
        /*0018*/ 	.byte	0x04, 0x17
        /*001a*/ 	.short	(.L_5073 - .L_5072)
.L_5072:
        /*001c*/ 	.word	0x00000000
        /*0020*/ 	.short	0x0001
        /*0022*/ 	.short	0x0c48
        /*0024*/ 	.byte	0x00, 0xf0, 0x05, 0x00


	//----- nvinfo : EIATTR_KPARAM_INFO
	.align		4
.L_5073:
        /*0028*/ 	.byte	0x04, 0x17
        /*002a*/ 	.short	(.L_5075 - .L_5074)
.L_5074:
        /*002c*/ 	.word	0x00000000
        /*0030*/ 	.short	0x0000
        /*0032*/ 	.short	0x0000
        /*0034*/ 	.byte	0x00, 0xf0, 0x21, 0x31


	//----- nvinfo : EIATTR_SPARSE_MMA_MASK
	.align		4
.L_5075:
        /*0038*/ 	.byte	0x03, 0x50
        /*003a*/ 	.short	0x0000


	//----- nvinfo : EIATTR_MAXREG_COUNT
	.align		4
        /*003c*/ 	.byte	0x03, 0x1b
        /*003e*/ 	.short	0x0080


	//----- nvinfo : EIATTR_MERCURY_ISA_VERSION
	.align		4
        /*0040*/ 	.byte	0x03, 0x5f
        /*0042*/ 	.short	0x0101


	//----- nvinfo : EIATTR_VRC_CTA_INIT_COUNT
	.align		4
        /*0044*/ 	.byte	0x02, 0x4a
	.zero		1
	.zero		1


	//----- nvinfo : EIATTR_EXIT_INSTR_OFFSETS
	.align		4
        /*0048*/ 	.byte	0x04, 0x1c
        /*004a*/ 	.short	(.L_5077 - .L_5076)


	//   ....[0]....
.L_5076:
        /*004c*/ 	.word	0x00000170


	//   ....[1]....
        /*0050*/ 	.word	0x00000ce0


	//   ....[2]....
        /*0054*/ 	.word	0x00000fe0


	//   ....[3]....
        /*0058*/ 	.word	0x00001040


	//   ....[4]....
        /*005c*/ 	.word	0x00001090


	//   ....[5]....
        /*0060*/ 	.word	0x00001230


	//----- nvinfo : EIATTR_MAX_THREADS
	.align		4
.L_5077:
        /*0064*/ 	.byte	0x04, 0x05
        /*0066*/ 	.short	(.L_5079 - .L_5078)
.L_5078:
        /*0068*/ 	.word	0x00000200
        /*006c*/ 	.word	0x00000001
        /*0070*/ 	.word	0x00000001


	//----- nvinfo : EIATTR_CRS_STACK_SIZE
	.align		4
.L_5079:
        /*0074*/ 	.byte	0x04, 0x1e
        /*0076*/ 	.short	(.L_5081 - .L_5080)
.L_5080:
        /*0078*/ 	.word	0x00000000


	//----- nvinfo : EIATTR_CBANK_PARAM_SIZE
	.align		4
.L_5081:
        /*007c*/ 	.byte	0x03, 0x19
        /*007e*/ 	.short	0x0c4a


	//----- nvinfo : EIATTR_PARAM_CBANK
	.align		4
        /*0080*/ 	.byte	0x04, 0x0a
        /*0082*/ 	.short	(.L_5083 - .L_5082)
	.align		4
.L_5082:
        /*0084*/ 	.word	index@(.nv.constant0._ZN2at6native55_GLOBAL__N__de093ff9_22_ForeachBinaryOpList_cu_a911ec4325multi_tensor_apply_kernelINS1_18TensorListMetadataILi2EEENS1_11CopyFunctorIN3c107complexIfEEaLi2ELi1ELi1EEEJNS0_4CopyIS8_aEEEEEvT_T0_DpT1_)
        /*0088*/ 	.short	0x0380
        /*008a*/ 	.short	0x0c4a


	//----- nvinfo : EIATTR_SW_WAR
	.align		4
.L_5083:
        /*008c*/ 	.byte	0x04, 0x36
        /*008e*/ 	.short	(.L_5085 - .L_5084)
.L_5084:
        /*0090*/ 	.word	0x00000008
.L_5085:


//--------------------- .nv.info._ZN2at6native55_GLOBAL__N__de093ff9_22_ForeachBinaryOpList_cu_a911ec4325multi_tensor_apply_kernelINS1_18TensorListMetadataILi2EEENS1_11CopyFunctorIN3c107complexIfEEhLi2ELi1ELi1EEEJNS0_4CopyIS8_hEEEEEvT_T0_DpT1_ --------------------------
	.section	.nv.info._ZN2at6native55_GLOBAL__N__de093ff9_22_ForeachBinaryOpList_cu_a911ec4325multi_tensor_apply_kernelINS1_18TensorListMetadataILi2EEENS1_11CopyFunctorIN3c107complexIfEEhLi2ELi1ELi1EEEJNS0_4CopyIS8_hEEEEEvT_T0_DpT1_,"",@"SHT_CUDA_INFO"
	.sectionflags	@""
	.align	4


	//----- nvinfo : EIATTR_CUDA_API_VERSION
	.align		4
        /*0000*/ 	.byte	0x04, 0x37
        /*0002*/ 	.short	(.L_5087 - .L_5086)
.L_5086:
        /*0004*/ 	.word	0x00000082


	//----- nvinfo : EIATTR_KPARAM_INFO
	.align		4
.L_5087:
        /*0008*/ 	.byte	0x04, 0x17
        /*000a*/ 	.short	(.L_5089 - .L_5088)
.L_5088:
        /*000c*/ 	.word	0x00000000
        /*0010*/ 	.short	0x0002
        /*0012*/ 	.short	0x0c49
        /*0014*/ 	.byte	0x00, 0xf0, 0x05, 0x00


	//----- nvinfo : EIATTR_KPARAM_INFO
	.align		4
.L_5089:
        /*0018*/ 	.byte	0x04, 0x17
        /*001a*/ 	.short	(.L_5091 - .L_5090)
.L_5090:
        /*001c*/ 	.word	0x00000000
        /*0020*/ 	.short	0x0001
        /*0022*/ 	.short	0x0c48
        /*0024*/ 	.byte	0x00, 0xf0, 0x05, 0x00


	//----- nvinfo : EIATTR_KPARAM_INFO
	.align		4
.L_5091:
        /*0028*/ 	.byte	0x04, 0x17
        /*002a*/ 	.short	(.L_5093 - .L_5092)
.L_5092:
        /*002c*/ 	.word	0x00000000
        /*0030*/ 	.short	0x0000
        /*0032*/ 	.short	0x0000
        /*0034*/ 	.byte	0x00, 0xf0, 0x21, 0x31


	//----- nvinfo : EIATTR_SPARSE_MMA_MASK
	.align		4
.L_5093:
        /*0038*/ 	.byte	0x03, 0x50
        /*003a*/ 	.short	0x0000


	//----- nvinfo : EIATTR_MAXREG_COUNT
	.align		4
        /*003c*/ 	.byte	0x03, 0x1b
        /*003e*/ 	.short	0x0080


	//----- nvinfo : EIATTR_MERCURY_ISA_VERSION
	.align		4
        /*0040*/ 	.byte	0x03, 0x5f
        /*0042*/ 	.short	0x0101


	//----- nvinfo : EIATTR_VRC_CTA_INIT_COUNT
	.align		4
        /*0044*/ 	.byte	0x02, 0x4a
	.zero		1
	.zero		1


	//----- nvinfo : EIATTR_EXIT_INSTR_OFFSETS
	.align		4
        /*0048*/ 	.byte	0x04, 0x1c
        /*004a*/ 	.short	(.L_5095 - .L_5094)


	//   ....[0]....
.L_5094:
        /*004c*/ 	.word	0x00000170


	//   ....[1]....
        /*0050*/ 	.word	0x00000d60


	//   ....[2]....
        /*0054*/ 	.word	0x00001060


	//   ....[3]....
        /*0058*/ 	.word	0x000010d0


	//   ....[4]....
        /*005c*/ 	.word	0x00001120


	//   ....[5]....
        /*0060*/ 	.word	0x00001300


	//----- nvinfo : EIATTR_MAX_THREADS
	.align		4
.L_5095:
        /*0064*/ 	.byte	0x04, 0x05
        /*0066*/ 	.short	(.L_5097 - .L_5096)
.L_5096:
        /*0068*/ 	.word	0x00000200
        /*006c*/ 	.word	0x00000001
        /*0070*/ 	.word	0x00000001


	//----- nvinfo : EIATTR_CRS_STACK_SIZE
	.align		4
.L_5097:
        /*0074*/ 	.byte	0x04, 0x1e
        /*0076*/ 	.short	(.L_5099 - .L_5098)
.L_5098:
        /*0078*/ 	.word	0x00000000


	//----- nvinfo : EIATTR_CBANK_PARAM_SIZE
	.align		4
.L_5099:
        /*007c*/ 	.byte	0x03, 0x19
        /*007e*/ 	.short	0x0c4a


	//----- nvinfo : EIATTR_PARAM_CBANK
	.align		4
        /*0080*/ 	.byte	0x04, 0x0a
        /*0082*/ 	.short	(.L_5101 - .L_5100)
	.align		4
.L_5100:
        /*0084*/ 	.word	index@(.nv.constant0._ZN2at6native55_GLOBAL__N__de093ff9_22_ForeachBinaryOpList_cu_a911ec4325multi_tensor_apply_kernelINS1_18TensorListMetadataILi2EEENS1_11CopyFunctorIN3c107complexIfEEhLi2ELi1ELi1EEEJNS0_4CopyIS8_hEEEEEvT_T0_DpT1_)
        /*0088*/ 	.short	0x0380
        /*008a*/ 	.short	0x0c4a


	//----- nvinfo : EIATTR_SW_WAR
	.align		4
.L_5101:
        /*008c*/ 	.byte	0x04, 0x36
        /*008e*/ 	.short	(.L_5103 - .L_5102)
.L_5102:
        /*0090*/ 	.word	0x00000008
.L_5103:


//--------------------- .nv.info._ZN2at6native55_GLOBAL__N__de093ff9_22_ForeachBinaryOpList_cu_a911ec4325multi_tensor_apply_kernelINS1_18TensorListMetadataILi2EEENS1_14UnaryOpFunctorIN3c107complexIfEELi2ELi1ELi1EEEJNS0_4CopyIS8_S8_EEEEEvT_T0_DpT1_ --------------------------
	.section	.nv.info._ZN2at6native55_GLOBAL__N__de093ff9_22_ForeachBinaryOpList_cu_a911ec4325multi_tensor_apply_kernelINS1_18TensorListMetadataILi2EEENS1_14UnaryOpFunctorIN3c107complexIfEELi2ELi1ELi1EEEJNS0_4CopyIS8_S8_EEEEEvT_T0_DpT1_,"",@"SHT_CUDA_INFO"
	.sectionflags	@""
	.align	4


	//----- nvinfo : EIATTR_CUDA_API_VERSION
	.align		4
        /*0000*/ 	.byte	0x04, 0x37
        /*0002*/ 	.short	(.L_5105 - .L_5104)
.L_5104:
        /*0004*/ 	.word	0x00000082


	//----- nvinfo : EIATTR_KPARAM_INFO
	.align		4
.L_5105:
        /*0008*/ 	.byte	0x04, 0x17
        /*000a*/ 	.short	(.L_5107 - .L_5106)
.L_5106:
        /*000c*/ 	.word	0x00000000
        /*0010*/ 	.short	0x0002
        /*0012*/ 	.short	0x0c49
        /*0014*/ 	.byte	0x00, 0xf0, 0x05, 0x00


	//----- nvinfo : EIATTR_KPARAM_INFO
	.align		4
.L_5107:
        /*0018*/ 	.byte	0x04, 0x17
        /*001a*/ 	.short	(.L_5109 - .L_5108)
.L_5108:
        /*001c*/ 	.word	0x00000000
        /*0020*/ 	.short	0x0001
        /*0022*/ 	.short	0x0c48
        /*0024*/ 	.byte	0x00, 0xf0, 0x05, 0x00


	//----- nvinfo : EIATTR_KPARAM_INFO
	.align		4
.L_5109:
        /*0028*/ 	.byte	0x04, 0x17
        /*002a*/ 	.short	(.L_5111 - .L_5110)
.L_5110:
        /*002c*/ 	.word	0x00000000
        /*0030*/ 	.short	0x0000
        /*0032*/ 	.short	0x0000
        /*0034*/ 	.byte	0x00, 0xf0, 0x21, 0x31


	//----- nvinfo : EIATTR_SPARSE_MMA_MASK
	.align		4
.L_5111:
        /*0038*/ 	.byte	0x03, 0x50
        /*003a*/ 	.short	0x0000


	//----- nvinfo : EIATTR_MAXREG_COUNT
	.align		4
        /*003c*/ 	.byte	0x03, 0x1b
        /*003e*/ 	.short	0x0080


	//----- nvinfo : EIATTR_MERCURY_ISA_VERSION
	.align		4
        /*0040*/ 	.byte	0x03, 0x5f
        /*0042*/ 	.short	0x0101


	//----- nvinfo : EIATTR_VRC_CTA_INIT_COUNT
	.align		4
        /*0044*/ 	.byte	0x02, 0x4a
	.zero		1
	.zero		1


	//----- nvinfo : EIATTR_EXIT_INSTR_OFFSETS
	.align		4
        /*0048*/ 	.byte	0x04, 0x1c
        /*004a*/ 	.short	(.L_5113 - .L_5112)


	//   ....[0]....
.L_5112:
        /*004c*/ 	.word	0x00000160


	//   ....[1]....
        /*0050*/ 	.word	0x00000960


	//   ....[2]....
        /*0054*/ 	.word	0x00000c10


	//   ....[3]....
        /*0058*/ 	.word	0x00000c50


	//   ....[4]....
        /*005c*/ 	.word	0x00000ca0


	//   ....[5]....
        /*0060*/ 	.word	0x00000de0


	//----- nvinfo : EIATTR_MAX_THREADS
	.align		4
.L_5113:
        /*0064*/ 	.byte	0x04, 0x05
        /*0066*/ 	.short	(.L_5115 - .L_5114)
.L_5114:
        /*0068*/ 	.word	0x00000200
        /*006c*/ 	.word	0x00000001
        /*0070*/ 	.word	0x00000001


	//----- nvinfo : EIATTR_CRS_STACK_SIZE
	.align		4
.L_5115:
        /*0074*/ 	.byte	0x04, 0x1e
        /*0076*/ 	.short	(.L_5117 - .L_5116)
.L_5116:
        /*0078*/ 	.word	0x00000000


	//----- nvinfo : EIATTR_CBANK_PARAM_SIZE
	.align		4
.L_5117:
        /*007c*/ 	.byte	0x03, 0x19
        /*007e*/ 	.short	0x0c4a


	//----- nvinfo : EIATTR_PARAM_CBANK
	.align		4
        /*0080*/ 	.byte	0x04, 0x0a
        /*0082*/ 	.short	(.L_5119 - .L_5118)
	.align		4
.L_5118:
        /*0084*/ 	.word	index@(.nv.constant0._ZN2at6native55_GLOBAL__N__de093ff9_22_ForeachBinaryOpList_cu_a911ec4325multi_tensor_apply_kernelINS1_18TensorListMetadataILi2EEENS1_14UnaryOpFunctorIN3c107complexIfEELi2ELi1ELi1EEEJNS0_4CopyIS8_S8_EEEEEvT_T0_DpT1_)
        /*0088*/ 	.short	0x0380
        /*008a*/ 	.short	0x0c4a


	//----- nvinfo : EIATTR_SW_WAR
	.align		4
.L_5119:
        /*008c*/ 	.byte	0x04, 0x36
        /*008e*/ 	.short	(.L_5121 - .L_5120)
.L_5120:
        /*0090*/ 	.word	0x00000008
.L_5121:


//--------------------- .nv.info._ZN2at6native55_GLOBAL__N__de093ff9_22_ForeachBinaryOpList_cu_a911ec4325multi_tensor_apply_kernelINS1_18TensorListMetadataILi2EEENS1_11CopyFunctorIN3c107complexIdEENS6_15Float8_e5m2fnuzELi2ELi1ELi1EEEJNS0_4CopyIS8_S9_EEEEEvT_T0_DpT1_ --------------------------
	.section	.nv.info._ZN2at6native55_GLOBAL__N__de093ff9_22_ForeachBinaryOpList_cu_a911ec4325multi_tensor_apply_kernelINS1_18TensorListMetadataILi2EEENS1_11CopyFunctorIN3c107complexIdEENS6_15Float8_e5m2fnuzELi2ELi1ELi1EEEJNS0_4CopyIS8_S9_EEEEEvT_T0_DpT1_,"",@"SHT_CUDA_INFO"
	.sectionflags	@""
	.align	4


	//----- nvinfo : EIATTR_CUDA_API_VERSION
	.align		4
        /*0000*/ 	.byte	0x04, 0x37
        /*0002*/ 	.short	(.L_5123 - .L_5122)
.L_5122:
        /*0004*/ 	.word	0x00000082


	//----- nvinfo : EIATTR_KPARAM_INFO
	.align		4
.L_5123:
        /*0008*/ 	.byte	0x04, 0x17
        /*000a*/ 	.short	(.L_5125 - .L_5124)
.L_5124:
        /*000c*/ 	.word	0x00000000
        /*0010*/ 	.short	0x0002
        /*0012*/ 	.short	0x0c49
        /*0014*/ 	.byte	0x00, 0xf0, 0x05, 0x00


	//----- nvinfo : EIATTR_KPARAM_INFO
	.align		4
.L_5125:
        /*0018*/ 	.byte	0x04, 0x17
        /*001a*/ 	.short	(.L_5127 - .L_5126)
.L_5126:
        /*001c*/ 	.word	0x00000000
        /*0020*/ 	.short	0x0001
        /*0022*/ 	.short	0x0c48
        /*0024*/ 	.byte	0x00, 0xf0, 0x05, 0x00


	//----- nvinfo : EIATTR_KPARAM_INFO
	.align		4
.L_5127:
        /*0028*/ 	.byte	0x04, 0x17
        /*002a*/ 	.short	(.L_5129 - .L_5128)
.L_5128:
        /*002c*/ 	.word	0x00000000
        /*0030*/ 	.short	0x0000
        /*0032*/ 	.short	0x0000
        /*0034*/ 	.byte	0x00, 0xf0, 0x21, 0x31


	//----- nvinfo : EIATTR_SPARSE_MMA_MASK
	.align		4
.L_5129:
        /*0038*/ 	.byte	0x03, 0x50
        /*003a*/ 	.short	0x0000


	//----- nvinfo : EIATTR_MAXREG_COUNT
	.align		4
        /*003c*/ 	.byte	0x03, 0x1b
        /*003e*/ 	.short	0x0080


	//----- nvinfo : EIATTR_MERCURY_ISA_VERSION
	.align		4
        /*0040*/ 	.byte	0x03, 0x5f
        /*0042*/ 	.short	0x0101


	//----- nvinfo : EIATTR_VRC_CTA_INIT_COUNT
	.align		4
        /*0044*/ 	.byte	0x02, 0x4a
	.zero		1
	.zero		1


	//----- nvinfo : EIATTR_EXIT_INSTR_OFFSETS
	.align		4
        /*0048*/ 	.byte	0x04, 0x1c
        /*004a*/ 	.short	(.L_5131 - .L_5130)


	//   ....[0]....
.L_5130:
        /*004c*/ 	.word	0x00000180


	//   ....[1]....
        /*0050*/ 	.word	0x00000eb0


	//   ....[2]....
        /*0054*/ 	.word	0x00000f00


	//   ....[3]....
        /*0058*/ 	.word	0x00001840


	//----- nvinfo : EIATTR_MAX_THREADS
	.align		4
.L_5131:
        /*005c*/ 	.byte	0x04, 0x05
        /*005e*/ 	.short	(.L_5133 - .L_5132)
.L_5132:
        /*0060*/ 	.word	0x00000200
        /*0064*/ 	.word	0x00000001
        /*0068*/ 	.word	0x00000001


	//----- nvinfo : EIATTR_CRS_STACK_SIZE
	.align		4
.L_5133:
        /*006c*/ 	.byte	0x04, 0x1e
        /*006e*/ 	.short	(.L_5135 - .L_5134)
.L_5134:
        /*0070*/ 	.word	0x00000000


	//----- nvinfo : EIATTR_CBANK_PARAM_SIZE
	.align		4
.L_5135:
        /*0074*/ 	.byte	0x03, 0x19
        /*0076*/ 	.short	0x0c4a


	//----- nvinfo : EIATTR_PARAM_CBANK
	.align		4
        /*0078*/ 	.byte	0x04, 0x0a
        /*007a*/ 	.short	(.L_5137 - .L_5136)
	.align		4
.L_5136:
        /*007c*/ 	.word	index@(.nv.constant0._ZN2at6native55_GLOBAL__N__de093ff9_22_ForeachBinaryOpList_cu_a911ec4325multi_tensor_apply_kernelINS1_18TensorListMetadataILi2EEENS1_11CopyFunctorIN3c107complexIdEENS6_15Float8_e5m2fnuzELi2ELi1ELi1EEEJNS0_4CopyIS8_S9_EEEEEvT_T0_DpT1_)
        /*0080*/ 	.short	0x0380
        /*0082*/ 	.short	0x0c4a


	//----- nvinfo : EIATTR_SW_WAR
	.align		4
.L_5137:
        /*0084*/ 	.byte	0x04, 0x36
        /*0086*/ 	.short	(.L_5139 - .L_5138)
.L_5138:
        /*0088*/ 	.word	0x00000008
.L_5139:


//--------------------- .nv.info._ZN2at6native55_GLOBAL__N__de093ff9_22_ForeachBinaryOpList_cu_a911ec4325multi_tensor_apply_kernelINS1_18TensorListMetadataILi2EEENS1_11CopyFunctorIN3c107complexIdEENS6_11Float8_e5m2ELi2ELi1ELi1EEEJNS0_4CopyIS8_S9_EEEEEvT_T0_DpT1_ --------------------------
	.section	.nv.info._ZN2at6native55_GLOBAL__N__de093ff9_22_ForeachBinaryOpList_cu_a911ec4325multi_tensor_apply_kernelINS1_18TensorListMetadataILi2EEENS1_11CopyFunctorIN3c107complexIdEENS6_11Float8_e5m2ELi2ELi1ELi1EEEJNS0_4CopyIS8_S9_EEEEEvT_T0_DpT1_,"",@"SHT_CUDA_INFO"
	.sectionflags	@""
	.align	4


	//----- nvinfo : EIATTR_CUDA_API_VERSION
	.align		4
        /*0000*/ 	.byte	0x04, 0x37
        /*0002*/ 	.short	(.L_5141 - .L_5140)
.L_5140:
        /*0004*/ 	.word	0x00000082


	//----- nvinfo : EIATTR_KPARAM_INFO
	.align		4
.L_5141:
        /*0008*/ 	.byte	0x04, 0x17
        /*000a*/ 	.short	(.L_5143 - .L_5142)
.L_5142:
        /*000c*/ 	.word	0x00000000
        /*0010*/ 	.short	0x0002
        /*0012*/ 	.short	0x0c49
        /*0014*/ 	.byte	0x00, 0xf0, 0x05, 0x00


	//----- nvinfo : EIATTR_KPARAM_INFO
	.align		4
.L_5143:
        /*0018*/ 	.byte	0x04, 0x17
        /*001a*/ 	.short	(.L_5145 - .L_5144)
.L_5144:
        /*001c*/ 	.word	0x00000000
        /*0020*/ 	.short	0x0001
        /*0022*/ 	.short	0x0c48
        /*0024*/ 	.byte	0x00, 0xf0, 0x05, 0x00


	//----- nvinfo : EIATTR_KPARAM_INFO
	.align		4
.L_5145:
        /*0028*/ 	.byte	0x04, 0x17
        /*002a*/ 	.short	(.L_5147 - .L_5146)
.L_5146:
        /*002c*/ 	.word	0x00000000
        /*0030*/ 	.short	0x0000
        /*0032*/ 	.short	0x0000
        /*0034*/ 	.byte	0x00, 0xf0, 0x21, 0x31


	//----- nvinfo : EIATTR_SPARSE_MMA_MASK
	.align		4
.L_5147:
        /*0038*/ 	.byte	0x03, 0x50
        /*003a*/ 	.short	0x0000


	//----- nvinfo : EIATTR_MAXREG_COUNT
	.align		4
        /*003c*/ 	.byte	0x03, 0x1b
        /*003e*/ 	.short	0x0080


	//----- nvinfo : EIATTR_MERCURY_ISA_VERSION
	.align		4
        /*0040*/ 	.byte	0x03, 0x5f
        /*0042*/ 	.short	0x0101


	//----- nvinfo : EIATTR_VRC_CTA_INIT_COUNT
	.align		4
        /*0044*/ 	.byte	0x02, 0x4a
	.zero		1
	.zero		1


	//----- nvinfo : EIATTR_EXIT_INSTR_OFFSETS
	.align		4
        /*0048*/ 	.byte	0x04, 0x1c
        /*004a*/ 	.short	(.L_5149 - .L_5148)


	//   ....[0]....
.L_5148:
        /*004c*/ 	.word	0x00000180


	//   ....[1]....
        /*0050*/ 	.word	0x00000a70


	//   ....[2]....
        /*0054*/ 	.word	0x00000ac0


	//   ....[3]....
        /*0058*/ 	.word	0x00000fe0


	//----- nvinfo : EIATTR_MAX_THREADS
	.align		4
.L_5149:
        /*005c*/ 	.byte	0x04, 0x05
        /*005e*/ 	.short	(.L_5151 - .L_5150)
.L_5150:
        /*0060*/ 	.word	0x00000200
        /*0064*/ 	.word	0x00000001
        /*0068*/ 	.word	0x00000001


	//----- nvinfo : EIATTR_CRS_STACK_SIZE
	.align		4
.L_5151:
        /*006c*/ 	.byte	0x04, 0x1e
        /*006e*/ 	.short	(.L_5153 - .L_5152)
.L_5152:
        /*0070*/ 	.word	0x00000000


	//----- nvinfo : EIATTR_CBANK_PARAM_SIZE
	.align		4
.L_5153:
        /*0074*/ 	.byte	0x03, 0x19
        /*0076*/ 	.short	0x0c4a


	//----- nvinfo : EIATTR_PARAM_CBANK
	.align		4
        /*0078*/ 	.byte	0x04, 0x0a
        /*007a*/ 	.short	(.L_5155 - .L_5154)
	.align		4
.L_5154:
        /*007c*/ 	.word	index@(.nv.constant0._ZN2at6native55_GLOBAL__N__de093ff9_22_ForeachBinaryOpList_cu_a911ec4325multi_tensor_apply_kernelINS1_18TensorListMetadataILi2EEENS1_11CopyFunctorIN3c107complexIdEENS6_11Float8_e5m2ELi2ELi1ELi1EEEJNS0_4CopyIS8_S9_EEEEEvT_T0_DpT1_)
        /*0080*/ 	.short	0x0380
        /*0082*/ 	.short	0x0c4a


	//----- nvinfo : EIATTR_SW_WAR
	.align		4
.L_5155:
        /*0084*/ 	.byte	0x04, 0x36
        /*0086*/ 	.short	(.L_5157 - .L_5156)
.L_5156:
        /*0088*/ 	.word	0x00000008
.L_5157:


//--------------------- .nv.info._ZN2at6native55_GLOBAL__N__de093ff9_22_ForeachBinaryOpList_cu_a911ec4325multi_tensor_apply_kernelINS1_18TensorListMetadataILi2EEENS1_11CopyFunctorIN3c107complexIdEENS6_15Float8_e4m3fnuzELi2ELi1ELi1EEEJNS0_4CopyIS8_S9_EEEEEvT_T0_DpT1_ --------------------------
	.section	.nv.info._ZN2at6native55_GLOBAL__N__de093ff9_22_ForeachBinaryOpList_cu_a911ec4325multi_tensor_apply_kernelINS1_18TensorListMetadataILi2EEENS1_11CopyFunctorIN3c107complexIdEENS6_15Float8_e4m3fnuzELi2ELi1ELi1EEEJNS0_4CopyIS8_S9_EEEEEvT_T0_DpT1_,"",@"SHT_CUDA_INFO"
	.sectionflags	@""
	.align	4


	//----- nvinfo : EIATTR_CUDA_API_VERSION
	.align		4
        /*0000*/ 	.byte	0x04, 0x37
        /*0002*/ 	.short	(.L_5159 - .L_5158)
.L_5158:
        /*0004*/ 	.word	0x00000082


	//----- nvinfo : EIATTR_KPARAM_INFO
	.align		4
.L_5159:
        /*0008*/ 	.byte	0x04, 0x17
        /*000a*/ 	.short	(.L_5161 - .L_5160)
.L_5160:
        /*000c*/ 	.word	0x00000000
        /*0010*/ 	.short	0x0002
        /*0012*/ 	.short	0x0c49
        /*0014*/ 	.byte	0x00, 0xf0, 0x05, 0x00


	//----- nvinfo : EIATTR_KPARAM_INFO
	.align		4
.L_5161:
        /*0018*/ 	.byte	0x04, 0x17
        /*001a*/ 	.short	(.L_5163 - .L_5162)
.L_5162:
        /*001c*/ 	.word	0x00000000
        /*0020*/ 	.short	0x0001
        /*0022*/ 	.short	0x0c48
        /*0024*/ 	.byte	0x00, 0xf0, 0x05, 0x00


	//----- nvinfo : EIATTR_KPARAM_INFO
	.align		4
.L_5163:
        /*0028*/ 	.byte	0x04, 0x17
        /*002a*/ 	.short	(.L_5165 - .L_5164)
.L_5164:
        /*002c*/ 	.word	0x00000000
        /*0030*/ 	.short	0x0000
        /*0032*/ 	.short	0x0000
        /*0034*/ 	.byte	0x00, 0xf0, 0x21, 0x31


	//----- nvinfo : EIATTR_SPARSE_MMA_MASK
	.align		4
.L_5165:
        /*0038*/ 	.byte	0x03, 0x50
        /*003a*/ 	.short	0x0000


	//----- nvinfo : EIATTR_MAXREG_COUNT
	.align		4
        /*003c*/ 	.byte	0x03, 0x1b
        /*003e*/ 	.short	0x0080


	//----- nvinfo : EIATTR_MERCURY_ISA_VERSION
	.align		4
        /*0040*/ 	.byte	0x03, 0x5f
        /*0042*/ 	.short	0x0101


	//----- nvinfo : EIATTR_VRC_CTA_INIT_COUNT
	.align		4
        /*0044*/ 	.byte	0x02, 0x4a
	.zero		1
	.zero		1


	//----- nvinfo : EIATTR_EXIT_INSTR_OFFSETS
	.align		4
        /*0048*/ 	.byte	0x04, 0x1c
        /*004a*/ 	.short	(.L_5167 - .L_5166)


	//   ....[0]....
.L_5166:
        /*004c*/ 	.word	0x00000180


	//   ....[1]....
        /*0050*/ 	.word	0x00000eb0


	//   ....[2]....
        /*0054*/ 	.word	0x00000f00


	//   ....[3]....
        /*0058*/ 	.word	0x00001840


	//----- nvinfo : EIATTR_MAX_THREADS
	.align		4
.L_5167:
        /*005c*/ 	.byte	0x04, 0x05
        /*005e*/ 	.short	(.L_5169 - .L_5168)
.L_5168:
        /*0060*/ 	.word	0x00000200
        /*0064*/ 	.word	0x00000001
        /*0068*/ 	.word	0x00000001


	//----- nvinfo : EIATTR_CRS_STACK_SIZE
	.align		4
.L_5169:
        /*006c*/ 	.byte	0x04, 0x1e
        /*006e*/ 	.short	(.L_5171 - .L_5170)
.L_5170:
        /*0070*/ 	.word	0x00000000


	//----- nvinfo : EIATTR_CBANK_PARAM_SIZE
	.align		4
.L_5171:
        /*0074*/ 	.byte	0x03, 0x19
        /*0076*/ 	.short	0x0c4a


	//----- nvinfo : EIATTR_PARAM_CBANK
	.align		4
        /*0078*/ 	.byte	0x04, 0x0a
        /*007a*/ 	.short	(.L_5173 - .L_5172)
	.align		4
.L_5172:
        /*007c*/ 	.word	index@(.nv.constant0._ZN2at6native55_GLOBAL__N__de093ff9_22_ForeachBinaryOpList_cu_a911ec4325multi_tensor_apply_kernelINS1_18TensorListMetadataILi2EEENS1_11CopyFunctorIN3c107complexIdEENS6_15Float8_e4m3fnuzELi2ELi1ELi1EEEJNS0_4CopyIS8_S9_EEEEEvT_T0_DpT1_)
        /*0080*/ 	.short	0x0380
        /*0082*/ 	.short	0x0c4a


	//----- nvinfo : EIATTR_SW_WAR
	.align		4
.L_5173:
        /*0084*/ 	.byte	0x04, 0x36
        /*0086*/ 	.short	(.L_5175 - .L_5174)
.L_5174:
        /*0088*/ 	.word	0x00000008
.L_5175:


//--------------------- .nv.info._ZN2at6native55_GLOBAL__N__de093ff9_22_ForeachBinaryOpList_cu_a911ec4325multi_tensor_apply_kernelINS1_18TensorListMetadataILi2EEENS1_11CopyFunctorIN3c107complexIdEENS6_13Float8_e4m3fnELi2ELi1ELi1EEEJNS0_4CopyIS8_S9_EEEEEvT_T0_DpT1_ --------------------------
	.section	.nv.info._ZN2at6native55_GLOBAL__N__de093ff9_22_ForeachBinaryOpList_cu_a911ec4325multi_tensor_apply_kernelINS1_18TensorListMetadataILi2EEENS1_11CopyFunctorIN3c107complexIdEENS6_13Float8_e4m3fnELi2ELi1ELi1EEEJNS0_4CopyIS8_S9_EEEEEvT_T0_DpT1_,"",@"SHT_CUDA_INFO"
	.sectionflags	@""
	.align	4


	//----- nvinfo : EIATTR_CUDA_API_VERSION
	.align		4
        /*0000*/ 	.byte	0x04, 0x37
        /*0002*/ 	.short	(.L_5177 - .L_5176)
.L_5176:
        /*0004*/ 	.word	0x00000082


	//----- nvinfo : EIATTR_KPARAM_INFO
	.align		4
.L_5177:
        /*0008*/ 	.byte	0x04, 0x17
        /*000a*/ 	.short	(.L_5179 - .L_5178)
.L_5178:
        /*000c*/ 	.word	0x00000000
        /*0010*/ 	.short	0x0002
        /*0012*/ 	.short	0x0c49
        /*0014*/ 	.byte	0x00, 0xf0, 0x05, 0x00


	//----- nvinfo : EIATTR_KPARAM_INFO
	.align		4
.L_5179:
        /*0018*/ 	.byte	0x04, 0x17
        /*001a*/ 	.short	(.L_5181 - .L_5180)
.L_5180:
        /*001c*/ 	.word	0x00000000
        /*0020*/ 	.short	0x0001
        /*0022*/ 	.short	0x0c48
        /*0024*/ 	.byte	0x00, 0xf0, 0x05, 0x00


	//----- nvinfo : EIATTR_KPARAM_INFO
	.align		4
.L_5181:
        /*0028*/ 	.byte	0x04, 0x17
        /*002a*/ 	.short	(.L_5183 - .L_5182)
.L_5182:
        /*002c*/ 	.word	0x00000000
        /*0030*/ 	.short	0x0000
        /*0032*/ 	.short	0x0000
        /*0034*/ 	.byte	0x00, 0xf0, 0x21, 0x31


	//----- nvinfo : EIATTR_SPARSE_MMA_MASK
	.align		4
.L_5183:
        /*0038*/ 	.byte	0x03, 0x50
        /*003a*/ 	.short	0x0000


	//----- nvinfo : EIATTR_MAXREG_COUNT
	.align		4
        /*003c*/ 	.byte	0x03, 0x1b
        /*003e*/ 	.short	0x0080


	//----- nvinfo : EIATTR_MERCURY_ISA_VERSION
	.align		4
        /*0040*/ 	.byte	0x03, 0x5f
        /*0042*/ 	.short	0x0101


	//----- nvinfo : EIATTR_VRC_CTA_INIT_COUNT
	.align		4
        /*0044*/ 	.byte	0x02, 0x4a
	.zero		1
	.zero		1


	//----- nvinfo : EIATTR_EXIT_INSTR_OFFSETS
	.align		4
        /*0048*/ 	.byte	0x04, 0x1c
        /*004a*/ 	.short	(.L_5185 - .L_5184)


	//   ....[0]....
.L_5184:
        /*004c*/ 	.word	0x00000180


	//   ....[1]....
        /*0050*/ 	.word	0x00000c50


	//   ....[2]....
        /*0054*/ 	.word	0x00000ca0


	//   ....[3]....
        /*0058*/ 	.word	0x000012f0


	//----- nvinfo : EIATTR_MAX_THREADS
	.align		4
.L_5185:
        /*005c*/ 	.byte	0x04, 0x05
        /*005e*/ 	.short	(.L_5187 - .L_5186)
.L_5186:
        /*0060*/ 	.word	0x00000200
        /*0064*/ 	.word	0x00000001
        /*0068*/ 	.word	0x00000001


	//----- nvinfo : EIATTR_CRS_STACK_SIZE
	.align		4
.L_5187:
        /*006c*/ 	.byte	0x04, 0x1e
        /*006e*/ 	.short	(.L_5189 - .L_5188)
.L_5188:
        /*0070*/ 	.word	0x00000000


	//----- nvinfo : EIATTR_CBANK_PARAM_SIZE
	.align		4
.L_5189:
        /*0074*/ 	.byte	0x03, 0x19
        /*0076*/ 	.short	0x0c4a


	//----- nvinfo : EIATTR_PARAM_CBANK
	.align		4
        /*0078*/ 	.byte	0x04, 0x0a
        /*007a*/ 	.short	(.L_5191 - .L_5190)
	.align		4
.L_5190:
        /*007c*/ 	.word	index@(.nv.constant0._ZN2at6native55_GLOBAL__N__de093ff9_22_ForeachBinaryOpList_cu_a911ec4325multi_tensor_apply_kernelINS1_18TensorListMetadataILi2EEENS1_11CopyFunctorIN3c107complexIdEENS6_13Float8_e4m3fnELi2ELi1ELi1EEEJNS0_4CopyIS8_S9_EEEEEvT_T0_DpT1_)
        /*0080*/ 	.short	0x0380
        /*0082*/ 	.short	0x0c4a


	//----- nvinfo : EIATTR_SW_WAR
	.align		4
.L_5191:
        /*0084*/ 	.byte	0x04, 0x36
        /*0086*/ 	.short	(.L_5193 - .L_5192)
.L_5192:
        /*0088*/ 	.word	0x00000008
.L_5193:


//--------------------- .nv.info._ZN2at6native55_GLOBAL__N__de093ff9_22_ForeachBinaryOpList_cu_a911ec4325multi_tensor_apply_kernelINS1_18TensorListMetadataILi2EEENS1_11CopyFunctorIN3c107complexIdEEbLi2ELi1ELi1EEEJNS0_4CopyIS8_bEEEEEvT_T0_DpT1_ --------------------------
	.section	.nv.info._ZN2at6native55_GLOBAL__N__de093ff9_22_ForeachBinaryOpList_cu_a911ec4325multi_tensor_apply_kernelINS1_18TensorListMetadataILi2EEENS1_11CopyFunctorIN3c107complexIdEEbLi2ELi1ELi1EEEJNS0_4CopyIS8_bEEEEEvT_T0_DpT1_,"",@"SHT_CUDA_INFO"
	.sectionflags	@""
	.align	4


	//----- nvinfo : EIATTR_CUDA_API_VERSION
	.align		4
        /*0000*/ 	.byte	0x04, 0x37
        /*0002*/ 	.short	(.L_5195 - .L_5194)
.L_5194:
        /*0004*/ 	.word	0x00000082


	//----- nvinfo : EIATTR_KPARAM_INFO
	.align		4
.L_5195:
        /*0008*/ 	.byte	0x04, 0x17
        /*000a*/ 	.short	(.L_5197 - .L_5196)
.L_5196:
        /*000c*/ 	.word	0x00000000
        /*0010*/ 	.short	0x0002
        /*0012*/ 	.short	0x0c49
        /*0014*/ 	.byte	0x00, 0xf0, 0x05, 0x00


	//----- nvinfo : EIATTR_KPARAM_INFO
	.align		4
.L_5197:
        /*0018*/ 	.byte	0x04, 0x17
        /*001a*/ 	.short	(.L_5199 - .L_5198)
.L_5198:
        /*001c*/ 	.word	0x00000000
        /*0020*/ 	.short	0x0001
        /*0022*/ 	.short	0x0c48
        /*0024*/ 	.byte	0x00, 0xf0, 0x05, 0x00


	//----- nvinfo : EIATTR_KPARAM_INFO
	.align		4
.L_5199:
        /*0028*/ 	.byte	0x04, 0x17
        /*002a*/ 	.short	(.L_5201 - .L_5200)
.L_5200:
        /*002c*/ 	.word	0x00000000
        /*0030*/ 	.short	0x0000
        /*0032*/ 	.short	0x0000
        /*0034*/ 	.byte	0x00, 0xf0, 0x21, 0x31


	//----- nvinfo : EIATTR_SPARSE_MMA_MASK
	.align		4
.L_5201:
        /*0038*/ 	.byte	0x03, 0x50
        /*003a*/ 	.short	0x0000


	//----- nvinfo : EIATTR_MAXREG_COUNT
	.align		4
        /*003c*/ 	.byte	0x03, 0x1b
        /*003e*/ 	.short	0x0080


	//----- nvinfo : EIATTR_MERCURY_ISA_VERSION
	.align		4
        /*0040*/ 	.byte	0x03, 0x5f
        /*0042*/ 	.short	0x0101


	//----- nvinfo : EIATTR_VRC_CTA_INIT_COUNT
	.align		4
        /*0044*/ 	.byte	0x02, 0x4a
	.zero		1
	.zero		1


	//----- nvinfo : EIATTR_EXIT_INSTR_OFFSETS
	.align		4
        /*0048*/ 	.byte	0x04, 0x1c
        /*004a*/ 	.short	(.L_5203 - .L_5202)


	//   ....[0]....
.L_5202:
        /*004c*/ 	.word	0x00000170


	//   ....[1]....
        /*0050*/ 	.word	0x00000de0


	//   ....[2]....
        /*0054*/ 	.word	0x00001110


	//   ....[3]....
        /*0058*/ 	.word	0x00001190


	//   ....[4]....
        /*005c*/ 	.word	0x000011e0


	//   ....[5]....
        /*0060*/ 	.word	0x00001390


	//----- nvinfo : EIATTR_MAX_THREADS
	.align		4
.L_5203:
        /*0064*/ 	.byte	0x04, 0x05
        /*0066*/ 	.short	(.L_5205 - .L_5204)
.L_5204:
        /*0068*/ 	.word	0x00000200
        /*006c*/ 	.word	0x00000001
        /*0070*/ 	.word	0x00000001


	//----- nvinfo : EIATTR_CRS_STACK_SIZE
	.align		4
.L_5205:
        /*0074*/ 	.byte	0x04, 0x1e
        /*0076*/ 	.short	(.L_5207 - .L_5206)
.L_5206:
        /*0078*/ 	.word	0x00000000


	//----- nvinfo : EIATTR_CBANK_PARAM_SIZE
	.align		4
.L_5207:
        /*007c*/ 	.byte	0x03, 0x19
        /*007e*/ 	.short	0x0c4a


	//----- nvinfo : EIATTR_PARAM_CBANK
	.align		4
        /*0080*/ 	.byte	0x04, 0x0a
        /*0082*/ 	.short	(.L_5209 - .L_5208)
	.align		4
.L_5208:
        /*0084*/ 	.word	index@(.nv.constant0._ZN2at6native55_GLOBAL__N__de093ff9_22_ForeachBinaryOpList_cu_a911ec4325multi_tensor_apply_kernelINS1_18TensorListMetadataILi2EEENS1_11CopyFunctorIN3c107complexIdEEbLi2ELi1ELi1EEEJNS0_4CopyIS8_bEEEEEvT_T0_DpT1_)
        /*0088*/ 	.short	0x0380
        /*008a*/ 	.short	0x0c4a


	//----- nvinfo : EIATTR_SW_WAR
	.align		4
.L_5209:
        /*008c*/ 	.byte	0x04, 0x36
        /*008e*/ 	.short	(.L_5211 - .L_5210)
.L_5210:
        /*0090*/ 	.word	0x00000008
.L_5211:


//--------------------- .nv.info._ZN2at6native55_GLOBAL__N__de093ff9_22_ForeachBinaryOpList_cu_a911ec4325multi_tensor_apply_kernelINS1_18TensorListMetadataILi2EEENS1_11CopyFunctorIN3c107complexIdEENS6_8BFloat16ELi2ELi1ELi1EEEJNS0_4CopyIS8_S9_EEEEEvT_T0_DpT1_ --------------------------
	.section	.nv.info._ZN2at6native55_GLOBAL__N__de093ff9_22_ForeachBinaryOpList_cu_a911ec4325multi_tensor_apply_kernelINS1_18TensorListMetadataILi2EEENS1_11CopyFunctorIN3c107complexIdEENS6_8BFloat16ELi2ELi1ELi1EEEJNS0_4CopyIS8_S9_EEEEEvT_T0_DpT1_,"",@"SHT_CUDA_INFO"
	.sectionflags	@""
	.align	4


	//----- nvinfo : EIATTR_CUDA_API_VERSION
	.align		4
        /*0000*/ 	.byte	0x04, 0x37
        /*0002*/ 	.short	(.L_5213 - .L_5212)
.L_5212:
        /*0004*/ 	.word	0x00000082


	//----- nvinfo : EIATTR_KPARAM_INFO
	.align		4
.L_5213:
        /*0008*/ 	.byte	0x04, 0x17
        /*000a*/ 	.short	(.L_5215 - .L_5214)
.L_5214:
        /*000c*/ 	.word	0x00000000
        /*0010*/ 	.short	0x0002
        /*0012*/ 	.short	0x0c49
        /*0014*/ 	.byte	0x00, 0xf0, 0x05, 0x00


	//----- nvinfo : EIATTR_KPARAM_INFO
	.align		4
.L_5215:
        /*0018*/ 	.byte	0x04, 0x17
        /*001a*/ 	.short	(.L_5217 - .L_5216)
.L_5216:
        /*001c*/ 	.word	0x00000000
        /*0020*/ 	.short	0x0001
        /*0022*/ 	.short	0x0c48
        /*0024*/ 	.byte	0x00, 0xf0, 0x05, 0x00


	//----- nvinfo : EIATTR_KPARAM_INFO
	.align		4
.L_5217:
        /*0028*/ 	.byte	0x04, 0x17
        /*002a*/ 	.short	(.L_5219 - .L_5218)
.L_5218:
        /*002c*/ 	.word	0x00000000
        /*0030*/ 	.short	0x0000
        /*0032*/ 	.short	0x0000
        /*0034*/ 	.byte	0x00, 0xf0, 0x21, 0x31


	//----- nvinfo : EIATTR_SPARSE_MMA_MASK
	.align		4
.L_5219:
        /*0038*/ 	.byte	0x03, 0x50
        /*003a*/ 	.short	0x0000


	//----- nvinfo : EIATTR_MAXREG_COUNT
	.align		4
        /*003c*/ 	.byte	0x03, 0x1b
        /*003e*/ 	.short	0x0080


	//----- nvinfo : EIATTR_MERCURY_ISA_VERSION
	.align		4
        /*0040*/ 	.byte	0x03, 0x5f
        /*0042*/ 	.short	0x0101


	//----- nvinfo : EIATTR_VRC_CTA_INIT_COUNT
	.align		4
        /*0044*/ 	.byte	0x02, 0x4a
	.zero		1
	.zero		1


	//----- nvinfo : EIATTR_EXIT_INSTR_OFFSETS
	.align		4
        /*0048*/ 	.byte	0x04, 0x1c
        /*004a*/ 	.short	(.L_5221 - .L_5220)


	//   ....[0]....
.L_5220:
        /*004c*/ 	.word	0x00000160


	//   ....[1]....
        /*0050*/ 	.word	0x00000ad0


	//   ....[2]....
        /*0054*/ 	.word	0x00000e40


	//   ....[3]....
        /*0058*/ 	.word	0x00000ec0


	//   ....[4]....
        /*005c*/ 	.word	0x00000f10


	//   ....[5]....
        /*0060*/ 	.word	0x00001160


	//----- nvinfo : EIATTR_MAX_THREADS
	.align		4
.L_5221:
        /*0064*/ 	.byte	0x04, 0x05
        /*0066*/ 	.short	(.L_5223 - .L_5222)
.L_5222:
        /*0068*/ 	.word	0x00000200
        /*006c*/ 	.word	0x00000001
        /*0070*/ 	.word	0x00000001


	//----- nvinfo : EIATTR_CRS_STACK_SIZE
	.align		4
.L_5223:
        /*0074*/ 	.byte	0x04, 0x1e
        /*0076*/ 	.short	(.L_5225 - .L_5224)
.L_5224:
        /*0078*/ 	.word	0x00000000


	//----- nvinfo : EIATTR_CBANK_PARAM_SIZE
	.align		4
.L_5225:
        /*007c*/ 	.byte	0x03, 0x19
        /*007e*/ 	.short	0x0c4a


	//----- nvinfo : EIATTR_PARAM_CBANK
	.align		4
        /*0080*/ 	.byte	0x04, 0x0a
        /*0082*/ 	.short	(.L_5227 - .L_5226)
	.align		4
.L_5226:
        /*0084*/ 	.word	index@(.nv.constant0._ZN2at6native55_GLOBAL__N__de093ff9_22_ForeachBinaryOpList_cu_a911ec4325multi_tensor_apply_kernelINS1_18TensorListMetadataILi2EEENS1_11CopyFunctorIN3c107complexIdEENS6_8BFloat16ELi2ELi1ELi1EEEJNS0_4CopyIS8_S9_EEEEEvT_T0_DpT1_)
        /*0088*/ 	.short	0x0380
        /*008a*/ 	.short	0x0c4a


	//----- nvinfo : EIATTR_SW_WAR
	.align		4
.L_5227:
        /*008c*/ 	.byte	0x04, 0x36
        /*008e*/ 	.short	(.L_5229 - .L_5228)
.L_5228:
        /*0090*/ 	.word	0x00000008
.L_5229:


//--------------------- .nv.info._ZN2at6native55_GLOBAL__N__de093ff9_22_ForeachBinaryOpList_cu_a911ec4325multi_tensor_apply_kernelINS1_18TensorListMetadataILi2EEENS1_11CopyFunctorIN3c107complexIdEENS6_4HalfELi2ELi1ELi1EEEJNS0_4CopyIS8_S9_EEEEEvT_T0_DpT1_ --------------------------
	.section	.nv.info._ZN2at6native55_GLOBAL__N__de093ff9_22_ForeachBinaryOpList_cu_a911ec4325multi_tensor_apply_kernelINS1_18TensorListMetadataILi2EEENS1_11CopyFunctorIN3c107complexIdEENS6_4HalfELi2ELi1ELi1EEEJNS0_4CopyIS8_S9_EEEEEvT_T0_DpT1_,"",@"SHT_CUDA_INFO"
	.sectionflags	@""
	.align	4


	//----- nvinfo : EIATTR_CUDA_API_VERSION
	.align		4
        /*0000*/ 	.byte	0x04, 0x37
        /*0002*/ 	.short	(.L_5231 - .L_5230)
.L_5230:
        /*0004*/ 	.word	0x00000082


	//----- nvinfo : EIATTR_KPARAM_INFO
	.align		4
.L_5231:
        /*0008*/ 	.byte	0x04, 0x17
        /*000a*/ 	.short	(.L_5233 - .L_5232)
.L_5232:
        /*000c*/ 	.word	0x00000000
        /*0010*/ 	.short	0x0002
        /*0012*/ 	.short	0x0c49
        /*0014*/ 	.byte	0x00, 0xf0, 0x05, 0x00


	//----- nvinfo : EIATTR_KPARAM_INFO
	.align		4
.L_5233:
        /*0018*/ 	.byte	0x04, 0x17
        /*001a*/ 	.short	(.L_5235 - .L_5234)
.L_5234:
        /*001c*/ 	.word	0x00000000
        /*0020*/ 	.short	0x0001
        /*0022*/ 	.short	0x0c48
        /*0024*/ 	.byte	0x00, 0xf0, 0x05, 0x00


	//----- nvinfo : EIATTR_KPARAM_INFO
	.align		4
.L_5235:
        /*0028*/ 	.byte	0x04, 0x17
        /*002a*/ 	.short	(.L_5237 - .L_5236)
.L_5236:
        /*002c*/ 	.word	0x00000000
        /*0030*/ 	.short	0x0000
        /*0032*/ 	.short	0x0000
        /*0034*/ 	.byte	0x00, 0xf0, 0x21, 0x31


	//----- nvinfo : EIATTR_SPARSE_MMA_MASK
	.align		4
.L_5237:
        /*0038*/ 	.byte	0x03, 0x50
        /*003a*/ 	.short	0x0000


	//----- nvinfo : EIATTR_MAXREG_COUNT
	.align		4
        /*003c*/ 	.byte	0x03, 0x1b
        /*003e*/ 	.short	0x0080


	//----- nvinfo : EIATTR_MERCURY_ISA_VERSION
	.align		4
        /*0040*/ 	.byte	0x03, 0x5f
        /*0042*/ 	.short	0x0101


	//----- nvinfo : EIATTR_VRC_CTA_INIT_COUNT
	.align		4
        /*0044*/ 	.byte	0x02, 0x4a
	.zero		1
	.zero		1


	//----- nvinfo : EIATTR_EXIT_INSTR_OFFSETS
	.align		4
        /*0048*/ 	.byte	0x04, 0x1c
        /*004a*/ 	.short	(.L_5239 - .L_5238)


	//   ....[0]....
.L_5238:
        /*004c*/ 	.word	0x00000160


	//   ....[1]....
        /*0050*/ 	.word	0x00000ad0


	//   ....[2]....
        /*0054*/ 	.word	0x00000e40


	//   ....[3]....
        /*0058*/ 	.word	0x00000ec0


	//   ....[4]....
        /*005c*/ 	.word	0x00000f10


	//   ....[5]....
        /*0060*/ 	.word	0x00001140


	//----- nvinfo : EIATTR_MAX_THREADS
	.align		4
.L_5239:
        /*0064*/ 	.byte	0x04, 0x05
        /*0066*/ 	.short	(.L_5241 - .L_5240)
.L_5240:
        /*0068*/ 	.word	0x00000200
        /*006c*/ 	.word	0x00000001
        /*0070*/ 	.word	0x00000001


	//----- nvinfo : EIATTR_CRS_STACK_SIZE
	.align		4
.L_5241:
        /*0074*/ 	.byte	0x04, 0x1e
        /*0076*/ 	.short	(.L_5243 - .L_5242)
.L_5242:
        /*0078*/ 	.word	0x00000000


	//----- nvinfo : EIATTR_CBANK_PARAM_SIZE
	.align		4
.L_5243:
        /*007c*/ 	.byte	0x03, 0x19
        /*007e*/ 	.short	0x0c4a


	//----- nvinfo : EIATTR_PARAM_CBANK
	.align		4
        /*0080*/ 	.byte	0x04, 0x0a
        /*0082*/ 	.short	(.L_5245 - .L_5244)
	.align		4
.L_5244:
        /*0084*/ 	.word	index@(.nv.constant0._ZN2at6native55_GLOBAL__N__de093ff9_22_ForeachBinaryOpList_cu_a911ec4325multi_tensor_apply_kernelINS1_18TensorListMetadataILi2EEENS1_11CopyFunctorIN3c107complexIdEENS6_4HalfELi2ELi1ELi1EEEJNS0_4CopyIS8_S9_EEEEEvT_T0_DpT1_)
        /*0088*/ 	.short	0x0380
        /*008a*/ 	.short	0x0c4a


	//----- nvinfo : EIATTR_SW_WAR
	.align		4
.L_5245:
        /*008c*/ 	.byte	0x04, 0x36
        /*008e*/ 	.short	(.L_5247 - .L_5246)
.L_5246:
        /*0090*/ 	.word	0x00000008
.L_5247:


//--------------------- .nv.info._ZN2at6native55_GLOBAL__N__de093ff9_22_ForeachBinaryOpList_cu_a911ec4325multi_tensor_apply_kernelINS1_18TensorListMetadataILi2EEENS1_11CopyFunctorIN3c107complexIdEENS7_IfEELi2ELi1ELi1EEEJNS0_4CopyIS8_S9_EEEEEvT_T0_DpT1_ --------------------------
	.section	.nv.info._ZN2at6native55_GLOBAL__N__de093ff9_22_ForeachBinaryOpList_cu_a911ec4325multi_tensor_apply_kernelINS1_18TensorListMetadataILi2EEENS1_11CopyFunctorIN3c107complexIdEENS7_IfEELi2ELi1ELi1EEEJNS0_4CopyIS8_S9_EEEEEvT_T0_DpT1_,"",@"SHT_CUDA_INFO"
	.sectionflags	@""
	.align	4


	//----- nvinfo : EIATTR_CUDA_API_VERSION
	.align		4
        /*0000*/ 	.byte	0x04, 0x37
        /*0002*/ 	.short	(.L_5249 - .L_5248)
.L_5248:
        /*0004*/ 	.word	0x00000082


	//----- nvinfo : EIATTR_KPARAM_INFO
	.align		4
.L_5249:
        /*0008*/ 	.byte	0x04, 0x17
        /*000a*/ 	.short	(.L_5251 - .L_5250)
.L_5250:
        /*000c*/ 	.word	0x00000000
        /*0010*/ 	.short	0x0002
        /*0012*/ 	.short	0x0c49
        /*0014*/ 	.byte	0x00, 0xf0, 0x05, 0x00


	//----- nvinfo : EIATTR_KPARAM_INFO
	.align		4
.L_5251:
        /*0018*/ 	.byte	0x04, 0x17
        /*001a*/ 	.short	(.L_5253 - .L_5252)
.L_5252:
        /*001c*/ 	.word	0x00000000
        /*0020*/ 	.short	0x0001
        /*0022*/ 	.short	0x0c48
        /*0024*/ 	.byte	0x00, 0xf0, 0x05, 0x00


	//----- nvinfo : EIATTR_KPARAM_INFO
	.align		4
.L_5253:
        /*0028*/ 	.byte	0x04, 0x17
        /*002a*/ 	.short	(.L_5255 - .L_5254)
.L_5254:
        /*002c*/ 	.word	0x00000000
        /*0030*/ 	.short	0x0000
        /*0032*/ 	.short	0x0000
        /*0034*/ 	.byte	0x00, 0xf0, 0x21, 0x31


	//----- nvinfo : EIATTR_SPARSE_MMA_MASK
	.align		4
.L_5255:
        /*0038*/ 	.byte	0x03, 0x50
        /*003a*/ 	.short	0x0000


	//----- nvinfo : EIATTR_MAXREG_COUNT
	.align		4
        /*003c*/ 	.byte	0x03, 0x1b
        /*003e*/ 	.short	0x0080


	//----- nvinfo : EIATTR_MERCURY_ISA_VERSION
	.align		4
        /*0040*/ 	.byte	0x03, 0x5f
        /*0042*/ 	.short	0x0101


	//----- nvinfo : EIATTR_VRC_CTA_INIT_COUNT
	.align		4
        /*0044*/ 	.byte	0x02, 0x4a
	.zero		1
	.zero		1


	//----- nvinfo : EIATTR_EXIT_INSTR_OFFSETS
	.align		4
        /*0048*/ 	.byte	0x04, 0x1c
        /*004a*/ 	.short	(.L_5257 - .L_5256)


	//   ....[0]....
.L_5256:
        /*004c*/ 	.word	0x00000170


	//   ....[1]....
        /*0050*/ 	.word	0x00000b40


	//   ....[2]....
        /*0054*/ 	.word	0x00000ea0


	//   ....[3]....
        /*0058*/ 	.word	0x00000f20


	//   ....[4]....
        /*005c*/ 	.word	0x00000f70


	//   ....[5]....
        /*0060*/ 	.word	0x000011a0


	//----- nvinfo : EIATTR_MAX_THREADS
	.align		4
.L_5257:
        /*0064*/ 	.byte	0x04, 0x05
        /*0066*/ 	.short	(.L_5259 - .L_5258)
.L_5258:
        /*0068*/ 	.word	0x00000200
        /*006c*/ 	.word	0x00000001
        /*0070*/ 	.word	0x00000001


	//----- nvinfo : EIATTR_CRS_STACK_SIZE
	.align		4
.L_5259:
        /*0074*/ 	.byte	0x04, 0x1e
        /*0076*/ 	.short	(.L_5261 - .L_5260)
.L_5260:
        /*0078*/ 	.word	0x00000000


	//----- nvinfo : EIATTR_CBANK_PARAM_SIZE
	.align		4
.L_5261:
        /*007c*/ 	.byte	0x03, 0x19
        /*007e*/ 	.short	0x0c4a


	//----- nvinfo : EIATTR_PARAM_CBANK
	.align		4
        /*0080*/ 	.byte	0x04, 0x0a
        /*0082*/ 	.short	(.L_5263 - .L_5262)
	.align		4
.L_5262:
        /*0084*/ 	.word	index@(.nv.constant0._ZN2at6native55_GLOBAL__N__de093ff9_22_ForeachBinaryOpList_cu_a911ec4325multi_tensor_apply_kernelINS1_18TensorListMetadataILi2EEENS1_11CopyFunctorIN3c107complexIdEENS7_IfEELi2ELi1ELi1EEEJNS0_4CopyIS8_S9_EEEEEvT_T0_DpT1_)
        /*0088*/ 	.short	0x0380
        /*008a*/ 	.short	0x0c4a


	//----- nvinfo : EIATTR_SW_WAR
	.align		4
.L_5263:
        /*008c*/ 	.byte	0x04, 0x36
        /*008e*/ 	.short	(.L_5265 - .L_5264)
.L_5264:
        /*0090*/ 	.word	0x00000008
.L_5265:


//--------------------- .nv.info._ZN2at6native55_GLOBAL__N__de093ff9_22_ForeachBinaryOpList_cu_a911ec4325multi_tensor_apply_kernelINS1_18TensorListMetadataILi2EEENS1_11CopyFunctorIN3c107complexIdEEfLi2ELi1ELi1EEEJNS0_4CopyIS8_fEEEEEvT_T0_DpT1_ --------------------------
	.section	.nv.info._ZN2at6native55_GLOBAL__N__de093ff9_22_ForeachBinaryOpList_cu_a911ec4325multi_tensor_apply_kernelINS1_18TensorListMetadataILi2EEENS1_11CopyFunctorIN3c107complexIdEEfLi2ELi1ELi1EEEJNS0_4CopyIS8_fEEEEEvT_T0_DpT1_,"",@"SHT_CUDA_INFO"
	.sectionflags	@""
	.align	4


	//----- nvinfo : EIATTR_CUDA_API_VERSION
	.align		4
        /*0000*/ 	.byte	0x04, 0x37
        /*0002*/ 	.short	(.L_5267 - .L_5266)
.L_5266:
        /*0004*/ 	.word	0x00000082


	//----- nvinfo : EIATTR_KPARAM_INFO
	.align		4
.L_5267:
        /*0008*/ 	.byte	0x04, 0x17
        /*000a*/ 	.short	(.L_5269 - .L_5268)
.L_5268:
        /*000c*/ 	.word	0x00000000
        /*0010*/ 	.short	0x0002
        /*0012*/ 	.short	0x0c49
        /*0014*/ 	.byte	0x00, 0xf0, 0x05, 0x00


	//----- nvinfo : EIATTR_KPARAM_INFO
	.align		4
.L_5269:
        /*0018*/ 	.byte	0x04, 0x17
        /*001a*/ 	.short	(.L_5271 - .L_5270)
.L_5270:
        /*001c*/ 	.word	0x00000000
        /*0020*/ 	.short	0x0001
        /*0022*/ 	.short	0x0c48
        /*0024*/ 	.byte	0x00, 0xf0, 0x05, 0x00


	//----- nvinfo : EIATTR_KPARAM_INFO
	.align		4
.L_5271:
        /*0028*/ 	.byte	0x04, 0x17
        /*002a*/ 	.short	(.L_5273 - .L_5272)
.L_5272:
        /*002c*/ 	.word	0x00000000
        /*0030*/ 	.short	0x0000
        /*0032*/ 	.short	0x0000
        /*0034*/ 	.byte	0x00, 0xf0, 0x21, 0x31


	//----- nvinfo : EIATTR_SPARSE_MMA_MASK
	.align		4
.L_5273:
        /*0038*/ 	.byte	0x03, 0x50
        /*003a*/ 	.short	0x0000


	//----- nvinfo : EIATTR_MAXREG_COUNT
	.align		4
        /*003c*/ 	.byte	0x03, 0x1b
        /*003e*/ 	.short	0x0080


	//----- nvinfo : EIATTR_MERCURY_ISA_VERSION
	.align		4
        /*0040*/ 	.byte	0x03, 0x5f
        /*0042*/ 	.short	0x0101


	//----- nvinfo : EIATTR_VRC_CTA_INIT_COUNT
	.align		4
        /*0044*/ 	.byte	0x02, 0x4a
	.zero		1
	.zero		1


	//----- nvinfo : EIATTR_EXIT_INSTR_OFFSETS
	.align		4
        /*0048*/ 	.byte	0x04, 0x1c
        /*004a*/ 	.short	(.L_5275 - .L_5274)


	//   ....[0]....
.L_5274:
        /*004c*/ 	.word	0x00000160


	//   ....[1]....
        /*0050*/ 	.word	0x00000a60


	//   ....[2]....
        /*0054*/ 	.word	0x00000d90


	//   ....[3]....
        /*0058*/ 	.word	0x00000e00


	//   ....[4]....
        /*005c*/ 	.word	0x00000e50


	//   ....[5]....
        /*0060*/ 	.word	0x00001040


	//----- nvinfo : EIATTR_MAX_THREADS
	.align		4
.L_5275:
        /*0064*/ 	.byte	0x04, 0x05
        /*0066*/ 	.short	(.L_5277 - .L_5276)
.L_5276:
        /*0068*/ 	.word	0x00000200
        /*006c*/ 	.word	0x00000001
        /*0070*/ 	.word	0x00000001


	//----- nvinfo : EIATTR_CRS_STACK_SIZE
	.align		4
.L_5277:
        /*0074*/ 	.byte	0x04, 0x1e
        /*0076*/ 	.short	(.L_5279 - .L_5278)
.L_5278:
        /*0078*/ 	.word	0x00000000


	//----- nvinfo : EIATTR_CBANK_PARAM_SIZE
	.align		4
.L_5279:
        /*007c*/ 	.byte	0x03, 0x19
        /*007e*/ 	.short	0x0c4a


	//----- nvinfo : EIATTR_PARAM_CBANK
	.align		4
        /*0080*/ 	.byte	0x04, 0x0a
        /*0082*/ 	.short	(.L_5281 - .L_5280)
	.align		4
.L_5280:
        /*0084*/ 	.word	index@(.nv.constant0._ZN2at6native55_GLOBAL__N__de093ff9_22_ForeachBinaryOpList_cu_a911ec4325multi_tensor_apply_kernelINS1_18TensorListMetadataILi2EEENS1_11CopyFunctorIN3c107complexIdEEfLi2ELi1ELi1EEEJNS0_4CopyIS8_fEEEEEvT_T0_DpT1_)
        /*0088*/ 	.short	0x0380
        /*008a*/ 	.short	0x0c4a


	//----- nvinfo : EIATTR_SW_WAR
	.align		4
.L_5281:
        /*008c*/ 	.byte	0x04, 0x36
        /*008e*/ 	.short	(.L_5283 - .L_5282)
.L_5282:
        /*0090*/ 	.word	0x00000008
.L_5283:


//--------------------- .nv.info._ZN2at6native55_GLOBAL__N__de093ff9_22_ForeachBinaryOpList_cu_a911ec4325multi_tensor_apply_kernelINS1_18TensorListMetadataILi2EEENS1_11CopyFunctorIN3c107complexIdEEdLi2ELi1ELi1EEEJNS0_4CopyIS8_dEEEEEvT_T0_DpT1_ --------------------------
	.section	.nv.info._ZN2at6native55_GLOBAL__N__de093ff9_22_ForeachBinaryOpList_cu_a911ec4325multi_tensor_apply_kernelINS1_18TensorListMetadataILi2EEENS1_11CopyFunctorIN3c107complexIdEEdLi2ELi1ELi1EEEJNS0_4CopyIS8_dEEEEEvT_T0_DpT1_,"",@"SHT_CUDA_INFO"
	.sectionflags	@""
	.align	4


	//----- nvinfo : EIATTR_CUDA_API_VERSION
	.align		4
        /*0000*/ 	.byte	0x04, 0x37
        /*0002*/ 	.short	(.L_5285 - .L_5284)
.L_5284:
        /*0004*/ 	.word	0x00000082


	//----- nvinfo : EIATTR_KPARAM_INFO
	.align		4
.L_5285:
        /*0008*/ 	.byte	0x04, 0x17
        /*000a*/ 	.short	(.L_5287 - .L_5286)
.L_5286:
        /*000c*/ 	.word	0x00000000
        /*0010*/ 	.short	0x0002
        /*0012*/ 	.short	0x0c49
        /*0014*/ 	.byte	0x00, 0xf0, 0x05, 0x00


	//----- nvinfo : EIATTR_KPARAM_INFO
	.align		4
.L_5287:
        /*0018*/ 	.byte	0x04, 0x17
        /*001a*/ 	.short	(.L_5289 - .L_5288)
.L_5288:
        /*001c*/ 	.word	0x00000000
        /*0020*/ 	.short	0x0001
        /*0022*/ 	.short	0x0c48
        /*0024*/ 	.byte	0x00, 0xf0, 0x05, 0x00


	//----- nvinfo : EIATTR_KPARAM_INFO
	.align		4
.L_5289:
        /*0028*/ 	.byte	0x04, 0x17
        /*002a*/ 	.short	(.L_5291 - .L_5290)
.L_5290:
        /*002c*/ 	.word	0x00000000
        /*0030*/ 	.short	0x0000
        /*0032*/ 	.short	0x0000
        /*0034*/ 	.byte	0x00, 0xf0, 0x21, 0x31


	//----- nvinfo : EIATTR_SPARSE_MMA_MASK
	.align		4
.L_5291:
        /*0038*/ 	.byte	0x03, 0x50
        /*003a*/ 	.short	0x0000


	//----- nvinfo : EIATTR_MAXREG_COUNT
	.align		4
        /*003c*/ 	.byte	0x03, 0x1b
        /*003e*/ 	.short	0x0080


	//----- nvinfo : EIATTR_MERCURY_ISA_VERSION
	.align		4
        /*0040*/ 	.byte	0x03, 0x5f
        /*0042*/ 	.short	0x0101


	//----- nvinfo : EIATTR_VRC_CTA_INIT_COUNT
	.align		4
        /*0044*/ 	.byte	0x02, 0x4a
	.zero		1
	.zero		1


	//----- nvinfo : EIATTR_EXIT_INSTR_OFFSETS
	.align		4
        /*0048*/ 	.byte	0x04, 0x1c
        /*004a*/ 	.short	(.L_5293 - .L_5292)


	//   ....[0]....
.L_5292:
        /*004c*/ 	.word	0x00000160


	//   ....[1]....
        /*0050*/ 	.word	0x00000960


	//   ....[2]....
        /*0054*/ 	.word	0x00000c00


	//   ....[3]....
        /*0058*/ 	.word	0x00000c50


	//   ....[4]....
        /*005c*/ 	.word	0x00000ca0


	//   ....[5]....
        /*0060*/ 	.word	0x00000e90


	//----- nvinfo : EIATTR_MAX_THREADS
	.align		4
.L_5293:
        /*0064*/ 	.byte	0x04, 0x05
        /*0066*/ 	.short	(.L_5295 - .L_5294)
.L_5294:
        /*0068*/ 	.word	0x00000200
        /*006c*/ 	.word	0x00000001
        /*0070*/ 	.word	0x00000001


	//----- nvinfo : EIATTR_CRS_STACK_SIZE
	.align		4
.L_5295:
        /*0074*/ 	.byte	0x04, 0x1e
        /*0076*/ 	.short	(.L_5297 - .L_5296)
.L_5296:
        /*0078*/ 	.word	0x00000000


	//----- nvinfo : EIATTR_CBANK_PARAM_SIZE
	.align		4
.L_5297:
        /*007c*/ 	.byte	0x03, 0x19
        /*007e*/ 	.short	0x0c4a


	//----- nvinfo : EIATTR_PARAM_CBANK
	.align		4
        /*0080*/ 	.byte	0x04, 0x0a
        /*0082*/ 	.short	(.L_5299 - .L_5298)
	.align		4
.L_5298:
        /*0084*/ 	.word	index@(.nv.constant0._ZN2at6native55_GLOBAL__N__de093ff9_22_ForeachBinaryOpList_cu_a911ec4325multi_tensor_apply_kernelINS1_18TensorListMetadataILi2EEENS1_11CopyFunctorIN3c107complexIdEEdLi2ELi1ELi1EEEJNS0_4CopyIS8_dEEEEEvT_T0_DpT1_)
        /*0088*/ 	.short	0x0380
        /*008a*/ 	.short	0x0c4a


	//----- nvinfo : EIATTR_SW_WAR
	.align		4
.L_5299:
        /*008c*/ 	.byte	0x04, 0x36
        /*008e*/ 	.short	(.L_5301 - .L_5300)
.L_5300:
        /*0090*/ 	.word	0x00000008
.L_5301:


//--------------------- .nv.info._ZN2at6native55_GLOBAL__N__de093ff9_22_ForeachBinaryOpList_cu_a911ec4325multi_tensor_apply_kernelINS1_18TensorListMetadataILi2EEENS1_11CopyFunctorIN3c107complexIdEEiLi2ELi1ELi1EEEJNS0_4CopyIS8_iEEEEEvT_T0_DpT1_ --------------------------
	.section	.nv.info._ZN2at6native55_GLOBAL__N__de093ff9_22_ForeachBinaryOpList_cu_a911ec4325multi_tensor_apply_kernelINS1_18TensorListMetadataILi2EEENS1_11CopyFunctorIN3c107complexIdEEiLi2ELi1ELi1EEEJNS0_4CopyIS8_iEEEEEvT_T0_DpT1_,"",@"SHT_CUDA_INFO"
	.sectionflags	@""
	.align	4


	//----- nvinfo : EIATTR_CUDA_API_VERSION
	.align		4
        /*0000*/ 	.byte	0x04, 0x37
        /*0002*/ 	.short	(.L_5303 - .L_5302)
.L_5302:
        /*0004*/ 	.word	0x00000082


	//----- nvinfo : EIATTR_KPARAM_INFO
	.align		4
.L_5303:
        /*0008*/ 	.byte	0x04, 0x17
        /*000a*/ 	.short	(.L_5305 - .L_5304)
.L_5304:
        /*000c*/ 	.word	0x00000000
        /*0010*/ 	.short	0x0002
        /*0012*/ 	.short	0x0c49
        /*0014*/ 	.byte	0x00, 0xf0, 0x05, 0x00


	//----- nvinfo : EIATTR_KPARAM_INFO
	.align		4
.L_5305:
        /*0018*/ 	.byte	0x04, 0x17
        /*001a*/ 	.short	(.L_5307 - .L_5306)
.L_5306:
        /*001c*/ 	.word	0x00000000
        /*0020*/ 	.short	0x0001
        /*0022*/ 	.short	0x0c48
        /*0024*/ 	.byte	0x00, 0xf0, 0x05, 0x00


	//----- nvinfo : EIATTR_KPARAM_INFO
	.align		4
.L_5307:
        /*0028*/ 	.byte	0x04, 0x17
        /*002a*/ 	.short	(.L_5309 - .L_5308)
.L_5308:
        /*002c*/ 	.word	0x00000000
        /*0030*/ 	.short	0x0000
        /*0032*/ 	.short	0x0000
        /*0034*/ 	.byte	0x00, 0xf0, 0x21, 0x31


	//----- nvinfo : EIATTR_SPARSE_MMA_MASK
	.align		4
.L_5309:
        /*0038*/ 	.byte	0x03, 0x50
        /*003a*/ 	.short	0x0000


	//----- nvinfo : EIATTR_MAXREG_COUNT
	.align		4
        /*003c*/ 	.byte	0x03, 0x1b
        /*003e*/ 	.short	0x0080


	//----- nvinfo : EIATTR_MERCURY_ISA_VERSION
	.align		4
        /*0040*/ 	.byte	0x03, 0x5f
        /*0042*/ 	.short	0x0101


	//----- nvinfo : EIATTR_VRC_CTA_INIT_COUNT
	.align		4
        /*0044*/ 	.byte	0x02, 0x4a
	.zero		1
	.zero		1


	//----- nvinfo : EIATTR_EXIT_INSTR_OFFSETS
	.align		4
        /*0048*/ 	.byte	0x04, 0x1c
        /*004a*/ 	.short	(.L_5311 - .L_5310)


	//   ....[0]....
.L_5310:
        /*004c*/ 	.word	0x00000160


	//   ....[1]....
        /*0050*/ 	.word	0x000009e0


	//   ....[2]....
        /*0054*/ 	.word	0x00000ce0


	//   ....[3]....
        /*0058*/ 	.word	0x00000d40


	//   ....[4]....
        /*005c*/ 	.word	0x00000d90


	//   ....[5]....
        /*0060*/ 	.word	0x00000f40


	//----- nvinfo : EIATTR_MAX_THREADS
	.align		4
.L_5311:
        /*0064*/ 	.byte	0x04, 0x05
        /*0066*/ 	.short	(.L_5313 - .L_5312)
.L_5312:
        /*0068*/ 	.word	0x00000200
        /*006c*/ 	.word	0x00000001
        /*0070*/ 	.word	0x00000001


	//----- nvinfo : EIATTR_CRS_STACK_SIZE
	.align		4
.L_5313:
        /*0074*/ 	.byte	0x04, 0x1e
        /*0076*/ 	.short	(.L_5315 - .L_5314)
.L_5314:
        /*0078*/ 	.word	0x00000000


	//----- nvinfo : EIATTR_CBANK_PARAM_SIZE
	.align		4
.L_5315:
        /*007c*/ 	.byte	0x03, 0x19
        /*007e*/ 	.short	0x0c4a


	//----- nvinfo : EIATTR_PARAM_CBANK
	.align		4
        /*0080*/ 	.byte	0x04, 0x0a
        /*0082*/ 	.short	(.L_5317 - .L_5316)
	.align		4
.L_5316:
        /*0084*/ 	.word	index@(.nv.constant0._ZN2at6native55_GLOBAL__N__de093ff9_22_ForeachBinaryOpList_cu_a911ec4325multi_tensor_apply_kernelINS1_18TensorListMetadataILi2EEENS1_11CopyFunctorIN3c107complexIdEEiLi2ELi1ELi1EEEJNS0_4CopyIS8_iEEEEEvT_T0_DpT1_)
        /*0088*/ 	.short	0x0380
        /*008a*/ 	.short	0x0c4a


	//----- nvinfo : EIATTR_SW_WAR
	.align		4
.L_5317:
        /*008c*/ 	.byte	0x04, 0x36
        /*008e*/ 	.short	(.L_5319 - .L_5318)
.L_5318:
        /*0090*/ 	.word	0x00000008
.L_5319:


//--------------------- .nv.info._ZN2at6native55_GLOBAL__N__de093ff9_22_ForeachBinaryOpList_cu_a911ec4325multi_tensor_apply_kernelINS1_18TensorListMetadataILi2EEENS1_11CopyFunctorIN3c107complexIdEEsLi2ELi1ELi1EEEJNS0_4CopyIS8_sEEEEEvT_T0_DpT1_ --------------------------
	.section	.nv.info._ZN2at6native55_GLOBAL__N__de093ff9_22_ForeachBinaryOpList_cu_a911ec4325multi_tensor_apply_kernelINS1_18TensorListMetadataILi2EEENS1_11CopyFunctorIN3c107complexIdEEsLi2ELi1ELi1EEEJNS0_4CopyIS8_sEEEEEvT_T0_DpT1_,"",@"SHT_CUDA_INFO"
	.sectionflags	@""
	.align	4


	//----- nvinfo : EIATTR_CUDA_API_VERSION
	.align		4
        /*0000*/ 	.byte	0x04, 0x37
        /*0002*/ 	.short	(.L_5321 - .L_5320)
.L_5320:
        /*0004*/ 	.word	0x00000082


	//----- nvinfo : EIATTR_KPARAM_INFO
	.align		4
.L_5321:
        /*0008*/ 	.byte	0x04, 0x17
        /*000a*/ 	.short	(.L_5323 - .L_5322)
.L_5322:
        /*000c*/ 	.word	0x00000000
        /*0010*/ 	.short	0x0002
        /*0012*/ 	.short	0x0c49
        /*0014*/ 	.byte	0x00, 0xf0, 0x05, 0x00


	//----- nvinfo : EIATTR_KPARAM_INFO
	.align		4
.L_5323:
        /*0018*/ 	.byte	0x04, 0x17
        /*001a*/ 	.short	(.L_5325 - .L_5324)
.L_5324:
        /*001c*/ 	.word	0x00000000
        /*0020*/ 	.short	0x0001
        /*0022*/ 	.short	0x0c48
        /*0024*/ 	.byte	0x00, 0xf0, 0x05, 0x00


	//----- nvinfo : EIATTR_KPARAM_INFO
	.align		4
.L_5325:
        /*0028*/ 	.byte	0x04, 0x17
        /*002a*/ 	.short	(.L_5327 - .L_5326)
.L_5326:
        /*002c*/ 	.word	0x00000000
        /*0030*/ 	.short	0x0000
        /*0032*/ 	.short	0x0000
        /*0034*/ 	.byte	0x00, 0xf0, 0x21, 0x31


	//----- nvinfo : EIATTR_SPARSE_MMA_MASK
	.align		4
.L_5327:
        /*0038*/ 	.byte	0x03, 0x50
        /*003a*/ 	.short	0x0000


	//----- nvinfo : EIATTR_MAXREG_COUNT
	.align		4
        /*003c*/ 	.byte	0x03, 0x1b
        /*003e*/ 	.short	0x0080


	//----- nvinfo : EIATTR_MERCURY_ISA_VERSION
	.align		4
        /*0040*/ 	.byte	0x03, 0x5f
        /*0042*/ 	.short	0x0101


	//----- nvinfo : EIATTR_VRC_CTA_INIT_COUNT
	.align		4
        /*0044*/ 	.byte	0x02, 0x4a
	.zero		1
	.zero		1


	//----- nvinfo : EIATTR_EXIT_INSTR_OFFSETS
	.align		4
        /*0048*/ 	.byte	0x04, 0x1c
        /*004a*/ 	.short	(.L_5329 - .L_5328)


	//   ....[0]....
.L_5328:
        /*004c*/ 	.word	0x00000160


	//   ....[1]....
        /*0050*/ 	.word	0x000009e0


	//   ....[2]....
        /*0054*/ 	.word	0x00000ce0


	//   ....[3]....
        /*0058*/ 	.word	0x00000d40


	//   ....[4]....
        /*005c*/ 	.word	0x00000d90


	//   ....[5]....
        /*0060*/ 	.word	0x00000f40


	//----- nvinfo : EIATTR_MAX_THREADS
	.align		4
.L_5329:
        /*0064*/ 	.byte	0x04, 0x05
        /*0066*/ 	.short	(.L_5331 - .L_5330)
.L_5330:
        /*0068*/ 	.word	0x00000200
        /*006c*/ 	.word	0x00000001
        /*0070*/ 	.word	0x00000001


	//----- nvinfo : EIATTR_CRS_STACK_SIZE
	.align		4
.L_5331:
        /*0074*/ 	.byte	0x04, 0x1e
        /*0076*/ 	.short	(.L_5333 - .L_5332)
.L_5332:
        /*0078*/ 	.word	0x00000000


	//----- nvinfo : EIATTR_CBANK_PARAM_SIZE
	.align		4
.L_5333:
        /*007c*/ 	.byte	0x03, 0x19
        /*007e*/ 	.short	0x0c4a


	//----- nvinfo : EIATTR_PARAM_CBANK
	.align		4
        /*0080*/ 	.byte	0x04, 0x0a
        /*0082*/ 	.short	(.L_5335 - .L_5334)
	.align		4
.L_5334:
        /*0084*/ 	.word	index@(.nv.constant0._ZN2at6native55_GLOBAL__N__de093ff9_22_ForeachBinaryOpList_cu_a911ec4325multi_tensor_apply_kernelINS1_18TensorListMetadataILi2EEENS1_11CopyFunctorIN3c107complexIdEEsLi2ELi1ELi1EEEJNS0_4CopyIS8_sEEEEEvT_T0_DpT1_)
        /*0088*/ 	.short	0x0380
        /*008a*/ 	.short	0x0c4a


	//----- nvinfo : EIATTR_SW_WAR
	.align		4
.L_5335:
        /*008c*/ 	.byte	0x04, 0x36
        /*008e*/ 	.short	(.L_5337 - .L_5336)
.L_5336:
        /*0090*/ 	.word	0x00000008
.L_5337:


//--------------------- .nv.info._ZN2at6native55_GLOBAL__N__de093ff9_22_ForeachBinaryOpList_cu_a911ec4325multi_tensor_apply_kernelINS1_18TensorListMetadataILi2EEENS1_11CopyFunctorIN3c107complexIdEElLi2ELi1ELi1EEEJNS0_4CopyIS8_lEEEEEvT_T0_DpT1_ --------------------------
	.section	.nv.info._ZN2at6native55_GLOBAL__N__de093ff9_22_ForeachBinaryOpList_cu_a911ec4325multi_tensor_apply_kernelINS1_18TensorListMetadataILi2EEENS1_11CopyFunctorIN3c107complexIdEElLi2ELi1ELi1EEEJNS0_4CopyIS8_lEEEEEvT_T0_DpT1_,"",@"SHT_CUDA_INFO"
	.sectionflags	@""
	.align	4


	//----- nvinfo : EIATTR_CUDA_API_VERSION
	.align		4
        /*0000*/ 	.byte	0x04, 0x37
        /*0002*/ 	.short	(.L_5339 - .L_5338)
.L_5338:
        /*0004*/ 	.word	0x00000082


	//----- nvinfo : EIATTR_KPARAM_INFO
	.align		4
.L_5339:
        /*0008*/ 	.byte	0x04, 0x17
        /*000a*/ 	.short	(.L_5341 - .L_5340)
.L_5340:
        /*000c*/ 	.word	0x00000000
        /*0010*/ 	.short	0x0002
        /*0012*/ 	.short	0x0c49
        /*0014*/ 	.byte	0x00, 0xf0, 0x05, 0x00


	//----- nvinfo : EIATTR_KPARAM_INFO
	.align		4
.L_5341:
        /*0018*/ 	.byte	0x04, 0x17
        /*001a*/ 	.short	(.L_5343 - .L_5342)
.L_5342:
        /*001c*/ 	.word	0x00000000
        /*0020*/ 	.short	0x0001
        /*0022*/ 	.short	0x0c48
        /*0024*/ 	.byte	0x00, 0xf0, 0x05, 0x00


	//----- nvinfo : EIATTR_KPARAM_INFO
	.align		4
.L_5343:
        /*0028*/ 	.byte	0x04, 0x17
        /*002a*/ 	.short	(.L_5345 - .L_5344)
.L_5344:
        /*002c*/ 	.word	0x00000000
        /*0030*/ 	.short	0x0000
        /*0032*/ 	.short	0x0000
        /*0034*/ 	.byte	0x00, 0xf0, 0x21, 0x31


	//----- nvinfo : EIATTR_SPARSE_MMA_MASK
	.align		4
.L_5345:
        /*0038*/ 	.byte	0x03, 0x50
        /*003a*/ 	.short	0x0000


	//----- nvinfo : EIATTR_MAXREG_COUNT
	.align		4
        /*003c*/ 	.byte	0x03, 0x1b
        /*003e*/ 	.short	0x0080


	//----- nvinfo : EIATTR_MERCURY_ISA_VERSION
	.align		4
        /*0040*/ 	.byte	0x03, 0x5f
        /*0042*/ 	.short	0x0101


	//----- nvinfo : EIATTR_VRC_CTA_INIT_COUNT
	.align		4
        /*0044*/ 	.byte	0x02, 0x4a
	.zero		1
	.zero		1


	//----- nvinfo : EIATTR_EXIT_INSTR_OFFSETS
	.align		4
        /*0048*/ 	.byte	0x04, 0x1c
        /*004a*/ 	.short	(.L_5347 - .L_5346)


	//   ....[0]....
.L_5346:
        /*004c*/ 	.word	0x00000170


	//   ....[1]....
        /*0050*/ 	.word	0x00000a20


	//   ....[2]....
        /*0054*/ 	.word	0x00000d50


	//   ....[3]....
        /*0058*/ 	.word	0x00000db0


	//   ....[4]....
        /*005c*/ 	.word	0x00000e00


	//   ....[5]....
        /*0060*/ 	.word	0x00000fb0


	//----- nvinfo : EIATTR_MAX_THREADS
	.align		4
.L_5347:
        /*0064*/ 	.byte	0x04, 0x05
        /*0066*/ 	.short	(.L_5349 - .L_5348)
.L_5348:
        /*0068*/ 	.word	0x00000200
        /*006c*/ 	.word	0x00000001
        /*0070*/ 	.word	0x00000001


	//----- nvinfo : EIATTR_CRS_STACK_SIZE
	.align		4
.L_5349:
        /*0074*/ 	.byte	0x04, 0x1e
        /*0076*/ 	.short	(.L_5351 - .L_5350)
.L_5350:
        /*0078*/ 	.word	0x00000000


	//----- nvinfo : EIATTR_CBANK_PARAM_SIZE
	.align		4
.L_5351:
        /*007c*/ 	.byte	0x03, 0x19
        /*007e*/ 	.short	0x0c4a


	//----- nvinfo : EIATTR_PARAM_CBANK
	.align		4
        /*0080*/ 	.byte	0x04, 0x0a
        /*0082*/ 	.short	(.L_5353 - .L_5352)
	.align		4
.L_5352:
        /*0084*/ 	.word	index@(.nv.constant0._ZN2at6native55_GLOBAL__N__de093ff9_22_ForeachBinaryOpList_cu_a911ec4325multi_tensor_apply_kernelINS1_18TensorListMetadataILi2EEENS1_11CopyFunctorIN3c107complexIdEElLi2ELi1ELi1EEEJNS0_4CopyIS8_lEEEEEvT_T0_DpT1_)
        /*0088*/ 	.short	0x0380
        /*008a*/ 	.short	0x0c4a


	//----- nvinfo : EIATTR_SW_WAR
	.align		4
.L_5353:
        /*008c*/ 	.byte	0x04, 0x36
        /*008e*/ 	.short	(.L_5355 - .L_5354)
.L_5354:
        /*0090*/ 	.word	0x00000008
.L_5355:


//--------------------- .nv.info._ZN2at6native55_GLOBAL__N__de093ff9_22_ForeachBinaryOpList_cu_a911ec4325multi_tensor_apply_kernelINS1_18TensorListMetadataILi2EEENS1_11CopyFunctorIN3c107complexIdEEaLi2ELi1ELi1EEEJNS0_4CopyIS8_aEEEEEvT_T0_DpT1_ --------------------------
	.section	.nv.info._ZN2at6native55_GLOBAL__N__de093ff9_22_ForeachBinaryOpList_cu_a911ec4325multi_tensor_apply_kernelINS1_18TensorListMetadataILi2EEENS1_11CopyFunctorIN3c107complexIdEEaLi2ELi1ELi1EEEJNS0_4CopyIS8_aEEEEEvT_T0_DpT1_,"",@"SHT_CUDA_INFO"
	.sectionflags	@""
	.align	4


	//----- nvinfo : EIATTR_CUDA_API_VERSION
	.align		4
        /*0000*/ 	.byte	0x04, 0x37
        /*0002*/ 	.short	(.L_5357 - .L_5356)
.L_5356:
        /*0004*/ 	.word	0x00000082


	//----- nvinfo : EIATTR_KPARAM_INFO
	.align		4
.L_5357:
        /*0008*/ 	.byte	0x04, 0x17
        /*000a*/ 	.short	(.L_5359 - .L_5358)
.L_5358:
        /*000c*/ 	.word	0x00000000
        /*0010*/ 	.short	0x0002
        /*0012*/ 	.short	0x0c49
        /*0014*/ 	.byte	0x00, 0xf0, 0x05, 0x00


	//----- nvinfo : EIATTR_KPARAM_INFO
	.align		4
.L_5359:
        /*0018*/ 	.byte	0x04, 0x17
        /*001a*/ 	.short	(.L_5361 - .L_5360)
.L_5360:
        /*001c*/ 	.word	0x00000000
        /*0020*/ 	.short	0x0001
        /*0022*/ 	.short	0x0c48
        /*0024*/ 	.byte	0x00, 0xf0, 0x05, 0x00


	//----- nvinfo : EIATTR_KPARAM_INFO
	.align		4
.L_5361:
        /*0028*/ 	.byte	0x04, 0x17
        /*002a*/ 	.short	(.L_5363 - .L_5362)
.L_5362:
        /*002c*/ 	.word	0x00000000
        /*0030*/ 	.short	0x0000
        /*0032*/ 	.short	0x0000
        /*0034*/ 	.byte	0x00, 0xf0, 0x21, 0x31


	//----- nvinfo : EIATTR_SPARSE_MMA_MASK
	.align		4
.L_5363:
        /*0038*/ 	.byte	0x03, 0x50
        /*003a*/ 	.short	0x0000


	//----- nvinfo : EIATTR_MAXREG_COUNT
	.align		4
        /*003c*/ 	.byte	0x03, 0x1b
        /*003e*/ 	.short	0x0080


	//----- nvinfo : EIATTR_MERCURY_ISA_VERSION
	.align		4
        /*0040*/ 	.byte	0x03, 0x5f
        /*0042*/ 	.short	0x0101


	//----- nvinfo : EIATTR_VRC_CTA_INIT_COUNT
	.align		4
        /*0044*/ 	.byte	0x02, 0x4a
	.zero		1
	.zero		1


	//----- nvinfo : EIATTR_EXIT_INSTR_OFFSETS
	.align		4
        /*0048*/ 	.byte	0x04, 0x1c
        /*004a*/ 	.short	(.L_5365 - .L_5364)


	//   ....[0]....
.L_5364:
        /*004c*/ 	.word	0x00000170


	//   ....[1]....
        /*0050*/ 	.word	0x00000de0


	//   ....[2]....
        /*0054*/ 	.word	0x00001110


	//   ....[3]....
        /*0058*/ 	.word	0x00001190


	//   ....[4]....
        /*005c*/ 	.word	0x000011e0


	//   ....[5]....
        /*0060*/ 	.word	0x00001390


	//----- nvinfo : EIATTR_MAX_THREADS
	.align		4
.L_5365:
        /*0064*/ 	.byte	0x04, 0x05
        /*0066*/ 	.short	(.L_5367 - .L_5366)
.L_5366:
        /*0068*/ 	.word	0x00000200
        /*006c*/ 	.word	0x00000001
        /*0070*/ 	.word	0x00000001


	//----- nvinfo : EIATTR_CRS_STACK_SIZE
	.align		4
.L_5367:
        /*0074*/ 	.byte	0x04, 0x1e
        /*0076*/ 	.short	(.L_5369 - .L_5368)
.L_5368:
        /*0078*/ 	.word	0x00000000


	//----- nvinfo : EIATTR_CBANK_PARAM_SIZE
	.align		4
.L_5369:
        /*007c*/ 	.byte	0x03, 0x19
        /*007e*/ 	.short	0x0c4a


	//----- nvinfo : EIATTR_PARAM_CBANK
	.align		4
        /*0080*/ 	.byte	0x04, 0x0a
        /*0082*/ 	.short	(.L_5371 - .L_5370)
	.align		4
.L_5370:
        /*0084*/ 	.word	index@(.nv.constant0._ZN2at6native55_GLOBAL__N__de093ff9_22_ForeachBinaryOpList_cu_a911ec4325multi_tensor_apply_kernelINS1_18TensorListMetadataILi2EEENS1_11CopyFunctorIN3c107complexIdEEaLi2ELi1ELi1EEEJNS0_4CopyIS8_aEEEEEvT_T0_DpT1_)
        /*0088*/ 	.short	0x0380
        /*008a*/ 	.short	0x0c4a


	//----- nvinfo : EIATTR_SW_WAR
	.align		4
.L_5371:
        /*008c*/ 	.byte	0x04, 0x36
        /*008e*/ 	.short	(.L_5373 - .L_5372)
.L_5372:
        /*0090*/ 	.word	0x00000008
.L_5373:


//--------------------- .nv.info._ZN2at6native55_GLOBAL__N__de093ff9_22_ForeachBinaryOpList_cu_a911ec4325multi_tensor_apply_kernelINS1_18TensorListMetadataILi2EEENS1_11CopyFunctorIN3c107complexIdEEhLi2ELi1ELi1EEEJNS0_4CopyIS8_hEEEEEvT_T0_DpT1_ --------------------------
	.section	.nv.info._ZN2at6native55_GLOBAL__N__de093ff9_22_ForeachBinaryOpList_cu_a911ec4325multi_tensor_apply_kernelINS1_18TensorListMetadataILi2EEENS1_11CopyFunctorIN3c107complexIdEEhLi2ELi1ELi1EEEJNS0_4CopyIS8_hEEEEEvT_T0_DpT1_,"",@"SHT_CUDA_INFO"
	.sectionflags	@""
	.align	4


	//----- nvinfo : EIATTR_CUDA_API_VERSION
	.align		4
        /*0000*/ 	.byte	0x04, 0x37
        /*0002*/ 	.short	(.L_5375 - .L_5374)
.L_5374:
        /*0004*/ 	.word	0x00000082


	//----- nvinfo : EIATTR_KPARAM_INFO
	.align		4
.L_5375:
        /*0008*/ 	.byte	0x04, 0x17
        /*000a*/ 	.short	(.L_5377 - .L_5376)
.L_5376:
        /*000c*/ 	.word	0x00000000
        /*0010*/ 	.short	0x0002
        /*0012*/ 	.short	0x0c49
        /*0014*/ 	.byte	0x00, 0xf0, 0x05, 0x00


	//----- nvinfo : EIATTR_KPARAM_INFO
	.align		4
.L_5377:
        /*0018*/ 	.byte	0x04, 0x17
        /*001a*/ 	.short	(.L_5379 - .L_5378)
.L_5378:
        /*001c*/ 	.word	0x00000000
        /*0020*/ 	.short	0x0001
        /*0022*/ 	.short	0x0c48
        /*0024*/ 	.byte	0x00, 0xf0, 0x05, 0x00


	//----- nvinfo : EIATTR_KPARAM_INFO
	.align		4
.L_5379:
        /*0028*/ 	.byte	0x04, 0x17
        /*002a*/ 	.short	(.L_5381 - .L_5380)
.L_5380:
        /*002c*/ 	.word	0x00000000
        /*0030*/ 	.short	0x0000
        /*0032*/ 	.short	0x0000
        /*0034*/ 	.byte	0x00, 0xf0, 0x21, 0x31


	//----- nvinfo : EIATTR_SPARSE_MMA_MASK
	.align		4
.L_5381:
        /*0038*/ 	.byte	0x03, 0x50
        /*003a*/ 	.short	0x0000


	//----- nvinfo : EIATTR_MAXREG_COUNT
	.align		4
        /*003c*/ 	.byte	0x03, 0x1b
        /*003e*/ 	.short	0x0080


	//----- nvinfo : EIATTR_MERCURY_ISA_VERSION
	.align		4
        /*0040*/ 	.byte	0x03, 0x5f
        /*0042*/ 	.short	0x0101


	//----- nvinfo : EIATTR_VRC_CTA_INIT_COUNT
	.align		4
        /*0044*/ 	.byte	0x02, 0x4a
	.zero		1
	.zero		1


	//----- nvinfo : EIATTR_EXIT_INSTR_OFFSETS
	.align		4
        /*0048*/ 	.byte	0x04, 0x1c
        /*004a*/ 	.short	(.L_5383 - .L_5382)


	//   ....[0]....
.L_5382:
        /*004c*/ 	.word	0x00000170


	//   ....[1]....
        /*0050*/ 	.word	0x00000d60


	//   ....[2]....
        /*0054*/ 	.word	0x00001070


	//   ....[3]....
        /*0058*/ 	.word	0x000010e0


	//   ....[4]....
        /*005c*/ 	.word	0x00001130


	//   ....[5]....
        /*0060*/ 	.word	0x000012e0


	//----- nvinfo : EIATTR_MAX_THREADS
	.align		4
.L_5383:
        /*0064*/ 	.byte	0x04, 0x05
        /*0066*/ 	.short	(.L_5385 - .L_5384)
.L_5384:
        /*0068*/ 	.word	0x00000200
        /*006c*/ 	.word	0x00000001
        /*0070*/ 	.word	0x00000001


	//----- nvinfo : EIATTR_CRS_STACK_SIZE
	.align		4
.L_5385:
        /*0074*/ 	.byte	0x04, 0x1e
        /*0076*/ 	.short	(.L_5387 - .L_5386)
.L_5386:
        /*0078*/ 	.word	0x00000000


	//----- nvinfo : EIATTR_CBANK_PARAM_SIZE
	.align		4
.L_5387:
        /*007c*/ 	.byte	0x03, 0x19
        /*007e*/ 	.short	0x0c4a


	//----- nvinfo : EIATTR_PARAM_CBANK
	.align		4
        /*0080*/ 	.byte	0x04, 0x0a
        /*0082*/ 	.short	(.L_5389 - .L_5388)
	.align		4
.L_5388:
        /*0084*/ 	.word	index@(.nv.constant0._ZN2at6native55_GLOBAL__N__de093ff9_22_ForeachBinaryOpList_cu_a911ec4325multi_tensor_apply_kernelINS1_18TensorListMetadataILi2EEENS1_11CopyFunctorIN3c107complexIdEEhLi2ELi1ELi1EEEJNS0_4CopyIS8_hEEEEEvT_T0_DpT1_)
        /*0088*/ 	.short	0x0380
        /*008a*/ 	.short	0x0c4a


	//----- nvinfo : EIATTR_SW_WAR
	.align		4
.L_5389:
        /*008c*/ 	.byte	0x04, 0x36
        /*008e*/ 	.short	(.L_5391 - .L_5390)
.L_5390:
        /*0090*/ 	.word	0x00000008
.L_5391:


//--------------------- .nv.info._ZN2at6native55_GLOBAL__N__de093ff9_22_ForeachBinaryOpList_cu_a911ec4325multi_tensor_apply_kernelINS1_18TensorListMetadataILi2EEENS1_14UnaryOpFunctorIN3c107complexIdEELi2ELi1ELi1EEEJNS0_4CopyIS8_S8_EEEEEvT_T0_DpT1_ --------------------------
	.section	.nv.info._ZN2at6native55_GLOBAL__N__de093ff9_22_ForeachBinaryOpList_cu_a911ec4325multi_tensor_apply_kernelINS1_18TensorListMetadataILi2EEENS1_14UnaryOpFunctorIN3c107complexIdEELi2ELi1ELi1EEEJNS0_4CopyIS8_S8_EEEEEvT_T0_DpT1_,"",@"SHT_CUDA_INFO"
	.sectionflags	@""
	.align	4


	//----- nvinfo : EIATTR_CUDA_API_VERSION
	.align		4
        /*0000*/ 	.byte	0x04, 0x37
        /*0002*/ 	.short	(.L_5393 - .L_5392)
.L_5392:
        /*0004*/ 	.word	0x00000082


	//----- nvinfo : EIATTR_KPARAM_INFO
	.align		4
.L_5393:
        /*0008*/ 	.byte	0x04, 0x17
        /*000a*/ 	.short	(.L_5395 - .L_5394)
.L_5394:
        /*000c*/ 	.word	0x00000000
        /*0010*/ 	.short	0x0002
        /*0012*/ 	.short	0x0c49
        /*0014*/ 	.byte	0x00, 0xf0, 0x05, 0x00


	//----- nvinfo : EIATTR_KPARAM_INFO
	.align		4
.L_5395:
        /*0018*/ 	.byte	0x04, 0x17
        /*001a*/ 	.short	(.L_5397 - .L_5396)
.L_5396:
        /*001c*/ 	.word	0x00000000
        /*0020*/ 	.short	0x0001
        /*0022*/ 	.short	0x0c48
        /*0024*/ 	.byte	0x00, 0xf0, 0x05, 0x00


	//----- nvinfo : EIATTR_KPARAM_INFO
	.align		4
.L_5397:
        /*0028*/ 	.byte	0x04, 0x17
        /*002a*/ 	.short	(.L_5399 - .L_5398)
.L_5398:
        /*002c*/ 	.word	0x00000000
        /*0030*/ 	.short	0x0000
        /*0032*/ 	.short	0x0000
        /*0034*/ 	.byte	0x00, 0xf0, 0x21, 0x31


	//----- nvinfo : EIATTR_SPARSE_MMA_MASK
	.align		4
.L_5399:
        /*0038*/ 	.byte	0x03, 0x50
        /*003a*/ 	.short	0x0000


	//----- nvinfo : EIATTR_MAXREG_COUNT
	.align		4
        /*003c*/ 	.byte	0x03, 0x1b
        /*003e*/ 	.short	0x0080


	//----- nvinfo : EIATTR_MERCURY_ISA_VERSION
	.align		4
        /*0040*/ 	.byte	0x03, 0x5f
        /*0042*/ 	.short	0x0101


	//----- nvinfo : EIATTR_VRC_CTA_INIT_COUNT
	.align		4
        /*0044*/ 	.byte	0x02, 0x4a
	.zero		1
	.zero		1


	//----- nvinfo : EIATTR_EXIT_INSTR_OFFSETS
	.align		4
        /*0048*/ 	.byte	0x04, 0x1c
        /*004a*/ 	.short	(.L_5401 - .L_5400)


	//   ....[0]....
.L_5400:
        /*004c*/ 	.word	0x00000170


	//   ....[1]....
        /*0050*/ 	.word	0x000009f0


	//   ....[2]....
        /*0054*/ 	.word	0x00000ce0


	//   ....[3]....
        /*0058*/ 	.word	0x00000d20


	//   ....[4]....
        /*005c*/ 	.word	0x00000d70


	//   ....[5]....
        /*0060*/ 	.word	0x00000ed0


	//----- nvinfo : EIATTR_MAX_THREADS
	.align		4
.L_5401:
        /*0064*/ 	.byte	0x04, 0x05
        /*0066*/ 	.short	(.L_5403 - .L_5402)
.L_5402:
        /*0068*/ 	.word	0x00000200
        /*006c*/ 	.word	0x00000001
        /*0070*/ 	.word	0x00000001


	//----- nvinfo : EIATTR_CRS_STACK_SIZE
	.align		4
.L_5403:
        /*0074*/ 	.byte	0x04, 0x1e
        /*0076*/ 	.short	(.L_5405 - .L_5404)
.L_5404:
        /*0078*/ 	.word	0x00000000


	//----- nvinfo : EIATTR_CBANK_PARAM_SIZE
	.align		4
.L_5405:
        /*007c*/ 	.byte	0x03, 0x19
        /*007e*/ 	.short	0x0c4a


	//----- nvinfo : EIATTR_PARAM_CBANK
	.align		4
        /*0080*/ 	.byte	0x04, 0x0a
        /*0082*/ 	.short	(.L_5407 - .L_5406)
	.align		4
.L_5406:
        /*0084*/ 	.word	index@(.nv.constant0._ZN2at6native55_GLOBAL__N__de093ff9_22_ForeachBinaryOpList_cu_a911ec4325multi_tensor_apply_kernelINS1_18TensorListMetadataILi2EEENS1_14UnaryOpFunctorIN3c107complexIdEELi2ELi1ELi1EEEJNS0_4CopyIS8_S8_EEEEEvT_T0_DpT1_)
        /*0088*/ 	.short	0x0380
        /*008a*/ 	.short	0x0c4a


	//----- nvinfo : EIATTR_SW_WAR
	.align		4
.L_5407:
        /*008c*/ 	.byte	0x04, 0x36
        /*008e*/ 	.short	(.L_5409 - .L_5408)
.L_5408:
        /*0090*/ 	.word	0x00000008
.L_5409:


//--------------------- .nv.info._ZN2at6native55_GLOBAL__N__de093ff9_22_ForeachBinaryOpList_cu_a911ec4325multi_tensor_apply_kernelINS1_18TensorListMetadataILi2EEENS1_11CopyFunctorIfN3c1015Float8_e5m2fnuzELi2ELi1ELi1EEEJNS0_4CopyIfS7_EEEEEvT_T0_DpT1_ --------------------------
	.section	.nv.info._ZN2at6native55_GLOBAL__N__de093ff9_22_ForeachBinaryOpList_cu_a911ec4325multi_tensor_apply_kernelINS1_18TensorListMetadataILi2EEENS1_11CopyFunctorIfN3c1015Float8_e5m2fnuzELi2ELi1ELi1EEEJNS0_4CopyIfS7_EEEEEvT_T0_DpT1_,"",@"SHT_CUDA_INFO"
	.sectionflags	@""
	.align	4


	//----- nvinfo : EIATTR_CUDA_API_VERSION
	.align		4
        /*0000*/ 	.byte	0x04, 0x37
        /*0002*/ 	.short	(.L_5411 - .L_5410)
.L_5410:
        /*0004*/ 	.word	0x00000082


	//----- nvinfo : EIATTR_KPARAM_INFO
	.align		4
.L_5411:
        /*0008*/ 	.byte	0x04, 0x17
        /*000a*/ 	.short	(.L_5413 - .L_5412)
.L_5412:
        /*000c*/ 	.word	0x00000000
        /*0010*/ 	.short	0x0002
        /*0012*/ 	.short	0x0c49
        /*0014*/ 	.byte	0x00, 0xf0, 0x05, 0x00


	//----- nvinfo : EIATTR_KPARAM_INFO
	.align		4
.L_5413:
        /*0018*/ 	.byte	0x04, 0x17
        /*001a*/ 	.short	(.L_5415 - .L_5414)
.L_5414:
        /*001c*/ 	.word	0x00000000
        /*0020*/ 	.short	0x0001
        /*0022*/ 	.short	0x0c48
        /*0024*/ 	.byte	0x00, 0xf0, 0x05, 0x00


	//----- nvinfo : EIATTR_KPARAM_INFO
	.align		4
.L_5415:
        /*0028*/ 	.byte	0x04, 0x17
        /*002a*/ 	.short	(.L_5417 - .L_5416)
.L_5416:
        /*002c*/ 	.word	0x00000000
        /*0030*/ 	.short	0x0000
        /*0032*/ 	.short	0x0000
        /*0034*/ 	.byte	0x00, 0xf0, 0x21, 0x31


	//----- nvinfo : EIATTR_SPARSE_MMA_MASK
	.align		4
.L_5417:
        /*0038*/ 	.byte	0x03, 0x50
        /*003a*/ 	.short	0x0000


	//----- nvinfo : EIATTR_MAXREG_COUNT
	.align		4
        /*003c*/ 	.byte	0x03, 0x1b
        /*003e*/ 	.short	0x0080


	//----- nvinfo : EIATTR_MERCURY_ISA_VERSION
	.align		4
        /*0040*/ 	.byte	0x03, 0x5f
        /*0042*/ 	.short	0x0101


	//----- nvinfo : EIATTR_VRC_CTA_INIT_COUNT
	.align		4
        /*0044*/ 	.byte	0x02, 0x4a
	.zero		1
	.zero		1


	//----- nvinfo : EIATTR_EXIT_INSTR_OFFSETS
	.align		4
        /*0048*/ 	.byte	0x04, 0x1c
        /*004a*/ 	.short	(.L_5419 - .L_5418)


	//   ....[0]....
.L_5418:
        /*004c*/ 	.word	0x00000180


	//   ....[1]....
        /*0050*/ 	.word	0x00000d80


	//   ....[2]....
        /*0054*/ 	.word	0x00000dd0


	//   ....[3]....
        /*0058*/ 	.word	0x00001600


	//----- nvinfo : EIATTR_MAX_THREADS
	.align		4
.L_5419:
        /*005c*/ 	.byte	0x04, 0x05
        /*005e*/ 	.short	(.L_5421 - .L_5420)
.L_5420:
        /*0060*/ 	.word	0x00000200
        /*0064*/ 	.word	0x00000001
        /*0068*/ 	.word	0x00000001


	//----- nvinfo : EIATTR_CRS_STACK_SIZE
	.align		4
.L_5421:
        /*006c*/ 	.byte	0x04, 0x1e
        /*006e*/ 	.short	(.L_5423 - .L_5422)
.L_5422:
        /*0070*/ 	.word	0x00000000


	//----- nvinfo : EIATTR_CBANK_PARAM_SIZE
	.align		4
.L_5423:
        /*0074*/ 	.byte	0x03, 0x19
        /*0076*/ 	.short	0x0c4a


	//----- nvinfo : EIATTR_PARAM_CBANK
	.align		4
        /*0078*/ 	.byte	0x04, 0x0a
        /*007a*/ 	.short	(.L_5425 - .L_5424)
	.align		4
.L_5424:
        /*007c*/ 	.word	index@(.nv.constant0._ZN2at6native55_GLOBAL__N__de093ff9_22_ForeachBinaryOpList_cu_a911ec4325multi_tensor_apply_kernelINS1_18TensorListMetadataILi2EEENS1_11CopyFunctorIfN3c1015Float8_e5m2fnuzELi2ELi1ELi1EEEJNS0_4CopyIfS7_EEEEEvT_T0_DpT1_)
        /*0080*/ 	.short	0x0380
        /*0082*/ 	.short	0x0c4a


	//----- nvinfo : EIATTR_SW_WAR
	.align		4
.L_5425:
        /*0084*/ 	.byte	0x04, 0x36
        /*0086*/ 	.short	(.L_5427 - .L_5426)
.L_5426:
        /*0088*/ 	.word	0x00000008
.L_5427:


//--------------------- .nv.info._ZN2at6native55_GLOBAL__N__de093ff9_22_ForeachBinaryOpList_cu_a911ec4325multi_tensor_apply_kernelINS1_18TensorListMetadataILi2EEENS1_11CopyFunctorIfN3c1011Float8_e5m2ELi2ELi1ELi1EEEJNS0_4CopyIfS7_EEEEEvT_T0_DpT1_ --------------------------
	.section	.nv.info._ZN2at6native55_GLOBAL__N__de093ff9_22_ForeachBinaryOpList_cu_a911ec4325multi_tensor_apply_kernelINS1_18TensorListMetadataILi2EEENS1_11CopyFunctorIfN3c1011Float8_e5m2ELi2ELi1ELi1EEEJNS0_4CopyIfS7_EEEEEvT_T0_DpT1_,"",@"SHT_CUDA_INFO"
	.sectionflags	@""
	.align	4


	//----- nvinfo : EIATTR_CUDA_API_VERSION
	.align		4
        /*0000*/ 	.byte	0x04, 0x37
        /*0002*/ 	.short	(.L_5429 - .L_5428)
.L_5428:
        /*0004*/ 	.word	0x00000082


	//----- nvinfo : EIATTR_KPARAM_INFO
	.align		4
.L_5429:
        /*0008*/ 	.byte	0x04, 0x17
        /*000a*/ 	.short	(.L_5431 - .L_5430)
.L_5430:
        /*000c*/ 	.word	0x00000000
        /*0010*/ 	.short	0x0002
        /*0012*/ 	.short	0x0c49
        /*0014*/ 	.byte	0x00, 0xf0, 0x05, 0x00


	//----- nvinfo : EIATTR_KPARAM_INFO
	.align		4
.L_5431:
        /*0018*/ 	.byte	0x04, 0x17
        /*001a*/ 	.short	(.L_5433 - .L_5432)
.L_5432:
        /*001c*/ 	.word	0x00000000
        /*0020*/ 	.short	0x0001
        /*0022*/ 	.short	0x0c48
        /*0024*/ 	.byte	0x00, 0xf0, 0x05, 0x00


	//----- nvinfo : EIATTR_KPARAM_INFO
	.align		4
.L_5433:
        /*0028*/ 	.byte	0x04, 0x17
        /*002a*/ 	.short	(.L_5435 - .L_5434)
.L_5434:
        /*002c*/ 	.word	0x00000000
        /*0030*/ 	.short	0x0000
        /*0032*/ 	.short	0x0000
        /*0034*/ 	.byte	0x00, 0xf0, 0x21, 0x31


	//----- nvinfo : EIATTR_SPARSE_MMA_MASK
	.align		4
.L_5435:
        /*0038*/ 	.byte	0x03, 0x50
        /*003a*/ 	.short	0x0000


	//----- nvinfo : EIATTR_MAXREG_COUNT
	.align		4
        /*003c*/ 	.byte	0x03, 0x1b
        /*003e*/ 	.short	0x0080


	//----- nvinfo : EIATTR_MERCURY_ISA_VERSION
	.align		4
        /*0040*/ 	.byte	0x03, 0x5f
        /*0042*/ 	.short	0x0101


	//----- nvinfo : EIATTR_VRC_CTA_INIT_COUNT
	.align		4
        /*0044*/ 	.byte	0x02, 0x4a
	.zero		1
	.zero		1


	//----- nvinfo : EIATTR_EXIT_INSTR_OFFSETS
	.align		4
        /*0048*/ 	.byte	0x04, 0x1c
        /*004a*/ 	.short	(.L_5437 - .L_5436)


	//   ....[0]....
.L_5436:
        /*004c*/ 	.word	0x00000180


	//   ....[1]....
        /*0050*/ 	.word	0x00000980


	//   ....[2]....
        /*0054*/ 	.word	0x000009d0


	//   ....[3]....
        /*0058*/ 	.word	0x00000e20


	//----- nvinfo : EIATTR_MAX_THREADS
	.align		4
.L_5437:
        /*005c*/ 	.byte	0x04, 0x05
        /*005e*/ 	.short	(.L_5439 - .L_5438)
.L_5438:
        /*0060*/ 	.word	0x00000200
        /*0064*/ 	.word	0x00000001
        /*0068*/ 	.word	0x00000001


	//----- nvinfo : EIATTR_CRS_STACK_SIZE
	.align		4
.L_5439:
        /*006c*/ 	.byte	0x04, 0x1e
        /*006e*/ 	.short	(.L_5441 - .L_5440)
.L_5440:
        /*0070*/ 	.word	0x00000000


	//----- nvinfo : EIATTR_CBANK_PARAM_SIZE
	.align		4
.L_5441:
        /*0074*/ 	.byte	0x03, 0x19
        /*0076*/ 	.short	0x0c4a


	//----- nvinfo : EIATTR_PARAM_CBANK
	.align		4
        /*0078*/ 	.byte	0x04, 0x0a
        /*007a*/ 	.short	(.L_5443 - .L_5442)
	.align		4
.L_5442:
        /*007c*/ 	.word	index@(.nv.constant0._ZN2at6native55_GLOBAL__N__de093ff9_22_ForeachBinaryOpList_cu_a911ec4325multi_tensor_apply_kernelINS1_18TensorListMetadataILi2EEENS1_11CopyFunctorIfN3c1011Float8_e5m2ELi2ELi1ELi1EEEJNS0_4CopyIfS7_EEEEEvT_T0_DpT1_)
        /*0080*/ 	.short	0x0380
        /*0082*/ 	.short	0x0c4a


	//----- nvinfo : EIATTR_SW_WAR
	.align		4
.L_5443:
        /*0084*/ 	.byte	0x04, 0x36
        /*0086*/ 	.short	(.L_5445 - .L_5444)
.L_5444:
        /*0088*/ 	.word	0x00000008
.L_5445:


//--------------------- .nv.info._ZN2at6native55_GLOBAL__N__de093ff9_22_ForeachBinaryOpList_cu_a911ec4325multi_tensor_apply_kernelINS1_18TensorListMetadataILi2EEENS1_11CopyFunctorIfN3c1015Float8_e4m3fnuzELi2ELi1ELi1EEEJNS0_4CopyIfS7_EEEEEvT_T0_DpT1_ --------------------------
	.section	.nv.info._ZN2at6native55_GLOBAL__N__de093ff9_22_ForeachBinaryOpList_cu_a911ec4325multi_tensor_apply_kernelINS1_18TensorListMetadataILi2EEENS1_11CopyFunctorIfN3c1015Float8_e4m3fnuzELi2ELi1ELi1EEEJNS0_4CopyIfS7_EEEEEvT_T0_DpT1_,"",@"SHT_CUDA_INFO"
	.sectionflags	@""
	.align	4


	//----- nvinfo : EIATTR_CUDA_API_VERSION
	.align		4
        /*0000*/ 	.byte	0x04, 0x37
        /*0002*/ 	.short	(.L_5447 - .L_5446)
.L_5446:
        /*0004*/ 	.word	0x00000082


	//----- nvinfo : EIATTR_KPARAM_INFO
	.align		4
.L_5447:
        /*0008*/ 	.byte	0x04, 0x17
        /*000a*/ 	.short	(.L_5449 - .L_5448)
.L_5448:
        /*000c*/ 	.word	0x00000000
        /*0010*/ 	.short	0x0002
        /*0012*/ 	.short	0x0c49
        /*0014*/ 	.byte	0x00, 0xf0, 0x05, 0x00


	//----- nvinfo : EIATTR_KPARAM_INFO
	.align		4
.L_5449:
        /*0018*/ 	.byte	0x04, 0x17
        /*001a*/ 	.short	(.L_5451 - .L_5450)
.L_5450:
        /*001c*/ 	.word	0x00000000
        /*0020*/ 	.short	0x0001
        /*0022*/ 	.short	0x0c48
        /*0024*/ 	.byte	0x00, 0xf0, 0x05, 0x00


	//----- nvinfo : EIATTR_KPARAM_INFO
	.align		4
.L_5451:
        /*0028*/ 	.byte	0x04, 0x17
        /*002a*/ 	.short	(.L_5453 - .L_5452)
.L_5452:
        /*002c*/ 	.word	0x00000000
        /*0030*/ 	.short	0x0000
        /*0032*/ 	.short	0x0000
        /*0034*/ 	.byte	0x00, 0xf0, 0x21, 0x31


	//----- nvinfo : EIATTR_SPARSE_MMA_MASK
	.align		4
.L_5453:
        /*0038*/ 	.byte	0x03, 0x50
        /*003a*/ 	.short	0x0000


	//----- nvinfo : EIATTR_MAXREG_COUNT
	.align		4
        /*003c*/ 	.byte	0x03, 0x1b
        /*003e*/ 	.short	0x0080


	//----- nvinfo : EIATTR_MERCURY_ISA_VERSION
	.align		4
        /*0040*/ 	.byte	0x03, 0x5f
        /*0042*/ 	.short	0x0101


	//----- nvinfo : EIATTR_VRC_CTA_INIT_COUNT
	.align		4
        /*0044*/ 	.byte	0x02, 0x4a
	.zero		1
	.zero		1


	//----- nvinfo : EIATTR_EXIT_INSTR_OFFSETS
	.align		4
        /*0048*/ 	.byte	0x04, 0x1c
        /*004a*/ 	.short	(.L_5455 - .L_5454)


	//   ....[0]....
.L_5454:
        /*004c*/ 	.word	0x00000180


	//   ....[1]....
        /*0050*/ 	.word	0x00000d80


	//   ....[2]....
        /*0054*/ 	.word	0x00000dd0


	//   ....[3]....
        /*0058*/ 	.word	0x00001600


	//----- nvinfo : EIATTR_MAX_THREADS
	.align		4
.L_5455:
        /*005c*/ 	.byte	0x04, 0x05
        /*005e*/ 	.short	(.L_5457 - .L_5456)
.L_5456:
        /*0060*/ 	.word	0x00000200
        /*0064*/ 	.word	0x00000001
        /*0068*/ 	.word	0x00000001


	//----- nvinfo : EIATTR_CRS_STACK_SIZE
	.align		4
.L_5457:
        /*006c*/ 	.byte	0x04, 0x1e
        /*006e*/ 	.short	(.L_5459 - .L_5458)
.L_5458:
        /*0070*/ 	.word	0x00000000


	//----- nvinfo : EIATTR_CBANK_PARAM_SIZE
	.align		4
.L_5459:
        /*0074*/ 	.byte	0x03, 0x19
        /*0076*/ 	.short	0x0c4a


	//----- nvinfo : EIATTR_PARAM_CBANK
	.align		4
        /*0078*/ 	.byte	0x04, 0x0a
        /*007a*/ 	.short	(.L_5461 - .L_5460)
	.align		4
.L_5460:
        /*007c*/ 	.word	index@(.nv.constant0._ZN2at6native55_GLOBAL__N__de093ff9_22_ForeachBinaryOpList_cu_a911ec4325multi_tensor_apply_kernelINS1_18TensorListMetadataILi2EEENS1_11CopyFunctorIfN3c1015Float8_e4m3fnuzELi2ELi1ELi1EEEJNS0_4CopyIfS7_EEEEEvT_T0_DpT1_)
        /*0080*/ 	.short	0x0380
        /*0082*/ 	.short	0x0c4a


	//----- nvinfo : EIATTR_SW_WAR
	.align		4
.L_5461:
        /*0084*/ 	.byte	0x04, 0x36
        /*0086*/ 	.short	(.L_5463 - .L_5462)
.L_5462:
        /*0088*/ 	.word	0x00000008
.L_5463:


//--------------------- .nv.info._ZN2at6native55_GLOBAL__N__de093ff9_22_ForeachBinaryOpList_cu_a911ec4325multi_tensor_apply_kernelINS1_18TensorListMetadataILi2EEENS1_11CopyFunctorIfN3c1013Float8_e4m3fnELi2ELi1ELi1EEEJNS0_4CopyIfS7_EEEEEvT_T0_DpT1_ --------------------------
	.section	.nv.info._ZN2at6native55_GLOBAL__N__de093ff9_22_ForeachBinaryOpList_cu_a911ec4325multi_tensor_apply_kernelINS1_18TensorListMetadataILi2EEENS1_11CopyFunctorIfN3c1013Float8_e4m3fnELi2ELi1ELi1EEEJNS0_4CopyIfS7_EEEEEvT_T0_DpT1_,"",@"SHT_CUDA_INFO"
	.sectionflags	@""
	.align	4


	//----- nvinfo : EIATTR_CUDA_API_VERSION
	.align		4
        /*0000*/ 	.byte	0x04, 0x37
        /*0002*/ 	.short	(.L_5465 - .L_5464)
.L_5464:
        /*0004*/ 	.word	0x00000082


	//----- nvinfo : EIATTR_KPARAM_INFO
	.align		4
.L_5465:
        /*0008*/ 	.byte	0x04, 0x17
        /*000a*/ 	.short	(.L_5467 - .L_5466)
.L_5466:
        /*000c*/ 	.word	0x00000000
        /*0010*/ 	.short	0x0002
        /*0012*/ 	.short	0x0c49
        /*0014*/ 	.byte	0x00, 0xf0, 0x05, 0x00


	//----- nvinfo : EIATTR_KPARAM_INFO
	.align		4
.L_5467:
        /*0018*/ 	.byte	0x04, 0x17
        /*001a*/ 	.short	(.L_5469 - .L_5468)
.L_5468:
        /*001c*/ 	.word	0x00000000
        /*0020*/ 	.short	0x0001
        /*0022*/ 	.short	0x0c48
        /*0024*/ 	.byte	0x00, 0xf0, 0x05, 0x00


	//----- nvinfo : EIATTR_KPARAM_INFO
	.align		4
.L_5469:
        /*0028*/ 	.byte	0x04, 0x17
        /*002a*/ 	.short	(.L_5471 - .L_5470)
.L_5470:
        /*002c*/ 	.word	0x00000000
        /*0030*/ 	.short	0x0000
        /*0032*/ 	.short	0x0000
        /*0034*/ 	.byte	0x00, 0xf0, 0x21, 0x31


	//----- nvinfo : EIATTR_SPARSE_MMA_MASK
	.align		4
.L_5471:
        /*0038*/ 	.byte	0x03, 0x50
        /*003a*/ 	.short	0x0000


	//----- nvinfo : EIATTR_MAXREG_COUNT
	.align		4
        /*003c*/ 	.byte	0x03, 0x1b
        /*003e*/ 	.short	0x0080


	//----- nvinfo : EIATTR_MERCURY_ISA_VERSION
	.align		4
        /*0040*/ 	.byte	0x03, 0x5f
        /*0042*/ 	.short	0x0101


	//----- nvinfo : EIATTR_VRC_CTA_INIT_COUNT
	.align		4
        /*0044*/ 	.byte	0x02, 0x4a
	.zero		1
	.zero		1


	//----- nvinfo : EIATTR_EXIT_INSTR_OFFSETS
	.align		4
        /*0048*/ 	.byte	0x04, 0x1c
        /*004a*/ 	.short	(.L_5473 - .L_5472)


	//   ....[0]....
.L_5472:
        /*004c*/ 	.word	0x00000180


	//   ....[1]....
        /*0050*/ 	.word	0x00000b90


	//   ....[2]....
        /*0054*/ 	.word	0x00000be0


	//   ....[3]....
        /*0058*/ 	.word	0x00001160


	//----- nvinfo : EIATTR_MAX_THREADS
	.align		4
.L_5473:
        /*005c*/ 	.byte	0x04, 0x05
        /*005e*/ 	.short	(.L_5475 - .L_5474)
.L_5474:
        /*0060*/ 	.word	0x00000200
        /*0064*/ 	.word	0x00000001
        /*0068*/ 	.word	0x00000001


	//----- nvinfo : EIATTR_CRS_STACK_SIZE
	.align		4
.L_5475:
        /*006c*/ 	.byte	0x04, 0x1e
        /*006e*/ 	.short	(.L_5477 - .L_5476)
.L_5476:
        /*0070*/ 	.word	0x00000000


	//----- nvinfo : EIATTR_CBANK_PARAM_SIZE
	.align		4
.L_5477:
        /*0074*/ 	.byte	0x03, 0x19
        /*0076*/ 	.short	0x0c4a


	//----- nvinfo : EIATTR_PARAM_CBANK
	.align		4
        /*0078*/ 	.byte	0x04, 0x0a
        /*007a*/ 	.short	(.L_5479 - .L_5478)
	.align		4
.L_5478:
        /*007c*/ 	.word	index@(.nv.constant0._ZN2at6native55_GLOBAL__N__de093ff9_22_ForeachBinaryOpList_cu_a911ec4325multi_tensor_apply_kernelINS1_18TensorListMetadataILi2EEENS1_11CopyFunctorIfN3c1013Float8_e4m3fnELi2ELi1ELi1EEEJNS0_4CopyIfS7_EEEEEvT_T0_DpT1_)
        /*0080*/ 	.short	0x0380
        /*0082*/ 	.short	0x0c4a


	//----- nvinfo : EIATTR_SW_WAR
	.align		4
.L_5479:
        /*0084*/ 	.byte	0x04, 0x36
        /*0086*/ 	.short	(.L_5481 - .L_5480)
.L_5480:
        /*0088*/ 	.word	0x00000008
.L_5481:


//--------------------- .nv.info._ZN2at6native55_GLOBAL__N__de093ff9_22_ForeachBinaryOpList_cu_a911ec4325multi_tensor_apply_kernelINS1_18TensorListMetadataILi2EEENS1_11CopyFunctorIfbLi2ELi1ELi1EEEJNS0_4CopyIfbEEEEEvT_T0_DpT1_ --------------------------
	.section	.nv.info._ZN2at6native55_GLOBAL__N__de093ff9_22_ForeachBinaryOpList_cu_a911ec4325multi_tensor_apply_kernelINS1_18TensorListMetadataILi2EEENS1_11CopyFunctorIfbLi2ELi1ELi1EEEJNS0_4CopyIfbEEEEEvT_T0_DpT1_,"",@"SHT_CUDA_INFO"
	.sectionflags	@""
	.align	4


	//----- nvinfo : EIATTR_CUDA_API_VERSION
	.align		4
        /*0000*/ 	.byte	0x04, 0x37
        /*0002*/ 	.short	(.L_5483 - .L_5482)
.L_5482:
        /*0004*/ 	.word	0x00000082


	//----- nvinfo : EIATTR_KPARAM_INFO
	.align		4
.L_5483:
        /*0008*/ 	.byte	0x04, 0x17
        /*000a*/ 	.short	(.L_5485 - .L_5484)
.L_5484:
        /*000c*/ 	.word	0x00000000
        /*0010*/ 	.short	0x0002
        /*0012*/ 	.short	0x0c49
        /*0014*/ 	.byte	0x00, 0xf0, 0x05, 0x00


	//----- nvinfo : EIATTR_KPARAM_INFO
	.align		4
.L_5485:
        /*0018*/ 	.byte	0x04, 0x17
        /*001a*/ 	.short	(.L_5487 - .L_5486)
.L_5486:
        /*001c*/ 	.word	0x00000000
        /*0020*/ 	.short	0x0001
        /*0022*/ 	.short	0x0c48
        /*0024*/ 	.byte	0x00, 0xf0, 0x05, 0x00


	//----- nvinfo : EIATTR_KPARAM_INFO
	.align		4
.L_5487:
        /*0028*/ 	.byte	0x04, 0x17
        /*002a*/ 	.short	(.L_5489 - .L_5488)
.L_5488:
        /*002c*/ 	.word	0x00000000
        /*0030*/ 	.short	0x0000
        /*0032*/ 	.short	0x0000
        /*0034*/ 	.byte	0x00, 0xf0, 0x21, 0x31


	//----- nvinfo : EIATTR_SPARSE_MMA_MASK
	.align		4
.L_5489:
        /*0038*/ 	.byte	0x03, 0x50
        /*003a*/ 	.short	0x0000


	//----- nvinfo : EIATTR_MAXREG_COUNT
	.align		4
        /*003c*/ 	.byte	0x03, 0x1b
        /*003e*/ 	.short	0x0080


	//----- nvinfo : EIATTR_MERCURY_ISA_VERSION
	.align		4
        /*0040*/ 	.byte	0x03, 0x5f
        /*0042*/ 	.short	0x0101


	//----- nvinfo : EIATTR_VRC_CTA_INIT_COUNT
	.align		4
        /*0044*/ 	.byte	0x02, 0x4a
	.zero		1
	.zero		1


	//----- nvinfo : EIATTR_EXIT_INSTR_OFFSETS
	.align		4
        /*0048*/ 	.byte	0x04, 0x1c
        /*004a*/ 	.short	(.L_5491 - .L_5490)


	//   ....[0]....
.L_5490:
        /*004c*/ 	.word	0x00000170


	//   ....[1]....
        /*0050*/ 	.word	0x00000c10


	//   ....[2]....
        /*0054*/ 	.word	0x00000ed0


	//   ....[3]....
        /*0058*/ 	.word	0x00000f20


	//   ....[4]....
        /*005c*/ 	.word	0x00000f70


	//   ....[5]....
        /*0060*/ 	.word	0x000010d0


	//----- nvinfo : EIATTR_MAX_THREADS
	.align		4
.L_5491:
        /*0064*/ 	.byte	0x04, 0x05
        /*0066*/ 	.short	(.L_5493 - .L_5492)
.L_5492:
        /*0068*/ 	.word	0x00000200
        /*006c*/ 	.word	0x00000001
        /*0070*/ 	.word	0x00000001


	//----- nvinfo : EIATTR_CRS_STACK_SIZE
	.align		4
.L_5493:
        /*0074*/ 	.byte	0x04, 0x1e
        /*0076*/ 	.short	(.L_5495 - .L_5494)
.L_5494:
        /*0078*/ 	.word	0x00000000


	//----- nvinfo : EIATTR_CBANK_PARAM_SIZE
	.align		4
.L_5495:
        /*007c*/ 	.byte	0x03, 0x19
        /*007e*/ 	.short	0x0c4a


	//----- nvinfo : EIATTR_PARAM_CBANK
	.align		4
        /*0080*/ 	.byte	0x04, 0x0a
        /*0082*/ 	.short	(.L_5497 - .L_5496)
	.align		4
.L_5496:
        /*0084*/ 	.word	index@(.nv.constant0._ZN2at6native55_GLOBAL__N__de093ff9_22_ForeachBinaryOpList_cu_a911ec4325multi_tensor_apply_kernelINS1_18TensorListMetadataILi2EEENS1_11CopyFunctorIfbLi2ELi1ELi1EEEJNS0_4CopyIfbEEEEEvT_T0_DpT1_)
        /*0088*/ 	.short	0x0380
        /*008a*/ 	.short	0x0c4a


	//----- nvinfo : EIATTR_SW_WAR
	.align		4
.L_5497:
        /*008c*/ 	.byte	0x04, 0x36
        /*008e*/ 	.short	(.L_5499 - .L_5498)
.L_5498:
        /*0090*/ 	.word	0x00000008
.L_5499:


//--------------------- .nv.info._ZN2at6native55_GLOBAL__N__de093ff9_22_ForeachBinaryOpList_cu_a911ec4325multi_tensor_apply_kernelINS1_18TensorListMetadataILi2EEENS1_11CopyFunctorIfN3c108BFloat16ELi2ELi1ELi1EEEJNS0_4CopyIfS7_EEEEEvT_T0_DpT1_ --------------------------
	.section	.nv.info._ZN2at6native55_GLOBAL__N__de093ff9_22_ForeachBinaryOpList_cu_a911ec4325multi_tensor_apply_kernelINS1_18TensorListMetadataILi2EEENS1_11CopyFunctorIfN3c108BFloat16ELi2ELi1ELi1EEEJNS0_4CopyIfS7_EEEEEvT_T0_DpT1_,"",@"SHT_CUDA_INFO"
	.sectionflags	@""
	.align	4


	//----- nvinfo : EIATTR_CUDA_API_VERSION
	.align		4
        /*0000*/ 	.byte	0x04, 0x37
        /*0002*/ 	.short	(.L_5501 - .L_5500)
.L_5500:
        /*0004*/ 	.word	0x00000082


	//----- nvinfo : EIATTR_KPARAM_INFO
	.align		4
.L_5501:
        /*0008*/ 	.byte	0x04, 0x17
        /*000a*/ 	.short	(.L_5503 - .L_5502)
.L_5502:
        /*000c*/ 	.word	0x00000000
        /*0010*/ 	.short	0x0002
        /*0012*/ 	.short	0x0c49
        /*0014*/ 	.byte	0x00, 0xf0, 0x05, 0x00


	//----- nvinfo : EIATTR_KPARAM_INFO
	.align		4
.L_5503:
        /*0018*/ 	.byte	0x04, 0x17
        /*001a*/ 	.short	(.L_5505 - .L_5504)
.L_5504:
        /*001c*/ 	.word	0x00000000
        /*0020*/ 	.short	0x0001
        /*0022*/ 	.short	0x0c48
        /*0024*/ 	.byte	0x00, 0xf0, 0x05, 0x00


	//----- nvinfo : EIATTR_KPARAM_INFO
	.align		4
.L_5505:
        /*0028*/ 	.byte	0x04, 0x17
        /*002a*/ 	.short	(.L_5507 - .L_5506)
.L_5506:
        /*002c*/ 	.word	0x00000000
        /*0030*/ 	.short	0x0000
        /*0032*/ 	.short	0x0000
        /*0034*/ 	.byte	0x00, 0xf0, 0x21, 0x31


	//----- nvinfo : EIATTR_SPARSE_MMA_MASK
	.align		4
.L_5507:
        /*0038*/ 	.byte	0x03, 0x50
        /*003a*/ 	.short	0x0000


	//----- nvinfo : EIATTR_MAXREG_COUNT
	.align		4
        /*003c*/ 	.byte	0x03, 0x1b
        /*003e*/ 	.short	0x0080


	//----- nvinfo : EIATTR_MERCURY_ISA_VERSION
	.align		4
        /*0040*/ 	.byte	0x03, 0x5f
        /*0042*/ 	.short	0x0101


	//----- nvinfo : EIATTR_VRC_CTA_INIT_COUNT
	.align		4
        /*0044*/ 	.byte	0x02, 0x4a
	.zero		1
	.zero		1


	//----- nvinfo : EIATTR_EXIT_INSTR_OFFSETS
	.align		4
        /*0048*/ 	.byte	0x04, 0x1c
        /*004a*/ 	.short	(.L_5509 - .L_5508)


	//   ....[0]....
.L_5508:
        /*004c*/ 	.word	0x00000160


	//   ....[1]....
        /*0050*/ 	.word	0x00000960


	//   ....[2]....
        /*0054*/ 	.word	0x00000c40


	//   ....[3]....
        /*0058*/ 	.word	0x00000c90


	//   ....[4]....
        /*005c*/ 	.word	0x00000ce0


	//   ....[5]....
        /*0060*/ 	.word	0x00000e60


	//----- nvinfo : EIATTR_MAX_THREADS
	.align		4
.L_5509:
        /*0064*/ 	.byte	0x04, 0x05
        /*0066*/ 	.short	(.L_5511 - .L_5510)
.L_5510:
        /*0068*/ 	.word	0x00000200
        /*006c*/ 	.word	0x00000001
        /*0070*/ 	.word	0x00000001


	//----- nvinfo : EIATTR_CRS_STACK_SIZE
	.align		4
.L_5511:
        /*0074*/ 	.byte	0x04, 0x1e
        /*0076*/ 	.short	(.L_5513 - .L_5512)
.L_5512:
        /*0078*/ 	.word	0x00000000


	//----- nvinfo : EIATTR_CBANK_PARAM_SIZE
	.align		4
.L_5513:
        /*007c*/ 	.byte	0x03, 0x19
        /*007e*/ 	.short	0x0c4a


	//----- nvinfo : EIATTR_PARAM_CBANK
	.align		4
        /*0080*/ 	.byte	0x04, 0x0a
        /*0082*/ 	.short	(.L_5515 - .L_5514)
	.align		4
.L_5514:
        /*0084*/ 	.word	index@(.nv.constant0._ZN2at6native55_GLOBAL__N__de093ff9_22_ForeachBinaryOpList_cu_a911ec4325multi_tensor_apply_kernelINS1_18TensorListMetadataILi2EEENS1_11CopyFunctorIfN3c108BFloat16ELi2ELi1ELi1EEEJNS0_4CopyIfS7_EEEEEvT_T0_DpT1_)
        /*0088*/ 	.short	0x0380
        /*008a*/ 	.short	0x0c4a


	//----- nvinfo : EIATTR_SW_WAR
	.align		4
.L_5515:
        /*008c*/ 	.byte	0x04, 0x36
        /*008e*/ 	.short	(.L_5517 - .L_5516)
.L_5516:
        /*0090*/ 	.word	0x00000008
.L_5517:


//--------------------- .nv.info._ZN2at6native55_GLOBAL__N__de093ff9_22_ForeachBinaryOpList_cu_a911ec4325multi_tensor_apply_kernelINS1_18TensorListMetadataILi2EEENS1_11CopyFunctorIfN3c104HalfELi2ELi1ELi1EEEJNS0_4CopyIfS7_EEEEEvT_T0_DpT1_ --------------------------
	.section	.nv.info._ZN2at6native55_GLOBAL__N__de093ff9_22_ForeachBinaryOpList_cu_a911ec4325multi_tensor_apply_kernelINS1_18TensorListMetadataILi2EEENS1_11CopyFunctorIfN3c104HalfELi2ELi1ELi1EEEJNS0_4CopyIfS7_EEEEEvT_T0_DpT1_,"",@"SHT_CUDA_INFO"
	.sectionflags	@""
	.align	4


	//----- nvinfo : EIATTR_CUDA_API_VERSION
	.align		4
        /*0000*/ 	.byte	0x04, 0x37
        /*0002*/ 	.short	(.L_5519 - .L_5518)
.L_5518:
        /*0004*/ 	.word	0x00000082


	//----- nvinfo : EIATTR_KPARAM_INFO
	.align		4
.L_5519:
        /*0008*/ 	.byte	0x04, 0x17
        /*000a*/ 	.short	(.L_5521 - .L_5520)
.L_5520:
        /*000c*/ 	.word	0x00000000
        /*0010*/ 	.short	0x0002
        /*0012*/ 	.short	0x0c49
        /*0014*/ 	.byte	0x00, 0xf0, 0x05, 0x00


	//----- nvinfo : EIATTR_KPARAM_INFO
	.align		4
.L_5521:
        /*0018*/ 	.byte	0x04, 0x17
        /*001a*/ 	.short	(.L_5523 - .L_5522)
.L_5522:
        /*001c*/ 	.word	0x00000000
        /*0020*/ 	.short	0x0001
        /*0022*/ 	.short	0x0c48
        /*0024*/ 	.byte	0x00, 0xf0, 0x05, 0x00


	//----- nvinfo : EIATTR_KPARAM_INFO
	.align		4
.L_5523:
        /*0028*/ 	.byte	0x04, 0x17
        /*002a*/ 	.short	(.L_5525 - .L_5524)
.L_5524:
        /*002c*/ 	.word	0x00000000
        /*0030*/ 	.short	0x0000
        /*0032*/ 	.short	0x0000
        /*0034*/ 	.byte	0x00, 0xf0, 0x21, 0x31


	//----- nvinfo : EIATTR_SPARSE_MMA_MASK
	.align		4
.L_5525:
        /*0038*/ 	.byte	0x03, 0x50
        /*003a*/ 	.short	0x0000


	//----- nvinfo : EIATTR_MAXREG_COUNT
	.align		4
        /*003c*/ 	.byte	0x03, 0x1b
        /*003e*/ 	.short	0x0080


	//----- nvinfo : EIATTR_MERCURY_ISA_VERSION
	.align		4
        /*0040*/ 	.byte	0x03, 0x5f
        /*0042*/ 	.short	0x0101


	//----- nvinfo : EIATTR_VRC_CTA_INIT_COUNT
	.align		4
        /*0044*/ 	.byte	0x02, 0x4a
	.zero		1
	.zero		1


	//----- nvinfo : EIATTR_EXIT_INSTR_OFFSETS
	.align		4
        /*0048*/ 	.byte	0x04, 0x1c
        /*004a*/ 	.short	(.L_5527 - .L_5526)


	//   ....[0]....
.L_5526:
        /*004c*/ 	.word	0x00000160


	//   ....[1]....
        /*0050*/ 	.word	0x00000960


	//   ....[2]....
        /*0054*/ 	.word	0x00000c40


	//   ....[3]....
        /*0058*/ 	.word	0x00000c90


	//   ....[4]....
        /*005c*/ 	.word	0x00000ce0


	//   ....[5]....
        /*0060*/ 	.word	0x00000e40


	//----- nvinfo : EIATTR_MAX_THREADS
	.align		4
.L_5527:
        /*0064*/ 	.byte	0x04, 0x05
        /*0066*/ 	.short	(.L_5529 - .L_5528)
.L_5528:
        /*0068*/ 	.word	0x00000200
        /*006c*/ 	.word	0x00000001
        /*0070*/ 	.word	0x00000001


	//----- nvinfo : EIATTR_CRS_STACK_SIZE
	.align		4
.L_5529:
        /*0074*/ 	.byte	0x04, 0x1e
        /*0076*/ 	.short	(.L_5531 - .L_5530)
.L_5530:
        /*0078*/ 	.word	0x00000000


	//----- nvinfo : EIATTR_CBANK_PARAM_SIZE
	.align		4
.L_5531:
        /*007c*/ 	.byte	0x03, 0x19
        /*007e*/ 	.short	0x0c4a


	//----- nvinfo : EIATTR_PARAM_CBANK
	.align		4
        /*0080*/ 	.byte	0x04, 0x0a
        /*0082*/ 	.short	(.L_5533 - .L_5532)
	.align		4
.L_5532:
        /*0084*/ 	.word	index@(.nv.constant0._ZN2at6native55_GLOBAL__N__de093ff9_22_ForeachBinaryOpList_cu_a911ec4325multi_tensor_apply_kernelINS1_18TensorListMetadataILi2EEENS1_11CopyFunctorIfN3c104HalfELi2ELi1ELi1EEEJNS0_4CopyIfS7_EEEEEvT_T0_DpT1_)
        /*0088*/ 	.short	0x0380
        /*008a*/ 	.short	0x0c4a


	//----- nvinfo : EIATTR_SW_WAR
	.align		4
.L_5533:
        /*008c*/ 	.byte	0x04, 0x36
        /*008e*/ 	.short	(.L_5535 - .L_5534)
.L_5534:
        /*0090*/ 	.word	0x00000008
.L_5535:


//--------------------- .nv.info._ZN2at6native55_GLOBAL__N__de093ff9_22_ForeachBinaryOpList_cu_a911ec4325multi_tensor_apply_kernelINS1_18TensorListMetadataILi2EEENS1_11CopyFunctorIfN3c107complexIfEELi2ELi1ELi1EEEJNS0_4CopyIfS8_EEEEEvT_T0_DpT1_ --------------------------
	.section	.nv.info._ZN2at6native55_GLOBAL__N__de093ff9_22_ForeachBinaryOpList_cu_a911ec4325multi_tensor_apply_kernelINS1_18TensorListMetadataILi2EEENS1_11CopyFunctorIfN3c107complexIfEELi2ELi1ELi1EEEJNS0_4CopyIfS8_EEEEEvT_T0_DpT1_,"",@"SHT_CUDA_INFO"
	.sectionflags	@""
	.align	4


	//----- nvinfo : EIATTR_CUDA_API_VERSION
	.align		4
        /*0000*/ 	.byte	0x04, 0x37
        /*0002*/ 	.short	(.L_5537 - .L_5536)
.L_5536:
        /*0004*/ 	.word	0x00000082


	//----- nvinfo : EIATTR_KPARAM_INFO
	.align		4
.L_5537:
        /*0008*/ 	.byte	0x04, 0x17
        /*000a*/ 	.short	(.L_5539 - .L_5538)
.L_5538:
        /*000c*/ 	.word	0x00000000
        /*0010*/ 	.short	0x0002
        /*0012*/ 	.short	0x0c49
        /*0014*/ 	.byte	0x00, 0xf0, 0x05, 0x00


	//----- nvinfo : EIATTR_KPARAM_INFO
	.align		4
.L_5539:
        /*0018*/ 	.byte	0x04, 0x17
        /*001a*/ 	.short	(.L_5541 - .L_5540)
.L_5540:
        /*001c*/ 	.word	0x00000000
        /*0020*/ 	.short	0x0001
        /*0022*/ 	.short	0x0c48
        /*0024*/ 	.byte	0x00, 0xf0, 0x05, 0x00


	//----- nvinfo : EIATTR_KPARAM_INFO
	.align		4
.L_5541:
        /*0028*/ 	.byte	0x04, 0x17
        /*002a*/ 	.short	(.L_5543 - .L_5542)
.L_5542:
        /*002c*/ 	.word	0x00000000
        /*0030*/ 	.short	0x0000
        /*0032*/ 	.short	0x0000
        /*0034*/ 	.byte	0x00, 0xf0, 0x21, 0x31


	//----- nvinfo : EIATTR_SPARSE_MMA_MASK
	.align		4
.L_5543:
        /*0038*/ 	.byte	0x03, 0x50
        /*003a*/ 	.short	0x0000


	//----- nvinfo : EIATTR_MAXREG_COUNT
	.align		4
        /*003c*/ 	.byte	0x03, 0x1b
        /*003e*/ 	.short	0x0080


	//----- nvinfo : EIATTR_MERCURY_ISA_VERSION
	.align		4
        /*0040*/ 	.byte	0x03, 0x5f
        /*0042*/ 	.short	0x0101


	//----- nvinfo : EIATTR_VRC_CTA_INIT_COUNT
	.align		4
        /*0044*/ 	.byte	0x02, 0x4a
	.zero		1
	.zero		1


	//----- nvinfo : EIATTR_EXIT_INSTR_OFFSETS
	.align		4
        /*0048*/ 	.byte	0x04, 0x1c
        /*004a*/ 	.short	(.L_5545 - .L_5544)


	//   ....[0]....
.L_5544:
        /*004c*/ 	.word	0x00000160


	//   ....[1]....
        /*0050*/ 	.word	0x00000920


	//   ....[2]....
        /*0054*/ 	.word	0x00000ba0


	//   ....[3]....
        /*0058*/ 	.word	0x00000be0


	//   ....[4]....
        /*005c*/ 	.word	0x00000c30


	//   ....[5]....
        /*0060*/ 	.word	0x00000d50


	//----- nvinfo : EIATTR_MAX_THREADS
	.align		4
.L_5545:
        /*0064*/ 	.byte	0x04, 0x05
        /*0066*/ 	.short	(.L_5547 - .L_5546)
.L_5546:
        /*0068*/ 	.word	0x00000200
        /*006c*/ 	.word	0x00000001
        /*0070*/ 	.word	0x00000001


	//----- nvinfo : EIATTR_CRS_STACK_SIZE
	.align		4
.L_5547:
        /*0074*/ 	.byte	0x04, 0x1e
        /*0076*/ 	.short	(.L_5549 - .L_5548)
.L_5548:
        /*0078*/ 	.word	0x00000000


	//----- nvinfo : EIATTR_CBANK_PARAM_SIZE
	.align		4
.L_5549:
        /*007c*/ 	.byte	0x03, 0x19
        /*007e*/ 	.short	0x0c4a


	//----- nvinfo : EIATTR_PARAM_CBANK
	.align		4
        /*0080*/ 	.byte	0x04, 0x0a
        /*0082*/ 	.short	(.L_5551 - .L_5550)
	.align		4
.L_5550:
        /*0084*/ 	.word	index@(.nv.constant0._ZN2at6native55_GLOBAL__N__de093ff9_22_ForeachBinaryOpList_cu_a911ec4325multi_tensor_apply_kernelINS1_18TensorListMetadataILi2EEENS1_11CopyFunctorIfN3c107complexIfEELi2ELi1ELi1EEEJNS0_4CopyIfS8_EEEEEvT_T0_DpT1_)
        /*0088*/ 	.short	0x0380
        /*008a*/ 	.short	0x0c4a


	//----- nvinfo : EIATTR_SW_WAR
	.align		4
.L_5551:
        /*008c*/ 	.byte	0x04, 0x36
        /*008e*/ 	.short	(.L_5553 - .L_5552)
.L_5552:
        /*0090*/ 	.word	0x00000008
.L_5553:


//--------------------- .nv.info._ZN2at6native55_GLOBAL__N__de093ff9_22_ForeachBinaryOpList_cu_a911ec4325multi_tensor_apply_kernelINS1_18TensorListMetadataILi2EEENS1_11CopyFunctorIfN3c107complexIdEELi2ELi1ELi1EEEJNS0_4CopyIfS8_EEEEEvT_T0_DpT1_ --------------------------
	.section	.nv.info._ZN2at6native55_GLOBAL__N__de093ff9_22_ForeachBinaryOpList_cu_a911ec4325multi_tensor_apply_kernelINS1_18TensorListMetadataILi2EEENS1_11CopyFunctorIfN3c107complexIdEELi2ELi1ELi1EEEJNS0_4CopyIfS8_EEEEEvT_T0_DpT1_,"",@"SHT_CUDA_INFO"
	.sectionflags	@""
	.align	4


	//----- nvinfo : EIATTR_CUDA_API_VERSION
	.align		4
        /*0000*/ 	.byte	0x04, 0x37
        /*0002*/ 	.short	(.L_5555 - .L_5554)
.L_5554:
        /*0004*/ 	.word	0x00000082


	//----- nvinfo : EIATTR_KPARAM_INFO
	.align		4
.L_5555:
        /*0008*/ 	.byte	0x04, 0x17
        /*000a*/ 	.short	(.L_5557 - .L_5556)
.L_5556:
        /*000c*/ 	.word	0x00000000
        /*0010*/ 	.short	0x0002
        /*0012*/ 	.short	0x0c49
        /*0014*/ 	.byte	0x00, 0xf0, 0x05, 0x00


	//----- nvinfo : EIATTR_KPARAM_INFO
	.align		4
.L_5557:
        /*0018*/ 	.byte	0x04, 0x17
        /*001a*/ 	.short	(.L_5559 - .L_5558)
.L_5558:
        /*001c*/ 	.word	0x00000000
        /*0020*/ 	.short	0x0001
        /*0022*/ 	.short	0x0c48
        /*0024*/ 	.byte	0x00, 0xf0, 0x05, 0x00


	//----- nvinfo : EIATTR_KPARAM_INFO
	.align		4
.L_5559:
        /*0028*/ 	.byte	0x04, 0x17
        /*002a*/ 	.short	(.L_5561 - .L_5560)
.L_5560:
        /*002c*/ 	.word	0x00000000
        /*0030*/ 	.short	0x0000
        /*0032*/ 	.short	0x0000
        /*0034*/ 	.byte	0x00, 0xf0, 0x21, 0x31


	//----- nvinfo : EIATTR_SPARSE_MMA_MASK
	.align		4
.L_5561:
        /*0038*/ 	.byte	0x03, 0x50
        /*003a*/ 	.short	0x0000


	//----- nvinfo : EIATTR_MAXREG_COUNT
	.align		4
        /*003c*/ 	.byte	0x03, 0x1b
        /*003e*/ 	.short	0x0080


	//----- nvinfo : EIATTR_MERCURY_ISA_VERSION
	.align		4
        /*0040*/ 	.byte	0x03, 0x5f
        /*0042*/ 	.short	0x0101


	//----- nvinfo : EIATTR_VRC_CTA_INIT_COUNT
	.align		4
        /*0044*/ 	.byte	0x02, 0x4a
	.zero		1
	.zero		1


	//----- nvinfo : EIATTR_EXIT_INSTR_OFFSETS
	.align		4
        /*0048*/ 	.byte	0x04, 0x1c
        /*004a*/ 	.short	(.L_5563 - .L_5562)


	//   ....[0]....
.L_5562:
        /*004c*/ 	.word	0x00000160


	//   ....[1]....
        /*0050*/ 	.word	0x00000d20


	//   ....[2]....
        /*0054*/ 	.word	0x00001080


	//   ....[3]....
        /*0058*/ 	.word	0x000010d0


	//   ....[4]....
        /*005c*/ 	.word	0x00001120


	//   ....[5]....
        /*0060*/ 	.word	0x00001330


	//----- nvinfo : EIATTR_MAX_THREADS
	.align		4
.L_5563:
        /*0064*/ 	.byte	0x04, 0x05
        /*0066*/ 	.short	(.L_5565 - .L_5564)
.L_5564:
        /*0068*/ 	.word	0x00000200
        /*006c*/ 	.word	0x00000001
        /*0070*/ 	.word	0x00000001


	//----- nvinfo : EIATTR_CRS_STACK_SIZE
	.align		4
.L_5565:
        /*0074*/ 	.byte	0x04, 0x1e
        /*0076*/ 	.short	(.L_5567 - .L_5566)
.L_5566:
        /*0078*/ 	.word	0x00000000


	//----- nvinfo : EIATTR_CBANK_PARAM_SIZE
	.align		4
.L_5567:
        /*007c*/ 	.byte	0x03, 0x19
        /*007e*/ 	.short	0x0c4a


	//----- nvinfo : EIATTR_PARAM_CBANK
	.align		4
        /*0080*/ 	.byte	0x04, 0x0a
        /*0082*/ 	.short	(.L_5569 - .L_5568)
	.align		4
.L_5568:
        /*0084*/ 	.word	index@(.nv.constant0._ZN2at6native55_GLOBAL__N__de093ff9_22_ForeachBinaryOpList_cu_a911ec4325multi_tensor_apply_kernelINS1_18TensorListMetadataILi2EEENS1_11CopyFunctorIfN3c107complexIdEELi2ELi1ELi1EEEJNS0_4CopyIfS8_EEEEEvT_T0_DpT1_)
        /*0088*/ 	.short	0x0380
        /*008a*/ 	.short	0x0c4a


	//----- nvinfo : EIATTR_SW_WAR
	.align		4
.L_5569:
        /*008c*/ 	.byte	0x04, 0x36
        /*008e*/ 	.short	(.L_5571 - .L_5570)
.L_5570:
        /*0090*/ 	.word	0x00000008
.L_5571:


//--------------------- .nv.info._ZN2at6native55_GLOBAL__N__de093ff9_22_ForeachBinaryOpList_cu_a911ec4325multi_tensor_apply_kernelINS1_18TensorListMetadataILi2EEENS1_11CopyFunctorIfdLi2ELi1ELi1EEEJNS0_4CopyIfdEEEEEvT_T0_DpT1_ --------------------------
	.section	.nv.info._ZN2at6native55_GLOBAL__N__de093ff9_22_ForeachBinaryOpList_cu_a911ec4325multi_tensor_apply_kernelINS1_18TensorListMetadataILi2EEENS1_11CopyFunctorIfdLi2ELi1ELi1EEEJNS0_4CopyIfdEEEEEvT_T0_DpT1_,"",@"SHT_CUDA_INFO"
	.sectionflags	@""
	.align	4


	//----- nvinfo : EIATTR_CUDA_API_VERSION
	.align		4
        /*0000*/ 	.byte	0x04, 0x37
        /*0002*/ 	.short	(.L_5573 - .L_5572)
.L_5572:
        /*0004*/ 	.word	0x00000082


	//----- nvinfo : EIATTR_KPARAM_INFO
	.align		4
.L_5573:
        /*0008*/ 	.byte	0x04, 0x17
        /*000a*/ 	.short	(.L_5575 - .L_5574)
.L_5574:
        /*000c*/ 	.word	0x00000000
        /*0010*/ 	.short	0x0002
        /*0012*/ 	.short	0x0c49
        /*0014*/ 	.byte	0x00, 0xf0, 0x05, 0x00


	//----- nvinfo : EIATTR_KPARAM_INFO
	.align		4
.L_5575:
        /*0018*/ 	.byte	0x04, 0x17
        /*001a*/ 	.short	(.L_5577 - .L_5576)
.L_5576:
        /*001c*/ 	.word	0x00000000
        /*0020*/ 	.short	0x0001
        /*0022*/ 	.short	0x0c48
        /*0024*/ 	.byte	0x00, 0xf0, 0x05, 0x00


	//----- nvinfo : EIATTR_KPARAM_INFO
	.align		4
.L_5577:
        /*0028*/ 	.byte	0x04, 0x17
        /*002a*/ 	.short	(.L_5579 - .L_5578)
.L_5578:
        /*002c*/ 	.word	0x00000000
        /*0030*/ 	.short	0x0000
        /*0032*/ 	.short	0x0000
        /*0034*/ 	.byte	0x00, 0xf0, 0x21, 0x31


	//----- nvinfo : EIATTR_SPARSE_MMA_MASK
	.align		4
.L_5579:
        /*0038*/ 	.byte	0x03, 0x50
        /*003a*/ 	.short	0x0000


	//----- nvinfo : EIATTR_MAXREG_COUNT
	.align		4
        /*003c*/ 	.byte	0x03, 0x1b
        /*003e*/ 	.short	0x0080


	//----- nvinfo : EIATTR_MERCURY_ISA_VERSION
	.align		4
        /*0040*/ 	.byte	0x03, 0x5f
        /*0042*/ 	.short	0x0101


	//----- nvinfo : EIATTR_VRC_CTA_INIT_COUNT
	.align		4
        /*0044*/ 	.byte	0x02, 0x4a
	.zero		1
	.zero		1


	//----- nvinfo : EIATTR_EXIT_INSTR_OFFSETS
	.align		4
        /*0048*/ 	.byte	0x04, 0x1c
        /*004a*/ 	.short	(.L_5581 - .L_5580)


	//   ....[0]....
.L_5580:
        /*004c*/ 	.word	0x00000160


	//   ....[1]....
        /*0050*/ 	.word	0x00000cd0


	//   ....[2]....
        /*0054*/ 	.word	0x00001030


	//   ....[3]....
        /*0058*/ 	.word	0x00001080


	//   ....[4]....
        /*005c*/ 	.word	0x000010d0


	//   ....[5]....
        /*0060*/ 	.word	0x000012d0


	//----- nvinfo : EIATTR_MAX_THREADS
	.align		4
.L_5581:
        /*0064*/ 	.byte	0x04, 0x05
        /*0066*/ 	.short	(.L_5583 - .L_5582)
.L_5582:
        /*0068*/ 	.word	0x00000200
        /*006c*/ 	.word	0x00000001
        /*0070*/ 	.word	0x00000001


	//----- nvinfo : EIATTR_CRS_STACK_SIZE
	.align		4
.L_5583:
        /*0074*/ 	.byte	0x04, 0x1e
        /*0076*/ 	.short	(.L_5585 - .L_5584)
.L_5584:
        /*0078*/ 	.word	0x00000000


	//----- nvinfo : EIATTR_CBANK_PARAM_SIZE
	.align		4
.L_5585:
        /*007c*/ 	.byte	0x03, 0x19
        /*007e*/ 	.short	0x0c4a


	//----- nvinfo : EIATTR_PARAM_CBANK
	.align		4
        /*0080*/ 	.byte	0x04, 0x0a
        /*0082*/ 	.short	(.L_5587 - .L_5586)
	.align		4
.L_5586:
        /*0084*/ 	.word	index@(.nv.constant0._ZN2at6native55_GLOBAL__N__de093ff9_22_ForeachBinaryOpList_cu_a911ec4325multi_tensor_apply_kernelINS1_18TensorListMetadataILi2EEENS1_11CopyFunctorIfdLi2ELi1ELi1EEEJNS0_4CopyIfdEEEEEvT_T0_DpT1_)
        /*0088*/ 	.short	0x0380
        /*008a*/ 	.short	0x0c4a


	//----- nvinfo : EIATTR_SW_WAR
	.align		4
.L_5587:
        /*008c*/ 	.byte	0x04, 0x36
        /*008e*/ 	.short	(.L_5589 - .L_5588)
.L_5588:
        /*0090*/ 	.word	0x00000008
.L_5589:


//--------------------- .nv.info._ZN2at6native55_GLOBAL__N__de093ff9_22_ForeachBinaryOpList_cu_a911ec4325multi_tensor_apply_kernelINS1_18TensorListMetadataILi2EEENS1_11CopyFunctorIfiLi2ELi1ELi1EEEJNS0_4CopyIfiEEEEEvT_T0_DpT1_ --------------------------
	.section	.nv.info._ZN2at6native55_GLOBAL__N__de093ff9_22_ForeachBinaryOpList_cu_a911ec4325multi_tensor_apply_kernelINS1_18TensorListMetadataILi2EEENS1_11CopyFunctorIfiLi2ELi1ELi1EEEJNS0_4CopyIfiEEEEEvT_T0_DpT1_,"",@"SHT_CUDA_INFO"
	.sectionflags	@""
	.align	4


	//----- nvinfo : EIATTR_CUDA_API_VERSION
	.align		4
        /*0000*/ 	.byte	0x04, 0x37
        /*0002*/ 	.short	(.L_5591 - .L_5590)
.L_5590:
        /*0004*/ 	.word	0x00000082


	//----- nvinfo : EIATTR_KPARAM_INFO
	.align		4
.L_5591:
        /*0008*/ 	.byte	0x04, 0x17
        /*000a*/ 	.short	(.L_5593 - .L_5592)
.L_5592:
        /*000c*/ 	.word	0x00000000
        /*0010*/ 	.short	0x0002
        /*0012*/ 	.short	0x0c49
        /*0014*/ 	.byte	0x00, 0xf0, 0x05, 0x00


	//----- nvinfo : EIATTR_KPARAM_INFO
	.align		4
.L_5593:
        /*0018*/ 	.byte	0x04, 0x17
        /*001a*/ 	.short	(.L_5595 - .L_5594)
.L_5594:
        /*001c*/ 	.word	0x00000000
        /*0020*/ 	.short	0x0001
        /*0022*/ 	.short	0x0c48
        /*0024*/ 	.byte	0x00, 0xf0, 0x05, 0x00


	//----- nvinfo : EIATTR_KPARAM_INFO
	.align		4
.L_5595:
        /*0028*/ 	.byte	0x04, 0x17
        /*002a*/ 	.short	(.L_5597 - .L_5596)
.L_5596:
        /*002c*/ 	.word	0x00000000
        /*0030*/ 	.short	0x0000
        /*0032*/ 	.short	0x0000
        /*0034*/ 	.byte	0x00, 0xf0, 0x21, 0x31


	//----- nvinfo : EIATTR_SPARSE_MMA_MASK
	.align		4
.L_5597:
        /*0038*/ 	.byte	0x03, 0x50
        /*003a*/ 	.short	0x0000


	//----- nvinfo : EIATTR_MAXREG_COUNT
	.align		4
        /*003c*/ 	.byte	0x03, 0x1b
        /*003e*/ 	.short	0x0080


	//----- nvinfo : EIATTR_MERCURY_ISA_VERSION
	.align		4
        /*0040*/ 	.byte	0x03, 0x5f
        /*0042*/ 	.short	0x0101


	//----- nvinfo : EIATTR_VRC_CTA_INIT_COUNT
	.align		4
        /*0044*/ 	.byte	0x02, 0x4a
	.zero		1
	.zero		1


	//----- nvinfo : EIATTR_EXIT_INSTR_OFFSETS
	.align		4
        /*0048*/ 	.byte	0x04, 0x1c
        /*004a*/ 	.short	(.L_5599 - .L_5598)


	//   ....[0]....
.L_5598:
        /*004c*/ 	.word	0x00000160


	//   ....[1]....
        /*0050*/ 	.word	0x00000960


	//   ....[2]....
        /*0054*/ 	.word	0x00000c30


	//   ....[3]....
        /*0058*/ 	.word	0x00000c80


	//   ....[4]....
        /*005c*/ 	.word	0x00000cd0


	//   ....[5]....
        /*0060*/ 	.word	0x00000e50


	//----- nvinfo : EIATTR_MAX_THREADS
	.align		4
.L_5599:
        /*0064*/ 	.byte	0x04, 0x05
        /*0066*/ 	.short	(.L_5601 - .L_5600)
.L_5600:
        /*0068*/ 	.word	0x00000200
        /*006c*/ 	.word	0x00000001
        /*0070*/ 	.word	0x00000001


	//----- nvinfo : EIATTR_CRS_STACK_SIZE
	.align		4
.L_5601:
        /*0074*/ 	.byte	0x04, 0x1e
        /*0076*/ 	.short	(.L_5603 - .L_5602)
.L_5602:
        /*0078*/ 	.word	0x00000000


	//----- nvinfo : EIATTR_CBANK_PARAM_SIZE
	.align		4
.L_5603:
        /*007c*/ 	.byte	0x03, 0x19
        /*007e*/ 	.short	0x0c4a


	//----- nvinfo : EIATTR_PARAM_CBANK
	.align		4
        /*0080*/ 	.byte	0x04, 0x0a
        /*0082*/ 	.short	(.L_5605 - .L_5604)
	.align		4
.L_5604:
        /*0084*/ 	.word	index@(.nv.constant0._ZN2at6native55_GLOBAL__N__de093ff9_22_ForeachBinaryOpList_cu_a911ec4325multi_tensor_apply_kernelINS1_18TensorListMetadataILi2EEENS1_11CopyFunctorIfiLi2ELi1ELi1EEEJNS0_4CopyIfiEEEEEvT_T0_DpT1_)
        /*0088*/ 	.short	0x0380
        /*008a*/ 	.short	0x0c4a


	//----- nvinfo : EIATTR_SW_WAR
	.align		4
.L_5605:
        /*008c*/ 	.byte	0x04, 0x36
        /*008e*/ 	.short	(.L_5607 - .L_5606)
.L_5606:
        /*0090*/ 	.word	0x00000008
.L_5607:


//--------------------- .nv.info._ZN2at6native55_GLOBAL__N__de093ff9_22_ForeachBinaryOpList_cu_a911ec4325multi_tensor_apply_kernelINS1_18TensorListMetadataILi2EEENS1_11CopyFunctorIfsLi2ELi1ELi1EEEJNS0_4CopyIfsEEEEEvT_T0_DpT1_ --------------------------
	.section	.nv.info._ZN2at6native55_GLOBAL__N__de093ff9_22_ForeachBinaryOpList_cu_a911ec4325multi_tensor_apply_kernelINS1_18TensorListMetadataILi2EEENS1_11CopyFunctorIfsLi2ELi1ELi1EEEJNS0_4CopyIfsEEEEEvT_T0_DpT1_,"",@"SHT_CUDA_INFO"
	.sectionflags	@""
	.align	4


	//----- nvinfo : EIATTR_CUDA_API_VERSION
	.align		4
        /*0000*/ 	.byte	0x04, 0x37
        /*0002*/ 	.short	(.L_5609 - .L_5608)
.L_5608:
        /*0004*/ 	.word	0x00000082


	//----- nvinfo : EIATTR_KPARAM_INFO
	.align		4
.L_5609:
        /*0008*/ 	.byte	0x04, 0x17
        /*000a*/ 	.short	(.L_5611 - .L_5610)
.L_5610:
        /*000c*/ 	.word	0x00000000
        /*0010*/ 	.short	0x0002
        /*0012*/ 	.short	0x0c49
        /*0014*/ 	.byte	0x00, 0xf0, 0x05, 0x00


	//----- nvinfo : EIATTR_KPARAM_INFO
	.align		4
.L_5611:
        /*0018*/ 	.byte	0x04, 0x17
        /*001a*/ 	.short	(.L_5613 - .L_5612)
.L_5612:
        /*001c*/ 	.word	0x00000000
        /*0020*/ 	.short	0x0001
        /*0022*/ 	.short	0x0c48
        /*0024*/ 	.byte	0x00, 0xf0, 0x05, 0x00


	//----- nvinfo : EIATTR_KPARAM_INFO
	.align		4
.L_5613:
        /*0028*/ 	.byte	0x04, 0x17
        /*002a*/ 	.short	(.L_5615 - .L_5614)
.L_5614:
        /*002c*/ 	.word	0x00000000
        /*0030*/ 	.short	0x0000
        /*0032*/ 	.short	0x0000
        /*0034*/ 	.byte	0x00, 0xf0, 0x21, 0x31


	//----- nvinfo : EIATTR_SPARSE_MMA_MASK
	.align		4
.L_5615:
        /*0038*/ 	.byte	0x03, 0x50
        /*003a*/ 	.short	0x0000


	//----- nvinfo : EIATTR_MAXREG_COUNT
	.align		4
        /*003c*/ 	.byte	0x03, 0x1b
        /*003e*/ 	.short	0x0080


	//----- nvinfo : EIATTR_MERCURY_ISA_VERSION
	.align		4
        /*0040*/ 	.byte	0x03, 0x5f
        /*0042*/ 	.short	0x0101


	//----- nvinfo : EIATTR_VRC_CTA_INIT_COUNT
	.align		4
        /*0044*/ 	.byte	0x02, 0x4a
	.zero		1
	.zero		1


	//----- nvinfo : EIATTR_EXIT_INSTR_OFFSETS
	.align		4
        /*0048*/ 	.byte	0x04, 0x1c
        /*004a*/ 	.short	(.L_5617 - .L_5616)


	//   ....[0]....
.L_5616:
        /*004c*/ 	.word	0x00000160


	//   ....[1]....
        /*0050*/ 	.word	0x00000960


	//   ....[2]....
        /*0054*/ 	.word	0x00000c30


	//   ....[3]....
        /*0058*/ 	.word	0x00000c80


	//   ....[4]....
        /*005c*/ 	.word	0x00000cd0


	//   ....[5]....
        /*0060*/ 	.word	0x00000e30


	//----- nvinfo : EIATTR_MAX_THREADS
	.align		4
.L_5617:
        /*0064*/ 	.byte	0x04, 0x05
        /*0066*/ 	.short	(.L_5619 - .L_5618)
.L_5618:
        /*0068*/ 	.word	0x00000200
        /*006c*/ 	.word	0x00000001
        /*0070*/ 	.word	0x00000001


	//----- nvinfo : EIATTR_CRS_STACK_SIZE
	.align		4
.L_5619:
        /*0074*/ 	.byte	0x04, 0x1e
        /*0076*/ 	.short	(.L_5621 - .L_5620)
.L_5620:
        /*0078*/ 	.word	0x00000000


	//----- nvinfo : EIATTR_CBANK_PARAM_SIZE
	.align		4
.L_5621:
        /*007c*/ 	.byte	0x03, 0x19
        /*007e*/ 	.short	0x0c4a


	//----- nvinfo : EIATTR_PARAM_CBANK
	.align		4
        /*0080*/ 	.byte	0x04, 0x0a
        /*0082*/ 	.short	(.L_5623 - .L_5622)
	.align		4
.L_5622:
        /*0084*/ 	.word	index@(.nv.constant0._ZN2at6native55_GLOBAL__N__de093ff9_22_ForeachBinaryOpList_cu_a911ec4325multi_tensor_apply_kernelINS1_18TensorListMetadataILi2EEENS1_11CopyFunctorIfsLi2ELi1ELi1EEEJNS0_4CopyIfsEEEEEvT_T0_DpT1_)
        /*0088*/ 	.short	0x0380
        /*008a*/ 	.short	0x0c4a


	//----- nvinfo : EIATTR_SW_WAR
	.align		4
.L_5623:
        /*008c*/ 	.byte	0x04, 0x36
        /*008e*/ 	.short	(.L_5625 - .L_5624)
.L_5624:
        /*0090*/ 	.word	0x00000008
.L_5625:


//--------------------- .nv.info._ZN2at6native55_GLOBAL__N__de093ff9_22_ForeachBinaryOpList_cu_a911ec4325multi_tensor_apply_kernelINS1_18TensorListMetadataILi2EEENS1_11CopyFunctorIflLi2ELi1ELi1EEEJNS0_4CopyIflEEEEEvT_T0_DpT1_ --------------------------
	.section	.nv.info._ZN2at6native55_GLOBAL__N__de093ff9_22_ForeachBinaryOpList_cu_a911ec4325multi_tensor_apply_kernelINS1_18TensorListMetadataILi2EEENS1_11CopyFunctorIflLi2ELi1ELi1EEEJNS0_4CopyIflEEEEEvT_T0_DpT1_,"",@"SHT_CUDA_INFO"
	.sectionflags	@""
	.align	4


	//----- nvinfo : EIATTR_CUDA_API_VERSION
	.align		4
        /*0000*/ 	.byte	0x04, 0x37
        /*0002*/ 	.short	(.L_5627 - .L_5626)
.L_5626:
        /*0004*/ 	.word	0x00000082


	//----- nvinfo : EIATTR_KPARAM_INFO
	.align		4
.L_5627:
        /*0008*/ 	.byte	0x04, 0x17
        /*000a*/ 	.short	(.L_5629 - .L_5628)
.L_5628:
        /*000c*/ 	.word	0x00000000
        /*0010*/ 	.short	0x0002
        /*0012*/ 	.short	0x0c49
        /*0014*/ 	.byte	0x00, 0xf0, 0x05, 0x00


	//----- nvinfo : EIATTR_KPARAM_INFO
	.align		4
.L_5629:
        /*0018*/ 	.byte	0x04, 0x17
        /*001a*/ 	.short	(.L_5631 - .L_5630)
.L_5630:
        /*001c*/ 	.word	0x00000000
        /*0020*/ 	.short	0x0001
        /*0022*/ 	.short	0x0c48
        /*0024*/ 	.byte	0x00, 0xf0, 0x05, 0x00


	//----- nvinfo : EIATTR_KPARAM_INFO
	.align		4
.L_5631:
        /*0028*/ 	.byte	0x04, 0x17
        /*002a*/ 	.short	(.L_5633 - .L_5632)
.L_5632:
        /*002c*/ 	.word	0x00000000
        /*0030*/ 	.short	0x0000
        /*0032*/ 	.short	0x0000
        /*0034*/ 	.byte	0x00, 0xf0, 0x21, 0x31


	//----- nvinfo : EIATTR_SPARSE_MMA_MASK
	.align		4
.L_5633:
        /*0038*/ 	.byte	0x03, 0x50
        /*003a*/ 	.short	0x0000


	//----- nvinfo : EIATTR_MAXREG_COUNT
	.align		4
        /*003c*/ 	.byte	0x03, 0x1b
        /*003e*/ 	.short	0x0080


	//----- nvinfo : EIATTR_MERCURY_ISA_VERSION
	.align		4
        /*0040*/ 	.byte	0x03, 0x5f
        /*0042*/ 	.short	0x0101


	//----- nvinfo : EIATTR_VRC_CTA_INIT_COUNT
	.align		4
        /*0044*/ 	.byte	0x02, 0x4a
	.zero		1
	.zero		1


	//----- nvinfo : EIATTR_EXIT_INSTR_OFFSETS
	.align		4
        /*0048*/ 	.byte	0x04, 0x1c
        /*004a*/ 	.short	(.L_5635 - .L_5634)


	//   ....[0]....
.L_5634:
        /*004c*/ 	.word	0x00000160


	//   ....[1]....
        /*0050*/ 	.word	0x00000990


	//   ....[2]....
        /*0054*/ 	.word	0x00000c30


	//   ....[3]....
        /*0058*/ 	.word	0x00000c80


	//   ....[4]....
        /*005c*/ 	.word	0x00000cd0


	//   ....[5]....
        /*0060*/ 	.word	0x00000e30


	//----- nvinfo : EIATTR_MAX_THREADS
	.align		4
.L_5635:
        /*0064*/ 	.byte	0x04, 0x05
        /*0066*/ 	.short	(.L_5637 - .L_5636)
.L_5636:
        /*0068*/ 	.word	0x00000200
        /*006c*/ 	.word	0x00000001
        /*0070*/ 	.word	0x00000001


	//----- nvinfo : EIATTR_CRS_STACK_SIZE
	.align		4
.L_5637:
        /*0074*/ 	.byte	0x04, 0x1e
        /*0076*/ 	.short	(.L_5639 - .L_5638)
.L_5638:
        /*0078*/ 	.word	0x00000000


	//----- nvinfo : EIATTR_CBANK_PARAM_SIZE
	.align		4
.L_5639:
        /*007c*/ 	.byte	0x03, 0x19
        /*007e*/ 	.short	0x0c4a


	//----- nvinfo : EIATTR_PARAM_CBANK
	.align		4
        /*0080*/ 	.byte	0x04, 0x0a
        /*0082*/ 	.short	(.L_5641 - .L_5640)
	.align		4
.L_5640:
        /*0084*/ 	.word	index@(.nv.constant0._ZN2at6native55_GLOBAL__N__de093ff9_22_ForeachBinaryOpList_cu_a911ec4325multi_tensor_apply_kernelINS1_18TensorListMetadataILi2EEENS1_11CopyFunctorIflLi2ELi1ELi1EEEJNS0_4CopyIflEEEEEvT_T0_DpT1_)
        /*0088*/ 	.short	0x0380
        /*008a*/ 	.short	0x0c4a


	//----- nvinfo : EIATTR_SW_WAR
	.align		4
.L_5641:
        /*008c*/ 	.byte	0x04, 0x36
        /*008e*/ 	.short	(.L_5643 - .L_5642)
.L_5642:
        /*0090*/ 	.word	0x00000008
.L_5643:


//--------------------- .nv.info._ZN2at6native55_GLOBAL__N__de093ff9_22_ForeachBinaryOpList_cu_a911ec4325multi_tensor_apply_kernelINS1_18TensorListMetadataILi2EEENS1_11CopyFunctorIfaLi2ELi1ELi1EEEJNS0_4CopyIfaEEEEEvT_T0_DpT1_ --------------------------
	.section	.nv.info._ZN2at6native55_GLOBAL__N__de093ff9_22_ForeachBinaryOpList_cu_a911ec4325multi_tensor_apply_kernelINS1_18TensorListMetadataILi2EEENS1_11CopyFunctorIfaLi2ELi1ELi1EEEJNS0_4CopyIfaEEEEEvT_T0_DpT1_,"",@"SHT_CUDA_INFO"
	.sectionflags	@""
	.align	4


	//----- nvinfo : EIATTR_CUDA_API_VERSION
	.align		4
        /*0000*/ 	.byte	0x04, 0x37
        /*0002*/ 	.short	(.L_5645 - .L_5644)
.L_5644:
        /*0004*/ 	.word	0x00000082


	//----- nvinfo : EIATTR_KPARAM_INFO
	.align		4
.L_5645:
        /*0008*/ 	.byte	0x04, 0x17
        /*000a*/ 	.short	(.L_5647 - .L_5646)
.L_5646:
        /*000c*/ 	.word	0x00000000
        /*0010*/ 	.short	0x0002
        /*0012*/ 	.short	0x0c49
        /*0014*/ 	.byte	0x00, 0xf0, 0x05, 0x00


	//----- nvinfo : EIATTR_KPARAM_INFO
	.align		4
.L_5647:
        /*0018*/ 	.byte	0x04, 0x17
        /*001a*/ 	.short	(.L_5649 - .L_5648)
.L_5648:
        /*001c*/ 	.word	0x00000000
        /*0020*/ 	.short	0x0001
        /*0022*/ 	.short	0x0c48
        /*0024*/ 	.byte	0x00, 0xf0, 0x05, 0x00


	//----- nvinfo : EIATTR_KPARAM_INFO
	.align		4
.L_5649:
        /*0028*/ 	.byte	0x04, 0x17
        /*002a*/ 	.short	(.L_5651 - .L_5650)
.L_5650:
        /*002c*/ 	.word	0x00000000
        /*0030*/ 	.short	0x0000
        /*0032*/ 	.short	0x0000
        /*0034*/ 	.byte	0x00, 0xf0, 0x21, 0x31


	//----- nvinfo : EIATTR_SPARSE_MMA_MASK
	.align		4
.L_5651:
        /*0038*/ 	.byte	0x03, 0x50
        /*003a*/ 	.short	0x0000


	//----- nvinfo : EIATTR_MAXREG_COUNT
	.align		4
        /*003c*/ 	.byte	0x03, 0x1b
        /*003e*/ 	.short	0x0080


	//----- nvinfo : EIATTR_MERCURY_ISA_VERSION
	.align		4
        /*0040*/ 	.byte	0x03, 0x5f
        /*0042*/ 	.short	0x0101


	//----- nvinfo : EIATTR_VRC_CTA_INIT_COUNT
	.align		4
        /*0044*/ 	.byte	0x02, 0x4a
	.zero		1
	.zero		1


	//----- nvinfo : EIATTR_EXIT_INSTR_OFFSETS
	.align		4
        /*0048*/ 	.byte	0x04, 0x1c
        /*004a*/ 	.short	(.L_5653 - .L_5652)


	//   ....[0]....
.L_5652:
        /*004c*/ 	.word	0x00000170


	//   ....[1]....
        /*0050*/ 	.word	0x00000c10


	//   ....[2]....
        /*0054*/ 	.word	0x00000ed0


	//   ....[3]....
        /*0058*/ 	.word	0x00000f20


	//   ....[4]....
        /*005c*/ 	.word	0x00000f70


	//   ....[5]....
        /*0060*/ 	.word	0x000010d0


	//----- nvinfo : EIATTR_MAX_THREADS
	.align		4
.L_5653:
        /*0064*/ 	.byte	0x04, 0x05
        /*0066*/ 	.short	(.L_5655 - .L_5654)
.L_5654:
        /*0068*/ 	.word	0x00000200
        /*006c*/ 	.word	0x00000001
        /*0070*/ 	.word	0x00000001


	//----- nvinfo : EIATTR_CRS_STACK_SIZE
	.align		4
.L_5655:
        /*0074*/ 	.byte	0x04, 0x1e
        /*0076*/ 	.short	(.L_5657 - .L_5656)
.L_5656:
        /*0078*/ 	.word	0x00000000


	//----- nvinfo : EIATTR_CBANK_PARAM_SIZE
	.align		4
.L_5657:
        /*007c*/ 	.byte	0x03, 0x19
        /*007e*/ 	.short	0x0c4a


	//----- nvinfo : EIATTR_PARAM_CBANK
	.align		4
        /*0080*/ 	.byte	0x04, 0x0a
        /*0082*/ 	.short	(.L_5659 - .L_5658)
	.align		4
.L_5658:
        /*0084*/ 	.word	index@(.nv.constant0._ZN2at6native55_GLOBAL__N__de093ff9_22_ForeachBinaryOpList_cu_a911ec4325multi_tensor_apply_kernelINS1_18TensorListMetadataILi2EEENS1_11CopyFunctorIfaLi2ELi1ELi1EEEJNS0_4CopyIfaEEEEEvT_T0_DpT1_)
        /*0088*/ 	.short	0x0380
        /*008a*/ 	.short	0x0c4a


	//----- nvinfo : EIATTR_SW_WAR
	.align		4
.L_5659:
        /*008c*/ 	.byte	0x04, 0x36
        /*008e*/ 	.short	(.L_5661 - .L_5660)
.L_5660:
        /*0090*/ 	.word	0x00000008
.L_5661:


//--------------------- .nv.info._ZN2at6native55_GLOBAL__N__de093ff9_22_ForeachBinaryOpList_cu_a911ec4325multi_tensor_apply_kernelINS1_18TensorListMetadataILi2EEENS1_11CopyFunctorIfhLi2ELi1ELi1EEEJNS0_4CopyIfhEEEEEvT_T0_DpT1_ --------------------------
	.section	.nv.info._ZN2at6native55_GLOBAL__N__de093ff9_22_ForeachBinaryOpList_cu_a911ec4325multi_tensor_apply_kernelINS1_18TensorListMetadataILi2EEENS1_11CopyFunctorIfhLi2ELi1ELi1EEEJNS0_4CopyIfhEEEEEvT_T0_DpT1_,"",@"SHT_CUDA_INFO"
	.sectionflags	@""
	.align	4


	//----- nvinfo : EIATTR_CUDA_API_VERSION
	.align		4
        /*0000*/ 	.byte	0x04, 0x37
        /*0002*/ 	.short	(.L_5663 - .L_5662)
.L_5662:
        /*0004*/ 	.word	0x00000082


	//----- nvinfo : EIATTR_KPARAM_INFO
	.align		4
.L_5663:
        /*0008*/ 	.byte	0x04, 0x17
        /*000a*/ 	.short	(.L_5665 - .L_5664)
.L_5664:
        /*000c*/ 	.word	0x00000000
        /*0010*/ 	.short	0x0002
        /*0012*/ 	.short	0x0c49
        /*0014*/ 	.byte	0x00, 0xf0, 0x05, 0x00


	//----- nvinfo : EIATTR_KPARAM_INFO
	.align		4
.L_5665:
        /*0018*/ 	.byte	0x04, 0x17
        /*001a*/ 	.short	(.L_5667 - .L_5666)
.L_5666:
        /*001c*/ 	.word	0x00000000
        /*0020*/ 	.short	0x0001
        /*0022*/ 	.short	0x0c48
        /*0024*/ 	.byte	0x00, 0xf0, 0x05, 0x00


	//----- nvinfo : EIATTR_KPARAM_INFO
	.align		4
.L_5667:
        /*0028*/ 	.byte	0x04, 0x17
        /*002a*/ 	.short	(.L_5669 - .L_5668)
.L_5668:
        /*002c*/ 	.word	0x00000000
        /*0030*/ 	.short	0x0000
        /*0032*/ 	.short	0x0000
        /*0034*/ 	.byte	0x00, 0xf0, 0x21, 0x31


	//----- nvinfo : EIATTR_SPARSE_MMA_MASK
	.align		4
.L_5669:
        /*0038*/ 	.byte	0x03, 0x50
        /*003a*/ 	.short	0x0000


	//----- nvinfo : EIATTR_MAXREG_COUNT
	.align		4
        /*003c*/ 	.byte	0x03, 0x1b
        /*003e*/ 	.short	0x0080


	//----- nvinfo : EIATTR_MERCURY_ISA_VERSION
	.align		4
        /*0040*/ 	.byte	0x03, 0x5f
        /*0042*/ 	.short	0x0101


	//----- nvinfo : EIATTR_VRC_CTA_INIT_COUNT
	.align		4
        /*0044*/ 	.byte	0x02, 0x4a
	.zero		1
	.zero		1


	//----- nvinfo : EIATTR_EXIT_INSTR_OFFSETS
	.align		4
        /*0048*/ 	.byte	0x04, 0x1c
        /*004a*/ 	.short	(.L_5671 - .L_5670)


	//   ....[0]....
.L_5670:
        /*004c*/ 	.word	0x00000170


	//   ....[1]....
        /*0050*/ 	.word	0x00000c90


	//   ....[2]....
        /*0054*/ 	.word	0x00000f60


	//   ....[3]....
        /*0058*/ 	.word	0x00000fc0


	//   ....[4]....
        /*005c*/ 	.word	0x00001010


	//   ....[5]....
        /*0060*/ 	.word	0x000011b0


	//----- nvinfo : EIATTR_MAX_THREADS
	.align		4
.L_5671:
        /*0064*/ 	.byte	0x04, 0x05
        /*0066*/ 	.short	(.L_5673 - .L_5672)
.L_5672:
        /*0068*/ 	.word	0x00000200
        /*006c*/ 	.word	0x00000001
        /*0070*/ 	.word	0x00000001


	//----- nvinfo : EIATTR_CRS_STACK_SIZE
	.align		4
.L_5673:
        /*0074*/ 	.byte	0x04, 0x1e
        /*0076*/ 	.short	(.L_5675 - .L_5674)
.L_5674:
        /*0078*/ 	.word	0x00000000


	//----- nvinfo : EIATTR_CBANK_PARAM_SIZE
	.align		4
.L_5675:
        /*007c*/ 	.byte	0x03, 0x19
        /*007e*/ 	.short	0x0c4a


	//----- nvinfo : EIATTR_PARAM_CBANK
	.align		4
        /*0080*/ 	.byte	0x04, 0x0a
        /*0082*/ 	.short	(.L_5677 - .L_5676)
	.align		4
.L_5676:
        /*0084*/ 	.word	index@(.nv.constant0._ZN2at6native55_GLOBAL__N__de093ff9_22_ForeachBinaryOpList_cu_a911ec4325multi_tensor_apply_kernelINS1_18TensorListMetadataILi2EEENS1_11CopyFunctorIfhLi2ELi1ELi1EEEJNS0_4CopyIfhEEEEEvT_T0_DpT1_)
        /*0088*/ 	.short	0x0380
        /*008a*/ 	.short	0x0c4a


	//----- nvinfo : EIATTR_SW_WAR
	.align		4
.L_5677:
        /*008c*/ 	.byte	0x04, 0x36
        /*008e*/ 	.short	(.L_5679 - .L_5678)
.L_5678:
        /*0090*/ 	.word	0x00000008
.L_5679:


//--------------------- .nv.info._ZN2at6native55_GLOBAL__N__de093ff9_22_ForeachBinaryOpList_cu_a911ec4325multi_tensor_apply_kernelINS1_18TensorListMetadataILi2EEENS1_14UnaryOpFunctorIfLi2ELi1ELi1EEEJNS0_4CopyIffEEEEEvT_T0_DpT1_ --------------------------
	.section	.nv.info._ZN2at6native55_GLOBAL__N__de093ff9_22_ForeachBinaryOpList_cu_a911ec4325multi_tensor_apply_kernelINS1_18TensorListMetadataILi2EEENS1_14UnaryOpFunctorIfLi2ELi1ELi1EEEJNS0_4CopyIffEEEEEvT_T0_DpT1_,"",@"SHT_CUDA_INFO"
	.sectionflags	@""
	.align	4


	//----- nvinfo : EIATTR_CUDA_API_VERSION
	.align		4
        /*0000*/ 	.byte	0x04, 0x37
        /*0002*/ 	.short	(.L_5681 - .L_5680)
.L_5680:
        /*0004*/ 	.word	0x00000082


	//----- nvinfo : EIATTR_KPARAM_INFO
	.align		4
.L_5681:
        /*0008*/ 	.byte	0x04, 0x17
        /*000a*/ 	.short	(.L_5683 - .L_5682)
.L_5682:
        /*000c*/ 	.word	0x00000000
        /*0010*/ 	.short	0x0002
        /*0012*/ 	.short	0x0c49
        /*0014*/ 	.byte	0x00, 0xf0, 0x05, 0x00


	//----- nvinfo : EIATTR_KPARAM_INFO
	.align		4
.L_5683:
        /*0018*/ 	.byte	0x04, 0x17
        /*001a*/ 	.short	(.L_5685 - .L_5684)
.L_5684:
        /*001c*/ 	.word	0x00000000
        /*0020*/ 	.short	0x0001
        /*0022*/ 	.short	0x0c48
        /*0024*/ 	.byte	0x00, 0xf0, 0x05, 0x00


	//----- nvinfo : EIATTR_KPARAM_INFO
	.align		4
.L_5685:
        /*0028*/ 	.byte	0x04, 0x17
        /*002a*/ 	.short	(.L_5687 - .L_5686)
.L_5686:
        /*002c*/ 	.word	0x00000000
        /*0030*/ 	.short	0x0000
        /*0032*/ 	.short	0x0000
        /*0034*/ 	.byte	0x00, 0xf0, 0x21, 0x31


	//----- nvinfo : EIATTR_SPARSE_MMA_MASK
	.align		4
.L_5687:
        /*0038*/ 	.byte	0x03, 0x50
        /*003a*/ 	.short	0x0000


	//----- nvinfo : EIATTR_MAXREG_COUNT
	.align		4
        /*003c*/ 	.byte	0x03, 0x1b
        /*003e*/ 	.short	0x0080


	//----- nvinfo : EIATTR_MERCURY_ISA_VERSION
	.align		4
        /*0040*/ 	.byte	0x03, 0x5f
        /*0042*/ 	.short	0x0101


	//----- nvinfo : EIATTR_VRC_CTA_INIT_COUNT
	.align		4
        /*0044*/ 	.byte	0x02, 0x4a
	.zero		1
	.zero		1


	//----- nvinfo : EIATTR_EXIT_INSTR_OFFSETS
	.align		4
        /*0048*/ 	.byte	0x04, 0x1c
        /*004a*/ 	.short	(.L_5689 - .L_5688)


	//   ....[0]....
.L_5688:
        /*004c*/ 	.word	0x00000160


	//   ....[1]....
        /*0050*/ 	.word	0x00000950


	//   ....[2]....
        /*0054*/ 	.word	0x00000bf0


	//   ....[3]....
        /*0058*/ 	.word	0x00000c30


	//   ....[4]....
        /*005c*/ 	.word	0x00000c80


	//   ....[5]....
        /*0060*/ 	.word	0x00000dc0


	//----- nvinfo : EIATTR_MAX_THREADS
	.align		4
.L_5689:
        /*0064*/ 	.byte	0x04, 0x05
        /*0066*/ 	.short	(.L_5691 - .L_5690)
.L_5690:
        /*0068*/ 	.word	0x00000200
        /*006c*/ 	.word	0x00000001
        /*0070*/ 	.word	0x00000001


	//----- nvinfo : EIATTR_CRS_STACK_SIZE
	.align		4
.L_5691:
        /*0074*/ 	.byte	0x04, 0x1e
        /*0076*/ 	.short	(.L_5693 - .L_5692)
.L_5692:
        /*0078*/ 	.word	0x00000000


	//----- nvinfo : EIATTR_CBANK_PARAM_SIZE
	.align		4
.L_5693:
        /*007c*/ 	.byte	0x03, 0x19
        /*007e*/ 	.short	0x0c4a


	//----- nvinfo : EIATTR_PARAM_CBANK
	.align		4
        /*0080*/ 	.byte	0x04, 0x0a
        /*0082*/ 	.short	(.L_5695 - .L_5694)
	.align		4
.L_5694:
        /*0084*/ 	.word	index@(.nv.constant0._ZN2at6native55_GLOBAL__N__de093ff9_22_ForeachBinaryOpList_cu_a911ec4325multi_tensor_apply_kernelINS1_18TensorListMetadataILi2EEENS1_14UnaryOpFunctorIfLi2ELi1ELi1EEEJNS0_4CopyIffEEEEEvT_T0_DpT1_)
        /*0088*/ 	.short	0x0380
        /*008a*/ 	.short	0x0c4a


	//----- nvinfo : EIATTR_SW_WAR
	.align		4
.L_5695:
        /*008c*/ 	.byte	0x04, 0x36
        /*008e*/ 	.short	(.L_5697 - .L_5696)
.L_5696:
        /*0090*/ 	.word	0x00000008
.L_5697:


//--------------------- .nv.info._ZN2at6native55_GLOBAL__N__de093ff9_22_ForeachBinaryOpList_cu_a911ec4325multi_tensor_apply_kernelINS1_18TensorListMetadataILi2EEENS1_11CopyFunctorIdN3c1015Float8_e5m2fnuzELi2ELi1ELi1EEEJNS0_4CopyIdS7_EEEEEvT_T0_DpT1_ --------------------------
	.section	.nv.info._ZN2at6native55_GLOBAL__N__de093ff9_22_ForeachBinaryOpList_cu_a911ec4325multi_tensor_apply_kernelINS1_18TensorListMetadataILi2EEENS1_11CopyFunctorIdN3c1015Float8_e5m2fnuzELi2ELi1ELi1EEEJNS0_4CopyIdS7_EEEEEvT_T0_DpT1_,"",@"SHT_CUDA_INFO"
	.sectionflags	@""
	.align	4


	//----- nvinfo : EIATTR_CUDA_API_VERSION
	.align		4
        /*0000*/ 	.byte	0x04, 0x37
        /*0002*/ 	.short	(.L_5699 - .L_5698)
.L_5698:
        /*0004*/ 	.word	0x00000082


	//----- nvinfo : EIATTR_KPARAM_INFO
	.align		4
.L_5699:
        /*0008*/ 	.byte	0x04, 0x17
        /*000a*/ 	.short	(.L_5701 - .L_5700)
.L_5700:
        /*000c*/ 	.word	0x00000000
        /*0010*/ 	.short	0x0002
        /*0012*/ 	.short	0x0c49
        /*0014*/ 	.byte	0x00, 0xf0, 0x05, 0x00


	//----- nvinfo : EIATTR_KPARAM_INFO
	.align		4
.L_5701:
        /*0018*/ 	.byte	0x04, 0x17
        /*001a*/ 	.short	(.L_5703 - .L_5702)
.L_5702:
        /*001c*/ 	.word	0x00000000
        /*0020*/ 	.short	0x0001
        /*0022*/ 	.short	0x0c48
        /*0024*/ 	.byte	0x00, 0xf0, 0x05, 0x00


	//----- nvinfo : EIATTR_KPARAM_INFO
	.align		4
.L_5703:
        /*0028*/ 	.byte	0x04, 0x17
        /*002a*/ 	.short	(.L_5705 - .L_5704)
.L_5704:
        /*002c*/ 	.word	0x00000000
        /*0030*/ 	.short	0x0000
        /*0032*/ 	.short	0x0000
        /*0034*/ 	.byte	0x00, 0xf0, 0x21, 0x31


	//----- nvinfo : EIATTR_SPARSE_MMA_MASK
	.align		4
.L_5705:
        /*0038*/ 	.byte	0x03, 0x50
        /*003a*/ 	.short	0x0000


	//----- nvinfo : EIATTR_MAXREG_COUNT
	.align		4
        /*003c*/ 	.byte	0x03, 0x1b
        /*003e*/ 	.short	0x0080


	//----- nvinfo : EIATTR_MERCURY_ISA_VERSION
	.align		4
        /*0040*/ 	.byte	0x03, 0x5f
        /*0042*/ 	.short	0x0101


	//----- nvinfo : EIATTR_VRC_CTA_INIT_COUNT
	.align		4
        /*0044*/ 	.byte	0x02, 0x4a
	.zero		1
	.zero		1


	//----- nvinfo : EIATTR_EXIT_INSTR_OFFSETS
	.align		4
        /*0048*/ 	.byte	0x04, 0x1c
        /*004a*/ 	.short	(.L_5707 - .L_5706)


	//   ....[0]....
.L_5706:
        /*004c*/ 	.word	0x00000180


	//   ....[1]....
        /*0050*/ 	.word	0x00000e70


	//   ....[2]....
        /*0054*/ 	.word	0x00000ec0


	//   ....[3]....
        /*0058*/ 	.word	0x000017b0


	//----- nvinfo : EIATTR_MAX_THREADS
	.align		4
.L_5707:
        /*005c*/ 	.byte	0x04, 0x05
        /*005e*/ 	.short	(.L_5709 - .L_5708)
.L_5708:
        /*0060*/ 	.word	0x00000200
        /*0064*/ 	.word	0x00000001
        /*0068*/ 	.word	0x00000001


	//----- nvinfo : EIATTR_CRS_STACK_SIZE
	.align		4
.L_5709:
        /*006c*/ 	.byte	0x04, 0x1e
        /*006e*/ 	.short	(.L_5711 - .L_5710)
.L_5710:
        /*0070*/ 	.word	0x00000000


	//----- nvinfo : EIATTR_CBANK_PARAM_SIZE
	.align		4
.L_5711:
        /*0074*/ 	.byte	0x03, 0x19
        /*0076*/ 	.short	0x0c4a


	//----- nvinfo : EIATTR_PARAM_CBANK
	.align		4
        /*0078*/ 	.byte	0x04, 0x0a
        /*007a*/ 	.short	(.L_5713 - .L_5712)
	.align		4
.L_5712:
        /*007c*/ 	.word	index@(.nv.constant0._ZN2at6native55_GLOBAL__N__de093ff9_22_ForeachBinaryOpList_cu_a911ec4325multi_tensor_apply_kernelINS1_18TensorListMetadataILi2EEENS1_11CopyFunctorIdN3c1015Float8_e5m2fnuzELi2ELi1ELi1EEEJNS0_4CopyIdS7_EEEEEvT_T0_DpT1_)
        /*0080*/ 	.short	0x0380
        /*0082*/ 	.short	0x0c4a


	//----- nvinfo : EIATTR_SW_WAR
	.align		4
.L_5713:
        /*0084*/ 	.byte	0x04, 0x36
        /*0086*/ 	.short	(.L_5715 - .L_5714)
.L_5714:
        /*0088*/ 	.word	0x00000008
.L_5715:


//--------------------- .nv.info._ZN2at6native55_GLOBAL__N__de093ff9_22_ForeachBinaryOpList_cu_a911ec4325multi_tensor_apply_kernelINS1_18TensorListMetadataILi2EEENS1_11CopyFunctorIdN3c1011Float8_e5m2ELi2ELi1ELi1EEEJNS0_4CopyIdS7_EEEEEvT_T0_DpT1_ --------------------------
	.section	.nv.info._ZN2at6native55_GLOBAL__N__de093ff9_22_ForeachBinaryOpList_cu_a911ec4325multi_tensor_apply_kernelINS1_18TensorListMetadataILi2EEENS1_11CopyFunctorIdN3c1011Float8_e5m2ELi2ELi1ELi1EEEJNS0_4CopyIdS7_EEEEEvT_T0_DpT1_,"",@"SHT_CUDA_INFO"
	.sectionflags	@""
	.align	4


	//----- nvinfo : EIATTR_CUDA_API_VERSION
	.align		4
        /*0000*/ 	.byte	0x04, 0x37
        /*0002*/ 	.short	(.L_5717 - .L_5716)
.L_5716:
        /*0004*/ 	.word	0x00000082


	//----- nvinfo : EIATTR_KPARAM_INFO
	.align		4
.L_5717:
        /*0008*/ 	.byte	0x04, 0x17
        /*000a*/ 	.short	(.L_5719 - .L_5718)
.L_5718:
        /*000c*/ 	.word	0x00000000
        /*0010*/ 	.short	0x0002
        /*0012*/ 	.short	0x0c49
        /*0014*/ 	.byte	0x00, 0xf0, 0x05, 0x00


	//----- nvinfo : EIATTR_KPARAM_INFO
	.align		4
.L_5719:
        /*0018*/ 	.byte	0x04, 0x17
        /*001a*/ 	.short	(.L_5721 - .L_5720)
.L_5720:
        /*001c*/ 	.word	0x00000000
        /*0020*/ 	.short	0x0001
        /*0022*/ 	.short	0x0c48
        /*0024*/ 	.byte	0x00, 0xf0, 0x05, 0x00


	//----- nvinfo : EIATTR_KPARAM_INFO
	.align		4
.L_5721:
        /*0028*/ 	.byte	0x04, 0x17
        /*002a*/ 	.short	(.L_5723 - .L_5722)
.L_5722:
        /*002c*/ 	.word	0x00000000
        /*0030*/ 	.short	0x0000
        /*0032*/ 	.short	0x0000
        /*0034*/ 	.byte	0x00, 0xf0, 0x21, 0x31


	//----- nvinfo : EIATTR_SPARSE_MMA_MASK
	.align		4
.L_5723:
        /*0038*/ 	.byte	0x03, 0x50
        /*003a*/ 	.short	0x0000


	//----- nvinfo : EIATTR_MAXREG_COUNT
	.align		4
        /*003c*/ 	.byte	0x03, 0x1b
        /*003e*/ 	.short	0x0080


	//----- nvinfo : EIATTR_MERCURY_ISA_VERSION
	.align		4
        /*0040*/ 	.byte	0x03, 0x5f
        /*0042*/ 	.short	0x0101


	//----- nvinfo : EIATTR_VRC_CTA_INIT_COUNT
	.align		4
        /*0044*/ 	.byte	0x02, 0x4a
	.zero		1
	.zero		1


	//----- nvinfo : EIATTR_EXIT_INSTR_OFFSETS
	.align		4
        /*0048*/ 	.byte	0x04, 0x1c
        /*004a*/ 	.short	(.L_5725 - .L_5724)


	//   ....[0]....
.L_5724:
        /*004c*/ 	.word	0x00000180


	//   ....[1]....
        /*0050*/ 	.word	0x00000a00


	//   ....[2]....
        /*0054*/ 	.word	0x00000a50


	//   ....[3]....
        /*0058*/ 	.word	0x00000f30


	//----- nvinfo : EIATTR_MAX_THREADS
	.align		4
.L_5725:
        /*005c*/ 	.byte	0x04, 0x05
        /*005e*/ 	.short	(.L_5727 - .L_5726)
.L_5726:
        /*0060*/ 	.word	0x00000200
        /*0064*/ 	.word	0x00000001
        /*0068*/ 	.word	0x00000001


	//----- nvinfo : EIATTR_CRS_STACK_SIZE
	.align		4
.L_5727:
        /*006c*/ 	.byte	0x04, 0x1e
        /*006e*/ 	.short	(.L_5729 - .L_5728)
.L_5728:
        /*0070*/ 	.word	0x00000000


	//----- nvinfo : EIATTR_CBANK_PARAM_SIZE
	.align		4
.L_5729:
        /*0074*/ 	.byte	0x03, 0x19
        /*0076*/ 	.short	0x0c4a


	//----- nvinfo : EIATTR_PARAM_CBANK
	.align		4
        /*0078*/ 	.byte	0x04, 0x0a
        /*007a*/ 	.short	(.L_5731 - .L_5730)
	.align		4
.L_5730:
        /*007c*/ 	.word	index@(.nv.constant0._ZN2at6native55_GLOBAL__N__de093ff9_22_ForeachBinaryOpList_cu_a911ec4325multi_tensor_apply_kernelINS1_18TensorListMetadataILi2EEENS1_11CopyFunctorIdN3c1011Float8_e5m2ELi2ELi1ELi1EEEJNS0_4CopyIdS7_EEEEEvT_T0_DpT1_)
        /*0080*/ 	.short	0x0380
        /*0082*/ 	.short	0x0c4a


	//----- nvinfo : EIATTR_SW_WAR
	.align		4
.L_5731:
        /*0084*/ 	.byte	0x04, 0x36
        /*0086*/ 	.short	(.L_5733 - .L_5732)
.L_5732:
        /*0088*/ 	.word	0x00000008
.L_5733:


//--------------------- .nv.info._ZN2at6native55_GLOBAL__N__de093ff9_22_ForeachBinaryOpList_cu_a911ec4325multi_tensor_apply_kernelINS1_18TensorListMetadataILi2EEENS1_11CopyFunctorIdN3c1015Float8_e4m3fnuzELi2ELi1ELi1EEEJNS0_4CopyIdS7_EEEEEvT_T0_DpT1_ --------------------------
	.section	.nv.info._ZN2at6native55_GLOBAL__N__de093ff9_22_ForeachBinaryOpList_cu_a911ec4325multi_tensor_apply_kernelINS1_18TensorListMetadataILi2EEENS1_11CopyFunctorIdN3c1015Float8_e4m3fnuzELi2ELi1ELi1EEEJNS0_4CopyIdS7_EEEEEvT_T0_DpT1_,"",@"SHT_CUDA_INFO"
	.sectionflags	@""
	.align	4


	//----- nvinfo : EIATTR_CUDA_API_VERSION
	.align		4
        /*0000*/ 	.byte	0x04, 0x37
        /*0002*/ 	.short	(.L_5735 - .L_5734)
.L_5734:
        /*0004*/ 	.word	0x00000082


	//----- nvinfo : EIATTR_KPARAM_INFO
	.align		4
.L_5735:
        /*0008*/ 	.byte	0x04, 0x17
        /*000a*/ 	.short	(.L_5737 - .L_5736)
.L_5736:
        /*000c*/ 	.word	0x00000000
        /*0010*/ 	.short	0x0002
        /*0012*/ 	.short	0x0c49
        /*0014*/ 	.byte	0x00, 0xf0, 0x05, 0x00


	//----- nvinfo : EIATTR_KPARAM_INFO
	.align		4
.L_5737:
        /*0018*/ 	.byte	0x04, 0x17
        /*001a*/ 	.short	(.L_5739 - .L_5738)
.L_5738:
        /*001c*/ 	.word	0x00000000
        /*0020*/ 	.short	0x0001
        /*0022*/ 	.short	0x0c48
        /*0024*/ 	.byte	0x00, 0xf0, 0x05, 0x00


	//----- nvinfo : EIATTR_KPARAM_INFO
	.align		4
.L_5739:
        /*0028*/ 	.byte	0x04, 0x17
        /*002a*/ 	.short	(.L_5741 - .L_5740)
.L_5740:
        /*002c*/ 	.word	0x00000000
        /*0030*/ 	.short	0x0000
        /*0032*/ 	.short	0x0000
        /*0034*/ 	.byte	0x00, 0xf0, 0x21, 0x31


	//----- nvinfo : EIATTR_SPARSE_MMA_MASK
	.align		4
.L_5741:
        /*0038*/ 	.byte	0x03, 0x50
        /*003a*/ 	.short	0x0000


	//----- nvinfo : EIATTR_MAXREG_COUNT
	.align		4
        /*003c*/ 	.byte	0x03, 0x1b
        /*003e*/ 	.short	0x0080


	//----- nvinfo : EIATTR_MERCURY_ISA_VERSION
	.align		4
        /*0040*/ 	.byte	0x03, 0x5f
        /*0042*/ 	.short	0x0101


	//----- nvinfo : EIATTR_VRC_CTA_INIT_COUNT
	.align		4
        /*0044*/ 	.byte	0x02, 0x4a
	.zero		1
	.zero		1


	//----- nvinfo : EIATTR_EXIT_INSTR_OFFSETS
	.align		4
        /*0048*/ 	.byte	0x04, 0x1c
        /*004a*/ 	.short	(.L_5743 - .L_5742)


	//   ....[0]....
.L_5742:
        /*004c*/ 	.word	0x00000180


	//   ....[1]....
        /*0050*/ 	.word	0x00000e70


	//   ....[2]....
        /*0054*/ 	.word	0x00000ec0


	//   ....[3]....
        /*0058*/ 	.word	0x000017b0


	//----- nvinfo : EIATTR_MAX_THREADS
	.align		4
.L_5743:
        /*005c*/ 	.byte	0x04, 0x05
        /*005e*/ 	.short	(.L_5745 - .L_5744)
.L_5744:
        /*0060*/ 	.word	0x00000200
        /*0064*/ 	.word	0x00000001
        /*0068*/ 	.word	0x00000001


	//----- nvinfo : EIATTR_CRS_STACK_SIZE
	.align		4
.L_5745:
        /*006c*/ 	.byte	0x04, 0x1e
        /*006e*/ 	.short	(.L_5747 - .L_5746)
.L_5746:
        /*0070*/ 	.word	0x00000000


	//----- nvinfo : EIATTR_CBANK_PARAM_SIZE
	.align		4
.L_5747:
        /*0074*/ 	.byte	0x03, 0x19
        /*0076*/ 	.short	0x0c4a


	//----- nvinfo : EIATTR_PARAM_CBANK
	.align		4
        /*0078*/ 	.byte	0x04, 0x0a
        /*007a*/ 	.short	(.L_5749 - .L_5748)
	.align		4
.L_5748:
        /*007c*/ 	.word	index@(.nv.constant0._ZN2at6native55_GLOBAL__N__de093ff9_22_ForeachBinaryOpList_cu_a911ec4325multi_tensor_apply_kernelINS1_18TensorListMetadataILi2EEENS1_11CopyFunctorIdN3c1015Float8_e4m3fnuzELi2ELi1ELi1EEEJNS0_4CopyIdS7_EEEEEvT_T0_DpT1_)
        /*0080*/ 	.short	0x0380
        /*0082*/ 	.short	0x0c4a


	//----- nvinfo : EIATTR_SW_WAR
	.align		4
.L_5749:
        /*0084*/ 	.byte	0x04, 0x36
        /*0086*/ 	.short	(.L_5751 - .L_5750)
.L_5750:
        /*0088*/ 	.word	0x00000008
.L_5751:


//--------------------- .nv.info._ZN2at6native55_GLOBAL__N__de093ff9_22_ForeachBinaryOpList_cu_a911ec4325multi_tensor_apply_kernelINS1_18TensorListMetadataILi2EEENS1_11CopyFunctorIdN3c1013Float8_e4m3fnELi2ELi1ELi1EEEJNS0_4CopyIdS7_EEEEEvT_T0_DpT1_ --------------------------
	.section	.nv.info._ZN2at6native55_GLOBAL__N__de093ff9_22_ForeachBinaryOpList_cu_a911ec4325multi_tensor_apply_kernelINS1_18TensorListMetadataILi2EEENS1_11CopyFunctorIdN3c1013Float8_e4m3fnELi2ELi1ELi1EEEJNS0_4CopyIdS7_EEEEEvT_T0_DpT1_,"",@"SHT_CUDA_INFO"
	.sectionflags	@""
	.align	4


	//----- nvinfo : EIATTR_CUDA_API_VERSION
	.align		4
        /*0000*/ 	.byte	0x04, 0x37
        /*0002*/ 	.short	(.L_5753 - .L_5752)
.L_5752:
        /*0004*/ 	.word	0x00000082


	//----- nvinfo : EIATTR_KPARAM_INFO
	.align		4
.L_5753:
        /*0008*/ 	.byte	0x04, 0x17
        /*000a*/ 	.short	(.L_5755 - .L_5754)
.L_5754:
        /*000c*/ 	.word	0x00000000
        /*0010*/ 	.short	0x0002
        /*0012*/ 	.short	0x0c49
        /*0014*/ 	.byte	0x00, 0xf0, 0x05, 0x00


	//----- nvinfo : EIATTR_KPARAM_INFO
	.align		4
.L_5755:
        /*0018*/ 	.byte	0x04, 0x17
        /*001a*/ 	.short	(.L_5757 - .L_5756)
.L_5756:
        /*001c*/ 	.word	0x00000000
        /*0020*/ 	.short	0x0001
        /*0022*/ 	.short	0x0c48
        /*0024*/ 	.byte	0x00, 0xf0, 0x05, 0x00


	//----- nvinfo : EIATTR_KPARAM_INFO
	.align		4
.L_5757:
        /*0028*/ 	.byte	0x04, 0x17
        /*002a*/ 	.short	(.L_5759 - .L_5758)
.L_5758:
        /*002c*/ 	.word	0x00000000
        /*0030*/ 	.short	0x0000
        /*0032*/ 	.short	0x0000
        /*0034*/ 	.byte	0x00, 0xf0, 0x21, 0x31


	//----- nvinfo : EIATTR_SPARSE_MMA_MASK
	.align		4
.L_5759:
        /*0038*/ 	.byte	0x03, 0x50
        /*003a*/ 	.short	0x0000


	//----- nvinfo : EIATTR_MAXREG_COUNT
	.align		4
        /*003c*/ 	.byte	0x03, 0x1b
        /*003e*/ 	.short	0x0080


	//----- nvinfo : EIATTR_MERCURY_ISA_VERSION
	.align		4
        /*0040*/ 	.byte	0x03, 0x5f
        /*0042*/ 	.short	0x0101


	//----- nvinfo : EIATTR_VRC_CTA_INIT_COUNT
	.align		4
        /*0044*/ 	.byte	0x02, 0x4a
	.zero		1
	.zero		1


	//----- nvinfo : EIATTR_EXIT_INSTR_OFFSETS
	.align		4
        /*0048*/ 	.byte	0x04, 0x1c
        /*004a*/ 	.short	(.L_5761 - .L_5760)


	//   ....[0]....
.L_5760:
        /*004c*/ 	.word	0x00000180


	//   ....[1]....
        /*0050*/ 	.word	0x00000c50


	//   ....[2]....
        /*0054*/ 	.word	0x00000ca0


	//   ....[3]....
        /*0058*/ 	.word	0x000012a0


	//----- nvinfo : EIATTR_MAX_THREADS
	.align		4
.L_5761:
        /*005c*/ 	.byte	0x04, 0x05
        /*005e*/ 	.short	(.L_5763 - .L_5762)
.L_5762:
        /*0060*/ 	.word	0x00000200
        /*0064*/ 	.word	0x00000001
        /*0068*/ 	.word	0x00000001


	//----- nvinfo : EIATTR_CRS_STACK_SIZE
	.align		4
.L_5763:
        /*006c*/ 	.byte	0x04, 0x1e
        /*006e*/ 	.short	(.L_5765 - .L_5764)
.L_5764:
        /*0070*/ 	.word	0x00000000


	//----- nvinfo : EIATTR_CBANK_PARAM_SIZE
	.align		4
.L_5765:
        /*0074*/ 	.byte	0x03, 0x19
        /*0076*/ 	.short	0x0c4a


	//----- nvinfo : EIATTR_PARAM_CBANK
	.align		4
        /*0078*/ 	.byte	0x04, 0x0a
        /*007a*/ 	.short	(.L_5767 - .L_5766)
	.align		4
.L_5766:
        /*007c*/ 	.word	index@(.nv.constant0._ZN2at6native55_GLOBAL__N__de093ff9_22_ForeachBinaryOpList_cu_a911ec4325multi_tensor_apply_kernelINS1_18TensorListMetadataILi2EEENS1_11CopyFunctorIdN3c1013Float8_e4m3fnELi2ELi1ELi1EEEJNS0_4CopyIdS7_EEEEEvT_T0_DpT1_)
        /*0080*/ 	.short	0x0380
        /*0082*/ 	.short	0x0c4a


	//----- nvinfo : EIATTR_SW_WAR
	.align		4
.L_5767:
        /*0084*/ 	.byte	0x04, 0x36
        /*0086*/ 	.short	(.L_5769 - .L_5768)
.L_5768:
        /*0088*/ 	.word	0x00000008
.L_5769:


//--------------------- .nv.info._ZN2at6native55_GLOBAL__N__de093ff9_22_ForeachBinaryOpList_cu_a911ec4325multi_tensor_apply_kernelINS1_18TensorListMetadataILi2EEENS1_11CopyFunctorIdbLi2ELi1ELi1EEEJNS0_4CopyIdbEEEEEvT_T0_DpT1_ --------------------------
	.section	.nv.info._ZN2at6native55_GLOBAL__N__de093ff9_22_ForeachBinaryOpList_cu_a911ec4325multi_tensor_apply_kernelINS1_18TensorListMetadataILi2EEENS1_11CopyFunctorIdbLi2ELi1ELi1EEEJNS0_4CopyIdbEEEEEvT_T0_DpT1_,"",@"SHT_CUDA_INFO"
	.sectionflags	@""
	.align	4


	//----- nvinfo : EIATTR_CUDA_API_VERSION
	.align		4
        /*0000*/ 	.byte	0x04, 0x37
        /*0002*/ 	.short	(.L_5771 - .L_5770)
.L_5770:
        /*0004*/ 	.word	0x00000082


	//----- nvinfo : EIATTR_KPARAM_INFO
	.align		4
.L_5771:
        /*0008*/ 	.byte	0x04, 0x17
        /*000a*/ 	.short	(.L_5773 - .L_5772)
.L_5772:
        /*000c*/ 	.word	0x00000000
        /*0010*/ 	.short	0x0002
        /*0012*/ 	.short	0x0c49
        /*0014*/ 	.byte	0x00, 0xf0, 0x05, 0x00


	//----- nvinfo : EIATTR_KPARAM_INFO
	.align		4
.L_5773:
        /*0018*/ 	.byte	0x04, 0x17
        /*001a*/ 	.short	(.L_5775 - .L_5774)
.L_5774:
        /*001c*/ 	.word	0x00000000
        /*0020*/ 	.short	0x0001
        /*0022*/ 	.short	0x0c48
        /*0024*/ 	.byte	0x00, 0xf0, 0x05, 0x00


	//----- nvinfo : EIATTR_KPARAM_INFO
	.align		4
.L_5775:
        /*0028*/ 	.byte	0x04, 0x17
        /*002a*/ 	.short	(.L_5777 - .L_5776)
.L_5776:
        /*002c*/ 	.word	0x00000000
        /*0030*/ 	.short	0x0000
        /*0032*/ 	.short	0x0000
        /*0034*/ 	.byte	0x00, 0xf0, 0x21, 0x31


	//----- nvinfo : EIATTR_SPARSE_MMA_MASK
	.align		4
.L_5777:
        /*0038*/ 	.byte	0x03, 0x50
        /*003a*/ 	.short	0x0000


	//----- nvinfo : EIATTR_MAXREG_COUNT
	.align		4
        /*003c*/ 	.byte	0x03, 0x1b
        /*003e*/ 	.short	0x0080


	//----- nvinfo : EIATTR_MERCURY_ISA_VERSION
	.align		4
        /*0040*/ 	.byte	0x03, 0x5f
        /*0042*/ 	.short	0x0101


	//----- nvinfo : EIATTR_VRC_CTA_INIT_COUNT
	.align		4
        /*0044*/ 	.byte	0x02, 0x4a
	.zero		1
	.zero		1


	//----- nvinfo : EIATTR_EXIT_INSTR_OFFSETS
	.align		4
        /*0048*/ 	.byte	0x04, 0x1c
        /*004a*/ 	.short	(.L_5779 - .L_5778)


	//   ....[0]....
.L_5778:
        /*004c*/ 	.word	0x00000170


	//   ....[1]....
        /*0050*/ 	.word	0x00000d60


	//   ....[2]....
        /*0054*/ 	.word	0x00001060


	//   ....[3]....
        /*0058*/ 	.word	0x000010d0


	//   ....[4]....
        /*005c*/ 	.word	0x00001120


	//   ....[5]....
        /*0060*/ 	.word	0x00001280


	//----- nvinfo : EIATTR_MAX_THREADS
	.align		4
.L_5779:
        /*0064*/ 	.byte	0x04, 0x05
        /*0066*/ 	.short	(.L_5781 - .L_5780)
.L_5780:
        /*0068*/ 	.word	0x00000200
        /*006c*/ 	.word	0x00000001
        /*0070*/ 	.word	0x00000001


	//----- nvinfo : EIATTR_CRS_STACK_SIZE
	.align		4
.L_5781:
        /*0074*/ 	.byte	0x04, 0x1e
        /*0076*/ 	.short	(.L_5783 - .L_5782)
.L_5782:
        /*0078*/ 	.word	0x00000000


	//----- nvinfo : EIATTR_CBANK_PARAM_SIZE
	.align		4
.L_5783:
        /*007c*/ 	.byte	0x03, 0x19
        /*007e*/ 	.short	0x0c4a


	//----- nvinfo : EIATTR_PARAM_CBANK
	.align		4
        /*0080*/ 	.byte	0x04, 0x0a
        /*0082*/ 	.short	(.L_5785 - .L_5784)
	.align		4
.L_5784:
        /*0084*/ 	.word	index@(.nv.constant0._ZN2at6native55_GLOBAL__N__de093ff9_22_ForeachBinaryOpList_cu_a911ec4325multi_tensor_apply_kernelINS1_18TensorListMetadataILi2EEENS1_11CopyFunctorIdbLi2ELi1ELi1EEEJNS0_4CopyIdbEEEEEvT_T0_DpT1_)
        /*0088*/ 	.short	0x0380
        /*008a*/ 	.short	0x0c4a


	//----- nvinfo : EIATTR_SW_WAR
	.align		4
.L_5785:
        /*008c*/ 	.byte	0x04, 0x36
        /*008e*/ 	.short	(.L_5787 - .L_5786)
.L_5786:
        /*0090*/ 	.word	0x00000008
.L_5787:


//--------------------- .nv.info._ZN2at6native55_GLOBAL__N__de093ff9_22_ForeachBinaryOpList_cu_a911ec4325multi_tensor_apply_kernelINS1_18TensorListMetadataILi2EEENS1_11CopyFunctorIdN3c108BFloat16ELi2ELi1ELi1EEEJNS0_4CopyIdS7_EEEEEvT_T0_DpT1_ --------------------------
	.section	.nv.info._ZN2at6native55_GLOBAL__N__de093ff9_22_ForeachBinaryOpList_cu_a911ec4325multi_tensor_apply_kernelINS1_18TensorListMetadataILi2EEENS1_11CopyFunctorIdN3c108BFloat16ELi2ELi1ELi1EEEJNS0_4CopyIdS7_EEEEEvT_T0_DpT1_,"",@"SHT_CUDA_INFO"
	.sectionflags	@""
	.align	4


	//----- nvinfo : EIATTR_CUDA_API_VERSION
	.align		4
        /*0000*/ 	.byte	0x04, 0x37
        /*0002*/ 	.short	(.L_5789 - .L_5788)
.L_5788:
        /*0004*/ 	.word	0x00000082


	//----- nvinfo : EIATTR_KPARAM_INFO
	.align		4
.L_5789:
        /*0008*/ 	.byte	0x04, 0x17
        /*000a*/ 	.short	(.L_5791 - .L_5790)
.L_5790:
        /*000c*/ 	.word	0x00000000
        /*0010*/ 	.short	0x0002
        /*0012*/ 	.short	0x0c49
        /*0014*/ 	.byte	0x00, 0xf0, 0x05, 0x00


	//----- nvinfo : EIATTR_KPARAM_INFO
	.align		4
.L_5791:
        /*0018*/ 	.byte	0x04, 0x17
        /*001a*/ 	.short	(.L_5793 - .L_5792)
.L_5792:
        /*001c*/ 	.word	0x00000000
        /*0020*/ 	.short	0x0001
        /*0022*/ 	.short	0x0c48
        /*0024*/ 	.byte	0x00, 0xf0, 0x05, 0x00


	//----- nvinfo : EIATTR_KPARAM_INFO
	.align		4
.L_5793:
        /*0028*/ 	.byte	0x04, 0x17
        /*002a*/ 	.short	(.L_5795 - .L_5794)
.L_5794:
        /*002c*/ 	.word	0x00000000
        /*0030*/ 	.short	0x0000
        /*0032*/ 	.short	0x0000
        /*0034*/ 	.byte	0x00, 0xf0, 0x21, 0x31


	//----- nvinfo : EIATTR_SPARSE_MMA_MASK
	.align		4
.L_5795:
        /*0038*/ 	.byte	0x03, 0x50
        /*003a*/ 	.short	0x0000


	//----- nvinfo : EIATTR_MAXREG_COUNT
	.align		4
        /*003c*/ 	.byte	0x03, 0x1b
        /*003e*/ 	.short	0x0080


	//----- nvinfo : EIATTR_MERCURY_ISA_VERSION
	.align		4
        /*0040*/ 	.byte	0x03, 0x5f
        /*0042*/ 	.short	0x0101


	//----- nvinfo : EIATTR_VRC_CTA_INIT_COUNT
	.align		4
        /*0044*/ 	.byte	0x02, 0x4a
	.zero		1
	.zero		1


	//----- nvinfo : EIATTR_EXIT_INSTR_OFFSETS
	.align		4
        /*0048*/ 	.byte	0x04, 0x1c
        /*004a*/ 	.short	(.L_5797 - .L_5796)


	//   ....[0]....
.L_5796:
        /*004c*/ 	.word	0x00000160


	//   ....[1]....
        /*0050*/ 	.word	0x00000a50


	//   ....[2]....
        /*0054*/ 	.word	0x00000d90


	//   ....[3]....
        /*0058*/ 	.word	0x00000e00


	//   ....[4]....
        /*005c*/ 	.word	0x00000e50


	//   ....[5]....
        /*0060*/ 	.word	0x00001050


	//----- nvinfo : EIATTR_MAX_THREADS
	.align		4
.L_5797:
        /*0064*/ 	.byte	0x04, 0x05
        /*0066*/ 	.short	(.L_5799 - .L_5798)
.L_5798:
        /*0068*/ 	.word	0x00000200
        /*006c*/ 	.word	0x00000001
        /*0070*/ 	.word	0x00000001


	//----- nvinfo : EIATTR_CRS_STACK_SIZE
	.align		4
.L_5799:
        /*0074*/ 	.byte	0x04, 0x1e
        /*0076*/ 	.short	(.L_5801 - .L_5800)
.L_5800:
        /*0078*/ 	.word	0x00000000


	//----- nvinfo : EIATTR_CBANK_PARAM_SIZE
	.align		4
.L_5801:
        /*007c*/ 	.byte	0x03, 0x19
        /*007e*/ 	.short	0x0c4a


	//----- nvinfo : EIATTR_PARAM_CBANK
	.align		4
        /*0080*/ 	.byte	0x04, 0x0a
        /*0082*/ 	.short	(.L_5803 - .L_5802)
	.align		4
.L_5802:
        /*0084*/ 	.word	index@(.nv.constant0._ZN2at6native55_GLOBAL__N__de093ff9_22_ForeachBinaryOpList_cu_a911ec4325multi_tensor_apply_kernelINS1_18TensorListMetadataILi2EEENS1_11CopyFunctorIdN3c108BFloat16ELi2ELi1ELi1EEEJNS0_4CopyIdS7_EEEEEvT_T0_DpT1_)
        /*0088*/ 	.short	0x0380
        /*008a*/ 	.short	0x0c4a


	//----- nvinfo : EIATTR_SW_WAR
	.align		4
.L_5803:
        /*008c*/ 	.byte	0x04, 0x36
        /*008e*/ 	.short	(.L_5805 - .L_5804)
.L_5804:
        /*0090*/ 	.word	0x00000008
.L_5805:


//--------------------- .nv.info._ZN2at6native55_GLOBAL__N__de093ff9_22_ForeachBinaryOpList_cu_a911ec4325multi_tensor_apply_kernelINS1_18TensorListMetadataILi2EEENS1_11CopyFunctorIdN3c104HalfELi2ELi1ELi1EEEJNS0_4CopyIdS7_EEEEEvT_T0_DpT1_ --------------------------
	.section	.nv.info._ZN2at6native55_GLOBAL__N__de093ff9_22_ForeachBinaryOpList_cu_a911ec4325multi_tensor_apply_kernelINS1_18TensorListMetadataILi2EEENS1_11CopyFunctorIdN3c104HalfELi2ELi1ELi1EEEJNS0_4CopyIdS7_EEEEEvT_T0_DpT1_,"",@"SHT_CUDA_INFO"
	.sectionflags	@""
	.align	4


	//----- nvinfo : EIATTR_CUDA_API_VERSION
	.align		4
        /*0000*/ 	.byte	0x04, 0x37
        /*0002*/ 	.short	(.L_5807 - .L_5806)
.L_5806:
        /*0004*/ 	.word	0x00000082


	//----- nvinfo : EIATTR_KPARAM_INFO
	.align		4
.L_5807:
        /*0008*/ 	.byte	0x04, 0x17
        /*000a*/ 	.short	(.L_5809 - .L_5808)
.L_5808:
        /*000c*/ 	.word	0x00000000
        /*0010*/ 	.short	0x0002
        /*0012*/ 	.short	0x0c49
        /*0014*/ 	.byte	0x00, 0xf0, 0x05, 0x00


	//----- nvinfo : EIATTR_KPARAM_INFO
	.align		4
.L_5809:
        /*0018*/ 	.byte	0x04, 0x17
        /*001a*/ 	.short	(.L_5811 - .L_5810)
.L_5810:
        /*001c*/ 	.word	0x00000000
        /*0020*/ 	.short	0x0001
        /*0022*/ 	.short	0x0c48
        /*0024*/ 	.byte	0x00, 0xf0, 0x05, 0x00


	//----- nvinfo : EIATTR_KPARAM_INFO
	.align		4
.L_5811:
        /*0028*/ 	.byte	0x04, 0x17
        /*002a*/ 	.short	(.L_5813 - .L_5812)
.L_5812:
        /*002c*/ 	.word	0x00000000
        /*0030*/ 	.short	0x0000
        /*0032*/ 	.short	0x0000
        /*0034*/ 	.byte	0x00, 0xf0, 0x21, 0x31


	//----- nvinfo : EIATTR_SPARSE_MMA_MASK
	.align		4
.L_5813:
        /*0038*/ 	.byte	0x03, 0x50
        /*003a*/ 	.short	0x0000


	//----- nvinfo : EIATTR_MAXREG_COUNT
	.align		4
        /*003c*/ 	.byte	0x03, 0x1b
        /*003e*/ 	.short	0x0080


	//----- nvinfo : EIATTR_MERCURY_ISA_VERSION
	.align		4
        /*0040*/ 	.byte	0x03, 0x5f
        /*0042*/ 	.short	0x0101


	//----- nvinfo : EIATTR_VRC_CTA_INIT_COUNT
	.align		4
        /*0044*/ 	.byte	0x02, 0x4a
	.zero		1
	.zero		1


	//----- nvinfo : EIATTR_EXIT_INSTR_OFFSETS
	.align		4
        /*0048*/ 	.byte	0x04, 0x1c
        /*004a*/ 	.short	(.L_5815 - .L_5814)


	//   ....[0]....
.L_5814:
        /*004c*/ 	.word	0x00000160


	//   ....[1]....
        /*0050*/ 	.word	0x00000a50


	//   ....[2]....
        /*0054*/ 	.word	0x00000d90


	//   ....[3]....
        /*0058*/ 	.word	0x00000e00


	//   ....[4]....
        /*005c*/ 	.word	0x00000e50


	//   ....[5]....
        /*0060*/ 	.word	0x00001030


	//----- nvinfo : EIATTR_MAX_THREADS
	.align		4
.L_5815:
        /*0064*/ 	.byte	0x04, 0x05
        /*0066*/ 	.short	(.L_5817 - .L_5816)
.L_5816:
        /*0068*/ 	.word	0x00000200
        /*006c*/ 	.word	0x00000001
        /*0070*/ 	.word	0x00000001


	//----- nvinfo : EIATTR_CRS_STACK_SIZE
	.align		4
.L_5817:
        /*0074*/ 	.byte	0x04, 0x1e
        /*0076*/ 	.short	(.L_5819 - .L_5818)
.L_5818:
        /*0078*/ 	.word	0x00000000


	//----- nvinfo : EIATTR_CBANK_PARAM_SIZE
	.align		4
.L_5819:
        /*007c*/ 	.byte	0x03, 0x19
        /*007e*/ 	.short	0x0c4a


	//----- nvinfo : EIATTR_PARAM_CBANK
	.align		4
        /*0080*/ 	.byte	0x04, 0x0a
        /*0082*/ 	.short	(.L_5821 - .L_5820)
	.align		4
.L_5820:
        /*0084*/ 	.word	index@(.nv.constant0._ZN2at6native55_GLOBAL__N__de093ff9_22_ForeachBinaryOpList_cu_a911ec4325multi_tensor_apply_kernelINS1_18TensorListMetadataILi2EEENS1_11CopyFunctorIdN3c104HalfELi2ELi1ELi1EEEJNS0_4CopyIdS7_EEEEEvT_T0_DpT1_)
        /*0088*/ 	.short	0x0380
        /*008a*/ 	.short	0x0c4a


	//----- nvinfo : EIATTR_SW_WAR
	.align		4
.L_5821:
        /*008c*/ 	.byte	0x04, 0x36
        /*008e*/ 	.short	(.L_5823 - .L_5822)
.L_5822:
        /*0090*/ 	.word	0x00000008
.L_5823:


//--------------------- .nv.info._ZN2at6native55_GLOBAL__N__de093ff9_22_ForeachBinaryOpList_cu_a911ec4325multi_tensor_apply_kernelINS1_18TensorListMetadataILi2EEENS1_11CopyFunctorIdN3c107complexIfEELi2ELi1ELi1EEEJNS0_4CopyIdS8_EEEEEvT_T0_DpT1_ --------------------------
	.section	.nv.info._ZN2at6native55_GLOBAL__N__de093ff9_22_ForeachBinaryOpList_cu_a911ec4325multi_tensor_apply_kernelINS1_18TensorListMetadataILi2EEENS1_11CopyFunctorIdN3c107complexIfEELi2ELi1ELi1EEEJNS0_4CopyIdS8_EEEEEvT_T0_DpT1_,"",@"SHT_CUDA_INFO"
	.sectionflags	@""
	.align	4


	//----- nvinfo : EIATTR_CUDA_API_VERSION
	.align		4
        /*0000*/ 	.byte	0x04, 0x37
        /*0002*/ 	.short	(.L_5825 - .L_5824)
.L_5824:
        /*0004*/ 	.word	0x00000082


	//----- nvinfo : EIATTR_KPARAM_INFO
	.align		4
.L_5825:
        /*0008*/ 	.byte	0x04, 0x17
        /*000a*/ 	.short	(.L_5827 - .L_5826)
.L_5826:
        /*000c*/ 	.word	0x00000000
        /*0010*/ 	.short	0x0002
        /*0012*/ 	.short	0x0c49
        /*0014*/ 	.byte	0x00, 0xf0, 0x05, 0x00


	//----- nvinfo : EIATTR_KPARAM_INFO
	.align		4
.L_5827:
        /*0018*/ 	.byte	0x04, 0x17
        /*001a*/ 	.short	(.L_5829 - .L_5828)
.L_5828:
        /*001c*/ 	.word	0x00000000
        /*0020*/ 	.short	0x0001
        /*0022*/ 	.short	0x0c48
        /*0024*/ 	.byte	0x00, 0xf0, 0x05, 0x00


	//----- nvinfo : EIATTR_KPARAM_INFO
	.align		4
.L_5829:
        /*0028*/ 	.byte	0x04, 0x17
        /*002a*/ 	.short	(.L_5831 - .L_5830)
.L_5830:
        /*002c*/ 	.word	0x00000000
        /*0030*/ 	.short	0x0000
        /*0032*/ 	.short	0x0000
        /*0034*/ 	.byte	0x00, 0xf0, 0x21, 0x31


	//----- nvinfo : EIATTR_SPARSE_MMA_MASK
	.align		4
.L_5831:
        /*0038*/ 	.byte	0x03, 0x50
        /*003a*/ 	.short	0x0000


	//----- nvinfo : EIATTR_MAXREG_COUNT
	.align		4
        /*003c*/ 	.byte	0x03, 0x1b
        /*003e*/ 	.short	0x0080


	//----- nvinfo : EIATTR_MERCURY_ISA_VERSION
	.align		4
        /*0040*/ 	.byte	0x03, 0x5f
        /*0042*/ 	.short	0x0101


	//----- nvinfo : EIATTR_VRC_CTA_INIT_COUNT
	.align		4
        /*0044*/ 	.byte	0x02, 0x4a
	.zero		1
	.zero		1


	//----- nvinfo : EIATTR_EXIT_INSTR_OFFSETS
	.align		4
        /*0048*/ 	.byte	0x04, 0x1c
        /*004a*/ 	.short	(.L_5833 - .L_5832)


	//   ....[0]....
.L_5832:
        /*004c*/ 	.word	0x00000160


	//   ....[1]....
        /*0050*/ 	.word	0x00000a20


	//   ....[2]....
        /*0054*/ 	.word	0x00000d00


	//   ....[3]....
        /*0058*/ 	.word	0x00000d60


	//   ....[4]....
        /*005c*/ 	.word	0x00000db0


	//   ....[5]....
        /*0060*/ 	.word	0x00000f70


	//----- nvinfo : EIATTR_MAX_THREADS
	.align		4
.L_5833:
        /*0064*/ 	.byte	0x04, 0x05
        /*0066*/ 	.short	(.L_5835 - .L_5834)
.L_5834:
        /*0068*/ 	.word	0x00000200
        /*006c*/ 	.word	0x00000001
        /*0070*/ 	.word	0x00000001


	//----- nvinfo : EIATTR_CRS_STACK_SIZE
	.align		4
.L_5835:
        /*0074*/ 	.byte	0x04, 0x1e
        /*0076*/ 	.short	(.L_5837 - .L_5836)
.L_5836:
        /*0078*/ 	.word	0x00000000


	//----- nvinfo : EIATTR_CBANK_PARAM_SIZE
	.align		4
.L_5837:
        /*007c*/ 	.byte	0x03, 0x19
        /*007e*/ 	.short	0x0c4a


	//----- nvinfo : EIATTR_PARAM_CBANK
	.align		4
        /*0080*/ 	.byte	0x04, 0x0a
        /*0082*/ 	.short	(.L_5839 - .L_5838)
	.align		4
.L_5838:
        /*0084*/ 	.word	index@(.nv.constant0._ZN2at6native55_GLOBAL__N__de093ff9_22_ForeachBinaryOpList_cu_a911ec4325multi_tensor_apply_kernelINS1_18TensorListMetadataILi2EEENS1_11CopyFunctorIdN3c107complexIfEELi2ELi1ELi1EEEJNS0_4CopyIdS8_EEEEEvT_T0_DpT1_)
        /*0088*/ 	.short	0x0380
        /*008a*/ 	.short	0x0c4a


	//----- nvinfo : EIATTR_SW_WAR
	.align		4
.L_5839:
        /*008c*/ 	.byte	0x04, 0x36
        /*008e*/ 	.short	(.L_5841 - .L_5840)
.L_5840:
        /*0090*/ 	.word	0x00000008
.L_5841:


//--------------------- .nv.info._ZN2at6native55_GLOBAL__N__de093ff9_22_ForeachBinaryOpList_cu_a911ec4325multi_tensor_apply_kernelINS1_18TensorListMetadataILi2EEENS1_11CopyFunctorIdN3c107complexIdEELi2ELi1ELi1EEEJNS0_4CopyIdS8_EEEEEvT_T0_DpT1_ --------------------------
	.section	.nv.info._ZN2at6native55_GLOBAL__N__de093ff9_22_ForeachBinaryOpList_cu_a911ec4325multi_tensor_apply_kernelINS1_18TensorListMetadataILi2EEENS1_11CopyFunctorIdN3c107complexIdEELi2ELi1ELi1EEEJNS0_4CopyIdS8_EEEEEvT_T0_DpT1_,"",@"SHT_CUDA_INFO"
	.sectionflags	@""
	.align	4


	//----- nvinfo : EIATTR_CUDA_API_VERSION
	.align		4
        /*0000*/ 	.byte	0x04, 0x37
        /*0002*/ 	.short	(.L_5843 - .L_5842)
.L_5842:
        /*0004*/ 	.word	0x00000082


	//----- nvinfo : EIATTR_KPARAM_INFO
	.align		4
.L_5843:
        /*0008*/ 	.byte	0x04, 0x17
        /*000a*/ 	.short	(.L_5845 - .L_5844)
.L_5844:
        /*000c*/ 	.word	0x00000000
        /*0010*/ 	.short	0x0002
        /*0012*/ 	.short	0x0c49
        /*0014*/ 	.byte	0x00, 0xf0, 0x05, 0x00


	//----- nvinfo : EIATTR_KPARAM_INFO
	.align		4
.L_5845:
        /*0018*/ 	.byte	0x04, 0x17
        /*001a*/ 	.short	(.L_5847 - .L_5846)
.L_5846:
        /*001c*/ 	.word	0x00000000
        /*0020*/ 	.short	0x0001
        /*0022*/ 	.short	0x0c48
        /*0024*/ 	.byte	0x00, 0xf0, 0x05, 0x00


	//----- nvinfo : EIATTR_KPARAM_INFO
	.align		4
.L_5847:
        /*0028*/ 	.byte	0x04, 0x17
        /*002a*/ 	.short	(.L_5849 - .L_5848)
.L_5848:
        /*002c*/ 	.word	0x00000000
        /*0030*/ 	.short	0x0000
        /*0032*/ 	.short	0x0000
        /*0034*/ 	.byte	0x00, 0xf0, 0x21, 0x31


	//----- nvinfo : EIATTR_SPARSE_MMA_MASK
	.align		4
.L_5849:
        /*0038*/ 	.byte	0x03, 0x50
        /*003a*/ 	.short	0x0000


	//----- nvinfo : EIATTR_MAXREG_COUNT
	.align		4
        /*003c*/ 	.byte	0x03, 0x1b
        /*003e*/ 	.short	0x0080


	//----- nvinfo : EIATTR_MERCURY_ISA_VERSION
	.align		4
        /*0040*/ 	.byte	0x03, 0x5f
        /*0042*/ 	.short	0x0101


	//----- nvinfo : EIATTR_VRC_CTA_INIT_COUNT
	.align		4
        /*0044*/ 	.byte	0x02, 0x4a
	.zero		1
	.zero		1


	//----- nvinfo : EIATTR_EXIT_INSTR_OFFSETS
	.align		4
        /*0048*/ 	.byte	0x04, 0x1c
        /*004a*/ 	.short	(.L_5851 - .L_5850)


	//   ....[0]....
.L_5850:
        /*004c*/ 	.word	0x00000160


	//   ....[1]....
        /*0050*/ 	.word	0x00000930


	//   ....[2]....
        /*0054*/ 	.word	0x00000ba0


	//   ....[3]....
        /*0058*/ 	.word	0x00000be0


	//   ....[4]....
        /*005c*/ 	.word	0x00000c30


	//   ....[5]....
        /*0060*/ 	.word	0x00000d60


	//----- nvinfo : EIATTR_MAX_THREADS
	.align		4
.L_5851:
        /*0064*/ 	.byte	0x04, 0x05
        /*0066*/ 	.short	(.L_5853 - .L_5852)
.L_5852:
        /*0068*/ 	.word	0x00000200
        /*006c*/ 	.word	0x00000001
        /*0070*/ 	.word	0x00000001


	//----- nvinfo : EIATTR_CRS_STACK_SIZE
	.align		4
.L_5853:
        /*0074*/ 	.byte	0x04, 0x1e
        /*0076*/ 	.short	(.L_5855 - .L_5854)
.L_5854:
        /*0078*/ 	.word	0x00000000


	//----- nvinfo : EIATTR_CBANK_PARAM_SIZE
	.align		4
.L_5855:
        /*007c*/ 	.byte	0x03, 0x19
        /*007e*/ 	.short	0x0c4a


	//----- nvinfo : EIATTR_PARAM_CBANK
	.align		4
        /*0080*/ 	.byte	0x04, 0x0a
        /*0082*/ 	.short	(.L_5857 - .L_5856)
	.align		4
.L_5856:
        /*0084*/ 	.word	index@(.nv.constant0._ZN2at6native55_GLOBAL__N__de093ff9_22_ForeachBinaryOpList_cu_a911ec4325multi_tensor_apply_kernelINS1_18TensorListMetadataILi2EEENS1_11CopyFunctorIdN3c107complexIdEELi2ELi1ELi1EEEJNS0_4CopyIdS8_EEEEEvT_T0_DpT1_)
        /*0088*/ 	.short	0x0380
        /*008a*/ 	.short	0x0c4a


	//----- nvinfo : EIATTR_SW_WAR
	.align		4
.L_5857:
        /*008c*/ 	.byte	0x04, 0x36
        /*008e*/ 	.short	(.L_5859 - .L_5858)
.L_5858:
        /*0090*/ 	.word	0x00000008
.L_5859:


//--------------------- .nv.info._ZN2at6native55_GLOBAL__N__de093ff9_22_ForeachBinaryOpList_cu_a911ec4325multi_tensor_apply_kernelINS1_18TensorListMetadataILi2EEENS1_11CopyFunctorIdfLi2ELi1ELi1EEEJNS0_4CopyIdfEEEEEvT_T0_DpT1_ --------------------------
	.section	.nv.info._ZN2at6native55_GLOBAL__N__de093ff9_22_ForeachBinaryOpList_cu_a911ec4325multi_tensor_apply_kernelINS1_18TensorListMetadataILi2EEENS1_11CopyFunctorIdfLi2ELi1ELi1EEEJNS0_4CopyIdfEEEEEvT_T0_DpT1_,"",@"SHT_CUDA_INFO"
	.sectionflags	@""
	.align	4


	//----- nvinfo : EIATTR_CUDA_API_VERSION
	.align		4
        /*0000*/ 	.byte	0x04, 0x37
        /*0002*/ 	.short	(.L_5861 - .L_5860)
.L_5860:
        /*0004*/ 	.word	0x00000082


	//----- nvinfo : EIATTR_KPARAM_INFO
	.align		4
.L_5861:
        /*0008*/ 	.byte	0x04, 0x17
        /*000a*/ 	.short	(.L_5863 - .L_5862)
.L_5862:
        /*000c*/ 	.word	0x00000000
        /*0010*/ 	.short	0x0002
        /*0012*/ 	.short	0x0c49
        /*0014*/ 	.byte	0x00, 0xf0, 0x05, 0x00


	//----- nvinfo : EIATTR_KPARAM_INFO
	.align		4
.L_5863:
        /*0018*/ 	.byte	0x04, 0x17
        /*001a*/ 	.short	(.L_5865 - .L_5864)
.L_5864:
        /*001c*/ 	.word	0x00000000
        /*0020*/ 	.short	0x0001
        /*0022*/ 	.short	0x0c48
        /*0024*/ 	.byte	0x00, 0xf0, 0x05, 0x00


	//----- nvinfo : EIATTR_KPARAM_INFO
	.align		4
.L_5865:
        /*0028*/ 	.byte	0x04, 0x17
        /*002a*/ 	.short	(.L_5867 - .L_5866)
.L_5866:
        /*002c*/ 	.word	0x00000000
        /*0030*/ 	.short	0x0000
        /*0032*/ 	.short	0x0000
        /*0034*/ 	.byte	0x00, 0xf0, 0x21, 0x31


	//----- nvinfo : EIATTR_SPARSE_MMA_MASK
	.align		4
.L_5867:
        /*0038*/ 	.byte	0x03, 0x50
        /*003a*/ 	.short	0x0000


	//----- nvinfo : EIATTR_MAXREG_COUNT
	.align		4
        /*003c*/ 	.byte	0x03, 0x1b
        /*003e*/ 	.short	0x0080


	//----- nvinfo : EIATTR_MERCURY_ISA_VERSION
	.align		4
        /*0040*/ 	.byte	0x03, 0x5f
        /*0042*/ 	.short	0x0101


	//----- nvinfo : EIATTR_VRC_CTA_INIT_COUNT
	.align		4
        /*0044*/ 	.byte	0x02, 0x4a
	.zero		1
	.zero		1


	//----- nvinfo : EIATTR_EXIT_INSTR_OFFSETS
	.align		4
        /*0048*/ 	.byte	0x04, 0x1c
        /*004a*/ 	.short	(.L_5869 - .L_5868)


	//   ....[0]....
.L_5868:
        /*004c*/ 	.word	0x00000160


	//   ....[1]....
        /*0050*/ 	.word	0x000009e0


	//   ....[2]....
        /*0054*/ 	.word	0x00000ce0


	//   ....[3]....
        /*0058*/ 	.word	0x00000d40


	//   ....[4]....
        /*005c*/ 	.word	0x00000d90


	//   ....[5]....
        /*0060*/ 	.word	0x00000f30


	//----- nvinfo : EIATTR_MAX_THREADS
	.align		4
.L_5869:
        /*0064*/ 	.byte	0x04, 0x05
        /*0066*/ 	.short	(.L_5871 - .L_5870)
.L_5870:
        /*0068*/ 	.word	0x00000200
        /*006c*/ 	.word	0x00000001
        /*0070*/ 	.word	0x00000001


	//----- nvinfo : EIATTR_CRS_STACK_SIZE
	.align		4
.L_5871:
        /*0074*/ 	.byte	0x04, 0x1e
        /*0076*/ 	.short	(.L_5873 - .L_5872)
.L_5872:
        /*0078*/ 	.word	0x00000000


	//----- nvinfo : EIATTR_CBANK_PARAM_SIZE
	.align		4
.L_5873:
        /*007c*/ 	.byte	0x03, 0x19
        /*007e*/ 	.short	0x0c4a


	//----- nvinfo : EIATTR_PARAM_CBANK
	.align		4
        /*0080*/ 	.byte	0x04, 0x0a
        /*0082*/ 	.short	(.L_5875 - .L_5874)
	.align		4
.L_5874:
        /*0084*/ 	.word	index@(.nv.constant0._ZN2at6native55_GLOBAL__N__de093ff9_22_ForeachBinaryOpList_cu_a911ec4325multi_tensor_apply_kernelINS1_18TensorListMetadataILi2EEENS1_11CopyFunctorIdfLi2ELi1ELi1EEEJNS0_4CopyIdfEEEEEvT_T0_DpT1_)
        /*0088*/ 	.short	0x0380
        /*008a*/ 	.short	0x0c4a


	//----- nvinfo : EIATTR_SW_WAR
	.align		4
.L_5875:
        /*008c*/ 	.byte	0x04, 0x36
        /*008e*/ 	.short	(.L_5877 - .L_5876)
.L_5876:
        /*0090*/ 	.word	0x00000008
.L_5877:


//--------------------- .nv.info._ZN2at6native55_GLOBAL__N__de093ff9_22_ForeachBinaryOpList_cu_a911ec4325multi_tensor_apply_kernelINS1_18TensorListMetadataILi2EEENS1_11CopyFunctorIdiLi2ELi1ELi1EEEJNS0_4CopyIdiEEEEEvT_T0_DpT1_ --------------------------
	.section	.nv.info._ZN2at6native55_GLOBAL__N__de093ff9_22_ForeachBinaryOpList_cu_a911ec4325multi_tensor_apply_kernelINS1_18TensorListMetadataILi2EEENS1_11CopyFunctorIdiLi2ELi1ELi1EEEJNS0_4CopyIdiEEEEEvT_T0_DpT1_,"",@"SHT_CUDA_INFO"
	.sectionflags	@""
	.align	4


	//----- nvinfo : EIATTR_CUDA_API_VERSION
	.align		4
        /*0000*/ 	.byte	0x04, 0x37
        /*0002*/ 	.short	(.L_5879 - .L_5878)
.L_5878:
        /*0004*/ 	.word	0x00000082


	//----- nvinfo : EIATTR_KPARAM_INFO
	.align		4
.L_5879:
        /*0008*/ 	.byte	0x04, 0x17
        /*000a*/ 	.short	(.L_5881 - .L_5880)
.L_5880:
        /*000c*/ 	.word	0x00000000
        /*0010*/ 	.short	0x0002
        /*0012*/ 	.short	0x0c49
        /*0014*/ 	.byte	0x00, 0xf0, 0x05, 0x00


	//----- nvinfo : EIATTR_KPARAM_INFO
	.align		4
.L_5881:
        /*0018*/ 	.byte	0x04, 0x17
        /*001a*/ 	.short	(.L_5883 - .L_5882)
.L_5882:
        /*001c*/ 	.word	0x00000000
        /*0020*/ 	.short	0x0001
        /*0022*/ 	.short	0x0c48
        /*0024*/ 	.byte	0x00, 0xf0, 0x05, 0x00


	//----- nvinfo : EIATTR_KPARAM_INFO
	.align		4
.L_5883:
        /*0028*/ 	.byte	0x04, 0x17
        /*002a*/ 	.short	(.L_5885 - .L_5884)
.L_5884:
        /*002c*/ 	.word	0x00000000
        /*0030*/ 	.short	0x0000
        /*0032*/ 	.short	0x0000
        /*0034*/ 	.byte	0x00, 0xf0, 0x21, 0x31


	//----- nvinfo : EIATTR_SPARSE_MMA_MASK
	.align		4
.L_5885:
        /*0038*/ 	.byte	0x03, 0x50
        /*003a*/ 	.short	0x0000


	//----- nvinfo : EIATTR_MAXREG_COUNT
	.align		4
        /*003c*/ 	.byte	0x03, 0x1b
        /*003e*/ 	.short	0x0080


	//----- nvinfo : EIATTR_MERCURY_ISA_VERSION
	.align		4
        /*0040*/ 	.byte	0x03, 0x5f
        /*0042*/ 	.short	0x0101


	//----- nvinfo : EIATTR_VRC_CTA_INIT_COUNT
	.align		4
        /*0044*/ 	.byte	0x02, 0x4a
	.zero		1
	.zero		1


	//----- nvinfo : EIATTR_EXIT_INSTR_OFFSETS
	.align		4
        /*0048*/ 	.byte	0x04, 0x1c
        /*004a*/ 	.short	(.L_5887 - .L_5886)


	//   ....[0]....
.L_5886:
        /*004c*/ 	.word	0x00000160


	//   ....[1]....
        /*0050*/ 	.word	0x00000960


	//   ....[2]....
        /*0054*/ 	.word	0x00000c30


	//   ....[3]....
        /*0058*/ 	.word	0x00000c80


	//   ....[4]....
        /*005c*/ 	.word	0x00000cd0


	//   ....[5]....
        /*0060*/ 	.word	0x00000e30


	//----- nvinfo : EIATTR_MAX_THREADS
	.align		4
.L_5887:
        /*0064*/ 	.byte	0x04, 0x05
        /*0066*/ 	.short	(.L_5889 - .L_5888)
.L_5888:
        /*0068*/ 	.word	0x00000200
        /*006c*/ 	.word	0x00000001
        /*0070*/ 	.word	0x00000001


	//----- nvinfo : EIATTR_CRS_STACK_SIZE
	.align		4
.L_5889:
        /*0074*/ 	.byte	0x04, 0x1e
        /*0076*/ 	.short	(.L_5891 - .L_5890)
.L_5890:
        /*0078*/ 	.word	0x00000000


	//----- nvinfo : EIATTR_CBANK_PARAM_SIZE
	.align		4
.L_5891:
        /*007c*/ 	.byte	0x03, 0x19
        /*007e*/ 	.short	0x0c4a


	//----- nvinfo : EIATTR_PARAM_CBANK
	.align		4
        /*0080*/ 	.byte	0x04, 0x0a
        /*0082*/ 	.short	(.L_5893 - .L_5892)
	.align		4
.L_5892:
        /*0084*/ 	.word	index@(.nv.constant0._ZN2at6native55_GLOBAL__N__de093ff9_22_ForeachBinaryOpList_cu_a911ec4325multi_tensor_apply_kernelINS1_18TensorListMetadataILi2EEENS1_11CopyFunctorIdiLi2ELi1ELi1EEEJNS0_4CopyIdiEEEEEvT_T0_DpT1_)
        /*0088*/ 	.short	0x0380
        /*008a*/ 	.short	0x0c4a


	//----- nvinfo : EIATTR_SW_WAR
	.align		4
.L_5893:
        /*008c*/ 	.byte	0x04, 0x36
        /*008e*/ 	.short	(.L_5895 - .L_5894)
.L_5894:
        /*0090*/ 	.word	0x00000008
.L_5895:


//--------------------- .nv.info._ZN2at6native55_GLOBAL__N__de093ff9_22_ForeachBinaryOpList_cu_a911ec4325multi_tensor_apply_kernelINS1_18TensorListMetadataILi2EEENS1_11CopyFunctorIdsLi2ELi1ELi1EEEJNS0_4CopyIdsEEEEEvT_T0_DpT1_ --------------------------
	.section	.nv.info._ZN2at6native55_GLOBAL__N__de093ff9_22_ForeachBinaryOpList_cu_a911ec4325multi_tensor_apply_kernelINS1_18TensorListMetadataILi2EEENS1_11CopyFunctorIdsLi2ELi1ELi1EEEJNS0_4CopyIdsEEEEEvT_T0_DpT1_,"",@"SHT_CUDA_INFO"
	.sectionflags	@""
	.align	4


	//----- nvinfo : EIATTR_CUDA_API_VERSION
	.align		4
        /*0000*/ 	.byte	0x04, 0x37
        /*0002*/ 	.short	(.L_5897 - .L_5896)
.L_5896:
        /*0004*/ 	.word	0x00000082


	//----- nvinfo : EIATTR_KPARAM_INFO
	.align		4
.L_5897:
        /*0008*/ 	.byte	0x04, 0x17
        /*000a*/ 	.short	(.L_5899 - .L_5898)
.L_5898:
        /*000c*/ 	.word	0x00000000
        /*0010*/ 	.short	0x0002
        /*0012*/ 	.short	0x0c49
        /*0014*/ 	.byte	0x00, 0xf0, 0x05, 0x00


	//----- nvinfo : EIATTR_KPARAM_INFO
	.align		4
.L_5899:
        /*0018*/ 	.byte	0x04, 0x17
        /*001a*/ 	.short	(.L_5901 - .L_5900)
.L_5900:
        /*001c*/ 	.word	0x00000000
        /*0020*/ 	.short	0x0001
        /*0022*/ 	.short	0x0c48
        /*0024*/ 	.byte	0x00, 0xf0, 0x05, 0x00


	//----- nvinfo : EIATTR_KPARAM_INFO
	.align		4
.L_5901:
        /*0028*/ 	.byte	0x04, 0x17
        /*002a*/ 	.short	(.L_5903 - .L_5902)
.L_5902:
        /*002c*/ 	.word	0x00000000
        /*0030*/ 	.short	0x0000
        /*0032*/ 	.short	0x0000
        /*0034*/ 	.byte	0x00, 0xf0, 0x21, 0x31


	//----- nvinfo : EIATTR_SPARSE_MMA_MASK
	.align		4
.L_5903:
        /*0038*/ 	.byte	0x03, 0x50
        /*003a*/ 	.short	0x0000


	//----- nvinfo : EIATTR_MAXREG_COUNT
	.align		4
        /*003c*/ 	.byte	0x03, 0x1b
        /*003e*/ 	.short	0x0080


	//----- nvinfo : EIATTR_MERCURY_ISA_VERSION
	.align		4
        /*0040*/ 	.byte	0x03, 0x5f
        /*0042*/ 	.short	0x0101


	//----- nvinfo : EIATTR_VRC_CTA_INIT_COUNT
	.align		4
        /*0044*/ 	.byte	0x02, 0x4a
	.zero		1
	.zero		1


	//----- nvinfo : EIATTR_EXIT_INSTR_OFFSETS
	.align		4
        /*0048*/ 	.byte	0x04, 0x1c
        /*004a*/ 	.short	(.L_5905 - .L_5904)


	//   ....[0]....
.L_5904:
        /*004c*/ 	.word	0x00000160


	//   ....[1]....
        /*0050*/ 	.word	0x00000960


	//   ....[2]....
        /*0054*/ 	.word	0x00000c30


	//   ....[3]....
        /*0058*/ 	.word	0x00000c80


	//   ....[4]....
        /*005c*/ 	.word	0x00000cd0


	//   ....[5]....
        /*0060*/ 	.word	0x00000e30


	//----- nvinfo : EIATTR_MAX_THREADS
	.align		4
.L_5905:
        /*0064*/ 	.byte	0x04, 0x05
        /*0066*/ 	.short	(.L_5907 - .L_5906)
.L_5906:
        /*0068*/ 	.word	0x00000200
        /*006c*/ 	.word	0x00000001
        /*0070*/ 	.word	0x00000001


	//----- nvinfo : EIATTR_CRS_STACK_SIZE
	.align		4
.L_5907:
        /*0074*/ 	.byte	0x04, 0x1e
        /*0076*/ 	.short	(.L_5909 - .L_5908)
.L_5908:
        /*0078*/ 	.word	0x00000000


	//----- nvinfo : EIATTR_CBANK_PARAM_SIZE
	.align		4
.L_5909:
        /*007c*/ 	.byte	0x03, 0x19
        /*007e*/ 	.short	0x0c4a


	//----- nvinfo : EIATTR_PARAM_CBANK
	.align		4
        /*0080*/ 	.byte	0x04, 0x0a
        /*0082*/ 	.short	(.L_5911 - .L_5910)
	.align		4
.L_5910:
        /*0084*/ 	.word	index@(.nv.constant0._ZN2at6native55_GLOBAL__N__de093ff9_22_ForeachBinaryOpList_cu_a911ec4325multi_tensor_apply_kernelINS1_18TensorListMetadataILi2EEENS1_11CopyFunctorIdsLi2ELi1ELi1EEEJNS0_4CopyIdsEEEEEvT_T0_DpT1_)
        /*0088*/ 	.short	0x0380
        /*008a*/ 	.short	0x0c4a


	//----- nvinfo : EIATTR_SW_WAR
	.align		4
.L_5911:
        /*008c*/ 	.byte	0x04, 0x36
        /*008e*/ 	.short	(.L_5913 - .L_5912)
.L_5912:
        /*0090*/ 	.word	0x00000008
.L_5913:


//--------------------- .nv.info._ZN2at6native55_GLOBAL__N__de093ff9_22_ForeachBinaryOpList_cu_a911ec4325multi_tensor_apply_kernelINS1_18TensorListMetadataILi2EEENS1_11CopyFunctorIdlLi2ELi1ELi1EEEJNS0_4CopyIdlEEEEEvT_T0_DpT1_ --------------------------
	.section	.nv.info._ZN2at6native55_GLOBAL__N__de093ff9_22_ForeachBinaryOpList_cu_a911ec4325multi_tensor_apply_kernelINS1_18TensorListMetadataILi2EEENS1_11CopyFunctorIdlLi2ELi1ELi1EEEJNS0_4CopyIdlEEEEEvT_T0_DpT1_,"",@"SHT_CUDA_INFO"
	.sectionflags	@""
	.align	4


	//----- nvinfo : EIATTR_CUDA_API_VERSION
	.align		4
        /*0000*/ 	.byte	0x04, 0x37
        /*0002*/ 	.short	(.L_5915 - .L_5914)
.L_5914:
        /*0004*/ 	.word	0x00000082


	//----- nvinfo : EIATTR_KPARAM_INFO
	.align		4
.L_5915:
        /*0008*/ 	.byte	0x04, 0x17
        /*000a*/ 	.short	(.L_5917 - .L_5916)
.L_5916:
        /*000c*/ 	.word	0x00000000
        /*0010*/ 	.short	0x0002
        /*0012*/ 	.short	0x0c49
        /*0014*/ 	.byte	0x00, 0xf0, 0x05, 0x00


	//----- nvinfo : EIATTR_KPARAM_INFO
	.align		4
.L_5917:
        /*0018*/ 	.byte	0x04, 0x17
        /*001a*/ 	.short	(.L_5919 - .L_5918)
.L_5918:
        /*001c*/ 	.word	0x00000000
        /*0020*/ 	.short	0x0001
        /*0022*/ 	.short	0x0c48
        /*0024*/ 	.byte	0x00, 0xf0, 0x05, 0x00


	//----- nvinfo : EIATTR_KPARAM_INFO
	.align		4
.L_5919:
        /*0028*/ 	.byte	0x04, 0x17
        /*002a*/ 	.short	(.L_5921 - .L_5920)
.L_5920:
        /*002c*/ 	.word	0x00000000
        /*0030*/ 	.short	0x0000
        /*0032*/ 	.short	0x0000
        /*0034*/ 	.byte	0x00, 0xf0, 0x21, 0x31


	//----- nvinfo : EIATTR_SPARSE_MMA_MASK
	.align		4
.L_5921:
        /*0038*/ 	.byte	0x03, 0x50
        /*003a*/ 	.short	0x0000


	//----- nvinfo : EIATTR_MAXREG_COUNT
	.align		4
        /*003c*/ 	.byte	0x03, 0x1b
        /*003e*/ 	.short	0x0080


	//----- nvinfo : EIATTR_MERCURY_ISA_VERSION
	.align		4
        /*0040*/ 	.byte	0x03, 0x5f
        /*0042*/ 	.short	0x0101


	//----- nvinfo : EIATTR_VRC_CTA_INIT_COUNT
	.align		4
        /*0044*/ 	.byte	0x02, 0x4a
	.zero		1
	.zero		1


	//----- nvinfo : EIATTR_EXIT_INSTR_OFFSETS
	.align		4
        /*0048*/ 	.byte	0x04, 0x1c
        /*004a*/ 	.short	(.L_5923 - .L_5922)


	//   ....[0]....
.L_5922:
        /*004c*/ 	.word	0x00000170


	//   ....[1]....
        /*0050*/ 	.word	0x000009a0


	//   ....[2]....
        /*0054*/ 	.word	0x00000c40


	//   ....[3]....
        /*0058*/ 	.word	0x00000c90


	//   ....[4]....
        /*005c*/ 	.word	0x00000ce0


	//   ....[5]....
        /*0060*/ 	.word	0x00000e60


	//----- nvinfo : EIATTR_MAX_THREADS
	.align		4
.L_5923:
        /*0064*/ 	.byte	0x04, 0x05
        /*0066*/ 	.short	(.L_5925 - .L_5924)
.L_5924:
        /*0068*/ 	.word	0x00000200
        /*006c*/ 	.word	0x00000001
        /*0070*/ 	.word	0x00000001


	//----- nvinfo : EIATTR_CRS_STACK_SIZE
	.align		4
.L_5925:
        /*0074*/ 	.byte	0x04, 0x1e
        /*0076*/ 	.short	(.L_5927 - .L_5926)
.L_5926:
        /*0078*/ 	.word	0x00000000


	//----- nvinfo : EIATTR_CBANK_PARAM_SIZE
	.align		4
.L_5927:
        /*007c*/ 	.byte	0x03, 0x19
        /*007e*/ 	.short	0x0c4a


	//----- nvinfo : EIATTR_PARAM_CBANK
	.align		4
        /*0080*/ 	.byte	0x04, 0x0a
        /*0082*/ 	.short	(.L_5929 - .L_5928)
	.align		4
.L_5928:
        /*0084*/ 	.word	index@(.nv.constant0._ZN2at6native55_GLOBAL__N__de093ff9_22_ForeachBinaryOpList_cu_a911ec4325multi_tensor_apply_kernelINS1_18TensorListMetadataILi2EEENS1_11CopyFunctorIdlLi2ELi1ELi1EEEJNS0_4CopyIdlEEEEEvT_T0_DpT1_)
        /*0088*/ 	.short	0x0380
        /*008a*/ 	.short	0x0c4a


	//----- nvinfo : EIATTR_SW_WAR
	.align		4
.L_5929:
        /*008c*/ 	.byte	0x04, 0x36
        /*008e*/ 	.short	(.L_5931 - .L_5930)
.L_5930:
        /*0090*/ 	.word	0x00000008
.L_5931:


//--------------------- .nv.info._ZN2at6native55_GLOBAL__N__de093ff9_22_ForeachBinaryOpList_cu_a911ec4325multi_tensor_apply_kernelINS1_18TensorListMetadataILi2EEENS1_11CopyFunctorIdaLi2ELi1ELi1EEEJNS0_4CopyIdaEEEEEvT_T0_DpT1_ --------------------------
	.section	.nv.info._ZN2at6native55_GLOBAL__N__de093ff9_22_ForeachBinaryOpList_cu_a911ec4325multi_tensor_apply_kernelINS1_18TensorListMetadataILi2EEENS1_11CopyFunctorIdaLi2ELi1ELi1EEEJNS0_4CopyIdaEEEEEvT_T0_DpT1_,"",@"SHT_CUDA_INFO"
	.sectionflags	@""
	.align	4


	//----- nvinfo : EIATTR_CUDA_API_VERSION
	.align		4
        /*0000*/ 	.byte	0x04, 0x37
        /*0002*/ 	.short	(.L_5933 - .L_5932)
.L_5932:
        /*0004*/ 	.word	0x00000082


	//----- nvinfo : EIATTR_KPARAM_INFO
	.align		4
.L_5933:
        /*0008*/ 	.byte	0x04, 0x17
        /*000a*/ 	.short	(.L_5935 - .L_5934)
.L_5934:
        /*000c*/ 	.word	0x00000000
        /*0010*/ 	.short	0x0002
        /*0012*/ 	.short	0x0c49
        /*0014*/ 	.byte	0x00, 0xf0, 0x05, 0x00


	//----- nvinfo : EIATTR_KPARAM_INFO
	.align		4
.L_5935:
        /*0018*/ 	.byte	0x04, 0x17
        /*001a*/ 	.short	(.L_5937 - .L_5936)
.L_5936:
        /*001c*/ 	.word	0x00000000
        /*0020*/ 	.short	0x0001
        /*0022*/ 	.short	0x0c48
        /*0024*/ 	.byte	0x00, 0xf0, 0x05, 0x00


	//----- nvinfo : EIATTR_KPARAM_INFO
	.align		4
.L_5937:
        /*0028*/ 	.byte	0x04, 0x17
        /*002a*/ 	.short	(.L_5939 - .L_5938)
.L_5938:
        /*002c*/ 	.word	0x00000000
        /*0030*/ 	.short	0x0000
        /*0032*/ 	.short	0x0000
        /*0034*/ 	.byte	0x00, 0xf0, 0x21, 0x31


	//----- nvinfo : EIATTR_SPARSE_MMA_MASK
	.align		4
.L_5939:
        /*0038*/ 	.byte	0x03, 0x50
        /*003a*/ 	.short	0x0000


	//----- nvinfo : EIATTR_MAXREG_COUNT
	.align		4
        /*003c*/ 	.byte	0x03, 0x1b
        /*003e*/ 	.short	0x0080


	//----- nvinfo : EIATTR_MERCURY_ISA_VERSION
	.align		4
        /*0040*/ 	.byte	0x03, 0x5f
        /*0042*/ 	.short	0x0101


	//----- nvinfo : EIATTR_VRC_CTA_INIT_COUNT
	.align		4
        /*0044*/ 	.byte	0x02, 0x4a
	.zero		1
	.zero		1


	//----- nvinfo : EIATTR_EXIT_INSTR_OFFSETS
	.align		4
        /*0048*/ 	.byte	0x04, 0x1c
        /*004a*/ 	.short	(.L_5941 - .L_5940)


	//   ....[0]....
.L_5940:
        /*004c*/ 	.word	0x00000170


	//   ....[1]....
        /*0050*/ 	.word	0x00000d60


	//   ....[2]....
        /*0054*/ 	.word	0x00001060


	//   ....[3]....
        /*0058*/ 	.word	0x000010d0


	//   ....[4]....
        /*005c*/ 	.word	0x00001120


	//   ....[5]....
        /*0060*/ 	.word	0x00001280


	//----- nvinfo : EIATTR_MAX_THREADS
	.align		4
.L_5941:
        /*0064*/ 	.byte	0x04, 0x05
        /*0066*/ 	.short	(.L_5943 - .L_5942)
.L_5942:
        /*0068*/ 	.word	0x00000200
        /*006c*/ 	.word	0x00000001
        /*0070*/ 	.word	0x00000001


	//----- nvinfo : EIATTR_CRS_STACK_SIZE
	.align		4
.L_5943:
        /*0074*/ 	.byte	0x04, 0x1e
        /*0076*/ 	.short	(.L_5945 - .L_5944)
.L_5944:
        /*0078*/ 	.word	0x00000000


	//----- nvinfo : EIATTR_CBANK_PARAM_SIZE
	.align		4
.L_5945:
        /*007c*/ 	.byte	0x03, 0x19
        /*007e*/ 	.short	0x0c4a


	//----- nvinfo : EIATTR_PARAM_CBANK
	.align		4
        /*0080*/ 	.byte	0x04, 0x0a
        /*0082*/ 	.short	(.L_5947 - .L_5946)
	.align		4
.L_5946:
        /*0084*/ 	.word	index@(.nv.constant0._ZN2at6native55_GLOBAL__N__de093ff9_22_ForeachBinaryOpList_cu_a911ec4325multi_tensor_apply_kernelINS1_18TensorListMetadataILi2EEENS1_11CopyFunctorIdaLi2ELi1ELi1EEEJNS0_4CopyIdaEEEEEvT_T0_DpT1_)
        /*0088*/ 	.short	0x0380
        /*008a*/ 	.short	0x0c4a


	//----- nvinfo : EIATTR_SW_WAR
	.align		4
.L_5947:
        /*008c*/ 	.byte	0x04, 0x36
        /*008e*/ 	.short	(.L_5949 - .L_5948)
.L_5948:
        /*0090*/ 	.word	0x00000008
.L_5949:


//--------------------- .nv.info._ZN2at6native55_GLOBAL__N__de093ff9_22_ForeachBinaryOpList_cu_a911ec4325multi_tensor_apply_kernelINS1_18TensorListMetadataILi2EEENS1_11CopyFunctorIdhLi2ELi1ELi1EEEJNS0_4CopyIdhEEEEEvT_T0_DpT1_ --------------------------
	.section	.nv.info._ZN2at6native55_GLOBAL__N__de093ff9_22_ForeachBinaryOpList_cu_a911ec4325multi_tensor_apply_kernelINS1_18TensorListMetadataILi2EEENS1_11CopyFunctorIdhLi2ELi1ELi1EEEJNS0_4CopyIdhEEEEEvT_T0_DpT1_,"",@"SHT_CUDA_INFO"
	.sectionflags	@""
	.align	4


	//----- nvinfo : EIATTR_CUDA_API_VERSION
	.align		4
        /*0000*/ 	.byte	0x04, 0x37
        /*0002*/ 	.short	(.L_5951 - .L_5950)
.L_5950:
        /*0004*/ 	.word	0x00000082


	//----- nvinfo : EIATTR_KPARAM_INFO
	.align		4
.L_5951:
        /*0008*/ 	.byte	0x04, 0x17
        /*000a*/ 	.short	(.L_5953 - .L_5952)
.L_5952:
        /*000c*/ 	.word	0x00000000
        /*0010*/ 	.short	0x0002
        /*0012*/ 	.short	0x0c49
        /*0014*/ 	.byte	0x00, 0xf0, 0x05, 0x00


	//----- nvinfo : EIATTR_KPARAM_INFO
	.align		4
.L_5953:
        /*0018*/ 	.byte	0x04, 0x17
        /*001a*/ 	.short	(.L_5955 - .L_5954)
.L_5954:
        /*001c*/ 	.word	0x00000000
        /*0020*/ 	.short	0x0001
        /*0022*/ 	.short	0x0c48
        /*0024*/ 	.byte	0x00, 0xf0, 0x05, 0x00


	//----- nvinfo : EIATTR_KPARAM_INFO
	.align		4
.L_5955:
        /*0028*/ 	.byte	0x04, 0x17
        /*002a*/ 	.short	(.L_5957 - .L_5956)
.L_5956:
        /*002c*/ 	.word	0x00000000
        /*0030*/ 	.short	0x0000
        /*0032*/ 	.short	0x0000
        /*0034*/ 	.byte	0x00, 0xf0, 0x21, 0x31


	//----- nvinfo : EIATTR_SPARSE_MMA_MASK
	.align		4
.L_5957:
        /*0038*/ 	.byte	0x03, 0x50
        /*003a*/ 	.short	0x0000


	//----- nvinfo : EIATTR_MAXREG_COUNT
	.align		4
        /*003c*/ 	.byte	0x03, 0x1b
        /*003e*/ 	.short	0x0080


	//----- nvinfo : EIATTR_MERCURY_ISA_VERSION
	.align		4
        /*0040*/ 	.byte	0x03, 0x5f
        /*0042*/ 	.short	0x0101


	//----- nvinfo : EIATTR_VRC_CTA_INIT_COUNT
	.align		4
        /*0044*/ 	.byte	0x02, 0x4a
	.zero		1
	.zero		1


	//----- nvinfo : EIATTR_EXIT_INSTR_OFFSETS
	.align		4
        /*0048*/ 	.byte	0x04, 0x1c
        /*004a*/ 	.short	(.L_5959 - .L_5958)


	//   ....[0]....
.L_5958:
        /*004c*/ 	.word	0x00000170


	//   ....[1]....
        /*0050*/ 	.word	0x00000ce0


	//   ....[2]....
        /*0054*/ 	.word	0x00000fc0


	//   ....[3]....
        /*0058*/ 	.word	0x00001020


	//   ....[4]....
        /*005c*/ 	.word	0x00001070


	//   ....[5]....
        /*0060*/ 	.word	0x000011d0


	//----- nvinfo : EIATTR_MAX_THREADS
	.align		4
.L_5959:
        /*0064*/ 	.byte	0x04, 0x05
        /*0066*/ 	.short	(.L_5961 - .L_5960)
.L_5960:
        /*0068*/ 	.word	0x00000200
        /*006c*/ 	.word	0x00000001
        /*0070*/ 	.word	0x00000001


	//----- nvinfo : EIATTR_CRS_STACK_SIZE
	.align		4
.L_5961:
        /*0074*/ 	.byte	0x04, 0x1e
        /*0076*/ 	.short	(.L_5963 - .L_5962)
.L_5962:
        /*0078*/ 	.word	0x00000000


	//----- nvinfo : EIATTR_CBANK_PARAM_SIZE
	.align		4
.L_5963:
        /*007c*/ 	.byte	0x03, 0x19
        /*007e*/ 	.short	0x0c4a


	//----- nvinfo : EIATTR_PARAM_CBANK
	.align		4
        /*0080*/ 	.byte	0x04, 0x0a
        /*0082*/ 	.short	(.L_5965 - .L_5964)
	.align		4
.L_5964:
        /*0084*/ 	.word	index@(.nv.constant0._ZN2at6native55_GLOBAL__N__de093ff9_22_ForeachBinaryOpList_cu_a911ec4325multi_tensor_apply_kernelINS1_18TensorListMetadataILi2EEENS1_11CopyFunctorIdhLi2ELi1ELi1EEEJNS0_4CopyIdhEEEEEvT_T0_DpT1_)
        /*0088*/ 	.short	0x0380
        /*008a*/ 	.short	0x0c4a


	//----- nvinfo : EIATTR_SW_WAR
	.align		4
.L_5965:
        /*008c*/ 	.byte	0x04, 0x36
        /*008e*/ 	.short	(.L_5967 - .L_5966)
.L_5966:
        /*0090*/ 	.word	0x00000008
.L_5967:


//--------------------- .nv.info._ZN2at6native55_GLOBAL__N__de093ff9_22_ForeachBinaryOpList_cu_a911ec4325multi_tensor_apply_kernelINS1_18TensorListMetadataILi2EEENS1_14UnaryOpFunctorIdLi2ELi1ELi1EEEJNS0_4CopyIddEEEEEvT_T0_DpT1_ --------------------------
	.section	.nv.info._ZN2at6native55_GLOBAL__N__de093ff9_22_ForeachBinaryOpList_cu_a911ec4325multi_tensor_apply_kernelINS1_18TensorListMetadataILi2EEENS1_14UnaryOpFunctorIdLi2ELi1ELi1EEEJNS0_4CopyIddEEEEEvT_T0_DpT1_,"",@"SHT_CUDA_INFO"
	.sectionflags	@""
	.align	4


	//----- nvinfo : EIATTR_CUDA_API_VERSION
	.align		4
        /*0000*/ 	.byte	0x04, 0x37
        /*0002*/ 	.short	(.L_5969 - .L_5968)
.L_5968:
        /*0004*/ 	.word	0x00000082


	//----- nvinfo : EIATTR_KPARAM_INFO
	.align		4
.L_5969:
        /*0008*/ 	.byte	0x04, 0x17
        /*000a*/ 	.short	(.L_5971 - .L_5970)
.L_5970:
        /*000c*/ 	.word	0x00000000
        /*0010*/ 	.short	0x0002
        /*0012*/ 	.short	0x0c49
        /*0014*/ 	.byte	0x00, 0xf0, 0x05, 0x00


	//----- nvinfo : EIATTR_KPARAM_INFO
	.align		4
.L_5971:
        /*0018*/ 	.byte	0x04, 0x17
        /*001a*/ 	.short	(.L_5973 - .L_5972)
.L_5972:
        /*001c*/ 	.word	0x00000000
        /*0020*/ 	.short	0x0001
        /*0022*/ 	.short	0x0c48
        /*0024*/ 	.byte	0x00, 0xf0, 0x05, 0x00


	//----- nvinfo : EIATTR_KPARAM_INFO
	.align		4
.L_5973:
        /*0028*/ 	.byte	0x04, 0x17
        /*002a*/ 	.short	(.L_5975 - .L_5974)
.L_5974:
        /*002c*/ 	.word	0x00000000
        /*0030*/ 	.short	0x0000
        /*0032*/ 	.short	0x0000
        /*0034*/ 	.byte	0x00, 0xf0, 0x21, 0x31


	//----- nvinfo : EIATTR_SPARSE_MMA_MASK
	.align		4
.L_5975:
        /*0038*/ 	.byte	0x03, 0x50
        /*003a*/ 	.short	0x0000


	//----- nvinfo : EIATTR_MAXREG_COUNT
	.align		4
        /*003c*/ 	.byte	0x03, 0x1b
        /*003e*/ 	.short	0x0080


	//----- nvinfo : EIATTR_MERCURY_ISA_VERSION
	.align		4
        /*0040*/ 	.byte	0x03, 0x5f
        /*0042*/ 	.short	0x0101


	//----- nvinfo : EIATTR_VRC_CTA_INIT_COUNT
	.align		4
        /*0044*/ 	.byte	0x02, 0x4a
	.zero		1
	.zero		1


	//----- nvinfo : EIATTR_EXIT_INSTR_OFFSETS
	.align		4
        /*0048*/ 	.byte	0x04, 0x1c
        /*004a*/ 	.short	(.L_5977 - .L_5976)


	//   ....[0]....
.L_5976:
        /*004c*/ 	.word	0x00000160


	//   ....[1]....
        /*0050*/ 	.word	0x00000960


	//   ....[2]....
        /*0054*/ 	.word	0x00000c10


	//   ....[3]....
        /*0058*/ 	.word	0x00000c50


	//   ....[4]....
        /*005c*/ 	.word	0x00000ca0


	//   ....[5]....
        /*0060*/ 	.word	0x00000de0


	//----- nvinfo : EIATTR_MAX_THREADS
	.align		4
.L_5977:
        /*0064*/ 	.byte	0x04, 0x05
        /*0066*/ 	.short	(.L_5979 - .L_5978)
.L_5978:
        /*0068*/ 	.word	0x00000200
        /*006c*/ 	.word	0x00000001
        /*0070*/ 	.word	0x00000001


	//----- nvinfo : EIATTR_CRS_STACK_SIZE
	.align		4
.L_5979:
        /*0074*/ 	.byte	0x04, 0x1e
        /*0076*/ 	.short	(.L_5981 - .L_5980)
.L_5980:
        /*0078*/ 	.word	0x00000000


	//----- nvinfo : EIATTR_CBANK_PARAM_SIZE
	.align		4
.L_5981:
        /*007c*/ 	.byte	0x03, 0x19
        /*007e*/ 	.short	0x0c4a


	//----- nvinfo : EIATTR_PARAM_CBANK
	.align		4
        /*0080*/ 	.byte	0x04, 0x0a
        /*0082*/ 	.short	(.L_5983 - .L_5982)
	.align		4
.L_5982:
        /*0084*/ 	.word	index@(.nv.constant0._ZN2at6native55_GLOBAL__N__de093ff9_22_ForeachBinaryOpList_cu_a911ec4325multi_tensor_apply_kernelINS1_18TensorListMetadataILi2EEENS1_14UnaryOpFunctorIdLi2ELi1ELi1EEEJNS0_4CopyIddEEEEEvT_T0_DpT1_)
        /*0088*/ 	.short	0x0380
        /*008a*/ 	.short	0x0c4a


	//----- nvinfo : EIATTR_SW_WAR
	.align		4
.L_5983:
        /*008c*/ 	.byte	0x04, 0x36
        /*008e*/ 	.short	(.L_5985 - .L_5984)
.L_5984:
        /*0090*/ 	.word	0x00000008
.L_5985:


//--------------------- .nv.info._ZN2at6native55_GLOBAL__N__de093ff9_22_ForeachBinaryOpList_cu_a911ec4325multi_tensor_apply_kernelINS1_18TensorListMetadataILi2EEENS1_11CopyFunctorIsN3c1015Float8_e5m2fnuzELi2ELi1ELi1EEEJNS0_4CopyIsS7_EEEEEvT_T0_DpT1_ --------------------------
	.section	.nv.info._ZN2at6native55_GLOBAL__N__de093ff9_22_ForeachBinaryOpList_cu_a911ec4325multi_tensor_apply_kernelINS1_18TensorListMetadataILi2EEENS1_11CopyFunctorIsN3c1015Float8_e5m2fnuzELi2ELi1ELi1EEEJNS0_4CopyIsS7_EEEEEvT_T0_DpT1_,"",@"SHT_CUDA_INFO"
	.sectionflags	@""
	.align	4


	//----- nvinfo : EIATTR_CUDA_API_VERSION
	.align		4
        /*0000*/ 	.byte	0x04, 0x37
        /*0002*/ 	.short	(.L_5987 - .L_5986)
.L_5986:
        /*0004*/ 	.word	0x00000082


	//----- nvinfo : EIATTR_KPARAM_INFO
	.align		4
.L_5987:
        /*0008*/ 	.byte	0x04, 0x17
        /*000a*/ 	.short	(.L_5989 - .L_5988)
.L_5988:
        /*000c*/ 	.word	0x00000000
        /*0010*/ 	.short	0x0002
        /*0012*/ 	.short	0x0c49
        /*0014*/ 	.byte	0x00, 0xf0, 0x05, 0x00


	//----- nvinfo : EIATTR_KPARAM_INFO
	.align		4
.L_5989:
        /*0018*/ 	.byte	0x04, 0x17
        /*001a*/ 	.short	(.L_5991 - .L_5990)
.L_5990:
        /*001c*/ 	.word	0x00000000
        /*0020*/ 	.short	0x0001
        /*0022*/ 	.short	0x0c48
        /*0024*/ 	.byte	0x00, 0xf0, 0x05, 0x00


	//----- nvinfo : EIATTR_KPARAM_INFO
	.align		4
.L_5991:
        /*0028*/ 	.byte	0x04, 0x17
        /*002a*/ 	.short	(.L_5993 - .L_5992)
.L_5992:
        /*002c*/ 	.word	0x00000000
        /*0030*/ 	.short	0x0000
        /*0032*/ 	.short	0x0000
        /*0034*/ 	.byte	0x00, 0xf0, 0x21, 0x31


	//----- nvinfo : EIATTR_SPARSE_MMA_MASK
	.align		4
.L_5993:
        /*0038*/ 	.byte	0x03, 0x50
        /*003a*/ 	.short	0x0000


	//----- nvinfo : EIATTR_MAXREG_COUNT
	.align		4
        /*003c*/ 	.byte	0x03, 0x1b
        /*003e*/ 	.short	0x0080


	//----- nvinfo : EIATTR_MERCURY_ISA_VERSION
	.align		4
        /*0040*/ 	.byte	0x03, 0x5f
        /*0042*/ 	.short	0x0101


	//----- nvinfo : EIATTR_VRC_CTA_INIT_COUNT
	.align		4
        /*0044*/ 	.byte	0x02, 0x4a
	.zero		1
	.zero		1


	//----- nvinfo : EIATTR_EXIT_INSTR_OFFSETS
	.align		4
        /*0048*/ 	.byte	0x04, 0x1c
        /*004a*/ 	.short	(.L_5995 - .L_5994)


	//   ....[0]....
.L_5994:
        /*004c*/ 	.word	0x00000180


	//   ....[1]....
        /*0050*/ 	.word	0x00000da0


	//   ....[2]....
        /*0054*/ 	.word	0x00000df0


	//   ....[3]....
        /*0058*/ 	.word	0x00001680


	//----- nvinfo : EIATTR_MAX_THREADS
	.align		4
.L_5995:
        /*005c*/ 	.byte	0x04, 0x05
        /*005e*/ 	.short	(.L_5997 - .L_5996)
.L_5996:
        /*0060*/ 	.word	0x00000200
        /*0064*/ 	.word	0x00000001
        /*0068*/ 	.word	0x00000001


	//----- nvinfo : EIATTR_CRS_STACK_SIZE
	.align		4
.L_5997:
        /*006c*/ 	.byte	0x04, 0x1e
        /*006e*/ 	.short	(.L_5999 - .L_5998)
.L_5998:
        /*0070*/ 	.word	0x00000000


	//----- nvinfo : EIATTR_CBANK_PARAM_SIZE
	.align		4
.L_5999:
        /*0074*/ 	.byte	0x03, 0x19
        /*0076*/ 	.short	0x0c4a


	//----- nvinfo : EIATTR_PARAM_CBANK
	.align		4
        /*0078*/ 	.byte	0x04, 0x0a
        /*007a*/ 	.short	(.L_6001 - .L_6000)
	.align		4
.L_6000:
        /*007c*/ 	.word	index@(.nv.constant0._ZN2at6native55_GLOBAL__N__de093ff9_22_ForeachBinaryOpList_cu_a911ec4325multi_tensor_apply_kernelINS1_18TensorListMetadataILi2EEENS1_11CopyFunctorIsN3c1015Float8_e5m2fnuzELi2ELi1ELi1EEEJNS0_4CopyIsS7_EEEEEvT_T0_DpT1_)
        /*0080*/ 	.short	0x0380
        /*0082*/ 	.short	0x0c4a


	//----- nvinfo : EIATTR_SW_WAR
	.align		4
.L_6001:
        /*0084*/ 	.byte	0x04, 0x36
        /*0086*/ 	.short	(.L_6003 - .L_6002)
.L_6002:
        /*0088*/ 	.word	0x00000008
.L_6003:


//--------------------- .nv.info._ZN2at6native55_GLOBAL__N__de093ff9_22_ForeachBinaryOpList_cu_a911ec4325multi_tensor_apply_kernelINS1_18TensorListMetadataILi2EEENS1_11CopyFunctorIsN3c1011Float8_e5m2ELi2ELi1ELi1EEEJNS0_4CopyIsS7_EEEEEvT_T0_DpT1_ --------------------------
	.section	.nv.info._ZN2at6native55_GLOBAL__N__de093ff9_22_ForeachBinaryOpList_cu_a911ec4325multi_tensor_apply_kernelINS1_18TensorListMetadataILi2EEENS1_11CopyFunctorIsN3c1011Float8_e5m2ELi2ELi1ELi1EEEJNS0_4CopyIsS7_EEEEEvT_T0_DpT1_,"",@"SHT_CUDA_INFO"
	.sectionflags	@""
	.align	4


	//----- nvinfo : EIATTR_CUDA_API_VERSION
	.align		4
        /*0000*/ 	.byte	0x04, 0x37
        /*0002*/ 	.short	(.L_6005 - .L_6004)
.L_6004:
        /*0004*/ 	.word	0x00000082


	//----- nvinfo : EIATTR_KPARAM_INFO
	.align		4
.L_6005:
        /*0008*/ 	.byte	0x04, 0x17
        /*000a*/ 	.short	(.L_6007 - .L_6006)
.L_6006:
        /*000c*/ 	.word	0x00000000
        /*0010*/ 	.short	0x0002
        /*0012*/ 	.short	0x0c49
        /*0014*/ 	.byte	0x00, 0xf0, 0x05, 0x00


	//----- nvinfo : EIATTR_KPARAM_INFO
	.align		4
.L_6007:
        /*0018*/ 	.byte	0x04, 0x17
        /*001a*/ 	.short	(.L_6009 - .L_6008)
.L_6008:
        /*001c*/ 	.word	0x00000000
        /*0020*/ 	.short	0x0001
        /*0022*/ 	.short	0x0c48
        /*0024*/ 	.byte	0x00, 0xf0, 0x05, 0x00


	//----- nvinfo : EIATTR_KPARAM_INFO
	.align		4
.L_6009:
        /*0028*/ 	.byte	0x04, 0x17
        /*002a*/ 	.short	(.L_6011 - .L_6010)
.L_6010:
        /*002c*/ 	.word	0x00000000
        /*0030*/ 	.short	0x0000
        /*0032*/ 	.short	0x0000
        /*0034*/ 	.byte	0x00, 0xf0, 0x21, 0x31


	//----- nvinfo : EIATTR_SPARSE_MMA_MASK
	.align		4
.L_6011:
        /*0038*/ 	.byte	0x03, 0x50
        /*003a*/ 	.short	0x0000


	//----- nvinfo : EIATTR_MAXREG_COUNT
	.align		4
        /*003c*/ 	.byte	0x03, 0x1b
        /*003e*/ 	.short	0x0080


	//----- nvinfo : EIATTR_MERCURY_ISA_VERSION
	.align		4
        /*0040*/ 	.byte	0x03, 0x5f
        /*0042*/ 	.short	0x0101


	//----- nvinfo : EIATTR_VRC_CTA_INIT_COUNT
	.align		4
        /*0044*/ 	.byte	0x02, 0x4a
	.zero		1
	.zero		1


	//----- nvinfo : EIATTR_EXIT_INSTR_OFFSETS
	.align		4
        /*0048*/ 	.byte	0x04, 0x1c
        /*004a*/ 	.short	(.L_6013 - .L_6012)


	//   ....[0]....
.L_6012:
        /*004c*/ 	.word	0x00000180


	//   ....[1]....
        /*0050*/ 	.word	0x000009c0


	//   ....[2]....
        /*0054*/ 	.word	0x00000a10


	//   ....[3]....
        /*0058*/ 	.word	0x00000ed0


	//----- nvinfo : EIATTR_MAX_THREADS
	.align		4
.L_6013:
        /*005c*/ 	.byte	0x04, 0x05
        /*005e*/ 	.short	(.L_6015 - .L_6014)
.L_6014:
        /*0060*/ 	.word	0x00000200
        /*0064*/ 	.word	0x00000001
        /*0068*/ 	.word	0x00000001


	//----- nvinfo : EIATTR_CRS_STACK_SIZE
	.align		4
.L_6015:
        /*006c*/ 	.byte	0x04, 0x1e
        /*006e*/ 	.short	(.L_6017 - .L_6016)
.L_6016:
        /*0070*/ 	.word	0x00000000


	//----- nvinfo : EIATTR_CBANK_PARAM_SIZE
	.align		4
.L_6017:
        /*0074*/ 	.byte	0x03, 0x19
        /*0076*/ 	.short	0x0c4a


	//----- nvinfo : EIATTR_PARAM_CBANK
	.align		4
        /*0078*/ 	.byte	0x04, 0x0a
        /*007a*/ 	.short	(.L_6019 - .L_6018)
	.align		4
.L_6018:
        /*007c*/ 	.word	index@(.nv.constant0._ZN2at6native55_GLOBAL__N__de093ff9_22_ForeachBinaryOpList_cu_a911ec4325multi_tensor_apply_kernelINS1_18TensorListMetadataILi2EEENS1_11CopyFunctorIsN3c1011Float8_e5m2ELi2ELi1ELi1EEEJNS0_4CopyIsS7_EEEEEvT_T0_DpT1_)
        /*0080*/ 	.short	0x0380
        /*0082*/ 	.short	0x0c4a


	//----- nvinfo : EIATTR_SW_WAR
	.align		4
.L_6019:
        /*0084*/ 	.byte	0x04, 0x36
        /*0086*/ 	.short	(.L_6021 - .L_6020)
.L_6020:
        /*0088*/ 	.word	0x00000008
.L_6021:


//--------------------- .nv.info._ZN2at6native55_GLOBAL__N__de093ff9_22_ForeachBinaryOpList_cu_a911ec4325multi_tensor_apply_kernelINS1_18TensorListMetadataILi2EEENS1_11CopyFunctorIsN3c1015Float8_e4m3fnuzELi2ELi1ELi1EEEJNS0_4CopyIsS7_EEEEEvT_T0_DpT1_ --------------------------
	.section	.nv.info._ZN2at6native55_GLOBAL__N__de093ff9_22_ForeachBinaryOpList_cu_a911ec4325multi_tensor_apply_kernelINS1_18TensorListMetadataILi2EEENS1_11CopyFunctorIsN3c1015Float8_e4m3fnuzELi2ELi1ELi1EEEJNS0_4CopyIsS7_EEEEEvT_T0_DpT1_,"",@"SHT_CUDA_INFO"
	.sectionflags	@""
	.align	4


	//----- nvinfo : EIATTR_CUDA_API_VERSION
	.align		4
        /*0000*/ 	.byte	0x04, 0x37
        /*0002*/ 	.short	(.L_6023 - .L_6022)
.L_6022:
        /*0004*/ 	.word	0x00000082


	//----- nvinfo : EIATTR_KPARAM_INFO
	.align		4
.L_6023:
        /*0008*/ 	.byte	0x04, 0x17
        /*000a*/ 	.short	(.L_6025 - .L_6024)
.L_6024:
        /*000c*/ 	.word	0x00000000
        /*0010*/ 	.short	0x0002
        /*0012*/ 	.short	0x0c49
        /*0014*/ 	.byte	0x00, 0xf0, 0x05, 0x00


	//----- nvinfo : EIATTR_KPARAM_INFO
	.align		4
.L_6025:
        /*0018*/ 	.byte	0x04, 0x17
        /*001a*/ 	.short	(.L_6027 - .L_6026)
.L_6026:
        /*001c*/ 	.word	0x00000000
        /*0020*/ 	.short	0x0001
        /*0022*/ 	.short	0x0c48
        /*0024*/ 	.byte	0x00, 0xf0, 0x05, 0x00


	//----- nvinfo : EIATTR_KPARAM_INFO
	.align		4
.L_6027:
        /*0028*/ 	.byte	0x04, 0x17
        /*002a*/ 	.short	(.L_6029 - .L_6028)
.L_6028:
        /*002c*/ 	.word	0x00000000
        /*0030*/ 	.short	0x0000
        /*0032*/ 	.short	0x0000
        /*0034*/ 	.byte	0x00, 0xf0, 0x21, 0x31


	//----- nvinfo : EIATTR_SPARSE_MMA_MASK
	.align		4
.L_6029:
        /*0038*/ 	.byte	0x03, 0x50
        /*003a*/ 	.short	0x0000


	//----- nvinfo : EIATTR_MAXREG_COUNT
	.align		4
        /*003c*/ 	.byte	0x03, 0x1b
        /*003e*/ 	.short	0x0080


	//----- nvinfo : EIATTR_MERCURY_ISA_VERSION
	.align		4
        /*0040*/ 	.byte	0x03, 0x5f
        /*0042*/ 	.short	0x0101


	//----- nvinfo : EIATTR_VRC_CTA_INIT_COUNT
	.align		4
        /*0044*/ 	.byte	0x02, 0x4a
	.zero		1
	.zero		1


	//----- nvinfo : EIATTR_EXIT_INSTR_OFFSETS
	.align		4
        /*0048*/ 	.byte	0x04, 0x1c
        /*004a*/ 	.short	(.L_6031 - .L_6030)


	//   ....[0]....
.L_6030:
        /*004c*/ 	.word	0x00000180


	//   ....[1]....
        /*0050*/ 	.word	0x00000da0


	//   ....[2]....
        /*0054*/ 	.word	0x00000df0


	//   ....[3]....
        /*0058*/ 	.word	0x00001680


	//----- nvinfo : EIATTR_MAX_THREADS
	.align		4
.L_6031:
        /*005c*/ 	.byte	0x04, 0x05
        /*005e*/ 	.short	(.L_6033 - .L_6032)
.L_6032:
        /*0060*/ 	.word	0x00000200
        /*0064*/ 	.word	0x00000001
        /*0068*/ 	.word	0x00000001


	//----- nvinfo : EIATTR_CRS_STACK_SIZE
	.align		4
.L_6033:
        /*006c*/ 	.byte	0x04, 0x1e
        /*006e*/ 	.short	(.L_6035 - .L_6034)
.L_6034:
        /*0070*/ 	.word	0x00000000


	//----- nvinfo : EIATTR_CBANK_PARAM_SIZE
	.align		4
.L_6035:
        /*0074*/ 	.byte	0x03, 0x19
        /*0076*/ 	.short	0x0c4a


	//----- nvinfo : EIATTR_PARAM_CBANK
	.align		4
        /*0078*/ 	.byte	0x04, 0x0a
        /*007a*/ 	.short	(.L_6037 - .L_6036)
	.align		4
.L_6036:
        /*007c*/ 	.word	index@(.nv.constant0._ZN2at6native55_GLOBAL__N__de093ff9_22_ForeachBinaryOpList_cu_a911ec4325multi_tensor_apply_kernelINS1_18TensorListMetadataILi2EEENS1_11CopyFunctorIsN3c1015Float8_e4m3fnuzELi2ELi1ELi1EEEJNS0_4CopyIsS7_EEEEEvT_T0_DpT1_)
        /*0080*/ 	.short	0x0380
        /*0082*/ 	.short	0x0c4a


	//----- nvinfo : EIATTR_SW_WAR
	.align		4
.L_6037:
        /*0084*/ 	.byte	0x04, 0x36
        /*0086*/ 	.short	(.L_6039 - .L_6038)
.L_6038:
        /*0088*/ 	.word	0x00000008
.L_6039:


//--------------------- .nv.info._ZN2at6native55_GLOBAL__N__de093ff9_22_ForeachBinaryOpList_cu_a911ec4325multi_tensor_apply_kernelINS1_18TensorListMetadataILi2EEENS1_11CopyFunctorIsN3c1013Float8_e4m3fnELi2ELi1ELi1EEEJNS0_4CopyIsS7_EEEEEvT_T0_DpT1_ --------------------------
	.section	.nv.info._ZN2at6native55_GLOBAL__N__de093ff9_22_ForeachBinaryOpList_cu_a911ec4325multi_tensor_apply_kernelINS1_18TensorListMetadataILi2EEENS1_11CopyFunctorIsN3c1013Float8_e4m3fnELi2ELi1ELi1EEEJNS0_4CopyIsS7_EEEEEvT_T0_DpT1_,"",@"SHT_CUDA_INFO"
	.sectionflags	@""
	.align	4


	//----- nvinfo : EIATTR_CUDA_API_VERSION
	.align		4
        /*0000*/ 	.byte	0x04, 0x37
        /*0002*/ 	.short	(.L_6041 - .L_6040)
.L_6040:
        /*0004*/ 	.word	0x00000082


	//----- nvinfo : EIATTR_KPARAM_INFO
	.align		4
.L_6041:
        /*0008*/ 	.byte	0x04, 0x17
        /*000a*/ 	.short	(.L_6043 - .L_6042)
.L_6042:
        /*000c*/ 	.word	0x00000000
        /*0010*/ 	.short	0x0002
        /*0012*/ 	.short	0x0c49
        /*0014*/ 	.byte	0x00, 0xf0, 0x05, 0x00


	//----- nvinfo : EIATTR_KPARAM_INFO
	.align		4
.L_6043:
        /*0018*/ 	.byte	0x04, 0x17
        /*001a*/ 	.short	(.L_6045 - .L_6044)
.L_6044:
        /*001c*/ 	.word	0x00000000
        /*0020*/ 	.short	0x0001
        /*0022*/ 	.short	0x0c48
        /*0024*/ 	.byte	0x00, 0xf0, 0x05, 0x00


	//----- nvinfo : EIATTR_KPARAM_INFO
	.align		4
.L_6045:
        /*0028*/ 	.byte	0x04, 0x17
        /*002a*/ 	.short	(.L_6047 - .L_6046)
.L_6046:
        /*002c*/ 	.word	0x00000000
        /*0030*/ 	.short	0x0000
        /*0032*/ 	.short	0x0000
        /*0034*/ 	.byte	0x00, 0xf0, 0x21, 0x31


	//----- nvinfo : EIATTR_SPARSE_MMA_MASK
	.align		4
.L_6047:
        /*0038*/ 	.byte	0x03, 0x50
        /*003a*/ 	.short	0x0000


	//----- nvinfo : EIATTR_MAXREG_COUNT
	.align		4
        /*003c*/ 	.byte	0x03, 0x1b
        /*003e*/ 	.short	0x0080


	//----- nvinfo : EIATTR_MERCURY_ISA_VERSION
	.align		4
        /*0040*/ 	.byte	0x03, 0x5f
        /*0042*/ 	.short	0x0101


	//----- nvinfo : EIATTR_VRC_CTA_INIT_COUNT
	.align		4
        /*0044*/ 	.byte	0x02, 0x4a
	.zero		1
	.zero		1


	//----- nvinfo : EIATTR_EXIT_INSTR_OFFSETS
	.align		4
        /*0048*/ 	.byte	0x04, 0x1c
        /*004a*/ 	.short	(.L_6049 - .L_6048)


	//   ....[0]....
.L_6048:
        /*004c*/ 	.word	0x00000180


	//   ....[1]....
        /*0050*/ 	.word	0x00000c00


	//   ....[2]....
        /*0054*/ 	.word	0x00000c50


	//   ....[3]....
        /*0058*/ 	.word	0x00001230


	//----- nvinfo : EIATTR_MAX_THREADS
	.align		4
.L_6049:
        /*005c*/ 	.byte	0x04, 0x05
        /*005e*/ 	.short	(.L_6051 - .L_6050)
.L_6050:
        /*0060*/ 	.word	0x00000200
        /*0064*/ 	.word	0x00000001
        /*0068*/ 	.word	0x00000001


	//----- nvinfo : EIATTR_CRS_STACK_SIZE
	.align		4
.L_6051:
        /*006c*/ 	.byte	0x04, 0x1e
        /*006e*/ 	.short	(.L_6053 - .L_6052)
.L_6052:
        /*0070*/ 	.word	0x00000000


	//----- nvinfo : EIATTR_CBANK_PARAM_SIZE
	.align		4
.L_6053:
        /*0074*/ 	.byte	0x03, 0x19
        /*0076*/ 	.short	0x0c4a


	//----- nvinfo : EIATTR_PARAM_CBANK
	.align		4
        /*0078*/ 	.byte	0x04, 0x0a
        /*007a*/ 	.short	(.L_6055 - .L_6054)
	.align		4
.L_6054:
        /*007c*/ 	.word	index@(.nv.constant0._ZN2at6native55_GLOBAL__N__de093ff9_22_ForeachBinaryOpList_cu_a911ec4325multi_tensor_apply_kernelINS1_18TensorListMetadataILi2EEENS1_11CopyFunctorIsN3c1013Float8_e4m3fnELi2ELi1ELi1EEEJNS0_4CopyIsS7_EEEEEvT_T0_DpT1_)
        /*0080*/ 	.short	0x0380
        /*0082*/ 	.short	0x0c4a


	//----- nvinfo : EIATTR_SW_WAR
	.align		4
.L_6055:
        /*0084*/ 	.byte	0x04, 0x36
        /*0086*/ 	.short	(.L_6057 - .L_6056)
.L_6056:
        /*0088*/ 	.word	0x00000008
.L_6057:


//--------------------- .nv.info._ZN2at6native55_GLOBAL__N__de093ff9_22_ForeachBinaryOpList_cu_a911ec4325multi_tensor_apply_kernelINS1_18TensorListMetadataILi2EEENS1_11CopyFunctorIsbLi2ELi1ELi1EEEJNS0_4CopyIsbEEEEEvT_T0_DpT1_ --------------------------
	.section	.nv.info._ZN2at6native55_GLOBAL__N__de093ff9_22_ForeachBinaryOpList_cu_a911ec4325multi_tensor_apply_kernelINS1_18TensorListMetadataILi2EEENS1_11CopyFunctorIsbLi2ELi1ELi1EEEJNS0_4CopyIsbEEEEEvT_T0_DpT1_,"",@"SHT_CUDA_INFO"
	.sectionflags	@""
	.align	4


	//----- nvinfo : EIATTR_CUDA_API_VERSION
	.align		4
        /*0000*/ 	.byte	0x04, 0x37
        /*0002*/ 	.short	(.L_6059 - .L_6058)
.L_6058:
        /*0004*/ 	.word	0x00000082


	//----- nvinfo : EIATTR_KPARAM_INFO
	.align		4
.L_6059:
        /*0008*/ 	.byte	0x04, 0x17
        /*000a*/ 	.short	(.L_6061 - .L_6060)
.L_6060:
        /*000c*/ 	.word	0x00000000
        /*0010*/ 	.short	0x0002
        /*0012*/ 	.short	0x0c49
        /*0014*/ 	.byte	0x00, 0xf0, 0x05, 0x00


	//----- nvinfo : EIATTR_KPARAM_INFO
	.align		4
.L_6061:
        /*0018*/ 	.byte	0x04, 0x17
        /*001a*/ 	.short	(.L_6063 - .L_6062)
.L_6062:
        /*001c*/ 	.word	0x00000000
        /*0020*/ 	.short	0x0001
        /*0022*/ 	.short	0x0c48
        /*0024*/ 	.byte	0x00, 0xf0, 0x05, 0x00


	//----- nvinfo : EIATTR_KPARAM_INFO
	.align		4
.L_6063:
        /*0028*/ 	.byte	0x04, 0x17
        /*002a*/ 	.short	(.L_6065 - .L_6064)
.L_6064:
        /*002c*/ 	.word	0x00000000
        /*0030*/ 	.short	0x0000
        /*0032*/ 	.short	0x0000
        /*0034*/ 	.byte	0x00, 0xf0, 0x21, 0x31


	//----- nvinfo : EIATTR_SPARSE_MMA_MASK
	.align		4
.L_6065:
        /*0038*/ 	.byte	0x03, 0x50
        /*003a*/ 	.short	0x0000


	//----- nvinfo : EIATTR_MAXREG_COUNT
	.align		4
        /*003c*/ 	.byte	0x03, 0x1b
        /*003e*/ 	.short	0x0080


	//----- nvinfo : EIATTR_MERCURY_ISA_VERSION
	.align		4
        /*0040*/ 	.byte	0x03, 0x5f
        /*0042*/ 	.short	0x0101


	//----- nvinfo : EIATTR_VRC_CTA_INIT_COUNT
	.align		4
        /*0044*/ 	.byte	0x02, 0x4a
	.zero		1
	.zero		1


	//----- nvinfo : EIATTR_EXIT_INSTR_OFFSETS
	.align		4
        /*0048*/ 	.byte	0x04, 0x1c
        /*004a*/ 	.short	(.L_6067 - .L_6066)


	//   ....[0]....
.L_6066:
        /*004c*/ 	.word	0x00000170


	//   ....[1]....
        /*0050*/ 	.word	0x00000c90


	//   ....[2]....
        /*0054*/ 	.word	0x00000f60


	//   ....[3]....
        /*0058*/ 	.word	0x00000fc0


	//   ....[4]....
        /*005c*/ 	.word	0x00001010


	//   ....[5]....
        /*0060*/ 	.word	0x000011c0


	//----- nvinfo : EIATTR_MAX_THREADS
	.align		4
.L_6067:
        /*0064*/ 	.byte	0x04, 0x05
        /*0066*/ 	.short	(.L_6069 - .L_6068)
.L_6068:
        /*0068*/ 	.word	0x00000200
        /*006c*/ 	.word	0x00000001
        /*0070*/ 	.word	0x00000001


	//----- nvinfo : EIATTR_CRS_STACK_SIZE
	.align		4
.L_6069:
        /*0074*/ 	.byte	0x04, 0x1e
        /*0076*/ 	.short	(.L_6071 - .L_6070)
.L_6070:
        /*0078*/ 	.word	0x00000000


	//----- nvinfo : EIATTR_CBANK_PARAM_SIZE
	.align		4
.L_6071:
        /*007c*/ 	.byte	0x03, 0x19
        /*007e*/ 	.short	0x0c4a


	//----- nvinfo : EIATTR_PARAM_CBANK
	.align		4
        /*0080*/ 	.byte	0x04, 0x0a
        /*0082*/ 	.short	(.L_6073 - .L_6072)
	.align		4
.L_6072:
        /*0084*/ 	.word	index@(.nv.constant0._ZN2at6native55_GLOBAL__N__de093ff9_22_ForeachBinaryOpList_cu_a911ec4325multi_tensor_apply_kernelINS1_18TensorListMetadataILi2EEENS1_11CopyFunctorIsbLi2ELi1ELi1EEEJNS0_4CopyIsbEEEEEvT_T0_DpT1_)
        /*0088*/ 	.short	0x0380
        /*008a*/ 	.short	0x0c4a


	//----- nvinfo : EIATTR_SW_WAR
	.align		4
.L_6073:
        /*008c*/ 	.byte	0x04, 0x36
        /*008e*/ 	.short	(.L_6075 - .L_6074)
.L_6074:
        /*0090*/ 	.word	0x00000008
.L_6075:


//--------------------- .nv.info._ZN2at6native55_GLOBAL__N__de093ff9_22_ForeachBinaryOpList_cu_a911ec4325multi_tensor_apply_kernelINS1_18TensorListMetadataILi2EEENS1_11CopyFunctorIsN3c108BFloat16ELi2ELi1ELi1EEEJNS0_4CopyIsS7_EEEEEvT_T0_DpT1_ --------------------------
	.section	.nv.info._ZN2at6native55_GLOBAL__N__de093ff9_22_ForeachBinaryOpList_cu_a911ec4325multi_tensor_apply_kernelINS1_18TensorListMetadataILi2EEENS1_11CopyFunctorIsN3c108BFloat16ELi2ELi1ELi1EEEJNS0_4CopyIsS7_EEEEEvT_T0_DpT1_,"",@"SHT_CUDA_INFO"
	.sectionflags	@""
	.align	4


	//----- nvinfo : EIATTR_CUDA_API_VERSION
	.align		4
        /*0000*/ 	.byte	0x04, 0x37
        /*0002*/ 	.short	(.L_6077 - .L_6076)
.L_6076:
        /*0004*/ 	.word	0x00000082


	//----- nvinfo : EIATTR_KPARAM_INFO
	.align		4
.L_6077:
        /*0008*/ 	.byte	0x04, 0x17
        /*000a*/ 	.short	(.L_6079 - .L_6078)
.L_6078:
        /*000c*/ 	.word	0x00000000
        /*0010*/ 	.short	0x0002
        /*0012*/ 	.short	0x0c49
        /*0014*/ 	.byte	0x00, 0xf0, 0x05, 0x00


	//----- nvinfo : EIATTR_KPARAM_INFO
	.align		4
.L_6079:
        /*0018*/ 	.byte	0x04, 0x17
        /*001a*/ 	.short	(.L_6081 - .L_6080)
.L_6080:
        /*001c*/ 	.word	0x00000000
        /*0020*/ 	.short	0x0001
        /*0022*/ 	.short	0x0c48
        /*0024*/ 	.byte	0x00, 0xf0, 0x05, 0x00


	//----- nvinfo : EIATTR_KPARAM_INFO
	.align		4
.L_6081:
        /*0028*/ 	.byte	0x04, 0x17
        /*002a*/ 	.short	(.L_6083 - .L_6082)
.L_6082:
        /*002c*/ 	.word	0x00000000
        /*0030*/ 	.short	0x0000
        /*0032*/ 	.short	0x0000
        /*0034*/ 	.byte	0x00, 0xf0, 0x21, 0x31


	//----- nvinfo : EIATTR_SPARSE_MMA_MASK
	.align		4
.L_6083:
        /*0038*/ 	.byte	0x03, 0x50
        /*003a*/ 	.short	0x0000


	//----- nvinfo : EIATTR_MAXREG_COUNT
	.align		4
        /*003c*/ 	.byte	0x03, 0x1b
        /*003e*/ 	.short	0x0080


	//----- nvinfo : EIATTR_MERCURY_ISA_VERSION
	.align		4
        /*0040*/ 	.byte	0x03, 0x5f
        /*0042*/ 	.short	0x0101


	//----- nvinfo : EIATTR_VRC_CTA_INIT_COUNT
	.align		4
        /*0044*/ 	.byte	0x02, 0x4a
	.zero		1
	.zero		1


	//----- nvinfo : EIATTR_EXIT_INSTR_OFFSETS
	.align		4
        /*0048*/ 	.byte	0x04, 0x1c
        /*004a*/ 	.short	(.L_6085 - .L_6084)


	//   ....[0]....
.L_6084:
        /*004c*/ 	.word	0x00000160


	//   ....[1]....
        /*0050*/ 	.word	0x000009e0


	//   ....[2]....
        /*0054*/ 	.word	0x00000cf0


	//   ....[3]....
        /*0058*/ 	.word	0x00000d50


	//   ....[4]....
        /*005c*/ 	.word	0x00000da0


	//   ....[5]....
        /*0060*/ 	.word	0x00000fb0


	//----- nvinfo : EIATTR_MAX_THREADS
	.align		4
.L_6085:
        /*0064*/ 	.byte	0x04, 0x05
        /*0066*/ 	.short	(.L_6087 - .L_6086)
.L_6086:
        /*0068*/ 	.word	0x00000200
        /*006c*/ 	.word	0x00000001
        /*0070*/ 	.word	0x00000001


	//----- nvinfo : EIATTR_CRS_STACK_SIZE
	.align		4
.L_6087:
        /*0074*/ 	.byte	0x04, 0x1e
        /*0076*/ 	.short	(.L_6089 - .L_6088)
.L_6088:
        /*0078*/ 	.word	0x00000000


	//----- nvinfo : EIATTR_CBANK_PARAM_SIZE
	.align		4
.L_6089:
        /*007c*/ 	.byte	0x03, 0x19
        /*007e*/ 	.short	0x0c4a


	//----- nvinfo : EIATTR_PARAM_CBANK
	.align		4
        /*0080*/ 	.byte	0x04, 0x0a
        /*0082*/ 	.short	(.L_6091 - .L_6090)
	.align		4
.L_6090:
        /*0084*/ 	.word	index@(.nv.constant0._ZN2at6native55_GLOBAL__N__de093ff9_22_ForeachBinaryOpList_cu_a911ec4325multi_tensor_apply_kernelINS1_18TensorListMetadataILi2EEENS1_11CopyFunctorIsN3c108BFloat16ELi2ELi1ELi1EEEJNS0_4CopyIsS7_EEEEEvT_T0_DpT1_)
        /*0088*/ 	.short	0x0380
        /*008a*/ 	.short	0x0c4a


	//----- nvinfo : EIATTR_SW_WAR
	.align		4
.L_6091:
        /*008c*/ 	.byte	0x04, 0x36
        /*008e*/ 	.short	(.L_6093 - .L_6092)
.L_6092:
        /*0090*/ 	.word	0x00000008
.L_6093:


//--------------------- .nv.info._ZN2at6native55_GLOBAL__N__de093ff9_22_ForeachBinaryOpList_cu_a911ec4325multi_tensor_apply_kernelINS1_18TensorListMetadataILi2EEENS1_11CopyFunctorIsN3c104HalfELi2ELi1ELi1EEEJNS0_4CopyIsS7_EEEEEvT_T0_DpT1_ --------------------------
	.section	.nv.info._ZN2at6native55_GLOBAL__N__de093ff9_22_ForeachBinaryOpList_cu_a911ec4325multi_tensor_apply_kernelINS1_18TensorListMetadataILi2EEENS1_11CopyFunctorIsN3c104HalfELi2ELi1ELi1EEEJNS0_4CopyIsS7_EEEEEvT_T0_DpT1_,"",@"SHT_CUDA_INFO"
	.sectionflags	@""
	.align	4


	//----- nvinfo : EIATTR_CUDA_API_VERSION
	.align		4
        /*0000*/ 	.byte	0x04, 0x37
        /*0002*/ 	.short	(.L_6095 - .L_6094)
.L_6094:
        /*0004*/ 	.word	0x00000082


	//----- nvinfo : EIATTR_KPARAM_INFO
	.align		4
.L_6095:
        /*0008*/ 	.byte	0x04, 0x17
        /*000a*/ 	.short	(.L_6097 - .L_6096)
.L_6096:
        /*000c*/ 	.word	0x00000000
        /*0010*/ 	.short	0x0002
        /*0012*/ 	.short	0x0c49
        /*0014*/ 	.byte	0x00, 0xf0, 0x05, 0x00


	//----- nvinfo : EIATTR_KPARAM_INFO
	.align		4
.L_6097:
        /*0018*/ 	.byte	0x04, 0x17
        /*001a*/ 	.short	(.L_6099 - .L_6098)
.L_6098:
        /*001c*/ 	.word	0x00000000
        /*0020*/ 	.short	0x0001
        /*0022*/ 	.short	0x0c48
        /*0024*/ 	.byte	0x00, 0xf0, 0x05, 0x00


	//----- nvinfo : EIATTR_KPARAM_INFO
	.align		4
.L_6099:
        /*0028*/ 	.byte	0x04, 0x17
        /*002a*/ 	.short	(.L_6101 - .L_6100)
.L_6100:
        /*002c*/ 	.word	0x00000000
        /*0030*/ 	.short	0x0000
        /*0032*/ 	.short	0x0000
        /*0034*/ 	.byte	0x00, 0xf0, 0x21, 0x31


	//----- nvinfo : EIATTR_SPARSE_MMA_MASK
	.align		4
.L_6101:
        /*0038*/ 	.byte	0x03, 0x50
        /*003a*/ 	.short	0x0000


	//----- nvinfo : EIATTR_MAXREG_COUNT
	.align		4
        /*003c*/ 	.byte	0x03, 0x1b
        /*003e*/ 	.short	0x0080


	//----- nvinfo : EIATTR_MERCURY_ISA_VERSION
	.align		4
        /*0040*/ 	.byte	0x03, 0x5f
        /*0042*/ 	.short	0x0101


	//----- nvinfo : EIATTR_VRC_CTA_INIT_COUNT
	.align		4
        /*0044*/ 	.byte	0x02, 0x4a
	.zero		1
	.zero		1


	//----- nvinfo : EIATTR_EXIT_INSTR_OFFSETS
	.align		4
        /*0048*/ 	.byte	0x04, 0x1c
        /*004a*/ 	.short	(.L_6103 - .L_6102)


	//   ....[0]....
.L_6102:
        /*004c*/ 	.word	0x00000160


	//   ....[1]....
        /*0050*/ 	.word	0x000009e0


	//   ....[2]....
        /*0054*/ 	.word	0x00000cf0


	//   ....[3]....
        /*0058*/ 	.word	0x00000d50


	//   ....[4]....
        /*005c*/ 	.word	0x00000da0


	//   ....[5]....
        /*0060*/ 	.word	0x00000f80


	//----- nvinfo : EIATTR_MAX_THREADS
	.align		4
.L_6103:
        /*0064*/ 	.byte	0x04, 0x05
        /*0066*/ 	.short	(.L_6105 - .L_6104)
.L_6104:
        /*0068*/ 	.word	0x00000200
        /*006c*/ 	.word	0x00000001
        /*0070*/ 	.word	0x00000001


	//----- nvinfo : EIATTR_CRS_STACK_SIZE
	.align		4
.L_6105:
        /*0074*/ 	.byte	0x04, 0x1e
        /*0076*/ 	.short	(.L_6107 - .L_6106)
.L_6106:
        /*0078*/ 	.word	0x00000000


	//----- nvinfo : EIATTR_CBANK_PARAM_SIZE
	.align		4
.L_6107:
        /*007c*/ 	.byte	0x03, 0x19
        /*007e*/ 	.short	0x0c4a


	//----- nvinfo : EIATTR_PARAM_CBANK
	.align		4
        /*0080*/ 	.byte	0x04, 0x0a
        /*0082*/ 	.short	(.L_6109 - .L_6108)
	.align		4
.L_6108:
        /*0084*/ 	.word	index@(.nv.constant0._ZN2at6native55_GLOBAL__N__de093ff9_22_ForeachBinaryOpList_cu_a911ec4325multi_tensor_apply_kernelINS1_18TensorListMetadataILi2EEENS1_11CopyFunctorIsN3c104HalfELi2ELi1ELi1EEEJNS0_4CopyIsS7_EEEEEvT_T0_DpT1_)
        /*0088*/ 	.short	0x0380
        /*008a*/ 	.short	0x0c4a


	//----- nvinfo : EIATTR_SW_WAR
	.align		4
.L_6109:
        /*008c*/ 	.byte	0x04, 0x36
        /*008e*/ 	.short	(.L_6111 - .L_6110)
.L_6110:
        /*0090*/ 	.word	0x00000008
.L_6111:


//--------------------- .nv.info._ZN2at6native55_GLOBAL__N__de093ff9_22_ForeachBinaryOpList_cu_a911ec4325multi_tensor_apply_kernelINS1_18TensorListMetadataILi2EEENS1_11CopyFunctorIsN3c107complexIfEELi2ELi1ELi1EEEJNS0_4CopyIsS8_EEEEEvT_T0_DpT1_ --------------------------
	.section	.nv.info._ZN2at6native55_GLOBAL__N__de093ff9_22_ForeachBinaryOpList_cu_a911ec4325multi_tensor_apply_kernelINS1_18TensorListMetadataILi2EEENS1_11CopyFunctorIsN3c107complexIfEELi2ELi1ELi1EEEJNS0_4CopyIsS8_EEEEEvT_T0_DpT1_,"",@"SHT_CUDA_INFO"
	.sectionflags	@""
	.align	4


	//----- nvinfo : EIATTR_CUDA_API_VERSION
	.align		4
        /*0000*/ 	.byte	0x04, 0x37
        /*0002*/ 	.short	(.L_6113 - .L_6112)
.L_6112:
        /*0004*/ 	.word	0x00000082


	//----- nvinfo : EIATTR_KPARAM_INFO
	.align		4
.L_6113:
        /*0008*/ 	.byte	0x04, 0x17
        /*000a*/ 	.short	(.L_6115 - .L_6114)
.L_6114:
        /*000c*/ 	.word	0x00000000
        /*0010*/ 	.short	0x0002
        /*0012*/ 	.short	0x0c49
        /*0014*/ 	.byte	0x00, 0xf0, 0x05, 0x00


	//----- nvinfo : EIATTR_KPARAM_INFO
	.align		4
.L_6115:
        /*0018*/ 	.byte	0x04, 0x17
        /*001a*/ 	.short	(.L_6117 - .L_6116)
.L_6116:
        /*001c*/ 	.word	0x00000000
        /*0020*/ 	.short	0x0001
        /*0022*/ 	.short	0x0c48
        /*0024*/ 	.byte	0x00, 0xf0, 0x05, 0x00


	//----- nvinfo : EIATTR_KPARAM_INFO
	.align		4
.L_6117:
        /*0028*/ 	.byte	0x04, 0x17
        /*002a*/ 	.short	(.L_6119 - .L_6118)
.L_6118:
        /*002c*/ 	.word	0x00000000
        /*0030*/ 	.short	0x0000
        /*0032*/ 	.short	0x0000
        /*0034*/ 	.byte	0x00, 0xf0, 0x21, 0x31


	//----- nvinfo : EIATTR_SPARSE_MMA_MASK
	.align		4
.L_6119:
        /*0038*/ 	.byte	0x03, 0x50
        /*003a*/ 	.short	0x0000


	//----- nvinfo : EIATTR_MAXREG_COUNT
	.align		4
        /*003c*/ 	.byte	0x03, 0x1b
        /*003e*/ 	.short	0x0080


	//----- nvinfo : EIATTR_MERCURY_ISA_VERSION
	.align		4
        /*0040*/ 	.byte	0x03, 0x5f
        /*0042*/ 	.short	0x0101


	//----- nvinfo : EIATTR_VRC_CTA_INIT_COUNT
	.align		4
        /*0044*/ 	.byte	0x02, 0x4a
	.zero		1
	.zero		1


	//----- nvinfo : EIATTR_EXIT_INSTR_OFFSETS
	.align		4
        /*0048*/ 	.byte	0x04, 0x1c
        /*004a*/ 	.short	(.L_6121 - .L_6120)


	//   ....[0]....
.L_6120:
        /*004c*/ 	.word	0x00000160


	//   ....[1]....
        /*0050*/ 	.word	0x000009a0


	//   ....[2]....
        /*0054*/ 	.word	0x00000c50


	//   ....[3]....
        /*0058*/ 	.word	0x00000ca0


	//   ....[4]....
        /*005c*/ 	.word	0x00000cf0


	//   ....[5]....
        /*0060*/ 	.word	0x00000e70


	//----- nvinfo : EIATTR_MAX_THREADS
	.align		4
.L_6121:
        /*0064*/ 	.byte	0x04, 0x05
        /*0066*/ 	.short	(.L_6123 - .L_6122)
.L_6122:
        /*0068*/ 	.word	0x00000200
        /*006c*/ 	.word	0x00000001
        /*0070*/ 	.word	0x00000001


	//----- nvinfo : EIATTR_CRS_STACK_SIZE
	.align		4
.L_6123:
        /*0074*/ 	.byte	0x04, 0x1e
        /*0076*/ 	.short	(.L_6125 - .L_6124)
.L_6124:
        /*0078*/ 	.word	0x00000000


	//----- nvinfo : EIATTR_CBANK_PARAM_SIZE
	.align		4
.L_6125:
        /*007c*/ 	.byte	0x03, 0x19
        /*007e*/ 	.short	0x0c4a


	//----- nvinfo : EIATTR_PARAM_CBANK
	.align		4
        /*0080*/ 	.byte	0x04, 0x0a
        /*0082*/ 	.short	(.L_6127 - .L_6126)
	.align		4
.L_6126:
        /*0084*/ 	.word	index@(.nv.constant0._ZN2at6native55_GLOBAL__N__de093ff9_22_ForeachBinaryOpList_cu_a911ec4325multi_tensor_apply_kernelINS1_18TensorListMetadataILi2EEENS1_11CopyFunctorIsN3c107complexIfEELi2ELi1ELi1EEEJNS0_4CopyIsS8_EEEEEvT_T0_DpT1_)
        /*0088*/ 	.short	0x0380
        /*008a*/ 	.short	0x0c4a


	//----- nvinfo : EIATTR_SW_WAR
	.align		4
.L_6127:
        /*008c*/ 	.byte	0x04, 0x36
        /*008e*/ 	.short	(.L_6129 - .L_6128)
.L_6128:
        /*0090*/ 	.word	0x00000008
.L_6129:


//--------------------- .nv.info._ZN2at6native55_GLOBAL__N__de093ff9_22_ForeachBinaryOpList_cu_a911ec4325multi_tensor_apply_kernelINS1_18TensorListMetadataILi2EEENS1_11CopyFunctorIsN3c107complexIdEELi2ELi1ELi1EEEJNS0_4CopyIsS8_EEEEEvT_T0_DpT1_ --------------------------
	.section	.nv.info._ZN2at6native55_GLOBAL__N__de093ff9_22_ForeachBinaryOpList_cu_a911ec4325multi_tensor_apply_kernelINS1_18TensorListMetadataILi2EEENS1_11CopyFunctorIsN3c107complexIdEELi2ELi1ELi1EEEJNS0_4CopyIsS8_EEEEEvT_T0_DpT1_,"",@"SHT_CUDA_INFO"
	.sectionflags	@""
	.align	4


	//----- nvinfo : EIATTR_CUDA_API_VERSION
	.align		4
        /*0000*/ 	.byte	0x04, 0x37
        /*0002*/ 	.short	(.L_6131 - .L_6130)
.L_6130:
        /*0004*/ 	.word	0x00000082


	//----- nvinfo : EIATTR_KPARAM_INFO
	.align		4
.L_6131:
        /*0008*/ 	.byte	0x04, 0x17
        /*000a*/ 	.short	(.L_6133 - .L_6132)
.L_6132:
        /*000c*/ 	.word	0x00000000
        /*0010*/ 	.short	0x0002
        /*0012*/ 	.short	0x0c49
        /*0014*/ 	.byte	0x00, 0xf0, 0x05, 0x00


	//----- nvinfo : EIATTR_KPARAM_INFO
	.align		4
.L_6133:
        /*0018*/ 	.byte	0x04, 0x17
        /*001a*/ 	.short	(.L_6135 - .L_6134)
.L_6134:
        /*001c*/ 	.word	0x00000000
        /*0020*/ 	.short	0x0001
        /*0022*/ 	.short	0x0c48
        /*0024*/ 	.byte	0x00, 0xf0, 0x05, 0x00


	//----- nvinfo : EIATTR_KPARAM_INFO
	.align		4
.L_6135:
        /*0028*/ 	.byte	0x04, 0x17
        /*002a*/ 	.short	(.L_6137 - .L_6136)
.L_6136:
        /*002c*/ 	.word	0x00000000
        /*0030*/ 	.short	0x0000
        /*0032*/ 	.short	0x0000
        /*0034*/ 	.byte	0x00, 0xf0, 0x21, 0x31


	//----- nvinfo : EIATTR_SPARSE_MMA_MASK
	.align		4
.L_6137:
        /*0038*/ 	.byte	0x03, 0x50
        /*003a*/ 	.short	0x0000


	//----- nvinfo : EIATTR_MAXREG_COUNT
	.align		4
        /*003c*/ 	.byte	0x03, 0x1b
        /*003e*/ 	.short	0x0080


	//----- nvinfo : EIATTR_MERCURY_ISA_VERSION
	.align		4
        /*0040*/ 	.byte	0x03, 0x5f
        /*0042*/ 	.short	0x0101


	//----- nvinfo : EIATTR_VRC_CTA_INIT_COUNT
	.align		4
        /*0044*/ 	.byte	0x02, 0x4a
	.zero		1
	.zero		1


	//----- nvinfo : EIATTR_EXIT_INSTR_OFFSETS
	.align		4
        /*0048*/ 	.byte	0x04, 0x1c
        /*004a*/ 	.short	(.L_6139 - .L_6138)


	//   ....[0]....
.L_6138:
        /*004c*/ 	.word	0x00000160


	//   ....[1]....
        /*0050*/ 	.word	0x000009e0


	//   ....[2]....
        /*0054*/ 	.word	0x00000c80


	//   ....[3]....
        /*0058*/ 	.word	0x00000cd0


	//   ....[4]....
        /*005c*/ 	.word	0x00000d20


	//   ....[5]....
        /*0060*/ 	.word	0x00000eb0


	//----- nvinfo : EIATTR_MAX_THREADS
	.align		4
.L_6139:
        /*0064*/ 	.byte	0x04, 0x05
        /*0066*/ 	.short	(.L_6141 - .L_6140)
.L_6140:
        /*0068*/ 	.word	0x00000200
        /*006c*/ 	.word	0x00000001
        /*0070*/ 	.word	0x00000001


	//----- nvinfo : EIATTR_CRS_STACK_SIZE
	.align		4
.L_6141:
        /*0074*/ 	.byte	0x04, 0x1e
        /*0076*/ 	.short	(.L_6143 - .L_6142)
.L_6142:
        /*0078*/ 	.word	0x00000000


	//----- nvinfo : EIATTR_CBANK_PARAM_SIZE
	.align		4
.L_6143:
        /*007c*/ 	.byte	0x03, 0x19
        /*007e*/ 	.short	0x0c4a


	//----- nvinfo : EIATTR_PARAM_CBANK
	.align		4
        /*0080*/ 	.byte	0x04, 0x0a
        /*0082*/ 	.short	(.L_6145 - .L_6144)
	.align		4
.L_6144:
        /*0084*/ 	.word	index@(.nv.constant0._ZN2at6native55_GLOBAL__N__de093ff9_22_ForeachBinaryOpList_cu_a911ec4325multi_tensor_apply_kernelINS1_18TensorListMetadataILi2EEENS1_11CopyFunctorIsN3c107complexIdEELi2ELi1ELi1EEEJNS0_4CopyIsS8_EEEEEvT_T0_DpT1_)
        /*0088*/ 	.short	0x0380
        /*008a*/ 	.short	0x0c4a


	//----- nvinfo : EIATTR_SW_WAR
	.align		4
.L_6145:
        /*008c*/ 	.byte	0x04, 0x36
        /*008e*/ 	.short	(.L_6147 - .L_6146)
.L_6146:
        /*0090*/ 	.word	0x00000008
.L_6147:


//--------------------- .nv.info._ZN2at6native55_GLOBAL__N__de093ff9_22_ForeachBinaryOpList_cu_a911ec4325multi_tensor_apply_kernelINS1_18TensorListMetadataILi2EEENS1_11CopyFunctorIsfLi2ELi1ELi1EEEJNS0_4CopyIsfEEEEEvT_T0_DpT1_ --------------------------
	.section	.nv.info._ZN2at6native55_GLOBAL__N__de093ff9_22_ForeachBinaryOpList_cu_a911ec4325multi_tensor_apply_kernelINS1_18TensorListMetadataILi2EEENS1_11CopyFunctorIsfLi2ELi1ELi1EEEJNS0_4CopyIsfEEEEEvT_T0_DpT1_,"",@"SHT_CUDA_INFO"
	.sectionflags	@""
	.align	4


	//----- nvinfo : EIATTR_CUDA_API_VERSION
	.align		4
        /*0000*/ 	.byte	0x04, 0x37
        /*0002*/ 	.short	(.L_6149 - .L_6148)
.L_6148:
        /*0004*/ 	.word	0x00000082


	//----- nvinfo : EIATTR_KPARAM_INFO
	.align		4
.L_6149:
        /*0008*/ 	.byte	0x04, 0x17
        /*000a*/ 	.short	(.L_6151 - .L_6150)
.L_6150:
        /*000c*/ 	.word	0x00000000
        /*0010*/ 	.short	0x0002
        /*0012*/ 	.short	0x0c49
        /*0014*/ 	.byte	0x00, 0xf0, 0x05, 0x00


	//----- nvinfo : EIATTR_KPARAM_INFO
	.align		4
.L_6151:
        /*0018*/ 	.byte	0x04, 0x17
        /*001a*/ 	.short	(.L_6153 - .L_6152)
.L_6152:
        /*001c*/ 	.word	0x00000000
        /*0020*/ 	.short	0x0001
        /*0022*/ 	.short	0x0c48
        /*0024*/ 	.byte	0x00, 0xf0, 0x05, 0x00


	//----- nvinfo : EIATTR_KPARAM_INFO
	.align		4
.L_6153:
        /*0028*/ 	.byte	0x04, 0x17
        /*002a*/ 	.short	(.L_6155 - .L_6154)
.L_6154:
        /*002c*/ 	.word	0x00000000
        /*0030*/ 	.short	0x0000
        /*0032*/ 	.short	0x0000
        /*0034*/ 	.byte	0x00, 0xf0, 0x21, 0x31


	//----- nvinfo : EIATTR_SPARSE_MMA_MASK
	.align		4
.L_6155:
        /*0038*/ 	.byte	0x03, 0x50
        /*003a*/ 	.short	0x0000


	//----- nvinfo : EIATTR_MAXREG_COUNT
	.align		4
        /*003c*/ 	.byte	0x03, 0x1b
        /*003e*/ 	.short	0x0080


	//----- nvinfo : EIATTR_MERCURY_ISA_VERSION
	.align		4
        /*0040*/ 	.byte	0x03, 0x5f
        /*0042*/ 	.short	0x0101


	//----- nvinfo : EIATTR_VRC_CTA_INIT_COUNT
	.align		4
        /*0044*/ 	.byte	0x02, 0x4a
	.zero		1
	.zero		1


	//----- nvinfo : EIATTR_EXIT_INSTR_OFFSETS
	.align		4
        /*0048*/ 	.byte	0x04, 0x1c
        /*004a*/ 	.short	(.L_6157 - .L_6156)


	//   ....[0]....
.L_6156:
        /*004c*/ 	.word	0x00000160


	//   ....[1]....
        /*0050*/ 	.word	0x00000960


	//   ....[2]....
        /*0054*/ 	.word	0x00000c30


	//   ....[3]....
        /*0058*/ 	.word	0x00000c80


	//   ....[4]....
        /*005c*/ 	.word	0x00000cd0


	//   ....[5]....
        /*0060*/ 	.word	0x00000e50


	//----- nvinfo : EIATTR_MAX_THREADS
	.align		4
.L_6157:
        /*0064*/ 	.byte	0x04, 0x05
        /*0066*/ 	.short	(.L_6159 - .L_6158)
.L_6158:
        /*0068*/ 	.word	0x00000200
        /*006c*/ 	.word	0x00000001
        /*0070*/ 	.word	0x00000001


	//----- nvinfo : EIATTR_CRS_STACK_SIZE
	.align		4
.L_6159:
        /*0074*/ 	.byte	0x04, 0x1e
        /*0076*/ 	.short	(.L_6161 - .L_6160)
.L_6160:
        /*0078*/ 	.word	0x00000000


	//----- nvinfo : EIATTR_CBANK_PARAM_SIZE
	.align		4
.L_6161:
        /*007c*/ 	.byte	0x03, 0x19
        /*007e*/ 	.short	0x0c4a


	//----- nvinfo : EIATTR_PARAM_CBANK
	.align		4
        /*0080*/ 	.byte	0x04, 0x0a
        /*0082*/ 	.short	(.L_6163 - .L_6162)
	.align		4
.L_6162:
        /*0084*/ 	.word	index@(.nv.constant0._ZN2at6native55_GLOBAL__N__de093ff9_22_ForeachBinaryOpList_cu_a911ec4325multi_tensor_apply_kernelINS1_18TensorListMetadataILi2EEENS1_11CopyFunctorIsfLi2ELi1ELi1EEEJNS0_4CopyIsfEEEEEvT_T0_DpT1_)
        /*0088*/ 	.short	0x0380
        /*008a*/ 	.short	0x0c4a


	//----- nvinfo : EIATTR_SW_WAR
	.align		4
.L_6163:
        /*008c*/ 	.byte	0x04, 0x36
        /*008e*/ 	.short	(.L_6165 - .L_6164)
.L_6164:
        /*0090*/ 	.word	0x00000008
.L_6165:


//--------------------- .nv.info._ZN2at6native55_GLOBAL__N__de093ff9_22_ForeachBinaryOpList_cu_a911ec4325multi_tensor_apply_kernelINS1_18TensorListMetadataILi2EEENS1_11CopyFunctorIsdLi2ELi1ELi1EEEJNS0_4CopyIsdEEEEEvT_T0_DpT1_ --------------------------
	.section	.nv.info._ZN2at6native55_GLOBAL__N__de093ff9_22_ForeachBinaryOpList_cu_a911ec4325multi_tensor_apply_kernelINS1_18TensorListMetadataILi2EEENS1_11CopyFunctorIsdLi2ELi1ELi1EEEJNS0_4CopyIsdEEEEEvT_T0_DpT1_,"",@"SHT_CUDA_INFO"
	.sectionflags	@""
	.align	4


	//----- nvinfo : EIATTR_CUDA_API_VERSION
	.align		4
        /*0000*/ 	.byte	0x04, 0x37
        /*0002*/ 	.short	(.L_6167 - .L_6166)
.L_6166:
        /*0004*/ 	.word	0x00000082


	//----- nvinfo : EIATTR_KPARAM_INFO
	.align		4
.L_6167:
        /*0008*/ 	.byte	0x04, 0x17
        /*000a*/ 	.short	(.L_6169 - .L_6168)
.L_6168:
        /*000c*/ 	.word	0x00000000
        /*0010*/ 	.short	0x0002
        /*0012*/ 	.short	0x0c49
        /*0014*/ 	.byte	0x00, 0xf0, 0x05, 0x00


	//----- nvinfo : EIATTR_KPARAM_INFO
	.align		4
.L_6169:
        /*0018*/ 	.byte	0x04, 0x17
        /*001a*/ 	.short	(.L_6171 - .L_6170)
.L_6170:
        /*001c*/ 	.word	0x00000000
        /*0020*/ 	.short	0x0001
        /*0022*/ 	.short	0x0c48
        /*0024*/ 	.byte	0x00, 0xf0, 0x05, 0x00


	//----- nvinfo : EIATTR_KPARAM_INFO
	.align		4
.L_6171:
        /*0028*/ 	.byte	0x04, 0x17
        /*002a*/ 	.short	(.L_6173 - .L_6172)
.L_6172:
        /*002c*/ 	.word	0x00000000
        /*0030*/ 	.short	0x0000
        /*0032*/ 	.short	0x0000
        /*0034*/ 	.byte	0x00, 0xf0, 0x21, 0x31


	//----- nvinfo : EIATTR_SPARSE_MMA_MASK
	.align		4
.L_6173:
        /*0038*/ 	.byte	0x03, 0x50
        /*003a*/ 	.short	0x0000


	//----- nvinfo : EIATTR_MAXREG_COUNT
	.align		4
        /*003c*/ 	.byte	0x03, 0x1b
        /*003e*/ 	.short	0x0080


	//----- nvinfo : EIATTR_MERCURY_ISA_VERSION
	.align		4
        /*0040*/ 	.byte	0x03, 0x5f
        /*0042*/ 	.short	0x0101


	//----- nvinfo : EIATTR_VRC_CTA_INIT_COUNT
	.align		4
        /*0044*/ 	.byte	0x02, 0x4a
	.zero		1
	.zero		1


	//----- nvinfo : EIATTR_EXIT_INSTR_OFFSETS
	.align		4
        /*0048*/ 	.byte	0x04, 0x1c
        /*004a*/ 	.short	(.L_6175 - .L_6174)


	//   ....[0]....
.L_6174:
        /*004c*/ 	.word	0x00000160


	//   ....[1]....
        /*0050*/ 	.word	0x00000990


	//   ....[2]....
        /*0054*/ 	.word	0x00000c30


	//   ....[3]....
        /*0058*/ 	.word	0x00000c80


	//   ....[4]....
        /*005c*/ 	.word	0x00000cd0


	//   ....[5]....
        /*0060*/ 	.word	0x00000e50


	//----- nvinfo : EIATTR_MAX_THREADS
	.align		4
.L_6175:
        /*0064*/ 	.byte	0x04, 0x05
        /*0066*/ 	.short	(.L_6177 - .L_6176)
.L_6176:
        /*0068*/ 	.word	0x00000200
        /*006c*/ 	.word	0x00000001
        /*0070*/ 	.word	0x00000001


	//----- nvinfo : EIATTR_CRS_STACK_SIZE
	.align		4
.L_6177:
        /*0074*/ 	.byte	0x04, 0x1e
        /*0076*/ 	.short	(.L_6179 - .L_6178)
.L_6178:
        /*0078*/ 	.word	0x00000000


	//----- nvinfo : EIATTR_CBANK_PARAM_SIZE
	.align		4
.L_6179:
        /*007c*/ 	.byte	0x03, 0x19
        /*007e*/ 	.short	0x0c4a


	//----- nvinfo : EIATTR_PARAM_CBANK
	.align		4
        /*0080*/ 	.byte	0x04, 0x0a
        /*0082*/ 	.short	(.L_6181 - .L_6180)
	.align		4
.L_6180:
        /*0084*/ 	.word	index@(.nv.constant0._ZN2at6native55_GLOBAL__N__de093ff9_22_ForeachBinaryOpList_cu_a911ec4325multi_tensor_apply_kernelINS1_18TensorListMetadataILi2EEENS1_11CopyFunctorIsdLi2ELi1ELi1EEEJNS0_4CopyIsdEEEEEvT_T0_DpT1_)
        /*0088*/ 	.short	0x0380
        /*008a*/ 	.short	0x0c4a


	//----- nvinfo : EIATTR_SW_WAR
	.align		4
.L_6181:
        /*008c*/ 	.byte	0x04, 0x36
        /*008e*/ 	.short	(.L_6183 - .L_6182)
.L_6182:
        /*0090*/ 	.word	0x00000008
.L_6183:


//--------------------- .nv.info._ZN2at6native55_GLOBAL__N__de093ff9_22_ForeachBinaryOpList_cu_a911ec4325multi_tensor_apply_kernelINS1_18TensorListMetadataILi2EEENS1_11CopyFunctorIsiLi2ELi1ELi1EEEJNS0_4CopyIsiEEEEEvT_T0_DpT1_ --------------------------
	.section	.nv.info._ZN2at6native55_GLOBAL__N__de093ff9_22_ForeachBinaryOpList_cu_a911ec4325multi_tensor_apply_kernelINS1_18TensorListMetadataILi2EEENS1_11CopyFunctorIsiLi2ELi1ELi1EEEJNS0_4CopyIsiEEEEEvT_T0_DpT1_,"",@"SHT_CUDA_INFO"
	.sectionflags	@""
	.align	4


	//----- nvinfo : EIATTR_CUDA_API_VERSION
	.align		4
        /*0000*/ 	.byte	0x04, 0x37
        /*0002*/ 	.short	(.L_6185 - .L_6184)
.L_6184:
        /*0004*/ 	.word	0x00000082


	//----- nvinfo : EIATTR_KPARAM_INFO
	.align		4
.L_6185:
        /*0008*/ 	.byte	0x04, 0x17
        /*000a*/ 	.short	(.L_6187 - .L_6186)
.L_6186:
        /*000c*/ 	.word	0x00000000
        /*0010*/ 	.short	0x0002
        /*0012*/ 	.short	0x0c49
        /*0014*/ 	.byte	0x00, 0xf0, 0x05, 0x00


	//----- nvinfo : EIATTR_KPARAM_INFO
	.align		4
.L_6187:
        /*0018*/ 	.byte	0x04, 0x17
        /*001a*/ 	.short	(.L_6189 - .L_6188)
.L_6188:
        /*001c*/ 	.word	0x00000000
        /*0020*/ 	.short	0x0001
        /*0022*/ 	.short	0x0c48
        /*0024*/ 	.byte	0x00, 0xf0, 0x05, 0x00


	//----- nvinfo : EIATTR_KPARAM_INFO
	.align		4
.L_6189:
        /*0028*/ 	.byte	0x04, 0x17
        /*002a*/ 	.short	(.L_6191 - .L_6190)
.L_6190:
        /*002c*/ 	.word	0x00000000
        /*0030*/ 	.short	0x0000
        /*0032*/ 	.short	0x0000
        /*0034*/ 	.byte	0x00, 0xf0, 0x21, 0x31


	//----- nvinfo : EIATTR_SPARSE_MMA_MASK
	.align		4
.L_6191:
        /*0038*/ 	.byte	0x03, 0x50
        /*003a*/ 	.short	0x0000


	//----- nvinfo : EIATTR_MAXREG_COUNT
	.align		4
        /*003c*/ 	.byte	0x03, 0x1b
        /*003e*/ 	.short	0x0080


	//----- nvinfo : EIATTR_MERCURY_ISA_VERSION
	.align		4
        /*0040*/ 	.byte	0x03, 0x5f
        /*0042*/ 	.short	0x0101


	//----- nvinfo : EIATTR_VRC_CTA_INIT_COUNT
	.align		4
        /*0044*/ 	.byte	0x02, 0x4a
	.zero		1
	.zero		1


	//----- nvinfo : EIATTR_EXIT_INSTR_OFFSETS
	.align		4
        /*0048*/ 	.byte	0x04, 0x1c
        /*004a*/ 	.short	(.L_6193 - .L_6192)


	//   ....[0]....
.L_6192:
        /*004c*/ 	.word	0x00000160


	//   ....[1]....
        /*0050*/ 	.word	0x000008e0


	//   ....[2]....
        /*0054*/ 	.word	0x00000b80


	//   ....[3]....
        /*0058*/ 	.word	0x00000bc0


	//   ....[4]....
        /*005c*/ 	.word	0x00000c10


	//   ....[5]....
        /*0060*/ 	.word	0x00000d50


	//----- nvinfo : EIATTR_MAX_THREADS
	.align		4
.L_6193:
        /*0064*/ 	.byte	0x04, 0x05
        /*0066*/ 	.short	(.L_6195 - .L_6194)
.L_6194:
        /*0068*/ 	.word	0x00000200
        /*006c*/ 	.word	0x00000001
        /*0070*/ 	.word	0x00000001


	//----- nvinfo : EIATTR_CRS_STACK_SIZE
	.align		4
.L_6195:
        /*0074*/ 	.byte	0x04, 0x1e
        /*0076*/ 	.short	(.L_6197 - .L_6196)
.L_6196:
        /*0078*/ 	.word	0x00000000


	//----- nvinfo : EIATTR_CBANK_PARAM_SIZE
	.align		4
.L_6197:
        /*007c*/ 	.byte	0x03, 0x19
        /*007e*/ 	.short	0x0c4a


	//----- nvinfo : EIATTR_PARAM_CBANK
	.align		4
        /*0080*/ 	.byte	0x04, 0x0a
        /*0082*/ 	.short	(.L_6199 - .L_6198)
	.align		4
.L_6198:
        /*0084*/ 	.word	index@(.nv.constant0._ZN2at6native55_GLOBAL__N__de093ff9_22_ForeachBinaryOpList_cu_a911ec4325multi_tensor_apply_kernelINS1_18TensorListMetadataILi2EEENS1_11CopyFunctorIsiLi2ELi1ELi1EEEJNS0_4CopyIsiEEEEEvT_T0_DpT1_)
        /*0088*/ 	.short	0x0380
        /*008a*/ 	.short	0x0c4a


	//----- nvinfo : EIATTR_SW_WAR
	.align		4
.L_6199:
        /*008c*/ 	.byte	0x04, 0x36
        /*008e*/ 	.short	(.L_6201 - .L_6200)
.L_6200:
        /*0090*/ 	.word	0x00000008
.L_6201:


//--------------------- .nv.info._ZN2at6native55_GLOBAL__N__de093ff9_22_ForeachBinaryOpList_cu_a911ec4325multi_tensor_apply_kernelINS1_18TensorListMetadataILi2EEENS1_11CopyFunctorIslLi2ELi1ELi1EEEJNS0_4CopyIslEEEEEvT_T0_DpT1_ --------------------------
	.section	.nv.info._ZN2at6native55_GLOBAL__N__de093ff9_22_ForeachBinaryOpList_cu_a911ec4325multi_tensor_apply_kernelINS1_18TensorListMetadataILi2EEENS1_11CopyFunctorIslLi2ELi1ELi1EEEJNS0_4CopyIslEEEEEvT_T0_DpT1_,"",@"SHT_CUDA_INFO"
	.sectionflags	@""
	.align	4


	//----- nvinfo : EIATTR_CUDA_API_VERSION
	.align		4
        /*0000*/ 	.byte	0x04, 0x37
        /*0002*/ 	.short	(.L_6203 - .L_6202)
.L_6202:
        /*0004*/ 	.word	0x00000082


	//----- nvinfo : EIATTR_KPARAM_INFO
	.align		4
.L_6203:
        /*0008*/ 	.byte	0x04, 0x17
        /*000a*/ 	.short	(.L_6205 - .L_6204)
.L_6204:
        /*000c*/ 	.word	0x00000000
        /*0010*/ 	.short	0x0002
        /*0012*/ 	.short	0x0c49
        /*0014*/ 	.byte	0x00, 0xf0, 0x05, 0x00


	//----- nvinfo : EIATTR_KPARAM_INFO
	.align		4
.L_6205:
        /*0018*/ 	.byte	0x04, 0x17
        /*001a*/ 	.short	(.L_6207 - .L_6206)
.L_6206:
        /*001c*/ 	.word	0x00000000
        /*0020*/ 	.short	0x0001
        /*0022*/ 	.short	0x0c48
        /*0024*/ 	.byte	0x00, 0xf0, 0x05, 0x00


	//----- nvinfo : EIATTR_KPARAM_INFO
	.align		4
.L_6207:
        /*0028*/ 	.byte	0x04, 0x17
        /*002a*/ 	.short	(.L_6209 - .L_6208)
.L_6208:
        /*002c*/ 	.word	0x00000000
        /*0030*/ 	.short	0x0000
        /*0032*/ 	.short	0x0000
        /*0034*/ 	.byte	0x00, 0xf0, 0x21, 0x31


	//----- nvinfo : EIATTR_SPARSE_MMA_MASK
	.align		4
.L_6209:
        /*0038*/ 	.byte	0x03, 0x50
        /*003a*/ 	.short	0x0000


	//----- nvinfo : EIATTR_MAXREG_COUNT
	.align		4
        /*003c*/ 	.byte	0x03, 0x1b
        /*003e*/ 	.short	0x0080


	//----- nvinfo : EIATTR_MERCURY_ISA_VERSION
	.align		4
        /*0040*/ 	.byte	0x03, 0x5f
        /*0042*/ 	.short	0x0101


	//----- nvinfo : EIATTR_VRC_CTA_INIT_COUNT
	.align		4
        /*0044*/ 	.byte	0x02, 0x4a
	.zero		1
	.zero		1


	//----- nvinfo : EIATTR_EXIT_INSTR_OFFSETS
	.align		4
        /*0048*/ 	.byte	0x04, 0x1c
        /*004a*/ 	.short	(.L_6211 - .L_6210)


	//   ....[0]....
.L_6210:
        /*004c*/ 	.word	0x00000160


	//   ....[1]....
        /*0050*/ 	.word	0x00000950


	//   ....[2]....
        /*0054*/ 	.word	0x00000c00


	//   ....[3]....
        /*0058*/ 	.word	0x00000c40


	//   ....[4]....
        /*005c*/ 	.word	0x00000c90


	//   ....[5]....
        /*0060*/ 	.word	0x00000dd0


	//----- nvinfo : EIATTR_MAX_THREADS
	.align		4
.L_6211:
        /*0064*/ 	.byte	0x04, 0x05
        /*0066*/ 	.short	(.L_6213 - .L_6212)
.L_6212:
        /*0068*/ 	.word	0x00000200
        /*006c*/ 	.word	0x00000001
        /*0070*/ 	.word	0x00000001


	//----- nvinfo : EIATTR_CRS_STACK_SIZE
	.align		4
.L_6213:
        /*0074*/ 	.byte	0x04, 0x1e
        /*0076*/ 	.short	(.L_6215 - .L_6214)
.L_6214:
        /*0078*/ 	.word	0x00000000


	//----- nvinfo : EIATTR_CBANK_PARAM_SIZE
	.align		4
.L_6215:
        /*007c*/ 	.byte	0x03, 0x19
        /*007e*/ 	.short	0x0c4a


	//----- nvinfo : EIATTR_PARAM_CBANK
	.align		4
        /*0080*/ 	.byte	0x04, 0x0a
        /*0082*/ 	.short	(.L_6217 - .L_6216)
	.align		4
.L_6216:
        /*0084*/ 	.word	index@(.nv.constant0._ZN2at6native55_GLOBAL__N__de093ff9_22_ForeachBinaryOpList_cu_a911ec4325multi_tensor_apply_kernelINS1_18TensorListMetadataILi2EEENS1_11CopyFunctorIslLi2ELi1ELi1EEEJNS0_4CopyIslEEEEEvT_T0_DpT1_)
        /*0088*/ 	.short	0x0380
        /*008a*/ 	.short	0x0c4a


	//----- nvinfo : EIATTR_SW_WAR
	.align		4
.L_6217:
        /*008c*/ 	.byte	0x04, 0x36
        /*008e*/ 	.short	(.L_6219 - .L_6218)
.L_6218:
        /*0090*/ 	.word	0x00000008
.L_6219:


//--------------------- .nv.info._ZN2at6native55_GLOBAL__N__de093ff9_22_ForeachBinaryOpList_cu_a911ec4325multi_tensor_apply_kernelINS1_18TensorListMetadataILi2EEENS1_11CopyFunctorIsaLi2ELi1ELi1EEEJNS0_4CopyIsaEEEEEvT_T0_DpT1_ --------------------------
	.section	.nv.info._ZN2at6native55_GLOBAL__N__de093ff9_22_ForeachBinaryOpList_cu_a911ec4325multi_tensor_apply_kernelINS1_18TensorListMetadataILi2EEENS1_11CopyFunctorIsaLi2ELi1ELi1EEEJNS0_4CopyIsaEEEEEvT_T0_DpT1_,"",@"SHT_CUDA_INFO"
	.sectionflags	@""
	.align	4


	//----- nvinfo : EIATTR_CUDA_API_VERSION
	.align		4
        /*0000*/ 	.byte	0x04, 0x37
        /*0002*/ 	.short	(.L_6221 - .L_6220)
.L_6220:
        /*0004*/ 	.word	0x00000082


	//----- nvinfo : EIATTR_KPARAM_INFO
	.align		4
.L_6221:
        /*0008*/ 	.byte	0x04, 0x17
        /*000a*/ 	.short	(.L_6223 - .L_6222)
.L_6222:
        /*000c*/ 	.word	0x00000000
        /*0010*/ 	.short	0x0002
        /*0012*/ 	.short	0x0c49
        /*0014*/ 	.byte	0x00, 0xf0, 0x05, 0x00


	//----- nvinfo : EIATTR_KPARAM_INFO
	.align		4
.L_6223:
        /*0018*/ 	.byte	0x04, 0x17
        /*001a*/ 	.short	(.L_6225 - .L_6224)
.L_6224:
        /*001c*/ 	.word	0x00000000
        /*0020*/ 	.short	0x0001
        /*0022*/ 	.short	0x0c48
        /*0024*/ 	.byte	0x00, 0xf0, 0x05, 0x00


	//----- nvinfo : EIATTR_KPARAM_INFO
	.align		4
.L_6225:
        /*0028*/ 	.byte	0x04, 0x17
        /*002a*/ 	.short	(.L_6227 - .L_6226)
.L_6226:
        /*002c*/ 	.word	0x00000000
        /*0030*/ 	.short	0x0000
        /*0032*/ 	.short	0x0000
        /*0034*/ 	.byte	0x00, 0xf0, 0x21, 0x31


	//----- nvinfo : EIATTR_SPARSE_MMA_MASK
	.align		4
.L_6227:
        /*0038*/ 	.byte	0x03, 0x50
        /*003a*/ 	.short	0x0000


	//----- nvinfo : EIATTR_MAXREG_COUNT
	.align		4
        /*003c*/ 	.byte	0x03, 0x1b
        /*003e*/ 	.short	0x0080


	//----- nvinfo : EIATTR_MERCURY_ISA_VERSION
	.align		4
        /*0040*/ 	.byte	0x03, 0x5f
        /*0042*/ 	.short	0x0101


	//----- nvinfo : EIATTR_VRC_CTA_INIT_COUNT
	.align		4
        /*0044*/ 	.byte	0x02, 0x4a
	.zero		1
	.zero		1


	//----- nvinfo : EIATTR_EXIT_INSTR_OFFSETS
	.align		4
        /*0048*/ 	.byte	0x04, 0x1c
        /*004a*/ 	.short	(.L_6229 - .L_6228)


	//   ....[0]....
.L_6228:
        /*004c*/ 	.word	0x00000170


	//   ....[1]....
        /*0050*/ 	.word	0x00000c90


	//   ....[2]....
        /*0054*/ 	.word	0x00000f60


	//   ....[3]....
        /*0058*/ 	.word	0x00000fc0


	//   ....[4]....
        /*005c*/ 	.word	0x00001010


	//   ....[5]....
        /*0060*/ 	.word	0x000011c0


	//----- nvinfo : EIATTR_MAX_THREADS
	.align		4
.L_6229:
        /*0064*/ 	.byte	0x04, 0x05
        /*0066*/ 	.short	(.L_6231 - .L_6230)
.L_6230:
        /*0068*/ 	.word	0x00000200
        /*006c*/ 	.word	0x00000001
        /*0070*/ 	.word	0x00000001


	//----- nvinfo : EIATTR_CRS_STACK_SIZE
	.align		4
.L_6231:
        /*0074*/ 	.byte	0x04, 0x1e
        /*0076*/ 	.short	(.L_6233 - .L_6232)
.L_6232:
        /*0078*/ 	.word	0x00000000


	//----- nvinfo : EIATTR_CBANK_PARAM_SIZE
	.align		4
.L_6233:
        /*007c*/ 	.byte	0x03, 0x19
        /*007e*/ 	.short	0x0c4a


	//----- nvinfo : EIATTR_PARAM_CBANK
	.align		4
        /*0080*/ 	.byte	0x04, 0x0a
        /*0082*/ 	.short	(.L_6235 - .L_6234)
	.align		4
.L_6234:
        /*0084*/ 	.word	index@(.nv.constant0._ZN2at6native55_GLOBAL__N__de093ff9_22_ForeachBinaryOpList_cu_a911ec4325multi_tensor_apply_kernelINS1_18TensorListMetadataILi2EEENS1_11CopyFunctorIsaLi2ELi1ELi1EEEJNS0_4CopyIsaEEEEEvT_T0_DpT1_)
        /*0088*/ 	.short	0x0380
        /*008a*/ 	.short	0x0c4a


	//----- nvinfo : EIATTR_SW_WAR
	.align		4
.L_6235:
        /*008c*/ 	.byte	0x04, 0x36
        /*008e*/ 	.short	(.L_6237 - .L_6236)
.L_6236:
        /*0090*/ 	.word	0x00000008
.L_6237:


//--------------------- .nv.info._ZN2at6native55_GLOBAL__N__de093ff9_22_ForeachBinaryOpList_cu_a911ec4325multi_tensor_apply_kernelINS1_18TensorListMetadataILi2EEENS1_11CopyFunctorIshLi2ELi1ELi1EEEJNS0_4CopyIshEEEEEvT_T0_DpT1_ --------------------------
	.section	.nv.info._ZN2at6native55_GLOBAL__N__de093ff9_22_ForeachBinaryOpList_cu_a911ec4325multi_tensor_apply_kernelINS1_18TensorListMetadataILi2EEENS1_11CopyFunctorIshLi2ELi1ELi1EEEJNS0_4CopyIshEEEEEvT_T0_DpT1_,"",@"SHT_CUDA_INFO"
	.sectionflags	@""
	.align	4


	//----- nvinfo : EIATTR_CUDA_API_VERSION
	.align		4
        /*0000*/ 	.byte	0x04, 0x37
        /*0002*/ 	.short	(.L_6239 - .L_6238)
.L_6238:
        /*0004*/ 	.word	0x00000082


	//----- nvinfo : EIATTR_KPARAM_INFO
	.align		4
.L_6239:
        /*0008*/ 	.byte	0x04, 0x17
        /*000a*/ 	.short	(.L_6241 - .L_6240)
.L_6240:
        /*000c*/ 	.word	0x00000000
        /*0010*/ 	.short	0x0002
        /*0012*/ 	.short	0x0c49
        /*0014*/ 	.byte	0x00, 0xf0, 0x05, 0x00


	//----- nvinfo : EIATTR_KPARAM_INFO
	.align		4
.L_6241:
        /*0018*/ 	.byte	0x04, 0x17
        /*001a*/ 	.short	(.L_6243 - .L_6242)
.L_6242:
        /*001c*/ 	.word	0x00000000
        /*0020*/ 	.short	0x0001
        /*0022*/ 	.short	0x0c48
        /*0024*/ 	.byte	0x00, 0xf0, 0x05, 0x00


	//----- nvinfo : EIATTR_KPARAM_INFO
	.align		4
.L_6243:
        /*0028*/ 	.byte	0x04, 0x17
        /*002a*/ 	.short	(.L_6245 - .L_6244)
.L_6244:
        /*002c*/ 	.word	0x00000000
        /*0030*/ 	.short	0x0000
        /*0032*/ 	.short	0x0000
        /*0034*/ 	.byte	0x00, 0xf0, 0x21, 0x31


	//----- nvinfo : EIATTR_SPARSE_MMA_MASK
	.align		4
.L_6245:
        /*0038*/ 	.byte	0x03, 0x50
        /*003a*/ 	.short	0x0000


	//----- nvinfo : EIATTR_MAXREG_COUNT
	.align		4
        /*003c*/ 	.byte	0x03, 0x1b
        /*003e*/ 	.short	0x0080


	//----- nvinfo : EIATTR_MERCURY_ISA_VERSION
	.align		4
        /*0040*/ 	.byte	0x03, 0x5f
        /*0042*/ 	.short	0x0101


	//----- nvinfo : EIATTR_VRC_CTA_INIT_COUNT
	.align		4
        /*0044*/ 	.byte	0x02, 0x4a
	.zero		1
	.zero		1


	//----- nvinfo : EIATTR_EXIT_INSTR_OFFSETS
	.align		4
        /*0048*/ 	.byte	0x04, 0x1c
        /*004a*/ 	.short	(.L_6247 - .L_6246)


	//   ....[0]....
.L_6246:
        /*004c*/ 	.word	0x00000170


	//   ....[1]....
        /*0050*/ 	.word	0x00000c10


	//   ....[2]....
        /*0054*/ 	.word	0x00000ea0


	//   ....[3]....
        /*0058*/ 	.word	0x00000ef0


	//   ....[4]....
        /*005c*/ 	.word	0x00000f40


	//   ....[5]....
        /*0060*/ 	.word	0x00001100


	//----- nvinfo : EIATTR_MAX_THREADS
	.align		4
.L_6247:
        /*0064*/ 	.byte	0x04, 0x05
        /*0066*/ 	.short	(.L_6249 - .L_6248)
.L_6248:
        /*0068*/ 	.word	0x00000200
        /*006c*/ 	.word	0x00000001
        /*0070*/ 	.word	0x00000001


	//----- nvinfo : EIATTR_CRS_STACK_SIZE
	.align		4
.L_6249:
        /*0074*/ 	.byte	0x04, 0x1e
        /*0076*/ 	.short	(.L_6251 - .L_6250)
.L_6250:
        /*0078*/ 	.word	0x00000000


	//----- nvinfo : EIATTR_CBANK_PARAM_SIZE
	.align		4
.L_6251:
        /*007c*/ 	.byte	0x03, 0x19
        /*007e*/ 	.short	0x0c4a


	//----- nvinfo : EIATTR_PARAM_CBANK
	.align		4
        /*0080*/ 	.byte	0x04, 0x0a
        /*0082*/ 	.short	(.L_6253 - .L_6252)
	.align		4
.L_6252:
        /*0084*/ 	.word	index@(.nv.constant0._ZN2at6native55_GLOBAL__N__de093ff9_22_ForeachBinaryOpList_cu_a911ec4325multi_tensor_apply_kernelINS1_18TensorListMetadataILi2EEENS1_11CopyFunctorIshLi2ELi1ELi1EEEJNS0_4CopyIshEEEEEvT_T0_DpT1_)
        /*0088*/ 	.short	0x0380
        /*008a*/ 	.short	0x0c4a


	//----- nvinfo : EIATTR_SW_WAR
	.align		4
.L_6253:
        /*008c*/ 	.byte	0x04, 0x36
        /*008e*/ 	.short	(.L_6255 - .L_6254)
.L_6254:
        /*0090*/ 	.word	0x00000008
.L_6255:


//--------------------- .nv.info._ZN2at6native55_GLOBAL__N__de093ff9_22_ForeachBinaryOpList_cu_a911ec4325multi_tensor_apply_kernelINS1_18TensorListMetadataILi2EEENS1_14UnaryOpFunctorIsLi2ELi1ELi1EEEJNS0_4CopyIssEEEEEvT_T0_DpT1_ --------------------------
	.section	.nv.info._ZN2at6native55_GLOBAL__N__de093ff9_22_ForeachBinaryOpList_cu_a911ec4325multi_tensor_apply_kernelINS1_18TensorListMetadataILi2EEENS1_14UnaryOpFunctorIsLi2ELi1ELi1EEEJNS0_4CopyIssEEEEEvT_T0_DpT1_,"",@"SHT_CUDA_INFO"
	.sectionflags	@""
	.align	4


	//----- nvinfo : EIATTR_CUDA_API_VERSION
	.align		4
        /*0000*/ 	.byte	0x04, 0x37
        /*0002*/ 	.short	(.L_6257 - .L_6256)
.L_6256:
        /*0004*/ 	.word	0x00000082


	//----- nvinfo : EIATTR_KPARAM_INFO
	.align		4
.L_6257:
        /*0008*/ 	.byte	0x04, 0x17
        /*000a*/ 	.short	(.L_6259 - .L_6258)
.L_6258:
        /*000c*/ 	.word	0x00000000
        /*0010*/ 	.short	0x0002
        /*0012*/ 	.short	0x0c49
        /*0014*/ 	.byte	0x00, 0xf0, 0x05, 0x00


	//----- nvinfo : EIATTR_KPARAM_INFO
	.align		4
.L_6259:
        /*0018*/ 	.byte	0x04, 0x17
        /*001a*/ 	.short	(.L_6261 - .L_6260)
.L_6260:
        /*001c*/ 	.word	0x00000000
        /*0020*/ 	.short	0x0001
        /*0022*/ 	.short	0x0c48
        /*0024*/ 	.byte	0x00, 0xf0, 0x05, 0x00


	//----- nvinfo : EIATTR_KPARAM_INFO
	.align		4
.L_6261:
        /*0028*/ 	.byte	0x04, 0x17
        /*002a*/ 	.short	(.L_6263 - .L_6262)
.L_6262:
        /*002c*/ 	.word	0x00000000
        /*0030*/ 	.short	0x0000
        /*0032*/ 	.short	0x0000
        /*0034*/ 	.byte	0x00, 0xf0, 0x21, 0x31


	//----- nvinfo : EIATTR_SPARSE_MMA_MASK
	.align		4
.L_6263:
        /*0038*/ 	.byte	0x03, 0x50
        /*003a*/ 	.short	0x0000


	//----- nvinfo : EIATTR_MAXREG_COUNT
	.align		4
        /*003c*/ 	.byte	0x03, 0x1b
        /*003e*/ 	.short	0x0080


	//----- nvinfo : EIATTR_MERCURY_ISA_VERSION
	.align		4
        /*0040*/ 	.byte	0x03, 0x5f
        /*0042*/ 	.short	0x0101


	//----- nvinfo : EIATTR_VRC_CTA_INIT_COUNT
	.align		4
        /*0044*/ 	.byte	0x02, 0x4a
	.zero		1
	.zero		1


	//----- nvinfo : EIATTR_EXIT_INSTR_OFFSETS
	.align		4
        /*0048*/ 	.byte	0x04, 0x1c
        /*004a*/ 	.short	(.L_6265 - .L_6264)


	//   ....[0]....
.L_6264:
        /*004c*/ 	.word	0x00000160


	//   ....[1]....
        /*0050*/ 	.word	0x00000960


	//   ....[2]....
        /*0054*/ 	.word	0x00000c00


	//   ....[3]....
        /*0058*/ 	.word	0x00000c40


	//   ....[4]....
        /*005c*/ 	.word	0x00000c90


	//   ....[5]....
        /*0060*/ 	.word	0x00000dd0


	//----- nvinfo : EIATTR_MAX_THREADS
	.align		4
.L_6265:
        /*0064*/ 	.byte	0x04, 0x05
        /*0066*/ 	.short	(.L_6267 - .L_6266)
.L_6266:
        /*0068*/ 	.word	0x00000200
        /*006c*/ 	.word	0x00000001
        /*0070*/ 	.word	0x00000001


	//----- nvinfo : EIATTR_CRS_STACK_SIZE
	.align		4
.L_6267:
        /*0074*/ 	.byte	0x04, 0x1e
        /*0076*/ 	.short	(.L_6269 - .L_6268)
.L_6268:
        /*0078*/ 	.word	0x00000000


	//----- nvinfo : EIATTR_CBANK_PARAM_SIZE
	.align		4
.L_6269:
        /*007c*/ 	.byte	0x03, 0x19
        /*007e*/ 	.short	0x0c4a


	//----- nvinfo : EIATTR_PARAM_CBANK
	.align		4
        /*0080*/ 	.byte	0x04, 0x0a
        /*0082*/ 	.short	(.L_6271 - .L_6270)
	.align		4
.L_6270:
        /*0084*/ 	.word	index@(.nv.constant0._ZN2at6native55_GLOBAL__N__de093ff9_22_ForeachBinaryOpList_cu_a911ec4325multi_tensor_apply_kernelINS1_18TensorListMetadataILi2EEENS1_14UnaryOpFunctorIsLi2ELi1ELi1EEEJNS0_4CopyIssEEEEEvT_T0_DpT1_)
        /*0088*/ 	.short	0x0380
        /*008a*/ 	.short	0x0c4a


	//----- nvinfo : EIATTR_SW_WAR
	.align		4
.L_6271:
        /*008c*/ 	.byte	0x04, 0x36
        /*008e*/ 	.short	(.L_6273 - .L_6272)
.L_6272:
        /*0090*/ 	.word	0x00000008
.L_6273:


//--------------------- .nv.info._ZN2at6native55_GLOBAL__N__de093ff9_22_ForeachBinaryOpList_cu_a911ec4325multi_tensor_apply_kernelINS1_18TensorListMetadataILi2EEENS1_11CopyFunctorIlN3c1015Float8_e5m2fnuzELi2ELi1ELi1EEEJNS0_4CopyIlS7_EEEEEvT_T0_DpT1_ --------------------------
	.section	.nv.info._ZN2at6native55_GLOBAL__N__de093ff9_22_ForeachBinaryOpList_cu_a911ec4325multi_tensor_apply_kernelINS1_18TensorListMetadataILi2EEENS1_11CopyFunctorIlN3c1015Float8_e5m2fnuzELi2ELi1ELi1EEEJNS0_4CopyIlS7_EEEEEvT_T0_DpT1_,"",@"SHT_CUDA_INFO"
	.sectionflags	@""
	.align	4


	//----- nvinfo : EIATTR_CUDA_API_VERSION
	.align		4
        /*0000*/ 	.byte	0x04, 0x37
        /*0002*/ 	.short	(.L_6275 - .L_6274)
.L_6274:
        /*0004*/ 	.word	0x00000082


	//----- nvinfo : EIATTR_KPARAM_INFO
	.align		4
.L_6275:
        /*0008*/ 	.byte	0x04, 0x17
        /*000a*/ 	.short	(.L_6277 - .L_6276)
.L_6276:
        /*000c*/ 	.word	0x00000000
        /*0010*/ 	.short	0x0002
        /*0012*/ 	.short	0x0c49
        /*0014*/ 	.byte	0x00, 0xf0, 0x05, 0x00


	//----- nvinfo : EIATTR_KPARAM_INFO
	.align		4
.L_6277:
        /*0018*/ 	.byte	0x04, 0x17
        /*001a*/ 	.short	(.L_6279 - .L_6278)
.L_6278:
        /*001c*/ 	.word	0x00000000
        /*0020*/ 	.short	0x0001
        /*0022*/ 	.short	0x0c48
        /*0024*/ 	.byte	0x00, 0xf0, 0x05, 0x00


	//----- nvinfo : EIATTR_KPARAM_INFO
	.align		4
.L_6279:
        /*0028*/ 	.byte	0x04, 0x17
        /*002a*/ 	.short	(.L_6281 - .L_6280)
.L_6280:
        /*002c*/ 	.word	0x00000000
        /*0030*/ 	.short	0x0000
        /*0032*/ 	.short	0x0000
        /*0034*/ 	.byte	0x00, 0xf0, 0x21, 0x31


	//----- nvinfo : EIATTR_SPARSE_MMA_MASK
	.align		4
.L_6281:
        /*0038*/ 	.byte	0x03, 0x50
        /*003a*/ 	.short	0x0000


	//----- nvinfo : EIATTR_MAXREG_COUNT
	.align		4
        /*003c*/ 	.byte	0x03, 0x1b
        /*003e*/ 	.short	0x0080


	//----- nvinfo : EIATTR_MERCURY_ISA_VERSION
	.align		4
        /*0040*/ 	.byte	0x03, 0x5f
        /*0042*/ 	.short	0x0101


	//----- nvinfo : EIATTR_VRC_CTA_INIT_COUNT
	.align		4
        /*0044*/ 	.byte	0x02, 0x4a
	.zero		1
	.zero		1


	//----- nvinfo : EIATTR_EXIT_INSTR_OFFSETS
	.align		4
        /*0048*/ 	.byte	0x04, 0x1c
        /*004a*/ 	.short	(.L_6283 - .L_6282)


	//   ....[0]....
.L_6282:
        /*004c*/ 	.word	0x00000180


	//   ....[1]....
        /*0050*/ 	.word	0x00000dc0


	//   ....[2]....
        /*0054*/ 	.word	0x00000e10


	//   ....[3]....
        /*0058*/ 	.word	0x00001680


	//----- nvinfo : EIATTR_MAX_THREADS
	.align		4
.L_6283:
        /*005c*/ 	.byte	0x04, 0x05
        /*005e*/ 	.short	(.L_6285 - .L_6284)
.L_6284:
        /*0060*/ 	.word	0x00000200
        /*0064*/ 	.word	0x00000001
        /*0068*/ 	.word	0x00000001


	//----- nvinfo : EIATTR_CRS_STACK_SIZE
	.align		4
.L_6285:
        /*006c*/ 	.byte	0x04, 0x1e
        /*006e*/ 	.short	(.L_6287 - .L_6286)
.L_6286:
        /*0070*/ 	.word	0x00000000


	//----- nvinfo : EIATTR_CBANK_PARAM_SIZE
	.align		4
.L_6287:
        /*0074*/ 	.byte	0x03, 0x19
        /*0076*/ 	.short	0x0c4a


	//----- nvinfo : EIATTR_PARAM_CBANK
	.align		4
        /*0078*/ 	.byte	0x04, 0x0a
        /*007a*/ 	.short	(.L_6289 - .L_6288)
	.align		4
.L_6288:
        /*007c*/ 	.word	index@(.nv.constant0._ZN2at6native55_GLOBAL__N__de093ff9_22_ForeachBinaryOpList_cu_a911ec4325multi_tensor_apply_kernelINS1_18TensorListMetadataILi2EEENS1_11CopyFunctorIlN3c1015Float8_e5m2fnuzELi2ELi1ELi1EEEJNS0_4CopyIlS7_EEEEEvT_T0_DpT1_)
        /*0080*/ 	.short	0x0380
        /*0082*/ 	.short	0x0c4a


	//----- nvinfo : EIATTR_SW_WAR
	.align		4
.L_6289:
        /*0084*/ 	.byte	0x04, 0x36
        /*0086*/ 	.short	(.L_6291 - .L_6290)
.L_6290:
        /*0088*/ 	.word	0x00000008
.L_6291:


//--------------------- .nv.info._ZN2at6native55_GLOBAL__N__de093ff9_22_ForeachBinaryOpList_cu_a911ec4325multi_tensor_apply_kernelINS1_18TensorListMetadataILi2EEENS1_11CopyFunctorIlN3c1011Float8_e5m2ELi2ELi1ELi1EEEJNS0_4CopyIlS7_EEEEEvT_T0_DpT1_ --------------------------
	.section	.nv.info._ZN2at6native55_GLOBAL__N__de093ff9_22_ForeachBinaryOpList_cu_a911ec4325multi_tensor_apply_kernelINS1_18TensorListMetadataILi2EEENS1_11CopyFunctorIlN3c1011Float8_e5m2ELi2ELi1ELi1EEEJNS0_4CopyIlS7_EEEEEvT_T0_DpT1_,"",@"SHT_CUDA_INFO"
	.sectionflags	@""
	.align	4


	//----- nvinfo : EIATTR_CUDA_API_VERSION
	.align		4
        /*0000*/ 	.byte	0x04, 0x37
        /*0002*/ 	.short	(.L_6293 - .L_6292)
.L_6292:
        /*0004*/ 	.word	0x00000082


	//----- nvinfo : EIATTR_KPARAM_INFO
	.align		4
.L_6293:
        /*0008*/ 	.byte	0x04, 0x17
        /*000a*/ 	.short	(.L_6295 - .L_6294)
.L_6294:
        /*000c*/ 	.word	0x00000000
        /*0010*/ 	.short	0x0002
        /*0012*/ 	.short	0x0c49
        /*0014*/ 	.byte	0x00, 0xf0, 0x05, 0x00


	//----- nvinfo : EIATTR_KPARAM_INFO
	.align		4
.L_6295:
        /*0018*/ 	.byte	0x04, 0x17
        /*001a*/ 	.short	(.L_6297 - .L_6296)
.L_6296:
        /*001c*/ 	.word	0x00000000
        /*0020*/ 	.short	0x0001
        /*0022*/ 	.short	0x0c48
        /*0024*/ 	.byte	0x00, 0xf0, 0x05, 0x00


	//----- nvinfo : EIATTR_KPARAM_INFO
	.align		4
.L_6297:
        /*0028*/ 	.byte	0x04, 0x17
        /*002a*/ 	.short	(.L_6299 - .L_6298)
.L_6298:
        /*002c*/ 	.word	0x00000000
        /*0030*/ 	.short	0x0000
        /*0032*/ 	.short	0x0000
        /*0034*/ 	.byte	0x00, 0xf0, 0x21, 0x31


	//----- nvinfo : EIATTR_SPARSE_MMA_MASK
	.align		4
.L_6299:
        /*0038*/ 	.byte	0x03, 0x50
        /*003a*/ 	.short	0x0000


	//----- nvinfo : EIATTR_MAXREG_COUNT
	.align		4
        /*003c*/ 	.byte	0x03, 0x1b
        /*003e*/ 	.short	0x0080


	//----- nvinfo : EIATTR_MERCURY_ISA_VERSION
	.align		4
        /*0040*/ 	.byte	0x03, 0x5f
        /*0042*/ 	.short	0x0101


	//----- nvinfo : EIATTR_VRC_CTA_INIT_COUNT
	.align		4
        /*0044*/ 	.byte	0x02, 0x4a
	.zero		1
	.zero		1


	//----- nvinfo : EIATTR_EXIT_INSTR_OFFSETS
	.align		4
        /*0048*/ 	.byte	0x04, 0x1c
        /*004a*/ 	.short	(.L_6301 - .L_6300)


	//   ....[0]....
.L_6300:
        /*004c*/ 	.word	0x00000180


	//   ....[1]....
        /*0050*/ 	.word	0x000009c0


	//   ....[2]....
        /*0054*/ 	.word	0x00000a10


	//   ....[3]....
        /*0058*/ 	.word	0x00000eb0


	//----- nvinfo : EIATTR_MAX_THREADS
	.align		4
.L_6301:
        /*005c*/ 	.byte	0x04, 0x05
        /*005e*/ 	.short	(.L_6303 - .L_6302)
.L_6302:
        /*0060*/ 	.word	0x00000200
        /*0064*/ 	.word	0x00000001
        /*0068*/ 	.word	0x00000001


	//----- nvinfo : EIATTR_CRS_STACK_SIZE
	.align		4
.L_6303:
        /*006c*/ 	.byte	0x04, 0x1e
        /*006e*/ 	.short	(.L_6305 - .L_6304)
.L_6304:
        /*0070*/ 	.word	0x00000000


	//----- nvinfo : EIATTR_CBANK_PARAM_SIZE
	.align		4
.L_6305:
        /*0074*/ 	.byte	0x03, 0x19
        /*0076*/ 	.short	0x0c4a


	//----- nvinfo : EIATTR_PARAM_CBANK
	.align		4
        /*0078*/ 	.byte	0x04, 0x0a
        /*007a*/ 	.short	(.L_6307 - .L_6306)
	.align		4
.L_6306:
        /*007c*/ 	.word	index@(.nv.constant0._ZN2at6native55_GLOBAL__N__de093ff9_22_ForeachBinaryOpList_cu_a911ec4325multi_tensor_apply_kernelINS1_18TensorListMetadataILi2EEENS1_11CopyFunctorIlN3c1011Float8_e5m2ELi2ELi1ELi1EEEJNS0_4CopyIlS7_EEEEEvT_T0_DpT1_)
        /*0080*/ 	.short	0x0380
        /*0082*/ 	.short	0x0c4a


	//----- nvinfo : EIATTR_SW_WAR
	.align		4
.L_6307:
        /*0084*/ 	.byte	0x04, 0x36
        /*0086*/ 	.short	(.L_6309 - .L_6308)
.L_6308:
        /*0088*/ 	.word	0x00000008
.L_6309:


//--------------------- .nv.info._ZN2at6native55_GLOBAL__N__de093ff9_22_ForeachBinaryOpList_cu_a911ec4325multi_tensor_apply_kernelINS1_18TensorListMetadataILi2EEENS1_11CopyFunctorIlN3c1015Float8_e4m3fnuzELi2ELi1ELi1EEEJNS0_4CopyIlS7_EEEEEvT_T0_DpT1_ --------------------------
	.section	.nv.info._ZN2at6native55_GLOBAL__N__de093ff9_22_ForeachBinaryOpList_cu_a911ec4325multi_tensor_apply_kernelINS1_18TensorListMetadataILi2EEENS1_11CopyFunctorIlN3c1015Float8_e4m3fnuzELi2ELi1ELi1EEEJNS0_4CopyIlS7_EEEEEvT_T0_DpT1_,"",@"SHT_CUDA_INFO"
	.sectionflags	@""
	.align	4


	//----- nvinfo : EIATTR_CUDA_API_VERSION
	.align		4
        /*0000*/ 	.byte	0x04, 0x37
        /*0002*/ 	.short	(.L_6311 - .L_6310)
.L_6310:
        /*0004*/ 	.word	0x00000082


	//----- nvinfo : EIATTR_KPARAM_INFO
	.align		4
.L_6311:
        /*0008*/ 	.byte	0x04, 0x17
        /*000a*/ 	.short	(.L_6313 - .L_6312)
.L_6312:
        /*000c*/ 	.word	0x00000000
        /*0010*/ 	.short	0x0002
        /*0012*/ 	.short	0x0c49
        /*0014*/ 	.byte	0x00, 0xf0, 0x05, 0x00


	//----- nvinfo : EIATTR_KPARAM_INFO
	.align		4
.L_6313:
        /*0018*/ 	.byte	0x04, 0x17
        /*001a*/ 	.short	(.L_6315 - .L_6314)
.L_6314:
        /*001c*/ 	.word	0x00000000
        /*0020*/ 	.short	0x0001
        /*0022*/ 	.short	0x0c48
        /*0024*/ 	.byte	0x00, 0xf0, 0x05, 0x00


	//----- nvinfo : EIATTR_KPARAM_INFO
	.align		4
.L_6315:
        /*0028*/ 	.byte	0x04, 0x17
        /*002a*/ 	.short	(.L_6317 - .L_6316)
.L_6316:
        /*002c*/ 	.word	0x00000000
        /*0030*/ 	.short	0x0000
        /*0032*/ 	.short	0x0000
        /*0034*/ 	.byte	0x00, 0xf0, 0x21, 0x31


	//----- nvinfo : EIATTR_SPARSE_MMA_MASK
	.align		4
.L_6317:
        /*0038*/ 	.byte	0x03, 0x50
        /*003a*/ 	.short	0x0000


	//----- nvinfo : EIATTR_MAXREG_COUNT
	.align		4
        /*003c*/ 	.byte	0x03, 0x1b
        /*003e*/ 	.short	0x0080


	//----- nvinfo : EIATTR_MERCURY_ISA_VERSION
	.align		4
        /*0040*/ 	.byte	0x03, 0x5f
        /*0042*/ 	.short	0x0101


	//----- nvinfo : EIATTR_VRC_CTA_INIT_COUNT
	.align		4
        /*0044*/ 	.byte	0x02, 0x4a
	.zero		1
	.zero		1


	//----- nvinfo : EIATTR_EXIT_INSTR_OFFSETS
	.align		4
        /*0048*/ 	.byte	0x04, 0x1c
        /*004a*/ 	.short	(.L_6319 - .L_6318)


	//   ....[0]....
.L_6318:
        /*004c*/ 	.word	0x00000180


	//   ....[1]....
        /*0050*/ 	.word	0x00000dc0


	//   ....[2]....
        /*0054*/ 	.word	0x00000e10


	//   ....[3]....
        /*0058*/ 	.word	0x00001680


	//----- nvinfo : EIATTR_MAX_THREADS
	.align		4
.L_6319:
        /*005c*/ 	.byte	0x04, 0x05
        /*005e*/ 	.short	(.L_6321 - .L_6320)
.L_6320:
        /*0060*/ 	.word	0x00000200
        /*0064*/ 	.word	0x00000001
        /*0068*/ 	.word	0x00000001


	//----- nvinfo : EIATTR_CRS_STACK_SIZE
	.align		4
.L_6321:
        /*006c*/ 	.byte	0x04, 0x1e
        /*006e*/ 	.short	(.L_6323 - .L_6322)
.L_6322:
        /*0070*/ 	.word	0x00000000


	//----- nvinfo : EIATTR_CBANK_PARAM_SIZE
	.align		4
.L_6323:
        /*0074*/ 	.byte	0x03, 0x19
        /*0076*/ 	.short	0x0c4a


	//----- nvinfo : EIATTR_PARAM_CBANK
	.align		4
        /*0078*/ 	.byte	0x04, 0x0a
        /*007a*/ 	.short	(.L_6325 - .L_6324)
	.align		4
.L_6324:
        /*007c*/ 	.word	index@(.nv.constant0._ZN2at6native55_GLOBAL__N__de093ff9_22_ForeachBinaryOpList_cu_a911ec4325multi_tensor_apply_kernelINS1_18TensorListMetadataILi2EEENS1_11CopyFunctorIlN3c1015Float8_e4m3fnuzELi2ELi1ELi1EEEJNS0_4CopyIlS7_EEEEEvT_T0_DpT1_)
        /*0080*/ 	.short	0x0380
        /*0082*/ 	.short	0x0c4a


	//----- nvinfo : EIATTR_SW_WAR
	.align		4
.L_6325:
        /*0084*/ 	.byte	0x04, 0x36
        /*0086*/ 	.short	(.L_6327 - .L_6326)
.L_6326:
        /*0088*/ 	.word	0x00000008
.L_6327:


//--------------------- .nv.info._ZN2at6native55_GLOBAL__N__de093ff9_22_ForeachBinaryOpList_cu_a911ec4325multi_tensor_apply_kernelINS1_18TensorListMetadataILi2EEENS1_11CopyFunctorIlN3c1013Float8_e4m3fnELi2ELi1ELi1EEEJNS0_4CopyIlS7_EEEEEvT_T0_DpT1_ --------------------------
	.section	.nv.info._ZN2at6native55_GLOBAL__N__de093ff9_22_ForeachBinaryOpList_cu_a911ec4325multi_tensor_apply_kernelINS1_18TensorListMetadataILi2EEENS1_11CopyFunctorIlN3c1013Float8_e4m3fnELi2ELi1ELi1EEEJNS0_4CopyIlS7_EEEEEvT_T0_DpT1_,"",@"SHT_CUDA_INFO"
	.sectionflags	@""
	.align	4


	//----- nvinfo : EIATTR_CUDA_API_VERSION
	.align		4
        /*0000*/ 	.byte	0x04, 0x37
        /*0002*/ 	.short	(.L_6329 - .L_6328)
.L_6328:
        /*0004*/ 	.word	0x00000082


	//----- nvinfo : EIATTR_KPARAM_INFO
	.align		4
.L_6329:
        /*0008*/ 	.byte	0x04, 0x17
        /*000a*/ 	.short	(.L_6331 - .L_6330)
.L_6330:
        /*000c*/ 	.word	0x00000000
        /*0010*/ 	.short	0x0002
        /*0012*/ 	.short	0x0c49
        /*0014*/ 	.byte	0x00, 0xf0, 0x05, 0x00


	//----- nvinfo : EIATTR_KPARAM_INFO
	.align		4
.L_6331:
        /*0018*/ 	.byte	0x04, 0x17
        /*001a*/ 	.short	(.L_6333 - .L_6332)
.L_6332:
        /*001c*/ 	.word	0x00000000
        /*0020*/ 	.short	0x0001
        /*0022*/ 	.short	0x0c48
        /*0024*/ 	.byte	0x00, 0xf0, 0x05, 0x00


	//----- nvinfo : EIATTR_KPARAM_INFO
	.align		4
.L_6333:
        /*0028*/ 	.byte	0x04, 0x17
        /*002a*/ 	.short	(.L_6335 - .L_6334)
.L_6334:
        /*002c*/ 	.word	0x00000000
        /*0030*/ 	.short	0x0000
        /*0032*/ 	.short	0x0000
        /*0034*/ 	.byte	0x00, 0xf0, 0x21, 0x31


	//----- nvinfo : EIATTR_SPARSE_MMA_MASK
	.align		4
.L_6335:
        /*0038*/ 	.byte	0x03, 0x50
        /*003a*/ 	.short	0x0000


	//----- nvinfo : EIATTR_MAXREG_COUNT
	.align		4
        /*003c*/ 	.byte	0x03, 0x1b
        /*003e*/ 	.short	0x0080


	//----- nvinfo : EIATTR_MERCURY_ISA_VERSION
	.align		4
        /*0040*/ 	.byte	0x03, 0x5f
        /*0042*/ 	.short	0x0101


	//----- nvinfo : EIATTR_VRC_CTA_INIT_COUNT
	.align		4
        /*0044*/ 	.byte	0x02, 0x4a
	.zero		1
	.zero		1


	//----- nvinfo : EIATTR_EXIT_INSTR_OFFSETS
	.align		4
        /*0048*/ 	.byte	0x04, 0x1c
        /*004a*/ 	.short	(.L_6337 - .L_6336)


	//   ....[0]....
.L_6336:
        /*004c*/ 	.word	0x00000180


	//   ....[1]....
        /*0050*/ 	.word	0x00000c10


	//   ....[2]....
        /*0054*/ 	.word	0x00000c60


	//   ....[3]....
        /*0058*/ 	.word	0x00001220


	//----- nvinfo : EIATTR_MAX_THREADS
	.align		4
.L_6337:
        /*005c*/ 	.byte	0x04, 0x05
        /*005e*/ 	.short	(.L_6339 - .L_6338)
.L_6338:
        /*0060*/ 	.word	0x00000200
        /*0064*/ 	.word	0x00000001
        /*0068*/ 	.word	0x00000001


	//----- nvinfo : EIATTR_CRS_STACK_SIZE
	.align		4
.L_6339:
        /*006c*/ 	.byte	0x04, 0x1e
        /*006e*/ 	.short	(.L_6341 - .L_6340)
.L_6340:
        /*0070*/ 	.word	0x00000000


	//----- nvinfo : EIATTR_CBANK_PARAM_SIZE
	.align		4
.L_6341:
        /*0074*/ 	.byte	0x03, 0x19
        /*0076*/ 	.short	0x0c4a


	//----- nvinfo : EIATTR_PARAM_CBANK
	.align		4
        /*0078*/ 	.byte	0x04, 0x0a
        /*007a*/ 	.short	(.L_6343 - .L_6342)
	.align		4
.L_6342:
        /*007c*/ 	.word	index@(.nv.constant0._ZN2at6native55_GLOBAL__N__de093ff9_22_ForeachBinaryOpList_cu_a911ec4325multi_tensor_apply_kernelINS1_18TensorListMetadataILi2EEENS1_11CopyFunctorIlN3c1013Float8_e4m3fnELi2ELi1ELi1EEEJNS0_4CopyIlS7_EEEEEvT_T0_DpT1_)
        /*0080*/ 	.short	0x0380
        /*0082*/ 	.short	0x0c4a


	//----- nvinfo : EIATTR_SW_WAR
	.align		4
.L_6343:
        /*0084*/ 	.byte	0x04, 0x36
        /*0086*/ 	.short	(.L_6345 - .L_6344)
.L_6344:
        /*0088*/ 	.word	0x00000008
.L_6345:


//--------------------- .nv.info._ZN2at6native55_GLOBAL__N__de093ff9_22_ForeachBinaryOpList_cu_a911ec4325multi_tensor_apply_kernelINS1_18TensorListMetadataILi2EEENS1_11CopyFunctorIlbLi2ELi1ELi1EEEJNS0_4CopyIlbEEEEEvT_T0_DpT1_ --------------------------
	.section	.nv.info._ZN2at6native55_GLOBAL__N__de093ff9_22_ForeachBinaryOpList_cu_a911ec4325multi_tensor_apply_kernelINS1_18TensorListMetadataILi2EEENS1_11CopyFunctorIlbLi2ELi1ELi1EEEJNS0_4CopyIlbEEEEEvT_T0_DpT1_,"",@"SHT_CUDA_INFO"
	.sectionflags	@""
	.align	4


	//----- nvinfo : EIATTR_CUDA_API_VERSION
	.align		4
        /*0000*/ 	.byte	0x04, 0x37
        /*0002*/ 	.short	(.L_6347 - .L_6346)
.L_6346:
        /*0004*/ 	.word	0x00000082


	//----- nvinfo : EIATTR_KPARAM_INFO
	.align		4
.L_6347:
        /*0008*/ 	.byte	0x04, 0x17
        /*000a*/ 	.short	(.L_6349 - .L_6348)
.L_6348:
        /*000c*/ 	.word	0x00000000
        /*0010*/ 	.short	0x0002
        /*0012*/ 	.short	0x0c49
        /*0014*/ 	.byte	0x00, 0xf0, 0x05, 0x00


	//----- nvinfo : EIATTR_KPARAM_INFO
	.align		4
.L_6349:
        /*0018*/ 	.byte	0x04, 0x17
        /*001a*/ 	.short	(.L_6351 - .L_6350)
.L_6350:
        /*001c*/ 	.word	0x00000000
        /*0020*/ 	.short	0x0001
        /*0022*/ 	.short	0x0c48
        /*0024*/ 	.byte	0x00, 0xf0, 0x05, 0x00


	//----- nvinfo : EIATTR_KPARAM_INFO
	.align		4
.L_6351:
        /*0028*/ 	.byte	0x04, 0x17
        /*002a*/ 	.short	(.L_6353 - .L_6352)
.L_6352:
        /*002c*/ 	.word	0x00000000
        /*0030*/ 	.short	0x0000
        /*0032*/ 	.short	0x0000
        /*0034*/ 	.byte	0x00, 0xf0, 0x21, 0x31


	//----- nvinfo : EIATTR_SPARSE_MMA_MASK
	.align		4
.L_6353:
        /*0038*/ 	.byte	0x03, 0x50
        /*003a*/ 	.short	0x0000


	//----- nvinfo : EIATTR_MAXREG_COUNT
	.align		4
        /*003c*/ 	.byte	0x03, 0x1b
        /*003e*/ 	.short	0x0080


	//----- nvinfo : EIATTR_MERCURY_ISA_VERSION
	.align		4
        /*0040*/ 	.byte	0x03, 0x5f
        /*0042*/ 	.short	0x0101


	//----- nvinfo : EIATTR_VRC_CTA_INIT_COUNT
	.align		4
        /*0044*/ 	.byte	0x02, 0x4a
	.zero		1
	.zero		1


	//----- nvinfo : EIATTR_EXIT_INSTR_OFFSETS
	.align		4
        /*0048*/ 	.byte	0x04, 0x1c
        /*004a*/ 	.short	(.L_6355 - .L_6354)


	//   ....[0]....
.L_6354:
        /*004c*/ 	.word	0x00000170


	//   ....[1]....
        /*0050*/ 	.word	0x00000e10


	//   ....[2]....
        /*0054*/ 	.word	0x00001160


	//   ....[3]....
        /*0058*/ 	.word	0x000011e0


	//   ....[4]....
        /*005c*/ 	.word	0x00001230


	//   ....[5]....
        /*0060*/ 	.word	0x00001410


	//----- nvinfo : EIATTR_MAX_THREADS
	.align		4
.L_6355:
        /*0064*/ 	.byte	0x04, 0x05
        /*0066*/ 	.short	(.L_6357 - .L_6356)
.L_6356:
        /*0068*/ 	.word	0x00000200
        /*006c*/ 	.word	0x00000001
        /*0070*/ 	.word	0x00000001


	//----- nvinfo : EIATTR_CRS_STACK_SIZE
	.align		4
.L_6357:
        /*0074*/ 	.byte	0x04, 0x1e
        /*0076*/ 	.short	(.L_6359 - .L_6358)
.L_6358:
        /*0078*/ 	.word	0x00000000


	//----- nvinfo : EIATTR_CBANK_PARAM_SIZE
	.align		4
.L_6359:
        /*007c*/ 	.byte	0x03, 0x19
        /*007e*/ 	.short	0x0c4a


	//----- nvinfo : EIATTR_PARAM_CBANK
	.align		4
        /*0080*/ 	.byte	0x04, 0x0a
        /*0082*/ 	.short	(.L_6361 - .L_6360)
	.align		4
.L_6360:
        /*0084*/ 	.word	index@(.nv.constant0._ZN2at6native55_GLOBAL__N__de093ff9_22_ForeachBinaryOpList_cu_a911ec4325multi_tensor_apply_kernelINS1_18TensorListMetadataILi2EEENS1_11CopyFunctorIlbLi2ELi1ELi1EEEJNS0_4CopyIlbEEEEEvT_T0_DpT1_)
        /*0088*/ 	.short	0x0380
        /*008a*/ 	.short	0x0c4a


	//----- nvinfo : EIATTR_SW_WAR
	.align		4
.L_6361:
        /*008c*/ 	.byte	0x04, 0x36
        /*008e*/ 	.short	(.L_6363 - .L_6362)
.L_6362:
        /*0090*/ 	.word	0x00000008
.L_6363:


//--------------------- .nv.info._ZN2at6native55_GLOBAL__N__de093ff9_22_ForeachBinaryOpList_cu_a911ec4325multi_tensor_apply_kernelINS1_18TensorListMetadataILi2EEENS1_11CopyFunctorIlN3c108BFloat16ELi2ELi1ELi1EEEJNS0_4CopyIlS7_EEEEEvT_T0_DpT1_ --------------------------
	.section	.nv.info._ZN2at6native55_GLOBAL__N__de093ff9_22_ForeachBinaryOpList_cu_a911ec4325multi_tensor_apply_kernelINS1_18TensorListMetadataILi2EEENS1_11CopyFunctorIlN3c108BFloat16ELi2ELi1ELi1EEEJNS0_4CopyIlS7_EEEEEvT_T0_DpT1_,"",@"SHT_CUDA_INFO"
	.sectionflags	@""
	.align	4


	//----- nvinfo : EIATTR_CUDA_API_VERSION
	.align		4
        /*0000*/ 	.byte	0x04, 0x37
        /*0002*/ 	.short	(.L_6365 - .L_6364)
.L_6364:
        /*0004*/ 	.word	0x00000082


	//----- nvinfo : EIATTR_KPARAM_INFO
	.align		4
.L_6365:
        /*0008*/ 	.byte	0x04, 0x17
        /*000a*/ 	.short	(.L_6367 - .L_6366)
.L_6366:
        /*000c*/ 	.word	0x00000000
        /*0010*/ 	.short	0x0002
        /*0012*/ 	.short	0x0c49
        /*0014*/ 	.byte	0x00, 0xf0, 0x05, 0x00


	//----- nvinfo : EIATTR_KPARAM_INFO
	.align		4
.L_6367:
        /*0018*/ 	.byte	0x04, 0x17
        /*001a*/ 	.short	(.L_6369 - .L_6368)
.L_6368:
        /*001c*/ 	.word	0x00000000
        /*0020*/ 	.short	0x0001
        /*0022*/ 	.short	0x0c48
        /*0024*/ 	.byte	0x00, 0xf0, 0x05, 0x00


	//----- nvinfo : EIATTR_KPARAM_INFO
	.align		4
.L_6369:
        /*0028*/ 	.byte	0x04, 0x17
        /*002a*/ 	.short	(.L_6371 - .L_6370)
.L_6370:
        /*002c*/ 	.word	0x00000000
        /*0030*/ 	.short	0x0000
        /*0032*/ 	.short	0x0000
        /*0034*/ 	.byte	0x00, 0xf0, 0x21, 0x31


	//----- nvinfo : EIATTR_SPARSE_MMA_MASK
	.align		4
.L_6371:
        /*0038*/ 	.byte	0x03, 0x50
        /*003a*/ 	.short	0x0000


	//----- nvinfo : EIATTR_MAXREG_COUNT
	.align		4
        /*003c*/ 	.byte	0x03, 0x1b
        /*003e*/ 	.short	0x0080


	//----- nvinfo : EIATTR_MERCURY_ISA_VERSION
	.align		4
        /*0040*/ 	.byte	0x03, 0x5f
        /*0042*/ 	.short	0x0101


	//----- nvinfo : EIATTR_VRC_CTA_INIT_COUNT
	.align		4
        /*0044*/ 	.byte	0x02, 0x4a
	.zero		1
	.zero		1


	//----- nvinfo : EIATTR_EXIT_INSTR_OFFSETS
	.align		4
        /*0048*/ 	.byte	0x04, 0x1c
        /*004a*/ 	.short	(.L_6373 - .L_6372)


	//   ....[0]....
.L_6372:
        /*004c*/ 	.word	0x00000160


	//   ....[1]....
        /*0050*/ 	.word	0x000009d0


	//   ....[2]....
        /*0054*/ 	.word	0x00000ce0


	//   ....[3]....
        /*0058*/ 	.word	0x00000d40


	//   ....[4]....
        /*005c*/ 	.word	0x00000d90


	//   ....[5]....
        /*0060*/ 	.word	0x00000f50


	//----- nvinfo : EIATTR_MAX_THREADS
	.align		4
.L_6373:
        /*0064*/ 	.byte	0x04, 0x05
        /*0066*/ 	.short	(.L_6375 - .L_6374)
.L_6374:
        /*0068*/ 	.word	0x00000200
        /*006c*/ 	.word	0x00000001
        /*0070*/ 	.word	0x00000001


	//----- nvinfo : EIATTR_CRS_STACK_SIZE
	.align		4
.L_6375:
        /*0074*/ 	.byte	0x04, 0x1e
        /*0076*/ 	.short	(.L_6377 - .L_6376)
.L_6376:
        /*0078*/ 	.word	0x00000000


	//----- nvinfo : EIATTR_CBANK_PARAM_SIZE
	.align		4
.L_6377:
        /*007c*/ 	.byte	0x03, 0x19
        /*007e*/ 	.short	0x0c4a


	//----- nvinfo : EIATTR_PARAM_CBANK
	.align		4
        /*0080*/ 	.byte	0x04, 0x0a
        /*0082*/ 	.short	(.L_6379 - .L_6378)
	.align		4
.L_6378:
        /*0084*/ 	.word	index@(.nv.constant0._ZN2at6native55_GLOBAL__N__de093ff9_22_ForeachBinaryOpList_cu_a911ec4325multi_tensor_apply_kernelINS1_18TensorListMetadataILi2EEENS1_11CopyFunctorIlN3c108BFloat16ELi2ELi1ELi1EEEJNS0_4CopyIlS7_EEEEEvT_T0_DpT1_)
        /*0088*/ 	.short	0x0380
        /*008a*/ 	.short	0x0c4a


	//----- nvinfo : EIATTR_SW_WAR
	.align		4
.L_6379:
        /*008c*/ 	.byte	0x04, 0x36
        /*008e*/ 	.short	(.L_6381 - .L_6380)
.L_6380:
        /*0090*/ 	.word	0x00000008
.L_6381:


//--------------------- .nv.info._ZN2at6native55_GLOBAL__N__de093ff9_22_ForeachBinaryOpList_cu_a911ec4325multi_tensor_apply_kernelINS1_18TensorListMetadataILi2EEENS1_11CopyFunctorIlN3c104HalfELi2ELi1ELi1EEEJNS0_4CopyIlS7_EEEEEvT_T0_DpT1_ --------------------------
	.section	.nv.info._ZN2at6native55_GLOBAL__N__de093ff9_22_ForeachBinaryOpList_cu_a911ec4325multi_tensor_apply_kernelINS1_18TensorListMetadataILi2EEENS1_11CopyFunctorIlN3c104HalfELi2ELi1ELi1EEEJNS0_4CopyIlS7_EEEEEvT_T0_DpT1_,"",@"SHT_CUDA_INFO"
	.sectionflags	@""
	.align	4


	//----- nvinfo : EIATTR_CUDA_API_VERSION
	.align		4
        /*0000*/ 	.byte	0x04, 0x37
        /*0002*/ 	.short	(.L_6383 - .L_6382)
.L_6382:
        /*0004*/ 	.word	0x00000082


	//----- nvinfo : EIATTR_KPARAM_INFO
	.align		4
.L_6383:
        /*0008*/ 	.byte	0x04, 0x17
        /*000a*/ 	.short	(.L_6385 - .L_6384)
.L_6384:
        /*000c*/ 	.word	0x00000000
        /*0010*/ 	.short	0x0002
        /*0012*/ 	.short	0x0c49
        /*0014*/ 	.byte	0x00, 0xf0, 0x05, 0x00


	//----- nvinfo : EIATTR_KPARAM_INFO
	.align		4
.L_6385:
        /*0018*/ 	.byte	0x04, 0x17
        /*001a*/ 	.short	(.L_6387 - .L_6386)
.L_6386:
        /*001c*/ 	.word	0x00000000
        /*0020*/ 	.short	0x0001
        /*0022*/ 	.short	0x0c48
        /*0024*/ 	.byte	0x00, 0xf0, 0x05, 0x00


	//----- nvinfo : EIATTR_KPARAM_INFO
	.align		4
.L_6387:
        /*0028*/ 	.byte	0x04, 0x17
        /*002a*/ 	.short	(.L_6389 - .L_6388)
.L_6388:
        /*002c*/ 	.word	0x00000000
        /*0030*/ 	.short	0x0000
        /*0032*/ 	.short	0x0000
        /*0034*/ 	.byte	0x00, 0xf0, 0x21, 0x31


	//----- nvinfo : EIATTR_SPARSE_MMA_MASK
	.align		4
.L_6389:
        /*0038*/ 	.byte	0x03, 0x50
        /*003a*/ 	.short	0x0000


	//----- nvinfo : EIATTR_MAXREG_COUNT
	.align		4
        /*003c*/ 	.byte	0x03, 0x1b
        /*003e*/ 	.short	0x0080


	//----- nvinfo : EIATTR_MERCURY_ISA_VERSION
	.align		4
        /*0040*/ 	.byte	0x03, 0x5f
        /*0042*/ 	.short	0x0101


	//----- nvinfo : EIATTR_VRC_CTA_INIT_COUNT
	.align		4
        /*0044*/ 	.byte	0x02, 0x4a
	.zero		1
	.zero		1


	//----- nvinfo : EIATTR_EXIT_INSTR_OFFSETS
	.align		4
        /*0048*/ 	.byte	0x04, 0x1c
        /*004a*/ 	.short	(.L_6391 - .L_6390)


	//   ....[0]....
.L_6390:
        /*004c*/ 	.word	0x00000160


	//   ....[1]....
        /*0050*/ 	.word	0x000009d0


	//   ....[2]....
        /*0054*/ 	.word	0x00000ce0


	//   ....[3]....
        /*0058*/ 	.word	0x00000d40


	//   ....[4]....
        /*005c*/ 	.word	0x00000d90


	//   ....[5]....
        /*0060*/ 	.word	0x00000f30


	//----- nvinfo : EIATTR_MAX_THREADS
	.align		4
.L_6391:
        /*0064*/ 	.byte	0x04, 0x05
        /*0066*/ 	.short	(.L_6393 - .L_6392)
.L_6392:
        /*0068*/ 	.word	0x00000200
        /*006c*/ 	.word	0x00000001
        /*0070*/ 	.word	0x00000001


	//----- nvinfo : EIATTR_CRS_STACK_SIZE
	.align		4
.L_6393:
        /*0074*/ 	.byte	0x04, 0x1e
        /*0076*/ 	.short	(.L_6395 - .L_6394)
.L_6394:
        /*0078*/ 	.word	0x00000000


	//----- nvinfo : EIATTR_CBANK_PARAM_SIZE
	.align		4
.L_6395:
        /*007c*/ 	.byte	0x03, 0x19
        /*007e*/ 	.short	0x0c4a


	//----- nvinfo : EIATTR_PARAM_CBANK
	.align		4
        /*0080*/ 	.byte	0x04, 0x0a
        /*0082*/ 	.short	(.L_6397 - .L_6396)
	.align		4
.L_6396:
        /*0084*/ 	.word	index@(.nv.constant0._ZN2at6native55_GLOBAL__N__de093ff9_22_ForeachBinaryOpList_cu_a911ec4325multi_tensor_apply_kernelINS1_18TensorListMetadataILi2EEENS1_11CopyFunctorIlN3c104HalfELi2ELi1ELi1EEEJNS0_4CopyIlS7_EEEEEvT_T0_DpT1_)
        /*0088*/ 	.short	0x0380
        /*008a*/ 	.short	0x0c4a


	//----- nvinfo : EIATTR_SW_WAR
	.align		4
.L_6397:
        /*008c*/ 	.byte	0x04, 0x36
        /*008e*/ 	.short	(.L_6399 - .L_6398)
.L_6398:
        /*0090*/ 	.word	0x00000008
.L_6399:


//--------------------- .nv.info._ZN2at6native55_GLOBAL__N__de093ff9_22_ForeachBinaryOpList_cu_a911ec4325multi_tensor_apply_kernelINS1_18TensorListMetadataILi2EEENS1_11CopyFunctorIlN3c107complexIfEELi2ELi1ELi1EEEJNS0_4CopyIlS8_EEEEEvT_T0_DpT1_ --------------------------
	.section	.nv.info._ZN2at6native55_GLOBAL__N__de093ff9_22_ForeachBinaryOpList_cu_a911ec4325multi_tensor_apply_kernelINS1_18TensorListMetadataILi2EEENS1_11CopyFunctorIlN3c107complexIfEELi2ELi1ELi1EEEJNS0_4CopyIlS8_EEEEEvT_T0_DpT1_,"",@"SHT_CUDA_INFO"
	.sectionflags	@""
	.align	4


	//----- nvinfo : EIATTR_CUDA_API_VERSION
	.align		4
        /*0000*/ 	.byte	0x04, 0x37
        /*0002*/ 	.short	(.L_6401 - .L_6400)
.L_6400:
        /*0004*/ 	.word	0x00000082


	//----- nvinfo : EIATTR_KPARAM_INFO
	.align		4
.L_6401:
        /*0008*/ 	.byte	0x04, 0x17
        /*000a*/ 	.short	(.L_6403 - .L_6402)
.L_6402:
        /*000c*/ 	.word	0x00000000
        /*0010*/ 	.short	0x0002
        /*0012*/ 	.short	0x0c49
        /*0014*/ 	.byte	0x00, 0xf0, 0x05, 0x00


	//----- nvinfo : EIATTR_KPARAM_INFO
	.align		4
.L_6403:
        /*0018*/ 	.byte	0x04, 0x17
        /*001a*/ 	.short	(.L_6405 - .L_6404)
.L_6404:
        /*001c*/ 	.word	0x00000000
        /*0020*/ 	.short	0x0001
        /*0022*/ 	.short	0x0c48
        /*0024*/ 	.byte	0x00, 0xf0, 0x05, 0x00


	//----- nvinfo : EIATTR_KPARAM_INFO
	.align		4
.L_6405:
        /*0028*/ 	.byte	0x04, 0x17
        /*002a*/ 	.short	(.L_6407 - .L_6406)
.L_6406:
        /*002c*/ 	.word	0x00000000
        /*0030*/ 	.short	0x0000
        /*0032*/ 	.short	0x0000
        /*0034*/ 	.byte	0x00, 0xf0, 0x21, 0x31


	//----- nvinfo : EIATTR_SPARSE_MMA_MASK
	.align		4
.L_6407:
        /*0038*/ 	.byte	0x03, 0x50
        /*003a*/ 	.short	0x0000


	//----- nvinfo : EIATTR_MAXREG_COUNT
	.align		4
        /*003c*/ 	.byte	0x03, 0x1b
        /*003e*/ 	.short	0x0080


	//----- nvinfo : EIATTR_MERCURY_ISA_VERSION
	.align		4
        /*0040*/ 	.byte	0x03, 0x5f
        /*0042*/ 	.short	0x0101


	//----- nvinfo : EIATTR_VRC_CTA_INIT_COUNT
	.align		4
        /*0044*/ 	.byte	0x02, 0x4a
	.zero		1
	.zero		1


	//----- nvinfo : EIATTR_EXIT_INSTR_OFFSETS
	.align		4
        /*0048*/ 	.byte	0x04, 0x1c
        /*004a*/ 	.short	(.L_6409 - .L_6408)


	//   ....[0]....
.L_6408:
        /*004c*/ 	.word	0x00000160


	//   ....[1]....
        /*0050*/ 	.word	0x000009a0


	//   ....[2]....
        /*0054*/ 	.word	0x00000c70


	//   ....[3]....
        /*0058*/ 	.word	0x00000cc0


	//   ....[4]....
        /*005c*/ 	.word	0x00000d10


	//   ....[5]....
        /*0060*/ 	.word	0x00000e90


	//----- nvinfo : EIATTR_MAX_THREADS
	.align		4
.L_6409:
        /*0064*/ 	.byte	0x04, 0x05
        /*0066*/ 	.short	(.L_6411 - .L_6410)
.L_6410:
        /*0068*/ 	.word	0x00000200
        /*006c*/ 	.word	0x00000001
        /*0070*/ 	.word	0x00000001


	//----- nvinfo : EIATTR_CRS_STACK_SIZE
	.align		4
.L_6411:
        /*0074*/ 	.byte	0x04, 0x1e
        /*0076*/ 	.short	(.L_6413 - .L_6412)
.L_6412:
        /*0078*/ 	.word	0x00000000


	//----- nvinfo : EIATTR_CBANK_PARAM_SIZE
	.align		4
.L_6413:
        /*007c*/ 	.byte	0x03, 0x19
        /*007e*/ 	.short	0x0c4a


	//----- nvinfo : EIATTR_PARAM_CBANK
	.align		4
        /*0080*/ 	.byte	0x04, 0x0a
        /*0082*/ 	.short	(.L_6415 - .L_6414)
	.align		4
.L_6414:
        /*0084*/ 	.word	index@(.nv.constant0._ZN2at6native55_GLOBAL__N__de093ff9_22_ForeachBinaryOpList_cu_a911ec4325multi_tensor_apply_kernelINS1_18TensorListMetadataILi2EEENS1_11CopyFunctorIlN3c107complexIfEELi2ELi1ELi1EEEJNS0_4CopyIlS8_EEEEEvT_T0_DpT1_)
        /*0088*/ 	.short	0x0380
        /*008a*/ 	.short	0x0c4a


	//----- nvinfo : EIATTR_SW_WAR
	.align		4
.L_6415:
        /*008c*/ 	.byte	0x04, 0x36
        /*008e*/ 	.short	(.L_6417 - .L_6416)
.L_6416:
        /*0090*/ 	.word	0x00000008
.L_6417:


//--------------------- .nv.info._ZN2at6native55_GLOBAL__N__de093ff9_22_ForeachBinaryOpList_cu_a911ec4325multi_tensor_apply_kernelINS1_18TensorListMetadataILi2EEENS1_11CopyFunctorIlN3c107complexIdEELi2ELi1ELi1EEEJNS0_4CopyIlS8_EEEEEvT_T0_DpT1_ --------------------------
	.section	.nv.info._ZN2at6native55_GLOBAL__N__de093ff9_22_ForeachBinaryOpList_cu_a911ec4325multi_tensor_apply_kernelINS1_18TensorListMetadataILi2EEENS1_11CopyFunctorIlN3c107complexIdEELi2ELi1ELi1EEEJNS0_4CopyIlS8_EEEEEvT_T0_DpT1_,"",@"SHT_CUDA_INFO"
	.sectionflags	@""
	.align	4


	//----- nvinfo : EIATTR_CUDA_API_VERSION
	.align		4
        /*0000*/ 	.byte	0x04, 0x37
        /*0002*/ 	.short	(.L_6419 - .L_6418)
.L_6418:
        /*0004*/ 	.word	0x00000082


	//----- nvinfo : EIATTR_KPARAM_INFO
	.align		4
.L_6419:
        /*0008*/ 	.byte	0x04, 0x17
        /*000a*/ 	.short	(.L_6421 - .L_6420)
.L_6420:
        /*000c*/ 	.word	0x00000000
        /*0010*/ 	.short	0x0002
        /*0012*/ 	.short	0x0c49
        /*0014*/ 	.byte	0x00, 0xf0, 0x05, 0x00


	//----- nvinfo : EIATTR_KPARAM_INFO
	.align		4
.L_6421:
        /*0018*/ 	.byte	0x04, 0x17
        /*001a*/ 	.short	(.L_6423 - .L_6422)
.L_6422:
        /*001c*/ 	.word	0x00000000
        /*0020*/ 	.short	0x0001
        /*0022*/ 	.short	0x0c48
        /*0024*/ 	.byte	0x00, 0xf0, 0x05, 0x00


	//----- nvinfo : EIATTR_KPARAM_INFO
	.align		4
.L_6423:
        /*0028*/ 	.byte	0x04, 0x17
        /*002a*/ 	.short	(.L_6425 - .L_6424)
.L_6424:
        /*002c*/ 	.word	0x00000000
        /*0030*/ 	.short	0x0000
        /*0032*/ 	.short	0x0000
        /*0034*/ 	.byte	0x00, 0xf0, 0x21, 0x31


	//----- nvinfo : EIATTR_SPARSE_MMA_MASK
	.align		4
.L_6425:
        /*0038*/ 	.byte	0x03, 0x50
        /*003a*/ 	.short	0x0000


	//----- nvinfo : EIATTR_MAXREG_COUNT
	.align		4
        /*003c*/ 	.byte	0x03, 0x1b
        /*003e*/ 	.short	0x0080


	//----- nvinfo : EIATTR_MERCURY_ISA_VERSION
	.align		4
        /*0040*/ 	.byte	0x03, 0x5f
        /*0042*/ 	.short	0x0101


	//----- nvinfo : EIATTR_VRC_CTA_INIT_COUNT
	.align		4
        /*0044*/ 	.byte	0x02, 0x4a
	.zero		1
	.zero		1


	//----- nvinfo : EIATTR_EXIT_INSTR_OFFSETS
	.align		4
        /*0048*/ 	.byte	0x04, 0x1c
        /*004a*/ 	.short	(.L_6427 - .L_6426)


	//   ....[0]....
.L_6426:
        /*004c*/ 	.word	0x00000170


	//   ....[1]....
        /*0050*/ 	.word	0x000009f0


	//   ....[2]....
        /*0054*/ 	.word	0x00000c90


	//   ....[3]....
        /*0058*/ 	.word	0x00000ce0


	//   ....[4]....
        /*005c*/ 	.word	0x00000d30


	//   ....[5]....
        /*0060*/ 	.word	0x00000ea0


	//----- nvinfo : EIATTR_MAX_THREADS
	.align		4
.L_6427:
        /*0064*/ 	.byte	0x04, 0x05
        /*0066*/ 	.short	(.L_6429 - .L_6428)
.L_6428:
        /*0068*/ 	.word	0x00000200
        /*006c*/ 	.word	0x00000001
        /*0070*/ 	.word	0x00000001


	//----- nvinfo : EIATTR_CRS_STACK_SIZE
	.align		4
.L_6429:
        /*0074*/ 	.byte	0x04, 0x1e
        /*0076*/ 	.short	(.L_6431 - .L_6430)
.L_6430:
        /*0078*/ 	.word	0x00000000


	//----- nvinfo : EIATTR_CBANK_PARAM_SIZE
	.align		4
.L_6431:
        /*007c*/ 	.byte	0x03, 0x19
        /*007e*/ 	.short	0x0c4a


	//----- nvinfo : EIATTR_PARAM_CBANK
	.align		4
        /*0080*/ 	.byte	0x04, 0x0a
        /*0082*/ 	.short	(.L_6433 - .L_6432)
	.align		4
.L_6432:
        /*0084*/ 	.word	index@(.nv.constant0._ZN2at6native55_GLOBAL__N__de093ff9_22_ForeachBinaryOpList_cu_a911ec4325multi_tensor_apply_kernelINS1_18TensorListMetadataILi2EEENS1_11CopyFunctorIlN3c107complexIdEELi2ELi1ELi1EEEJNS0_4CopyIlS8_EEEEEvT_T0_DpT1_)
        /*0088*/ 	.short	0x0380
        /*008a*/ 	.short	0x0c4a


	//----- nvinfo : EIATTR_SW_WAR
	.align		4
.L_6433:
        /*008c*/ 	.byte	0x04, 0x36
        /*008e*/ 	.short	(.L_6435 - .L_6434)
.L_6434:
        /*0090*/ 	.word	0x00000008
.L_6435:


//--------------------- .nv.info._ZN2at6native55_GLOBAL__N__de093ff9_22_ForeachBinaryOpList_cu_a911ec4325multi_tensor_apply_kernelINS1_18TensorListMetadataILi2EEENS1_11CopyFunctorIlfLi2ELi1ELi1EEEJNS0_4CopyIlfEEEEEvT_T0_DpT1_ --------------------------
	.section	.nv.info._ZN2at6native55_GLOBAL__N__de093ff9_22_ForeachBinaryOpList_cu_a911ec4325multi_tensor_apply_kernelINS1_18TensorListMetadataILi2EEENS1_11CopyFunctorIlfLi2ELi1ELi1EEEJNS0_4CopyIlfEEEEEvT_T0_DpT1_,"",@"SHT_CUDA_INFO"
	.sectionflags	@""
	.align	4


	//----- nvinfo : EIATTR_CUDA_API_VERSION
	.align		4
        /*0000*/ 	.byte	0x04, 0x37
        /*0002*/ 	.short	(.L_6437 - .L_6436)
.L_6436:
        /*0004*/ 	.word	0x00000082


	//----- nvinfo : EIATTR_KPARAM_INFO
	.align		4
.L_6437:
        /*0008*/ 	.byte	0x04, 0x17
        /*000a*/ 	.short	(.L_6439 - .L_6438)
.L_6438:
        /*000c*/ 	.word	0x00000000
        /*0010*/ 	.short	0x0002
        /*0012*/ 	.short	0x0c49
        /*0014*/ 	.byte	0x00, 0xf0, 0x05, 0x00


	//----- nvinfo : EIATTR_KPARAM_INFO
	.align		4
.L_6439:
        /*0018*/ 	.byte	0x04, 0x17
        /*001a*/ 	.short	(.L_6441 - .L_6440)
.L_6440:
        /*001c*/ 	.word	0x00000000
        /*0020*/ 	.short	0x0001
        /*0022*/ 	.short	0x0c48
        /*0024*/ 	.byte	0x00, 0xf0, 0x05, 0x00


	//----- nvinfo : EIATTR_KPARAM_INFO
	.align		4
.L_6441:
        /*0028*/ 	.byte	0x04, 0x17
        /*002a*/ 	.short	(.L_6443 - .L_6442)
.L_6442:
        /*002c*/ 	.word	0x00000000
        /*0030*/ 	.short	0x0000
        /*0032*/ 	.short	0x0000
        /*0034*/ 	.byte	0x00, 0xf0, 0x21, 0x31


	//----- nvinfo : EIATTR_SPARSE_MMA_MASK
	.align		4
.L_6443:
        /*0038*/ 	.byte	0x03, 0x50
        /*003a*/ 	.short	0x0000


	//----- nvinfo : EIATTR_MAXREG_COUNT
	.align		4
        /*003c*/ 	.byte	0x03, 0x1b
        /*003e*/ 	.short	0x0080


	//----- nvinfo : EIATTR_MERCURY_ISA_VERSION
	.align		4
        /*0040*/ 	.byte	0x03, 0x5f
        /*0042*/ 	.short	0x0101


	//----- nvinfo : EIATTR_VRC_CTA_INIT_COUNT
	.align		4
        /*0044*/ 	.byte	0x02, 0x4a
	.zero		1
	.zero		1


	//----- nvinfo : EIATTR_EXIT_INSTR_OFFSETS
	.align		4
        /*0048*/ 	.byte	0x04, 0x1c
        /*004a*/ 	.short	(.L_6445 - .L_6444)


	//   ....[0]....
.L_6444:
        /*004c*/ 	.word	0x00000160


	//   ....[1]....
        /*0050*/ 	.word	0x00000960


	//   ....[2]....
        /*0054*/ 	.word	0x00000c30


	//   ....[3]....
        /*0058*/ 	.word	0x00000c80


	//   ....[4]....
        /*005c*/ 	.word	0x00000cd0


	//   ....[5]....
        /*0060*/ 	.word	0x00000e30


	//----- nvinfo : EIATTR_MAX_THREADS
	.align		4
.L_6445:
        /*0064*/ 	.byte	0x04, 0x05
        /*0066*/ 	.short	(.L_6447 - .L_6446)
.L_6446:
        /*0068*/ 	.word	0x00000200
        /*006c*/ 	.word	0x00000001
        /*0070*/ 	.word	0x00000001


	//----- nvinfo : EIATTR_CRS_STACK_SIZE
	.align		4
.L_6447:
        /*0074*/ 	.byte	0x04, 0x1e
        /*0076*/ 	.short	(.L_6449 - .L_6448)
.L_6448:
        /*0078*/ 	.word	0x00000000


	//----- nvinfo : EIATTR_CBANK_PARAM_SIZE
	.align		4
.L_6449:
        /*007c*/ 	.byte	0x03, 0x19
        /*007e*/ 	.short	0x0c4a


	//----- nvinfo : EIATTR_PARAM_CBANK
	.align		4
        /*0080*/ 	.byte	0x04, 0x0a
        /*0082*/ 	.short	(.L_6451 - .L_6450)
	.align		4
.L_6450:
        /*0084*/ 	.word	index@(.nv.constant0._ZN2at6native55_GLOBAL__N__de093ff9_22_ForeachBinaryOpList_cu_a911ec4325multi_tensor_apply_kernelINS1_18TensorListMetadataILi2EEENS1_11CopyFunctorIlfLi2ELi1ELi1EEEJNS0_4CopyIlfEEEEEvT_T0_DpT1_)
        /*0088*/ 	.short	0x0380
        /*008a*/ 	.short	0x0c4a


	//----- nvinfo : EIATTR_SW_WAR
	.align		4
.L_6451:
        /*008c*/ 	.byte	0x04, 0x36
        /*008e*/ 	.short	(.L_6453 - .L_6452)
.L_6452:
        /*0090*/ 	.word	0x00000008
.L_6453:


//--------------------- .nv.info._ZN2at6native55_GLOBAL__N__de093ff9_22_ForeachBinaryOpList_cu_a911ec4325multi_tensor_apply_kernelINS1_18TensorListMetadataILi2EEENS1_11CopyFunctorIldLi2ELi1ELi1EEEJNS0_4CopyIldEEEEEvT_T0_DpT1_ --------------------------
	.section	.nv.info._ZN2at6native55_GLOBAL__N__de093ff9_22_ForeachBinaryOpList_cu_a911ec4325multi_tensor_apply_kernelINS1_18TensorListMetadataILi2EEENS1_11CopyFunctorIldLi2ELi1ELi1EEEJNS0_4CopyIldEEEEEvT_T0_DpT1_,"",@"SHT_CUDA_INFO"
	.sectionflags	@""
	.align	4


	//----- nvinfo : EIATTR_CUDA_API_VERSION
	.align		4
        /*0000*/ 	.byte	0x04, 0x37
        /*0002*/ 	.short	(.L_6455 - .L_6454)
.L_6454:
        /*0004*/ 	.word	0x00000082


	//----- nvinfo : EIATTR_KPARAM_INFO
	.align		4
.L_6455:
        /*0008*/ 	.byte	0x04, 0x17
        /*000a*/ 	.short	(.L_6457 - .L_6456)
.L_6456:
        /*000c*/ 	.word	0x00000000
        /*0010*/ 	.short	0x0002
        /*0012*/ 	.short	0x0c49
        /*0014*/ 	.byte	0x00, 0xf0, 0x05, 0x00


	//----- nvinfo : EIATTR_KPARAM_INFO
	.align		4
.L_6457:
        /*0018*/ 	.byte	0x04, 0x17
        /*001a*/ 	.short	(.L_6459 - .L_6458)
.L_6458:
        /*001c*/ 	.word	0x00000000
        /*0020*/ 	.short	0x0001
        /*0022*/ 	.short	0x0c48
        /*0024*/ 	.byte	0x00, 0xf0, 0x05, 0x00


	//----- nvinfo : EIATTR_KPARAM_INFO
	.align		4
.L_6459:
        /*0028*/ 	.byte	0x04, 0x17
        /*002a*/ 	.short	(.L_6461 - .L_6460)
.L_6460:
        /*002c*/ 	.word	0x00000000
        /*0030*/ 	.short	0x0000
        /*0032*/ 	.short	0x0000
        /*0034*/ 	.byte	0x00, 0xf0, 0x21, 0x31


	//----- nvinfo : EIATTR_SPARSE_MMA_MASK
	.align		4
.L_6461:
        /*0038*/ 	.byte	0x03, 0x50
        /*003a*/ 	.short	0x0000


	//----- nvinfo : EIATTR_MAXREG_COUNT
	.align		4
        /*003c*/ 	.byte	0x03, 0x1b
        /*003e*/ 	.short	0x0080


	//----- nvinfo : EIATTR_MERCURY_ISA_VERSION
	.align		4
        /*0040*/ 	.byte	0x03, 0x5f
        /*0042*/ 	.short	0x0101


	//----- nvinfo : EIATTR_VRC_CTA_INIT_COUNT
	.align		4
        /*0044*/ 	.byte	0x02, 0x4a
	.zero		1
	.zero		1


	//----- nvinfo : EIATTR_EXIT_INSTR_OFFSETS
	.align		4
        /*0048*/ 	.byte	0x04, 0x1c
        /*004a*/ 	.short	(.L_6463 - .L_6462)


	//   ....[0]....
.L_6462:
        /*004c*/ 	.word	0x00000170


	//   ....[1]....
        /*0050*/ 	.word	0x000009a0


	//   ....[2]....
        /*0054*/ 	.word	0x00000c40


	//   ....[3]....
        /*0058*/ 	.word	0x00000c90


	//   ....[4]....
        /*005c*/ 	.word	0x00000ce0


	//   ....[5]....
        /*0060*/ 	.word	0x00000e60


	//----- nvinfo : EIATTR_MAX_THREADS
	.align		4
.L_6463:
        /*0064*/ 	.byte	0x04, 0x05
        /*0066*/ 	.short	(.L_6465 - .L_6464)
.L_6464:
        /*0068*/ 	.word	0x00000200
        /*006c*/ 	.word	0x00000001
        /*0070*/ 	.word	0x00000001


	//----- nvinfo : EIATTR_CRS_STACK_SIZE
	.align		4
.L_6465:
        /*0074*/ 	.byte	0x04, 0x1e
        /*0076*/ 	.short	(.L_6467 - .L_6466)
.L_6466:
        /*0078*/ 	.word	0x00000000


	//----- nvinfo : EIATTR_CBANK_PARAM_SIZE
	.align		4
.L_6467:
        /*007c*/ 	.byte	0x03, 0x19
        /*007e*/ 	.short	0x0c4a


	//----- nvinfo : EIATTR_PARAM_CBANK
	.align		4
        /*0080*/ 	.byte	0x04, 0x0a
        /*0082*/ 	.short	(.L_6469 - .L_6468)
	.align		4
.L_6468:
        /*0084*/ 	.word	index@(.nv.constant0._ZN2at6native55_GLOBAL__N__de093ff9_22_ForeachBinaryOpList_cu_a911ec4325multi_tensor_apply_kernelINS1_18TensorListMetadataILi2EEENS1_11CopyFunctorIldLi2ELi1ELi1EEEJNS0_4CopyIldEEEEEvT_T0_DpT1_)
        /*0088*/ 	.short	0x0380
        /*008a*/ 	.short	0x0c4a


	//----- nvinfo : EIATTR_SW_WAR
	.align		4
.L_6469:
        /*008c*/ 	.byte	0x04, 0x36
        /*008e*/ 	.short	(.L_6471 - .L_6470)
.L_6470:
        /*0090*/ 	.word	0x00000008
.L_6471:


//--------------------- .nv.info._ZN2at6native55_GLOBAL__N__de093ff9_22_ForeachBinaryOpList_cu_a911ec4325multi_tensor_apply_kernelINS1_18TensorListMetadataILi2EEENS1_11CopyFunctorIliLi2ELi1ELi1EEEJNS0_4CopyIliEEEEEvT_T0_DpT1_ --------------------------
	.section	.nv.info._ZN2at6native55_GLOBAL__N__de093ff9_22_ForeachBinaryOpList_cu_a911ec4325multi_tensor_apply_kernelINS1_18TensorListMetadataILi2EEENS1_11CopyFunctorIliLi2ELi1ELi1EEEJNS0_4CopyIliEEEEEvT_T0_DpT1_,"",@"SHT_CUDA_INFO"
	.sectionflags	@""
	.align	4


	//----- nvinfo : EIATTR_CUDA_API_VERSION
	.align		4
        /*0000*/ 	.byte	0x04, 0x37
        /*0002*/ 	.short	(.L_6473 - .L_6472)
.L_6472:
        /*0004*/ 	.word	0x00000082


	//----- nvinfo : EIATTR_KPARAM_INFO
	.align		4
.L_6473:
        /*0008*/ 	.byte	0x04, 0x17
        /*000a*/ 	.short	(.L_6475 - .L_6474)
.L_6474:
        /*000c*/ 	.word	0x00000000
        /*0010*/ 	.short	0x0002
        /*0012*/ 	.short	0x0c49
        /*0014*/ 	.byte	0x00, 0xf0, 0x05, 0x00


	//----- nvinfo : EIATTR_KPARAM_INFO
	.align		4
.L_6475:
        /*0018*/ 	.byte	0x04, 0x17
        /*001a*/ 	.short	(.L_6477 - .L_6476)
.L_6476:
        /*001c*/ 	.word	0x00000000
        /*0020*/ 	.short	0x0001
        /*0022*/ 	.short	0x0c48
        /*0024*/ 	.byte	0x00, 0xf0, 0x05, 0x00


	//----- nvinfo : EIATTR_KPARAM_INFO
	.align		4
.L_6477:
        /*0028*/ 	.byte	0x04, 0x17
        /*002a*/ 	.short	(.L_6479 - .L_6478)
.L_6478:
        /*002c*/ 	.word	0x00000000
        /*0030*/ 	.short	0x0000
        /*0032*/ 	.short	0x0000
        /*0034*/ 	.byte	0x00, 0xf0, 0x21, 0x31


	//----- nvinfo : EIATTR_SPARSE_MMA_MASK
	.align		4
.L_6479:
        /*0038*/ 	.byte	0x03, 0x50
        /*003a*/ 	.short	0x0000


	//----- nvinfo : EIATTR_MAXREG_COUNT
	.align		4
        /*003c*/ 	.byte	0x03, 0x1b
        /*003e*/ 	.short	0x0080


	//----- nvinfo : EIATTR_MERCURY_ISA_VERSION
	.align		4
        /*0040*/ 	.byte	0x03, 0x5f
        /*0042*/ 	.short	0x0101


	//----- nvinfo : EIATTR_VRC_CTA_INIT_COUNT
	.align		4
        /*0044*/ 	.byte	0x02, 0x4a
	.zero		1
	.zero		1


	//----- nvinfo : EIATTR_EXIT_INSTR_OFFSETS
	.align		4
        /*0048*/ 	.byte	0x04, 0x1c
        /*004a*/ 	.short	(.L_6481 - .L_6480)


	//   ....[0]....
.L_6480:
        /*004c*/ 	.word	0x00000160


	//   ....[1]....
        /*0050*/ 	.word	0x00000980


	//   ....[2]....
        /*0054*/ 	.word	0x00000c50


	//   ....[3]....
        /*0058*/ 	.word	0x00000ca0


	//   ....[4]....
        /*005c*/ 	.word	0x00000cf0


	//   ....[5]....
        /*0060*/ 	.word	0x00000eb0


	//----- nvinfo : EIATTR_MAX_THREADS
	.align		4
.L_6481:
        /*0064*/ 	.byte	0x04, 0x05
        /*0066*/ 	.short	(.L_6483 - .L_6482)
.L_6482:
        /*0068*/ 	.word	0x00000200
        /*006c*/ 	.word	0x00000001
        /*0070*/ 	.word	0x00000001


	//----- nvinfo : EIATTR_CRS_STACK_SIZE
	.align		4
.L_6483:
        /*0074*/ 	.byte	0x04, 0x1e
        /*0076*/ 	.short	(.L_6485 - .L_6484)
.L_6484:
        /*0078*/ 	.word	0x00000000


	//----- nvinfo : EIATTR_CBANK_PARAM_SIZE
	.align		4
.L_6485:
        /*007c*/ 	.byte	0x03, 0x19
        /*007e*/ 	.short	0x0c4a


	//----- nvinfo : EIATTR_PARAM_CBANK
	.align		4
        /*0080*/ 	.byte	0x04, 0x0a
        /*0082*/ 	.short	(.L_6487 - .L_6486)
	.align		4
.L_6486:
        /*0084*/ 	.word	index@(.nv.constant0._ZN2at6native55_GLOBAL__N__de093ff9_22_ForeachBinaryOpList_cu_a911ec4325multi_tensor_apply_kernelINS1_18TensorListMetadataILi2EEENS1_11CopyFunctorIliLi2ELi1ELi1EEEJNS0_4CopyIliEEEEEvT_T0_DpT1_)
        /*0088*/ 	.short	0x0380
        /*008a*/ 	.short	0x0c4a


	//----- nvinfo : EIATTR_SW_WAR
	.align		4
.L_6487:
        /*008c*/ 	.byte	0x04, 0x36
        /*008e*/ 	.short	(.L_6489 - .L_6488)
.L_6488:
        /*0090*/ 	.word	0x00000008
.L_6489:


//--------------------- .nv.info._ZN2at6native55_GLOBAL__N__de093ff9_22_ForeachBinaryOpList_cu_a911ec4325multi_tensor_apply_kernelINS1_18TensorListMetadataILi2EEENS1_11CopyFunctorIlsLi2ELi1ELi1EEEJNS0_4CopyIlsEEEEEvT_T0_DpT1_ --------------------------
	.section	.nv.info._ZN2at6native55_GLOBAL__N__de093ff9_22_ForeachBinaryOpList_cu_a911ec4325multi_tensor_apply_kernelINS1_18TensorListMetadataILi2EEENS1_11CopyFunctorIlsLi2ELi1ELi1EEEJNS0_4CopyIlsEEEEEvT_T0_DpT1_,"",@"SHT_CUDA_INFO"
	.sectionflags	@""
	.align	4


	//----- nvinfo : EIATTR_CUDA_API_VERSION
	.align		4
        /*0000*/ 	.byte	0x04, 0x37
        /*0002*/ 	.short	(.L_6491 - .L_6490)
.L_6490:
        /*0004*/ 	.word	0x00000082


	//----- nvinfo : EIATTR_KPARAM_INFO
	.align		4
.L_6491:
        /*0008*/ 	.byte	0x04, 0x17
        /*000a*/ 	.short	(.L_6493 - .L_6492)
.L_6492:
        /*000c*/ 	.word	0x00000000
        /*0010*/ 	.short	0x0002
        /*0012*/ 	.short	0x0c49
        /*0014*/ 	.byte	0x00, 0xf0, 0x05, 0x00


	//----- nvinfo : EIATTR_KPARAM_INFO
	.align		4
.L_6493:
        /*0018*/ 	.byte	0x04, 0x17
        /*001a*/ 	.short	(.L_6495 - .L_6494)
.L_6494:
        /*001c*/ 	.word	0x00000000
        /*0020*/ 	.short	0x0001
        /*0022*/ 	.short	0x0c48
        /*0024*/ 	.byte	0x00, 0xf0, 0x05, 0x00


	//----- nvinfo : EIATTR_KPARAM_INFO
	.align		4
.L_6495:
        /*0028*/ 	.byte	0x04, 0x17
        /*002a*/ 	.short	(.L_6497 - .L_6496)
.L_6496:
        /*002c*/ 	.word	0x00000000
        /*0030*/ 	.short	0x0000
        /*0032*/ 	.short	0x0000
        /*0034*/ 	.byte	0x00, 0xf0, 0x21, 0x31


	//----- nvinfo : EIATTR_SPARSE_MMA_MASK
	.align		4
.L_6497:
        /*0038*/ 	.byte	0x03, 0x50
        /*003a*/ 	.short	0x0000


	//----- nvinfo : EIATTR_MAXREG_COUNT
	.align		4
        /*003c*/ 	.byte	0x03, 0x1b
        /*003e*/ 	.short	0x0080


	//----- nvinfo : EIATTR_MERCURY_ISA_VERSION
	.align		4
        /*0040*/ 	.byte	0x03, 0x5f
        /*0042*/ 	.short	0x0101


	//----- nvinfo : EIATTR_VRC_CTA_INIT_COUNT
	.align		4
        /*0044*/ 	.byte	0x02, 0x4a
	.zero		1
	.zero		1


	//----- nvinfo : EIATTR_EXIT_INSTR_OFFSETS
	.align		4
        /*0048*/ 	.byte	0x04, 0x1c
        /*004a*/ 	.short	(.L_6499 - .L_6498)


	//   ....[0]....
.L_6498:
        /*004c*/ 	.word	0x00000160


	//   ....[1]....
        /*0050*/ 	.word	0x00000a00


	//   ....[2]....
        /*0054*/ 	.word	0x00000d30


	//   ....[3]....
        /*0058*/ 	.word	0x00000d90


	//   ....[4]....
        /*005c*/ 	.word	0x00000de0


	//   ....[5]....
        /*0060*/ 	.word	0x00000fa0


	//----- nvinfo : EIATTR_MAX_THREADS
	.align		4
.L_6499:
        /*0064*/ 	.byte	0x04, 0x05
        /*0066*/ 	.short	(.L_6501 - .L_6500)
.L_6500:
        /*0068*/ 	.word	0x00000200
        /*006c*/ 	.word	0x00000001
        /*0070*/ 	.word	0x00000001


	//----- nvinfo : EIATTR_CRS_STACK_SIZE
	.align		4
.L_6501:
        /*0074*/ 	.byte	0x04, 0x1e
        /*0076*/ 	.short	(.L_6503 - .L_6502)
.L_6502:
        /*0078*/ 	.word	0x00000000


	//----- nvinfo : EIATTR_CBANK_PARAM_SIZE
	.align		4
.L_6503:
        /*007c*/ 	.byte	0x03, 0x19
        /*007e*/ 	.short	0x0c4a


	//----- nvinfo : EIATTR_PARAM_CBANK
	.align		4
        /*0080*/ 	.byte	0x04, 0x0a
        /*0082*/ 	.short	(.L_6505 - .L_6504)
	.align		4
.L_6504:
        /*0084*/ 	.word	index@(.nv.constant0._ZN2at6native55_GLOBAL__N__de093ff9_22_ForeachBinaryOpList_cu_a911ec4325multi_tensor_apply_kernelINS1_18TensorListMetadataILi2EEENS1_11CopyFunctorIlsLi2ELi1ELi1EEEJNS0_4CopyIlsEEEEEvT_T0_DpT1_)
        /*0088*/ 	.short	0x0380
        /*008a*/ 	.short	0x0c4a


	//----- nvinfo : EIATTR_SW_WAR
	.align		4
.L_6505:
        /*008c*/ 	.byte	0x04, 0x36
        /*008e*/ 	.short	(.L_6507 - .L_6506)
.L_6506:
        /*0090*/ 	.word	0x00000008
.L_6507:


//--------------------- .nv.info._ZN2at6native55_GLOBAL__N__de093ff9_22_ForeachBinaryOpList_cu_a911ec4325multi_tensor_apply_kernelINS1_18TensorListMetadataILi2EEENS1_11CopyFunctorIlaLi2ELi1ELi1EEEJNS0_4CopyIlaEEEEEvT_T0_DpT1_ --------------------------
	.section	.nv.info._ZN2at6native55_GLOBAL__N__de093ff9_22_ForeachBinaryOpList_cu_a911ec4325multi_tensor_apply_kernelINS1_18TensorListMetadataILi2EEENS1_11CopyFunctorIlaLi2ELi1ELi1EEEJNS0_4CopyIlaEEEEEvT_T0_DpT1_,"",@"SHT_CUDA_INFO"
	.sectionflags	@""
	.align	4


	//----- nvinfo : EIATTR_CUDA_API_VERSION
	.align		4
        /*0000*/ 	.byte	0x04, 0x37
        /*0002*/ 	.short	(.L_6509 - .L_6508)
.L_6508:
        /*0004*/ 	.word	0x00000082


	//----- nvinfo : EIATTR_KPARAM_INFO
	.align		4
.L_6509:
        /*0008*/ 	.byte	0x04, 0x17
        /*000a*/ 	.short	(.L_6511 - .L_6510)
.L_6510:
        /*000c*/ 	.word	0x00000000
        /*0010*/ 	.short	0x0002
        /*0012*/ 	.short	0x0c49
        /*0014*/ 	.byte	0x00, 0xf0, 0x05, 0x00


	//----- nvinfo : EIATTR_KPARAM_INFO
	.align		4
.L_6511:
        /*0018*/ 	.byte	0x04, 0x17
        /*001a*/ 	.short	(.L_6513 - .L_6512)
.L_6512:
        /*001c*/ 	.word	0x00000000
        /*0020*/ 	.short	0x0001
        /*0022*/ 	.short	0x0c48
        /*0024*/ 	.byte	0x00, 0xf0, 0x05, 0x00


	//----- nvinfo : EIATTR_KPARAM_INFO
	.align		4
.L_6513:
        /*0028*/ 	.byte	0x04, 0x17
        /*002a*/ 	.short	(.L_6515 - .L_6514)
.L_6514:
        /*002c*/ 	.word	0x00000000
        /*0030*/ 	.short	0x0000
        /*0032*/ 	.short	0x0000
        /*0034*/ 	.byte	0x00, 0xf0, 0x21, 0x31


	//----- nvinfo : EIATTR_SPARSE_MMA_MASK
	.align		4
.L_6515:
        /*0038*/ 	.byte	0x03, 0x50
        /*003a*/ 	.short	0x0000


	//----- nvinfo : EIATTR_MAXREG_COUNT
	.align		4
        /*003c*/ 	.byte	0x03, 0x1b
        /*003e*/ 	.short	0x0080


	//----- nvinfo : EIATTR_MERCURY_ISA_VERSION
	.align		4
        /*0040*/ 	.byte	0x03, 0x5f
        /*0042*/ 	.short	0x0101


	//----- nvinfo : EIATTR_VRC_CTA_INIT_COUNT
	.align		4
        /*0044*/ 	.byte	0x02, 0x4a
	.zero		1
	.zero		1


	//----- nvinfo : EIATTR_EXIT_INSTR_OFFSETS
	.align		4
        /*0048*/ 	.byte	0x04, 0x1c
        /*004a*/ 	.short	(.L_6517 - .L_6516)


	//   ....[0]....
.L_6516:
        /*004c*/ 	.word	0x00000170


	//   ....[1]....
        /*0050*/ 	.word	0x00000e10


	//   ....[2]....
        /*0054*/ 	.word	0x00001160


	//   ....[3]....
        /*0058*/ 	.word	0x000011e0


	//   ....[4]....
        /*005c*/ 	.word	0x00001230


	//   ....[5]....
        /*0060*/ 	.word	0x00001410


	//----- nvinfo : EIATTR_MAX_THREADS
	.align		4
.L_6517:
        /*0064*/ 	.byte	0x04, 0x05
        /*0066*/ 	.short	(.L_6519 - .L_6518)
.L_6518:
        /*0068*/ 	.word	0x00000200
        /*006c*/ 	.word	0x00000001
        /*0070*/ 	.word	0x00000001


	//----- nvinfo : EIATTR_CRS_STACK_SIZE
	.align		4
.L_6519:
        /*0074*/ 	.byte	0x04, 0x1e
        /*0076*/ 	.short	(.L_6521 - .L_6520)
.L_6520:
        /*0078*/ 	.word	0x00000000


	//----- nvinfo : EIATTR_CBANK_PARAM_SIZE
	.align		4
.L_6521:
        /*007c*/ 	.byte	0x03, 0x19
        /*007e*/ 	.short	0x0c4a


	//----- nvinfo : EIATTR_PARAM_CBANK
	.align		4
        /*0080*/ 	.byte	0x04, 0x0a
        /*0082*/ 	.short	(.L_6523 - .L_6522)
	.align		4
.L_6522:
        /*0084*/ 	.word	index@(.nv.constant0._ZN2at6native55_GLOBAL__N__de093ff9_22_ForeachBinaryOpList_cu_a911ec4325multi_tensor_apply_kernelINS1_18TensorListMetadataILi2EEENS1_11CopyFunctorIlaLi2ELi1ELi1EEEJNS0_4CopyIlaEEEEEvT_T0_DpT1_)
        /*0088*/ 	.short	0x0380
        /*008a*/ 	.short	0x0c4a


	//----- nvinfo : EIATTR_SW_WAR
	.align		4
.L_6523:
        /*008c*/ 	.byte	0x04, 0x36
        /*008e*/ 	.short	(.L_6525 - .L_6524)
.L_6524:
        /*0090*/ 	.word	0x00000008
.L_6525:


//--------------------- .nv.info._ZN2at6native55_GLOBAL__N__de093ff9_22_ForeachBinaryOpList_cu_a911ec4325multi_tensor_apply_kernelINS1_18TensorListMetadataILi2EEENS1_11CopyFunctorIlhLi2ELi1ELi1EEEJNS0_4CopyIlhEEEEEvT_T0_DpT1_ --------------------------
	.section	.nv.info._ZN2at6native55_GLOBAL__N__de093ff9_22_ForeachBinaryOpList_cu_a911ec4325multi_tensor_apply_kernelINS1_18TensorListMetadataILi2EEENS1_11CopyFunctorIlhLi2ELi1ELi1EEEJNS0_4CopyIlhEEEEEvT_T0_DpT1_,"",@"SHT_CUDA_INFO"
	.sectionflags	@""
	.align	4


	//----- nvinfo : EIATTR_CUDA_API_VERSION
	.align		4
        /*0000*/ 	.byte	0x04, 0x37
        /*0002*/ 	.short	(.L_6527 - .L_6526)
.L_6526:
        /*0004*/ 	.word	0x00000082


	//----- nvinfo : EIATTR_KPARAM_INFO
	.align		4
.L_6527:
        /*0008*/ 	.byte	0x04, 0x17
        /*000a*/ 	.short	(.L_6529 - .L_6528)
.L_6528:
        /*000c*/ 	.word	0x00000000
        /*0010*/ 	.short	0x0002
        /*0012*/ 	.short	0x0c49
        /*0014*/ 	.byte	0x00, 0xf0, 0x05, 0x00


	//----- nvinfo : EIATTR_KPARAM_INFO
	.align		4
.L_6529:
        /*0018*/ 	.byte	0x04, 0x17
        /*001a*/ 	.short	(.L_6531 - .L_6530)
.L_6530:
        /*001c*/ 	.word	0x00000000
        /*0020*/ 	.short	0x0001
        /*0022*/ 	.short	0x0c48
        /*0024*/ 	.byte	0x00, 0xf0, 0x05, 0x00


	//----- nvinfo : EIATTR_KPARAM_INFO
	.align		4
.L_6531:
        /*0028*/ 	.byte	0x04, 0x17
        /*002a*/ 	.short	(.L_6533 - .L_6532)
.L_6532:
        /*002c*/ 	.word	0x00000000
        /*0030*/ 	.short	0x0000
        /*0032*/ 	.short	0x0000
        /*0034*/ 	.byte	0x00, 0xf0, 0x21, 0x31


	//----- nvinfo : EIATTR_SPARSE_MMA_MASK
	.align		4
.L_6533:
        /*0038*/ 	.byte	0x03, 0x50
        /*003a*/ 	.short	0x0000


	//----- nvinfo : EIATTR_MAXREG_COUNT
	.align		4
        /*003c*/ 	.byte	0x03, 0x1b
        /*003e*/ 	.short	0x0080


	//----- nvinfo : EIATTR_MERCURY_ISA_VERSION
	.align		4
        /*0040*/ 	.byte	0x03, 0x5f
        /*0042*/ 	.short	0x0101


	//----- nvinfo : EIATTR_VRC_CTA_INIT_COUNT
	.align		4
        /*0044*/ 	.byte	0x02, 0x4a
	.zero		1
	.zero		1


	//----- nvinfo : EIATTR_EXIT_INSTR_OFFSETS
	.align		4
        /*0048*/ 	.byte	0x04, 0x1c
        /*004a*/ 	.short	(.L_6535 - .L_6534)


	//   ....[0]....
.L_6534:
        /*004c*/ 	.word	0x00000170


	//   ....[1]....
        /*0050*/ 	.word	0x00000ce0


	//   ....[2]....
        /*0054*/ 	.word	0x00000fd0


	//   ....[3]....
        /*0058*/ 	.word	0x00001030


	//   ....[4]....
        /*005c*/ 	.word	0x00001080


	//   ....[5]....
        /*0060*/ 	.word	0x00001290


	//----- nvinfo : EIATTR_MAX_THREADS
	.align		4
.L_6535:
        /*0064*/ 	.byte	0x04, 0x05
        /*0066*/ 	.short	(.L_6537 - .L_6536)
.L_6536:
        /*0068*/ 	.word	0x00000200
        /*006c*/ 	.word	0x00000001
        /*0070*/ 	.word	0x00000001


	//----- nvinfo : EIATTR_CRS_STACK_SIZE
	.align		4
.L_6537:
        /*0074*/ 	.byte	0x04, 0x1e
        /*0076*/ 	.short	(.L_6539 - .L_6538)
.L_6538:
        /*0078*/ 	.word	0x00000000


	//----- nvinfo : EIATTR_CBANK_PARAM_SIZE
	.align		4
.L_6539:
        /*007c*/ 	.byte	0x03, 0x19
        /*007e*/ 	.short	0x0c4a


	//----- nvinfo : EIATTR_PARAM_CBANK
	.align		4
        /*0080*/ 	.byte	0x04, 0x0a
        /*0082*/ 	.short	(.L_6541 - .L_6540)
	.align		4
.L_6540:
        /*0084*/ 	.word	index@(.nv.constant0._ZN2at6native55_GLOBAL__N__de093ff9_22_ForeachBinaryOpList_cu_a911ec4325multi_tensor_apply_kernelINS1_18TensorListMetadataILi2EEENS1_11CopyFunctorIlhLi2ELi1ELi1EEEJNS0_4CopyIlhEEEEEvT_T0_DpT1_)
        /*0088*/ 	.short	0x0380
        /*008a*/ 	.short	0x0c4a


	//----- nvinfo : EIATTR_SW_WAR
	.align		4
.L_6541:
        /*008c*/ 	.byte	0x04, 0x36
        /*008e*/ 	.short	(.L_6543 - .L_6542)
.L_6542:
        /*0090*/ 	.word	0x00000008
.L_6543:


//--------------------- .nv.info._ZN2at6native55_GLOBAL__N__de093ff9_22_ForeachBinaryOpList_cu_a911ec4325multi_tensor_apply_kernelINS1_18TensorListMetadataILi2EEENS1_14UnaryOpFunctorIlLi2ELi1ELi1EEEJNS0_4CopyIllEEEEEvT_T0_DpT1_ --------------------------
	.section	.nv.info._ZN2at6native55_GLOBAL__N__de093ff9_22_ForeachBinaryOpList_cu_a911ec4325multi_tensor_apply_kernelINS1_18TensorListMetadataILi2EEENS1_14UnaryOpFunctorIlLi2ELi1ELi1EEEJNS0_4CopyIllEEEEEvT_T0_DpT1_,"",@"SHT_CUDA_INFO"
	.sectionflags	@""
	.align	4


	//----- nvinfo : EIATTR_CUDA_API_VERSION
	.align		4
        /*0000*/ 	.byte	0x04, 0x37
        /*0002*/ 	.short	(.L_6545 - .L_6544)
.L_6544:
        /*0004*/ 	.word	0x00000082


	//----- nvinfo : EIATTR_KPARAM_INFO
	.align		4
.L_6545:
        /*0008*/ 	.byte	0x04, 0x17
        /*000a*/ 	.short	(.L_6547 - .L_6546)
.L_6546:
        /*000c*/ 	.word	0x00000000
        /*0010*/ 	.short	0x0002
        /*0012*/ 	.short	0x0c49
        /*0014*/ 	.byte	0x00, 0xf0, 0x05, 0x00


	//----- nvinfo : EIATTR_KPARAM_INFO
	.align		4
.L_6547:
        /*0018*/ 	.byte	0x04, 0x17
        /*001a*/ 	.short	(.L_6549 - .L_6548)
.L_6548:
        /*001c*/ 	.word	0x00000000
        /*0020*/ 	.short	0x0001
        /*0022*/ 	.short	0x0c48
        /*0024*/ 	.byte	0x00, 0xf0, 0x05, 0x00


	//----- nvinfo : EIATTR_KPARAM_INFO
	.align		4
.L_6549:
        /*0028*/ 	.byte	0x04, 0x17
        /*002a*/ 	.short	(.L_6551 - .L_6550)
.L_6550:
        /*002c*/ 	.word	0x00000000
        /*0030*/ 	.short	0x0000
        /*0032*/ 	.short	0x0000
        /*0034*/ 	.byte	0x00, 0xf0, 0x21, 0x31


	//----- nvinfo : EIATTR_SPARSE_MMA_MASK
	.align		4
.L_6551:
        /*0038*/ 	.byte	0x03, 0x50
        /*003a*/ 	.short	0x0000


	//----- nvinfo : EIATTR_MAXREG_COUNT
	.align		4
        /*003c*/ 	.byte	0x03, 0x1b
        /*003e*/ 	.short	0x0080


	//----- nvinfo : EIATTR_MERCURY_ISA_VERSION
	.align		4
        /*0040*/ 	.byte	0x03, 0x5f
        /*0042*/ 	.short	0x0101


	//----- nvinfo : EIATTR_VRC_CTA_INIT_COUNT
	.align		4
        /*0044*/ 	.byte	0x02, 0x4a
	.zero		1
	.zero		1


	//----- nvinfo : EIATTR_EXIT_INSTR_OFFSETS
	.align		4
        /*0048*/ 	.byte	0x04, 0x1c
        /*004a*/ 	.short	(.L_6553 - .L_6552)


	//   ....[0]....
.L_6552:
        /*004c*/ 	.word	0x00000160


	//   ....[1]....
        /*0050*/ 	.word	0x00000960


	//   ....[2]....
        /*0054*/ 	.word	0x00000c10


	//   ....[3]....
        /*0058*/ 	.word	0x00000c50


	//   ....[4]....
        /*005c*/ 	.word	0x00000ca0


	//   ....[5]....
        /*0060*/ 	.word	0x00000de0


	//----- nvinfo : EIATTR_MAX_THREADS
	.align		4
.L_6553:
        /*0064*/ 	.byte	0x04, 0x05
        /*0066*/ 	.short	(.L_6555 - .L_6554)
.L_6554:
        /*0068*/ 	.word	0x00000200
        /*006c*/ 	.word	0x00000001
        /*0070*/ 	.word	0x00000001


	//----- nvinfo : EIATTR_CRS_STACK_SIZE
	.align		4
.L_6555:
        /*0074*/ 	.byte	0x04, 0x1e
        /*0076*/ 	.short	(.L_6557 - .L_6556)
.L_6556:
        /*0078*/ 	.word	0x00000000


	//----- nvinfo : EIATTR_CBANK_PARAM_SIZE
	.align		4
.L_6557:
        /*007c*/ 	.byte	0x03, 0x19
        /*007e*/ 	.short	0x0c4a


	//----- nvinfo : EIATTR_PARAM_CBANK
	.align		4
        /*0080*/ 	.byte	0x04, 0x0a
        /*0082*/ 	.short	(.L_6559 - .L_6558)
	.align		4
.L_6558:
        /*0084*/ 	.word	index@(.nv.constant0._ZN2at6native55_GLOBAL__N__de093ff9_22_ForeachBinaryOpList_cu_a911ec4325multi_tensor_apply_kernelINS1_18TensorListMetadataILi2EEENS1_14UnaryOpFunctorIlLi2ELi1ELi1EEEJNS0_4CopyIllEEEEEvT_T0_DpT1_)
        /*0088*/ 	.short	0x0380
        /*008a*/ 	.short	0x0c4a


	//----- nvinfo : EIATTR_SW_WAR
	.align		4
.L_6559:
        /*008c*/ 	.byte	0x04, 0x36
        /*008e*/ 	.short	(.L_6561 - .L_6560)
.L_6560:
        /*0090*/ 	.word	0x00000008
.L_6561:


//--------------------- .nv.info._ZN2at6native55_GLOBAL__N__de093ff9_22_ForeachBinaryOpList_cu_a911ec4325multi_tensor_apply_kernelINS1_18TensorListMetadataILi2EEENS1_11CopyFunctorIiN3c1015Float8_e5m2fnuzELi2ELi1ELi1EEEJNS0_4CopyIiS7_EEEEEvT_T0_DpT1_ --------------------------
	.section	.nv.info._ZN2at6native55_GLOBAL__N__de093ff9_22_ForeachBinaryOpList_cu_a911ec4325multi_tensor_apply_kernelINS1_18TensorListMetadataILi2EEENS1_11CopyFunctorIiN3c1015Float8_e5m2fnuzELi2ELi1ELi1EEEJNS0_4CopyIiS7_EEEEEvT_T0_DpT1_,"",@"SHT_CUDA_INFO"
	.sectionflags	@""
	.align	4


	//----- nvinfo : EIATTR_CUDA_API_VERSION
	.align		4
        /*0000*/ 	.byte	0x04, 0x37
        /*0002*/ 	.short	(.L_6563 - .L_6562)
.L_6562:
        /*0004*/ 	.word	0x00000082


	//----- nvinfo : EIATTR_KPARAM_INFO
	.align		4
.L_6563:
        /*0008*/ 	.byte	0x04, 0x17
        /*000a*/ 	.short	(.L_6565 - .L_6564)
.L_6564:
        /*000c*/ 	.word	0x00000000
        /*0010*/ 	.short	0x0002
        /*0012*/ 	.short	0x0c49
        /*0014*/ 	.byte	0x00, 0xf0, 0x05, 0x00


	//----- nvinfo : EIATTR_KPARAM_INFO
	.align		4
.L_6565:
        /*0018*/ 	.byte	0x04, 0x17
        /*001a*/ 	.short	(.L_6567 - .L_6566)
.L_6566:
        /*001c*/ 	.word	0x00000000
        /*0020*/ 	.short	0x0001
        /*0022*/ 	.short	0x0c48
        /*0024*/ 	.byte	0x00, 0xf0, 0x05, 0x00


	//----- nvinfo : EIATTR_KPARAM_INFO
	.align		4
.L_6567:
        /*0028*/ 	.byte	0x04, 0x17
        /*002a*/ 	.short	(.L_6569 - .L_6568)
.L_6568:
        /*002c*/ 	.word	0x00000000
        /*0030*/ 	.short	0x0000
        /*0032*/ 	.short	0x0000
        /*0034*/ 	.byte	0x00, 0xf0, 0x21, 0x31


	//----- nvinfo : EIATTR_SPARSE_MMA_MASK
	.align		4
.L_6569:
        /*0038*/ 	.byte	0x03, 0x50
        /*003a*/ 	.short	0x0000


	//----- nvinfo : EIATTR_MAXREG_COUNT
	.align		4
        /*003c*/ 	.byte	0x03, 0x1b
        /*003e*/ 	.short	0x0080


	//----- nvinfo : EIATTR_MERCURY_ISA_VERSION
	.align		4
        /*0040*/ 	.byte	0x03, 0x5f
        /*0042*/ 	.short	0x0101


	//----- nvinfo : EIATTR_VRC_CTA_INIT_COUNT
	.align		4
        /*0044*/ 	.byte	0x02, 0x4a
	.zero		1
	.zero		1


	//----- nvinfo : EIATTR_EXIT_INSTR_OFFSETS
	.align		4
        /*0048*/ 	.byte	0x04, 0x1c
        /*004a*/ 	.short	(.L_6571 - .L_6570)


	//   ....[0]....
.L_6570:
        /*004c*/ 	.word	0x00000180


	//   ....[1]....
        /*0050*/ 	.word	0x00000db0


	//   ....[2]....
        /*0054*/ 	.word	0x00000e00


	//   ....[3]....
        /*0058*/ 	.word	0x00001670


	//----- nvinfo : EIATTR_MAX_THREADS
	.align		4
.L_6571:
        /*005c*/ 	.byte	0x04, 0x05
        /*005e*/ 	.short	(.L_6573 - .L_6572)
.L_6572:
        /*0060*/ 	.word	0x00000200
        /*0064*/ 	.word	0x00000001
        /*0068*/ 	.word	0x00000001


	//----- nvinfo : EIATTR_CRS_STACK_SIZE
	.align		4
.L_6573:
        /*006c*/ 	.byte	0x04, 0x1e
        /*006e*/ 	.short	(.L_6575 - .L_6574)
.L_6574:
        /*0070*/ 	.word	0x00000000


	//----- nvinfo : EIATTR_CBANK_PARAM_SIZE
	.align		4
.L_6575:
        /*0074*/ 	.byte	0x03, 0x19
        /*0076*/ 	.short	0x0c4a


	//----- nvinfo : EIATTR_PARAM_CBANK
	.align		4
        /*0078*/ 	.byte	0x04, 0x0a
        /*007a*/ 	.short	(.L_6577 - .L_6576)
	.align		4
.L_6576:
        /*007c*/ 	.word	index@(.nv.constant0._ZN2at6native55_GLOBAL__N__de093ff9_22_ForeachBinaryOpList_cu_a911ec4325multi_tensor_apply_kernelINS1_18TensorListMetadataILi2EEENS1_11CopyFunctorIiN3c1015Float8_e5m2fnuzELi2ELi1ELi1EEEJNS0_4CopyIiS7_EEEEEvT_T0_DpT1_)
        /*0080*/ 	.short	0x0380
        /*0082*/ 	.short	0x0c4a


	//----- nvinfo : EIATTR_SW_WAR
	.align		4
.L_6577:
        /*0084*/ 	.byte	0x04, 0x36
        /*0086*/ 	.short	(.L_6579 - .L_6578)
.L_6578:
        /*0088*/ 	.word	0x00000008
.L_6579:


//--------------------- .nv.info._ZN2at6native55_GLOBAL__N__de093ff9_22_ForeachBinaryOpList_cu_a911ec4325multi_tensor_apply_kernelINS1_18TensorListMetadataILi2EEENS1_11CopyFunctorIiN3c1011Float8_e5m2ELi2ELi1ELi1EEEJNS0_4CopyIiS7_EEEEEvT_T0_DpT1_ --------------------------
	.section	.nv.info._ZN2at6native55_GLOBAL__N__de093ff9_22_ForeachBinaryOpList_cu_a911ec4325multi_tensor_apply_kernelINS1_18TensorListMetadataILi2EEENS1_11CopyFunctorIiN3c1011Float8_e5m2ELi2ELi1ELi1EEEJNS0_4CopyIiS7_EEEEEvT_T0_DpT1_,"",@"SHT_CUDA_INFO"
	.sectionflags	@""
	.align	4


	//----- nvinfo : EIATTR_CUDA_API_VERSION
	.align		4
        /*0000*/ 	.byte	0x04, 0x37
        /*0002*/ 	.short	(.L_6581 - .L_6580)
.L_6580:
        /*0004*/ 	.word	0x00000082


	//----- nvinfo : EIATTR_KPARAM_INFO
	.align		4
.L_6581:
        /*0008*/ 	.byte	0x04, 0x17
        /*000a*/ 	.short	(.L_6583 - .L_6582)
.L_6582:
        /*000c*/ 	.word	0x00000000
        /*0010*/ 	.short	0x0002
        /*0012*/ 	.short	0x0c49
        /*0014*/ 	.byte	0x00, 0xf0, 0x05, 0x00


	//----- nvinfo : EIATTR_KPARAM_INFO
	.align		4
.L_6583:
        /*0018*/ 	.byte	0x04, 0x17
        /*001a*/ 	.short	(.L_6585 - .L_6584)
.L_6584:
        /*001c*/ 	.word	0x00000000
        /*0020*/ 	.short	0x0001
        /*0022*/ 	.short	0x0c48
        /*0024*/ 	.byte	0x00, 0xf0, 0x05, 0x00


	//----- nvinfo : EIATTR_KPARAM_INFO
	.align		4
.L_6585:
        /*0028*/ 	.byte	0x04, 0x17
        /*002a*/ 	.short	(.L_6587 - .L_6586)
.L_6586:
        /*002c*/ 	.word	0x00000000
        /*0030*/ 	.short	0x0000
        /*0032*/ 	.short	0x0000
        /*0034*/ 	.byte	0x00, 0xf0, 0x21, 0x31


	//----- nvinfo : EIATTR_SPARSE_MMA_MASK
	.align		4
.L_6587:
        /*0038*/ 	.byte	0x03, 0x50
        /*003a*/ 	.short	0x0000


	//----- nvinfo : EIATTR_MAXREG_COUNT
	.align		4
        /*003c*/ 	.byte	0x03, 0x1b
        /*003e*/ 	.short	0x0080


	//----- nvinfo : EIATTR_MERCURY_ISA_VERSION
	.align		4
        /*0040*/ 	.byte	0x03, 0x5f
        /*0042*/ 	.short	0x0101


	//----- nvinfo : EIATTR_VRC_CTA_INIT_COUNT
	.align		4
        /*0044*/ 	.byte	0x02, 0x4a
	.zero		1
	.zero		1


	//----- nvinfo : EIATTR_EXIT_INSTR_OFFSETS
	.align		4
        /*0048*/ 	.byte	0x04, 0x1c
        /*004a*/ 	.short	(.L_6589 - .L_6588)


	//   ....[0]....
.L_6588:
        /*004c*/ 	.word	0x00000180


	//   ....[1]....
        /*0050*/ 	.word	0x000009d0


	//   ....[2]....
        /*0054*/ 	.word	0x00000a20


	//   ....[3]....
        /*0058*/ 	.word	0x00000eb0


	//----- nvinfo : EIATTR_MAX_THREADS
	.align		4
.L_6589:
        /*005c*/ 	.byte	0x04, 0x05
        /*005e*/ 	.short	(.L_6591 - .L_6590)
.L_6590:
        /*0060*/ 	.word	0x00000200
        /*0064*/ 	.word	0x00000001
        /*0068*/ 	.word	0x00000001


	//----- nvinfo : EIATTR_CRS_STACK_SIZE
	.align		4
.L_6591:
        /*006c*/ 	.byte	0x04, 0x1e
        /*006e*/ 	.short	(.L_6593 - .L_6592)
.L_6592:
        /*0070*/ 	.word	0x00000000


	//----- nvinfo : EIATTR_CBANK_PARAM_SIZE
	.align		4
.L_6593:
        /*0074*/ 	.byte	0x03, 0x19
        /*0076*/ 	.short	0x0c4a


	//----- nvinfo : EIATTR_PARAM_CBANK
	.align		4
        /*0078*/ 	.byte	0x04, 0x0a
        /*007a*/ 	.short	(.L_6595 - .L_6594)
	.align		4
.L_6594:
        /*007c*/ 	.word	index@(.nv.constant0._ZN2at6native55_GLOBAL__N__de093ff9_22_ForeachBinaryOpList_cu_a911ec4325multi_tensor_apply_kernelINS1_18TensorListMetadataILi2EEENS1_11CopyFunctorIiN3c1011Float8_e5m2ELi2ELi1ELi1EEEJNS0_4CopyIiS7_EEEEEvT_T0_DpT1_)
        /*0080*/ 	.short	0x0380
        /*0082*/ 	.short	0x0c4a


	//----- nvinfo : EIATTR_SW_WAR
	.align		4
.L_6595:
        /*0084*/ 	.byte	0x04, 0x36
        /*0086*/ 	.short	(.L_6597 - .L_6596)
.L_6596:
        /*0088*/ 	.word	0x00000008
.L_6597:


//--------------------- .nv.info._ZN2at6native55_GLOBAL__N__de093ff9_22_ForeachBinaryOpList_cu_a911ec4325multi_tensor_apply_kernelINS1_18TensorListMetadataILi2EEENS1_11CopyFunctorIiN3c1015Float8_e4m3fnuzELi2ELi1ELi1EEEJNS0_4CopyIiS7_EEEEEvT_T0_DpT1_ --------------------------
	.section	.nv.info._ZN2at6native55_GLOBAL__N__de093ff9_22_ForeachBinaryOpList_cu_a911ec4325multi_tensor_apply_kernelINS1_18TensorListMetadataILi2EEENS1_11CopyFunctorIiN3c1015Float8_e4m3fnuzELi2ELi1ELi1EEEJNS0_4CopyIiS7_EEEEEvT_T0_DpT1_,"",@"SHT_CUDA_INFO"
	.sectionflags	@""
	.align	4


	//----- nvinfo : EIATTR_CUDA_API_VERSION
	.align		4
        /*0000*/ 	.byte	0x04, 0x37
        /*0002*/ 	.short	(.L_6599 - .L_6598)
.L_6598:
        /*0004*/ 	.word	0x00000082


	//----- nvinfo : EIATTR_KPARAM_INFO
	.align		4
.L_6599:
        /*0008*/ 	.byte	0x04, 0x17
        /*000a*/ 	.short	(.L_6601 - .L_6600)
.L_6600:
        /*000c*/ 	.word	0x00000000
        /*0010*/ 	.short	0x0002
        /*0012*/ 	.short	0x0c49
        /*0014*/ 	.byte	0x00, 0xf0, 0x05, 0x00


	//----- nvinfo : EIATTR_KPARAM_INFO
	.align		4
.L_6601:
        /*0018*/ 	.byte	0x04, 0x17
        /*001a*/ 	.short	(.L_6603 - .L_6602)
.L_6602:
        /*001c*/ 	.word	0x00000000
        /*0020*/ 	.short	0x0001
        /*0022*/ 	.short	0x0c48
        /*0024*/ 	.byte	0x00, 0xf0, 0x05, 0x00


	//----- nvinfo : EIATTR_KPARAM_INFO
	.align		4
.L_6603:
        /*0028*/ 	.byte	0x04, 0x17
        /*002a*/ 	.short	(.L_6605 - .L_6604)
.L_6604:
        /*002c*/ 	.word	0x00000000
        /*0030*/ 	.short	0x0000
        /*0032*/ 	.short	0x0000
        /*0034*/ 	.byte	0x00, 0xf0, 0x21, 0x31


	//----- nvinfo : EIATTR_SPARSE_MMA_MASK
	.align		4
.L_6605:
        /*0038*/ 	.byte	0x03, 0x50
        /*003a*/ 	.short	0x0000


	//----- nvinfo : EIATTR_MAXREG_COUNT
	.align		4
        /*003c*/ 	.byte	0x03, 0x1b
        /*003e*/ 	.short	0x0080


	//----- nvinfo : EIATTR_MERCURY_ISA_VERSION
	.align		4
        /*0040*/ 	.byte	0x03, 0x5f
        /*0042*/ 	.short	0x0101


	//----- nvinfo : EIATTR_VRC_CTA_INIT_COUNT
	.align		4
        /*0044*/ 	.byte	0x02, 0x4a
	.zero		1
	.zero		1


	//----- nvinfo : EIATTR_EXIT_INSTR_OFFSETS
	.align		4
        /*0048*/ 	.byte	0x04, 0x1c
        /*004a*/ 	.short	(.L_6607 - .L_6606)


	//   ....[0]....
.L_6606:
        /*004c*/ 	.word	0x00000180


	//   ....[1]....
        /*0050*/ 	.word	0x00000db0


	//   ....[2]....
        /*0054*/ 	.word	0x00000e00


	//   ....[3]....
        /*0058*/ 	.word	0x00001670


	//----- nvinfo : EIATTR_MAX_THREADS
	.align		4
.L_6607:
        /*005c*/ 	.byte	0x04, 0x05
        /*005e*/ 	.short	(.L_6609 - .L_6608)
.L_6608:
        /*0060*/ 	.word	0x00000200
        /*0064*/ 	.word	0x00000001
        /*0068*/ 	.word	0x00000001


	//----- nvinfo : EIATTR_CRS_STACK_SIZE
	.align		4
.L_6609:
        /*006c*/ 	.byte	0x04, 0x1e
        /*006e*/ 	.short	(.L_6611 - .L_6610)
.L_6610:
        /*0070*/ 	.word	0x00000000


	//----- nvinfo : EIATTR_CBANK_PARAM_SIZE
	.align		4
.L_6611:
        /*0074*/ 	.byte	0x03, 0x19
        /*0076*/ 	.short	0x0c4a


	//----- nvinfo : EIATTR_PARAM_CBANK
	.align		4
        /*0078*/ 	.byte	0x04, 0x0a
        /*007a*/ 	.short	(.L_6613 - .L_6612)
	.align		4
.L_6612:
        /*007c*/ 	.word	index@(.nv.constant0._ZN2at6native55_GLOBAL__N__de093ff9_22_ForeachBinaryOpList_cu_a911ec4325multi_tensor_apply_kernelINS1_18TensorListMetadataILi2EEENS1_11CopyFunctorIiN3c1015Float8_e4m3fnuzELi2ELi1ELi1EEEJNS0_4CopyIiS7_EEEEEvT_T0_DpT1_)
        /*0080*/ 	.short	0x0380
        /*0082*/ 	.short	0x0c4a


	//----- nvinfo : EIATTR_SW_WAR
	.align		4
.L_6613:
        /*0084*/ 	.byte	0x04, 0x36
        /*0086*/ 	.short	(.L_6615 - .L_6614)
.L_6614:
        /*0088*/ 	.word	0x00000008
.L_6615:


//--------------------- .nv.info._ZN2at6native55_GLOBAL__N__de093ff9_22_ForeachBinaryOpList_cu_a911ec4325multi_tensor_apply_kernelINS1_18TensorListMetadataILi2EEENS1_11CopyFunctorIiN3c1013Float8_e4m3fnELi2ELi1ELi1EEEJNS0_4CopyIiS7_EEEEEvT_T0_DpT1_ --------------------------
	.section	.nv.info._ZN2at6native55_GLOBAL__N__de093ff9_22_ForeachBinaryOpList_cu_a911ec4325multi_tensor_apply_kernelINS1_18TensorListMetadataILi2EEENS1_11CopyFunctorIiN3c1013Float8_e4m3fnELi2ELi1ELi1EEEJNS0_4CopyIiS7_EEEEEvT_T0_DpT1_,"",@"SHT_CUDA_INFO"
	.sectionflags	@""
	.align	4


	//----- nvinfo : EIATTR_CUDA_API_VERSION
	.align		4
        /*0000*/ 	.byte	0x04, 0x37
        /*0002*/ 	.short	(.L_6617 - .L_6616)
.L_6616:
        /*0004*/ 	.word	0x00000082


	//----- nvinfo : EIATTR_KPARAM_INFO
	.align		4
.L_6617:
        /*0008*/ 	.byte	0x04, 0x17
        /*000a*/ 	.short	(.L_6619 - .L_6618)
.L_6618:
        /*000c*/ 	.word	0x00000000
        /*0010*/ 	.short	0x0002
        /*0012*/ 	.short	0x0c49
        /*0014*/ 	.byte	0x00, 0xf0, 0x05, 0x00


	//----- nvinfo : EIATTR_KPARAM_INFO
	.align		4
.L_6619:
        /*0018*/ 	.byte	0x04, 0x17
        /*001a*/ 	.short	(.L_6621 - .L_6620)
.L_6620:
        /*001c*/ 	.word	0x00000000
        /*0020*/ 	.short	0x0001
        /*0022*/ 	.short	0x0c48
        /*0024*/ 	.byte	0x00, 0xf0, 0x05, 0x00


	//----- nvinfo : EIATTR_KPARAM_INFO
	.align		4
.L_6621:
        /*0028*/ 	.byte	0x04, 0x17
        /*002a*/ 	.short	(.L_6623 - .L_6622)
.L_6622:
        /*002c*/ 	.word	0x00000000
        /*0030*/ 	.short	0x0000
        /*0032*/ 	.short	0x0000
        /*0034*/ 	.byte	0x00, 0xf0, 0x21, 0x31


	//----- nvinfo : EIATTR_SPARSE_MMA_MASK
	.align		4
.L_6623:
        /*0038*/ 	.byte	0x03, 0x50
        /*003a*/ 	.short	0x0000


	//----- nvinfo : EIATTR_MAXREG_COUNT
	.align		4
        /*003c*/ 	.byte	0x03, 0x1b
        /*003e*/ 	.short	0x0080


	//----- nvinfo : EIATTR_MERCURY_ISA_VERSION
	.align		4
        /*0040*/ 	.byte	0x03, 0x5f
        /*0042*/ 	.short	0x0101


	//----- nvinfo : EIATTR_VRC_CTA_INIT_COUNT
	.align		4
        /*0044*/ 	.byte	0x02, 0x4a
	.zero		1
	.zero		1


	//----- nvinfo : EIATTR_EXIT_INSTR_OFFSETS
	.align		4
        /*0048*/ 	.byte	0x04, 0x1c
        /*004a*/ 	.short	(.L_6625 - .L_6624)


	//   ....[0]....
.L_6624:
        /*004c*/ 	.word	0x00000180


	//   ....[1]....
        /*0050*/ 	.word	0x00000c10


	//   ....[2]....
        /*0054*/ 	.word	0x00000c60


	//   ....[3]....
        /*0058*/ 	.word	0x00001220


	//----- nvinfo : EIATTR_MAX_THREADS
	.align		4
.L_6625:
        /*005c*/ 	.byte	0x04, 0x05
        /*005e*/ 	.short	(.L_6627 - .L_6626)
.L_6626:
        /*0060*/ 	.word	0x00000200
        /*0064*/ 	.word	0x00000001
        /*0068*/ 	.word	0x00000001


	//----- nvinfo : EIATTR_CRS_STACK_SIZE
	.align		4
.L_6627:
        /*006c*/ 	.byte	0x04, 0x1e
        /*006e*/ 	.short	(.L_6629 - .L_6628)
.L_6628:
        /*0070*/ 	.word	0x00000000


	//----- nvinfo : EIATTR_CBANK_PARAM_SIZE
	.align		4
.L_6629:
        /*0074*/ 	.byte	0x03, 0x19
        /*0076*/ 	.short	0x0c4a


	//----- nvinfo : EIATTR_PARAM_CBANK
	.align		4
        /*0078*/ 	.byte	0x04, 0x0a
        /*007a*/ 	.short	(.L_6631 - .L_6630)
	.align		4
.L_6630:
        /*007c*/ 	.word	index@(.nv.constant0._ZN2at6native55_GLOBAL__N__de093ff9_22_ForeachBinaryOpList_cu_a911ec4325multi_tensor_apply_kernelINS1_18TensorListMetadataILi2EEENS1_11CopyFunctorIiN3c1013Float8_e4m3fnELi2ELi1ELi1EEEJNS0_4CopyIiS7_EEEEEvT_T0_DpT1_)
        /*0080*/ 	.short	0x0380
        /*0082*/ 	.short	0x0c4a


	//----- nvinfo : EIATTR_SW_WAR
	.align		4
.L_6631:
        /*0084*/ 	.byte	0x04, 0x36
        /*0086*/ 	.short	(.L_6633 - .L_6632)
.L_6632:
        /*0088*/ 	.word	0x00000008
.L_6633:


//--------------------- .nv.info._ZN2at6native55_GLOBAL__N__de093ff9_22_ForeachBinaryOpList_cu_a911ec4325multi_tensor_apply_kernelINS1_18TensorListMetadataILi2EEENS1_11CopyFunctorIibLi2ELi1ELi1EEEJNS0_4CopyIibEEEEEvT_T0_DpT1_ --------------------------
	.section	.nv.info._ZN2at6native55_GLOBAL__N__de093ff9_22_ForeachBinaryOpList_cu_a911ec4325multi_tensor_apply_kernelINS1_18TensorListMetadataILi2EEENS1_11CopyFunctorIibLi2ELi1ELi1EEEJNS0_4CopyIibEEEEEvT_T0_DpT1_,"",@"SHT_CUDA_INFO"
	.sectionflags	@""
	.align	4


	//----- nvinfo : EIATTR_CUDA_API_VERSION
	.align		4
        /*0000*/ 	.byte	0x04, 0x37
        /*0002*/ 	.short	(.L_6635 - .L_6634)
.L_6634:
        /*0004*/ 	.word	0x00000082


	//----- nvinfo : EIATTR_KPARAM_INFO
	.align		4
.L_6635:
        /*0008*/ 	.byte	0x04, 0x17
        /*000a*/ 	.short	(.L_6637 - .L_6636)
.L_6636:
        /*000c*/ 	.word	0x00000000
        /*0010*/ 	.short	0x0002
        /*0012*/ 	.short	0x0c49
        /*0014*/ 	.byte	0x00, 0xf0, 0x05, 0x00


	//----- nvinfo : EIATTR_KPARAM_INFO
	.align		4
.L_6637:
        /*0018*/ 	.byte	0x04, 0x17
        /*001a*/ 	.short	(.L_6639 - .L_6638)
.L_6638:
        /*001c*/ 	.word	0x00000000
        /*0020*/ 	.short	0x0001
        /*0022*/ 	.short	0x0c48
        /*0024*/ 	.byte	0x00, 0xf0, 0x05, 0x00


	//----- nvinfo : EIATTR_KPARAM_INFO
	.align		4
.L_6639:
        /*0028*/ 	.byte	0x04, 0x17
        /*002a*/ 	.short	(.L_6641 - .L_6640)
.L_6640:
        /*002c*/ 	.word	0x00000000
        /*0030*/ 	.short	0x0000
        /*0032*/ 	.short	0x0000
        /*0034*/ 	.byte	0x00, 0xf0, 0x21, 0x31


	//----- nvinfo : EIATTR_SPARSE_MMA_MASK
	.align		4
.L_6641:
        /*0038*/ 	.byte	0x03, 0x50
        /*003a*/ 	.short	0x0000


	//----- nvinfo : EIATTR_MAXREG_COUNT
	.align		4
        /*003c*/ 	.byte	0x03, 0x1b
        /*003e*/ 	.short	0x0080


	//----- nvinfo : EIATTR_MERCURY_ISA_VERSION
	.align		4
        /*0040*/ 	.byte	0x03, 0x5f
        /*0042*/ 	.short	0x0101


	//----- nvinfo : EIATTR_VRC_CTA_INIT_COUNT
	.align		4
        /*0044*/ 	.byte	0x02, 0x4a
	.zero		1
	.zero		1


	//----- nvinfo : EIATTR_EXIT_INSTR_OFFSETS
	.align		4
        /*0048*/ 	.byte	0x04, 0x1c
        /*004a*/ 	.short	(.L_6643 - .L_6642)


	//   ....[0]....
.L_6642:
        /*004c*/ 	.word	0x00000170


	//   ....[1]....
        /*0050*/ 	.word	0x00000c90


	//   ....[2]....
        /*0054*/ 	.word	0x00000f80


	//   ....[3]....
        /*0058*/ 	.word	0x00000fe0


	//   ....[4]....
        /*005c*/ 	.word	0x00001030


	//   ....[5]....
        /*0060*/ 	.word	0x000011c0


	//----- nvinfo : EIATTR_MAX_THREADS
	.align		4
.L_6643:
        /*0064*/ 	.byte	0x04, 0x05
        /*0066*/ 	.short	(.L_6645 - .L_6644)
.L_6644:
        /*0068*/ 	.word	0x00000200
        /*006c*/ 	.word	0x00000001
        /*0070*/ 	.word	0x00000001


	//----- nvinfo : EIATTR_CRS_STACK_SIZE
	.align		4
.L_6645:
        /*0074*/ 	.byte	0x04, 0x1e
        /*0076*/ 	.short	(.L_6647 - .L_6646)
.L_6646:
        /*0078*/ 	.word	0x00000000


	//----- nvinfo : EIATTR_CBANK_PARAM_SIZE
	.align		4
.L_6647:
        /*007c*/ 	.byte	0x03, 0x19
        /*007e*/ 	.short	0x0c4a


	//----- nvinfo : EIATTR_PARAM_CBANK
	.align		4
        /*0080*/ 	.byte	0x04, 0x0a
        /*0082*/ 	.short	(.L_6649 - .L_6648)
	.align		4
.L_6648:
        /*0084*/ 	.word	index@(.nv.constant0._ZN2at6native55_GLOBAL__N__de093ff9_22_ForeachBinaryOpList_cu_a911ec4325multi_tensor_apply_kernelINS1_18TensorListMetadataILi2EEENS1_11CopyFunctorIibLi2ELi1ELi1EEEJNS0_4CopyIibEEEEEvT_T0_DpT1_)
        /*0088*/ 	.short	0x0380
        /*008a*/ 	.short	0x0c4a


	//----- nvinfo : EIATTR_SW_WAR
	.align		4
.L_6649:
        /*008c*/ 	.byte	0x04, 0x36
        /*008e*/ 	.short	(.L_6651 - .L_6650)
.L_6650:
        /*0090*/ 	.word	0x00000008
.L_6651:


//--------------------- .nv.info._ZN2at6native55_GLOBAL__N__de093ff9_22_ForeachBinaryOpList_cu_a911ec4325multi_tensor_apply_kernelINS1_18TensorListMetadataILi2EEENS1_11CopyFunctorIiN3c108BFloat16ELi2ELi1ELi1EEEJNS0_4CopyIiS7_EEEEEvT_T0_DpT1_ --------------------------
	.section	.nv.info._ZN2at6native55_GLOBAL__N__de093ff9_22_ForeachBinaryOpList_cu_a911ec4325multi_tensor_apply_kernelINS1_18TensorListMetadataILi2EEENS1_11CopyFunctorIiN3c108BFloat16ELi2ELi1ELi1EEEJNS0_4CopyIiS7_EEEEEvT_T0_DpT1_,"",@"SHT_CUDA_INFO"
	.sectionflags	@""
	.align	4


	//----- nvinfo : EIATTR_CUDA_API_VERSION
	.align		4
        /*0000*/ 	.byte	0x04, 0x37
        /*0002*/ 	.short	(.L_6653 - .L_6652)
.L_6652:
        /*0004*/ 	.word	0x00000082


	//----- nvinfo : EIATTR_KPARAM_INFO
	.align		4
.L_6653:
        /*0008*/ 	.byte	0x04, 0x17
        /*000a*/ 	.short	(.L_6655 - .L_6654)
.L_6654:
        /*000c*/ 	.word	0x00000000
        /*0010*/ 	.short	0x0002
        /*0012*/ 	.short	0x0c49
        /*0014*/ 	.byte	0x00, 0xf0, 0x05, 0x00


	//----- nvinfo : EIATTR_KPARAM_INFO
	.align		4
.L_6655:
        /*0018*/ 	.byte	0x04, 0x17
        /*001a*/ 	.short	(.L_6657 - .L_6656)
.L_6656:
        /*001c*/ 	.word	0x00000000
        /*0020*/ 	.short	0x0001
        /*0022*/ 	.short	0x0c48
        /*0024*/ 	.byte	0x00, 0xf0, 0x05, 0x00


	//----- nvinfo : EIATTR_KPARAM_INFO
	.align		4
.L_6657:
        /*0028*/ 	.byte	0x04, 0x17
        /*002a*/ 	.short	(.L_6659 - .L_6658)
.L_6658:
        /*002c*/ 	.word	0x00000000
        /*0030*/ 	.short	0x0000
        /*0032*/ 	.short	0x0000
        /*0034*/ 	.byte	0x00, 0xf0, 0x21, 0x31


	//----- nvinfo : EIATTR_SPARSE_MMA_MASK
	.align		4
.L_6659:
        /*0038*/ 	.byte	0x03, 0x50
        /*003a*/ 	.short	0x0000


	//----- nvinfo : EIATTR_MAXREG_COUNT
	.align		4
        /*003c*/ 	.byte	0x03, 0x1b
        /*003e*/ 	.short	0x0080


	//----- nvinfo : EIATTR_MERCURY_ISA_VERSION
	.align		4
        /*0040*/ 	.byte	0x03, 0x5f
        /*0042*/ 	.short	0x0101


	//----- nvinfo : EIATTR_VRC_CTA_INIT_COUNT
	.align		4
        /*0044*/ 	.byte	0x02, 0x4a
	.zero		1
	.zero		1


	//----- nvinfo : EIATTR_EXIT_INSTR_OFFSETS
	.align		4
        /*0048*/ 	.byte	0x04, 0x1c
        /*004a*/ 	.short	(.L_6661 - .L_6660)


	//   ....[0]....
.L_6660:
        /*004c*/ 	.word	0x00000160


	//   ....[1]....
        /*0050*/ 	.word	0x000009e0


	//   ....[2]....
        /*0054*/ 	.word	0x00000cf0


	//   ....[3]....
        /*0058*/ 	.word	0x00000d50


	//   ....[4]....
        /*005c*/ 	.word	0x00000da0


	//   ....[5]....
        /*0060*/ 	.word	0x00000f60


	//----- nvinfo : EIATTR_MAX_THREADS
	.align		4
.L_6661:
        /*0064*/ 	.byte	0x04, 0x05
        /*0066*/ 	.short	(.L_6663 - .L_6662)
.L_6662:
        /*0068*/ 	.word	0x00000200
        /*006c*/ 	.word	0x00000001
        /*0070*/ 	.word	0x00000001


	//----- nvinfo : EIATTR_CRS_STACK_SIZE
	.align		4
.L_6663:
        /*0074*/ 	.byte	0x04, 0x1e
        /*0076*/ 	.short	(.L_6665 - .L_6664)
.L_6664:
        /*0078*/ 	.word	0x00000000


	//----- nvinfo : EIATTR_CBANK_PARAM_SIZE
	.align		4
.L_6665:
        /*007c*/ 	.byte	0x03, 0x19
        /*007e*/ 	.short	0x0c4a


	//----- nvinfo : EIATTR_PARAM_CBANK
	.align		4
        /*0080*/ 	.byte	0x04, 0x0a
        /*0082*/ 	.short	(.L_6667 - .L_6666)
	.align		4
.L_6666:
        /*0084*/ 	.word	index@(.nv.constant0._ZN2at6native55_GLOBAL__N__de093ff9_22_ForeachBinaryOpList_cu_a911ec4325multi_tensor_apply_kernelINS1_18TensorListMetadataILi2EEENS1_11CopyFunctorIiN3c108BFloat16ELi2ELi1ELi1EEEJNS0_4CopyIiS7_EEEEEvT_T0_DpT1_)
        /*0088*/ 	.short	0x0380
        /*008a*/ 	.short	0x0c4a


	//----- nvinfo : EIATTR_SW_WAR
	.align		4
.L_6667:
        /*008c*/ 	.byte	0x04, 0x36
        /*008e*/ 	.short	(.L_6669 - .L_6668)
.L_6668:
        /*0090*/ 	.word	0x00000008
.L_6669:


//--------------------- .nv.info._ZN2at6native55_GLOBAL__N__de093ff9_22_ForeachBinaryOpList_cu_a911ec4325multi_tensor_apply_kernelINS1_18TensorListMetadataILi2EEENS1_11CopyFunctorIiN3c104HalfELi2ELi1ELi1EEEJNS0_4CopyIiS7_EEEEEvT_T0_DpT1_ --------------------------
	.section	.nv.info._ZN2at6native55_GLOBAL__N__de093ff9_22_ForeachBinaryOpList_cu_a911ec4325multi_tensor_apply_kernelINS1_18TensorListMetadataILi2EEENS1_11CopyFunctorIiN3c104HalfELi2ELi1ELi1EEEJNS0_4CopyIiS7_EEEEEvT_T0_DpT1_,"",@"SHT_CUDA_INFO"
	.sectionflags	@""
	.align	4


	//----- nvinfo : EIATTR_CUDA_API_VERSION
	.align		4
        /*0000*/ 	.byte	0x04, 0x37
        /*0002*/ 	.short	(.L_6671 - .L_6670)
.L_6670:
        /*0004*/ 	.word	0x00000082


	//----- nvinfo : EIATTR_KPARAM_INFO
	.align		4
.L_6671:
        /*0008*/ 	.byte	0x04, 0x17
        /*000a*/ 	.short	(.L_6673 - .L_6672)
.L_6672:
        /*000c*/ 	.word	0x00000000
        /*0010*/ 	.short	0x0002
        /*0012*/ 	.short	0x0c49
        /*0014*/ 	.byte	0x00, 0xf0, 0x05, 0x00


	//----- nvinfo : EIATTR_KPARAM_INFO
	.align		4
.L_6673:
        /*0018*/ 	.byte	0x04, 0x17
        /*001a*/ 	.short	(.L_6675 - .L_6674)
.L_6674:
        /*001c*/ 	.word	0x00000000
        /*0020*/ 	.short	0x0001
        /*0022*/ 	.short	0x0c48
        /*0024*/ 	.byte	0x00, 0xf0, 0x05, 0x00


	//----- nvinfo : EIATTR_KPARAM_INFO
	.align		4
.L_6675:
        /*0028*/ 	.byte	0x04, 0x17
        /*002a*/ 	.short	(.L_6677 - .L_6676)
.L_6676:
        /*002c*/ 	.word	0x00000000
        /*0030*/ 	.short	0x0000
        /*0032*/ 	.short	0x0000
        /*0034*/ 	.byte	0x00, 0xf0, 0x21, 0x31


	//----- nvinfo : EIATTR_SPARSE_MMA_MASK
	.align		4
.L_6677:
        /*0038*/ 	.byte	0x03, 0x50
        /*003a*/ 	.short	0x0000


	//----- nvinfo : EIATTR_MAXREG_COUNT
	.align		4
        /*003c*/ 	.byte	0x03, 0x1b
        /*003e*/ 	.short	0x0080


	//----- nvinfo : EIATTR_MERCURY_ISA_VERSION
	.align		4
        /*0040*/ 	.byte	0x03, 0x5f
        /*0042*/ 	.short	0x0101


	//----- nvinfo : EIATTR_VRC_CTA_INIT_COUNT
	.align		4
        /*0044*/ 	.byte	0x02, 0x4a
	.zero		1
	.zero		1


	//----- nvinfo : EIATTR_EXIT_INSTR_OFFSETS
	.align		4
        /*0048*/ 	.byte	0x04, 0x1c
        /*004a*/ 	.short	(.L_6679 - .L_6678)


	//   ....[0]....
.L_6678:
        /*004c*/ 	.word	0x00000160


	//   ....[1]....
        /*0050*/ 	.word	0x000009e0


	//   ....[2]....
        /*0054*/ 	.word	0x00000cf0


	//   ....[3]....
        /*0058*/ 	.word	0x00000d50


	//   ....[4]....
        /*005c*/ 	.word	0x00000da0


	//   ....[5]....
        /*0060*/ 	.word	0x00000f40


	//----- nvinfo : EIATTR_MAX_THREADS
	.align		4
.L_6679:
        /*0064*/ 	.byte	0x04, 0x05
        /*0066*/ 	.short	(.L_6681 - .L_6680)
.L_6680:
        /*0068*/ 	.word	0x00000200
        /*006c*/ 	.word	0x00000001
        /*0070*/ 	.word	0x00000001


	//----- nvinfo : EIATTR_CRS_STACK_SIZE
	.align		4
.L_6681:
        /*0074*/ 	.byte	0x04, 0x1e
        /*0076*/ 	.short	(.L_6683 - .L_6682)
.L_6682:
        /*0078*/ 	.word	0x00000000


	//----- nvinfo : EIATTR_CBANK_PARAM_SIZE
	.align		4
.L_6683:
        /*007c*/ 	.byte	0x03, 0x19
        /*007e*/ 	.short	0x0c4a


	//----- nvinfo : EIATTR_PARAM_CBANK
	.align		4
        /*0080*/ 	.byte	0x04, 0x0a
        /*0082*/ 	.short	(.L_6685 - .L_6684)
	.align		4
.L_6684:
        /*0084*/ 	.word	index@(.nv.constant0._ZN2at6native55_GLOBAL__N__de093ff9_22_ForeachBinaryOpList_cu_a911ec4325multi_tensor_apply_kernelINS1_18TensorListMetadataILi2EEENS1_11CopyFunctorIiN3c104HalfELi2ELi1ELi1EEEJNS0_4CopyIiS7_EEEEEvT_T0_DpT1_)
        /*0088*/ 	.short	0x0380
        /*008a*/ 	.short	0x0c4a


	//----- nvinfo : EIATTR_SW_WAR
	.align		4
.L_6685:
        /*008c*/ 	.byte	0x04, 0x36
        /*008e*/ 	.short	(.L_6687 - .L_6686)
.L_6686:
        /*0090*/ 	.word	0x00000008
.L_6687:


//--------------------- .nv.info._ZN2at6native55_GLOBAL__N__de093ff9_22_ForeachBinaryOpList_cu_a911ec4325multi_tensor_apply_kernelINS1_18TensorListMetadataILi2EEENS1_11CopyFunctorIiN3c107complexIfEELi2ELi1ELi1EEEJNS0_4CopyIiS8_EEEEEvT_T0_DpT1_ --------------------------
	.section	.nv.info._ZN2at6native55_GLOBAL__N__de093ff9_22_ForeachBinaryOpList_cu_a911ec4325multi_tensor_apply_kernelINS1_18TensorListMetadataILi2EEENS1_11CopyFunctorIiN3c107complexIfEELi2ELi1ELi1EEEJNS0_4CopyIiS8_EEEEEvT_T0_DpT1_,"",@"SHT_CUDA_INFO"
	.sectionflags	@""
	.align	4


	//----- nvinfo : EIATTR_CUDA_API_VERSION
	.align		4
        /*0000*/ 	.byte	0x04, 0x37
        /*0002*/ 	.short	(.L_6689 - .L_6688)
.L_6688:
        /*0004*/ 	.word	0x00000082


	//----- nvinfo : EIATTR_KPARAM_INFO
	.align		4
.L_6689:
        /*0008*/ 	.byte	0x04, 0x17
        /*000a*/ 	.short	(.L_6691 - .L_6690)
.L_6690:
        /*000c*/ 	.word	0x00000000
        /*0010*/ 	.short	0x0002
        /*0012*/ 	.short	0x0c49
        /*0014*/ 	.byte	0x00, 0xf0, 0x05, 0x00


	//----- nvinfo : EIATTR_KPARAM_INFO
	.align		4
.L_6691:
        /*0018*/ 	.byte	0x04, 0x17
        /*001a*/ 	.short	(.L_6693 - .L_6692)
.L_6692:
        /*001c*/ 	.word	0x00000000
        /*0020*/ 	.short	0x0001
        /*0022*/ 	.short	0x0c48
        /*0024*/ 	.byte	0x00, 0xf0, 0x05, 0x00


	//----- nvinfo : EIATTR_KPARAM_INFO
	.align		4
.L_6693:
        /*0028*/ 	.byte	0x04, 0x17
        /*002a*/ 	.short	(.L_6695 - .L_6694)
.L_6694:
        /*002c*/ 	.word	0x00000000
        /*0030*/ 	.short	0x0000
        /*0032*/ 	.short	0x0000
        /*0034*/ 	.byte	0x00, 0xf0, 0x21, 0x31


	//----- nvinfo : EIATTR_SPARSE_MMA_MASK
	.align		4
.L_6695:
        /*0038*/ 	.byte	0x03, 0x50
        /*003a*/ 	.short	0x0000


	//----- nvinfo : EIATTR_MAXREG_COUNT
	.align		4
        /*003c*/ 	.byte	0x03, 0x1b
        /*003e*/ 	.short	0x0080


	//----- nvinfo : EIATTR_MERCURY_ISA_VERSION
	.align		4
        /*0040*/ 	.byte	0x03, 0x5f
        /*0042*/ 	.short	0x0101


	//----- nvinfo : EIATTR_VRC_CTA_INIT_COUNT
	.align		4
        /*0044*/ 	.byte	0x02, 0x4a
	.zero		1
	.zero		1


	//----- nvinfo : EIATTR_EXIT_INSTR_OFFSETS
	.align		4
        /*0048*/ 	.byte	0x04, 0x1c
        /*004a*/ 	.short	(.L_6697 - .L_6696)


	//   ....[0]....
.L_6696:
        /*004c*/ 	.word	0x00000160


	//   ....[1]....
        /*0050*/ 	.word	0x000009a0


	//   ....[2]....
        /*0054*/ 	.word	0x00000c70


	//   ....[3]....
        /*0058*/ 	.word	0x00000cc0


	//   ....[4]....
        /*005c*/ 	.word	0x00000d10


	//   ....[5]....
        /*0060*/ 	.word	0x00000e70


	//----- nvinfo : EIATTR_MAX_THREADS
	.align		4
.L_6697:
        /*0064*/ 	.byte	0x04, 0x05
        /*0066*/ 	.short	(.L_6699 - .L_6698)
.L_6698:
        /*0068*/ 	.word	0x00000200
        /*006c*/ 	.word	0x00000001
        /*0070*/ 	.word	0x00000001


	//----- nvinfo : EIATTR_CRS_STACK_SIZE
	.align		4
.L_6699:
        /*0074*/ 	.byte	0x04, 0x1e
        /*0076*/ 	.short	(.L_6701 - .L_6700)
.L_6700:
        /*0078*/ 	.word	0x00000000


	//----- nvinfo : EIATTR_CBANK_PARAM_SIZE
	.align		4
.L_6701:
        /*007c*/ 	.byte	0x03, 0x19
        /*007e*/ 	.short	0x0c4a


	//----- nvinfo : EIATTR_PARAM_CBANK
	.align		4
        /*0080*/ 	.byte	0x04, 0x0a
        /*0082*/ 	.short	(.L_6703 - .L_6702)
	.align		4
.L_6702:
        /*0084*/ 	.word	index@(.nv.constant0._ZN2at6native55_GLOBAL__N__de093ff9_22_ForeachBinaryOpList_cu_a911ec4325multi_tensor_apply_kernelINS1_18TensorListMetadataILi2EEENS1_11CopyFunctorIiN3c107complexIfEELi2ELi1ELi1EEEJNS0_4CopyIiS8_EEEEEvT_T0_DpT1_)
        /*0088*/ 	.short	0x0380
        /*008a*/ 	.short	0x0c4a


	//----- nvinfo : EIATTR_SW_WAR
	.align		4
.L_6703:
        /*008c*/ 	.byte	0x04, 0x36
        /*008e*/ 	.short	(.L_6705 - .L_6704)
.L_6704:
        /*0090*/ 	.word	0x00000008
.L_6705:


//--------------------- .nv.info._ZN2at6native55_GLOBAL__N__de093ff9_22_ForeachBinaryOpList_cu_a911ec4325multi_tensor_apply_kernelINS1_18TensorListMetadataILi2EEENS1_11CopyFunctorIiN3c107complexIdEELi2ELi1ELi1EEEJNS0_4CopyIiS8_EEEEEvT_T0_DpT1_ --------------------------
	.section	.nv.info._ZN2at6native55_GLOBAL__N__de093ff9_22_ForeachBinaryOpList_cu_a911ec4325multi_tensor_apply_kernelINS1_18TensorListMetadataILi2EEENS1_11CopyFunctorIiN3c107complexIdEELi2ELi1ELi1EEEJNS0_4CopyIiS8_EEEEEvT_T0_DpT1_,"",@"SHT_CUDA_INFO"
	.sectionflags	@""
	.align	4


	//----- nvinfo : EIATTR_CUDA_API_VERSION
	.align		4
        /*0000*/ 	.byte	0x04, 0x37
        /*0002*/ 	.short	(.L_6707 - .L_6706)
.L_6706:
        /*0004*/ 	.word	0x00000082


	//----- nvinfo : EIATTR_KPARAM_INFO
	.align		4
.L_6707:
        /*0008*/ 	.byte	0x04, 0x17
        /*000a*/ 	.short	(.L_6709 - .L_6708)
.L_6708:
        /*000c*/ 	.word	0x00000000
        /*0010*/ 	.short	0x0002
        /*0012*/ 	.short	0x0c49
        /*0014*/ 	.byte	0x00, 0xf0, 0x05, 0x00


	//----- nvinfo : EIATTR_KPARAM_INFO
	.align		4
.L_6709:
        /*0018*/ 	.byte	0x04, 0x17
        /*001a*/ 	.short	(.L_6711 - .L_6710)
.L_6710:
        /*001c*/ 	.word	0x00000000
        /*0020*/ 	.short	0x0001
        /*0022*/ 	.short	0x0c48
        /*0024*/ 	.byte	0x00, 0xf0, 0x05, 0x00


	//----- nvinfo : EIATTR_KPARAM_INFO
	.align		4
.L_6711:
        /*0028*/ 	.byte	0x04, 0x17
        /*002a*/ 	.short	(.L_6713 - .L_6712)
.L_6712:
        /*002c*/ 	.word	0x00000000
        /*0030*/ 	.short	0x0000
        /*0032*/ 	.short	0x0000
        /*0034*/ 	.byte	0x00, 0xf0, 0x21, 0x31


	//----- nvinfo : EIATTR_SPARSE_MMA_MASK
	.align		4
.L_6713:
        /*0038*/ 	.byte	0x03, 0x50
        /*003a*/ 	.short	0x0000


	//----- nvinfo : EIATTR_MAXREG_COUNT
	.align		4
        /*003c*/ 	.byte	0x03, 0x1b
        /*003e*/ 	.short	0x0080


	//----- nvinfo : EIATTR_MERCURY_ISA_VERSION
	.align		4
        /*0040*/ 	.byte	0x03, 0x5f
        /*0042*/ 	.short	0x0101


	//----- nvinfo : EIATTR_VRC_CTA_INIT_COUNT
	.align		4
        /*0044*/ 	.byte	0x02, 0x4a
	.zero		1
	.zero		1


	//----- nvinfo : EIATTR_EXIT_INSTR_OFFSETS
	.align		4
        /*0048*/ 	.byte	0x04, 0x1c
        /*004a*/ 	.short	(.L_6715 - .L_6714)


	//   ....[0]....
.L_6714:
        /*004c*/ 	.word	0x00000160


	//   ....[1]....
        /*0050*/ 	.word	0x000009e0


	//   ....[2]....
        /*0054*/ 	.word	0x00000c80


	//   ....[3]....
        /*0058*/ 	.word	0x00000cd0


	//   ....[4]....
        /*005c*/ 	.word	0x00000d20


	//   ....[5]....
        /*0060*/ 	.word	0x00000e90


	//----- nvinfo : EIATTR_MAX_THREADS
	.align		4
.L_6715:
        /*0064*/ 	.byte	0x04, 0x05
        /*0066*/ 	.short	(.L_6717 - .L_6716)
.L_6716:
        /*0068*/ 	.word	0x00000200
        /*006c*/ 	.word	0x00000001
        /*0070*/ 	.word	0x00000001


	//----- nvinfo : EIATTR_CRS_STACK_SIZE
	.align		4
.L_6717:
        /*0074*/ 	.byte	0x04, 0x1e
        /*0076*/ 	.short	(.L_6719 - .L_6718)
.L_6718:
        /*0078*/ 	.word	0x00000000


	//----- nvinfo : EIATTR_CBANK_PARAM_SIZE
	.align		4
.L_6719:
        /*007c*/ 	.byte	0x03, 0x19
        /*007e*/ 	.short	0x0c4a


	//----- nvinfo : EIATTR_PARAM_CBANK
	.align		4
        /*0080*/ 	.byte	0x04, 0x0a
        /*0082*/ 	.short	(.L_6721 - .L_6720)
	.align		4
.L_6720:
        /*0084*/ 	.word	index@(.nv.constant0._ZN2at6native55_GLOBAL__N__de093ff9_22_ForeachBinaryOpList_cu_a911ec4325multi_tensor_apply_kernelINS1_18TensorListMetadataILi2EEENS1_11CopyFunctorIiN3c107complexIdEELi2ELi1ELi1EEEJNS0_4CopyIiS8_EEEEEvT_T0_DpT1_)
        /*0088*/ 	.short	0x0380
        /*008a*/ 	.short	0x0c4a


	//----- nvinfo : EIATTR_SW_WAR
	.align		4
.L_6721:
        /*008c*/ 	.byte	0x04, 0x36
        /*008e*/ 	.short	(.L_6723 - .L_6722)
.L_6722:
        /*0090*/ 	.word	0x00000008
.L_6723:


//--------------------- .nv.info._ZN2at6native55_GLOBAL__N__de093ff9_22_ForeachBinaryOpList_cu_a911ec4325multi_tensor_apply_kernelINS1_18TensorListMetadataILi2EEENS1_11CopyFunctorIifLi2ELi1ELi1EEEJNS0_4CopyIifEEEEEvT_T0_DpT1_ --------------------------
	.section	.nv.info._ZN2at6native55_GLOBAL__N__de093ff9_22_ForeachBinaryOpList_cu_a911ec4325multi_tensor_apply_kernelINS1_18TensorListMetadataILi2EEENS1_11CopyFunctorIifLi2ELi1ELi1EEEJNS0_4CopyIifEEEEEvT_T0_DpT1_,"",@"SHT_CUDA_INFO"
	.sectionflags	@""
	.align	4


	//----- nvinfo : EIATTR_CUDA_API_VERSION
	.align		4
        /*0000*/ 	.byte	0x04, 0x37
        /*0002*/ 	.short	(.L_6725 - .L_6724)
.L_6724:
        /*0004*/ 	.word	0x00000082


	//----- nvinfo : EIATTR_KPARAM_INFO
	.align		4
.L_6725:
        /*0008*/ 	.byte	0x04, 0x17
        /*000a*/ 	.short	(.L_6727 - .L_6726)
.L_6726:
        /*000c*/ 	.word	0x00000000
        /*0010*/ 	.short	0x0002
        /*0012*/ 	.short	0x0c49
        /*0014*/ 	.byte	0x00, 0xf0, 0x05, 0x00


	//----- nvinfo : EIATTR_KPARAM_INFO
	.align		4
.L_6727:
        /*0018*/ 	.byte	0x04, 0x17
        /*001a*/ 	.short	(.L_6729 - .L_6728)
.L_6728:
        /*001c*/ 	.word	0x00000000
        /*0020*/ 	.short	0x0001
        /*0022*/ 	.short	0x0c48
        /*0024*/ 	.byte	0x00, 0xf0, 0x05, 0x00


	//----- nvinfo : EIATTR_KPARAM_INFO
	.align		4
.L_6729:
        /*0028*/ 	.byte	0x04, 0x17
        /*002a*/ 	.short	(.L_6731 - .L_6730)
.L_6730:
        /*002c*/ 	.word	0x00000000
        /*0030*/ 	.short	0x0000
        /*0032*/ 	.short	0x0000
        /*0034*/ 	.byte	0x00, 0xf0, 0x21, 0x31


	//----- nvinfo : EIATTR_SPARSE_MMA_MASK
	.align		4
.L_6731:
        /*0038*/ 	.byte	0x03, 0x50
        /*003a*/ 	.short	0x0000


	//----- nvinfo : EIATTR_MAXREG_COUNT
	.align		4
        /*003c*/ 	.byte	0x03, 0x1b
        /*003e*/ 	.short	0x0080


	//----- nvinfo : EIATTR_MERCURY_ISA_VERSION
	.align		4
        /*0040*/ 	.byte	0x03, 0x5f
        /*0042*/ 	.short	0x0101


	//----- nvinfo : EIATTR_VRC_CTA_INIT_COUNT
	.align		4
        /*0044*/ 	.byte	0x02, 0x4a
	.zero		1
	.zero		1


	//----- nvinfo : EIATTR_EXIT_INSTR_OFFSETS
	.align		4
        /*0048*/ 	.byte	0x04, 0x1c
        /*004a*/ 	.short	(.L_6733 - .L_6732)


	//   ....[0]....
.L_6732:
        /*004c*/ 	.word	0x00000160


	//   ....[1]....
        /*0050*/ 	.word	0x00000960


	//   ....[2]....
        /*0054*/ 	.word	0x00000c30


	//   ....[3]....
        /*0058*/ 	.word	0x00000c80


	//   ....[4]....
        /*005c*/ 	.word	0x00000cd0


	//   ....[5]....
        /*0060*/ 	.word	0x00000e50


	//----- nvinfo : EIATTR_MAX_THREADS
	.align		4
.L_6733:
        /*0064*/ 	.byte	0x04, 0x05
        /*0066*/ 	.short	(.L_6735 - .L_6734)
.L_6734:
        /*0068*/ 	.word	0x00000200
        /*006c*/ 	.word	0x00000001
        /*0070*/ 	.word	0x00000001


	//----- nvinfo : EIATTR_CRS_STACK_SIZE
	.align		4
.L_6735:
        /*0074*/ 	.byte	0x04, 0x1e
        /*0076*/ 	.short	(.L_6737 - .L_6736)
.L_6736:
        /*0078*/ 	.word	0x00000000


	//----- nvinfo : EIATTR_CBANK_PARAM_SIZE
	.align		4
.L_6737:
        /*007c*/ 	.byte	0x03, 0x19
        /*007e*/ 	.short	0x0c4a


	//----- nvinfo : EIATTR_PARAM_CBANK
	.align		4
        /*0080*/ 	.byte	0x04, 0x0a
        /*0082*/ 	.short	(.L_6739 - .L_6738)
	.align		4
.L_6738:
        /*0084*/ 	.word	index@(.nv.constant0._ZN2at6native55_GLOBAL__N__de093ff9_22_ForeachBinaryOpList_cu_a911ec4325multi_tensor_apply_kernelINS1_18TensorListMetadataILi2EEENS1_11CopyFunctorIifLi2ELi1ELi1EEEJNS0_4CopyIifEEEEEvT_T0_DpT1_)
        /*0088*/ 	.short	0x0380
        /*008a*/ 	.short	0x0c4a


	//----- nvinfo : EIATTR_SW_WAR
	.align		4
.L_6739:
        /*008c*/ 	.byte	0x04, 0x36
        /*008e*/ 	.short	(.L_6741 - .L_6740)
.L_6740:
        /*0090*/ 	.word	0x00000008
.L_6741:


//--------------------- .nv.info._ZN2at6native55_GLOBAL__N__de093ff9_22_ForeachBinaryOpList_cu_a911ec4325multi_tensor_apply_kernelINS1_18TensorListMetadataILi2EEENS1_11CopyFunctorIidLi2ELi1ELi1EEEJNS0_4CopyIidEEEEEvT_T0_DpT1_ --------------------------
	.section	.nv.info._ZN2at6native55_GLOBAL__N__de093ff9_22_ForeachBinaryOpList_cu_a911ec4325multi_tensor_apply_kernelINS1_18TensorListMetadataILi2EEENS1_11CopyFunctorIidLi2ELi1ELi1EEEJNS0_4CopyIidEEEEEvT_T0_DpT1_,"",@"SHT_CUDA_INFO"
	.sectionflags	@""
	.align	4


	//----- nvinfo : EIATTR_CUDA_API_VERSION
	.align		4
        /*0000*/ 	.byte	0x04, 0x37
        /*0002*/ 	.short	(.L_6743 - .L_6742)
.L_6742:
        /*0004*/ 	.word	0x00000082


	//----- nvinfo : EIATTR_KPARAM_INFO
	.align		4
.L_6743:
        /*0008*/ 	.byte	0x04, 0x17
        /*000a*/ 	.short	(.L_6745 - .L_6744)
.L_6744:
        /*000c*/ 	.word	0x00000000
        /*0010*/ 	.short	0x0002
        /*0012*/ 	.short	0x0c49
        /*0014*/ 	.byte	0x00, 0xf0, 0x05, 0x00


	//----- nvinfo : EIATTR_KPARAM_INFO
	.align		4
.L_6745:
        /*0018*/ 	.byte	0x04, 0x17
        /*001a*/ 	.short	(.L_6747 - .L_6746)
.L_6746:
        /*001c*/ 	.word	0x00000000
        /*0020*/ 	.short	0x0001
        /*0022*/ 	.short	0x0c48
        /*0024*/ 	.byte	0x00, 0xf0, 0x05, 0x00


	//----- nvinfo : EIATTR_KPARAM_INFO
	.align		4
.L_6747:
        /*0028*/ 	.byte	0x04, 0x17
        /*002a*/ 	.short	(.L_6749 - .L_6748)
.L_6748:
        /*002c*/ 	.word	0x00000000
        /*0030*/ 	.short	0x0000
        /*0032*/ 	.short	0x0000
        /*0034*/ 	.byte	0x00, 0xf0, 0x21, 0x31


	//----- nvinfo : EIATTR_SPARSE_MMA_MASK
	.align		4
.L_6749:
        /*0038*/ 	.byte	0x03, 0x50
        /*003a*/ 	.short	0x0000


	//----- nvinfo : EIATTR_MAXREG_COUNT
	.align		4
        /*003c*/ 	.byte	0x03, 0x1b
        /*003e*/ 	.short	0x0080


	//----- nvinfo : EIATTR_MERCURY_ISA_VERSION
	.align		4
        /*0040*/ 	.byte	0x03, 0x5f
        /*0042*/ 	.short	0x0101


	//----- nvinfo : EIATTR_VRC_CTA_INIT_COUNT
	.align		4
        /*0044*/ 	.byte	0x02, 0x4a
	.zero		1
	.zero		1


	//----- nvinfo : EIATTR_EXIT_INSTR_OFFSETS
	.align		4
        /*0048*/ 	.byte	0x04, 0x1c
        /*004a*/ 	.short	(.L_6751 - .L_6750)


	//   ....[0]....
.L_6750:
        /*004c*/ 	.word	0x00000160


	//   ....[1]....
        /*0050*/ 	.word	0x00000990


	//   ....[2]....
        /*0054*/ 	.word	0x00000c30


	//   ....[3]....
        /*0058*/ 	.word	0x00000c80


	//   ....[4]....
        /*005c*/ 	.word	0x00000cd0


	//   ....[5]....
        /*0060*/ 	.word	0x00000e30


	//----- nvinfo : EIATTR_MAX_THREADS
	.align		4
.L_6751:
        /*0064*/ 	.byte	0x04, 0x05
        /*0066*/ 	.short	(.L_6753 - .L_6752)
.L_6752:
        /*0068*/ 	.word	0x00000200
        /*006c*/ 	.word	0x00000001
        /*0070*/ 	.word	0x00000001


	//----- nvinfo : EIATTR_CRS_STACK_SIZE
	.align		4
.L_6753:
        /*0074*/ 	.byte	0x04, 0x1e
        /*0076*/ 	.short	(.L_6755 - .L_6754)
.L_6754:
        /*0078*/ 	.word	0x00000000


	//----- nvinfo : EIATTR_CBANK_PARAM_SIZE
	.align		4
.L_6755:
        /*007c*/ 	.byte	0x03, 0x19
        /*007e*/ 	.short	0x0c4a


	//----- nvinfo : EIATTR_PARAM_CBANK
	.align		4
        /*0080*/ 	.byte	0x04, 0x0a
        /*0082*/ 	.short	(.L_6757 - .L_6756)
	.align		4
.L_6756:
        /*0084*/ 	.word	index@(.nv.constant0._ZN2at6native55_GLOBAL__N__de093ff9_22_ForeachBinaryOpList_cu_a911ec4325multi_tensor_apply_kernelINS1_18TensorListMetadataILi2EEENS1_11CopyFunctorIidLi2ELi1ELi1EEEJNS0_4CopyIidEEEEEvT_T0_DpT1_)
        /*0088*/ 	.short	0x0380
        /*008a*/ 	.short	0x0c4a


	//----- nvinfo : EIATTR_SW_WAR
	.align		4
.L_6757:
        /*008c*/ 	.byte	0x04, 0x36
        /*008e*/ 	.short	(.L_6759 - .L_6758)
.L_6758:
        /*0090*/ 	.word	0x00000008
.L_6759:


//--------------------- .nv.info._ZN2at6native55_GLOBAL__N__de093ff9_22_ForeachBinaryOpList_cu_a911ec4325multi_tensor_apply_kernelINS1_18TensorListMetadataILi2EEENS1_11CopyFunctorIisLi2ELi1ELi1EEEJNS0_4CopyIisEEEEEvT_T0_DpT1_ --------------------------
	.section	.nv.info._ZN2at6native55_GLOBAL__N__de093ff9_22_ForeachBinaryOpList_cu_a911ec4325multi_tensor_apply_kernelINS1_18TensorListMetadataILi2EEENS1_11CopyFunctorIisLi2ELi1ELi1EEEJNS0_4CopyIisEEEEEvT_T0_DpT1_,"",@"SHT_CUDA_INFO"
	.sectionflags	@""
	.align	4


	//----- nvinfo : EIATTR_CUDA_API_VERSION
	.align		4
        /*0000*/ 	.byte	0x04, 0x37
        /*0002*/ 	.short	(.L_6761 - .L_6760)
.L_6760:
        /*0004*/ 	.word	0x00000082


	//----- nvinfo : EIATTR_KPARAM_INFO
	.align		4
.L_6761:
        /*0008*/ 	.byte	0x04, 0x17
        /*000a*/ 	.short	(.L_6763 - .L_6762)
.L_6762:
        /*000c*/ 	.word	0x00000000
        /*0010*/ 	.short	0x0002
        /*0012*/ 	.short	0x0c49
        /*0014*/ 	.byte	0x00, 0xf0, 0x05, 0x00


	//----- nvinfo : EIATTR_KPARAM_INFO
	.align		4
.L_6763:
        /*0018*/ 	.byte	0x04, 0x17
        /*001a*/ 	.short	(.L_6765 - .L_6764)
.L_6764:
        /*001c*/ 	.word	0x00000000
        /*0020*/ 	.short	0x0001
        /*0022*/ 	.short	0x0c48
        /*0024*/ 	.byte	0x00, 0xf0, 0x05, 0x00


	//----- nvinfo : EIATTR_KPARAM_INFO
	.align		4
.L_6765:
        /*0028*/ 	.byte	0x04, 0x17
        /*002a*/ 	.short	(.L_6767 - .L_6766)
.L_6766:
        /*002c*/ 	.word	0x00000000
        /*0030*/ 	.short	0x0000
        /*0032*/ 	.short	0x0000
        /*0034*/ 	.byte	0x00, 0xf0, 0x21, 0x31


	//----- nvinfo : EIATTR_SPARSE_MMA_MASK
	.align		4
.L_6767:
        /*0038*/ 	.byte	0x03, 0x50
        /*003a*/ 	.short	0x0000


	//----- nvinfo : EIATTR_MAXREG_COUNT
	.align		4
        /*003c*/ 	.byte	0x03, 0x1b
        /*003e*/ 	.short	0x0080


	//----- nvinfo : EIATTR_MERCURY_ISA_VERSION
	.align		4
        /*0040*/ 	.byte	0x03, 0x5f
        /*0042*/ 	.short	0x0101


	//----- nvinfo : EIATTR_VRC_CTA_INIT_COUNT
	.align		4
        /*0044*/ 	.byte	0x02, 0x4a
	.zero		1
	.zero		1


	//----- nvinfo : EIATTR_EXIT_INSTR_OFFSETS
	.align		4
        /*0048*/ 	.byte	0x04, 0x1c
        /*004a*/ 	.short	(.L_6769 - .L_6768)


	//   ....[0]....
.L_6768:
        /*004c*/ 	.word	0x00000160


	//   ....[1]....
        /*0050*/ 	.word	0x00000980


	//   ....[2]....
        /*0054*/ 	.word	0x00000c50


	//   ....[3]....
        /*0058*/ 	.word	0x00000cb0


	//   ....[4]....
        /*005c*/ 	.word	0x00000d00


	//   ....[5]....
        /*0060*/ 	.word	0x00000e60


	//----- nvinfo : EIATTR_MAX_THREADS
	.align		4
.L_6769:
        /*0064*/ 	.byte	0x04, 0x05
        /*0066*/ 	.short	(.L_6771 - .L_6770)
.L_6770:
        /*0068*/ 	.word	0x00000200
        /*006c*/ 	.word	0x00000001
        /*0070*/ 	.word	0x00000001


	//----- nvinfo : EIATTR_CRS_STACK_SIZE
	.align		4
.L_6771:
        /*0074*/ 	.byte	0x04, 0x1e
        /*0076*/ 	.short	(.L_6773 - .L_6772)
.L_6772:
        /*0078*/ 	.word	0x00000000


	//----- nvinfo : EIATTR_CBANK_PARAM_SIZE
	.align		4
.L_6773:
        /*007c*/ 	.byte	0x03, 0x19
        /*007e*/ 	.short	0x0c4a


	//----- nvinfo : EIATTR_PARAM_CBANK
	.align		4
        /*0080*/ 	.byte	0x04, 0x0a
        /*0082*/ 	.short	(.L_6775 - .L_6774)
	.align		4
.L_6774:
        /*0084*/ 	.word	index@(.nv.constant0._ZN2at6native55_GLOBAL__N__de093ff9_22_ForeachBinaryOpList_cu_a911ec4325multi_tensor_apply_kernelINS1_18TensorListMetadataILi2EEENS1_11CopyFunctorIisLi2ELi1ELi1EEEJNS0_4CopyIisEEEEEvT_T0_DpT1_)
        /*0088*/ 	.short	0x0380
        /*008a*/ 	.short	0x0c4a


	//----- nvinfo : EIATTR_SW_WAR
	.align		4
.L_6775:
        /*008c*/ 	.byte	0x04, 0x36
        /*008e*/ 	.short	(.L_6777 - .L_6776)
.L_6776:
        /*0090*/ 	.word	0x00000008
.L_6777:


//--------------------- .nv.info._ZN2at6native55_GLOBAL__N__de093ff9_22_ForeachBinaryOpList_cu_a911ec4325multi_tensor_apply_kernelINS1_18TensorListMetadataILi2EEENS1_11CopyFunctorIilLi2ELi1ELi1EEEJNS0_4CopyIilEEEEEvT_T0_DpT1_ --------------------------
	.section	.nv.info._ZN2at6native55_GLOBAL__N__de093ff9_22_ForeachBinaryOpList_cu_a911ec4325multi_tensor_apply_kernelINS1_18TensorListMetadataILi2EEENS1_11CopyFunctorIilLi2ELi1ELi1EEEJNS0_4CopyIilEEEEEvT_T0_DpT1_,"",@"SHT_CUDA_INFO"
	.sectionflags	@""
	.align	4


	//----- nvinfo : EIATTR_CUDA_API_VERSION
	.align		4
        /*0000*/ 	.byte	0x04, 0x37
        /*0002*/ 	.short	(.L_6779 - .L_6778)
.L_6778:
        /*0004*/ 	.word	0x00000082


	//----- nvinfo : EIATTR_KPARAM_INFO
	.align		4
.L_6779:
        /*0008*/ 	.byte	0x04, 0x17
        /*000a*/ 	.short	(.L_6781 - .L_6780)
.L_6780:
        /*000c*/ 	.word	0x00000000
        /*0010*/ 	.short	0x0002
        /*0012*/ 	.short	0x0c49
        /*0014*/ 	.byte	0x00, 0xf0, 0x05, 0x00


	//----- nvinfo : EIATTR_KPARAM_INFO
	.align		4
.L_6781:
        /*0018*/ 	.byte	0x04, 0x17
        /*001a*/ 	.short	(.L_6783 - .L_6782)
.L_6782:
        /*001c*/ 	.word	0x00000000
        /*0020*/ 	.short	0x0001
        /*0022*/ 	.short	0x0c48
        /*0024*/ 	.byte	0x00, 0xf0, 0x05, 0x00


	//----- nvinfo : EIATTR_KPARAM_INFO
	.align		4
.L_6783:
        /*0028*/ 	.byte	0x04, 0x17
        /*002a*/ 	.short	(.L_6785 - .L_6784)
.L_6784:
        /*002c*/ 	.word	0x00000000
        /*0030*/ 	.short	0x0000
        /*0032*/ 	.short	0x0000
        /*0034*/ 	.byte	0x00, 0xf0, 0x21, 0x31


	//----- nvinfo : EIATTR_SPARSE_MMA_MASK
	.align		4
.L_6785:
        /*0038*/ 	.byte	0x03, 0x50
        /*003a*/ 	.short	0x0000


	//----- nvinfo : EIATTR_MAXREG_COUNT
	.align		4
        /*003c*/ 	.byte	0x03, 0x1b
        /*003e*/ 	.short	0x0080


	//----- nvinfo : EIATTR_MERCURY_ISA_VERSION
	.align		4
        /*0040*/ 	.byte	0x03, 0x5f
        /*0042*/ 	.short	0x0101


	//----- nvinfo : EIATTR_VRC_CTA_INIT_COUNT
	.align		4
        /*0044*/ 	.byte	0x02, 0x4a
	.zero		1
	.zero		1


	//----- nvinfo : EIATTR_EXIT_INSTR_OFFSETS
	.align		4
        /*0048*/ 	.byte	0x04, 0x1c
        /*004a*/ 	.short	(.L_6787 - .L_6786)


	//   ....[0]....
.L_6786:
        /*004c*/ 	.word	0x00000160


	//   ....[1]....
        /*0050*/ 	.word	0x000008d0


	//   ....[2]....
        /*0054*/ 	.word	0x00000b80


	//   ....[3]....
        /*0058*/ 	.word	0x00000bc0


	//   ....[4]....
        /*005c*/ 	.word	0x00000c10


	//   ....[5]....
        /*0060*/ 	.word	0x00000d30


	//----- nvinfo : EIATTR_MAX_THREADS
	.align		4
.L_6787:
        /*0064*/ 	.byte	0x04, 0x05
        /*0066*/ 	.short	(.L_6789 - .L_6788)
.L_6788:
        /*0068*/ 	.word	0x00000200
        /*006c*/ 	.word	0x00000001
        /*0070*/ 	.word	0x00000001


	//----- nvinfo : EIATTR_CRS_STACK_SIZE
	.align		4
.L_6789:
        /*0074*/ 	.byte	0x04, 0x1e
        /*0076*/ 	.short	(.L_6791 - .L_6790)
.L_6790:
        /*0078*/ 	.word	0x00000000


	//----- nvinfo : EIATTR_CBANK_PARAM_SIZE
	.align		4
.L_6791:
        /*007c*/ 	.byte	0x03, 0x19
        /*007e*/ 	.short	0x0c4a


	//----- nvinfo : EIATTR_PARAM_CBANK
	.align		4
        /*0080*/ 	.byte	0x04, 0x0a
        /*0082*/ 	.short	(.L_6793 - .L_6792)
	.align		4
.L_6792:
        /*0084*/ 	.word	index@(.nv.constant0._ZN2at6native55_GLOBAL__N__de093ff9_22_ForeachBinaryOpList_cu_a911ec4325multi_tensor_apply_kernelINS1_18TensorListMetadataILi2EEENS1_11CopyFunctorIilLi2ELi1ELi1EEEJNS0_4CopyIilEEEEEvT_T0_DpT1_)
        /*0088*/ 	.short	0x0380
        /*008a*/ 	.short	0x0c4a


	//----- nvinfo : EIATTR_SW_WAR
	.align		4
.L_6793:
        /*008c*/ 	.byte	0x04, 0x36
        /*008e*/ 	.short	(.L_6795 - .L_6794)
.L_6794:
        /*0090*/ 	.word	0x00000008
.L_6795:


//--------------------- .nv.info._ZN2at6native55_GLOBAL__N__de093ff9_22_ForeachBinaryOpList_cu_a911ec4325multi_tensor_apply_kernelINS1_18TensorListMetadataILi2EEENS1_11CopyFunctorIiaLi2ELi1ELi1EEEJNS0_4CopyIiaEEEEEvT_T0_DpT1_ --------------------------
	.section	.nv.info._ZN2at6native55_GLOBAL__N__de093ff9_22_ForeachBinaryOpList_cu_a911ec4325multi_tensor_apply_kernelINS1_18TensorListMetadataILi2EEENS1_11CopyFunctorIiaLi2ELi1ELi1EEEJNS0_4CopyIiaEEEEEvT_T0_DpT1_,"",@"SHT_CUDA_INFO"
	.sectionflags	@""
	.align	4


	//----- nvinfo : EIATTR_CUDA_API_VERSION
	.align		4
        /*0000*/ 	.byte	0x04, 0x37
        /*0002*/ 	.short	(.L_6797 - .L_6796)
.L_6796:
        /*0004*/ 	.word	0x00000082


	//----- nvinfo : EIATTR_KPARAM_INFO
	.align		4
.L_6797:
        /*0008*/ 	.byte	0x04, 0x17
        /*000a*/ 	.short	(.L_6799 - .L_6798)
.L_6798:
        /*000c*/ 	.word	0x00000000
        /*0010*/ 	.short	0x0002
        /*0012*/ 	.short	0x0c49
        /*0014*/ 	.byte	0x00, 0xf0, 0x05, 0x00


	//----- nvinfo : EIATTR_KPARAM_INFO
	.align		4
.L_6799:
        /*0018*/ 	.byte	0x04, 0x17
        /*001a*/ 	.short	(.L_6801 - .L_6800)
.L_6800:
        /*001c*/ 	.word	0x00000000
        /*0020*/ 	.short	0x0001
        /*0022*/ 	.short	0x0c48
        /*0024*/ 	.byte	0x00, 0xf0, 0x05, 0x00


	//----- nvinfo : EIATTR_KPARAM_INFO
	.align		4
.L_6801:
        /*0028*/ 	.byte	0x04, 0x17
        /*002a*/ 	.short	(.L_6803 - .L_6802)
.L_6802:
        /*002c*/ 	.word	0x00000000
        /*0030*/ 	.short	0x0000
        /*0032*/ 	.short	0x0000
        /*0034*/ 	.byte	0x00, 0xf0, 0x21, 0x31


	//----- nvinfo : EIATTR_SPARSE_MMA_MASK
	.align		4
.L_6803:
        /*0038*/ 	.byte	0x03, 0x50
        /*003a*/ 	.short	0x0000


	//----- nvinfo : EIATTR_MAXREG_COUNT
	.align		4
        /*003c*/ 	.byte	0x03, 0x1b
        /*003e*/ 	.short	0x0080


	//----- nvinfo : EIATTR_MERCURY_ISA_VERSION
	.align		4
        /*0040*/ 	.byte	0x03, 0x5f
        /*0042*/ 	.short	0x0101


	//----- nvinfo : EIATTR_VRC_CTA_INIT_COUNT
	.align		4
        /*0044*/ 	.byte	0x02, 0x4a
	.zero		1
	.zero		1


	//----- nvinfo : EIATTR_EXIT_INSTR_OFFSETS
	.align		4
        /*0048*/ 	.byte	0x04, 0x1c
        /*004a*/ 	.short	(.L_6805 - .L_6804)


	//   ....[0]....
.L_6804:
        /*004c*/ 	.word	0x00000170


	//   ....[1]....
        /*0050*/ 	.word	0x00000c90


	//   ....[2]....
        /*0054*/ 	.word	0x00000f80


	//   ....[3]....
        /*0058*/ 	.word	0x00000fe0


	//   ....[4]....
        /*005c*/ 	.word	0x00001030


	//   ....[5]....
        /*0060*/ 	.word	0x000011c0


	//----- nvinfo : EIATTR_MAX_THREADS
	.align		4
.L_6805:
        /*0064*/ 	.byte	0x04, 0x05
        /*0066*/ 	.short	(.L_6807 - .L_6806)
.L_6806:
        /*0068*/ 	.word	0x00000200
        /*006c*/ 	.word	0x00000001
        /*0070*/ 	.word	0x00000001


	//----- nvinfo : EIATTR_CRS_STACK_SIZE
	.align		4
.L_6807:
        /*0074*/ 	.byte	0x04, 0x1e
        /*0076*/ 	.short	(.L_6809 - .L_6808)
.L_6808:
        /*0078*/ 	.word	0x00000000


	//----- nvinfo : EIATTR_CBANK_PARAM_SIZE
	.align		4
.L_6809:
        /*007c*/ 	.byte	0x03, 0x19
        /*007e*/ 	.short	0x0c4a


	//----- nvinfo : EIATTR_PARAM_CBANK
	.align		4
        /*0080*/ 	.byte	0x04, 0x0a
        /*0082*/ 	.short	(.L_6811 - .L_6810)
	.align		4
.L_6810:
        /*0084*/ 	.word	index@(.nv.constant0._ZN2at6native55_GLOBAL__N__de093ff9_22_ForeachBinaryOpList_cu_a911ec4325multi_tensor_apply_kernelINS1_18TensorListMetadataILi2EEENS1_11CopyFunctorIiaLi2ELi1ELi1EEEJNS0_4CopyIiaEEEEEvT_T0_DpT1_)
        /*0088*/ 	.short	0x0380
        /*008a*/ 	.short	0x0c4a


	//----- nvinfo : EIATTR_SW_WAR
	.align		4
.L_6811:
        /*008c*/ 	.byte	0x04, 0x36
        /*008e*/ 	.short	(.L_6813 - .L_6812)
.L_6812:
        /*0090*/ 	.word	0x00000008
.L_6813:


//--------------------- .nv.info._ZN2at6native55_GLOBAL__N__de093ff9_22_ForeachBinaryOpList_cu_a911ec4325multi_tensor_apply_kernelINS1_18TensorListMetadataILi2EEENS1_11CopyFunctorIihLi2ELi1ELi1EEEJNS0_4CopyIihEEEEEvT_T0_DpT1_ --------------------------
	.section	.nv.info._ZN2at6native55_GLOBAL__N__de093ff9_22_ForeachBinaryOpList_cu_a911ec4325multi_tensor_apply_kernelINS1_18TensorListMetadataILi2EEENS1_11CopyFunctorIihLi2ELi1ELi1EEEJNS0_4CopyIihEEEEEvT_T0_DpT1_,"",@"SHT_CUDA_INFO"
	.sectionflags	@""
	.align	4


	//----- nvinfo : EIATTR_CUDA_API_VERSION
	.align		4
        /*0000*/ 	.byte	0x04, 0x37
        /*0002*/ 	.short	(.L_6815 - .L_6814)
.L_6814:
        /*0004*/ 	.word	0x00000082


	//----- nvinfo : EIATTR_KPARAM_INFO
	.align		4
.L_6815:
        /*0008*/ 	.byte	0x04, 0x17
        /*000a*/ 	.short	(.L_6817 - .L_6816)
.L_6816:
        /*000c*/ 	.word	0x00000000
        /*0010*/ 	.short	0x0002
        /*0012*/ 	.short	0x0c49
        /*0014*/ 	.byte	0x00, 0xf0, 0x05, 0x00


	//----- nvinfo : EIATTR_KPARAM_INFO
	.align		4
.L_6817:
        /*0018*/ 	.byte	0x04, 0x17
        /*001a*/ 	.short	(.L_6819 - .L_6818)
.L_6818:
        /*001c*/ 	.word	0x00000000
        /*0020*/ 	.short	0x0001
        /*0022*/ 	.short	0x0c48
        /*0024*/ 	.byte	0x00, 0xf0, 0x05, 0x00


	//----- nvinfo : EIATTR_KPARAM_INFO
	.align		4
.L_6819:
        /*0028*/ 	.byte	0x04, 0x17
        /*002a*/ 	.short	(.L_6821 - .L_6820)
.L_6820:
        /*002c*/ 	.word	0x00000000
        /*0030*/ 	.short	0x0000
        /*0032*/ 	.short	0x0000
        /*0034*/ 	.byte	0x00, 0xf0, 0x21, 0x31


	//----- nvinfo : EIATTR_SPARSE_MMA_MASK
	.align		4
.L_6821:
        /*0038*/ 	.byte	0x03, 0x50
        /*003a*/ 	.short	0x0000


	//----- nvinfo : EIATTR_MAXREG_COUNT
	.align		4
        /*003c*/ 	.byte	0x03, 0x1b
        /*003e*/ 	.short	0x0080


	//----- nvinfo : EIATTR_MERCURY_ISA_VERSION
	.align		4
        /*0040*/ 	.byte	0x03, 0x5f
        /*0042*/ 	.short	0x0101


	//----- nvinfo : EIATTR_VRC_CTA_INIT_COUNT
	.align		4
        /*0044*/ 	.byte	0x02, 0x4a
	.zero		1
	.zero		1


	//----- nvinfo : EIATTR_EXIT_INSTR_OFFSETS
	.align		4
        /*0048*/ 	.byte	0x04, 0x1c
        /*004a*/ 	.short	(.L_6823 - .L_6822)


	//   ....[0]....
.L_6822:
        /*004c*/ 	.word	0x00000170


	//   ....[1]....
        /*0050*/ 	.word	0x00000c10


	//   ....[2]....
        /*0054*/ 	.word	0x00000ec0


	//   ....[3]....
        /*0058*/ 	.word	0x00000f10


	//   ....[4]....
        /*005c*/ 	.word	0x00000f60


	//   ....[5]....
        /*0060*/ 	.word	0x000010c0


	//----- nvinfo : EIATTR_MAX_THREADS
	.align		4
.L_6823:
        /*0064*/ 	.byte	0x04, 0x05
        /*0066*/ 	.short	(.L_6825 - .L_6824)
.L_6824:
        /*0068*/ 	.word	0x00000200
        /*006c*/ 	.word	0x00000001
        /*0070*/ 	.word	0x00000001


	//----- nvinfo : EIATTR_CRS_STACK_SIZE
	.align		4
.L_6825:
        /*0074*/ 	.byte	0x04, 0x1e
        /*0076*/ 	.short	(.L_6827 - .L_6826)
.L_6826:
        /*0078*/ 	.word	0x00000000


	//----- nvinfo : EIATTR_CBANK_PARAM_SIZE
	.align		4
.L_6827:
        /*007c*/ 	.byte	0x03, 0x19
        /*007e*/ 	.short	0x0c4a


	//----- nvinfo : EIATTR_PARAM_CBANK
	.align		4
        /*0080*/ 	.byte	0x04, 0x0a
        /*0082*/ 	.short	(.L_6829 - .L_6828)
	.align		4
.L_6828:
        /*0084*/ 	.word	index@(.nv.constant0._ZN2at6native55_GLOBAL__N__de093ff9_22_ForeachBinaryOpList_cu_a911ec4325multi_tensor_apply_kernelINS1_18TensorListMetadataILi2EEENS1_11CopyFunctorIihLi2ELi1ELi1EEEJNS0_4CopyIihEEEEEvT_T0_DpT1_)
        /*0088*/ 	.short	0x0380
        /*008a*/ 	.short	0x0c4a


	//----- nvinfo : EIATTR_SW_WAR
	.align		4
.L_6829:
        /*008c*/ 	.byte	0x04, 0x36
        /*008e*/ 	.short	(.L_6831 - .L_6830)
.L_6830:
        /*0090*/ 	.word	0x00000008
.L_6831:


//--------------------- .nv.info._ZN2at6native55_GLOBAL__N__de093ff9_22_ForeachBinaryOpList_cu_a911ec4325multi_tensor_apply_kernelINS1_18TensorListMetadataILi2EEENS1_14UnaryOpFunctorIiLi2ELi1ELi1EEEJNS0_4CopyIiiEEEEEvT_T0_DpT1_ --------------------------
	.section	.nv.info._ZN2at6native55_GLOBAL__N__de093ff9_22_ForeachBinaryOpList_cu_a911ec4325multi_tensor_apply_kernelINS1_18TensorListMetadataILi2EEENS1_14UnaryOpFunctorIiLi2ELi1ELi1EEEJNS0_4CopyIiiEEEEEvT_T0_DpT1_,"",@"SHT_CUDA_INFO"
	.sectionflags	@""
	.align	4


	//----- nvinfo : EIATTR_CUDA_API_VERSION
	.align		4
        /*0000*/ 	.byte	0x04, 0x37
        /*0002*/ 	.short	(.L_6833 - .L_6832)
.L_6832:
        /*0004*/ 	.word	0x00000082


	//----- nvinfo : EIATTR_KPARAM_INFO
	.align		4
.L_6833:
        /*0008*/ 	.byte	0x04, 0x17
        /*000a*/ 	.short	(.L_6835 - .L_6834)
.L_6834:
        /*000c*/ 	.word	0x00000000
        /*0010*/ 	.short	0x0002
        /*0012*/ 	.short	0x0c49
        /*0014*/ 	.byte	0x00, 0xf0, 0x05, 0x00


	//----- nvinfo : EIATTR_KPARAM_INFO
	.align		4
.L_6835:
        /*0018*/ 	.byte	0x04, 0x17
        /*001a*/ 	.short	(.L_6837 - .L_6836)
.L_6836:
        /*001c*/ 	.word	0x00000000
        /*0020*/ 	.short	0x0001
        /*0022*/ 	.short	0x0c48
        /*0024*/ 	.byte	0x00, 0xf0, 0x05, 0x00


	//----- nvinfo : EIATTR_KPARAM_INFO
	.align		4
.L_6837:
        /*0028*/ 	.byte	0x04, 0x17
        /*002a*/ 	.short	(.L_6839 - .L_6838)
.L_6838:
        /*002c*/ 	.word	0x00000000
        /*0030*/ 	.short	0x0000
        /*0032*/ 	.short	0x0000
        /*0034*/ 	.byte	0x00, 0xf0, 0x21, 0x31


	//----- nvinfo : EIATTR_SPARSE_MMA_MASK
	.align		4
.L_6839:
        /*0038*/ 	.byte	0x03, 0x50
        /*003a*/ 	.short	0x0000


	//----- nvinfo : EIATTR_MAXREG_COUNT
	.align		4
        /*003c*/ 	.byte	0x03, 0x1b
        /*003e*/ 	.short	0x0080


	//----- nvinfo : EIATTR_MERCURY_ISA_VERSION
	.align		4
        /*0040*/ 	.byte	0x03, 0x5f
        /*0042*/ 	.short	0x0101


	//----- nvinfo : EIATTR_VRC_CTA_INIT_COUNT
	.align		4
        /*0044*/ 	.byte	0x02, 0x4a
	.zero		1
	.zero		1


	//----- nvinfo : EIATTR_EXIT_INSTR_OFFSETS
	.align		4
        /*0048*/ 	.byte	0x04, 0x1c
        /*004a*/ 	.short	(.L_6841 - .L_6840)


	//   ....[0]....
.L_6840:
        /*004c*/ 	.word	0x00000160


	//   ....[1]....
        /*0050*/ 	.word	0x00000950


	//   ....[2]....
        /*0054*/ 	.word	0x00000bf0


	//   ....[3]....
        /*0058*/ 	.word	0x00000c30


	//   ....[4]....
        /*005c*/ 	.word	0x00000c80


	//   ....[5]....
        /*0060*/ 	.word	0x00000dc0


	//----- nvinfo : EIATTR_MAX_THREADS
	.align		4
.L_6841:
        /*0064*/ 	.byte	0x04, 0x05
        /*0066*/ 	.short	(.L_6843 - .L_6842)
.L_6842:
        /*0068*/ 	.word	0x00000200
        /*006c*/ 	.word	0x00000001
        /*0070*/ 	.word	0x00000001


	//----- nvinfo : EIATTR_CRS_STACK_SIZE
	.align		4
.L_6843:
        /*0074*/ 	.byte	0x04, 0x1e
        /*0076*/ 	.short	(.L_6845 - .L_6844)
.L_6844:
        /*0078*/ 	.word	0x00000000


	//----- nvinfo : EIATTR_CBANK_PARAM_SIZE
	.align		4
.L_6845:
        /*007c*/ 	.byte	0x03, 0x19
        /*007e*/ 	.short	0x0c4a


	//----- nvinfo : EIATTR_PARAM_CBANK
	.align		4
        /*0080*/ 	.byte	0x04, 0x0a
        /*0082*/ 	.short	(.L_6847 - .L_6846)
	.align		4
.L_6846:
        /*0084*/ 	.word	index@(.nv.constant0._ZN2at6native55_GLOBAL__N__de093ff9_22_ForeachBinaryOpList_cu_a911ec4325multi_tensor_apply_kernelINS1_18TensorListMetadataILi2EEENS1_14UnaryOpFunctorIiLi2ELi1ELi1EEEJNS0_4CopyIiiEEEEEvT_T0_DpT1_)
        /*0088*/ 	.short	0x0380
        /*008a*/ 	.short	0x0c4a


	//----- nvinfo : EIATTR_SW_WAR
	.align		4
.L_6847:
        /*008c*/ 	.byte	0x04, 0x36
        /*008e*/ 	.short	(.L_6849 - .L_6848)
.L_6848:
        /*0090*/ 	.word	0x00000008
.L_6849:


//--------------------- .nv.info._ZN2at6native55_GLOBAL__N__de093ff9_22_ForeachBinaryOpList_cu_a911ec4325multi_tensor_apply_kernelINS1_18TensorListMetadataILi2EEENS1_11CopyFunctorIaN3c1015Float8_e5m2fnuzELi2ELi1ELi1EEEJNS0_4CopyIaS7_EEEEEvT_T0_DpT1_ --------------------------
	.section	.nv.info._ZN2at6native55_GLOBAL__N__de093ff9_22_ForeachBinaryOpList_cu_a911ec4325multi_tensor_apply_kernelINS1_18TensorListMetadataILi2EEENS1_11CopyFunctorIaN3c1015Float8_e5m2fnuzELi2ELi1ELi1EEEJNS0_4CopyIaS7_EEEEEvT_T0_DpT1_,"",@"SHT_CUDA_INFO"
	.sectionflags	@""
	.align	4


	//----- nvinfo : EIATTR_CUDA_API_VERSION
	.align		4
        /*0000*/ 	.byte	0x04, 0x37
        /*0002*/ 	.short	(.L_6851 - .L_6850)
.L_6850:
        /*0004*/ 	.word	0x00000082


	//----- nvinfo : EIATTR_KPARAM_INFO
	.align		4
.L_6851:
        /*0008*/ 	.byte	0x04, 0x17
        /*000a*/ 	.short	(.L_6853 - .L_6852)
.L_6852:
        /*000c*/ 	.word	0x00000000
        /*0010*/ 	.short	0x0002
        /*0012*/ 	.short	0x0c49
        /*0014*/ 	.byte	0x00, 0xf0, 0x05, 0x00


	//----- nvinfo : EIATTR_KPARAM_INFO
	.align		4
.L_6853:
        /*0018*/ 	.byte	0x04, 0x17
        /*001a*/ 	.short	(.L_6855 - .L_6854)
.L_6854:
        /*001c*/ 	.word	0x00000000
        /*0020*/ 	.short	0x0001
        /*0022*/ 	.short	0x0c48
        /*0024*/ 	.byte	0x00, 0xf0, 0x05, 0x00


	//----- nvinfo : EIATTR_KPARAM_INFO
	.align		4
.L_6855:
        /*0028*/ 	.byte	0x04, 0x17
        /*002a*/ 	.short	(.L_6857 - .L_6856)
.L_6856:
        /*002c*/ 	.word	0x00000000
        /*0030*/ 	.short	0x0000
        /*0032*/ 	.short	0x0000
        /*0034*/ 	.byte	0x00, 0xf0, 0x21, 0x31


	//----- nvinfo : EIATTR_SPARSE_MMA_MASK
	.align		4
.L_6857:
        /*0038*/ 	.byte	0x03, 0x50
        /*003a*/ 	.short	0x0000


	//----- nvinfo : EIATTR_MAXREG_COUNT
	.align		4
        /*003c*/ 	.byte	0x03, 0x1b
        /*003e*/ 	.short	0x0080


	//----- nvinfo : EIATTR_MERCURY_ISA_VERSION
	.align		4
        /*0040*/ 	.byte	0x03, 0x5f
        /*0042*/ 	.short	0x0101


	//----- nvinfo : EIATTR_VRC_CTA_INIT_COUNT
	.align		4
        /*0044*/ 	.byte	0x02, 0x4a
	.zero		1
	.zero		1


	//----- nvinfo : EIATTR_EXIT_INSTR_OFFSETS
	.align		4
        /*0048*/ 	.byte	0x04, 0x1c
        /*004a*/ 	.short	(.L_6859 - .L_6858)


	//   ....[0]....
.L_6858:
        /*004c*/ 	.word	0x00000170


	//   ....[1]....
        /*0050*/ 	.word	0x00000cf0


	//   ....[2]....
        /*0054*/ 	.word	0x00000d40


	//   ....[3]....
        /*0058*/ 	.word	0x000015f0


	//----- nvinfo : EIATTR_MAX_THREADS
	.align		4
.L_6859:
        /*005c*/ 	.byte	0x04, 0x05
        /*005e*/ 	.short	(.L_6861 - .L_6860)
.L_6860:
        /*0060*/ 	.word	0x00000200
        /*0064*/ 	.word	0x00000001
        /*0068*/ 	.word	0x00000001


	//----- nvinfo : EIATTR_CRS_STACK_SIZE
	.align		4
.L_6861:
        /*006c*/ 	.byte	0x04, 0x1e
        /*006e*/ 	.short	(.L_6863 - .L_6862)
.L_6862:
        /*0070*/ 	.word	0x00000000


	//----- nvinfo : EIATTR_CBANK_PARAM_SIZE
	.align		4
.L_6863:
        /*0074*/ 	.byte	0x03, 0x19
        /*0076*/ 	.short	0x0c4a


	//----- nvinfo : EIATTR_PARAM_CBANK
	.align		4
        /*0078*/ 	.byte	0x04, 0x0a
        /*007a*/ 	.short	(.L_6865 - .L_6864)
	.align		4
.L_6864:
        /*007c*/ 	.word	index@(.nv.constant0._ZN2at6native55_GLOBAL__N__de093ff9_22_ForeachBinaryOpList_cu_a911ec4325multi_tensor_apply_kernelINS1_18TensorListMetadataILi2EEENS1_11CopyFunctorIaN3c1015Float8_e5m2fnuzELi2ELi1ELi1EEEJNS0_4CopyIaS7_EEEEEvT_T0_DpT1_)
        /*0080*/ 	.short	0x0380
        /*0082*/ 	.short	0x0c4a


	//----- nvinfo : EIATTR_SW_WAR
	.align		4
.L_6865:
        /*0084*/ 	.byte	0x04, 0x36
        /*0086*/ 	.short	(.L_6867 - .L_6866)
.L_6866:
        /*0088*/ 	.word	0x00000008
.L_6867:


//--------------------- .nv.info._ZN2at6native55_GLOBAL__N__de093ff9_22_ForeachBinaryOpList_cu_a911ec4325multi_tensor_apply_kernelINS1_18TensorListMetadataILi2EEENS1_11CopyFunctorIaN3c1011Float8_e5m2ELi2ELi1ELi1EEEJNS0_4CopyIaS7_EEEEEvT_T0_DpT1_ --------------------------
	.section	.nv.info._ZN2at6native55_GLOBAL__N__de093ff9_22_ForeachBinaryOpList_cu_a911ec4325multi_tensor_apply_kernelINS1_18TensorListMetadataILi2EEENS1_11CopyFunctorIaN3c1011Float8_e5m2ELi2ELi1ELi1EEEJNS0_4CopyIaS7_EEEEEvT_T0_DpT1_,"",@"SHT_CUDA_INFO"
	.sectionflags	@""
	.align	4


	//----- nvinfo : EIATTR_CUDA_API_VERSION
	.align		4
        /*0000*/ 	.byte	0x04, 0x37
        /*0002*/ 	.short	(.L_6869 - .L_6868)
.L_6868:
        /*0004*/ 	.word	0x00000082


	//----- nvinfo : EIATTR_KPARAM_INFO
	.align		4
.L_6869:
        /*0008*/ 	.byte	0x04, 0x17
        /*000a*/ 	.short	(.L_6871 - .L_6870)
.L_6870:
        /*000c*/ 	.word	0x00000000
        /*0010*/ 	.short	0x0002
        /*0012*/ 	.short	0x0c49
        /*0014*/ 	.byte	0x00, 0xf0, 0x05, 0x00


	//----- nvinfo : EIATTR_KPARAM_INFO
	.align		4
.L_6871:
        /*0018*/ 	.byte	0x04, 0x17
        /*001a*/ 	.short	(.L_6873 - .L_6872)
.L_6872:
        /*001c*/ 	.word	0x00000000
        /*0020*/ 	.short	0x0001
        /*0022*/ 	.short	0x0c48
        /*0024*/ 	.byte	0x00, 0xf0, 0x05, 0x00


	//----- nvinfo : EIATTR_KPARAM_INFO
	.align		4
.L_6873:
        /*0028*/ 	.byte	0x04, 0x17
        /*002a*/ 	.short	(.L_6875 - .L_6874)
.L_6874:
        /*002c*/ 	.word	0x00000000
        /*0030*/ 	.short	0x0000
        /*0032*/ 	.short	0x0000
        /*0034*/ 	.byte	0x00, 0xf0, 0x21, 0x31


	//----- nvinfo : EIATTR_SPARSE_MMA_MASK
	.align		4
.L_6875:
        /*0038*/ 	.byte	0x03, 0x50
        /*003a*/ 	.short	0x0000


	//----- nvinfo : EIATTR_MAXREG_COUNT
	.align		4
        /*003c*/ 	.byte	0x03, 0x1b
        /*003e*/ 	.short	0x0080


	//----- nvinfo : EIATTR_MERCURY_ISA_VERSION
	.align		4
        /*0040*/ 	.byte	0x03, 0x5f
        /*0042*/ 	.short	0x0101


	//----- nvinfo : EIATTR_VRC_CTA_INIT_COUNT
	.align		4
        /*0044*/ 	.byte	0x02, 0x4a
	.zero		1
	.zero		1


	//----- nvinfo : EIATTR_EXIT_INSTR_OFFSETS
	.align		4
        /*0048*/ 	.byte	0x04, 0x1c
        /*004a*/ 	.short	(.L_6877 - .L_6876)


	//   ....[0]....
.L_6876:
        /*004c*/ 	.word	0x00000170


	//   ....[1]....
        /*0050*/ 	.word	0x00000940


	//   ....[2]....
        /*0054*/ 	.word	0x00000990


	//   ....[3]....
        /*0058*/ 	.word	0x00000e70


	//----- nvinfo : EIATTR_MAX_THREADS
	.align		4
.L_6877:
        /*005c*/ 	.byte	0x04, 0x05
        /*005e*/ 	.short	(.L_6879 - .L_6878)
.L_6878:
        /*0060*/ 	.word	0x00000200
        /*0064*/ 	.word	0x00000001
        /*0068*/ 	.word	0x00000001


	//----- nvinfo : EIATTR_CRS_STACK_SIZE
	.align		4
.L_6879:
        /*006c*/ 	.byte	0x04, 0x1e
        /*006e*/ 	.short	(.L_6881 - .L_6880)
.L_6880:
        /*0070*/ 	.word	0x00000000


	//----- nvinfo : EIATTR_CBANK_PARAM_SIZE
	.align		4
.L_6881:
        /*0074*/ 	.byte	0x03, 0x19
        /*0076*/ 	.short	0x0c4a


	//----- nvinfo : EIATTR_PARAM_CBANK
	.align		4
        /*0078*/ 	.byte	0x04, 0x0a
        /*007a*/ 	.short	(.L_6883 - .L_6882)
	.align		4
.L_6882:
        /*007c*/ 	.word	index@(.nv.constant0._ZN2at6native55_GLOBAL__N__de093ff9_22_ForeachBinaryOpList_cu_a911ec4325multi_tensor_apply_kernelINS1_18TensorListMetadataILi2EEENS1_11CopyFunctorIaN3c1011Float8_e5m2ELi2ELi1ELi1EEEJNS0_4CopyIaS7_EEEEEvT_T0_DpT1_)
        /*0080*/ 	.short	0x0380
        /*0082*/ 	.short	0x0c4a


	//----- nvinfo : EIATTR_SW_WAR
	.align		4
.L_6883:
        /*0084*/ 	.byte	0x04, 0x36
        /*0086*/ 	.short	(.L_6885 - .L_6884)
.L_6884:
        /*0088*/ 	.word	0x00000008
.L_6885:


//--------------------- .nv.info._ZN2at6native55_GLOBAL__N__de093ff9_22_ForeachBinaryOpList_cu_a911ec4325multi_tensor_apply_kernelINS1_18TensorListMetadataILi2EEENS1_11CopyFunctorIaN3c1015Float8_e4m3fnuzELi2ELi1ELi1EEEJNS0_4CopyIaS7_EEEEEvT_T0_DpT1_ --------------------------
	.section	.nv.info._ZN2at6native55_GLOBAL__N__de093ff9_22_ForeachBinaryOpList_cu_a911ec4325multi_tensor_apply_kernelINS1_18TensorListMetadataILi2EEENS1_11CopyFunctorIaN3c1015Float8_e4m3fnuzELi2ELi1ELi1EEEJNS0_4CopyIaS7_EEEEEvT_T0_DpT1_,"",@"SHT_CUDA_INFO"
	.sectionflags	@""
	.align	4


	//----- nvinfo : EIATTR_CUDA_API_VERSION
	.align		4
        /*0000*/ 	.byte	0x04, 0x37
        /*0002*/ 	.short	(.L_6887 - .L_6886)
.L_6886:
        /*0004*/ 	.word	0x00000082


	//----- nvinfo : EIATTR_KPARAM_INFO
	.align		4
.L_6887:
        /*0008*/ 	.byte	0x04, 0x17
        /*000a*/ 	.short	(.L_6889 - .L_6888)
.L_6888:
        /*000c*/ 	.word	0x00000000
        /*0010*/ 	.short	0x0002
        /*0012*/ 	.short	0x0c49
        /*0014*/ 	.byte	0x00, 0xf0, 0x05, 0x00


	//----- nvinfo : EIATTR_KPARAM_INFO
	.align		4
.L_6889:
        /*0018*/ 	.byte	0x04, 0x17
        /*001a*/ 	.short	(.L_6891 - .L_6890)
.L_6890:
        /*001c*/ 	.word	0x00000000
        /*0020*/ 	.short	0x0001
        /*0022*/ 	.short	0x0c48
        /*0024*/ 	.byte	0x00, 0xf0, 0x05, 0x00


	//----- nvinfo : EIATTR_KPARAM_INFO
	.align		4
.L_6891:
        /*0028*/ 	.byte	0x04, 0x17
        /*002a*/ 	.short	(.L_6893 - .L_6892)
.L_6892:
        /*002c*/ 	.word	0x00000000
        /*0030*/ 	.short	0x0000
        /*0032*/ 	.short	0x0000
        /*0034*/ 	.byte	0x00, 0xf0, 0x21, 0x31


	//----- nvinfo : EIATTR_SPARSE_MMA_MASK
	.align		4
.L_6893:
        /*0038*/ 	.byte	0x03, 0x50
        /*003a*/ 	.short	0x0000


	//----- nvinfo : EIATTR_MAXREG_COUNT
	.align		4
        /*003c*/ 	.byte	0x03, 0x1b
        /*003e*/ 	.short	0x0080


	//----- nvinfo : EIATTR_MERCURY_ISA_VERSION
	.align		4
        /*0040*/ 	.byte	0x03, 0x5f
        /*0042*/ 	.short	0x0101


	//----- nvinfo : EIATTR_VRC_CTA_INIT_COUNT
	.align		4
        /*0044*/ 	.byte	0x02, 0x4a
	.zero		1
	.zero		1


	//----- nvinfo : EIATTR_EXIT_INSTR_OFFSETS
	.align		4
        /*0048*/ 	.byte	0x04, 0x1c
        /*004a*/ 	.short	(.L_6895 - .L_6894)


	//   ....[0]....
.L_6894:
        /*004c*/ 	.word	0x00000170


	//   ....[1]....
        /*0050*/ 	.word	0x00000cf0


	//   ....[2]....
        /*0054*/ 	.word	0x00000d40


	//   ....[3]....
        /*0058*/ 	.word	0x000015f0


	//----- nvinfo : EIATTR_MAX_THREADS
	.align		4
.L_6895:
        /*005c*/ 	.byte	0x04, 0x05
        /*005e*/ 	.short	(.L_6897 - .L_6896)
.L_6896:
        /*0060*/ 	.word	0x00000200
        /*0064*/ 	.word	0x00000001
        /*0068*/ 	.word	0x00000001


	//----- nvinfo : EIATTR_CRS_STACK_SIZE
	.align		4
.L_6897:
        /*006c*/ 	.byte	0x04, 0x1e
        /*006e*/ 	.short	(.L_6899 - .L_6898)
.L_6898:
        /*0070*/ 	.word	0x00000000


	//----- nvinfo : EIATTR_CBANK_PARAM_SIZE
	.align		4
.L_6899:
        /*0074*/ 	.byte	0x03, 0x19
        /*0076*/ 	.short	0x0c4a


	//----- nvinfo : EIATTR_PARAM_CBANK
	.align		4
        /*0078*/ 	.byte	0x04, 0x0a
        /*007a*/ 	.short	(.L_6901 - .L_6900)
	.align		4
.L_6900:
        /*007c*/ 	.word	index@(.nv.constant0._ZN2at6native55_GLOBAL__N__de093ff9_22_ForeachBinaryOpList_cu_a911ec4325multi_tensor_apply_kernelINS1_18TensorListMetadataILi2EEENS1_11CopyFunctorIaN3c1015Float8_e4m3fnuzELi2ELi1ELi1EEEJNS0_4CopyIaS7_EEEEEvT_T0_DpT1_)
        /*0080*/ 	.short	0x0380
        /*0082*/ 	.short	0x0c4a


	//----- nvinfo : EIATTR_SW_WAR
	.align		4
.L_6901:
        /*0084*/ 	.byte	0x04, 0x36
        /*0086*/ 	.short	(.L_6903 - .L_6902)
.L_6902:
        /*0088*/ 	.word	0x00000008
.L_6903:


//--------------------- .nv.info._ZN2at6native55_GLOBAL__N__de093ff9_22_ForeachBinaryOpList_cu_a911ec4325multi_tensor_apply_kernelINS1_18TensorListMetadataILi2EEENS1_11CopyFunctorIaN3c1013Float8_e4m3fnELi2ELi1ELi1EEEJNS0_4CopyIaS7_EEEEEvT_T0_DpT1_ --------------------------
	.section	.nv.info._ZN2at6native55_GLOBAL__N__de093ff9_22_ForeachBinaryOpList_cu_a911ec4325multi_tensor_apply_kernelINS1_18TensorListMetadataILi2EEENS1_11CopyFunctorIaN3c1013Float8_e4m3fnELi2ELi1ELi1EEEJNS0_4CopyIaS7_EEEEEvT_T0_DpT1_,"",@"SHT_CUDA_INFO"
	.sectionflags	@""
	.align	4


	//----- nvinfo : EIATTR_CUDA_API_VERSION
	.align		4
        /*0000*/ 	.byte	0x04, 0x37
        /*0002*/ 	.short	(.L_6905 - .L_6904)
.L_6904:
        /*0004*/ 	.word	0x00000082


	//----- nvinfo : EIATTR_KPARAM_INFO
	.align		4
.L_6905:
        /*0008*/ 	.byte	0x04, 0x17
        /*000a*/ 	.short	(.L_6907 - .L_6906)
.L_6906:
        /*000c*/ 	.word	0x00000000
        /*0010*/ 	.short	0x0002
        /*0012*/ 	.short	0x0c49
        /*0014*/ 	.byte	0x00, 0xf0, 0x05, 0x00


	//----- nvinfo : EIATTR_KPARAM_INFO
	.align		4
.L_6907:
        /*0018*/ 	.byte	0x04, 0x17
        /*001a*/ 	.short	(.L_6909 - .L_6908)
.L_6908:
        /*001c*/ 	.word	0x00000000
        /*0020*/ 	.short	0x0001
        /*0022*/ 	.short	0x0c48
        /*0024*/ 	.byte	0x00, 0xf0, 0x05, 0x00


	//----- nvinfo : EIATTR_KPARAM_INFO
	.align		4
.L_6909:
        /*0028*/ 	.byte	0x04, 0x17
        /*002a*/ 	.short	(.L_6911 - .L_6910)
.L_6910:
        /*002c*/ 	.word	0x00000000
        /*0030*/ 	.short	0x0000
        /*0032*/ 	.short	0x0000
        /*0034*/ 	.byte	0x00, 0xf0, 0x21, 0x31


	//----- nvinfo : EIATTR_SPARSE_MMA_MASK
	.align		4
.L_6911:
        /*0038*/ 	.byte	0x03, 0x50
        /*003a*/ 	.short	0x0000


	//----- nvinfo : EIATTR_MAXREG_COUNT
	.align		4
        /*003c*/ 	.byte	0x03, 0x1b
        /*003e*/ 	.short	0x0080


	//----- nvinfo : EIATTR_MERCURY_ISA_VERSION
	.align		4
        /*0040*/ 	.byte	0x03, 0x5f
        /*0042*/ 	.short	0x0101


	//----- nvinfo : EIATTR_VRC_CTA_INIT_COUNT
	.align		4
        /*0044*/ 	.byte	0x02, 0x4a
	.zero		1
	.zero		1


	//----- nvinfo : EIATTR_EXIT_INSTR_OFFSETS
	.align		4
        /*0048*/ 	.byte	0x04, 0x1c
        /*004a*/ 	.short	(.L_6913 - .L_6912)


	//   ....[0]....
.L_6912:
        /*004c*/ 	.word	0x00000170


	//   ....[1]....
        /*0050*/ 	.word	0x00000b60


	//   ....[2]....
        /*0054*/ 	.word	0x00000bb0


	//   ....[3]....
        /*0058*/ 	.word	0x000011b0


	//----- nvinfo : EIATTR_MAX_THREADS
	.align		4
.L_6913:
        /*005c*/ 	.byte	0x04, 0x05
        /*005e*/ 	.short	(.L_6915 - .L_6914)
.L_6914:
        /*0060*/ 	.word	0x00000200
        /*0064*/ 	.word	0x00000001
        /*0068*/ 	.word	0x00000001


	//----- nvinfo : EIATTR_CRS_STACK_SIZE
	.align		4
.L_6915:
        /*006c*/ 	.byte	0x04, 0x1e
        /*006e*/ 	.short	(.L_6917 - .L_6916)
.L_6916:
        /*0070*/ 	.word	0x00000000


	//----- nvinfo : EIATTR_CBANK_PARAM_SIZE
	.align		4
.L_6917:
        /*0074*/ 	.byte	0x03, 0x19
        /*0076*/ 	.short	0x0c4a


	//----- nvinfo : EIATTR_PARAM_CBANK
	.align		4
        /*0078*/ 	.byte	0x04, 0x0a
        /*007a*/ 	.short	(.L_6919 - .L_6918)
	.align		4
.L_6918:
        /*007c*/ 	.word	index@(.nv.constant0._ZN2at6native55_GLOBAL__N__de093ff9_22_ForeachBinaryOpList_cu_a911ec4325multi_tensor_apply_kernelINS1_18TensorListMetadataILi2EEENS1_11CopyFunctorIaN3c1013Float8_e4m3fnELi2ELi1ELi1EEEJNS0_4CopyIaS7_EEEEEvT_T0_DpT1_)
        /*0080*/ 	.short	0x0380
        /*0082*/ 	.short	0x0c4a


	//----- nvinfo : EIATTR_SW_WAR
	.align		4
.L_6919:
        /*0084*/ 	.byte	0x04, 0x36
        /*0086*/ 	.short	(.L_6921 - .L_6920)
.L_6920:
        /*0088*/ 	.word	0x00000008
.L_6921:


//--------------------- .nv.info._ZN2at6native55_GLOBAL__N__de093ff9_22_ForeachBinaryOpList_cu_a911ec4325multi_tensor_apply_kernelINS1_18TensorListMetadataILi2EEENS1_11CopyFunctorIabLi2ELi1ELi1EEEJNS0_4CopyIabEEEEEvT_T0_DpT1_ --------------------------
	.section	.nv.info._ZN2at6native55_GLOBAL__N__de093ff9_22_ForeachBinaryOpList_cu_a911ec4325multi_tensor_apply_kernelINS1_18TensorListMetadataILi2EEENS1_11CopyFunctorIabLi2ELi1ELi1EEEJNS0_4CopyIabEEEEEvT_T0_DpT1_,"",@"SHT_CUDA_INFO"
	.sectionflags	@""
	.align	4


	//----- nvinfo : EIATTR_CUDA_API_VERSION
	.align		4
        /*0000*/ 	.byte	0x04, 0x37
        /*0002*/ 	.short	(.L_6923 - .L_6922)
.L_6922:
        /*0004*/ 	.word	0x00000082


	//----- nvinfo : EIATTR_KPARAM_INFO
	.align		4
.L_6923:
        /*0008*/ 	.byte	0x04, 0x17
        /*000a*/ 	.short	(.L_6925 - .L_6924)
.L_6924:
        /*000c*/ 	.word	0x00000000
        /*0010*/ 	.short	0x0002
        /*0012*/ 	.short	0x0c49
        /*0014*/ 	.byte	0x00, 0xf0, 0x05, 0x00


	//----- nvinfo : EIATTR_KPARAM_INFO
	.align		4
.L_6925:
        /*0018*/ 	.byte	0x04, 0x17
        /*001a*/ 	.short	(.L_6927 - .L_6926)
.L_6926:
        /*001c*/ 	.word	0x00000000
        /*0020*/ 	.short	0x0001
        /*0022*/ 	.short	0x0c48
        /*0024*/ 	.byte	0x00, 0xf0, 0x05, 0x00


	//----- nvinfo : EIATTR_KPARAM_INFO
	.align		4
.L_6927:
        /*0028*/ 	.byte	0x04, 0x17
        /*002a*/ 	.short	(.L_6929 - .L_6928)
.L_6928:
        /*002c*/ 	.word	0x00000000
        /*0030*/ 	.short	0x0000
        /*0032*/ 	.short	0x0000
        /*0034*/ 	.byte	0x00, 0xf0, 0x21, 0x31


	//----- nvinfo : EIATTR_SPARSE_MMA_MASK
	.align		4
.L_6929:
        /*0038*/ 	.byte	0x03, 0x50
        /*003a*/ 	.short	0x0000


	//----- nvinfo : EIATTR_MAXREG_COUNT
	.align		4
        /*003c*/ 	.byte	0x03, 0x1b
        /*003e*/ 	.short	0x0080


	//----- nvinfo : EIATTR_MERCURY_ISA_VERSION
	.align		4
        /*0040*/ 	.byte	0x03, 0x5f
        /*0042*/ 	.short	0x0101


	//----- nvinfo : EIATTR_VRC_CTA_INIT_COUNT
	.align		4
        /*0044*/ 	.byte	0x02, 0x4a
	.zero		1
	.zero		1


	//----- nvinfo : EIATTR_EXIT_INSTR_OFFSETS
	.align		4
        /*0048*/ 	.byte	0x04, 0x1c
        /*004a*/ 	.short	(.L_6931 - .L_6930)


	//   ....[0]....
.L_6930:
        /*004c*/ 	.word	0x00000170


	//   ....[1]....
        /*0050*/ 	.word	0x00000bf0


	//   ....[2]....
        /*0054*/ 	.word	0x00000eb0


	//   ....[3]....
        /*0058*/ 	.word	0x00000ef0


	//   ....[4]....
        /*005c*/ 	.word	0x00000f40


	//   ....[5]....
        /*0060*/ 	.word	0x00001080


	//----- nvinfo : EIATTR_MAX_THREADS
	.align		4
.L_6931:
        /*0064*/ 	.byte	0x04, 0x05
        /*0066*/ 	.short	(.L_6933 - .L_6932)
.L_6932:
        /*0068*/ 	.word	0x00000200
        /*006c*/ 	.word	0x00000001
        /*0070*/ 	.word	0x00000001


	//----- nvinfo : EIATTR_CRS_STACK_SIZE
	.align		4
.L_6933:
        /*0074*/ 	.byte	0x04, 0x1e
        /*0076*/ 	.short	(.L_6935 - .L_6934)
.L_6934:
        /*0078*/ 	.word	0x00000000


	//----- nvinfo : EIATTR_CBANK_PARAM_SIZE
	.align		4
.L_6935:
        /*007c*/ 	.byte	0x03, 0x19
        /*007e*/ 	.short	0x0c4a


	//----- nvinfo : EIATTR_PARAM_CBANK
	.align		4
        /*0080*/ 	.byte	0x04, 0x0a
        /*0082*/ 	.short	(.L_6937 - .L_6936)
	.align		4
.L_6936:
        /*0084*/ 	.word	index@(.nv.constant0._ZN2at6native55_GLOBAL__N__de093ff9_22_ForeachBinaryOpList_cu_a911ec4325multi_tensor_apply_kernelINS1_18TensorListMetadataILi2EEENS1_11CopyFunctorIabLi2ELi1ELi1EEEJNS0_4CopyIabEEEEEvT_T0_DpT1_)
        /*0088*/ 	.short	0x0380
        /*008a*/ 	.short	0x0c4a


	//----- nvinfo : EIATTR_SW_WAR
	.align		4
.L_6937:
        /*008c*/ 	.byte	0x04, 0x36
        /*008e*/ 	.short	(.L_6939 - .L_6938)
.L_6938:
        /*0090*/ 	.word	0x00000008
.L_6939:


//--------------------- .nv.info._ZN2at6native55_GLOBAL__N__de093ff9_22_ForeachBinaryOpList_cu_a911ec4325multi_tensor_apply_kernelINS1_18TensorListMetadataILi2EEENS1_11CopyFunctorIaN3c108BFloat16ELi2ELi1ELi1EEEJNS0_4CopyIaS7_EEEEEvT_T0_DpT1_ --------------------------
	.section	.nv.info._ZN2at6native55_GLOBAL__N__de093ff9_22_ForeachBinaryOpList_cu_a911ec4325multi_tensor_apply_kernelINS1_18TensorListMetadataILi2EEENS1_11CopyFunctorIaN3c108BFloat16ELi2ELi1ELi1EEEJNS0_4CopyIaS7_EEEEEvT_T0_DpT1_,"",@"SHT_CUDA_INFO"
	.sectionflags	@""
	.align	4


	//----- nvinfo : EIATTR_CUDA_API_VERSION
	.align		4
        /*0000*/ 	.byte	0x04, 0x37
        /*0002*/ 	.short	(.L_6941 - .L_6940)
.L_6940:
        /*0004*/ 	.word	0x00000082


	//----- nvinfo : EIATTR_KPARAM_INFO
	.align		4
.L_6941:
        /*0008*/ 	.byte	0x04, 0x17
        /*000a*/ 	.short	(.L_6943 - .L_6942)
.L_6942:
        /*000c*/ 	.word	0x00000000
        /*0010*/ 	.short	0x0002
        /*0012*/ 	.short	0x0c49
        /*0014*/ 	.byte	0x00, 0xf0, 0x05, 0x00


	//----- nvinfo : EIATTR_KPARAM_INFO
	.align		4
.L_6943:
        /*0018*/ 	.byte	0x04, 0x17
        /*001a*/ 	.short	(.L_6945 - .L_6944)
.L_6944:
        /*001c*/ 	.word	0x00000000
        /*0020*/ 	.short	0x0001
        /*0022*/ 	.short	0x0c48
        /*0024*/ 	.byte	0x00, 0xf0, 0x05, 0x00


	//----- nvinfo : EIATTR_KPARAM_INFO
	.align		4
.L_6945:
        /*0028*/ 	.byte	0x04, 0x17
        /*002a*/ 	.short	(.L_6947 - .L_6946)
.L_6946:
        /*002c*/ 	.word	0x00000000
        /*0030*/ 	.short	0x0000
        /*0032*/ 	.short	0x0000
        /*0034*/ 	.byte	0x00, 0xf0, 0x21, 0x31


	//----- nvinfo : EIATTR_SPARSE_MMA_MASK
	.align		4
.L_6947:
        /*0038*/ 	.byte	0x03, 0x50
        /*003a*/ 	.short	0x0000


	//----- nvinfo : EIATTR_MAXREG_COUNT
	.align		4
        /*003c*/ 	.byte	0x03, 0x1b
        /*003e*/ 	.short	0x0080


	//----- nvinfo : EIATTR_MERCURY_ISA_VERSION
	.align		4
        /*0040*/ 	.byte	0x03, 0x5f
        /*0042*/ 	.short	0x0101


	//----- nvinfo : EIATTR_VRC_CTA_INIT_COUNT
	.align		4
        /*0044*/ 	.byte	0x02, 0x4a
	.zero		1
	.zero		1


	//----- nvinfo : EIATTR_EXIT_INSTR_OFFSETS
	.align		4
        /*0048*/ 	.byte	0x04, 0x1c
        /*004a*/ 	.short	(.L_6949 - .L_6948)


	//   ....[0]....
.L_6948:
        /*004c*/ 	.word	0x00000180


	//   ....[1]....
        /*0050*/ 	.word	0x00000c90


	//   ....[2]....
        /*0054*/ 	.word	0x00000f60


	//   ....[3]....
        /*0058*/ 	.word	0x00000fc0


	//   ....[4]....
        /*005c*/ 	.word	0x00001010


	//   ....[5]....
        /*0060*/ 	.word	0x00001200


	//----- nvinfo : EIATTR_MAX_THREADS
	.align		4
.L_6949:
        /*0064*/ 	.byte	0x04, 0x05
        /*0066*/ 	.short	(.L_6951 - .L_6950)
.L_6950:
        /*0068*/ 	.word	0x00000200
        /*006c*/ 	.word	0x00000001
        /*0070*/ 	.word	0x00000001


	//----- nvinfo : EIATTR_CRS_STACK_SIZE
	.align		4
.L_6951:
        /*0074*/ 	.byte	0x04, 0x1e
        /*0076*/ 	.short	(.L_6953 - .L_6952)
.L_6952:
        /*0078*/ 	.word	0x00000000


	//----- nvinfo : EIATTR_CBANK_PARAM_SIZE
	.align		4
.L_6953:
        /*007c*/ 	.byte	0x03, 0x19
        /*007e*/ 	.short	0x0c4a


	//----- nvinfo : EIATTR_PARAM_CBANK
	.align		4
        /*0080*/ 	.byte	0x04, 0x0a
        /*0082*/ 	.short	(.L_6955 - .L_6954)
	.align		4
.L_6954:
        /*0084*/ 	.word	index@(.nv.constant0._ZN2at6native55_GLOBAL__N__de093ff9_22_ForeachBinaryOpList_cu_a911ec4325multi_tensor_apply_kernelINS1_18TensorListMetadataILi2EEENS1_11CopyFunctorIaN3c108BFloat16ELi2ELi1ELi1EEEJNS0_4CopyIaS7_EEEEEvT_T0_DpT1_)
        /*0088*/ 	.short	0x0380
        /*008a*/ 	.short	0x0c4a


	//----- nvinfo : EIATTR_SW_WAR
	.align		4
.L_6955:
        /*008c*/ 	.byte	0x04, 0x36
        /*008e*/ 	.short	(.L_6957 - .L_6956)
.L_6956:
        /*0090*/ 	.word	0x00000008
.L_6957:


//--------------------- .nv.info._ZN2at6native55_GLOBAL__N__de093ff9_22_ForeachBinaryOpList_cu_a911ec4325multi_tensor_apply_kernelINS1_18TensorListMetadataILi2EEENS1_11CopyFunctorIaN3c104HalfELi2ELi1ELi1EEEJNS0_4CopyIaS7_EEEEEvT_T0_DpT1_ --------------------------
	.section	.nv.info._ZN2at6native55_GLOBAL__N__de093ff9_22_ForeachBinaryOpList_cu_a911ec4325multi_tensor_apply_kernelINS1_18TensorListMetadataILi2EEENS1_11CopyFunctorIaN3c104HalfELi2ELi1ELi1EEEJNS0_4CopyIaS7_EEEEEvT_T0_DpT1_,"",@"SHT_CUDA_INFO"
	.sectionflags	@""
	.align	4


	//----- nvinfo : EIATTR_CUDA_API_VERSION
	.align		4
        /*0000*/ 	.byte	0x04, 0x37
        /*0002*/ 	.short	(.L_6959 - .L_6958)
.L_6958:
        /*0004*/ 	.word	0x00000082


	//----- nvinfo : EIATTR_KPARAM_INFO
	.align		4
.L_6959:
        /*0008*/ 	.byte	0x04, 0x17
        /*000a*/ 	.short	(.L_6961 - .L_6960)
.L_6960:
        /*000c*/ 	.word	0x00000000
        /*0010*/ 	.short	0x0002
        /*0012*/ 	.short	0x0c49
        /*0014*/ 	.byte	0x00, 0xf0, 0x05, 0x00


	//----- nvinfo : EIATTR_KPARAM_INFO
	.align		4
.L_6961:
        /*0018*/ 	.byte	0x04, 0x17
        /*001a*/ 	.short	(.L_6963 - .L_6962)
.L_6962:
        /*001c*/ 	.word	0x00000000
        /*0020*/ 	.short	0x0001
        /*0022*/ 	.short	0x0c48
        /*0024*/ 	.byte	0x00, 0xf0, 0x05, 0x00


	//----- nvinfo : EIATTR_KPARAM_INFO
	.align		4
.L_6963:
        /*0028*/ 	.byte	0x04, 0x17
        /*002a*/ 	.short	(.L_6965 - .L_6964)
.L_6964:
        /*002c*/ 	.word	0x00000000
        /*0030*/ 	.short	0x0000
        /*0032*/ 	.short	0x0000
        /*0034*/ 	.byte	0x00, 0xf0, 0x21, 0x31


	//----- nvinfo : EIATTR_SPARSE_MMA_MASK
	.align		4
.L_6965:
        /*0038*/ 	.byte	0x03, 0x50
        /*003a*/ 	.short	0x0000


	//----- nvinfo : EIATTR_MAXREG_COUNT
	.align		4
        /*003c*/ 	.byte	0x03, 0x1b
        /*003e*/ 	.short	0x0080


	//----- nvinfo : EIATTR_MERCURY_ISA_VERSION
	.align		4
        /*0040*/ 	.byte	0x03, 0x5f
        /*0042*/ 	.short	0x0101


	//----- nvinfo : EIATTR_VRC_CTA_INIT_COUNT
	.align		4
        /*0044*/ 	.byte	0x02, 0x4a
	.zero		1
	.zero		1


	//----- nvinfo : EIATTR_EXIT_INSTR_OFFSETS
	.align		4
        /*0048*/ 	.byte	0x04, 0x1c
        /*004a*/ 	.short	(.L_6967 - .L_6966)


	//   ....[0]....
.L_6966:
        /*004c*/ 	.word	0x00000180


	//   ....[1]....
        /*0050*/ 	.word	0x00000c90


	//   ....[2]....
        /*0054*/ 	.word	0x00000f60


	//   ....[3]....
        /*0058*/ 	.word	0x00000fc0


	//   ....[4]....
        /*005c*/ 	.word	0x00001010


	//   ....[5]....
        /*0060*/ 	.word	0x000011e0


	//----- nvinfo : EIATTR_MAX_THREADS
	.align		4
.L_6967:
        /*0064*/ 	.byte	0x04, 0x05
        /*0066*/ 	.short	(.L_6969 - .L_6968)
.L_6968:
        /*0068*/ 	.word	0x00000200
        /*006c*/ 	.word	0x00000001
        /*0070*/ 	.word	0x00000001


	//----- nvinfo : EIATTR_CRS_STACK_SIZE
	.align		4
.L_6969:
        /*0074*/ 	.byte	0x04, 0x1e
        /*0076*/ 	.short	(.L_6971 - .L_6970)
.L_6970:
        /*0078*/ 	.word	0x00000000


	//----- nvinfo : EIATTR_CBANK_PARAM_SIZE
	.align		4
.L_6971:
        /*007c*/ 	.byte	0x03, 0x19
        /*007e*/ 	.short	0x0c4a


	//----- nvinfo : EIATTR_PARAM_CBANK
	.align		4
        /*0080*/ 	.byte	0x04, 0x0a
        /*0082*/ 	.short	(.L_6973 - .L_6972)
	.align		4
.L_6972:
        /*0084*/ 	.word	index@(.nv.constant0._ZN2at6native55_GLOBAL__N__de093ff9_22_ForeachBinaryOpList_cu_a911ec4325multi_tensor_apply_kernelINS1_18TensorListMetadataILi2EEENS1_11CopyFunctorIaN3c104HalfELi2ELi1ELi1EEEJNS0_4CopyIaS7_EEEEEvT_T0_DpT1_)
        /*0088*/ 	.short	0x0380
        /*008a*/ 	.short	0x0c4a


	//----- nvinfo : EIATTR_SW_WAR
	.align		4
.L_6973:
        /*008c*/ 	.byte	0x04, 0x36
        /*008e*/ 	.short	(.L_6975 - .L_6974)
.L_6974:
        /*0090*/ 	.word	0x00000008
.L_6975:


//--------------------- .nv.info._ZN2at6native55_GLOBAL__N__de093ff9_22_ForeachBinaryOpList_cu_a911ec4325multi_tensor_apply_kernelINS1_18TensorListMetadataILi2EEENS1_11CopyFunctorIaN3c107complexIfEELi2ELi1ELi1EEEJNS0_4CopyIaS8_EEEEEvT_T0_DpT1_ --------------------------
	.section	.nv.info._ZN2at6native55_GLOBAL__N__de093ff9_22_ForeachBinaryOpList_cu_a911ec4325multi_tensor_apply_kernelINS1_18TensorListMetadataILi2EEENS1_11CopyFunctorIaN3c107complexIfEELi2ELi1ELi1EEEJNS0_4CopyIaS8_EEEEEvT_T0_DpT1_,"",@"SHT_CUDA_INFO"
	.sectionflags	@""
	.align	4


	//----- nvinfo : EIATTR_CUDA_API_VERSION
	.align		4
        /*0000*/ 	.byte	0x04, 0x37
        /*0002*/ 	.short	(.L_6977 - .L_6976)
.L_6976:
        /*0004*/ 	.word	0x00000082


	//----- nvinfo : EIATTR_KPARAM_INFO
	.align		4
.L_6977:
        /*0008*/ 	.byte	0x04, 0x17
        /*000a*/ 	.short	(.L_6979 - .L_6978)
.L_6978:
        /*000c*/ 	.word	0x00000000
        /*0010*/ 	.short	0x0002
        /*0012*/ 	.short	0x0c49
        /*0014*/ 	.byte	0x00, 0xf0, 0x05, 0x00


	//----- nvinfo : EIATTR_KPARAM_INFO
	.align		4
.L_6979:
        /*0018*/ 	.byte	0x04, 0x17
        /*001a*/ 	.short	(.L_6981 - .L_6980)
.L_6980:
        /*001c*/ 	.word	0x00000000
        /*0020*/ 	.short	0x0001
        /*0022*/ 	.short	0x0c48
        /*0024*/ 	.byte	0x00, 0xf0, 0x05, 0x00


	//----- nvinfo : EIATTR_KPARAM_INFO
	.align		4
.L_6981:
        /*0028*/ 	.byte	0x04, 0x17
        /*002a*/ 	.short	(.L_6983 - .L_6982)
.L_6982:
        /*002c*/ 	.word	0x00000000
        /*0030*/ 	.short	0x0000
        /*0032*/ 	.short	0x0000
        /*0034*/ 	.byte	0x00, 0xf0, 0x21, 0x31


	//----- nvinfo : EIATTR_SPARSE_MMA_MASK
	.align		4
.L_6983:
        /*0038*/ 	.byte	0x03, 0x50
        /*003a*/ 	.short	0x0000


	//----- nvinfo : EIATTR_MAXREG_COUNT
	.align		4
        /*003c*/ 	.byte	0x03, 0x1b
        /*003e*/ 	.short	0x0080


	//----- nvinfo : EIATTR_MERCURY_ISA_VERSION
	.align		4
        /*0040*/ 	.byte	0x03, 0x5f
        /*0042*/ 	.short	0x0101


	//----- nvinfo : EIATTR_VRC_CTA_INIT_COUNT
	.align		4
        /*0044*/ 	.byte	0x02, 0x4a
	.zero		1
	.zero		1


	//----- nvinfo : EIATTR_EXIT_INSTR_OFFSETS
	.align		4
        /*0048*/ 	.byte	0x04, 0x1c
        /*004a*/ 	.short	(.L_6985 - .L_6984)


	//   ....[0]....
.L_6984:
        /*004c*/ 	.word	0x00000180


	//   ....[1]....
        /*0050*/ 	.word	0x00000c70


	//   ....[2]....
        /*0054*/ 	.word	0x00000f20


	//   ....[3]....
        /*0058*/ 	.word	0x00000f70


	//   ....[4]....
        /*005c*/ 	.word	0x00000fc0


	//   ....[5]....
        /*0060*/ 	.word	0x00001150


	//----- nvinfo : EIATTR_MAX_THREADS
	.align		4
.L_6985:
        /*0064*/ 	.byte	0x04, 0x05
        /*0066*/ 	.short	(.L_6987 - .L_6986)
.L_6986:
        /*0068*/ 	.word	0x00000200
        /*006c*/ 	.word	0x00000001
        /*0070*/ 	.word	0x00000001


	//----- nvinfo : EIATTR_CRS_STACK_SIZE
	.align		4
.L_6987:
        /*0074*/ 	.byte	0x04, 0x1e
        /*0076*/ 	.short	(.L_6989 - .L_6988)
.L_6988:
        /*0078*/ 	.word	0x00000000


	//----- nvinfo : EIATTR_CBANK_PARAM_SIZE
	.align		4
.L_6989:
        /*007c*/ 	.byte	0x03, 0x19
        /*007e*/ 	.short	0x0c4a


	//----- nvinfo : EIATTR_PARAM_CBANK
	.align		4
        /*0080*/ 	.byte	0x04, 0x0a
        /*0082*/ 	.short	(.L_6991 - .L_6990)
	.align		4
.L_6990:
        /*0084*/ 	.word	index@(.nv.constant0._ZN2at6native55_GLOBAL__N__de093ff9_22_ForeachBinaryOpList_cu_a911ec4325multi_tensor_apply_kernelINS1_18TensorListMetadataILi2EEENS1_11CopyFunctorIaN3c107complexIfEELi2ELi1ELi1EEEJNS0_4CopyIaS8_EEEEEvT_T0_DpT1_)
        /*0088*/ 	.short	0x0380
        /*008a*/ 	.short	0x0c4a


	//----- nvinfo : EIATTR_SW_WAR
	.align		4
.L_6991:
        /*008c*/ 	.byte	0x04, 0x36
        /*008e*/ 	.short	(.L_6993 - .L_6992)
.L_6992:
        /*0090*/ 	.word	0x00000008
.L_6993:


//--------------------- .nv.info._ZN2at6native55_GLOBAL__N__de093ff9_22_ForeachBinaryOpList_cu_a911ec4325multi_tensor_apply_kernelINS1_18TensorListMetadataILi2EEENS1_11CopyFunctorIaN3c107complexIdEELi2ELi1ELi1EEEJNS0_4CopyIaS8_EEEEEvT_T0_DpT1_ --------------------------
	.section	.nv.info._ZN2at6native55_GLOBAL__N__de093ff9_22_ForeachBinaryOpList_cu_a911ec4325multi_tensor_apply_kernelINS1_18TensorListMetadataILi2EEENS1_11CopyFunctorIaN3c107complexIdEELi2ELi1ELi1EEEJNS0_4CopyIaS8_EEEEEvT_T0_DpT1_,"",@"SHT_CUDA_INFO"
	.sectionflags	@""
	.align	4


	//----- nvinfo : EIATTR_CUDA_API_VERSION
	.align		4
        /*0000*/ 	.byte	0x04, 0x37
        /*0002*/ 	.short	(.L_6995 - .L_6994)
.L_6994:
        /*0004*/ 	.word	0x00000082


	//----- nvinfo : EIATTR_KPARAM_INFO
	.align		4
.L_6995:
        /*0008*/ 	.byte	0x04, 0x17
        /*000a*/ 	.short	(.L_6997 - .L_6996)
.L_6996:
        /*000c*/ 	.word	0x00000000
        /*0010*/ 	.short	0x0002
        /*0012*/ 	.short	0x0c49
        /*0014*/ 	.byte	0x00, 0xf0, 0x05, 0x00


	//----- nvinfo : EIATTR_KPARAM_INFO
	.align		4
.L_6997:
        /*0018*/ 	.byte	0x04, 0x17
        /*001a*/ 	.short	(.L_6999 - .L_6998)
.L_6998:
        /*001c*/ 	.word	0x00000000
        /*0020*/ 	.short	0x0001
        /*0022*/ 	.short	0x0c48
        /*0024*/ 	.byte	0x00, 0xf0, 0x05, 0x00


	//----- nvinfo : EIATTR_KPARAM_INFO
	.align		4
.L_6999:
        /*0028*/ 	.byte	0x04, 0x17
        /*002a*/ 	.short	(.L_7001 - .L_7000)
.L_7000:
        /*002c*/ 	.word	0x00000000
        /*0030*/ 	.short	0x0000
        /*0032*/ 	.short	0x0000
        /*0034*/ 	.byte	0x00, 0xf0, 0x21, 0x31


	//----- nvinfo : EIATTR_SPARSE_MMA_MASK
	.align		4
.L_7001:
        /*0038*/ 	.byte	0x03, 0x50
        /*003a*/ 	.short	0x0000


	//----- nvinfo : EIATTR_MAXREG_COUNT
	.align		4
        /*003c*/ 	.byte	0x03, 0x1b
        /*003e*/ 	.short	0x0080


	//----- nvinfo : EIATTR_MERCURY_ISA_VERSION
	.align		4
        /*0040*/ 	.byte	0x03, 0x5f
        /*0042*/ 	.short	0x0101


	//----- nvinfo : EIATTR_VRC_CTA_INIT_COUNT
	.align		4
        /*0044*/ 	.byte	0x02, 0x4a
	.zero		1
	.zero		1


	//----- nvinfo : EIATTR_EXIT_INSTR_OFFSETS
	.align		4
        /*0048*/ 	.byte	0x04, 0x1c
        /*004a*/ 	.short	(.L_7003 - .L_7002)


	//   ....[0]....
.L_7002:
        /*004c*/ 	.word	0x00000180


	//   ....[1]....
        /*0050*/ 	.word	0x00000cd0


	//   ....[2]....
        /*0054*/ 	.word	0x00000f60


	//   ....[3]....
        /*0058*/ 	.word	0x00000fb0


	//   ....[4]....
        /*005c*/ 	.word	0x00001000


	//   ....[5]....
        /*0060*/ 	.word	0x000011a0


	//----- nvinfo : EIATTR_MAX_THREADS
	.align		4
.L_7003:
        /*0064*/ 	.byte	0x04, 0x05
        /*0066*/ 	.short	(.L_7005 - .L_7004)
.L_7004:
        /*0068*/ 	.word	0x00000200
        /*006c*/ 	.word	0x00000001
        /*0070*/ 	.word	0x00000001


	//----- nvinfo : EIATTR_CRS_STACK_SIZE
	.align		4
.L_7005:
        /*0074*/ 	.byte	0x04, 0x1e
        /*0076*/ 	.short	(.L_7007 - .L_7006)
.L_7006:
        /*0078*/ 	.word	0x00000000


	//----- nvinfo : EIATTR_CBANK_PARAM_SIZE
	.align		4
.L_7007:
        /*007c*/ 	.byte	0x03, 0x19
        /*007e*/ 	.short	0x0c4a


	//----- nvinfo : EIATTR_PARAM_CBANK
	.align		4
        /*0080*/ 	.byte	0x04, 0x0a
        /*0082*/ 	.short	(.L_7009 - .L_7008)
	.align		4
.L_7008:
        /*0084*/ 	.word	index@(.nv.constant0._ZN2at6native55_GLOBAL__N__de093ff9_22_ForeachBinaryOpList_cu_a911ec4325multi_tensor_apply_kernelINS1_18TensorListMetadataILi2EEENS1_11CopyFunctorIaN3c107complexIdEELi2ELi1ELi1EEEJNS0_4CopyIaS8_EEEEEvT_T0_DpT1_)
        /*0088*/ 	.short	0x0380
        /*008a*/ 	.short	0x0c4a


	//----- nvinfo : EIATTR_SW_WAR
	.align		4
.L_7009:
        /*008c*/ 	.byte	0x04, 0x36
        /*008e*/ 	.short	(.L_7011 - .L_7010)
.L_7010:
        /*0090*/ 	.word	0x00000008
.L_7011:


//--------------------- .nv.info._ZN2at6native55_GLOBAL__N__de093ff9_22_ForeachBinaryOpList_cu_a911ec4325multi_tensor_apply_kernelINS1_18TensorListMetadataILi2EEENS1_11CopyFunctorIafLi2ELi1ELi1EEEJNS0_4CopyIafEEEEEvT_T0_DpT1_ --------------------------
	.section	.nv.info._ZN2at6native55_GLOBAL__N__de093ff9_22_ForeachBinaryOpList_cu_a911ec4325multi_tensor_apply_kernelINS1_18TensorListMetadataILi2EEENS1_11CopyFunctorIafLi2ELi1ELi1EEEJNS0_4CopyIafEEEEEvT_T0_DpT1_,"",@"SHT_CUDA_INFO"
	.sectionflags	@""
	.align	4


	//----- nvinfo : EIATTR_CUDA_API_VERSION
	.align		4
        /*0000*/ 	.byte	0x04, 0x37
        /*0002*/ 	.short	(.L_7013 - .L_7012)
.L_7012:
        /*0004*/ 	.word	0x00000082


	//----- nvinfo : EIATTR_KPARAM_INFO
	.align		4
.L_7013:
        /*0008*/ 	.byte	0x04, 0x17
        /*000a*/ 	.short	(.L_7015 - .L_7014)
.L_7014:
        /*000c*/ 	.word	0x00000000
        /*0010*/ 	.short	0x0002
        /*0012*/ 	.short	0x0c49
        /*0014*/ 	.byte	0x00, 0xf0, 0x05, 0x00


	//----- nvinfo : EIATTR_KPARAM_INFO
	.align		4
.L_7015:
        /*0018*/ 	.byte	0x04, 0x17
        /*001a*/ 	.short	(.L_7017 - .L_7016)
.L_7016:
        /*001c*/ 	.word	0x00000000
        /*0020*/ 	.short	0x0001
        /*0022*/ 	.short	0x0c48
        /*0024*/ 	.byte	0x00, 0xf0, 0x05, 0x00


	//----- nvinfo : EIATTR_KPARAM_INFO
	.align		4
.L_7017:
        /*0028*/ 	.byte	0x04, 0x17
        /*002a*/ 	.short	(.L_7019 - .L_7018)
.L_7018:
        /*002c*/ 	.word	0x00000000
        /*0030*/ 	.short	0x0000
        /*0032*/ 	.short	0x0000
        /*0034*/ 	.byte	0x00, 0xf0, 0x21, 0x31


	//----- nvinfo : EIATTR_SPARSE_MMA_MASK
	.align		4
.L_7019:
        /*0038*/ 	.byte	0x03, 0x50
        /*003a*/ 	.short	0x0000


	//----- nvinfo : EIATTR_MAXREG_COUNT
	.align		4
        /*003c*/ 	.byte	0x03, 0x1b
        /*003e*/ 	.short	0x0080


	//----- nvinfo : EIATTR_MERCURY_ISA_VERSION
	.align		4
        /*0040*/ 	.byte	0x03, 0x5f
        /*0042*/ 	.short	0x0101


	//----- nvinfo : EIATTR_VRC_CTA_INIT_COUNT
	.align		4
        /*0044*/ 	.byte	0x02, 0x4a
	.zero		1
	.zero		1


	//----- nvinfo : EIATTR_EXIT_INSTR_OFFSETS
	.align		4
        /*0048*/ 	.byte	0x04, 0x1c
        /*004a*/ 	.short	(.L_7021 - .L_7020)


	//   ....[0]....
.L_7020:
        /*004c*/ 	.word	0x00000180


	//   ....[1]....
        /*0050*/ 	.word	0x00000c20


	//   ....[2]....
        /*0054*/ 	.word	0x00000ed0


	//   ....[3]....
        /*0058*/ 	.word	0x00000f20


	//   ....[4]....
        /*005c*/ 	.word	0x00000f70


	//   ....[5]....
        /*0060*/ 	.word	0x00001100


	//----- nvinfo : EIATTR_MAX_THREADS
	.align		4
.L_7021:
        /*0064*/ 	.byte	0x04, 0x05
        /*0066*/ 	.short	(.L_7023 - .L_7022)
.L_7022:
        /*0068*/ 	.word	0x00000200
        /*006c*/ 	.word	0x00000001
        /*0070*/ 	.word	0x00000001


	//----- nvinfo : EIATTR_CRS_STACK_SIZE
	.align		4
.L_7023:
        /*0074*/ 	.byte	0x04, 0x1e
        /*0076*/ 	.short	(.L_7025 - .L_7024)
.L_7024:
        /*0078*/ 	.word	0x00000000


	//----- nvinfo : EIATTR_CBANK_PARAM_SIZE
	.align		4
.L_7025:
        /*007c*/ 	.byte	0x03, 0x19
        /*007e*/ 	.short	0x0c4a


	//----- nvinfo : EIATTR_PARAM_CBANK
	.align		4
        /*0080*/ 	.byte	0x04, 0x0a
        /*0082*/ 	.short	(.L_7027 - .L_7026)
	.align		4
.L_7026:
        /*0084*/ 	.word	index@(.nv.constant0._ZN2at6native55_GLOBAL__N__de093ff9_22_ForeachBinaryOpList_cu_a911ec4325multi_tensor_apply_kernelINS1_18TensorListMetadataILi2EEENS1_11CopyFunctorIafLi2ELi1ELi1EEEJNS0_4CopyIafEEEEEvT_T0_DpT1_)
        /*0088*/ 	.short	0x0380
        /*008a*/ 	.short	0x0c4a


	//----- nvinfo : EIATTR_SW_WAR
	.align		4
.L_7027:
        /*008c*/ 	.byte	0x04, 0x36
        /*008e*/ 	.short	(.L_7029 - .L_7028)
.L_7028:
        /*0090*/ 	.word	0x00000008
.L_7029:


//--------------------- .nv.info._ZN2at6native55_GLOBAL__N__de093ff9_22_ForeachBinaryOpList_cu_a911ec4325multi_tensor_apply_kernelINS1_18TensorListMetadataILi2EEENS1_11CopyFunctorIadLi2ELi1ELi1EEEJNS0_4CopyIadEEEEEvT_T0_DpT1_ --------------------------
	.section	.nv.info._ZN2at6native55_GLOBAL__N__de093ff9_22_ForeachBinaryOpList_cu_a911ec4325multi_tensor_apply_kernelINS1_18TensorListMetadataILi2EEENS1_11CopyFunctorIadLi2ELi1ELi1EEEJNS0_4CopyIadEEEEEvT_T0_DpT1_,"",@"SHT_CUDA_INFO"
	.sectionflags	@""
	.align	4


	//----- nvinfo : EIATTR_CUDA_API_VERSION
	.align		4
        /*0000*/ 	.byte	0x04, 0x37
        /*0002*/ 	.short	(.L_7031 - .L_7030)
.L_7030:
        /*0004*/ 	.word	0x00000082


	//----- nvinfo : EIATTR_KPARAM_INFO
	.align		4
.L_7031:
        /*0008*/ 	.byte	0x04, 0x17
        /*000a*/ 	.short	(.L_7033 - .L_7032)
.L_7032:
        /*000c*/ 	.word	0x00000000
        /*0010*/ 	.short	0x0002
        /*0012*/ 	.short	0x0c49
        /*0014*/ 	.byte	0x00, 0xf0, 0x05, 0x00


	//----- nvinfo : EIATTR_KPARAM_INFO
	.align		4
.L_7033:
        /*0018*/ 	.byte	0x04, 0x17
        /*001a*/ 	.short	(.L_7035 - .L_7034)
.L_7034:
        /*001c*/ 	.word	0x00000000
        /*0020*/ 	.short	0x0001
        /*0022*/ 	.short	0x0c48
        /*0024*/ 	.byte	0x00, 0xf0, 0x05, 0x00


	//----- nvinfo : EIATTR_KPARAM_INFO
	.align		4
.L_7035:
        /*0028*/ 	.byte	0x04, 0x17
        /*002a*/ 	.short	(.L_7037 - .L_7036)
.L_7036:
        /*002c*/ 	.word	0x00000000
        /*0030*/ 	.short	0x0000
        /*0032*/ 	.short	0x0000
        /*0034*/ 	.byte	0x00, 0xf0, 0x21, 0x31


	//----- nvinfo : EIATTR_SPARSE_MMA_MASK
	.align		4
.L_7037:
        /*0038*/ 	.byte	0x03, 0x50
        /*003a*/ 	.short	0x0000


	//----- nvinfo : EIATTR_MAXREG_COUNT
	.align		4
        /*003c*/ 	.byte	0x03, 0x1b
        /*003e*/ 	.short	0x0080


	//----- nvinfo : EIATTR_MERCURY_ISA_VERSION
	.align		4
        /*0040*/ 	.byte	0x03, 0x5f
        /*0042*/ 	.short	0x0101


	//----- nvinfo : EIATTR_VRC_CTA_INIT_COUNT
	.align		4
        /*0044*/ 	.byte	0x02, 0x4a
	.zero		1
	.zero		1


	//----- nvinfo : EIATTR_EXIT_INSTR_OFFSETS
	.align		4
        /*0048*/ 	.byte	0x04, 0x1c
        /*004a*/ 	.short	(.L_7039 - .L_7038)


	//   ....[0]....
.L_7038:
        /*004c*/ 	.word	0x00000180


	//   ....[1]....
        /*0050*/ 	.word	0x00000c80


	//   ....[2]....
        /*0054*/ 	.word	0x00000f10


	//   ....[3]....
        /*0058*/ 	.word	0x00000f60


	//   ....[4]....
        /*005c*/ 	.word	0x00000fb0


	//   ....[5]....
        /*0060*/ 	.word	0x00001140


	//----- nvinfo : EIATTR_MAX_THREADS
	.align		4
.L_7039:
        /*0064*/ 	.byte	0x04, 0x05
        /*0066*/ 	.short	(.L_7041 - .L_7040)
.L_7040:
        /*0068*/ 	.word	0x00000200
        /*006c*/ 	.word	0x00000001
        /*0070*/ 	.word	0x00000001


	//----- nvinfo : EIATTR_CRS_STACK_SIZE
	.align		4
.L_7041:
        /*0074*/ 	.byte	0x04, 0x1e
        /*0076*/ 	.short	(.L_7043 - .L_7042)
.L_7042:
        /*0078*/ 	.word	0x00000000


	//----- nvinfo : EIATTR_CBANK_PARAM_SIZE
	.align		4
.L_7043:
        /*007c*/ 	.byte	0x03, 0x19
        /*007e*/ 	.short	0x0c4a


	//----- nvinfo : EIATTR_PARAM_CBANK
	.align		4
        /*0080*/ 	.byte	0x04, 0x0a
        /*0082*/ 	.short	(.L_7045 - .L_7044)
	.align		4
.L_7044:
        /*0084*/ 	.word	index@(.nv.constant0._ZN2at6native55_GLOBAL__N__de093ff9_22_ForeachBinaryOpList_cu_a911ec4325multi_tensor_apply_kernelINS1_18TensorListMetadataILi2EEENS1_11CopyFunctorIadLi2ELi1ELi1EEEJNS0_4CopyIadEEEEEvT_T0_DpT1_)
        /*0088*/ 	.short	0x0380
        /*008a*/ 	.short	0x0c4a


	//----- nvinfo : EIATTR_SW_WAR
	.align		4
.L_7045:
        /*008c*/ 	.byte	0x04, 0x36
        /*008e*/ 	.short	(.L_7047 - .L_7046)
.L_7046:
        /*0090*/ 	.word	0x00000008
.L_7047:


//--------------------- .nv.info._ZN2at6native55_GLOBAL__N__de093ff9_22_ForeachBinaryOpList_cu_a911ec4325multi_tensor_apply_kernelINS1_18TensorListMetadataILi2EEENS1_11CopyFunctorIaiLi2ELi1ELi1EEEJNS0_4CopyIaiEEEEEvT_T0_DpT1_ --------------------------
	.section	.nv.info._ZN2at6native55_GLOBAL__N__de093ff9_22_ForeachBinaryOpList_cu_a911ec4325multi_tensor_apply_kernelINS1_18TensorListMetadataILi2EEENS1_11CopyFunctorIaiLi2ELi1ELi1EEEJNS0_4CopyIaiEEEEEvT_T0_DpT1_,"",@"SHT_CUDA_INFO"
	.sectionflags	@""
	.align	4


	//----- nvinfo : EIATTR_CUDA_API_VERSION
	.align		4
        /*0000*/ 	.byte	0x04, 0x37
        /*0002*/ 	.short	(.L_7049 - .L_7048)
.L_7048:
        /*0004*/ 	.word	0x00000082


	//----- nvinfo : EIATTR_KPARAM_INFO
	.align		4
.L_7049:
        /*0008*/ 	.byte	0x04, 0x17
        /*000a*/ 	.short	(.L_7051 - .L_7050)
.L_7050:
        /*000c*/ 	.word	0x00000000
        /*0010*/ 	.short	0x0002
        /*0012*/ 	.short	0x0c49
        /*0014*/ 	.byte	0x00, 0xf0, 0x05, 0x00


	//----- nvinfo : EIATTR_KPARAM_INFO
	.align		4
.L_7051:
        /*0018*/ 	.byte	0x04, 0x17
        /*001a*/ 	.short	(.L_7053 - .L_7052)
.L_7052:
        /*001c*/ 	.word	0x00000000
        /*0020*/ 	.short	0x0001
        /*0022*/ 	.short	0x0c48
        /*0024*/ 	.byte	0x00, 0xf0, 0x05, 0x00


	//----- nvinfo : EIATTR_KPARAM_INFO
	.align		4
.L_7053:
        /*0028*/ 	.byte	0x04, 0x17
        /*002a*/ 	.short	(.L_7055 - .L_7054)
.L_7054:
        /*002c*/ 	.word	0x00000000
        /*0030*/ 	.short	0x0000
        /*0032*/ 	.short	0x0000
        /*0034*/ 	.byte	0x00, 0xf0, 0x21, 0x31


	//----- nvinfo : EIATTR_SPARSE_MMA_MASK
	.align		4
.L_7055:
        /*0038*/ 	.byte	0x03, 0x50
        /*003a*/ 	.short	0x0000


	//----- nvinfo : EIATTR_MAXREG_COUNT
	.align		4
        /*003c*/ 	.byte	0x03, 0x1b
        /*003e*/ 	.short	0x0080


	//----- nvinfo : EIATTR_MERCURY_ISA_VERSION
	.align		4
        /*0040*/ 	.byte	0x03, 0x5f
        /*0042*/ 	.short	0x0101


	//----- nvinfo : EIATTR_VRC_CTA_INIT_COUNT
	.align		4
        /*0044*/ 	.byte	0x02, 0x4a
	.zero		1
	.zero		1


	//----- nvinfo : EIATTR_EXIT_INSTR_OFFSETS
	.align		4
        /*0048*/ 	.byte	0x04, 0x1c
        /*004a*/ 	.short	(.L_7057 - .L_7056)


	//   ....[0]....
.L_7056:
        /*004c*/ 	.word	0x00000180


	//   ....[1]....
        /*0050*/ 	.word	0x00000ba0


	//   ....[2]....
        /*0054*/ 	.word	0x00000e20


	//   ....[3]....
        /*0058*/ 	.word	0x00000e60


	//   ....[4]....
        /*005c*/ 	.word	0x00000eb0


	//   ....[5]....
        /*0060*/ 	.word	0x00001000


	//----- nvinfo : EIATTR_MAX_THREADS
	.align		4
.L_7057:
        /*0064*/ 	.byte	0x04, 0x05
        /*0066*/ 	.short	(.L_7059 - .L_7058)
.L_7058:
        /*0068*/ 	.word	0x00000200
        /*006c*/ 	.word	0x00000001
        /*0070*/ 	.word	0x00000001


	//----- nvinfo : EIATTR_CRS_STACK_SIZE
	.align		4
.L_7059:
        /*0074*/ 	.byte	0x04, 0x1e
        /*0076*/ 	.short	(.L_7061 - .L_7060)
.L_7060:
        /*0078*/ 	.word	0x00000000


	//----- nvinfo : EIATTR_CBANK_PARAM_SIZE
	.align		4
.L_7061:
        /*007c*/ 	.byte	0x03, 0x19
        /*007e*/ 	.short	0x0c4a


	//----- nvinfo : EIATTR_PARAM_CBANK
	.align		4
        /*0080*/ 	.byte	0x04, 0x0a
        /*0082*/ 	.short	(.L_7063 - .L_7062)
	.align		4
.L_7062:
        /*0084*/ 	.word	index@(.nv.constant0._ZN2at6native55_GLOBAL__N__de093ff9_22_ForeachBinaryOpList_cu_a911ec4325multi_tensor_apply_kernelINS1_18TensorListMetadataILi2EEENS1_11CopyFunctorIaiLi2ELi1ELi1EEEJNS0_4CopyIaiEEEEEvT_T0_DpT1_)
        /*0088*/ 	.short	0x0380
        /*008a*/ 	.short	0x0c4a


	//----- nvinfo : EIATTR_SW_WAR
	.align		4
.L_7063:
        /*008c*/ 	.byte	0x04, 0x36
        /*008e*/ 	.short	(.L_7065 - .L_7064)
.L_7064:
        /*0090*/ 	.word	0x00000008
.L_7065:


//--------------------- .nv.info._ZN2at6native55_GLOBAL__N__de093ff9_22_ForeachBinaryOpList_cu_a911ec4325multi_tensor_apply_kernelINS1_18TensorListMetadataILi2EEENS1_11CopyFunctorIasLi2ELi1ELi1EEEJNS0_4CopyIasEEEEEvT_T0_DpT1_ --------------------------
	.section	.nv.info._ZN2at6native55_GLOBAL__N__de093ff9_22_ForeachBinaryOpList_cu_a911ec4325multi_tensor_apply_kernelINS1_18TensorListMetadataILi2EEENS1_11CopyFunctorIasLi2ELi1ELi1EEEJNS0_4CopyIasEEEEEvT_T0_DpT1_,"",@"SHT_CUDA_INFO"
	.sectionflags	@""
	.align	4


	//----- nvinfo : EIATTR_CUDA_API_VERSION
	.align		4
        /*0000*/ 	.byte	0x04, 0x37
        /*0002*/ 	.short	(.L_7067 - .L_7066)
.L_7066:
        /*0004*/ 	.word	0x00000082


	//----- nvinfo : EIATTR_KPARAM_INFO
	.align		4
.L_7067:
        /*0008*/ 	.byte	0x04, 0x17
        /*000a*/ 	.short	(.L_7069 - .L_7068)
.L_7068:
        /*000c*/ 	.word	0x00000000
        /*0010*/ 	.short	0x0002
        /*0012*/ 	.short	0x0c49
        /*0014*/ 	.byte	0x00, 0xf0, 0x05, 0x00


	//----- nvinfo : EIATTR_KPARAM_INFO
	.align		4
.L_7069:
        /*0018*/ 	.byte	0x04, 0x17
        /*001a*/ 	.short	(.L_7071 - .L_7070)
.L_7070:
        /*001c*/ 	.word	0x00000000
        /*0020*/ 	.short	0x0001
        /*0022*/ 	.short	0x0c48
        /*0024*/ 	.byte	0x00, 0xf0, 0x05, 0x00


	//----- nvinfo : EIATTR_KPARAM_INFO
	.align		4
.L_7071:
        /*0028*/ 	.byte	0x04, 0x17
        /*002a*/ 	.short	(.L_7073 - .L_7072)
.L_7072:
        /*002c*/ 	.word	0x00000000
        /*0030*/ 	.short	0x0000
        /*0032*/ 	.short	0x0000
        /*0034*/ 	.byte	0x00, 0xf0, 0x21, 0x31


	//----- nvinfo : EIATTR_SPARSE_MMA_MASK
	.align		4
.L_7073:
        /*0038*/ 	.byte	0x03, 0x50
        /*003a*/ 	.short	0x0000


	//----- nvinfo : EIATTR_MAXREG_COUNT
	.align		4
        /*003c*/ 	.byte	0x03, 0x1b
        /*003e*/ 	.short	0x0080


	//----- nvinfo : EIATTR_MERCURY_ISA_VERSION
	.align		4
        /*0040*/ 	.byte	0x03, 0x5f
        /*0042*/ 	.short	0x0101


	//----- nvinfo : EIATTR_VRC_CTA_INIT_COUNT
	.align		4
        /*0044*/ 	.byte	0x02, 0x4a
	.zero		1
	.zero		1


	//----- nvinfo : EIATTR_EXIT_INSTR_OFFSETS
	.align		4
        /*0048*/ 	.byte	0x04, 0x1c
        /*004a*/ 	.short	(.L_7075 - .L_7074)


	//   ....[0]....
.L_7074:
        /*004c*/ 	.word	0x00000180


	//   ....[1]....
        /*0050*/ 	.word	0x00000ba0


	//   ....[2]....
        /*0054*/ 	.word	0x00000e10


	//   ....[3]....
        /*0058*/ 	.word	0x00000e50


	//   ....[4]....
        /*005c*/ 	.word	0x00000ea0


	//   ....[5]....
        /*0060*/ 	.word	0x00000ff0


	//----- nvinfo : EIATTR_MAX_THREADS
	.align		4
.L_7075:
        /*0064*/ 	.byte	0x04, 0x05
        /*0066*/ 	.short	(.L_7077 - .L_7076)
.L_7076:
        /*0068*/ 	.word	0x00000200
        /*006c*/ 	.word	0x00000001
        /*0070*/ 	.word	0x00000001


	//----- nvinfo : EIATTR_CRS_STACK_SIZE
	.align		4
.L_7077:
        /*0074*/ 	.byte	0x04, 0x1e
        /*0076*/ 	.short	(.L_7079 - .L_7078)
.L_7078:
        /*0078*/ 	.word	0x00000000


	//----- nvinfo : EIATTR_CBANK_PARAM_SIZE
	.align		4
.L_7079:
        /*007c*/ 	.byte	0x03, 0x19
        /*007e*/ 	.short	0x0c4a


	//----- nvinfo : EIATTR_PARAM_CBANK
	.align		4
        /*0080*/ 	.byte	0x04, 0x0a
        /*0082*/ 	.short	(.L_7081 - .L_7080)
	.align		4
.L_7080:
        /*0084*/ 	.word	index@(.nv.constant0._ZN2at6native55_GLOBAL__N__de093ff9_22_ForeachBinaryOpList_cu_a911ec4325multi_tensor_apply_kernelINS1_18TensorListMetadataILi2EEENS1_11CopyFunctorIasLi2ELi1ELi1EEEJNS0_4CopyIasEEEEEvT_T0_DpT1_)
        /*0088*/ 	.short	0x0380
        /*008a*/ 	.short	0x0c4a


	//----- nvinfo : EIATTR_SW_WAR
	.align		4
.L_7081:
        /*008c*/ 	.byte	0x04, 0x36
        /*008e*/ 	.short	(.L_7083 - .L_7082)
.L_7082:
        /*0090*/ 	.word	0x00000008
.L_7083:


//--------------------- .nv.info._ZN2at6native55_GLOBAL__N__de093ff9_22_ForeachBinaryOpList_cu_a911ec4325multi_tensor_apply_kernelINS1_18TensorListMetadataILi2EEENS1_11CopyFunctorIalLi2ELi1ELi1EEEJNS0_4CopyIalEEEEEvT_T0_DpT1_ --------------------------
	.section	.nv.info._ZN2at6native55_GLOBAL__N__de093ff9_22_ForeachBinaryOpList_cu_a911ec4325multi_tensor_apply_kernelINS1_18TensorListMetadataILi2EEENS1_11CopyFunctorIalLi2ELi1ELi1EEEJNS0_4CopyIalEEEEEvT_T0_DpT1_,"",@"SHT_CUDA_INFO"
	.sectionflags	@""
	.align	4


	//----- nvinfo : EIATTR_CUDA_API_VERSION
	.align		4
        /*0000*/ 	.byte	0x04, 0x37
        /*0002*/ 	.short	(.L_7085 - .L_7084)
.L_7084:
        /*0004*/ 	.word	0x00000082


	//----- nvinfo : EIATTR_KPARAM_INFO
	.align		4
.L_7085:
        /*0008*/ 	.byte	0x04, 0x17
        /*000a*/ 	.short	(.L_7087 - .L_7086)
.L_7086:
        /*000c*/ 	.word	0x00000000
        /*0010*/ 	.short	0x0002
        /*0012*/ 	.short	0x0c49
        /*0014*/ 	.byte	0x00, 0xf0, 0x05, 0x00


	//----- nvinfo : EIATTR_KPARAM_INFO
	.align		4
.L_7087:
        /*0018*/ 	.byte	0x04, 0x17
        /*001a*/ 	.short	(.L_7089 - .L_7088)
.L_7088:
        /*001c*/ 	.word	0x00000000
        /*0020*/ 	.short	0x0001
        /*0022*/ 	.short	0x0c48
        /*0024*/ 	.byte	0x00, 0xf0, 0x05, 0x00


	//----- nvinfo : EIATTR_KPARAM_INFO
	.align		4
.L_7089:
        /*0028*/ 	.byte	0x04, 0x17
        /*002a*/ 	.short	(.L_7091 - .L_7090)
.L_7090:
        /*002c*/ 	.word	0x00000000
        /*0030*/ 	.short	0x0000
        /*0032*/ 	.short	0x0000
        /*0034*/ 	.byte	0x00, 0xf0, 0x21, 0x31


	//----- nvinfo : EIATTR_SPARSE_MMA_MASK
	.align		4
.L_7091:
        /*0038*/ 	.byte	0x03, 0x50
        /*003a*/ 	.short	0x0000


	//----- nvinfo : EIATTR_MAXREG_COUNT
	.align		4
        /*003c*/ 	.byte	0x03, 0x1b
        /*003e*/ 	.short	0x0080


	//----- nvinfo : EIATTR_MERCURY_ISA_VERSION
	.align		4
        /*0040*/ 	.byte	0x03, 0x5f
        /*0042*/ 	.short	0x0101


	//----- nvinfo : EIATTR_VRC_CTA_INIT_COUNT
	.align		4
        /*0044*/ 	.byte	0x02, 0x4a
	.zero		1
	.zero		1


	//----- nvinfo : EIATTR_EXIT_INSTR_OFFSETS
	.align		4
        /*0048*/ 	.byte	0x04, 0x1c
        /*004a*/ 	.short	(.L_7093 - .L_7092)


	//   ....[0]....
.L_7092:
        /*004c*/ 	.word	0x00000180


	//   ....[1]....
        /*0050*/ 	.word	0x00000c70


	//   ....[2]....
        /*0054*/ 	.word	0x00000f10


	//   ....[3]....
        /*0058*/ 	.word	0x00000f50


	//   ....[4]....
        /*005c*/ 	.word	0x00000fa0


	//   ....[5]....
        /*0060*/ 	.word	0x000010f0


	//----- nvinfo : EIATTR_MAX_THREADS
	.align		4
.L_7093:
        /*0064*/ 	.byte	0x04, 0x05
        /*0066*/ 	.short	(.L_7095 - .L_7094)
.L_7094:
        /*0068*/ 	.word	0x00000200
        /*006c*/ 	.word	0x00000001
        /*0070*/ 	.word	0x00000001


	//----- nvinfo : EIATTR_CRS_STACK_SIZE
	.align		4
.L_7095:
        /*0074*/ 	.byte	0x04, 0x1e
        /*0076*/ 	.short	(.L_7097 - .L_7096)
.L_7096:
        /*0078*/ 	.word	0x00000000


	//----- nvinfo : EIATTR_CBANK_PARAM_SIZE
	.align		4
.L_7097:
        /*007c*/ 	.byte	0x03, 0x19
        /*007e*/ 	.short	0x0c4a


	//----- nvinfo : EIATTR_PARAM_CBANK
	.align		4
        /*0080*/ 	.byte	0x04, 0x0a
        /*0082*/ 	.short	(.L_7099 - .L_7098)
	.align		4
.L_7098:
        /*0084*/ 	.word	index@(.nv.constant0._ZN2at6native55_GLOBAL__N__de093ff9_22_ForeachBinaryOpList_cu_a911ec4325multi_tensor_apply_kernelINS1_18TensorListMetadataILi2EEENS1_11CopyFunctorIalLi2ELi1ELi1EEEJNS0_4CopyIalEEEEEvT_T0_DpT1_)
        /*0088*/ 	.short	0x0380
        /*008a*/ 	.short	0x0c4a


	//----- nvinfo : EIATTR_SW_WAR
	.align		4
.L_7099:
        /*008c*/ 	.byte	0x04, 0x36
        /*008e*/ 	.short	(.L_7101 - .L_7100)
.L_7100:
        /*0090*/ 	.word	0x00000008
.L_7101:


//--------------------- .nv.info._ZN2at6native55_GLOBAL__N__de093ff9_22_ForeachBinaryOpList_cu_a911ec4325multi_tensor_apply_kernelINS1_18TensorListMetadataILi2EEENS1_11CopyFunctorIahLi2ELi1ELi1EEEJNS0_4CopyIahEEEEEvT_T0_DpT1_ --------------------------
	.section	.nv.info._ZN2at6native55_GLOBAL__N__de093ff9_22_ForeachBinaryOpList_cu_a911ec4325multi_tensor_apply_kernelINS1_18TensorListMetadataILi2EEENS1_11CopyFunctorIahLi2ELi1ELi1EEEJNS0_4CopyIahEEEEEvT_T0_DpT1_,"",@"SHT_CUDA_INFO"
	.sectionflags	@""
	.align	4


	//----- nvinfo : EIATTR_CUDA_API_VERSION
	.align		4
        /*0000*/ 	.byte	0x04, 0x37
        /*0002*/ 	.short	(.L_7103 - .L_7102)
.L_7102:
        /*0004*/ 	.word	0x00000082


	//----- nvinfo : EIATTR_KPARAM_INFO
	.align		4
.L_7103:
        /*0008*/ 	.byte	0x04, 0x17
        /*000a*/ 	.short	(.L_7105 - .L_7104)
.L_7104:
        /*000c*/ 	.word	0x00000000
        /*0010*/ 	.short	0x0002
        /*0012*/ 	.short	0x0c49
        /*0014*/ 	.byte	0x00, 0xf0, 0x05, 0x00


	//----- nvinfo : EIATTR_KPARAM_INFO
	.align		4
.L_7105:
        /*0018*/ 	.byte	0x04, 0x17
        /*001a*/ 	.short	(.L_7107 - .L_7106)
.L_7106:
        /*001c*/ 	.word	0x00000000
        /*0020*/ 	.short	0x0001
        /*0022*/ 	.short	0x0c48
        /*0024*/ 	.byte	0x00, 0xf0, 0x05, 0x00


	//----- nvinfo : EIATTR_KPARAM_INFO
	.align		4
.L_7107:
        /*0028*/ 	.byte	0x04, 0x17
        /*002a*/ 	.short	(.L_7109 - .L_7108)
.L_7108:
        /*002c*/ 	.word	0x00000000
        /*0030*/ 	.short	0x0000
        /*0032*/ 	.short	0x0000
        /*0034*/ 	.byte	0x00, 0xf0, 0x21, 0x31


	//----- nvinfo : EIATTR_SPARSE_MMA_MASK
	.align		4
.L_7109:
        /*0038*/ 	.byte	0x03, 0x50
        /*003a*/ 	.short	0x0000


	//----- nvinfo : EIATTR_MAXREG_COUNT
	.align		4
        /*003c*/ 	.byte	0x03, 0x1b
        /*003e*/ 	.short	0x0080


	//----- nvinfo : EIATTR_MERCURY_ISA_VERSION
	.align		4
        /*0040*/ 	.byte	0x03, 0x5f
        /*0042*/ 	.short	0x0101


	//----- nvinfo : EIATTR_VRC_CTA_INIT_COUNT
	.align		4
        /*0044*/ 	.byte	0x02, 0x4a
	.zero		1
	.zero		1


	//----- nvinfo : EIATTR_EXIT_INSTR_OFFSETS
	.align		4
        /*0048*/ 	.byte	0x04, 0x1c
        /*004a*/ 	.short	(.L_7111 - .L_7110)


	//   ....[0]....
.L_7110:
        /*004c*/ 	.word	0x00000170


	//   ....[1]....
        /*0050*/ 	.word	0x00000bf0


	//   ....[2]....
        /*0054*/ 	.word	0x00000eb0


	//   ....[3]....
        /*0058*/ 	.word	0x00000ef0


	//   ....[4]....
        /*005c*/ 	.word	0x00000f40


	//   ....[5]....
        /*0060*/ 	.word	0x00001080


	//----- nvinfo : EIATTR_MAX_THREADS
	.align		4
.L_7111:
        /*0064*/ 	.byte	0x04, 0x05
        /*0066*/ 	.short	(.L_7113 - .L_7112)
.L_7112:
        /*0068*/ 	.word	0x00000200
        /*006c*/ 	.word	0x00000001
        /*0070*/ 	.word	0x00000001


	//----- nvinfo : EIATTR_CRS_STACK_SIZE
	.align		4
.L_7113:
        /*0074*/ 	.byte	0x04, 0x1e
        /*0076*/ 	.short	(.L_7115 - .L_7114)
.L_7114:
        /*0078*/ 	.word	0x00000000


	//----- nvinfo : EIATTR_CBANK_PARAM_SIZE
	.align		4
.L_7115:
        /*007c*/ 	.byte	0x03, 0x19
        /*007e*/ 	.short	0x0c4a


	//----- nvinfo : EIATTR_PARAM_CBANK
	.align		4
        /*0080*/ 	.byte	0x04, 0x0a
        /*0082*/ 	.short	(.L_7117 - .L_7116)
	.align		4
.L_7116:
        /*0084*/ 	.word	index@(.nv.constant0._ZN2at6native55_GLOBAL__N__de093ff9_22_ForeachBinaryOpList_cu_a911ec4325multi_tensor_apply_kernelINS1_18TensorListMetadataILi2EEENS1_11CopyFunctorIahLi2ELi1ELi1EEEJNS0_4CopyIahEEEEEvT_T0_DpT1_)
        /*0088*/ 	.short	0x0380
        /*008a*/ 	.short	0x0c4a


	//----- nvinfo : EIATTR_SW_WAR
	.align		4
.L_7117:
        /*008c*/ 	.byte	0x04, 0x36
        /*008e*/ 	.short	(.L_7119 - .L_7118)
.L_7118:
        /*0090*/ 	.word	0x00000008
.L_7119:


//--------------------- .nv.info._ZN2at6native55_GLOBAL__N__de093ff9_22_ForeachBinaryOpList_cu_a911ec4325multi_tensor_apply_kernelINS1_18TensorListMetadataILi2EEENS1_14UnaryOpFunctorIaLi2ELi1ELi1EEEJNS0_4CopyIaaEEEEEvT_T0_DpT1_ --------------------------
	.section	.nv.info._ZN2at6native55_GLOBAL__N__de093ff9_22_ForeachBinaryOpList_cu_a911ec4325multi_tensor_apply_kernelINS1_18TensorListMetadataILi2EEENS1_14UnaryOpFunctorIaLi2ELi1ELi1EEEJNS0_4CopyIaaEEEEEvT_T0_DpT1_,"",@"SHT_CUDA_INFO"
	.sectionflags	@""
	.align	4


	//----- nvinfo : EIATTR_CUDA_API_VERSION
	.align		4
        /*0000*/ 	.byte	0x04, 0x37
        /*0002*/ 	.short	(.L_7121 - .L_7120)
.L_7120:
        /*0004*/ 	.word	0x00000082


	//----- nvinfo : EIATTR_KPARAM_INFO
	.align		4
.L_7121:
        /*0008*/ 	.byte	0x04, 0x17
        /*000a*/ 	.short	(.L_7123 - .L_7122)
.L_7122:
        /*000c*/ 	.word	0x00000000
        /*0010*/ 	.short	0x0002
        /*0012*/ 	.short	0x0c49
        /*0014*/ 	.byte	0x00, 0xf0, 0x05, 0x00


	//----- nvinfo : EIATTR_KPARAM_INFO
	.align		4
.L_7123:
        /*0018*/ 	.byte	0x04, 0x17
        /*001a*/ 	.short	(.L_7125 - .L_7124)
.L_7124:
        /*001c*/ 	.word	0x00000000
        /*0020*/ 	.short	0x0001
        /*0022*/ 	.short	0x0c48
        /*0024*/ 	.byte	0x00, 0xf0, 0x05, 0x00


	//----- nvinfo : EIATTR_KPARAM_INFO
	.align		4
.L_7125:
        /*0028*/ 	.byte	0x04, 0x17
        /*002a*/ 	.short	(.L_7127 - .L_7126)
.L_7126:
        /*002c*/ 	.word	0x00000000
        /*0030*/ 	.short	0x0000
        /*0032*/ 	.short	0x0000
        /*0034*/ 	.byte	0x00, 0xf0, 0x21, 0x31


	//----- nvinfo : EIATTR_SPARSE_MMA_MASK
	.align		4
.L_7127:
        /*0038*/ 	.byte	0x03, 0x50
        /*003a*/ 	.short	0x0000


	//----- nvinfo : EIATTR_MAXREG_COUNT
	.align		4
        /*003c*/ 	.byte	0x03, 0x1b
        /*003e*/ 	.short	0x0080


	//----- nvinfo : EIATTR_MERCURY_ISA_VERSION
	.align		4
        /*0040*/ 	.byte	0x03, 0x5f
        /*0042*/ 	.short	0x0101


	//----- nvinfo : EIATTR_VRC_CTA_INIT_COUNT
	.align		4
        /*0044*/ 	.byte	0x02, 0x4a
	.zero		1
	.zero		1


	//----- nvinfo : EIATTR_EXIT_INSTR_OFFSETS
	.align		4
        /*0048*/ 	.byte	0x04, 0x1c
        /*004a*/ 	.short	(.L_7129 - .L_7128)


	//   ....[0]....
.L_7128:
        /*004c*/ 	.word	0x00000170


	//   ....[1]....
        /*0050*/ 	.word	0x00000c60


	//   ....[2]....
        /*0054*/ 	.word	0x00000f20


	//   ....[3]....
        /*0058*/ 	.word	0x00000f60


	//   ....[4]....
        /*005c*/ 	.word	0x00000fb0


	//   ....[5]....
        /*0060*/ 	.word	0x000010f0


	//----- nvinfo : EIATTR_MAX_THREADS
	.align		4
.L_7129:
        /*0064*/ 	.byte	0x04, 0x05
        /*0066*/ 	.short	(.L_7131 - .L_7130)
.L_7130:
        /*0068*/ 	.word	0x00000200
        /*006c*/ 	.word	0x00000001
        /*0070*/ 	.word	0x00000001


	//----- nvinfo : EIATTR_CRS_STACK_SIZE
	.align		4
.L_7131:
        /*0074*/ 	.byte	0x04, 0x1e
        /*0076*/ 	.short	(.L_7133 - .L_7132)
.L_7132:
        /*0078*/ 	.word	0x00000000


	//----- nvinfo : EIATTR_CBANK_PARAM_SIZE
	.align		4
.L_7133:
        /*007c*/ 	.byte	0x03, 0x19
        /*007e*/ 	.short	0x0c4a


	//----- nvinfo : EIATTR_PARAM_CBANK
	.align		4
        /*0080*/ 	.byte	0x04, 0x0a
        /*0082*/ 	.short	(.L_7135 - .L_7134)
	.align		4
.L_7134:
        /*0084*/ 	.word	index@(.nv.constant0._ZN2at6native55_GLOBAL__N__de093ff9_22_ForeachBinaryOpList_cu_a911ec4325multi_tensor_apply_kernelINS1_18TensorListMetadataILi2EEENS1_14UnaryOpFunctorIaLi2ELi1ELi1EEEJNS0_4CopyIaaEEEEEvT_T0_DpT1_)
        /*0088*/ 	.short	0x0380
        /*008a*/ 	.short	0x0c4a


	//----- nvinfo : EIATTR_SW_WAR
	.align		4
.L_7135:
        /*008c*/ 	.byte	0x04, 0x36
        /*008e*/ 	.short	(.L_7137 - .L_7136)
.L_7136:
        /*0090*/ 	.word	0x00000008
.L_7137:


//--------------------- .nv.info._ZN2at6native55_GLOBAL__N__de093ff9_22_ForeachBinaryOpList_cu_a911ec4325multi_tensor_apply_kernelINS1_18TensorListMetadataILi2EEENS1_11CopyFunctorIhN3c1015Float8_e5m2fnuzELi2ELi1ELi1EEEJNS0_4CopyIhS7_EEEEEvT_T0_DpT1_ --------------------------
	.section	.nv.info._ZN2at6native55_GLOBAL__N__de093ff9_22_ForeachBinaryOpList_cu_a911ec4325multi_tensor_apply_kernelINS1_18TensorListMetadataILi2EEENS1_11CopyFunctorIhN3c1015Float8_e5m2fnuzELi2ELi1ELi1EEEJNS0_4CopyIhS7_EEEEEvT_T0_DpT1_,"",@"SHT_CUDA_INFO"
	.sectionflags	@""
	.align	4


	//----- nvinfo : EIATTR_CUDA_API_VERSION
	.align		4
        /*0000*/ 	.byte	0x04, 0x37
        /*0002*/ 	.short	(.L_7139 - .L_7138)
.L_7138:
        /*0004*/ 	.word	0x00000082


	//----- nvinfo : EIATTR_KPARAM_INFO
	.align		4
.L_7139:
        /*0008*/ 	.byte	0x04, 0x17
        /*000a*/ 	.short	(.L_7141 - .L_7140)
.L_7140:
        /*000c*/ 	.word	0x00000000
        /*0010*/ 	.short	0x0002
        /*0012*/ 	.short	0x0c49
        /*0014*/ 	.byte	0x00, 0xf0, 0x05, 0x00


	//----- nvinfo : EIATTR_KPARAM_INFO
	.align		4
.L_7141:
        /*0018*/ 	.byte	0x04, 0x17
        /*001a*/ 	.short	(.L_7143 - .L_7142)
.L_7142:
        /*001c*/ 	.word	0x00000000
        /*0020*/ 	.short	0x0001
        /*0022*/ 	.short	0x0c48
        /*0024*/ 	.byte	0x00, 0xf0, 0x05, 0x00


	//----- nvinfo : EIATTR_KPARAM_INFO
	.align		4
.L_7143:
        /*0028*/ 	.byte	0x04, 0x17
        /*002a*/ 	.short	(.L_7145 - .L_7144)
.L_7144:
        /*002c*/ 	.word	0x00000000
        /*0030*/ 	.short	0x0000
        /*0032*/ 	.short	0x0000
        /*0034*/ 	.byte	0x00, 0xf0, 0x21, 0x31


	//----- nvinfo : EIATTR_SPARSE_MMA_MASK
	.align		4
.L_7145:
        /*0038*/ 	.byte	0x03, 0x50
        /*003a*/ 	.short	0x0000


	//----- nvinfo : EIATTR_MAXREG_COUNT
	.align		4
        /*003c*/ 	.byte	0x03, 0x1b
        /*003e*/ 	.short	0x0080


	//----- nvinfo : EIATTR_MERCURY_ISA_VERSION
	.align		4
        /*0040*/ 	.byte	0x03, 0x5f
        /*0042*/ 	.short	0x0101


	//----- nvinfo : EIATTR_VRC_CTA_INIT_COUNT
	.align		4
        /*0044*/ 	.byte	0x02, 0x4a
	.zero		1
	.zero		1


	//----- nvinfo : EIATTR_EXIT_INSTR_OFFSETS
	.align		4
        /*0048*/ 	.byte	0x04, 0x1c
        /*004a*/ 	.short	(.L_7147 - .L_7146)


	//   ....[0]....
.L_7146:
        /*004c*/ 	.word	0x00000170


	//   ....[1]....
        /*0050*/ 	.word	0x00000cf0


	//   ....[2]....
        /*0054*/ 	.word	0x00000d40


	//   ....[3]....
        /*0058*/ 	.word	0x000015f0


	//----- nvinfo : EIATTR_MAX_THREADS
	.align		4
.L_7147:
        /*005c*/ 	.byte	0x04, 0x05
        /*005e*/ 	.short	(.L_7149 - .L_7148)
.L_7148:
        /*0060*/ 	.word	0x00000200
        /*0064*/ 	.word	0x00000001
        /*0068*/ 	.word	0x00000001


	//----- nvinfo : EIATTR_CRS_STACK_SIZE
	.align		4
.L_7149:
        /*006c*/ 	.byte	0x04, 0x1e
        /*006e*/ 	.short	(.L_7151 - .L_7150)
.L_7150:
        /*0070*/ 	.word	0x00000000


	//----- nvinfo : EIATTR_CBANK_PARAM_SIZE
	.align		4
.L_7151:
        /*0074*/ 	.byte	0x03, 0x19
        /*0076*/ 	.short	0x0c4a


	//----- nvinfo : EIATTR_PARAM_CBANK
	.align		4
        /*0078*/ 	.byte	0x04, 0x0a
        /*007a*/ 	.short	(.L_7153 - .L_7152)
	.align		4
.L_7152:
        /*007c*/ 	.word	index@(.nv.constant0._ZN2at6native55_GLOBAL__N__de093ff9_22_ForeachBinaryOpList_cu_a911ec4325multi_tensor_apply_kernelINS1_18TensorListMetadataILi2EEENS1_11CopyFunctorIhN3c1015Float8_e5m2fnuzELi2ELi1ELi1EEEJNS0_4CopyIhS7_EEEEEvT_T0_DpT1_)
        /*0080*/ 	.short	0x0380
        /*0082*/ 	.short	0x0c4a


	//----- nvinfo : EIATTR_SW_WAR
	.align		4
.L_7153:
        /*0084*/ 	.byte	0x04, 0x36
        /*0086*/ 	.short	(.L_7155 - .L_7154)
.L_7154:
        /*0088*/ 	.word	0x00000008
.L_7155:


//--------------------- .nv.info._ZN2at6native55_GLOBAL__N__de093ff9_22_ForeachBinaryOpList_cu_a911ec4325multi_tensor_apply_kernelINS1_18TensorListMetadataILi2EEENS1_11CopyFunctorIhN3c1011Float8_e5m2ELi2ELi1ELi1EEEJNS0_4CopyIhS7_EEEEEvT_T0_DpT1_ --------------------------
	.section	.nv.info._ZN2at6native55_GLOBAL__N__de093ff9_22_ForeachBinaryOpList_cu_a911ec4325multi_tensor_apply_kernelINS1_18TensorListMetadataILi2EEENS1_11CopyFunctorIhN3c1011Float8_e5m2ELi2ELi1ELi1EEEJNS0_4CopyIhS7_EEEEEvT_T0_DpT1_,"",@"SHT_CUDA_INFO"
	.sectionflags	@""
	.align	4


	//----- nvinfo : EIATTR_CUDA_API_VERSION
	.align		4
        /*0000*/ 	.byte	0x04, 0x37
        /*0002*/ 	.short	(.L_7157 - .L_7156)
.L_7156:
        /*0004*/ 	.word	0x00000082


	//----- nvinfo : EIATTR_KPARAM_INFO
	.align		4
.L_7157:
        /*0008*/ 	.byte	0x04, 0x17
        /*000a*/ 	.short	(.L_7159 - .L_7158)
.L_7158:
        /*000c*/ 	.word	0x00000000
        /*0010*/ 	.short	0x0002
        /*0012*/ 	.short	0x0c49
        /*0014*/ 	.byte	0x00, 0xf0, 0x05, 0x00


	//----- nvinfo : EIATTR_KPARAM_INFO
	.align		4
.L_7159:
        /*0018*/ 	.byte	0x04, 0x17
        /*001a*/ 	.short	(.L_7161 - .L_7160)
.L_7160:
        /*001c*/ 	.word	0x00000000
        /*0020*/ 	.short	0x0001
        /*0022*/ 	.short	0x0c48
        /*0024*/ 	.byte	0x00, 0xf0, 0x05, 0x00


	//----- nvinfo : EIATTR_KPARAM_INFO
	.align		4
.L_7161:
        /*0028*/ 	.byte	0x04, 0x17
        /*002a*/ 	.short	(.L_7163 - .L_7162)
.L_7162:
        /*002c*/ 	.word	0x00000000
        /*0030*/ 	.short	0x0000
        /*0032*/ 	.short	0x0000
        /*0034*/ 	.byte	0x00, 0xf0, 0x21, 0x31


	//----- nvinfo : EIATTR_SPARSE_MMA_MASK
	.align		4
.L_7163:
        /*0038*/ 	.byte	0x03, 0x50
        /*003a*/ 	.short	0x0000


	//----- nvinfo : EIATTR_MAXREG_COUNT
	.align		4
        /*003c*/ 	.byte	0x03, 0x1b
        /*003e*/ 	.short	0x0080


	//----- nvinfo : EIATTR_MERCURY_ISA_VERSION
	.align		4
        /*0040*/ 	.byte	0x03, 0x5f
        /*0042*/ 	.short	0x0101


	//----- nvinfo : EIATTR_VRC_CTA_INIT_COUNT
	.align		4
        /*0044*/ 	.byte	0x02, 0x4a
	.zero		1
	.zero		1


	//----- nvinfo : EIATTR_EXIT_INSTR_OFFSETS
	.align		4
        /*0048*/ 	.byte	0x04, 0x1c
        /*004a*/ 	.short	(.L_7165 - .L_7164)


	//   ....[0]....
.L_7164:
        /*004c*/ 	.word	0x00000170


	//   ....[1]....
        /*0050*/ 	.word	0x00000940


	//   ....[2]....
        /*0054*/ 	.word	0x00000990


	//   ....[3]....
        /*0058*/ 	.word	0x00000e70


	//----- nvinfo : EIATTR_MAX_THREADS
	.align		4
.L_7165:
        /*005c*/ 	.byte	0x04, 0x05
        /*005e*/ 	.short	(.L_7167 - .L_7166)
.L_7166:
        /*0060*/ 	.word	0x00000200
        /*0064*/ 	.word	0x00000001
        /*0068*/ 	.word	0x00000001


	//----- nvinfo : EIATTR_CRS_STACK_SIZE
	.align		4
.L_7167:
        /*006c*/ 	.byte	0x04, 0x1e
        /*006e*/ 	.short	(.L_7169 - .L_7168)
.L_7168:
        /*0070*/ 	.word	0x00000000


	//----- nvinfo : EIATTR_CBANK_PARAM_SIZE
	.align		4
.L_7169:
        /*0074*/ 	.byte	0x03, 0x19
        /*0076*/ 	.short	0x0c4a


	//----- nvinfo : EIATTR_PARAM_CBANK
	.align		4
        /*0078*/ 	.byte	0x04, 0x0a
        /*007a*/ 	.short	(.L_7171 - .L_7170)
	.align		4
.L_7170:
        /*007c*/ 	.word	index@(.nv.constant0._ZN2at6native55_GLOBAL__N__de093ff9_22_ForeachBinaryOpList_cu_a911ec4325multi_tensor_apply_kernelINS1_18TensorListMetadataILi2EEENS1_11CopyFunctorIhN3c1011Float8_e5m2ELi2ELi1ELi1EEEJNS0_4CopyIhS7_EEEEEvT_T0_DpT1_)
        /*0080*/ 	.short	0x0380
        /*0082*/ 	.short	0x0c4a


	//----- nvinfo : EIATTR_SW_WAR
	.align		4
.L_7171:
        /*0084*/ 	.byte	0x04, 0x36
        /*0086*/ 	.short	(.L_7173 - .L_7172)
.L_7172:
        /*0088*/ 	.word	0x00000008
.L_7173:


//--------------------- .nv.info._ZN2at6native55_GLOBAL__N__de093ff9_22_ForeachBinaryOpList_cu_a911ec4325multi_tensor_apply_kernelINS1_18TensorListMetadataILi2EEENS1_11CopyFunctorIhN3c1015Float8_e4m3fnuzELi2ELi1ELi1EEEJNS0_4CopyIhS7_EEEEEvT_T0_DpT1_ --------------------------
	.section	.nv.info._ZN2at6native55_GLOBAL__N__de093ff9_22_ForeachBinaryOpList_cu_a911ec4325multi_tensor_apply_kernelINS1_18TensorListMetadataILi2EEENS1_11CopyFunctorIhN3c1015Float8_e4m3fnuzELi2ELi1ELi1EEEJNS0_4CopyIhS7_EEEEEvT_T0_DpT1_,"",@"SHT_CUDA_INFO"
	.sectionflags	@""
	.align	4


	//----- nvinfo : EIATTR_CUDA_API_VERSION
	.align		4
        /*0000*/ 	.byte	0x04, 0x37
        /*0002*/ 	.short	(.L_7175 - .L_7174)
.L_7174:
        /*0004*/ 	.word	0x00000082


	//----- nvinfo : EIATTR_KPARAM_INFO
	.align		4
.L_7175:
        /*0008*/ 	.byte	0x04, 0x17
        /*000a*/ 	.short	(.L_7177 - .L_7176)
.L_7176:
        /*000c*/ 	.word	0x00000000
        /*0010*/ 	.short	0x0002
        /*0012*/ 	.short	0x0c49
        /*0014*/ 	.byte	0x00, 0xf0, 0x05, 0x00


	//----- nvinfo : EIATTR_KPARAM_INFO
	.align		4
.L_7177:
        /*0018*/ 	.byte	0x04, 0x17
        /*001a*/ 	.short	(.L_7179 - .L_7178)
.L_7178:
        /*001c*/ 	.word	0x00000000
        /*0020*/ 	.short	0x0001
        /*0022*/ 	.short	0x0c48
        /*0024*/ 	.byte	0x00, 0xf0, 0x05, 0x00


	//----- nvinfo : EIATTR_KPARAM_INFO
	.align		4
.L_7179:
        /*0028*/ 	.byte	0x04, 0x17
        /*002a*/ 	.short	(.L_7181 - .L_7180)
.L_7180:
        /*002c*/ 	.word	0x00000000
        /*0030*/ 	.short	0x0000
        /*0032*/ 	.short	0x0000
        /*0034*/ 	.byte	0x00, 0xf0, 0x21, 0x31


	//----- nvinfo : EIATTR_SPARSE_MMA_MASK
	.align		4
.L_7181:
        /*0038*/ 	.byte	0x03, 0x50
        /*003a*/ 	.short	0x0000


	//----- nvinfo : EIATTR_MAXREG_COUNT
	.align		4
        /*003c*/ 	.byte	0x03, 0x1b
        /*003e*/ 	.short	0x0080


	//----- nvinfo : EIATTR_MERCURY_ISA_VERSION
	.align		4
        /*0040*/ 	.byte	0x03, 0x5f
        /*0042*/ 	.short	0x0101


	//----- nvinfo : EIATTR_VRC_CTA_INIT_COUNT
	.align		4
        /*0044*/ 	.byte	0x02, 0x4a
	.zero		1
	.zero		1


	//----- nvinfo : EIATTR_EXIT_INSTR_OFFSETS
	.align		4
        /*0048*/ 	.byte	0x04, 0x1c
        /*004a*/ 	.short	(.L_7183 - .L_7182)


	//   ....[0]....
.L_7182:
        /*004c*/ 	.word	0x00000170


	//   ....[1]....
        /*0050*/ 	.word	0x00000cf0


	//   ....[2]....
        /*0054*/ 	.word	0x00000d40


	//   ....[3]....
        /*0058*/ 	.word	0x000015f0


	//----- nvinfo : EIATTR_MAX_THREADS
	.align		4
.L_7183:
        /*005c*/ 	.byte	0x04, 0x05
        /*005e*/ 	.short	(.L_7185 - .L_7184)
.L_7184:
        /*0060*/ 	.word	0x00000200
        /*0064*/ 	.word	0x00000001
        /*0068*/ 	.word	0x00000001


	//----- nvinfo : EIATTR_CRS_STACK_SIZE
	.align		4
.L_7185:
        /*006c*/ 	.byte	0x04, 0x1e
        /*006e*/ 	.short	(.L_7187 - .L_7186)
.L_7186:
        /*0070*/ 	.word	0x00000000


	//----- nvinfo : EIATTR_CBANK_PARAM_SIZE
	.align		4
.L_7187:
        /*0074*/ 	.byte	0x03, 0x19
        /*0076*/ 	.short	0x0c4a


	//----- nvinfo : EIATTR_PARAM_CBANK
	.align		4
        /*0078*/ 	.byte	0x04, 0x0a
        /*007a*/ 	.short	(.L_7189 - .L_7188)
	.align		4
.L_7188:
        /*007c*/ 	.word	index@(.nv.constant0._ZN2at6native55_GLOBAL__N__de093ff9_22_ForeachBinaryOpList_cu_a911ec4325multi_tensor_apply_kernelINS1_18TensorListMetadataILi2EEENS1_11CopyFunctorIhN3c1015Float8_e4m3fnuzELi2ELi1ELi1EEEJNS0_4CopyIhS7_EEEEEvT_T0_DpT1_)
        /*0080*/ 	.short	0x0380
        /*0082*/ 	.short	0x0c4a


	//----- nvinfo : EIATTR_SW_WAR
	.align		4
.L_7189:
        /*0084*/ 	.byte	0x04, 0x36
        /*0086*/ 	.short	(.L_7191 - .L_7190)
.L_7190:
        /*0088*/ 	.word	0x00000008
.L_7191:


//--------------------- .nv.info._ZN2at6native55_GLOBAL__N__de093ff9_22_ForeachBinaryOpList_cu_a911ec4325multi_tensor_apply_kernelINS1_18TensorListMetadataILi2EEENS1_11CopyFunctorIhN3c1013Float8_e4m3fnELi2ELi1ELi1EEEJNS0_4CopyIhS7_EEEEEvT_T0_DpT1_ --------------------------
	.section	.nv.info._ZN2at6native55_GLOBAL__N__de093ff9_22_ForeachBinaryOpList_cu_a911ec4325multi_tensor_apply_kernelINS1_18TensorListMetadataILi2EEENS1_11CopyFunctorIhN3c1013Float8_e4m3fnELi2ELi1ELi1EEEJNS0_4CopyIhS7_EEEEEvT_T0_DpT1_,"",@"SHT_CUDA_INFO"
	.sectionflags	@""
	.align	4


	//----- nvinfo : EIATTR_CUDA_API_VERSION
	.align		4
        /*0000*/ 	.byte	0x04, 0x37
        /*0002*/ 	.short	(.L_7193 - .L_7192)
.L_7192:
        /*0004*/ 	.word	0x00000082


	//----- nvinfo : EIATTR_KPARAM_INFO
	.align		4
.L_7193:
        /*0008*/ 	.byte	0x04, 0x17
        /*000a*/ 	.short	(.L_7195 - .L_7194)
.L_7194:
        /*000c*/ 	.word	0x00000000
        /*0010*/ 	.short	0x0002
        /*0012*/ 	.short	0x0c49
        /*0014*/ 	.byte	0x00, 0xf0, 0x05, 0x00


	//----- nvinfo : EIATTR_KPARAM_INFO
	.align		4
.L_7195:
        /*0018*/ 	.byte	0x04, 0x17
        /*001a*/ 	.short	(.L_7197 - .L_7196)
.L_7196:
        /*001c*/ 	.word	0x00000000
        /*0020*/ 	.short	0x0001
        /*0022*/ 	.short	0x0c48
        /*0024*/ 	.byte	0x00, 0xf0, 0x05, 0x00


	//----- nvinfo : EIATTR_KPARAM_INFO
	.align		4
.L_7197:
        /*0028*/ 	.byte	0x04, 0x17
        /*002a*/ 	.short	(.L_7199 - .L_7198)
.L_7198:
        /*002c*/ 	.word	0x00000000
        /*0030*/ 	.short	0x0000
        /*0032*/ 	.short	0x0000
        /*0034*/ 	.byte	0x00, 0xf0, 0x21, 0x31


	//----- nvinfo : EIATTR_SPARSE_MMA_MASK
	.align		4
.L_7199:
        /*0038*/ 	.byte	0x03, 0x50
        /*003a*/ 	.short	0x0000


	//----- nvinfo : EIATTR_MAXREG_COUNT
	.align		4
        /*003c*/ 	.byte	0x03, 0x1b
        /*003e*/ 	.short	0x0080


	//----- nvinfo : EIATTR_MERCURY_ISA_VERSION
	.align		4
        /*0040*/ 	.byte	0x03, 0x5f
        /*0042*/ 	.short	0x0101


	//----- nvinfo : EIATTR_VRC_CTA_INIT_COUNT
	.align		4
        /*0044*/ 	.byte	0x02, 0x4a
	.zero		1
	.zero		1


	//----- nvinfo : EIATTR_EXIT_INSTR_OFFSETS
	.align		4
        /*0048*/ 	.byte	0x04, 0x1c
        /*004a*/ 	.short	(.L_7201 - .L_7200)


	//   ....[0]....
.L_7200:
        /*004c*/ 	.word	0x00000170


	//   ....[1]....
        /*0050*/ 	.word	0x00000b60


	//   ....[2]....
        /*0054*/ 	.word	0x00000bb0


	//   ....[3]....
        /*0058*/ 	.word	0x000011b0


	//----- nvinfo : EIATTR_MAX_THREADS
	.align		4
.L_7201:
        /*005c*/ 	.byte	0x04, 0x05
        /*005e*/ 	.short	(.L_7203 - .L_7202)
.L_7202:
        /*0060*/ 	.word	0x00000200
        /*0064*/ 	.word	0x00000001
        /*0068*/ 	.word	0x00000001


	//----- nvinfo : EIATTR_CRS_STACK_SIZE
	.align		4
.L_7203:
        /*006c*/ 	.byte	0x04, 0x1e
        /*006e*/ 	.short	(.L_7205 - .L_7204)
.L_7204:
        /*0070*/ 	.word	0x00000000


	//----- nvinfo : EIATTR_CBANK_PARAM_SIZE
	.align		4
.L_7205:
        /*0074*/ 	.byte	0x03, 0x19
        /*0076*/ 	.short	0x0c4a


	//----- nvinfo : EIATTR_PARAM_CBANK
	.align		4
        /*0078*/ 	.byte	0x04, 0x0a
        /*007a*/ 	.short	(.L_7207 - .L_7206)
	.align		4
.L_7206:
        /*007c*/ 	.word	index@(.nv.constant0._ZN2at6native55_GLOBAL__N__de093ff9_22_ForeachBinaryOpList_cu_a911ec4325multi_tensor_apply_kernelINS1_18TensorListMetadataILi2EEENS1_11CopyFunctorIhN3c1013Float8_e4m3fnELi2ELi1ELi1EEEJNS0_4CopyIhS7_EEEEEvT_T0_DpT1_)
        /*0080*/ 	.short	0x0380
        /*0082*/ 	.short	0x0c4a


	//----- nvinfo : EIATTR_SW_WAR
	.align		4
.L_7207:
        /*0084*/ 	.byte	0x04, 0x36
        /*0086*/ 	.short	(.L_7209 - .L_7208)
.L_7208:
        /*0088*/ 	.word	0x00000008
.L_7209:


//--------------------- .nv.info._ZN2at6native55_GLOBAL__N__de093ff9_22_ForeachBinaryOpList_cu_a911ec4325multi_tensor_apply_kernelINS1_18TensorListMetadataILi2EEENS1_11CopyFunctorIhbLi2ELi1ELi1EEEJNS0_4CopyIhbEEEEEvT_T0_DpT1_ --------------------------
	.section	.nv.info._ZN2at6native55_GLOBAL__N__de093ff9_22_ForeachBinaryOpList_cu_a911ec4325multi_tensor_apply_kernelINS1_18TensorListMetadataILi2EEENS1_11CopyFunctorIhbLi2ELi1ELi1EEEJNS0_4CopyIhbEEEEEvT_T0_DpT1_,"",@"SHT_CUDA_INFO"
	.sectionflags	@""
	.align	4


	//----- nvinfo : EIATTR_CUDA_API_VERSION
	.align		4
        /*0000*/ 	.byte	0x04, 0x37
        /*0002*/ 	.short	(.L_7211 - .L_7210)
.L_7210:
        /*0004*/ 	.word	0x00000082


	//----- nvinfo : EIATTR_KPARAM_INFO
	.align		4
.L_7211:
        /*0008*/ 	.byte	0x04, 0x17
        /*000a*/ 	.short	(.L_7213 - .L_7212)
.L_7212:
        /*000c*/ 	.word	0x00000000
        /*0010*/ 	.short	0x0002
        /*0012*/ 	.short	0x0c49
        /*0014*/ 	.byte	0x00, 0xf0, 0x05, 0x00


	//----- nvinfo : EIATTR_KPARAM_INFO
	.align		4
.L_7213:
        /*0018*/ 	.byte	0x04, 0x17
        /*001a*/ 	.short	(.L_7215 - .L_7214)
.L_7214:
        /*001c*/ 	.word	0x00000000
        /*0020*/ 	.short	0x0001
        /*0022*/ 	.short	0x0c48
        /*0024*/ 	.byte	0x00, 0xf0, 0x05, 0x00


	//----- nvinfo : EIATTR_KPARAM_INFO
	.align		4
.L_7215:
        /*0028*/ 	.byte	0x04, 0x17
        /*002a*/ 	.short	(.L_7217 - .L_7216)
.L_7216:
        /*002c*/ 	.word	0x00000000
        /*0030*/ 	.short	0x0000
        /*0032*/ 	.short	0x0000
        /*0034*/ 	.byte	0x00, 0xf0, 0x21, 0x31


	//----- nvinfo : EIATTR_SPARSE_MMA_MASK
	.align		4
.L_7217:
        /*0038*/ 	.byte	0x03, 0x50
        /*003a*/ 	.short	0x0000


	//----- nvinfo : EIATTR_MAXREG_COUNT
	.align		4
        /*003c*/ 	.byte	0x03, 0x1b
        /*003e*/ 	.short	0x0080


	//----- nvinfo : EIATTR_MERCURY_ISA_VERSION
	.align		4
        /*0040*/ 	.byte	0x03, 0x5f
        /*0042*/ 	.short	0x0101


	//----- nvinfo : EIATTR_VRC_CTA_INIT_COUNT
	.align		4
        /*0044*/ 	.byte	0x02, 0x4a
	.zero		1
	.zero		1


	//----- nvinfo : EIATTR_EXIT_INSTR_OFFSETS
	.align		4
        /*0048*/ 	.byte	0x04, 0x1c
        /*004a*/ 	.short	(.L_7219 - .L_7218)


	//   ....[0]....
.L_7218:
        /*004c*/ 	.word	0x00000170


	//   ....[1]....
        /*0050*/ 	.word	0x00000bf0


	//   ....[2]....
        /*0054*/ 	.word	0x00000eb0


	//   ....[3]....
        /*0058*/ 	.word	0x00000ef0


	//   ....[4]....
        /*005c*/ 	.word	0x00000f40


	//   ....[5]....
        /*0060*/ 	.word	0x00001080


	//----- nvinfo : EIATTR_MAX_THREADS
	.align		4
.L_7219:
        /*0064*/ 	.byte	0x04, 0x05
        /*0066*/ 	.short	(.L_7221 - .L_7220)
.L_7220:
        /*0068*/ 	.word	0x00000200
        /*006c*/ 	.word	0x00000001
        /*0070*/ 	.word	0x00000001


	//----- nvinfo : EIATTR_CRS_STACK_SIZE
	.align		4
.L_7221:
        /*0074*/ 	.byte	0x04, 0x1e
        /*0076*/ 	.short	(.L_7223 - .L_7222)
.L_7222:
        /*0078*/ 	.word	0x00000000


	//----- nvinfo : EIATTR_CBANK_PARAM_SIZE
	.align		4
.L_7223:
        /*007c*/ 	.byte	0x03, 0x19
        /*007e*/ 	.short	0x0c4a


	//----- nvinfo : EIATTR_PARAM_CBANK
	.align		4
        /*0080*/ 	.byte	0x04, 0x0a
        /*0082*/ 	.short	(.L_7225 - .L_7224)
	.align		4
.L_7224:
        /*0084*/ 	.word	index@(.nv.constant0._ZN2at6native55_GLOBAL__N__de093ff9_22_ForeachBinaryOpList_cu_a911ec4325multi_tensor_apply_kernelINS1_18TensorListMetadataILi2EEENS1_11CopyFunctorIhbLi2ELi1ELi1EEEJNS0_4CopyIhbEEEEEvT_T0_DpT1_)
        /*0088*/ 	.short	0x0380
        /*008a*/ 	.short	0x0c4a


	//----- nvinfo : EIATTR_SW_WAR
	.align		4
.L_7225:
        /*008c*/ 	.byte	0x04, 0x36
        /*008e*/ 	.short	(.L_7227 - .L_7226)
.L_7226:
        /*0090*/ 	.word	0x00000008
.L_7227:


//--------------------- .nv.info._ZN2at6native55_GLOBAL__N__de093ff9_22_ForeachBinaryOpList_cu_a911ec4325multi_tensor_apply_kernelINS1_18TensorListMetadataILi2EEENS1_11CopyFunctorIhN3c108BFloat16ELi2ELi1ELi1EEEJNS0_4CopyIhS7_EEEEEvT_T0_DpT1_ --------------------------
	.section	.nv.info._ZN2at6native55_GLOBAL__N__de093ff9_22_ForeachBinaryOpList_cu_a911ec4325multi_tensor_apply_kernelINS1_18TensorListMetadataILi2EEENS1_11CopyFunctorIhN3c108BFloat16ELi2ELi1ELi1EEEJNS0_4CopyIhS7_EEEEEvT_T0_DpT1_,"",@"SHT_CUDA_INFO"
	.sectionflags	@""
	.align	4


	//----- nvinfo : EIATTR_CUDA_API_VERSION
	.align		4
        /*0000*/ 	.byte	0x04, 0x37
        /*0002*/ 	.short	(.L_7229 - .L_7228)
.L_7228:
        /*0004*/ 	.word	0x00000082


	//----- nvinfo : EIATTR_KPARAM_INFO
	.align		4
.L_7229:
        /*0008*/ 	.byte	0x04, 0x17
        /*000a*/ 	.short	(.L_7231 - .L_7230)
.L_7230:
        /*000c*/ 	.word	0x00000000
        /*0010*/ 	.short	0x0002
        /*0012*/ 	.short	0x0c49
        /*0014*/ 	.byte	0x00, 0xf0, 0x05, 0x00


	//----- nvinfo : EIATTR_KPARAM_INFO
	.align		4
.L_7231:
        /*0018*/ 	.byte	0x04, 0x17
        /*001a*/ 	.short	(.L_7233 - .L_7232)
.L_7232:
        /*001c*/ 	.word	0x00000000
        /*0020*/ 	.short	0x0001
        /*0022*/ 	.short	0x0c48
        /*0024*/ 	.byte	0x00, 0xf0, 0x05, 0x00


	//----- nvinfo : EIATTR_KPARAM_INFO
	.align		4
.L_7233:
        /*0028*/ 	.byte	0x04, 0x17
        /*002a*/ 	.short	(.L_7235 - .L_7234)
.L_7234:
        /*002c*/ 	.word	0x00000000
        /*0030*/ 	.short	0x0000
        /*0032*/ 	.short	0x0000
        /*0034*/ 	.byte	0x00, 0xf0, 0x21, 0x31


	//----- nvinfo : EIATTR_SPARSE_MMA_MASK
	.align		4
.L_7235:
        /*0038*/ 	.byte	0x03, 0x50
        /*003a*/ 	.short	0x0000


	//----- nvinfo : EIATTR_MAXREG_COUNT
	.align		4
        /*003c*/ 	.byte	0x03, 0x1b
        /*003e*/ 	.short	0x0080


	//----- nvinfo : EIATTR_MERCURY_ISA_VERSION
	.align		4
        /*0040*/ 	.byte	0x03, 0x5f
        /*0042*/ 	.short	0x0101


	//----- nvinfo : EIATTR_VRC_CTA_INIT_COUNT
	.align		4
        /*0044*/ 	.byte	0x02, 0x4a
	.zero		1
	.zero		1


	//----- nvinfo : EIATTR_EXIT_INSTR_OFFSETS
	.align		4
        /*0048*/ 	.byte	0x04, 0x1c
        /*004a*/ 	.short	(.L_7237 - .L_7236)


	//   ....[0]....
.L_7236:
        /*004c*/ 	.word	0x00000180


	//   ....[1]....
        /*0050*/ 	.word	0x00000c90


	//   ....[2]....
        /*0054*/ 	.word	0x00000f60


	//   ....[3]....
        /*0058*/ 	.word	0x00000fc0


	//   ....[4]....
        /*005c*/ 	.word	0x00001010


	//   ....[5]....
        /*0060*/ 	.word	0x00001200


	//----- nvinfo : EIATTR_MAX_THREADS
	.align		4
.L_7237:
        /*0064*/ 	.byte	0x04, 0x05
        /*0066*/ 	.short	(.L_7239 - .L_7238)
.L_7238:
        /*0068*/ 	.word	0x00000200
        /*006c*/ 	.word	0x00000001
        /*0070*/ 	.word	0x00000001


	//----- nvinfo : EIATTR_CRS_STACK_SIZE
	.align		4
.L_7239:
        /*0074*/ 	.byte	0x04, 0x1e
        /*0076*/ 	.short	(.L_7241 - .L_7240)
.L_7240:
        /*0078*/ 	.word	0x00000000


	//----- nvinfo : EIATTR_CBANK_PARAM_SIZE
	.align		4
.L_7241:
        /*007c*/ 	.byte	0x03, 0x19
        /*007e*/ 	.short	0x0c4a


	//----- nvinfo : EIATTR_PARAM_CBANK
	.align		4
        /*0080*/ 	.byte	0x04, 0x0a
        /*0082*/ 	.short	(.L_7243 - .L_7242)
	.align		4
.L_7242:
        /*0084*/ 	.word	index@(.nv.constant0._ZN2at6native55_GLOBAL__N__de093ff9_22_ForeachBinaryOpList_cu_a911ec4325multi_tensor_apply_kernelINS1_18TensorListMetadataILi2EEENS1_11CopyFunctorIhN3c108BFloat16ELi2ELi1ELi1EEEJNS0_4CopyIhS7_EEEEEvT_T0_DpT1_)
        /*0088*/ 	.short	0x0380
        /*008a*/ 	.short	0x0c4a


	//----- nvinfo : EIATTR_SW_WAR
	.align		4
.L_7243:
        /*008c*/ 	.byte	0x04, 0x36
        /*008e*/ 	.short	(.L_7245 - .L_7244)
.L_7244:
        /*0090*/ 	.word	0x00000008
.L_7245:


//--------------------- .nv.info._ZN2at6native55_GLOBAL__N__de093ff9_22_ForeachBinaryOpList_cu_a911ec4325multi_tensor_apply_kernelINS1_18TensorListMetadataILi2EEENS1_11CopyFunctorIhN3c104HalfELi2ELi1ELi1EEEJNS0_4CopyIhS7_EEEEEvT_T0_DpT1_ --------------------------
	.section	.nv.info._ZN2at6native55_GLOBAL__N__de093ff9_22_ForeachBinaryOpList_cu_a911ec4325multi_tensor_apply_kernelINS1_18TensorListMetadataILi2EEENS1_11CopyFunctorIhN3c104HalfELi2ELi1ELi1EEEJNS0_4CopyIhS7_EEEEEvT_T0_DpT1_,"",@"SHT_CUDA_INFO"
	.sectionflags	@""
	.align	4


	//----- nvinfo : EIATTR_CUDA_API_VERSION
	.align		4
        /*0000*/ 	.byte	0x04, 0x37
        /*0002*/ 	.short	(.L_7247 - .L_7246)
.L_7246:
        /*0004*/ 	.word	0x00000082


	//----- nvinfo : EIATTR_KPARAM_INFO
	.align		4
.L_7247:
        /*0008*/ 	.byte	0x04, 0x17
        /*000a*/ 	.short	(.L_7249 - .L_7248)
.L_7248:
        /*000c*/ 	.word	0x00000000
        /*0010*/ 	.short	0x0002
        /*0012*/ 	.short	0x0c49
        /*0014*/ 	.byte	0x00, 0xf0, 0x05, 0x00


	//----- nvinfo : EIATTR_KPARAM_INFO
	.align		4
.L_7249:
        /*0018*/ 	.byte	0x04, 0x17
        /*001a*/ 	.short	(.L_7251 - .L_7250)
.L_7250:
        /*001c*/ 	.word	0x00000000
        /*0020*/ 	.short	0x0001
        /*0022*/ 	.short	0x0c48
        /*0024*/ 	.byte	0x00, 0xf0, 0x05, 0x00


	//----- nvinfo : EIATTR_KPARAM_INFO
	.align		4
.L_7251:
        /*0028*/ 	.byte	0x04, 0x17
        /*002a*/ 	.short	(.L_7253 - .L_7252)
.L_7252:
        /*002c*/ 	.word	0x00000000
        /*0030*/ 	.short	0x0000
        /*0032*/ 	.short	0x0000
        /*0034*/ 	.byte	0x00, 0xf0, 0x21, 0x31


	//----- nvinfo : EIATTR_SPARSE_MMA_MASK
	.align		4
.L_7253:
        /*0038*/ 	.byte	0x03, 0x50
        /*003a*/ 	.short	0x0000


	//----- nvinfo : EIATTR_MAXREG_COUNT
	.align		4
        /*003c*/ 	.byte	0x03, 0x1b
        /*003e*/ 	.short	0x0080


	//----- nvinfo : EIATTR_MERCURY_ISA_VERSION
	.align		4
        /*0040*/ 	.byte	0x03, 0x5f
        /*0042*/ 	.short	0x0101


	//----- nvinfo : EIATTR_VRC_CTA_INIT_COUNT
	.align		4
        /*0044*/ 	.byte	0x02, 0x4a
	.zero		1
	.zero		1


	//----- nvinfo : EIATTR_EXIT_INSTR_OFFSETS
	.align		4
        /*0048*/ 	.byte	0x04, 0x1c
        /*004a*/ 	.short	(.L_7255 - .L_7254)


	//   ....[0]....
.L_7254:
        /*004c*/ 	.word	0x00000180


	//   ....[1]....
        /*0050*/ 	.word	0x00000c90


	//   ....[2]....
        /*0054*/ 	.word	0x00000f60


	//   ....[3]....
        /*0058*/ 	.word	0x00000fc0


	//   ....[4]....
        /*005c*/ 	.word	0x00001010


	//   ....[5]....
        /*0060*/ 	.word	0x000011e0


	//----- nvinfo : EIATTR_MAX_THREADS
	.align		4
.L_7255:
        /*0064*/ 	.byte	0x04, 0x05
        /*0066*/ 	.short	(.L_7257 - .L_7256)
.L_7256:
        /*0068*/ 	.word	0x00000200
        /*006c*/ 	.word	0x00000001
        /*0070*/ 	.word	0x00000001


	//----- nvinfo : EIATTR_CRS_STACK_SIZE
	.align		4
.L_7257:
        /*0074*/ 	.byte	0x04, 0x1e
        /*0076*/ 	.short	(.L_7259 - .L_7258)
.L_7258:
        /*0078*/ 	.word	0x00000000


	//----- nvinfo : EIATTR_CBANK_PARAM_SIZE
	.align		4
.L_7259:
        /*007c*/ 	.byte	0x03, 0x19
        /*007e*/ 	.short	0x0c4a


	//----- nvinfo : EIATTR_PARAM_CBANK
	.align		4
        /*0080*/ 	.byte	0x04, 0x0a
        /*0082*/ 	.short	(.L_7261 - .L_7260)
	.align		4
.L_7260:
        /*0084*/ 	.word	index@(.nv.constant0._ZN2at6native55_GLOBAL__N__de093ff9_22_ForeachBinaryOpList_cu_a911ec4325multi_tensor_apply_kernelINS1_18TensorListMetadataILi2EEENS1_11CopyFunctorIhN3c104HalfELi2ELi1ELi1EEEJNS0_4CopyIhS7_EEEEEvT_T0_DpT1_)
        /*0088*/ 	.short	0x0380
        /*008a*/ 	.short	0x0c4a


	//----- nvinfo : EIATTR_SW_WAR
	.align		4
.L_7261:
        /*008c*/ 	.byte	0x04, 0x36
        /*008e*/ 	.short	(.L_7263 - .L_7262)
.L_7262:
        /*0090*/ 	.word	0x00000008
.L_7263:


//--------------------- .nv.info._ZN2at6native55_GLOBAL__N__de093ff9_22_ForeachBinaryOpList_cu_a911ec4325multi_tensor_apply_kernelINS1_18TensorListMetadataILi2EEENS1_11CopyFunctorIhN3c107complexIfEELi2ELi1ELi1EEEJNS0_4CopyIhS8_EEEEEvT_T0_DpT1_ --------------------------
	.section	.nv.info._ZN2at6native55_GLOBAL__N__de093ff9_22_ForeachBinaryOpList_cu_a911ec4325multi_tensor_apply_kernelINS1_18TensorListMetadataILi2EEENS1_11CopyFunctorIhN3c107complexIfEELi2ELi1ELi1EEEJNS0_4CopyIhS8_EEEEEvT_T0_DpT1_,"",@"SHT_CUDA_INFO"
	.sectionflags	@""
	.align	4


	//----- nvinfo : EIATTR_CUDA_API_VERSION
	.align		4
        /*0000*/ 	.byte	0x04, 0x37
        /*0002*/ 	.short	(.L_7265 - .L_7264)
.L_7264:
        /*0004*/ 	.word	0x00000082


	//----- nvinfo : EIATTR_KPARAM_INFO
	.align		4
.L_7265:
        /*0008*/ 	.byte	0x04, 0x17
        /*000a*/ 	.short	(.L_7267 - .L_7266)
.L_7266:
        /*000c*/ 	.word	0x00000000
        /*0010*/ 	.short	0x0002
        /*0012*/ 	.short	0x0c49
        /*0014*/ 	.byte	0x00, 0xf0, 0x05, 0x00


	//----- nvinfo : EIATTR_KPARAM_INFO
	.align		4
.L_7267:
        /*0018*/ 	.byte	0x04, 0x17
        /*001a*/ 	.short	(.L_7269 - .L_7268)
.L_7268:
        /*001c*/ 	.word	0x00000000
        /*0020*/ 	.short	0x0001
        /*0022*/ 	.short	0x0c48
        /*0024*/ 	.byte	0x00, 0xf0, 0x05, 0x00


	//----- nvinfo : EIATTR_KPARAM_INFO
	.align		4
.L_7269:
        /*0028*/ 	.byte	0x04, 0x17
        /*002a*/ 	.short	(.L_7271 - .L_7270)
.L_7270:
        /*002c*/ 	.word	0x00000000
        /*0030*/ 	.short	0x0000
        /*0032*/ 	.short	0x0000
        /*0034*/ 	.byte	0x00, 0xf0, 0x21, 0x31


	//----- nvinfo : EIATTR_SPARSE_MMA_MASK
	.align		4
.L_7271:
        /*0038*/ 	.byte	0x03, 0x50
        /*003a*/ 	.short	0x0000


	//----- nvinfo : EIATTR_MAXREG_COUNT
	.align		4
        /*003c*/ 	.byte	0x03, 0x1b
        /*003e*/ 	.short	0x0080


	//----- nvinfo : EIATTR_MERCURY_ISA_VERSION
	.align		4
        /*0040*/ 	.byte	0x03, 0x5f
        /*0042*/ 	.short	0x0101


	//----- nvinfo : EIATTR_VRC_CTA_INIT_COUNT
	.align		4
        /*0044*/ 	.byte	0x02, 0x4a
	.zero		1
	.zero		1


	//----- nvinfo : EIATTR_EXIT_INSTR_OFFSETS
	.align		4
        /*0048*/ 	.byte	0x04, 0x1c
        /*004a*/ 	.short	(.L_7273 - .L_7272)


	//   ....[0]....
.L_7272:
        /*004c*/ 	.word	0x00000180


	//   ....[1]....
        /*0050*/ 	.word	0x00000c70


	//   ....[2]....
        /*0054*/ 	.word	0x00000f20


	//   ....[3]....
        /*0058*/ 	.word	0x00000f70


	//   ....[4]....
        /*005c*/ 	.word	0x00000fc0


	//   ....[5]....
        /*0060*/ 	.word	0x00001150


	//----- nvinfo : EIATTR_MAX_THREADS
	.align		4
.L_7273:
        /*0064*/ 	.byte	0x04, 0x05
        /*0066*/ 	.short	(.L_7275 - .L_7274)
.L_7274:
        /*0068*/ 	.word	0x00000200
        /*006c*/ 	.word	0x00000001
        /*0070*/ 	.word	0x00000001


	//----- nvinfo : EIATTR_CRS_STACK_SIZE
	.align		4
.L_7275:
        /*0074*/ 	.byte	0x04, 0x1e
        /*0076*/ 	.short	(.L_7277 - .L_7276)
.L_7276:
        /*0078*/ 	.word	0x00000000


	//----- nvinfo : EIATTR_CBANK_PARAM_SIZE
	.align		4
.L_7277:
        /*007c*/ 	.byte	0x03, 0x19
        /*007e*/ 	.short	0x0c4a


	//----- nvinfo : EIATTR_PARAM_CBANK
	.align		4
        /*0080*/ 	.byte	0x04, 0x0a
        /*0082*/ 	.short	(.L_7279 - .L_7278)
	.align		4
.L_7278:
        /*0084*/ 	.word	index@(.nv.constant0._ZN2at6native55_GLOBAL__N__de093ff9_22_ForeachBinaryOpList_cu_a911ec4325multi_tensor_apply_kernelINS1_18TensorListMetadataILi2EEENS1_11CopyFunctorIhN3c107complexIfEELi2ELi1ELi1EEEJNS0_4CopyIhS8_EEEEEvT_T0_DpT1_)
        /*0088*/ 	.short	0x0380
        /*008a*/ 	.short	0x0c4a


	//----- nvinfo : EIATTR_SW_WAR
	.align		4
.L_7279:
        /*008c*/ 	.byte	0x04, 0x36
        /*008e*/ 	.short	(.L_7281 - .L_7280)
.L_7280:
        /*0090*/ 	.word	0x00000008
.L_7281:


//--------------------- .nv.info._ZN2at6native55_GLOBAL__N__de093ff9_22_ForeachBinaryOpList_cu_a911ec4325multi_tensor_apply_kernelINS1_18TensorListMetadataILi2EEENS1_11CopyFunctorIhN3c107complexIdEELi2ELi1ELi1EEEJNS0_4CopyIhS8_EEEEEvT_T0_DpT1_ --------------------------
	.section	.nv.info._ZN2at6native55_GLOBAL__N__de093ff9_22_ForeachBinaryOpList_cu_a911ec4325multi_tensor_apply_kernelINS1_18TensorListMetadataILi2EEENS1_11CopyFunctorIhN3c107complexIdEELi2ELi1ELi1EEEJNS0_4CopyIhS8_EEEEEvT_T0_DpT1_,"",@"SHT_CUDA_INFO"
	.sectionflags	@""
	.align	4


	//----- nvinfo : EIATTR_CUDA_API_VERSION
	.align		4
        /*0000*/ 	.byte	0x04, 0x37
        /*0002*/ 	.short	(.L_7283 - .L_7282)
.L_7282:
        /*0004*/ 	.word	0x00000082


	//----- nvinfo : EIATTR_KPARAM_INFO
	.align		4
.L_7283:
        /*0008*/ 	.byte	0x04, 0x17
        /*000a*/ 	.short	(.L_7285 - .L_7284)
.L_7284:
        /*000c*/ 	.word	0x00000000
        /*0010*/ 	.short	0x0002
        /*0012*/ 	.short	0x0c49
        /*0014*/ 	.byte	0x00, 0xf0, 0x05, 0x00


	//----- nvinfo : EIATTR_KPARAM_INFO
	.align		4
.L_7285:
        /*0018*/ 	.byte	0x04, 0x17
        /*001a*/ 	.short	(.L_7287 - .L_7286)
.L_7286:
        /*001c*/ 	.word	0x00000000
        /*0020*/ 	.short	0x0001
        /*0022*/ 	.short	0x0c48
        /*0024*/ 	.byte	0x00, 0xf0, 0x05, 0x00


	//----- nvinfo : EIATTR_KPARAM_INFO
	.align		4
.L_7287:
        /*0028*/ 	.byte	0x04, 0x17
        /*002a*/ 	.short	(.L_7289 - .L_7288)
.L_7288:
        /*002c*/ 	.word	0x00000000
        /*0030*/ 	.short	0x0000
        /*0032*/ 	.short	0x0000
        /*0034*/ 	.byte	0x00, 0xf0, 0x21, 0x31


	//----- nvinfo : EIATTR_SPARSE_MMA_MASK
	.align		4
.L_7289:
        /*0038*/ 	.byte	0x03, 0x50
        /*003a*/ 	.short	0x0000


	//----- nvinfo : EIATTR_MAXREG_COUNT
	.align		4
        /*003c*/ 	.byte	0x03, 0x1b
        /*003e*/ 	.short	0x0080


	//----- nvinfo : EIATTR_MERCURY_ISA_VERSION
	.align		4
        /*0040*/ 	.byte	0x03, 0x5f
        /*0042*/ 	.short	0x0101


	//----- nvinfo : EIATTR_VRC_CTA_INIT_COUNT
	.align		4
        /*0044*/ 	.byte	0x02, 0x4a
	.zero		1
	.zero		1


	//----- nvinfo : EIATTR_EXIT_INSTR_OFFSETS
	.align		4
        /*0048*/ 	.byte	0x04, 0x1c
        /*004a*/ 	.short	(.L_7291 - .L_7290)


	//   ....[0]....
.L_7290:
        /*004c*/ 	.word	0x00000180


	//   ....[1]....
        /*0050*/ 	.word	0x00000cd0


	//   ....[2]....
        /*0054*/ 	.word	0x00000f60


	//   ....[3]....
        /*0058*/ 	.word	0x00000fb0


	//   ....[4]....
        /*005c*/ 	.word	0x00001000


	//   ....[5]....
        /*0060*/ 	.word	0x000011a0


	//----- nvinfo : EIATTR_MAX_THREADS
	.align		4
.L_7291:
        /*0064*/ 	.byte	0x04, 0x05
        /*0066*/ 	.short	(.L_7293 - .L_7292)
.L_7292:
        /*0068*/ 	.word	0x00000200
        /*006c*/ 	.word	0x00000001
        /*0070*/ 	.word	0x00000001


	//----- nvinfo : EIATTR_CRS_STACK_SIZE
	.align		4
.L_7293:
        /*0074*/ 	.byte	0x04, 0x1e
        /*0076*/ 	.short	(.L_7295 - .L_7294)
.L_7294:
        /*0078*/ 	.word	0x00000000


	//----- nvinfo : EIATTR_CBANK_PARAM_SIZE
	.align		4
.L_7295:
        /*007c*/ 	.byte	0x03, 0x19
        /*007e*/ 	.short	0x0c4a


	//----- nvinfo : EIATTR_PARAM_CBANK
	.align		4
        /*0080*/ 	.byte	0x04, 0x0a
        /*0082*/ 	.short	(.L_7297 - .L_7296)
	.align		4
.L_7296:
        /*0084*/ 	.word	index@(.nv.constant0._ZN2at6native55_GLOBAL__N__de093ff9_22_ForeachBinaryOpList_cu_a911ec4325multi_tensor_apply_kernelINS1_18TensorListMetadataILi2EEENS1_11CopyFunctorIhN3c107complexIdEELi2ELi1ELi1EEEJNS0_4CopyIhS8_EEEEEvT_T0_DpT1_)
        /*0088*/ 	.short	0x0380
        /*008a*/ 	.short	0x0c4a


	//----- nvinfo : EIATTR_SW_WAR
	.align		4
.L_7297:
        /*008c*/ 	.byte	0x04, 0x36
        /*008e*/ 	.short	(.L_7299 - .L_7298)
.L_7298:
        /*0090*/ 	.word	0x00000008
.L_7299:


//--------------------- .nv.info._ZN2at6native55_GLOBAL__N__de093ff9_22_ForeachBinaryOpList_cu_a911ec4325multi_tensor_apply_kernelINS1_18TensorListMetadataILi2EEENS1_11CopyFunctorIhfLi2ELi1ELi1EEEJNS0_4CopyIhfEEEEEvT_T0_DpT1_ --------------------------
	.section	.nv.info._ZN2at6native55_GLOBAL__N__de093ff9_22_ForeachBinaryOpList_cu_a911ec4325multi_tensor_apply_kernelINS1_18TensorListMetadataILi2EEENS1_11CopyFunctorIhfLi2ELi1ELi1EEEJNS0_4CopyIhfEEEEEvT_T0_DpT1_,"",@"SHT_CUDA_INFO"
	.sectionflags	@""
	.align	4


	//----- nvinfo : EIATTR_CUDA_API_VERSION
	.align		4
        /*0000*/ 	.byte	0x04, 0x37
        /*0002*/ 	.short	(.L_7301 - .L_7300)
.L_7300:
        /*0004*/ 	.word	0x00000082


	//----- nvinfo : EIATTR_KPARAM_INFO
	.align		4
.L_7301:
        /*0008*/ 	.byte	0x04, 0x17
        /*000a*/ 	.short	(.L_7303 - .L_7302)
.L_7302:
        /*000c*/ 	.word	0x00000000
        /*0010*/ 	.short	0x0002
        /*0012*/ 	.short	0x0c49
        /*0014*/ 	.byte	0x00, 0xf0, 0x05, 0x00


	//----- nvinfo : EIATTR_KPARAM_INFO
	.align		4
.L_7303:
        /*0018*/ 	.byte	0x04, 0x17
        /*001a*/ 	.short	(.L_7305 - .L_7304)
.L_7304:
        /*001c*/ 	.word	0x00000000
        /*0020*/ 	.short	0x0001
        /*0022*/ 	.short	0x0c48
        /*0024*/ 	.byte	0x00, 0xf0, 0x05, 0x00


	//----- nvinfo : EIATTR_KPARAM_INFO
	.align		4
.L_7305:
        /*0028*/ 	.byte	0x04, 0x17
        /*002a*/ 	.short	(.L_7307 - .L_7306)
.L_7306:
        /*002c*/ 	.word	0x00000000
        /*0030*/ 	.short	0x0000
        /*0032*/ 	.short	0x0000
        /*0034*/ 	.byte	0x00, 0xf0, 0x21, 0x31


	//----- nvinfo : EIATTR_SPARSE_MMA_MASK
	.align		4
.L_7307:
        /*0038*/ 	.byte	0x03, 0x50
        /*003a*/ 	.short	0x0000


	//----- nvinfo : EIATTR_MAXREG_COUNT
	.align		4
        /*003c*/ 	.byte	0x03, 0x1b
        /*003e*/ 	.short	0x0080


	//----- nvinfo : EIATTR_MERCURY_ISA_VERSION
	.align		4
        /*0040*/ 	.byte	0x03, 0x5f
        /*0042*/ 	.short	0x0101


	//----- nvinfo : EIATTR_VRC_CTA_INIT_COUNT
	.align		4
        /*0044*/ 	.byte	0x02, 0x4a
	.zero		1
	.zero		1


	//----- nvinfo : EIATTR_EXIT_INSTR_OFFSETS
	.align		4
        /*0048*/ 	.byte	0x04, 0x1c
        /*004a*/ 	.short	(.L_7309 - .L_7308)


	//   ....[0]....
.L_7308:
        /*004c*/ 	.word	0x00000180


	//   ....[1]....
        /*0050*/ 	.word	0x00000c20


	//   ....[2]....
        /*0054*/ 	.word	0x00000ed0


	//   ....[3]....
        /*0058*/ 	.word	0x00000f20


	//   ....[4]....
        /*005c*/ 	.word	0x00000f70


	//   ....[5]....
        /*0060*/ 	.word	0x00001100


	//----- nvinfo : EIATTR_MAX_THREADS
	.align		4
.L_7309:
        /*0064*/ 	.byte	0x04, 0x05
        /*0066*/ 	.short	(.L_7311 - .L_7310)
.L_7310:
        /*0068*/ 	.word	0x00000200
        /*006c*/ 	.word	0x00000001
        /*0070*/ 	.word	0x00000001


	//----- nvinfo : EIATTR_CRS_STACK_SIZE
	.align		4
.L_7311:
        /*0074*/ 	.byte	0x04, 0x1e
        /*0076*/ 	.short	(.L_7313 - .L_7312)
.L_7312:
        /*0078*/ 	.word	0x00000000


	//----- nvinfo : EIATTR_CBANK_PARAM_SIZE
	.align		4
.L_7313:
        /*007c*/ 	.byte	0x03, 0x19
        /*007e*/ 	.short	0x0c4a


	//----- nvinfo : EIATTR_PARAM_CBANK
	.align		4
        /*0080*/ 	.byte	0x04, 0x0a
        /*0082*/ 	.short	(.L_7315 - .L_7314)
	.align		4
.L_7314:
        /*0084*/ 	.word	index@(.nv.constant0._ZN2at6native55_GLOBAL__N__de093ff9_22_ForeachBinaryOpList_cu_a911ec4325multi_tensor_apply_kernelINS1_18TensorListMetadataILi2EEENS1_11CopyFunctorIhfLi2ELi1ELi1EEEJNS0_4CopyIhfEEEEEvT_T0_DpT1_)
        /*0088*/ 	.short	0x0380
        /*008a*/ 	.short	0x0c4a


	//----- nvinfo : EIATTR_SW_WAR
	.align		4
.L_7315:
        /*008c*/ 	.byte	0x04, 0x36
        /*008e*/ 	.short	(.L_7317 - .L_7316)
.L_7316:
        /*0090*/ 	.word	0x00000008
.L_7317:


//--------------------- .nv.info._ZN2at6native55_GLOBAL__N__de093ff9_22_ForeachBinaryOpList_cu_a911ec4325multi_tensor_apply_kernelINS1_18TensorListMetadataILi2EEENS1_11CopyFunctorIhdLi2ELi1ELi1EEEJNS0_4CopyIhdEEEEEvT_T0_DpT1_ --------------------------
	.section	.nv.info._ZN2at6native55_GLOBAL__N__de093ff9_22_ForeachBinaryOpList_cu_a911ec4325multi_tensor_apply_kernelINS1_18TensorListMetadataILi2EEENS1_11CopyFunctorIhdLi2ELi1ELi1EEEJNS0_4CopyIhdEEEEEvT_T0_DpT1_,"",@"SHT_CUDA_INFO"
	.sectionflags	@""
	.align	4


	//----- nvinfo : EIATTR_CUDA_API_VERSION
	.align		4
        /*0000*/ 	.byte	0x04, 0x37
        /*0002*/ 	.short	(.L_7319 - .L_7318)
.L_7318:
        /*0004*/ 	.word	0x00000082


	//----- nvinfo : EIATTR_KPARAM_INFO
	.align		4
.L_7319:
        /*0008*/ 	.byte	0x04, 0x17
        /*000a*/ 	.short	(.L_7321 - .L_7320)
.L_7320:
        /*000c*/ 	.word	0x00000000
        /*0010*/ 	.short	0x0002
        /*0012*/ 	.short	0x0c49
        /*0014*/ 	.byte	0x00, 0xf0, 0x05, 0x00


	//----- nvinfo : EIATTR_KPARAM_INFO
	.align		4
.L_7321:
        /*0018*/ 	.byte	0x04, 0x17
        /*001a*/ 	.short	(.L_7323 - .L_7322)
.L_7322:
        /*001c*/ 	.word	0x00000000
        /*0020*/ 	.short	0x0001
        /*0022*/ 	.short	0x0c48
        /*0024*/ 	.byte	0x00, 0xf0, 0x05, 0x00


	//----- nvinfo : EIATTR_KPARAM_INFO
	.align		4
.L_7323:
        /*0028*/ 	.byte	0x04, 0x17
        /*002a*/ 	.short	(.L_7325 - .L_7324)
.L_7324:
        /*002c*/ 	.word	0x00000000
        /*0030*/ 	.short	0x0000
        /*0032*/ 	.short	0x0000
        /*0034*/ 	.byte	0x00, 0xf0, 0x21, 0x31


	//----- nvinfo : EIATTR_SPARSE_MMA_MASK
	.align		4
.L_7325:
        /*0038*/ 	.byte	0x03, 0x50
        /*003a*/ 	.short	0x0000


	//----- nvinfo : EIATTR_MAXREG_COUNT
	.align		4
        /*003c*/ 	.byte	0x03, 0x1b
        /*003e*/ 	.short	0x0080


	//----- nvinfo : EIATTR_MERCURY_ISA_VERSION
	.align		4
        /*0040*/ 	.byte	0x03, 0x5f
        /*0042*/ 	.short	0x0101


	//----- nvinfo : EIATTR_VRC_CTA_INIT_COUNT
	.align		4
        /*0044*/ 	.byte	0x02, 0x4a
	.zero		1
	.zero		1


	//----- nvinfo : EIATTR_EXIT_INSTR_OFFSETS
	.align		4
        /*0048*/ 	.byte	0x04, 0x1c
        /*004a*/ 	.short	(.L_7327 - .L_7326)


	//   ....[0]....
.L_7326:
        /*004c*/ 	.word	0x00000180


	//   ....[1]....
        /*0050*/ 	.word	0x00000c80


	//   ....[2]....
        /*0054*/ 	.word	0x00000f10


	//   ....[3]....
        /*0058*/ 	.word	0x00000f60


	//   ....[4]....
        /*005c*/ 	.word	0x00000fb0


	//   ....[5]....
        /*0060*/ 	.word	0x00001140


	//----- nvinfo : EIATTR_MAX_THREADS
	.align		4
.L_7327:
        /*0064*/ 	.byte	0x04, 0x05
        /*0066*/ 	.short	(.L_7329 - .L_7328)
.L_7328:
        /*0068*/ 	.word	0x00000200
        /*006c*/ 	.word	0x00000001
        /*0070*/ 	.word	0x00000001


	//----- nvinfo : EIATTR_CRS_STACK_SIZE
	.align		4
.L_7329:
        /*0074*/ 	.byte	0x04, 0x1e
        /*0076*/ 	.short	(.L_7331 - .L_7330)
.L_7330:
        /*0078*/ 	.word	0x00000000


	//----- nvinfo : EIATTR_CBANK_PARAM_SIZE
	.align		4
.L_7331:
        /*007c*/ 	.byte	0x03, 0x19
        /*007e*/ 	.short	0x0c4a


	//----- nvinfo : EIATTR_PARAM_CBANK
	.align		4
        /*0080*/ 	.byte	0x04, 0x0a
        /*0082*/ 	.short	(.L_7333 - .L_7332)
	.align		4
.L_7332:
        /*0084*/ 	.word	index@(.nv.constant0._ZN2at6native55_GLOBAL__N__de093ff9_22_ForeachBinaryOpList_cu_a911ec4325multi_tensor_apply_kernelINS1_18TensorListMetadataILi2EEENS1_11CopyFunctorIhdLi2ELi1ELi1EEEJNS0_4CopyIhdEEEEEvT_T0_DpT1_)
        /*0088*/ 	.short	0x0380
        /*008a*/ 	.short	0x0c4a


	//----- nvinfo : EIATTR_SW_WAR
	.align		4
.L_7333:
        /*008c*/ 	.byte	0x04, 0x36
        /*008e*/ 	.short	(.L_7335 - .L_7334)
.L_7334:
        /*0090*/ 	.word	0x00000008
.L_7335:


//--------------------- .nv.info._ZN2at6native55_GLOBAL__N__de093ff9_22_ForeachBinaryOpList_cu_a911ec4325multi_tensor_apply_kernelINS1_18TensorListMetadataILi2EEENS1_11CopyFunctorIhiLi2ELi1ELi1EEEJNS0_4CopyIhiEEEEEvT_T0_DpT1_ --------------------------
	.section	.nv.info._ZN2at6native55_GLOBAL__N__de093ff9_22_ForeachBinaryOpList_cu_a911ec4325multi_tensor_apply_kernelINS1_18TensorListMetadataILi2EEENS1_11CopyFunctorIhiLi2ELi1ELi1EEEJNS0_4CopyIhiEEEEEvT_T0_DpT1_,"",@"SHT_CUDA_INFO"
	.sectionflags	@""
	.align	4


	//----- nvinfo : EIATTR_CUDA_API_VERSION
	.align		4
        /*0000*/ 	.byte	0x04, 0x37
        /*0002*/ 	.short	(.L_7337 - .L_7336)
.L_7336:
        /*0004*/ 	.word	0x00000082


	//----- nvinfo : EIATTR_KPARAM_INFO
	.align		4
.L_7337:
        /*0008*/ 	.byte	0x04, 0x17
        /*000a*/ 	.short	(.L_7339 - .L_7338)
.L_7338:
        /*000c*/ 	.word	0x00000000
        /*0010*/ 	.short	0x0002
        /*0012*/ 	.short	0x0c49
        /*0014*/ 	.byte	0x00, 0xf0, 0x05, 0x00


	//----- nvinfo : EIATTR_KPARAM_INFO
	.align		4
.L_7339:
        /*0018*/ 	.byte	0x04, 0x17
        /*001a*/ 	.short	(.L_7341 - .L_7340)
.L_7340:
        /*001c*/ 	.word	0x00000000
        /*0020*/ 	.short	0x0001
        /*0022*/ 	.short	0x0c48
        /*0024*/ 	.byte	0x00, 0xf0, 0x05, 0x00


	//----- nvinfo : EIATTR_KPARAM_INFO
	.align		4
.L_7341:
        /*0028*/ 	.byte	0x04, 0x17
        /*002a*/ 	.short	(.L_7343 - .L_7342)
.L_7342:
        /*002c*/ 	.word	0x00000000
        /*0030*/ 	.short	0x0000
        /*0032*/ 	.short	0x0000
        /*0034*/ 	.byte	0x00, 0xf0, 0x21, 0x31


	//----- nvinfo : EIATTR_SPARSE_MMA_MASK
	.align		4
.L_7343:
        /*0038*/ 	.byte	0x03, 0x50
        /*003a*/ 	.short	0x0000


	//----- nvinfo : EIATTR_MAXREG_COUNT
	.align		4
        /*003c*/ 	.byte	0x03, 0x1b
        /*003e*/ 	.short	0x0080


	//----- nvinfo : EIATTR_MERCURY_ISA_VERSION
	.align		4
        /*0040*/ 	.byte	0x03, 0x5f
        /*0042*/ 	.short	0x0101


	//----- nvinfo : EIATTR_VRC_CTA_INIT_COUNT
	.align		4
        /*0044*/ 	.byte	0x02, 0x4a
	.zero		1
	.zero		1


	//----- nvinfo : EIATTR_EXIT_INSTR_OFFSETS
	.align		4
        /*0048*/ 	.byte	0x04, 0x1c
        /*004a*/ 	.short	(.L_7345 - .L_7344)


	//   ....[0]....
.L_7344:
        /*004c*/ 	.word	0x00000180


	//   ....[1]....
        /*0050*/ 	.word	0x00000ba0


	//   ....[2]....
        /*0054*/ 	.word	0x00000e20


	//   ....[3]....
        /*0058*/ 	.word	0x00000e60


	//   ....[4]....
        /*005c*/ 	.word	0x00000eb0


	//   ....[5]....
        /*0060*/ 	.word	0x00001000


	//----- nvinfo : EIATTR_MAX_THREADS
	.align		4
.L_7345:
        /*0064*/ 	.byte	0x04, 0x05
        /*0066*/ 	.short	(.L_7347 - .L_7346)
.L_7346:
        /*0068*/ 	.word	0x00000200
        /*006c*/ 	.word	0x00000001
        /*0070*/ 	.word	0x00000001


	//----- nvinfo : EIATTR_CRS_STACK_SIZE
	.align		4
.L_7347:
        /*0074*/ 	.byte	0x04, 0x1e
        /*0076*/ 	.short	(.L_7349 - .L_7348)
.L_7348:
        /*0078*/ 	.word	0x00000000


	//----- nvinfo : EIATTR_CBANK_PARAM_SIZE
	.align		4
.L_7349:
        /*007c*/ 	.byte	0x03, 0x19
        /*007e*/ 	.short	0x0c4a


	//----- nvinfo : EIATTR_PARAM_CBANK
	.align		4
        /*0080*/ 	.byte	0x04, 0x0a
        /*0082*/ 	.short	(.L_7351 - .L_7350)
	.align		4
.L_7350:
        /*0084*/ 	.word	index@(.nv.constant0._ZN2at6native55_GLOBAL__N__de093ff9_22_ForeachBinaryOpList_cu_a911ec4325multi_tensor_apply_kernelINS1_18TensorListMetadataILi2EEENS1_11CopyFunctorIhiLi2ELi1ELi1EEEJNS0_4CopyIhiEEEEEvT_T0_DpT1_)
        /*0088*/ 	.short	0x0380
        /*008a*/ 	.short	0x0c4a


	//----- nvinfo : EIATTR_SW_WAR
	.align		4
.L_7351:
        /*008c*/ 	.byte	0x04, 0x36
        /*008e*/ 	.short	(.L_7353 - .L_7352)
.L_7352:
        /*0090*/ 	.word	0x00000008
.L_7353:


//--------------------- .nv.info._ZN2at6native55_GLOBAL__N__de093ff9_22_ForeachBinaryOpList_cu_a911ec4325multi_tensor_apply_kernelINS1_18TensorListMetadataILi2EEENS1_11CopyFunctorIhsLi2ELi1ELi1EEEJNS0_4CopyIhsEEEEEvT_T0_DpT1_ --------------------------
	.section	.nv.info._ZN2at6native55_GLOBAL__N__de093ff9_22_ForeachBinaryOpList_cu_a911ec4325multi_tensor_apply_kernelINS1_18TensorListMetadataILi2EEENS1_11CopyFunctorIhsLi2ELi1ELi1EEEJNS0_4CopyIhsEEEEEvT_T0_DpT1_,"",@"SHT_CUDA_INFO"
	.sectionflags	@""
	.align	4


	//----- nvinfo : EIATTR_CUDA_API_VERSION
	.align		4
        /*0000*/ 	.byte	0x04, 0x37
        /*0002*/ 	.short	(.L_7355 - .L_7354)
.L_7354:
        /*0004*/ 	.word	0x00000082


	//----- nvinfo : EIATTR_KPARAM_INFO
	.align		4
.L_7355:
        /*0008*/ 	.byte	0x04, 0x17
        /*000a*/ 	.short	(.L_7357 - .L_7356)
.L_7356:
        /*000c*/ 	.word	0x00000000
        /*0010*/ 	.short	0x0002
        /*0012*/ 	.short	0x0c49
        /*0014*/ 	.byte	0x00, 0xf0, 0x05, 0x00


	//----- nvinfo : EIATTR_KPARAM_INFO
	.align		4
.L_7357:
        /*0018*/ 	.byte	0x04, 0x17
        /*001a*/ 	.short	(.L_7359 - .L_7358)
.L_7358:
        /*001c*/ 	.word	0x00000000
        /*0020*/ 	.short	0x0001
        /*0022*/ 	.short	0x0c48
        /*0024*/ 	.byte	0x00, 0xf0, 0x05, 0x00


	//----- nvinfo : EIATTR_KPARAM_INFO
	.align		4
.L_7359:
        /*0028*/ 	.byte	0x04, 0x17
        /*002a*/ 	.short	(.L_7361 - .L_7360)
.L_7360:
        /*002c*/ 	.word	0x00000000
        /*0030*/ 	.short	0x0000
        /*0032*/ 	.short	0x0000
        /*0034*/ 	.byte	0x00, 0xf0, 0x21, 0x31


	//----- nvinfo : EIATTR_SPARSE_MMA_MASK
	.align		4
.L_7361:
        /*0038*/ 	.byte	0x03, 0x50
        /*003a*/ 	.short	0x0000


	//----- nvinfo : EIATTR_MAXREG_COUNT
	.align		4
        /*003c*/ 	.byte	0x03, 0x1b
        /*003e*/ 	.short	0x0080


	//----- nvinfo : EIATTR_MERCURY_ISA_VERSION
	.align		4
        /*0040*/ 	.byte	0x03, 0x5f
        /*0042*/ 	.short	0x0101


	//----- nvinfo : EIATTR_VRC_CTA_INIT_COUNT
	.align		4
        /*0044*/ 	.byte	0x02, 0x4a
	.zero		1
	.zero		1


	//----- nvinfo : EIATTR_EXIT_INSTR_OFFSETS
	.align		4
        /*0048*/ 	.byte	0x04, 0x1c
        /*004a*/ 	.short	(.L_7363 - .L_7362)


	//   ....[0]....
.L_7362:
        /*004c*/ 	.word	0x00000180


	//   ....[1]....
        /*0050*/ 	.word	0x00000ba0


	//   ....[2]....
        /*0054*/ 	.word	0x00000e10


	//   ....[3]....
        /*0058*/ 	.word	0x00000e50


	//   ....[4]....
        /*005c*/ 	.word	0x00000ea0


	//   ....[5]....
        /*0060*/ 	.word	0x00000ff0


	//----- nvinfo : EIATTR_MAX_THREADS
	.align		4
.L_7363:
        /*0064*/ 	.byte	0x04, 0x05
        /*0066*/ 	.short	(.L_7365 - .L_7364)
.L_7364:
        /*0068*/ 	.word	0x00000200
        /*006c*/ 	.word	0x00000001
        /*0070*/ 	.word	0x00000001


	//----- nvinfo : EIATTR_CRS_STACK_SIZE
	.align		4
.L_7365:
        /*0074*/ 	.byte	0x04, 0x1e
        /*0076*/ 	.short	(.L_7367 - .L_7366)
.L_7366:
        /*0078*/ 	.word	0x00000000


	//----- nvinfo : EIATTR_CBANK_PARAM_SIZE
	.align		4
.L_7367:
        /*007c*/ 	.byte	0x03, 0x19
        /*007e*/ 	.short	0x0c4a


	//----- nvinfo : EIATTR_PARAM_CBANK
	.align		4
        /*0080*/ 	.byte	0x04, 0x0a
        /*0082*/ 	.short	(.L_7369 - .L_7368)
	.align		4
.L_7368:
        /*0084*/ 	.word	index@(.nv.constant0._ZN2at6native55_GLOBAL__N__de093ff9_22_ForeachBinaryOpList_cu_a911ec4325multi_tensor_apply_kernelINS1_18TensorListMetadataILi2EEENS1_11CopyFunctorIhsLi2ELi1ELi1EEEJNS0_4CopyIhsEEEEEvT_T0_DpT1_)
        /*0088*/ 	.short	0x0380
        /*008a*/ 	.short	0x0c4a


	//----- nvinfo : EIATTR_SW_WAR
	.align		4
.L_7369:
        /*008c*/ 	.byte	0x04, 0x36
        /*008e*/ 	.short	(.L_7371 - .L_7370)
.L_7370:
        /*0090*/ 	.word	0x00000008
.L_7371:


//--------------------- .nv.info._ZN2at6native55_GLOBAL__N__de093ff9_22_ForeachBinaryOpList_cu_a911ec4325multi_tensor_apply_kernelINS1_18TensorListMetadataILi2EEENS1_11CopyFunctorIhlLi2ELi1ELi1EEEJNS0_4CopyIhlEEEEEvT_T0_DpT1_ --------------------------
	.section	.nv.info._ZN2at6native55_GLOBAL__N__de093ff9_22_ForeachBinaryOpList_cu_a911ec4325multi_tensor_apply_kernelINS1_18TensorListMetadataILi2EEENS1_11CopyFunctorIhlLi2ELi1ELi1EEEJNS0_4CopyIhlEEEEEvT_T0_DpT1_,"",@"SHT_CUDA_INFO"
	.sectionflags	@""
	.align	4


	//----- nvinfo : EIATTR_CUDA_API_VERSION
	.align		4
        /*0000*/ 	.byte	0x04, 0x37
        /*0002*/ 	.short	(.L_7373 - .L_7372)
.L_7372:
        /*0004*/ 	.word	0x00000082


	//----- nvinfo : EIATTR_KPARAM_INFO
	.align		4
.L_7373:
        /*0008*/ 	.byte	0x04, 0x17
        /*000a*/ 	.short	(.L_7375 - .L_7374)
.L_7374:
        /*000c*/ 	.word	0x00000000
        /*0010*/ 	.short	0x0002
        /*0012*/ 	.short	0x0c49
        /*0014*/ 	.byte	0x00, 0xf0, 0x05, 0x00


	//----- nvinfo : EIATTR_KPARAM_INFO
	.align		4
.L_7375:
        /*0018*/ 	.byte	0x04, 0x17
        /*001a*/ 	.short	(.L_7377 - .L_7376)
.L_7376:
        /*001c*/ 	.word	0x00000000
        /*0020*/ 	.short	0x0001
        /*0022*/ 	.short	0x0c48
        /*0024*/ 	.byte	0x00, 0xf0, 0x05, 0x00


	//----- nvinfo : EIATTR_KPARAM_INFO
	.align		4
.L_7377:
        /*0028*/ 	.byte	0x04, 0x17
        /*002a*/ 	.short	(.L_7379 - .L_7378)
.L_7378:
        /*002c*/ 	.word	0x00000000
        /*0030*/ 	.short	0x0000
        /*0032*/ 	.short	0x0000
        /*0034*/ 	.byte	0x00, 0xf0, 0x21, 0x31


	//----- nvinfo : EIATTR_SPARSE_MMA_MASK
	.align		4
.L_7379:
        /*0038*/ 	.byte	0x03, 0x50
        /*003a*/ 	.short	0x0000


	//----- nvinfo : EIATTR_MAXREG_COUNT
	.align		4
        /*003c*/ 	.byte	0x03, 0x1b
        /*003e*/ 	.short	0x0080


	//----- nvinfo : EIATTR_MERCURY_ISA_VERSION
	.align		4
        /*0040*/ 	.byte	0x03, 0x5f
        /*0042*/ 	.short	0x0101


	//----- nvinfo : EIATTR_VRC_CTA_INIT_COUNT
	.align		4
        /*0044*/ 	.byte	0x02, 0x4a
	.zero		1
	.zero		1


	//----- nvinfo : EIATTR_EXIT_INSTR_OFFSETS
	.align		4
        /*0048*/ 	.byte	0x04, 0x1c
        /*004a*/ 	.short	(.L_7381 - .L_7380)


	//   ....[0]....
.L_7380:
        /*004c*/ 	.word	0x00000180


	//   ....[1]....
        /*0050*/ 	.word	0x00000c70


	//   ....[2]....
        /*0054*/ 	.word	0x00000f10


	//   ....[3]....
        /*0058*/ 	.word	0x00000f50


	//   ....[4]....
        /*005c*/ 	.word	0x00000fa0


	//   ....[5]....
        /*0060*/ 	.word	0x000010f0


	//----- nvinfo : EIATTR_MAX_THREADS
	.align		4
.L_7381:
        /*0064*/ 	.byte	0x04, 0x05
        /*0066*/ 	.short	(.L_7383 - .L_7382)
.L_7382:
        /*0068*/ 	.word	0x00000200
        /*006c*/ 	.word	0x00000001
        /*0070*/ 	.word	0x00000001


	//----- nvinfo : EIATTR_CRS_STACK_SIZE
	.align		4
.L_7383:
        /*0074*/ 	.byte	0x04, 0x1e
        /*0076*/ 	.short	(.L_7385 - .L_7384)
.L_7384:
        /*0078*/ 	.word	0x00000000


	//----- nvinfo : EIATTR_CBANK_PARAM_SIZE
	.align		4
.L_7385:
        /*007c*/ 	.byte	0x03, 0x19
        /*007e*/ 	.short	0x0c4a


	//----- nvinfo : EIATTR_PARAM_CBANK
	.align		4
        /*0080*/ 	.byte	0x04, 0x0a
        /*0082*/ 	.short	(.L_7387 - .L_7386)
	.align		4
.L_7386:
        /*0084*/ 	.word	index@(.nv.constant0._ZN2at6native55_GLOBAL__N__de093ff9_22_ForeachBinaryOpList_cu_a911ec4325multi_tensor_apply_kernelINS1_18TensorListMetadataILi2EEENS1_11CopyFunctorIhlLi2ELi1ELi1EEEJNS0_4CopyIhlEEEEEvT_T0_DpT1_)
        /*0088*/ 	.short	0x0380
        /*008a*/ 	.short	0x0c4a


	//----- nvinfo : EIATTR_SW_WAR
	.align		4
.L_7387:
        /*008c*/ 	.byte	0x04, 0x36
        /*008e*/ 	.short	(.L_7389 - .L_7388)
.L_7388:
        /*0090*/ 	.word	0x00000008
.L_7389:


//--------------------- .nv.info._ZN2at6native55_GLOBAL__N__de093ff9_22_ForeachBinaryOpList_cu_a911ec4325multi_tensor_apply_kernelINS1_18TensorListMetadataILi2EEENS1_11CopyFunctorIhaLi2ELi1ELi1EEEJNS0_4CopyIhaEEEEEvT_T0_DpT1_ --------------------------
	.section	.nv.info._ZN2at6native55_GLOBAL__N__de093ff9_22_ForeachBinaryOpList_cu_a911ec4325multi_tensor_apply_kernelINS1_18TensorListMetadataILi2EEENS1_11CopyFunctorIhaLi2ELi1ELi1EEEJNS0_4CopyIhaEEEEEvT_T0_DpT1_,"",@"SHT_CUDA_INFO"
	.sectionflags	@""
	.align	4


	//----- nvinfo : EIATTR_CUDA_API_VERSION
	.align		4
        /*0000*/ 	.byte	0x04, 0x37
        /*0002*/ 	.short	(.L_7391 - .L_7390)
.L_7390:
        /*0004*/ 	.word	0x00000082


	//----- nvinfo : EIATTR_KPARAM_INFO
	.align		4
.L_7391:
        /*0008*/ 	.byte	0x04, 0x17
        /*000a*/ 	.short	(.L_7393 - .L_7392)
.L_7392:
        /*000c*/ 	.word	0x00000000
        /*0010*/ 	.short	0x0002
        /*0012*/ 	.short	0x0c49
        /*0014*/ 	.byte	0x00, 0xf0, 0x05, 0x00


	//----- nvinfo : EIATTR_KPARAM_INFO
	.align		4
.L_7393:
        /*0018*/ 	.byte	0x04, 0x17
        /*001a*/ 	.short	(.L_7395 - .L_7394)
.L_7394:
        /*001c*/ 	.word	0x00000000
        /*0020*/ 	.short	0x0001
        /*0022*/ 	.short	0x0c48
        /*0024*/ 	.byte	0x00, 0xf0, 0x05, 0x00


	//----- nvinfo : EIATTR_KPARAM_INFO
	.align		4
.L_7395:
        /*0028*/ 	.byte	0x04, 0x17
        /*002a*/ 	.short	(.L_7397 - .L_7396)
.L_7396:
        /*002c*/ 	.word	0x00000000
        /*0030*/ 	.short	0x0000
        /*0032*/ 	.short	0x0000
        /*0034*/ 	.byte	0x00, 0xf0, 0x21, 0x31


	//----- nvinfo : EIATTR_SPARSE_MMA_MASK
	.align		4
.L_7397:
        /*0038*/ 	.byte	0x03, 0x50
        /*003a*/ 	.short	0x0000


	//----- nvinfo : EIATTR_MAXREG_COUNT
	.align		4
        /*003c*/ 	.byte	0x03, 0x1b
        /*003e*/ 	.short	0x0080


	//----- nvinfo : EIATTR_MERCURY_ISA_VERSION
	.align		4
        /*0040*/ 	.byte	0x03, 0x5f
        /*0042*/ 	.short	0x0101


	//----- nvinfo : EIATTR_VRC_CTA_INIT_COUNT
	.align		4
        /*0044*/ 	.byte	0x02, 0x4a
	.zero		1
	.zero		1


	//----- nvinfo : EIATTR_EXIT_INSTR_OFFSETS
	.align		4
        /*0048*/ 	.byte	0x04, 0x1c
        /*004a*/ 	.short	(.L_7399 - .L_7398)


	//   ....[0]....
.L_7398:
        /*004c*/ 	.word	0x00000170


	//   ....[1]....
        /*0050*/ 	.word	0x00000bf0


	//   ....[2]....
        /*0054*/ 	.word	0x00000eb0


	//   ....[3]....
        /*0058*/ 	.word	0x00000ef0


	//   ....[4]....
        /*005c*/ 	.word	0x00000f40


	//   ....[5]....
        /*0060*/ 	.word	0x00001080


	//----- nvinfo : EIATTR_MAX_THREADS
	.align		4
.L_7399:
        /*0064*/ 	.byte	0x04, 0x05
        /*0066*/ 	.short	(.L_7401 - .L_7400)
.L_7400:
        /*0068*/ 	.word	0x00000200
        /*006c*/ 	.word	0x00000001
        /*0070*/ 	.word	0x00000001


	//----- nvinfo : EIATTR_CRS_STACK_SIZE
	.align		4
.L_7401:
        /*0074*/ 	.byte	0x04, 0x1e
        /*0076*/ 	.short	(.L_7403 - .L_7402)
.L_7402:
        /*0078*/ 	.word	0x00000000


	//----- nvinfo : EIATTR_CBANK_PARAM_SIZE
	.align		4
.L_7403:
        /*007c*/ 	.byte	0x03, 0x19
        /*007e*/ 	.short	0x0c4a


	//----- nvinfo : EIATTR_PARAM_CBANK
	.align		4
        /*0080*/ 	.byte	0x04, 0x0a
        /*0082*/ 	.short	(.L_7405 - .L_7404)
	.align		4
.L_7404:
        /*0084*/ 	.word	index@(.nv.constant0._ZN2at6native55_GLOBAL__N__de093ff9_22_ForeachBinaryOpList_cu_a911ec4325multi_tensor_apply_kernelINS1_18TensorListMetadataILi2EEENS1_11CopyFunctorIhaLi2ELi1ELi1EEEJNS0_4CopyIhaEEEEEvT_T0_DpT1_)
        /*0088*/ 	.short	0x0380
        /*008a*/ 	.short	0x0c4a


	//----- nvinfo : EIATTR_SW_WAR
	.align		4
.L_7405:
        /*008c*/ 	.byte	0x04, 0x36
        /*008e*/ 	.short	(.L_7407 - .L_7406)
.L_7406:
        /*0090*/ 	.word	0x00000008
.L_7407:


//--------------------- .nv.info._ZN2at6native55_GLOBAL__N__de093ff9_22_ForeachBinaryOpList_cu_a911ec4325multi_tensor_apply_kernelINS1_18TensorListMetadataILi2EEENS1_14UnaryOpFunctorIhLi2ELi1ELi1EEEJNS0_4CopyIhhEEEEEvT_T0_DpT1_ --------------------------
	.section	.nv.info._ZN2at6native55_GLOBAL__N__de093ff9_22_ForeachBinaryOpList_cu_a911ec4325multi_tensor_apply_kernelINS1_18TensorListMetadataILi2EEENS1_14UnaryOpFunctorIhLi2ELi1ELi1EEEJNS0_4CopyIhhEEEEEvT_T0_DpT1_,"",@"SHT_CUDA_INFO"
	.sectionflags	@""
	.align	4


	//----- nvinfo : EIATTR_CUDA_API_VERSION
	.align		4
        /*0000*/ 	.byte	0x04, 0x37
        /*0002*/ 	.short	(.L_7409 - .L_7408)
.L_7408:
        /*0004*/ 	.word	0x00000082


	//----- nvinfo : EIATTR_KPARAM_INFO
	.align		4
.L_7409:
        /*0008*/ 	.byte	0x04, 0x17
        /*000a*/ 	.short	(.L_7411 - .L_7410)
.L_7410:
        /*000c*/ 	.word	0x00000000
        /*0010*/ 	.short	0x0002
        /*0012*/ 	.short	0x0c49
        /*0014*/ 	.byte	0x00, 0xf0, 0x05, 0x00


	//----- nvinfo : EIATTR_KPARAM_INFO
	.align		4
.L_7411:
        /*0018*/ 	.byte	0x04, 0x17
        /*001a*/ 	.short	(.L_7413 - .L_7412)
.L_7412:
        /*001c*/ 	.word	0x00000000
        /*0020*/ 	.short	0x0001
        /*0022*/ 	.short	0x0c48
        /*0024*/ 	.byte	0x00, 0xf0, 0x05, 0x00


	//----- nvinfo : EIATTR_KPARAM_INFO
	.align		4
.L_7413:
        /*0028*/ 	.byte	0x04, 0x17
        /*002a*/ 	.short	(.L_7415 - .L_7414)
.L_7414:
        /*002c*/ 	.word	0x00000000
        /*0030*/ 	.short	0x0000
        /*0032*/ 	.short	0x0000
        /*0034*/ 	.byte	0x00, 0xf0, 0x21, 0x31


	//----- nvinfo : EIATTR_SPARSE_MMA_MASK
	.align		4
.L_7415:
        /*0038*/ 	.byte	0x03, 0x50
        /*003a*/ 	.short	0x0000


	//----- nvinfo : EIATTR_MAXREG_COUNT
	.align		4
        /*003c*/ 	.byte	0x03, 0x1b
        /*003e*/ 	.short	0x0080


	//----- nvinfo : EIATTR_MERCURY_ISA_VERSION
	.align		4
        /*0040*/ 	.byte	0x03, 0x5f
        /*0042*/ 	.short	0x0101


	//----- nvinfo : EIATTR_VRC_CTA_INIT_COUNT
	.align		4
        /*0044*/ 	.byte	0x02, 0x4a
	.zero		1
	.zero		1


	//----- nvinfo : EIATTR_EXIT_INSTR_OFFSETS
	.align		4
        /*0048*/ 	.byte	0x04, 0x1c
        /*004a*/ 	.short	(.L_7417 - .L_7416)


	//   ....[0]....
.L_7416:
        /*004c*/ 	.word	0x00000170


	//   ....[1]....
        /*0050*/ 	.word	0x00000c60


	//   ....[2]....
        /*0054*/ 	.word	0x00000f20


	//   ....[3]....
        /*0058*/ 	.word	0x00000f60


	//   ....[4]....
        /*005c*/ 	.word	0x00000fb0


	//   ....[5]....
        /*0060*/ 	.word	0x000010f0


	//----- nvinfo : EIATTR_MAX_THREADS
	.align		4
.L_7417:
        /*0064*/ 	.byte	0x04, 0x05
        /*0066*/ 	.short	(.L_7419 - .L_7418)
.L_7418:
        /*0068*/ 	.word	0x00000200
        /*006c*/ 	.word	0x00000001
        /*0070*/ 	.word	0x00000001


	//----- nvinfo : EIATTR_CRS_STACK_SIZE
	.align		4
.L_7419:
        /*0074*/ 	.byte	0x04, 0x1e
        /*0076*/ 	.short	(.L_7421 - .L_7420)
.L_7420:
        /*0078*/ 	.word	0x00000000


	//----- nvinfo : EIATTR_CBANK_PARAM_SIZE
	.align		4
.L_7421:
        /*007c*/ 	.byte	0x03, 0x19
        /*007e*/ 	.short	0x0c4a


	//----- nvinfo : EIATTR_PARAM_CBANK
	.align		4
        /*0080*/ 	.byte	0x04, 0x0a
        /*0082*/ 	.short	(.L_7423 - .L_7422)
	.align		4
.L_7422:
        /*0084*/ 	.word	index@(.nv.constant0._ZN2at6native55_GLOBAL__N__de093ff9_22_ForeachBinaryOpList_cu_a911ec4325multi_tensor_apply_kernelINS1_18TensorListMetadataILi2EEENS1_14UnaryOpFunctorIhLi2ELi1ELi1EEEJNS0_4CopyIhhEEEEEvT_T0_DpT1_)
        /*0088*/ 	.short	0x0380
        /*008a*/ 	.short	0x0c4a


	//----- nvinfo : EIATTR_SW_WAR
	.align		4
.L_7423:
        /*008c*/ 	.byte	0x04, 0x36
        /*008e*/ 	.short	(.L_7425 - .L_7424)
.L_7424:
        /*0090*/ 	.word	0x00000008
.L_7425:


//--------------------- .nv.info._ZN2at6native55_GLOBAL__N__de093ff9_22_ForeachBinaryOpList_cu_a911ec4325multi_tensor_apply_kernelINS1_18TensorListMetadataILi3EEENS1_24BinaryOpListAlphaFunctorIN3c104HalfELi3ELi2ELi2EEEJNS1_13power_functorIfEEfEEEvT_T0_DpT1_ --------------------------
	.section	.nv.info._ZN2at6native55_GLOBAL__N__de093ff9_22_ForeachBinaryOpList_cu_a911ec4325multi_tensor_apply_kernelINS1_18TensorListMetadataILi3EEENS1_24BinaryOpListAlphaFunctorIN3c104HalfELi3ELi2ELi2EEEJNS1_13power_functorIfEEfEEEvT_T0_DpT1_,"",@"SHT_CUDA_INFO"
	.sectionflags	@""
	.align	4


	//----- nvinfo : EIATTR_CUDA_API_VERSION
	.align		4
        /*0000*/ 	.byte	0x04, 0x37
        /*0002*/ 	.short	(.L_7427 - .L_7426)
.L_7426:
        /*0004*/ 	.word	0x00000082


	//----- nvinfo : EIATTR_KPARAM_INFO
	.align		4
.L_7427:
        /*0008*/ 	.byte	0x04, 0x17
        /*000a*/ 	.short	(.L_7429 - .L_7428)
.L_7428:
        /*000c*/ 	.word	0x00000000
        /*0010*/ 	.short	0x0003
        /*0012*/ 	.short	0x0c4c
        /*0014*/ 	.byte	0x00, 0xf0, 0x11, 0x00


	//----- nvinfo : EIATTR_KPARAM_INFO
	.align		4
.L_7429:
        /*0018*/ 	.byte	0x04, 0x17
        /*001a*/ 	.short	(.L_7431 - .L_7430)
.L_7430:
        /*001c*/ 	.word	0x00000000
        /*0020*/ 	.short	0x0002
        /*0022*/ 	.short	0x0c49
        /*0024*/ 	.byte	0x00, 0xf0, 0x05, 0x00


	//----- nvinfo : EIATTR_KPARAM_INFO
	.align		4
.L_7431:
        /*0028*/ 	.byte	0x04, 0x17
        /*002a*/ 	.short	(.L_7433 - .L_7432)
.L_7432:
        /*002c*/ 	.word	0x00000000
        /*0030*/ 	.short	0x0001
        /*0032*/ 	.short	0x0c48
        /*0034*/ 	.byte	0x00, 0xf0, 0x05, 0x00


	//----- nvinfo : EIATTR_KPARAM_INFO
	.align		4
.L_7433:
        /*0038*/ 	.byte	0x04, 0x17
        /*003a*/ 	.short	(.L_7435 - .L_7434)
.L_7434:
        /*003c*/ 	.word	0x00000000
        /*0040*/ 	.short	0x0000
        /*0042*/ 	.short	0x0000
        /*0044*/ 	.byte	0x00, 0xf0, 0x21, 0x31


	//----- nvinfo : EIATTR_SPARSE_MMA_MASK
	.align		4
.L_7435:
        /*0048*/ 	.byte	0x03, 0x50
        /*004a*/ 	.short	0x0000


	//----- nvinfo : EIATTR_MAXREG_COUNT
	.align		4
        /*004c*/ 	.byte	0x03, 0x1b
        /*004e*/ 	.short	0x0080


	//----- nvinfo : EIATTR_MERCURY_ISA_VERSION
	.align		4
        /*0050*/ 	.byte	0x03, 0x5f
        /*0052*/ 	.short	0x0101


	//----- nvinfo : EIATTR_VRC_CTA_INIT_COUNT
	.align		4
        /*0054*/ 	.byte	0x02, 0x4a
	.zero		1
	.zero		1


	//----- nvinfo : EIATTR_EXIT_INSTR_OFFSETS
	.align		4
        /*0058*/ 	.byte	0x04, 0x1c
        /*005a*/ 	.short	(.L_7437 - .L_7436)


	//   ....[0]....
.L_7436:
        /*005c*/ 	.word	0x000001a0


	//   ....[1]....
        /*0060*/ 	.word	0x00000810


	//   ....[2]....
        /*0064*/ 	.word	0x00000860


	//   ....[3]....
        /*0068*/ 	.word	0x00000b80


	//----- nvinfo : EIATTR_MAX_THREADS
	.align		4
.L_7437:
        /*006c*/ 	.byte	0x04, 0x05
        /*006e*/ 	.short	(.L_7439 - .L_7438)
.L_7438:
        /*0070*/ 	.word	0x00000200
        /*0074*/ 	.word	0x00000001
        /*0078*/ 	.word	0x00000001


	//----- nvinfo : EIATTR_CRS_STACK_SIZE
	.align		4
.L_7439:
        /*007c*/ 	.byte	0x04, 0x1e
        /*007e*/ 	.short	(.L_7441 - .L_7440)
.L_7440:
        /*0080*/ 	.word	0x00000000


	//----- nvinfo : EIATTR_CBANK_PARAM_SIZE
	.align		4
.L_7441:
        /*0084*/ 	.byte	0x03, 0x19
        /*0086*/ 	.short	0x0c50


	//----- nvinfo : EIATTR_PARAM_CBANK
	.align		4
        /*0088*/ 	.byte	0x04, 0x0a
        /*008a*/ 	.short	(.L_7443 - .L_7442)
	.align		4
.L_7442:
        /*008c*/ 	.word	index@(.nv.constant0._ZN2at6native55_GLOBAL__N__de093ff9_22_ForeachBinaryOpList_cu_a911ec4325multi_tensor_apply_kernelINS1_18TensorListMetadataILi3EEENS1_24BinaryOpListAlphaFunctorIN3c104HalfELi3ELi2ELi2EEEJNS1_13power_functorIfEEfEEEvT_T0_DpT1_)
        /*0090*/ 	.short	0x0380
        /*0092*/ 	.short	0x0c50


	//----- nvinfo : EIATTR_SW_WAR
	.align		4
.L_7443:
        /*0094*/ 	.byte	0x04, 0x36
        /*0096*/ 	.short	(.L_7445 - .L_7444)
.L_7444:
        /*0098*/ 	.word	0x00000008
.L_7445:


//--------------------- .nv.info._ZN2at6native55_GLOBAL__N__de093ff9_22_ForeachBinaryOpList_cu_a911ec4325multi_tensor_apply_kernelINS1_18TensorListMetadataILi3EEENS1_24BinaryOpListAlphaFunctorIN3c108BFloat16ELi3ELi2ELi2EEEJNS1_13power_functorIfEEfEEEvT_T0_DpT1_ --------------------------
	.section	.nv.info._ZN2at6native55_GLOBAL__N__de093ff9_22_ForeachBinaryOpList_cu_a911ec4325multi_tensor_apply_kernelINS1_18TensorListMetadataILi3EEENS1_24BinaryOpListAlphaFunctorIN3c108BFloat16ELi3ELi2ELi2EEEJNS1_13power_functorIfEEfEEEvT_T0_DpT1_,"",@"SHT_CUDA_INFO"
	.sectionflags	@""
	.align	4


	//----- nvinfo : EIATTR_CUDA_API_VERSION
	.align		4
        /*0000*/ 	.byte	0x04, 0x37
        /*0002*/ 	.short	(.L_7447 - .L_7446)
.L_7446:
        /*0004*/ 	.word	0x00000082


	//----- nvinfo : EIATTR_KPARAM_INFO
	.align		4
.L_7447:
        /*0008*/ 	.byte	0x04, 0x17
        /*000a*/ 	.short	(.L_7449 - .L_7448)
.L_7448:
        /*000c*/ 	.word	0x00000000
        /*0010*/ 	.short	0x0003
        /*0012*/ 	.short	0x0c4c
        /*0014*/ 	.byte	0x00, 0xf0, 0x11, 0x00


	//----- nvinfo : EIATTR_KPARAM_INFO
	.align		4
.L_7449:
        /*0018*/ 	.byte	0x04, 0x17
        /*001a*/ 	.short	(.L_7451 - .L_7450)
.L_7450:
        /*001c*/ 	.word	0x00000000
        /*0020*/ 	.short	0x0002
        /*0022*/ 	.short	0x0c49
        /*0024*/ 	.byte	0x00, 0xf0, 0x05, 0x00


	//----- nvinfo : EIATTR_KPARAM_INFO
	.align		4
.L_7451:
        /*0028*/ 	.byte	0x04, 0x17
        /*002a*/ 	.short	(.L_7453 - .L_7452)
.L_7452:
        /*002c*/ 	.word	0x00000000
        /*0030*/ 	.short	0x0001
        /*0032*/ 	.short	0x0c48
        /*0034*/ 	.byte	0x00, 0xf0, 0x05, 0x00


	//----- nvinfo : EIATTR_KPARAM_INFO
	.align		4
.L_7453:
        /*0038*/ 	.byte	0x04, 0x17
        /*003a*/ 	.short	(.L_7455 - .L_7454)
.L_7454:
        /*003c*/ 	.word	0x00000000
        /*0040*/ 	.short	0x0000
        /*0042*/ 	.short	0x0000
        /*0044*/ 	.byte	0x00, 0xf0, 0x21, 0x31


	//----- nvinfo : EIATTR_SPARSE_MMA_MASK
	.align		4
.L_7455:
        /*0048*/ 	.byte	0x03, 0x50
        /*004a*/ 	.short	0x0000


	//----- nvinfo : EIATTR_MAXREG_COUNT
	.align		4
        /*004c*/ 	.byte	0x03, 0x1b
        /*004e*/ 	.short	0x0080


	//----- nvinfo : EIATTR_MERCURY_ISA_VERSION
	.align		4
        /*0050*/ 	.byte	0x03, 0x5f
        /*0052*/ 	.short	0x0101


	//----- nvinfo : EIATTR_VRC_CTA_INIT_COUNT
	.align		4
        /*0054*/ 	.byte	0x02, 0x4a
	.zero		1
	.zero		1


	//----- nvinfo : EIATTR_EXIT_INSTR_OFFSETS
	.align		4
        /*0058*/ 	.byte	0x04, 0x1c
        /*005a*/ 	.short	(.L_7457 - .L_7456)


	//   ....[0]....
.L_7456:
        /*005c*/ 	.word	0x000001a0


	//   ....[1]....
        /*0060*/ 	.word	0x00000810


	//   ....[2]....
        /*0064*/ 	.word	0x00000860


	//   ....[3]....
        /*0068*/ 	.word	0x00000bc0


	//----- nvinfo : EIATTR_MAX_THREADS
	.align		4
.L_7457:
        /*006c*/ 	.byte	0x04, 0x05
        /*006e*/ 	.short	(.L_7459 - .L_7458)
.L_7458:
        /*0070*/ 	.word	0x00000200
        /*0074*/ 	.word	0x00000001
        /*0078*/ 	.word	0x00000001


	//----- nvinfo : EIATTR_CRS_STACK_SIZE
	.align		4
.L_7459:
        /*007c*/ 	.byte	0x04, 0x1e
        /*007e*/ 	.short	(.L_7461 - .L_7460)
.L_7460:
        /*0080*/ 	.word	0x00000000


	//----- nvinfo : EIATTR_CBANK_PARAM_SIZE
	.align		4
.L_7461:
        /*0084*/ 	.byte	0x03, 0x19
        /*0086*/ 	.short	0x0c50


	//----- nvinfo : EIATTR_PARAM_CBANK
	.align		4
        /*0088*/ 	.byte	0x04, 0x0a
        /*008a*/ 	.short	(.L_7463 - .L_7462)
	.align		4
.L_7462:
        /*008c*/ 	.word	index@(.nv.constant0._ZN2at6native55_GLOBAL__N__de093ff9_22_ForeachBinaryOpList_cu_a911ec4325multi_tensor_apply_kernelINS1_18TensorListMetadataILi3EEENS1_24BinaryOpListAlphaFunctorIN3c108BFloat16ELi3ELi2ELi2EEEJNS1_13power_functorIfEEfEEEvT_T0_DpT1_)
        /*0090*/ 	.short	0x0380
        /*0092*/ 	.short	0x0c50


	//----- nvinfo : EIATTR_SW_WAR
	.align		4
.L_7463:
        /*0094*/ 	.byte	0x04, 0x36
        /*0096*/ 	.short	(.L_7465 - .L_7464)
.L_7464:
        /*0098*/ 	.word	0x00000008
.L_7465:


//--------------------- .nv.info._ZN2at6native55_GLOBAL__N__de093ff9_22_ForeachBinaryOpList_cu_a911ec4325multi_tensor_apply_kernelINS1_18TensorListMetadataILi3EEENS1_24BinaryOpListAlphaFunctorIN3c107complexIfEELi3ELi2ELi2EEEJNS1_13power_functorIS8_EES8_EEEvT_T0_DpT1_ --------------------------
	.section	.nv.info._ZN2at6native55_GLOBAL__N__de093ff9_22_ForeachBinaryOpList_cu_a911ec4325multi_tensor_apply_kernelINS1_18TensorListMetadataILi3EEENS1_24BinaryOpListAlphaFunctorIN3c107complexIfEELi3ELi2ELi2EEEJNS1_13power_functorIS8_EES8_EEEvT_T0_DpT1_,"",@"SHT_CUDA_INFO"
	.sectionflags	@""
	.align	4


	//----- nvinfo : EIATTR_CUDA_API_VERSION
	.align		4
        /*0000*/ 	.byte	0x04, 0x37
        /*0002*/ 	.short	(.L_7467 - .L_7466)
.L_7466:
        /*0004*/ 	.word	0x00000082


	//----- nvinfo : EIATTR_KPARAM_INFO
	.align		4
.L_7467:
        /*0008*/ 	.byte	0x04, 0x17
        /*000a*/ 	.short	(.L_7469 - .L_7468)
.L_7468:
        /*000c*/ 	.word	0x00000000
        /*0010*/ 	.short	0x0003
        /*0012*/ 	.short	0x0c50
        /*0014*/ 	.byte	0x00, 0xf0, 0x21, 0x00


	//----- nvinfo : EIATTR_KPARAM_INFO
	.align		4
.L_7469:
        /*0018*/ 	.byte	0x04, 0x17
        /*001a*/ 	.short	(.L_7471 - .L_7470)
.L_7470:
        /*001c*/ 	.word	0x00000000
        /*0020*/ 	.short	0x0002
        /*0022*/ 	.short	0x0c49
        /*0024*/ 	.byte	0x00, 0xf0, 0x05, 0x00


	//----- nvinfo : EIATTR_KPARAM_INFO
	.align		4
.L_7471:
        /*0028*/ 	.byte	0x04, 0x17
        /*002a*/ 	.short	(.L_7473 - .L_7472)
.L_7472:
        /*002c*/ 	.word	0x00000000
        /*0030*/ 	.short	0x0001
        /*0032*/ 	.short	0x0c48
        /*0034*/ 	.byte	0x00, 0xf0, 0x05, 0x00


	//----- nvinfo : EIATTR_KPARAM_INFO
	.align		4
.L_7473:
        /*0038*/ 	.byte	0x04, 0x17
        /*003a*/ 	.short	(.L_7475 - .L_7474)
.L_7474:
        /*003c*/ 	.word	0x00000000
        /*0040*/ 	.short	0x0000
        /*0042*/ 	.short	0x0000
        /*0044*/ 	.byte	0x00, 0xf0, 0x21, 0x31


	//----- nvinfo : EIATTR_SPARSE_MMA_MASK
	.align		4
.L_7475:
        /*0048*/ 	.byte	0x03, 0x50
        /*004a*/ 	.short	0x0000


	//----- nvinfo : EIATTR_MAXREG_COUNT
	.align		4
        /*004c*/ 	.byte	0x03, 0x1b
        /*004e*/ 	.short	0x0080


	//----- nvinfo : EIATTR_MERCURY_ISA_VERSION
	.align		4
        /*0050*/ 	.byte	0x03, 0x5f
        /*0052*/ 	.short	0x0101


	//----- nvinfo : EIATTR_VRC_CTA_INIT_COUNT
	.align		4
        /*0054*/ 	.byte	0x02, 0x4a
	.zero		1
	.zero		1


	//----- nvinfo : EIATTR_EXIT_INSTR_OFFSETS
	.align		4
        /*0058*/ 	.byte	0x04, 0x1c
        /*005a*/ 	.short	(.L_7477 - .L_7476)


	//   ....[0]....
.L_7476:
        /*005c*/ 	.word	0x000001a0


	//   ....[1]....
        /*0060*/ 	.word	0x0000b270


	//   ....[2]....
        /*0064*/ 	.word	0x0000b2c0


	//   ....[3]....
        /*0068*/ 	.word	0x00015de0


	//----- nvinfo : EIATTR_MAX_THREADS
	.align		4
.L_7477:
        /*006c*/ 	.byte	0x04, 0x05
        /*006e*/ 	.short	(.L_7479 - .L_7478)
.L_7478:
        /*0070*/ 	.word	0x00000200
        /*0074*/ 	.word	0x00000001
        /*0078*/ 	.word	0x00000001


	//----- nvinfo : EIATTR_CRS_STACK_SIZE
	.align		4
.L_7479:
        /*007c*/ 	.byte	0x04, 0x1e
        /*007e*/ 	.short	(.L_7481 - .L_7480)
.L_7480:
        /*0080*/ 	.word	0x00000000


	//----- nvinfo : EIATTR_CBANK_PARAM_SIZE
	.align		4
.L_7481:
        /*0084*/ 	.byte	0x03, 0x19
        /*0086*/ 	.short	0x0c58


	//----- nvinfo : EIATTR_PARAM_CBANK
	.align		4
        /*0088*/ 	.byte	0x04, 0x0a
        /*008a*/ 	.short	(.L_7483 - .L_7482)
	.align		4
.L_7482:
        /*008c*/ 	.word	index@(.nv.constant0._ZN2at6native55_GLOBAL__N__de093ff9_22_ForeachBinaryOpList_cu_a911ec4325multi_tensor_apply_kernelINS1_18TensorListMetadataILi3EEENS1_24BinaryOpListAlphaFunctorIN3c107complexIfEELi3ELi2ELi2EEEJNS1_13power_functorIS8_EES8_EEEvT_T0_DpT1_)
        /*0090*/ 	.short	0x0380
        /*0092*/ 	.short	0x0c58


	//----- nvinfo : EIATTR_SW_WAR
	.align		4
.L_7483:
        /*0094*/ 	.byte	0x04, 0x36
        /*0096*/ 	.short	(.L_7485 - .L_7484)
.L_7484:
        /*0098*/ 	.word	0x00000008
.L_7485:


//--------------------- .nv.info._ZN2at6native55_GLOBAL__N__de093ff9_22_ForeachBinaryOpList_cu_a911ec4325multi_tensor_apply_kernelINS1_18TensorListMetadataILi3EEENS1_24BinaryOpListAlphaFunctorIN3c107complexIdEELi3ELi2ELi2EEEJNS1_13power_functorIS8_EES8_EEEvT_T0_DpT1_ --------------------------
	.section	.nv.info._ZN2at6native55_GLOBAL__N__de093ff9_22_ForeachBinaryOpList_cu_a911ec4325multi_tensor_apply_kernelINS1_18TensorListMetadataILi3EEENS1_24BinaryOpListAlphaFunctorIN3c107complexIdEELi3ELi2ELi2EEEJNS1_13power_functorIS8_EES8_EEEvT_T0_DpT1_,"",@"SHT_CUDA_INFO"
	.sectionflags	@""
	.align	4


	//----- nvinfo : EIATTR_CUDA_API_VERSION
	.align		4
        /*0000*/ 	.byte	0x04, 0x37
        /*0002*/ 	.short	(.L_7487 - .L_7486)
.L_7486:
        /*0004*/ 	.word	0x00000082


	//----- nvinfo : EIATTR_KPARAM_INFO
	.align		4
.L_7487:
        /*0008*/ 	.byte	0x04, 0x17
        /*000a*/ 	.short	(.L_7489 - .L_7488)
.L_7488:
        /*000c*/ 	.word	0x00000000
        /*0010*/ 	.short	0x0003
        /*0012*/ 	.short	0x0c50
        /*0014*/ 	.byte	0x00, 0xf0, 0x41, 0x00


	//----- nvinfo : EIATTR_KPARAM_INFO
	.align		4
.L_7489:
        /*0018*/ 	.byte	0x04, 0x17
        /*001a*/ 	.short	(.L_7491 - .L_7490)
.L_7490:
        /*001c*/ 	.word	0x00000000
        /*0020*/ 	.short	0x0002
        /*0022*/ 	.short	0x0c49
        /*0024*/ 	.byte	0x00, 0xf0, 0x05, 0x00


	//----- nvinfo : EIATTR_KPARAM_INFO
	.align		4
.L_7491:
        /*0028*/ 	.byte	0x04, 0x17
        /*002a*/ 	.short	(.L_7493 - .L_7492)
.L_7492:
        /*002c*/ 	.word	0x00000000
        /*0030*/ 	.short	0x0001
        /*0032*/ 	.short	0x0c48
        /*0034*/ 	.byte	0x00, 0xf0, 0x05, 0x00


	//----- nvinfo : EIATTR_KPARAM_INFO
	.align		4
.L_7493:
        /*0038*/ 	.byte	0x04, 0x17
        /*003a*/ 	.short	(.L_7495 - .L_7494)
.L_7494:
        /*003c*/ 	.word	0x00000000
        /*0040*/ 	.short	0x0000
        /*0042*/ 	.short	0x0000
        /*0044*/ 	.byte	0x00, 0xf0, 0x21, 0x31


	//----- nvinfo : EIATTR_SPARSE_MMA_MASK
	.align		4
.L_7495:
        /*0048*/ 	.byte	0x03, 0x50
        /*004a*/ 	.short	0x0000


	//----- nvinfo : EIATTR_MAXREG_COUNT
	.align		4
        /*004c*/ 	.byte	0x03, 0x1b
        /*004e*/ 	.short	0x0080


	//----- nvinfo : EIATTR_MERCURY_ISA_VERSION
	.align		4
        /*0050*/ 	.byte	0x03, 0x5f
        /*0052*/ 	.short	0x0101


	//----- nvinfo : EIATTR_VRC_CTA_INIT_COUNT
	.align		4
        /*0054*/ 	.byte	0x02, 0x4a
	.zero		1
	.zero		1


	//----- nvinfo : EIATTR_EXIT_INSTR_OFFSETS
	.align		4
        /*0058*/ 	.byte	0x04, 0x1c
        /*005a*/ 	.short	(.L_7497 - .L_7496)


	//   ....[0]....
.L_7496:
        /*005c*/ 	.word	0x000001b0


	//   ....[1]....
        /*0060*/ 	.word	0x00028800


	//   ....[2]....
        /*0064*/ 	.word	0x00028850


	//   ....[3]....
        /*0068*/ 	.word	0x00050aa0


	//----- nvinfo : EIATTR_MAX_THREADS
	.align		4
.L_7497:
        /*006c*/ 	.byte	0x04, 0x05
        /*006e*/ 	.short	(.L_7499 - .L_7498)
.L_7498:
        /*0070*/ 	.word	0x00000200
        /*0074*/ 	.word	0x00000001
        /*0078*/ 	.word	0x00000001


	//----- nvinfo : EIATTR_CRS_STACK_SIZE
	.align		4
.L_7499:
        /*007c*/ 	.byte	0x04, 0x1e
        /*007e*/ 	.short	(.L_7501 - .L_7500)
.L_7500:
        /*0080*/ 	.word	0x00000000


	//----- nvinfo : EIATTR_CBANK_PARAM_SIZE
	.align		4
.L_7501:
        /*0084*/ 	.byte	0x03, 0x19
        /*0086*/ 	.short	0x0c60


	//----- nvinfo : EIATTR_PARAM_CBANK
	.align		4
        /*0088*/ 	.byte	0x04, 0x0a
        /*008a*/ 	.short	(.L_7503 - .L_7502)
	.align		4
.L_7502:
        /*008c*/ 	.word	index@(.nv.constant0._ZN2at6native55_GLOBAL__N__de093ff9_22_ForeachBinaryOpList_cu_a911ec4325multi_tensor_apply_kernelINS1_18TensorListMetadataILi3EEENS1_24BinaryOpListAlphaFunctorIN3c107complexIdEELi3ELi2ELi2EEEJNS1_13power_functorIS8_EES8_EEEvT_T0_DpT1_)
        /*0090*/ 	.short	0x0380
        /*0092*/ 	.short	0x0c60


	//----- nvinfo : EIATTR_SW_WAR
	.align		4
.L_7503:
        /*0094*/ 	.byte	0x04, 0x36
        /*0096*/ 	.short	(.L_7505 - .L_7504)
.L_7504:
        /*0098*/ 	.word	0x00000008
.L_7505:


//--------------------- .nv.info._ZN2at6native55_GLOBAL__N__de093ff9_22_ForeachBinaryOpList_cu_a911ec4325multi_tensor_apply_kernelINS1_18TensorListMetadataILi3EEENS1_24BinaryOpListAlphaFunctorIfLi3ELi2ELi2EEEJNS1_13power_functorIfEEfEEEvT_T0_DpT1_ --------------------------
	.section	.nv.info._ZN2at6native55_GLOBAL__N__de093ff9_22_ForeachBinaryOpList_cu_a911ec4325multi_tensor_apply_kernelINS1_18TensorListMetadataILi3EEENS1_24BinaryOpListAlphaFunctorIfLi3ELi2ELi2EEEJNS1_13power_functorIfEEfEEEvT_T0_DpT1_,"",@"SHT_CUDA_INFO"
	.sectionflags	@""
	.align	4


	//----- nvinfo : EIATTR_CUDA_API_VERSION
	.align		4
        /*0000*/ 	.byte	0x04, 0x37
        /*0002*/ 	.short	(.L_7507 - .L_7506)
.L_7506:
        /*0004*/ 	.word	0x00000082


	//----- nvinfo : EIATTR_KPARAM_INFO
	.align		4
.L_7507:
        /*0008*/ 	.byte	0x04, 0x17
        /*000a*/ 	.short	(.L_7509 - .L_7508)
.L_7508:
        /*000c*/ 	.word	0x00000000
        /*0010*/ 	.short	0x0003
        /*0012*/ 	.short	0x0c4c
        /*0014*/ 	.byte	0x00, 0xf0, 0x11, 0x00


	//----- nvinfo : EIATTR_KPARAM_INFO
	.align		4
.L_7509:
        /*0018*/ 	.byte	0x04, 0x17
        /*001a*/ 	.short	(.L_7511 - .L_7510)
.L_7510:
        /*001c*/ 	.word	0x00000000
        /*0020*/ 	.short	0x0002
        /*0022*/ 	.short	0x0c49
        /*0024*/ 	.byte	0x00, 0xf0, 0x05, 0x00


	//----- nvinfo : EIATTR_KPARAM_INFO
	.align		4
.L_7511:
        /*0028*/ 	.byte	0x04, 0x17
        /*002a*/ 	.short	(.L_7513 - .L_7512)
.L_7512:
        /*002c*/ 	.word	0x00000000
        /*0030*/ 	.short	0x0001
        /*0032*/ 	.short	0x0c48
        /*0034*/ 	.byte	0x00, 0xf0, 0x05, 0x00


	//----- nvinfo : EIATTR_KPARAM_INFO
	.align		4
.L_7513:
        /*0038*/ 	.byte	0x04, 0x17
        /*003a*/ 	.short	(.L_7515 - .L_7514)
.L_7514:
        /*003c*/ 	.word	0x00000000
        /*0040*/ 	.short	0x0000
        /*0042*/ 	.short	0x0000
        /*0044*/ 	.byte	0x00, 0xf0, 0x21, 0x31


	//----- nvinfo : EIATTR_SPARSE_MMA_MASK
	.align		4
.L_7515:
        /*0048*/ 	.byte	0x03, 0x50
        /*004a*/ 	.short	0x0000


	//----- nvinfo : EIATTR_MAXREG_COUNT
	.align		4
        /*004c*/ 	.byte	0x03, 0x1b
        /*004e*/ 	.short	0x0080


	//----- nvinfo : EIATTR_MERCURY_ISA_VERSION
	.align		4
        /*0050*/ 	.byte	0x03, 0x5f
        /*0052*/ 	.short	0x0101


	//----- nvinfo : EIATTR_VRC_CTA_INIT_COUNT
	.align		4
        /*0054*/ 	.byte	0x02, 0x4a
	.zero		1
	.zero		1


	//----- nvinfo : EIATTR_EXIT_INSTR_OFFSETS
	.align		4
        /*0058*/ 	.byte	0x04, 0x1c
        /*005a*/ 	.short	(.L_7517 - .L_7516)


	//   ....[0]....
.L_7516:
        /*005c*/ 	.word	0x000001a0


	//   ....[1]....
        /*0060*/ 	.word	0x00000730


	//   ....[2]....
        /*0064*/ 	.word	0x00000780


	//   ....[3]....
        /*0068*/ 	.word	0x00000a00


	//----- nvinfo : EIATTR_MAX_THREADS
	.align		4
.L_7517:
        /*006c*/ 	.byte	0x04, 0x05
        /*006e*/ 	.short	(.L_7519 - .L_7518)
.L_7518:
        /*0070*/ 	.word	0x00000200
        /*0074*/ 	.word	0x00000001
        /*0078*/ 	.word	0x00000001


	//----- nvinfo : EIATTR_CRS_STACK_SIZE
	.align		4
.L_7519:
        /*007c*/ 	.byte	0x04, 0x1e
        /*007e*/ 	.short	(.L_7521 - .L_7520)
.L_7520:
        /*0080*/ 	.word	0x00000000


	//----- nvinfo : EIATTR_CBANK_PARAM_SIZE
	.align		4
.L_7521:
        /*0084*/ 	.byte	0x03, 0x19
        /*0086*/ 	.short	0x0c50


	//----- nvinfo : EIATTR_PARAM_CBANK
	.align		4
        /*0088*/ 	.byte	0x04, 0x0a
        /*008a*/ 	.short	(.L_7523 - .L_7522)
	.align		4
.L_7522:
        /*008c*/ 	.word	index@(.nv.constant0._ZN2at6native55_GLOBAL__N__de093ff9_22_ForeachBinaryOpList_cu_a911ec4325multi_tensor_apply_kernelINS1_18TensorListMetadataILi3EEENS1_24BinaryOpListAlphaFunctorIfLi3ELi2ELi2EEEJNS1_13power_functorIfEEfEEEvT_T0_DpT1_)
        /*0090*/ 	.short	0x0380
        /*0092*/ 	.short	0x0c50


	//----- nvinfo : EIATTR_SW_WAR
	.align		4
.L_7523:
        /*0094*/ 	.byte	0x04, 0x36
        /*0096*/ 	.short	(.L_7525 - .L_7524)
.L_7524:
        /*0098*/ 	.word	0x00000008
.L_7525:


//--------------------- .nv.info._ZN2at6native55_GLOBAL__N__de093ff9_22_ForeachBinaryOpList_cu_a911ec4325multi_tensor_apply_kernelINS1_18TensorListMetadataILi3EEENS1_24BinaryOpListAlphaFunctorIdLi3ELi2ELi2EEEJNS1_13power_functorIdEEdEEEvT_T0_DpT1_ --------------------------
	.section	.nv.info._ZN2at6native55_GLOBAL__N__de093ff9_22_ForeachBinaryOpList_cu_a911ec4325multi_tensor_apply_kernelINS1_18TensorListMetadataILi3EEENS1_24BinaryOpListAlphaFunctorIdLi3ELi2ELi2EEEJNS1_13power_functorIdEEdEEEvT_T0_DpT1_,"",@"SHT_CUDA_INFO"
	.sectionflags	@""
	.align	4


	//----- nvinfo : EIATTR_CUDA_API_VERSION
	.align		4
        /*0000*/ 	.byte	0x04, 0x37
        /*0002*/ 	.short	(.L_7527 - .L_7526)
.L_7526:
        /*0004*/ 	.word	0x00000082


	//----- nvinfo : EIATTR_KPARAM_INFO
	.align		4
.L_7527:
        /*0008*/ 	.byte	0x04, 0x17
        /*000a*/ 	.short	(.L_7529 - .L_7528)
.L_7528:
        /*000c*/ 	.word	0x00000000
        /*0010*/ 	.short	0x0003
        /*0012*/ 	.short	0x0c50
        /*0014*/ 	.byte	0x00, 0xf0, 0x21, 0x00


	//----- nvinfo : EIATTR_KPARAM_INFO
	.align		4
.L_7529:
        /*0018*/ 	.byte	0x04, 0x17
        /*001a*/ 	.short	(.L_7531 - .L_7530)
.L_7530:
        /*001c*/ 	.word	0x00000000
        /*0020*/ 	.short	0x0002
        /*0022*/ 	.short	0x0c49
        /*0024*/ 	.byte	0x00, 0xf0, 0x05, 0x00


	//----- nvinfo : EIATTR_KPARAM_INFO
	.align		4
.L_7531:
        /*0028*/ 	.byte	0x04, 0x17
        /*002a*/ 	.short	(.L_7533 - .L_7532)
.L_7532:
        /*002c*/ 	.word	0x00000000
        /*0030*/ 	.short	0x0001
        /*0032*/ 	.short	0x0c48
        /*0034*/ 	.byte	0x00, 0xf0, 0x05, 0x00


	//----- nvinfo : EIATTR_KPARAM_INFO
	.align		4
.L_7533:
        /*0038*/ 	.byte	0x04, 0x17
        /*003a*/ 	.short	(.L_7535 - .L_7534)
.L_7534:
        /*003c*/ 	.word	0x00000000
        /*0040*/ 	.short	0x0000
        /*0042*/ 	.short	0x0000
        /*0044*/ 	.byte	0x00, 0xf0, 0x21, 0x31


	//----- nvinfo : EIATTR_SPARSE_MMA_MASK
	.align		4
.L_7535:
        /*0048*/ 	.byte	0x03, 0x50
        /*004a*/ 	.short	0x0000


	//----- nvinfo : EIATTR_MAXREG_COUNT
	.align		4
        /*004c*/ 	.byte	0x03, 0x1b
        /*004e*/ 	.short	0x0080


	//----- nvinfo : EIATTR_MERCURY_ISA_VERSION
	.align		4
        /*0050*/ 	.byte	0x03, 0x5f
        /*0052*/ 	.short	0x0101


	//----- nvinfo : EIATTR_VRC_CTA_INIT_COUNT
	.align		4
        /*0054*/ 	.byte	0x02, 0x4a
	.zero		1
	.zero		1


	//----- nvinfo : EIATTR_EXIT_INSTR_OFFSETS
	.align		4
        /*0058*/ 	.byte	0x04, 0x1c
        /*005a*/ 	.short	(.L_7537 - .L_7536)


	//   ....[0]....
.L_7536:
        /*005c*/ 	.word	0x000001a0


	//   ....[1]....
        /*0060*/ 	.word	0x000019c0


	//   ....[2]....
        /*0064*/ 	.word	0x00001a10


	//   ....[3]....
        /*0068*/ 	.word	0x00002e00


	//----- nvinfo : EIATTR_MAX_THREADS
	.align		4
.L_7537:
        /*006c*/ 	.byte	0x04, 0x05
        /*006e*/ 	.short	(.L_7539 - .L_7538)
.L_7538:
        /*0070*/ 	.word	0x00000200
        /*0074*/ 	.word	0x00000001
        /*0078*/ 	.word	0x00000001


	//----- nvinfo : EIATTR_CRS_STACK_SIZE
	.align		4
.L_7539:
        /*007c*/ 	.byte	0x04, 0x1e
        /*007e*/ 	.short	(.L_7541 - .L_7540)
.L_7540:
        /*0080*/ 	.word	0x00000000


	//----- nvinfo : EIATTR_CBANK_PARAM_SIZE
	.align		4
.L_7541:
        /*0084*/ 	.byte	0x03, 0x19
        /*0086*/ 	.short	0x0c58


	//----- nvinfo : EIATTR_PARAM_CBANK
	.align		4
        /*0088*/ 	.byte	0x04, 0x0a
        /*008a*/ 	.short	(.L_7543 - .L_7542)
	.align		4
.L_7542:
        /*008c*/ 	.word	index@(.nv.constant0._ZN2at6native55_GLOBAL__N__de093ff9_22_ForeachBinaryOpList_cu_a911ec4325multi_tensor_apply_kernelINS1_18TensorListMetadataILi3EEENS1_24BinaryOpListAlphaFunctorIdLi3ELi2ELi2EEEJNS1_13power_functorIdEEdEEEvT_T0_DpT1_)
        /*0090*/ 	.short	0x0380
        /*0092*/ 	.short	0x0c58


	//----- nvinfo : EIATTR_SW_WAR
	.align		4
.L_7543:
        /*0094*/ 	.byte	0x04, 0x36
        /*0096*/ 	.short	(.L_7545 - .L_7544)
.L_7544:
        /*0098*/ 	.word	0x00000008
.L_7545:


//--------------------- .nv.info._ZN2at6native55_GLOBAL__N__de093ff9_22_ForeachBinaryOpList_cu_a911ec4325multi_tensor_apply_kernelINS1_18TensorListMetadataILi3EEENS1_24BinaryOpListAlphaFunctorIsLi3ELi2ELi2EEEJNS1_13power_functorIsEEsEEEvT_T0_DpT1_ --------------------------
	.section	.nv.info._ZN2at6native55_GLOBAL__N__de093ff9_22_ForeachBinaryOpList_cu_a911ec4325multi_tensor_apply_kernelINS1_18TensorListMetadataILi3EEENS1_24BinaryOpListAlphaFunctorIsLi3ELi2ELi2EEEJNS1_13power_functorIsEEsEEEvT_T0_DpT1_,"",@"SHT_CUDA_INFO"
	.sectionflags	@""
	.align	4


	//----- nvinfo : EIATTR_CUDA_API_VERSION
	.align		4
        /*0000*/ 	.byte	0x04, 0x37
        /*0002*/ 	.short	(.L_7547 - .L_7546)
.L_7546:
        /*0004*/ 	.word	0x00000082


	//----- nvinfo : EIATTR_KPARAM_INFO
	.align		4
.L_7547:
        /*0008*/ 	.byte	0x04, 0x17
        /*000a*/ 	.short	(.L_7549 - .L_7548)
.L_7548:
        /*000c*/ 	.word	0x00000000
        /*0010*/ 	.short	0x0003
        /*0012*/ 	.short	0x0c4a
        /*0014*/ 	.byte	0x00, 0xf0, 0x09, 0x00


	//----- nvinfo : EIATTR_KPARAM_INFO
	.align		4
.L_7549:
        /*0018*/ 	.byte	0x04, 0x17
        /*001a*/ 	.short	(.L_7551 - .L_7550)
.L_7550:
        /*001c*/ 	.word	0x00000000
        /*0020*/ 	.short	0x0002
        /*0022*/ 	.short	0x0c49
        /*0024*/ 	.byte	0x00, 0xf0, 0x05, 0x00


	//----- nvinfo : EIATTR_KPARAM_INFO
	.align		4
.L_7551:
        /*0028*/ 	.byte	0x04, 0x17
        /*002a*/ 	.short	(.L_7553 - .L_7552)
.L_7552:
        /*002c*/ 	.word	0x00000000
        /*0030*/ 	.short	0x0001
        /*0032*/ 	.short	0x0c48
        /*0034*/ 	.byte	0x00, 0xf0, 0x05, 0x00


	//----- nvinfo : EIATTR_KPARAM_INFO
	.align		4
.L_7553:
        /*0038*/ 	.byte	0x04, 0x17
        /*003a*/ 	.short	(.L_7555 - .L_7554)
.L_7554:
        /*003c*/ 	.word	0x00000000
        /*0040*/ 	.short	0x0000
        /*0042*/ 	.short	0x0000
        /*0044*/ 	.byte	0x00, 0xf0, 0x21, 0x31


	//----- nvinfo : EIATTR_SPARSE_MMA_MASK
	.align		4
.L_7555:
        /*0048*/ 	.byte	0x03, 0x50
        /*004a*/ 	.short	0x0000


	//----- nvinfo : EIATTR_MAXREG_COUNT
	.align		4
        /*004c*/ 	.byte	0x03, 0x1b
        /*004e*/ 	.short	0x0080


	//----- nvinfo : EIATTR_MERCURY_ISA_VERSION
	.align		4
        /*0050*/ 	.byte	0x03, 0x5f
        /*0052*/ 	.short	0x0101


	//----- nvinfo : EIATTR_VRC_CTA_INIT_COUNT
	.align		4
        /*0054*/ 	.byte	0x02, 0x4a
	.zero		1
	.zero		1


	//----- nvinfo : EIATTR_EXIT_INSTR_OFFSETS
	.align		4
        /*0058*/ 	.byte	0x04, 0x1c
        /*005a*/ 	.short	(.L_7557 - .L_7556)


	//   ....[0]....
.L_7556:
        /*005c*/ 	.word	0x00000190


	//   ....[1]....
        /*0060*/ 	.word	0x000012d0


	//   ....[2]....
        /*0064*/ 	.word	0x00001320


	//   ....[3]....
        /*0068*/ 	.word	0x00002100


	//----- nvinfo : EIATTR_MAX_THREADS
	.align		4
.L_7557:
        /*006c*/ 	.byte	0x04, 0x05
        /*006e*/ 	.short	(.L_7559 - .L_7558)
.L_7558:
        /*0070*/ 	.word	0x00000200
        /*0074*/ 	.word	0x00000001
        /*0078*/ 	.word	0x00000001


	//----- nvinfo : EIATTR_CRS_STACK_SIZE
	.align		4
.L_7559:
        /*007c*/ 	.byte	0x04, 0x1e
        /*007e*/ 	.short	(.L_7561 - .L_7560)
.L_7560:
        /*0080*/ 	.word	0x00000000


	//----- nvinfo : EIATTR_CBANK_PARAM_SIZE
	.align		4
.L_7561:
        /*0084*/ 	.byte	0x03, 0x19
        /*0086*/ 	.short	0x0c4c


	//----- nvinfo : EIATTR_PARAM_CBANK
	.align		4
        /*0088*/ 	.byte	0x04, 0x0a
        /*008a*/ 	.short	(.L_7563 - .L_7562)
	.align		4
.L_7562:
        /*008c*/ 	.word	index@(.nv.constant0._ZN2at6native55_GLOBAL__N__de093ff9_22_ForeachBinaryOpList_cu_a911ec4325multi_tensor_apply_kernelINS1_18TensorListMetadataILi3EEENS1_24BinaryOpListAlphaFunctorIsLi3ELi2ELi2EEEJNS1_13power_functorIsEEsEEEvT_T0_DpT1_)
        /*0090*/ 	.short	0x0380
        /*0092*/ 	.short	0x0c4c


	//----- nvinfo : EIATTR_SW_WAR
	.align		4
.L_7563:
        /*0094*/ 	.byte	0x04, 0x36
        /*0096*/ 	.short	(.L_7565 - .L_7564)
.L_7564:
        /*0098*/ 	.word	0x00000008
.L_7565:


//--------------------- .nv.info._ZN2at6native55_GLOBAL__N__de093ff9_22_ForeachBinaryOpList_cu_a911ec4325multi_tensor_apply_kernelINS1_18TensorListMetadataILi3EEENS1_24BinaryOpListAlphaFunctorIlLi3ELi2ELi2EEEJNS1_13power_functorIlEElEEEvT_T0_DpT1_ --------------------------
	.section	.nv.info._ZN2at6native55_GLOBAL__N__de093ff9_22_ForeachBinaryOpList_cu_a911ec4325multi_tensor_apply_kernelINS1_18TensorListMetadataILi3EEENS1_24BinaryOpListAlphaFunctorIlLi3ELi2ELi2EEEJNS1_13power_functorIlEElEEEvT_T0_DpT1_,"",@"SHT_CUDA_INFO"
	.sectionflags	@""
	.align	4


	//----- nvinfo : EIATTR_CUDA_API_VERSION
	.align		4
        /*0000*/ 	.byte	0x04, 0x37
        /*0002*/ 	.short	(.L_7567 - .L_7566)
.L_7566:
        /*0004*/ 	.word	0x00000082


	//----- nvinfo : EIATTR_KPARAM_INFO
	.align		4
.L_7567:
        /*0008*/ 	.byte	0x04, 0x17
        /*000a*/ 	.short	(.L_7569 - .L_7568)
.L_7568:
        /*000c*/ 	.word	0x00000000
        /*0010*/ 	.short	0x0003
        /*0012*/ 	.short	0x0c50
        /*0014*/ 	.byte	0x00, 0xf0, 0x21, 0x00


	//----- nvinfo : EIATTR_KPARAM_INFO
	.align		4
.L_7569:
        /*0018*/ 	.byte	0x04, 0x17
        /*001a*/ 	.short	(.L_7571 - .L_7570)
.L_7570:
        /*001c*/ 	.word	0x00000000
        /*0020*/ 	.short	0x0002
        /*0022*/ 	.short	0x0c49
        /*0024*/ 	.byte	0x00, 0xf0, 0x05, 0x00


	//----- nvinfo : EIATTR_KPARAM_INFO
	.align		4
.L_7571:
        /*0028*/ 	.byte	0x04, 0x17
        /*002a*/ 	.short	(.L_7573 - .L_7572)
.L_7572:
        /*002c*/ 	.word	0x00000000
        /*0030*/ 	.short	0x0001
        /*0032*/ 	.short	0x0c48
        /*0034*/ 	.byte	0x00, 0xf0, 0x05, 0x00


	//----- nvinfo : EIATTR_KPARAM_INFO
	.align		4
.L_7573:
        /*0038*/ 	.byte	0x04, 0x17
        /*003a*/ 	.short	(.L_7575 - .L_7574)
.L_7574:
        /*003c*/ 	.word	0x00000000
        /*0040*/ 	.short	0x0000
        /*0042*/ 	.short	0x0000
        /*0044*/ 	.byte	0x00, 0xf0, 0x21, 0x31


	//----- nvinfo : EIATTR_SPARSE_MMA_MASK
	.align		4
.L_7575:
        /*0048*/ 	.byte	0x03, 0x50
        /*004a*/ 	.short	0x0000


	//----- nvinfo : EIATTR_MAXREG_COUNT
	.align		4
        /*004c*/ 	.byte	0x03, 0x1b
        /*004e*/ 	.short	0x0080


	//----- nvinfo : EIATTR_MERCURY_ISA_VERSION
	.align		4
        /*0050*/ 	.byte	0x03, 0x5f
        /*0052*/ 	.short	0x0101


	//----- nvinfo : EIATTR_VRC_CTA_INIT_COUNT
	.align		4
        /*0054*/ 	.byte	0x02, 0x4a
	.zero		1
	.zero		1


	//----- nvinfo : EIATTR_EXIT_INSTR_OFFSETS
	.align		4
        /*0058*/ 	.byte	0x04, 0x1c
        /*005a*/ 	.short	(.L_7577 - .L_7576)


	//   ....[0]....
.L_7576:
        /*005c*/ 	.word	0x000001a0


	//   ....[1]....
        /*0060*/ 	.word	0x000016f0


	//   ....[2]....
        /*0064*/ 	.word	0x00001740


	//   ....[3]....
        /*0068*/ 	.word	0x000028e0


	//----- nvinfo : EIATTR_MAX_THREADS
	.align		4
.L_7577:
        /*006c*/ 	.byte	0x04, 0x05
        /*006e*/ 	.short	(.L_7579 - .L_7578)
.L_7578:
        /*0070*/ 	.word	0x00000200
        /*0074*/ 	.word	0x00000001
        /*0078*/ 	.word	0x00000001


	//----- nvinfo : EIATTR_CRS_STACK_SIZE
	.align		4
.L_7579:
        /*007c*/ 	.byte	0x04, 0x1e
        /*007e*/ 	.short	(.L_7581 - .L_7580)
.L_7580:
        /*0080*/ 	.word	0x00000000


	//----- nvinfo : EIATTR_CBANK_PARAM_SIZE
	.align		4
.L_7581:
        /*0084*/ 	.byte	0x03, 0x19
        /*0086*/ 	.short	0x0c58


	//----- nvinfo : EIATTR_PARAM_CBANK
	.align		4
        /*0088*/ 	.byte	0x04, 0x0a
        /*008a*/ 	.short	(.L_7583 - .L_7582)
	.align		4
.L_7582:
        /*008c*/ 	.word	index@(.nv.constant0._ZN2at6native55_GLOBAL__N__de093ff9_22_ForeachBinaryOpList_cu_a911ec4325multi_tensor_apply_kernelINS1_18TensorListMetadataILi3EEENS1_24BinaryOpListAlphaFunctorIlLi3ELi2ELi2EEEJNS1_13power_functorIlEElEEEvT_T0_DpT1_)
        /*0090*/ 	.short	0x0380
        /*0092*/ 	.short	0x0c58


	//----- nvinfo : EIATTR_SW_WAR
	.align		4
.L_7583:
        /*0094*/ 	.byte	0x04, 0x36
        /*0096*/ 	.short	(.L_7585 - .L_7584)
.L_7584:
        /*0098*/ 	.word	0x00000008
.L_7585:


//--------------------- .nv.info._ZN2at6native55_GLOBAL__N__de093ff9_22_ForeachBinaryOpList_cu_a911ec4325multi_tensor_apply_kernelINS1_18TensorListMetadataILi3EEENS1_24BinaryOpListAlphaFunctorIiLi3ELi2ELi2EEEJNS1_13power_functorIiEEiEEEvT_T0_DpT1_ --------------------------
	.section	.nv.info._ZN2at6native55_GLOBAL__N__de093ff9_22_ForeachBinaryOpList_cu_a911ec4325multi_tensor_apply_kernelINS1_18TensorListMetadataILi3EEENS1_24BinaryOpListAlphaFunctorIiLi3ELi2ELi2EEEJNS1_13power_functorIiEEiEEEvT_T0_DpT1_,"",@"SHT_CUDA_INFO"
	.sectionflags	@""
	.align	4


	//----- nvinfo : EIATTR_CUDA_API_VERSION
	.align		4
        /*0000*/ 	.byte	0x04, 0x37
        /*0002*/ 	.short	(.L_7587 - .L_7586)
.L_7586:
        /*0004*/ 	.word	0x00000082


	//----- nvinfo : EIATTR_KPARAM_INFO
	.align		4
.L_7587:
        /*0008*/ 	.byte	0x04, 0x17
        /*000a*/ 	.short	(.L_7589 - .L_7588)
.L_7588:
        /*000c*/ 	.word	0x00000000
        /*0010*/ 	.short	0x0003
        /*0012*/ 	.short	0x0c4c
        /*0014*/ 	.byte	0x00, 0xf0, 0x11, 0x00


	//----- nvinfo : EIATTR_KPARAM_INFO
	.align		4
.L_7589:
        /*0018*/ 	.byte	0x04, 0x17
        /*001a*/ 	.short	(.L_7591 - .L_7590)
.L_7590:
        /*001c*/ 	.word	0x00000000
        /*0020*/ 	.short	0x0002
        /*0022*/ 	.short	0x0c49
        /*0024*/ 	.byte	0x00, 0xf0, 0x05, 0x00


	//----- nvinfo : EIATTR_KPARAM_INFO
	.align		4
.L_7591:
        /*0028*/ 	.byte	0x04, 0x17
        /*002a*/ 	.short	(.L_7593 - .L_7592)
.L_7592:
        /*002c*/ 	.word	0x00000000
        /*0030*/ 	.short	0x0001
        /*0032*/ 	.short	0x0c48
        /*0034*/ 	.byte	0x00, 0xf0, 0x05, 0x00


	//----- nvinfo : EIATTR_KPARAM_INFO
	.align		4
.L_7593:
        /*0038*/ 	.byte	0x04, 0x17
        /*003a*/ 	.short	(.L_7595 - .L_7594)
.L_7594:
        /*003c*/ 	.word	0x00000000
        /*0040*/ 	.short	0x0000
        /*0042*/ 	.short	0x0000
        /*0044*/ 	.byte	0x00, 0xf0, 0x21, 0x31


	//----- nvinfo : EIATTR_SPARSE_MMA_MASK
	.align		4
.L_7595:
        /*0048*/ 	.byte	0x03, 0x50
        /*004a*/ 	.short	0x0000


	//----- nvinfo : EIATTR_MAXREG_COUNT
	.align		4
        /*004c*/ 	.byte	0x03, 0x1b
        /*004e*/ 	.short	0x0080


	//----- nvinfo : EIATTR_MERCURY_ISA_VERSION
	.align		4
        /*0050*/ 	.byte	0x03, 0x5f
        /*0052*/ 	.short	0x0101


	//----- nvinfo : EIATTR_VRC_CTA_INIT_COUNT
	.align		4
        /*0054*/ 	.byte	0x02, 0x4a
	.zero		1
	.zero		1


	//----- nvinfo : EIATTR_EXIT_INSTR_OFFSETS
	.align		4
        /*0058*/ 	.byte	0x04, 0x1c
        /*005a*/ 	.short	(.L_7597 - .L_7596)


	//   ....[0]....
.L_7596:
        /*005c*/ 	.word	0x00000190


	//   ....[1]....
        /*0060*/ 	.word	0x00000f50


	//   ....[2]....
        /*0064*/ 	.word	0x00000fa0


	//   ....[3]....
        /*0068*/ 	.word	0x000019c0


	//----- nvinfo : EIATTR_MAX_THREADS
	.align		4
.L_7597:
        /*006c*/ 	.byte	0x04, 0x05
        /*006e*/ 	.short	(.L_7599 - .L_7598)
.L_7598:
        /*0070*/ 	.word	0x00000200
        /*0074*/ 	.word	0x00000001
        /*0078*/ 	.word	0x00000001


	//----- nvinfo : EIATTR_CRS_STACK_SIZE
	.align		4
.L_7599:
        /*007c*/ 	.byte	0x04, 0x1e
        /*007e*/ 	.short	(.L_7601 - .L_7600)
.L_7600:
        /*0080*/ 	.word	0x00000000


	//----- nvinfo : EIATTR_CBANK_PARAM_SIZE
	.align		4
.L_7601:
        /*0084*/ 	.byte	0x03, 0x19
        /*0086*/ 	.short	0x0c50


	//----- nvinfo : EIATTR_PARAM_CBANK
	.align		4
        /*0088*/ 	.byte	0x04, 0x0a
        /*008a*/ 	.short	(.L_7603 - .L_7602)
	.align		4
.L_7602:
        /*008c*/ 	.word	index@(.nv.constant0._ZN2at6native55_GLOBAL__N__de093ff9_22_ForeachBinaryOpList_cu_a911ec4325multi_tensor_apply_kernelINS1_18TensorListMetadataILi3EEENS1_24BinaryOpListAlphaFunctorIiLi3ELi2ELi2EEEJNS1_13power_functorIiEEiEEEvT_T0_DpT1_)
        /*0090*/ 	.short	0x0380
        /*0092*/ 	.short	0x0c50


	//----- nvinfo : EIATTR_SW_WAR
	.align		4
.L_7603:
        /*0094*/ 	.byte	0x04, 0x36
        /*0096*/ 	.short	(.L_7605 - .L_7604)
.L_7604:
        /*0098*/ 	.word	0x00000008
.L_7605:


//--------------------- .nv.info._ZN2at6native55_GLOBAL__N__de093ff9_22_ForeachBinaryOpList_cu_a911ec4325multi_tensor_apply_kernelINS1_18TensorListMetadataILi3EEENS1_24BinaryOpListAlphaFunctorIaLi3ELi2ELi2EEEJNS1_13power_functorIaEEaEEEvT_T0_DpT1_ --------------------------
	.section	.nv.info._ZN2at6native55_GLOBAL__N__de093ff9_22_ForeachBinaryOpList_cu_a911ec4325multi_tensor_apply_kernelINS1_18TensorListMetadataILi3EEENS1_24BinaryOpListAlphaFunctorIaLi3ELi2ELi2EEEJNS1_13power_functorIaEEaEEEvT_T0_DpT1_,"",@"SHT_CUDA_INFO"
	.sectionflags	@""
	.align	4


	//----- nvinfo : EIATTR_CUDA_API_VERSION
	.align		4
        /*0000*/ 	.byte	0x04, 0x37
        /*0002*/ 	.short	(.L_7607 - .L_7606)
.L_7606:
        /*0004*/ 	.word	0x00000082


	//----- nvinfo : EIATTR_KPARAM_INFO
	.align		4
.L_7607:
        /*0008*/ 	.byte	0x04, 0x17
        /*000a*/ 	.short	(.L_7609 - .L_7608)
.L_7608:
        /*000c*/ 	.word	0x00000000
        /*0010*/ 	.short	0x0003
        /*0012*/ 	.short	0x0c4a
        /*0014*/ 	.byte	0x00, 0xf0, 0x05, 0x00


	//----- nvinfo : EIATTR_KPARAM_INFO
	.align		4
.L_7609:
        /*0018*/ 	.byte	0x04, 0x17
        /*001a*/ 	.short	(.L_7611 - .L_7610)
.L_7610:
        /*001c*/ 	.word	0x00000000
        /*0020*/ 	.short	0x0002
        /*0022*/ 	.short	0x0c49
        /*0024*/ 	.byte	0x00, 0xf0, 0x05, 0x00


	//----- nvinfo : EIATTR_KPARAM_INFO
	.align		4
.L_7611:
        /*0028*/ 	.byte	0x04, 0x17
        /*002a*/ 	.short	(.L_7613 - .L_7612)
.L_7612:
        /*002c*/ 	.word	0x00000000
        /*0030*/ 	.short	0x0001
        /*0032*/ 	.short	0x0c48
        /*0034*/ 	.byte	0x00, 0xf0, 0x05, 0x00


	//----- nvinfo : EIATTR_KPARAM_INFO
	.align		4
.L_7613:
        /*0038*/ 	.byte	0x04, 0x17
        /*003a*/ 	.short	(.L_7615 - .L_7614)
.L_7614:
        /*003c*/ 	.word	0x00000000
        /*0040*/ 	.short	0x0000
        /*0042*/ 	.short	0x0000
        /*0044*/ 	.byte	0x00, 0xf0, 0x21, 0x31


	//----- nvinfo : EIATTR_SPARSE_MMA_MASK
	.align		4
.L_7615:
        /*0048*/ 	.byte	0x03, 0x50
        /*004a*/ 	.short	0x0000


	//----- nvinfo : EIATTR_MAXREG_COUNT
	.align		4
        /*004c*/ 	.byte	0x03, 0x1b
        /*004e*/ 	.short	0x0080


	//----- nvinfo : EIATTR_MERCURY_ISA_VERSION
	.align		4
        /*0050*/ 	.byte	0x03, 0x5f
        /*0052*/ 	.short	0x0101


	//----- nvinfo : EIATTR_VRC_CTA_INIT_COUNT
	.align		4
        /*0054*/ 	.byte	0x02, 0x4a
	.zero		1
	.zero		1


	//----- nvinfo : EIATTR_EXIT_INSTR_OFFSETS
	.align		4
        /*0058*/ 	.byte	0x04, 0x1c
        /*005a*/ 	.short	(.L_7617 - .L_7616)


	//   ....[0]....
.L_7616:
        /*005c*/ 	.word	0x000001a0


	//   ....[1]....
        /*0060*/ 	.word	0x000013b0


	//   ....[2]....
        /*0064*/ 	.word	0x00001400


	//   ....[3]....
        /*0068*/ 	.word	0x00002330


	//----- nvinfo : EIATTR_MAX_THREADS
	.align		4
.L_7617:
        /*006c*/ 	.byte	0x04, 0x05
        /*006e*/ 	.short	(.L_7619 - .L_7618)
.L_7618:
        /*0070*/ 	.word	0x00000200
        /*0074*/ 	.word	0x00000001
        /*0078*/ 	.word	0x00000001


	//----- nvinfo : EIATTR_CRS_STACK_SIZE
	.align		4
.L_7619:
        /*007c*/ 	.byte	0x04, 0x1e
        /*007e*/ 	.short	(.L_7621 - .L_7620)
.L_7620:
        /*0080*/ 	.word	0x00000000


	//----- nvinfo : EIATTR_CBANK_PARAM_SIZE
	.align		4
.L_7621:
        /*0084*/ 	.byte	0x03, 0x19
        /*0086*/ 	.short	0x0c4b


	//----- nvinfo : EIATTR_PARAM_CBANK
	.align		4
        /*0088*/ 	.byte	0x04, 0x0a
        /*008a*/ 	.short	(.L_7623 - .L_7622)
	.align		4
.L_7622:
        /*008c*/ 	.word	index@(.nv.constant0._ZN2at6native55_GLOBAL__N__de093ff9_22_ForeachBinaryOpList_cu_a911ec4325multi_tensor_apply_kernelINS1_18TensorListMetadataILi3EEENS1_24BinaryOpListAlphaFunctorIaLi3ELi2ELi2EEEJNS1_13power_functorIaEEaEEEvT_T0_DpT1_)
        /*0090*/ 	.short	0x0380
        /*0092*/ 	.short	0x0c4b


	//----- nvinfo : EIATTR_SW_WAR
	.align		4
.L_7623:
        /*0094*/ 	.byte	0x04, 0x36
        /*0096*/ 	.short	(.L_7625 - .L_7624)
.L_7624:
        /*0098*/ 	.word	0x00000008
.L_7625:


//--------------------- .nv.info._ZN2at6native55_GLOBAL__N__de093ff9_22_ForeachBinaryOpList_cu_a911ec4325multi_tensor_apply_kernelINS1_18TensorListMetadataILi3EEENS1_24BinaryOpListAlphaFunctorIhLi3ELi2ELi2EEEJNS1_13power_functorIhEEhEEEvT_T0_DpT1_ --------------------------
	.section	.nv.info._ZN2at6native55_GLOBAL__N__de093ff9_22_ForeachBinaryOpList_cu_a911ec4325multi_tensor_apply_kernelINS1_18TensorListMetadataILi3EEENS1_24BinaryOpListAlphaFunctorIhLi3ELi2ELi2EEEJNS1_13power_functorIhEEhEEEvT_T0_DpT1_,"",@"SHT_CUDA_INFO"
	.sectionflags	@""
	.align	4


	//----- nvinfo : EIATTR_CUDA_API_VERSION
	.align		4
        /*0000*/ 	.byte	0x04, 0x37
        /*0002*/ 	.short	(.L_7627 - .L_7626)
.L_7626:
        /*0004*/ 	.word	0x00000082


	//----- nvinfo : EIATTR_KPARAM_INFO
	.align		4
.L_7627:
        /*0008*/ 	.byte	0x04, 0x17
        /*000a*/ 	.short	(.L_7629 - .L_7628)
.L_7628:
        /*000c*/ 	.word	0x00000000
        /*0010*/ 	.short	0x0003
        /*0012*/ 	.short	0x0c4a
        /*0014*/ 	.byte	0x00, 0xf0, 0x05, 0x00


	//----- nvinfo : EIATTR_KPARAM_INFO
	.align		4
.L_7629:
        /*0018*/ 	.byte	0x04, 0x17
        /*001a*/ 	.short	(.L_7631 - .L_7630)
.L_7630:
        /*001c*/ 	.word	0x00000000
        /*0020*/ 	.short	0x0002
        /*0022*/ 	.short	0x0c49
        /*0024*/ 	.byte	0x00, 0xf0, 0x05, 0x00


	//----- nvinfo : EIATTR_KPARAM_INFO
	.align		4
.L_7631:
        /*0028*/ 	.byte	0x04, 0x17
        /*002a*/ 	.short	(.L_7633 - .L_7632)
.L_7632:
        /*002c*/ 	.word	0x00000000
        /*0030*/ 	.short	0x0001
        /*0032*/ 	.short	0x0c48
        /*0034*/ 	.byte	0x00, 0xf0, 0x05, 0x00


	//----- nvinfo : EIATTR_KPARAM_INFO
	.align		4
.L_7633:
        /*0038*/ 	.byte	0x04, 0x17
        /*003a*/ 	.short	(.L_7635 - .L_7634)
.L_7634:
        /*003c*/ 	.word	0x00000000
        /*0040*/ 	.short	0x0000
        /*0042*/ 	.short	0x0000
        /*0044*/ 	.byte	0x00, 0xf0, 0x21, 0x31


	//----- nvinfo : EIATTR_SPARSE_MMA_MASK
	.align		4
.L_7635:
        /*0048*/ 	.byte	0x03, 0x50
        /*004a*/ 	.short	0x0000


	//----- nvinfo : EIATTR_MAXREG_COUNT
	.align		4
        /*004c*/ 	.byte	0x03, 0x1b
        /*004e*/ 	.short	0x0080


	//----- nvinfo : EIATTR_MERCURY_ISA_VERSION
	.align		4
        /*0050*/ 	.byte	0x03, 0x5f
        /*0052*/ 	.short	0x0101


	//----- nvinfo : EIATTR_VRC_CTA_INIT_COUNT
	.align		4
        /*0054*/ 	.byte	0x02, 0x4a
	.zero		1
	.zero		1


	//----- nvinfo : EIATTR_EXIT_INSTR_OFFSETS
	.align		4
        /*0058*/ 	.byte	0x04, 0x1c
        /*005a*/ 	.short	(.L_7637 - .L_7636)


	//   ....[0]....
.L_7636:
        /*005c*/ 	.word	0x000001b0


	//   ....[1]....
        /*0060*/ 	.word	0x00000c00


	//   ....[2]....
        /*0064*/ 	.word	0x00000c50


	//   ....[3]....
        /*0068*/ 	.word	0x000013e0


	//----- nvinfo : EIATTR_MAX_THREADS
	.align		4
.L_7637:
        /*006c*/ 	.byte	0x04, 0x05
        /*006e*/ 	.short	(.L_7639 - .L_7638)
.L_7638:
        /*0070*/ 	.word	0x00000200
        /*0074*/ 	.word	0x00000001
        /*0078*/ 	.word	0x00000001


	//----- nvinfo : EIATTR_CRS_STACK_SIZE
	.align		4
.L_7639:
        /*007c*/ 	.byte	0x04, 0x1e
        /*007e*/ 	.short	(.L_7641 - .L_7640)
.L_7640:
        /*0080*/ 	.word	0x00000000


	//----- nvinfo : EIATTR_CBANK_PARAM_SIZE
	.align		4
.L_7641:
        /*0084*/ 	.byte	0x03, 0x19
        /*0086*/ 	.short	0x0c4b


	//----- nvinfo : EIATTR_PARAM_CBANK
	.align		4
        /*0088*/ 	.byte	0x04, 0x0a
        /*008a*/ 	.short	(.L_7643 - .L_7642)
	.align		4
.L_7642:
        /*008c*/ 	.word	index@(.nv.constant0._ZN2at6native55_GLOBAL__N__de093ff9_22_ForeachBinaryOpList_cu_a911ec4325multi_tensor_apply_kernelINS1_18TensorListMetadataILi3EEENS1_24BinaryOpListAlphaFunctorIhLi3ELi2ELi2EEEJNS1_13power_functorIhEEhEEEvT_T0_DpT1_)
        /*0090*/ 	.short	0x0380
        /*0092*/ 	.short	0x0c4b


	//----- nvinfo : EIATTR_SW_WAR
	.align		4
.L_7643:
        /*0094*/ 	.byte	0x04, 0x36
        /*0096*/ 	.short	(.L_7645 - .L_7644)
.L_7644:
        /*0098*/ 	.word	0x00000008
.L_7645:


//--------------------- .nv.info._ZN2at6native55_GLOBAL__N__de093ff9_22_ForeachBinaryOpList_cu_a911ec4325multi_tensor_apply_kernelINS1_18TensorListMetadataILi2EEENS1_24BinaryOpListAlphaFunctorIN3c104HalfELi2ELi2ELi0EEEJNS1_13power_functorIfEEfEEEvT_T0_DpT1_ --------------------------
	.section	.nv.info._ZN2at6native55_GLOBAL__N__de093ff9_22_ForeachBinaryOpList_cu_a911ec4325multi_tensor_apply_kernelINS1_18TensorListMetadataILi2EEENS1_24BinaryOpListAlphaFunctorIN3c104HalfELi2ELi2ELi0EEEJNS1_13power_functorIfEEfEEEvT_T0_DpT1_,"",@"SHT_CUDA_INFO"
	.sectionflags	@""
	.align	4


	//----- nvinfo : EIATTR_CUDA_API_VERSION
	.align		4
        /*0000*/ 	.byte	0x04, 0x37
        /*0002*/ 	.short	(.L_7647 - .L_7646)
.L_7646:
        /*0004*/ 	.word	0x00000082


	//----- nvinfo : EIATTR_KPARAM_INFO
	.align		4
.L_7647:
        /*0008*/ 	.byte	0x04, 0x17
        /*000a*/ 	.short	(.L_7649 - .L_7648)
.L_7648:
        /*000c*/ 	.word	0x00000000
        /*0010*/ 	.short	0x0003
        /*0012*/ 	.short	0x0c4c
        /*0014*/ 	.byte	0x00, 0xf0, 0x11, 0x00


	//----- nvinfo : EIATTR_KPARAM_INFO
	.align		4
.L_7649:
        /*0018*/ 	.byte	0x04, 0x17
        /*001a*/ 	.short	(.L_7651 - .L_7650)
.L_7650:
        /*001c*/ 	.word	0x00000000
        /*0020*/ 	.short	0x0002
        /*0022*/ 	.short	0x0c49
        /*0024*/ 	.byte	0x00, 0xf0, 0x05, 0x00


	//----- nvinfo : EIATTR_KPARAM_INFO
	.align		4
.L_7651:
        /*0028*/ 	.byte	0x04, 0x17
        /*002a*/ 	.short	(.L_7653 - .L_7652)
.L_7652:
        /*002c*/ 	.word	0x00000000
        /*0030*/ 	.short	0x0001
        /*0032*/ 	.short	0x0c48
        /*0034*/ 	.byte	0x00, 0xf0, 0x05, 0x00


	//----- nvinfo : EIATTR_KPARAM_INFO
	.align		4
.L_7653:
        /*0038*/ 	.byte	0x04, 0x17
        /*003a*/ 	.short	(.L_7655 - .L_7654)
.L_7654:
        /*003c*/ 	.word	0x00000000
        /*0040*/ 	.short	0x0000
        /*0042*/ 	.short	0x0000
        /*0044*/ 	.byte	0x00, 0xf0, 0x21, 0x31


	//----- nvinfo : EIATTR_SPARSE_MMA_MASK
	.align		4
.L_7655:
        /*0048*/ 	.byte	0x03, 0x50
        /*004a*/ 	.short	0x0000


	//----- nvinfo : EIATTR_MAXREG_COUNT
	.align		4
        /*004c*/ 	.byte	0x03, 0x1b
        /*004e*/ 	.short	0x0080


	//----- nvinfo : EIATTR_MERCURY_ISA_VERSION
	.align		4
        /*0050*/ 	.byte	0x03, 0x5f
        /*0052*/ 	.short	0x0101


	//----- nvinfo : EIATTR_VRC_CTA_INIT_COUNT
	.align		4
        /*0054*/ 	.byte	0x02, 0x4a
	.zero		1
	.zero		1


	//----- nvinfo : EIATTR_EXIT_INSTR_OFFSETS
	.align		4
        /*0058*/ 	.byte	0x04, 0x1c
        /*005a*/ 	.short	(.L_7657 - .L_7656)


	//   ....[0]....
.L_7656:
        /*005c*/ 	.word	0x00000170


	//   ....[1]....
        /*0060*/ 	.word	0x000007b0


	//   ....[2]....
        /*0064*/ 	.word	0x00000800


	//   ....[3]....
        /*0068*/ 	.word	0x00000b00


	//----- nvinfo : EIATTR_MAX_THREADS
	.align		4
.L_7657:
        /*006c*/ 	.byte	0x04, 0x05
        /*006e*/ 	.short	(.L_7659 - .L_7658)
.L_7658:
        /*0070*/ 	.word	0x00000200
        /*0074*/ 	.word	0x00000001
        /*0078*/ 	.word	0x00000001


	//----- nvinfo : EIATTR_CRS_STACK_SIZE
	.align		4
.L_7659:
        /*007c*/ 	.byte	0x04, 0x1e
        /*007e*/ 	.short	(.L_7661 - .L_7660)
.L_7660:
        /*0080*/ 	.word	0x00000000


	//----- nvinfo : EIATTR_CBANK_PARAM_SIZE
	.align		4
.L_7661:
        /*0084*/ 	.byte	0x03, 0x19
        /*0086*/ 	.short	0x0c50


	//----- nvinfo : EIATTR_PARAM_CBANK
	.align		4
        /*0088*/ 	.byte	0x04, 0x0a
        /*008a*/ 	.short	(.L_7663 - .L_7662)
	.align		4
.L_7662:
        /*008c*/ 	.word	index@(.nv.constant0._ZN2at6native55_GLOBAL__N__de093ff9_22_ForeachBinaryOpList_cu_a911ec4325multi_tensor_apply_kernelINS1_18TensorListMetadataILi2EEENS1_24BinaryOpListAlphaFunctorIN3c104HalfELi2ELi2ELi0EEEJNS1_13power_functorIfEEfEEEvT_T0_DpT1_)
        /*0090*/ 	.short	0x0380
        /*0092*/ 	.short	0x0c50


	//----- nvinfo : EIATTR_SW_WAR
	.align		4
.L_7663:
        /*0094*/ 	.byte	0x04, 0x36
        /*0096*/ 	.short	(.L_7665 - .L_7664)
.L_7664:
        /*0098*/ 	.word	0x00000008
.L_7665:


//--------------------- .nv.info._ZN2at6native55_GLOBAL__N__de093ff9_22_ForeachBinaryOpList_cu_a911ec4325multi_tensor_apply_kernelINS1_18TensorListMetadataILi2EEENS1_24BinaryOpListAlphaFunctorIN3c108BFloat16ELi2ELi2ELi0EEEJNS1_13power_functorIfEEfEEEvT_T0_DpT1_ --------------------------
	.section	.nv.info._ZN2at6native55_GLOBAL__N__de093ff9_22_ForeachBinaryOpList_cu_a911ec4325multi_tensor_apply_kernelINS1_18TensorListMetadataILi2EEENS1_24BinaryOpListAlphaFunctorIN3c108BFloat16ELi2ELi2ELi0EEEJNS1_13power_functorIfEEfEEEvT_T0_DpT1_,"",@"SHT_CUDA_INFO"
	.sectionflags	@""
	.align	4


	//----- nvinfo : EIATTR_CUDA_API_VERSION
	.align		4
        /*0000*/ 	.byte	0x04, 0x37
        /*0002*/ 	.short	(.L_7667 - .L_7666)
.L_7666:
        /*0004*/ 	.word	0x00000082


	//----- nvinfo : EIATTR_KPARAM_INFO
	.align		4
.L_7667:
        /*0008*/ 	.byte	0x04, 0x17
        /*000a*/ 	.short	(.L_7669 - .L_7668)
.L_7668:
        /*000c*/ 	.word	0x00000000
        /*0010*/ 	.short	0x0003
        /*0012*/ 	.short	0x0c4c
        /*0014*/ 	.byte	0x00, 0xf0, 0x11, 0x00


	//----- nvinfo : EIATTR_KPARAM_INFO
	.align		4
.L_7669:
        /*0018*/ 	.byte	0x04, 0x17
        /*001a*/ 	.short	(.L_7671 - .L_7670)
.L_7670:
        /*001c*/ 	.word	0x00000000
        /*0020*/ 	.short	0x0002
        /*0022*/ 	.short	0x0c49
        /*0024*/ 	.byte	0x00, 0xf0, 0x05, 0x00


	//----- nvinfo : EIATTR_KPARAM_INFO
	.align		4
.L_7671:
        /*0028*/ 	.byte	0x04, 0x17
        /*002a*/ 	.short	(.L_7673 - .L_7672)
.L_7672:
        /*002c*/ 	.word	0x00000000
        /*0030*/ 	.short	0x0001
        /*0032*/ 	.short	0x0c48
        /*0034*/ 	.byte	0x00, 0xf0, 0x05, 0x00


	//----- nvinfo : EIATTR_KPARAM_INFO
	.align		4
.L_7673:
        /*0038*/ 	.byte	0x04, 0x17
        /*003a*/ 	.short	(.L_7675 - .L_7674)
.L_7674:
        /*003c*/ 	.word	0x00000000
        /*0040*/ 	.short	0x0000
        /*0042*/ 	.short	0x0000
        /*0044*/ 	.byte	0x00, 0xf0, 0x21, 0x31


	//----- nvinfo : EIATTR_SPARSE_MMA_MASK
	.align		4
.L_7675:
        /*0048*/ 	.byte	0x03, 0x50
        /*004a*/ 	.short	0x0000


	//----- nvinfo : EIATTR_MAXREG_COUNT
	.align		4
        /*004c*/ 	.byte	0x03, 0x1b
        /*004e*/ 	.short	0x0080


	//----- nvinfo : EIATTR_MERCURY_ISA_VERSION
	.align		4
        /*0050*/ 	.byte	0x03, 0x5f
        /*0052*/ 	.short	0x0101


	//----- nvinfo : EIATTR_VRC_CTA_INIT_COUNT
	.align		4
        /*0054*/ 	.byte	0x02, 0x4a
	.zero		1
	.zero		1


	//----- nvinfo : EIATTR_EXIT_INSTR_OFFSETS
	.align		4
        /*0058*/ 	.byte	0x04, 0x1c
        /*005a*/ 	.short	(.L_7677 - .L_7676)


	//   ....[0]....
.L_7676:
        /*005c*/ 	.word	0x00000170


	//   ....[1]....
        /*0060*/ 	.word	0x000007b0


	//   ....[2]....
        /*0064*/ 	.word	0x00000800


	//   ....[3]....
        /*0068*/ 	.word	0x00000b40


	//----- nvinfo : EIATTR_MAX_THREADS
	.align		4
.L_7677:
        /*006c*/ 	.byte	0x04, 0x05
        /*006e*/ 	.short	(.L_7679 - .L_7678)
.L_7678:
        /*0070*/ 	.word	0x00000200
        /*0074*/ 	.word	0x00000001
        /*0078*/ 	.word	0x00000001


	//----- nvinfo : EIATTR_CRS_STACK_SIZE
	.align		4
.L_7679:
        /*007c*/ 	.byte	0x04, 0x1e
        /*007e*/ 	.short	(.L_7681 - .L_7680)
.L_7680:
        /*0080*/ 	.word	0x00000000


	//----- nvinfo : EIATTR_CBANK_PARAM_SIZE
	.align		4
.L_7681:
        /*0084*/ 	.byte	0x03, 0x19
        /*0086*/ 	.short	0x0c50


	//----- nvinfo : EIATTR_PARAM_CBANK
	.align		4
        /*0088*/ 	.byte	0x04, 0x0a
        /*008a*/ 	.short	(.L_7683 - .L_7682)
	.align		4
.L_7682:
        /*008c*/ 	.word	index@(.nv.constant0._ZN2at6native55_GLOBAL__N__de093ff9_22_ForeachBinaryOpList_cu_a911ec4325multi_tensor_apply_kernelINS1_18TensorListMetadataILi2EEENS1_24BinaryOpListAlphaFunctorIN3c108BFloat16ELi2ELi2ELi0EEEJNS1_13power_functorIfEEfEEEvT_T0_DpT1_)
        /*0090*/ 	.short	0x0380
        /*0092*/ 	.short	0x0c50


	//----- nvinfo : EIATTR_SW_WAR
	.align		4
.L_7683:
        /*0094*/ 	.byte	0x04, 0x36
        /*0096*/ 	.short	(.L_7685 - .L_7684)
.L_7684:
        /*0098*/ 	.word	0x00000008
.L_7685:


//--------------------- .nv.info._ZN2at6native55_GLOBAL__N__de093ff9_22_ForeachBinaryOpList_cu_a911ec4325multi_tensor_apply_kernelINS1_18TensorListMetadataILi2EEENS1_24BinaryOpListAlphaFunctorIN3c107complexIfEELi2ELi2ELi0EEEJNS1_13power_functorIS8_EES8_EEEvT_T0_DpT1_ --------------------------
	.section	.nv.info._ZN2at6native55_GLOBAL__N__de093ff9_22_ForeachBinaryOpList_cu_a911ec4325multi_tensor_apply_kernelINS1_18TensorListMetadataILi2EEENS1_24BinaryOpListAlphaFunctorIN3c107complexIfEELi2ELi2ELi0EEEJNS1_13power_functorIS8_EES8_EEEvT_T0_DpT1_,"",@"SHT_CUDA_INFO"
	.sectionflags	@""
	.align	4


	//----- nvinfo : EIATTR_CUDA_API_VERSION
	.align		4
        /*0000*/ 	.byte	0x04, 0x37
        /*0002*/ 	.short	(.L_7687 - .L_7686)
.L_7686:
        /*0004*/ 	.word	0x00000082


	//----- nvinfo : EIATTR_KPARAM_INFO
	.align		4
.L_7687:
        /*0008*/ 	.byte	0x04, 0x17
        /*000a*/ 	.short	(.L_7689 - .L_7688)
.L_7688:
        /*000c*/ 	.word	0x00000000
        /*0010*/ 	.short	0x0003
        /*0012*/ 	.short	0x0c50
        /*0014*/ 	.byte	0x00, 0xf0, 0x21, 0x00


	//----- nvinfo : EIATTR_KPARAM_INFO
	.align		4
.L_7689:
        /*0018*/ 	.byte	0x04, 0x17
        /*001a*/ 	.short	(.L_7691 - .L_7690)
.L_7690:
        /*001c*/ 	.word	0x00000000
        /*0020*/ 	.short	0x0002
        /*0022*/ 	.short	0x0c49
        /*0024*/ 	.byte	0x00, 0xf0, 0x05, 0x00


	//----- nvinfo : EIATTR_KPARAM_INFO
	.align		4
.L_7691:
        /*0028*/ 	.byte	0x04, 0x17
        /*002a*/ 	.short	(.L_7693 - .L_7692)
.L_7692:
        /*002c*/ 	.word	0x00000000
        /*0030*/ 	.short	0x0001
        /*0032*/ 	.short	0x0c48
        /*0034*/ 	.byte	0x00, 0xf0, 0x05, 0x00


	//----- nvinfo : EIATTR_KPARAM_INFO
	.align		4
.L_7693:
        /*0038*/ 	.byte	0x04, 0x17
        /*003a*/ 	.short	(.L_7695 - .L_7694)
.L_7694:
        /*003c*/ 	.word	0x00000000
        /*0040*/ 	.short	0x0000
        /*0042*/ 	.short	0x0000
        /*0044*/ 	.byte	0x00, 0xf0, 0x21, 0x31


	//----- nvinfo : EIATTR_SPARSE_MMA_MASK
	.align		4
.L_7695:
        /*0048*/ 	.byte	0x03, 0x50
        /*004a*/ 	.short	0x0000


	//----- nvinfo : EIATTR_MAXREG_COUNT
	.align		4
        /*004c*/ 	.byte	0x03, 0x1b
        /*004e*/ 	.short	0x0080


	//----- nvinfo : EIATTR_ANNOTATIONS
	.align		4
        /*0050*/ 	.byte	0x04, 0x55
        /*0052*/ 	.short	(.L_7697 - .L_7696)


	//   ....[0]....
.L_7696:
        /*0054*/ 	.word	0x00000001
        /*0058*/ 	.byte	0x00, 0x01, 0x00, 0x00, 0x01, 0x00, 0x00, 0x00, 0x00, 0x02, 0x00, 0x00, 0x01, 0x00, 0x00, 0x00
        /*0068*/ 	.byte	0x50, 0xb0, 0x00, 0x00


	//----- nvinfo : EIATTR_MERCURY_ISA_VERSION
	.align		4
.L_7697:
        /*006c*/ 	.byte	0x03, 0x5f
        /*006e*/ 	.short	0x0101


	//----- nvinfo : EIATTR_VRC_CTA_INIT_COUNT
	.align		4
        /*0070*/ 	.byte	0x02, 0x4a
	.zero		1
	.zero		1


	//----- nvinfo : EIATTR_EXIT_INSTR_OFFSETS
	.align		4
        /*0074*/ 	.byte	0x04, 0x1c
        /*0076*/ 	.short	(.L_7699 - .L_7698)


	//   ....[0]....
.L_7698:
        /*0078*/ 	.word	0x00000180


	//   ....[1]....
        /*007c*/ 	.word	0x0000afd0


	//   ....[2]....
        /*0080*/ 	.word	0x0000b020


	//   ....[3]....
        /*0084*/ 	.word	0x00015b00


	//----- nvinfo : EIATTR_MAX_THREADS
	.align		4
.L_7699:
        /*0088*/ 	.byte	0x04, 0x05
        /*008a*/ 	.short	(.L_7701 - .L_7700)
.L_7700:
        /*008c*/ 	.word	0x00000200
        /*0090*/ 	.word	0x00000001
        /*0094*/ 	.word	0x00000001


	//----- nvinfo : EIATTR_CRS_STACK_SIZE
	.align		4
.L_7701:
        /*0098*/ 	.byte	0x04, 0x1e
        /*009a*/ 	.short	(.L_7703 - .L_7702)
.L_7702:
        /*009c*/ 	.word	0x00000000


	//----- nvinfo : EIATTR_CBANK_PARAM_SIZE
	.align		4
.L_7703:
        /*00a0*/ 	.byte	0x03, 0x19
        /*00a2*/ 	.short	0x0c58


	//----- nvinfo : EIATTR_PARAM_CBANK
	.align		4
        /*00a4*/ 	.byte	0x04, 0x0a
        /*00a6*/ 	.short	(.L_7705 - .L_7704)
	.align		4
.L_7704:
        /*00a8*/ 	.word	index@(.nv.constant0._ZN2at6native55_GLOBAL__N__de093ff9_22_ForeachBinaryOpList_cu_a911ec4325multi_tensor_apply_kernelINS1_18TensorListMetadataILi2EEENS1_24BinaryOpListAlphaFunctorIN3c107complexIfEELi2ELi2ELi0EEEJNS1_13power_functorIS8_EES8_EEEvT_T0_DpT1_)
        /*00ac*/ 	.short	0x0380
        /*00ae*/ 	.short	0x0c58


	//----- nvinfo : EIATTR_SW_WAR
	.align		4
.L_7705:
        /*00b0*/ 	.byte	0x04, 0x36
        /*00b2*/ 	.short	(.L_7707 - .L_7706)
.L_7706:
        /*00b4*/ 	.word	0x00000008
.L_7707:


//--------------------- .nv.info._ZN2at6native55_GLOBAL__N__de093ff9_22_ForeachBinaryOpList_cu_a911ec4325multi_tensor_apply_kernelINS1_18TensorListMetadataILi2EEENS1_24BinaryOpListAlphaFunctorIN3c107complexIdEELi2ELi2ELi0EEEJNS1_13power_functorIS8_EES8_EEEvT_T0_DpT1_ --------------------------
	.section	.nv.info._ZN2at6native55_GLOBAL__N__de093ff9_22_ForeachBinaryOpList_cu_a911ec4325multi_tensor_apply_kernelINS1_18TensorListMetadataILi2EEENS1_24BinaryOpListAlphaFunctorIN3c107complexIdEELi2ELi2ELi0EEEJNS1_13power_functorIS8_EES8_EEEvT_T0_DpT1_,"",@"SHT_CUDA_INFO"
	.sectionflags	@""
	.align	4


	//----- nvinfo : EIATTR_CUDA_API_VERSION
	.align		4
        /*0000*/ 	.byte	0x04, 0x37
        /*0002*/ 	.short	(.L_7709 - .L_7708)
.L_7708:
        /*0004*/ 	.word	0x00000082


	//----- nvinfo : EIATTR_KPARAM_INFO
	.align		4
.L_7709:
        /*0008*/ 	.byte	0x04, 0x17
        /*000a*/ 	.short	(.L_7711 - .L_7710)
.L_7710:
        /*000c*/ 	.word	0x00000000
        /*0010*/ 	.short	0x0003
        /*0012*/ 	.short	0x0c50
        /*0014*/ 	.byte	0x00, 0xf0, 0x41, 0x00


	//----- nvinfo : EIATTR_KPARAM_INFO
	.align		4
.L_7711:
        /*0018*/ 	.byte	0x04, 0x17
        /*001a*/ 	.short	(.L_7713 - .L_7712)
.L_7712:
        /*001c*/ 	.word	0x00000000
        /*0020*/ 	.short	0x0002
        /*0022*/ 	.short	0x0c49
        /*0024*/ 	.byte	0x00, 0xf0, 0x05, 0x00


	//----- nvinfo : EIATTR_KPARAM_INFO
	.align		4
.L_7713:
        /*0028*/ 	.byte	0x04, 0x17
        /*002a*/ 	.short	(.L_7715 - .L_7714)
.L_7714:
        /*002c*/ 	.word	0x00000000
        /*0030*/ 	.short	0x0001
        /*0032*/ 	.short	0x0c48
        /*0034*/ 	.byte	0x00, 0xf0, 0x05, 0x00


	//----- nvinfo : EIATTR_KPARAM_INFO
	.align		4
.L_7715:
        /*0038*/ 	.byte	0x04, 0x17
        /*003a*/ 	.short	(.L_7717 - .L_7716)
.L_7716:
        /*003c*/ 	.word	0x00000000
        /*0040*/ 	.short	0x0000
        /*0042*/ 	.short	0x0000
        /*0044*/ 	.byte	0x00, 0xf0, 0x21, 0x31


	//----- nvinfo : EIATTR_SPARSE_MMA_MASK
	.align		4
.L_7717:
        /*0048*/ 	.byte	0x03, 0x50
        /*004a*/ 	.short	0x0000


	//----- nvinfo : EIATTR_MAXREG_COUNT
	.align		4
        /*004c*/ 	.byte	0x03, 0x1b
        /*004e*/ 	.short	0x0080


	//----- nvinfo : EIATTR_MERCURY_ISA_VERSION
	.align		4
        /*0050*/ 	.byte	0x03, 0x5f
        /*0052*/ 	.short	0x0101


	//----- nvinfo : EIATTR_VRC_CTA_INIT_COUNT
	.align		4
        /*0054*/ 	.byte	0x02, 0x4a
	.zero		1
	.zero		1


	//----- nvinfo : EIATTR_EXIT_INSTR_OFFSETS
	.align		4
        /*0058*/ 	.byte	0x04, 0x1c
        /*005a*/ 	.short	(.L_7719 - .L_7718)


	//   ....[0]....
.L_7718:
        /*005c*/ 	.word	0x00000180


	//   ....[1]....
        /*0060*/ 	.word	0x00028770


	//   ....[2]....
        /*0064*/ 	.word	0x000287c0


	//   ....[3]....
        /*0068*/ 	.word	0x00050860


	//----- nvinfo : EIATTR_MAX_THREADS
	.align		4
.L_7719:
        /*006c*/ 	.byte	0x04, 0x05
        /*006e*/ 	.short	(.L_7721 - .L_7720)
.L_7720:
        /*0070*/ 	.word	0x00000200
        /*0074*/ 	.word	0x00000001
        /*0078*/ 	.word	0x00000001


	//----- nvinfo : EIATTR_CRS_STACK_SIZE
	.align		4
.L_7721:
        /*007c*/ 	.byte	0x04, 0x1e
        /*007e*/ 	.short	(.L_7723 - .L_7722)
.L_7722:
        /*0080*/ 	.word	0x00000000


	//----- nvinfo : EIATTR_CBANK_PARAM_SIZE
	.align		4
.L_7723:
        /*0084*/ 	.byte	0x03, 0x19
        /*0086*/ 	.short	0x0c60


	//----- nvinfo : EIATTR_PARAM_CBANK
	.align		4
        /*0088*/ 	.byte	0x04, 0x0a
        /*008a*/ 	.short	(.L_7725 - .L_7724)
	.align		4
.L_7724:
        /*008c*/ 	.word	index@(.nv.constant0._ZN2at6native55_GLOBAL__N__de093ff9_22_ForeachBinaryOpList_cu_a911ec4325multi_tensor_apply_kernelINS1_18TensorListMetadataILi2EEENS1_24BinaryOpListAlphaFunctorIN3c107complexIdEELi2ELi2ELi0EEEJNS1_13power_functorIS8_EES8_EEEvT_T0_DpT1_)
        /*0090*/ 	.short	0x0380
        /*0092*/ 	.short	0x0c60


	//----- nvinfo : EIATTR_SW_WAR
	.align		4
.L_7725:
        /*0094*/ 	.byte	0x04, 0x36
        /*0096*/ 	.short	(.L_7727 - .L_7726)
.L_7726:
        /*0098*/ 	.word	0x00000008
.L_7727:


//--------------------- .nv.info._ZN2at6native55_GLOBAL__N__de093ff9_22_ForeachBinaryOpList_cu_a911ec4325multi_tensor_apply_kernelINS1_18TensorListMetadataILi2EEENS1_24BinaryOpListAlphaFunctorIfLi2ELi2ELi0EEEJNS1_13power_functorIfEEfEEEvT_T0_DpT1_ --------------------------
	.section	.nv.info._ZN2at6native55_GLOBAL__N__de093ff9_22_ForeachBinaryOpList_cu_a911ec4325multi_tensor_apply_kernelINS1_18TensorListMetadataILi2EEENS1_24BinaryOpListAlphaFunctorIfLi2ELi2ELi0EEEJNS1_13power_functorIfEEfEEEvT_T0_DpT1_,"",@"SHT_CUDA_INFO"
	.sectionflags	@""
	.align	4


	//----- nvinfo : EIATTR_CUDA_API_VERSION
	.align		4
        /*0000*/ 	.byte	0x04, 0x37
        /*0002*/ 	.short	(.L_7729 - .L_7728)
.L_7728:
        /*0004*/ 	.word	0x00000082


	//----- nvinfo : EIATTR_KPARAM_INFO
	.align		4
.L_7729:
        /*0008*/ 	.byte	0x04, 0x17
        /*000a*/ 	.short	(.L_7731 - .L_7730)
.L_7730:
        /*000c*/ 	.word	0x00000000
        /*0010*/ 	.short	0x0003
        /*0012*/ 	.short	0x0c4c
        /*0014*/ 	.byte	0x00, 0xf0, 0x11, 0x00


	//----- nvinfo : EIATTR_KPARAM_INFO
	.align		4
.L_7731:
        /*0018*/ 	.byte	0x04, 0x17
        /*001a*/ 	.short	(.L_7733 - .L_7732)
.L_7732:
        /*001c*/ 	.word	0x00000000
        /*0020*/ 	.short	0x0002
        /*0022*/ 	.short	0x0c49
        /*0024*/ 	.byte	0x00, 0xf0, 0x05, 0x00


	//----- nvinfo : EIATTR_KPARAM_INFO
	.align		4
.L_7733:
        /*0028*/ 	.byte	0x04, 0x17
        /*002a*/ 	.short	(.L_7735 - .L_7734)
.L_7734:
        /*002c*/ 	.word	0x00000000
        /*0030*/ 	.short	0x0001
        /*0032*/ 	.short	0x0c48
        /*0034*/ 	.byte	0x00, 0xf0, 0x05, 0x00


	//----- nvinfo : EIATTR_KPARAM_INFO
	.align		4
.L_7735:
        /*0038*/ 	.byte	0x04, 0x17
        /*003a*/ 	.short	(.L_7737 - .L_7736)
.L_7736:
        /*003c*/ 	.word	0x00000000
        /*0040*/ 	.short	0x0000
        /*0042*/ 	.short	0x0000
        /*0044*/ 	.byte	0x00, 0xf0, 0x21, 0x31


	//----- nvinfo : EIATTR_SPARSE_MMA_MASK
	.align		4
.L_7737:
        /*0048*/ 	.byte	0x03, 0x50
        /*004a*/ 	.short	0x0000


	//----- nvinfo : EIATTR_MAXREG_COUNT
	.align		4
        /*004c*/ 	.byte	0x03, 0x1b
        /*004e*/ 	.short	0x0080


	//----- nvinfo : EIATTR_MERCURY_ISA_VERSION
	.align		4
        /*0050*/ 	.byte	0x03, 0x5f
        /*0052*/ 	.short	0x0101


	//----- nvinfo : EIATTR_VRC_CTA_INIT_COUNT
	.align		4
        /*0054*/ 	.byte	0x02, 0x4a
	.zero		1
	.zero		1


	//----- nvinfo : EIATTR_EXIT_INSTR_OFFSETS
	.align		4
        /*0058*/ 	.byte	0x04, 0x1c
        /*005a*/ 	.short	(.L_7739 - .L_7738)


	//   ....[0]....
.L_7738:
        /*005c*/ 	.word	0x00000160


	//   ....[1]....
        /*0060*/ 	.word	0x000007d0


	//   ....[2]....
        /*0064*/ 	.word	0x00000820


	//   ....[3]....
        /*0068*/ 	.word	0x00000a80


	//----- nvinfo : EIATTR_MAX_THREADS
	.align		4
.L_7739:
        /*006c*/ 	.byte	0x04, 0x05
        /*006e*/ 	.short	(.L_7741 - .L_7740)
.L_7740:
        /*0070*/ 	.word	0x00000200
        /*0074*/ 	.word	0x00000001
        /*0078*/ 	.word	0x00000001


	//----- nvinfo : EIATTR_CRS_STACK_SIZE
	.align		4
.L_7741:
        /*007c*/ 	.byte	0x04, 0x1e
        /*007e*/ 	.short	(.L_7743 - .L_7742)
.L_7742:
        /*0080*/ 	.word	0x00000000


	//----- nvinfo : EIATTR_CBANK_PARAM_SIZE
	.align		4
.L_7743:
        /*0084*/ 	.byte	0x03, 0x19
        /*0086*/ 	.short	0x0c50


	//----- nvinfo : EIATTR_PARAM_CBANK
	.align		4
        /*0088*/ 	.byte	0x04, 0x0a
        /*008a*/ 	.short	(.L_7745 - .L_7744)
	.align		4
.L_7744:
        /*008c*/ 	.word	index@(.nv.constant0._ZN2at6native55_GLOBAL__N__de093ff9_22_ForeachBinaryOpList_cu_a911ec4325multi_tensor_apply_kernelINS1_18TensorListMetadataILi2EEENS1_24BinaryOpListAlphaFunctorIfLi2ELi2ELi0EEEJNS1_13power_functorIfEEfEEEvT_T0_DpT1_)
        /*0090*/ 	.short	0x0380
        /*0092*/ 	.short	0x0c50


	//----- nvinfo : EIATTR_SW_WAR
	.align		4
.L_7745:
        /*0094*/ 	.byte	0x04, 0x36
        /*0096*/ 	.short	(.L_7747 - .L_7746)
.L_7746:
        /*0098*/ 	.word	0x00000008
.L_7747:


//--------------------- .nv.info._ZN2at6native55_GLOBAL__N__de093ff9_22_ForeachBinaryOpList_cu_a911ec4325multi_tensor_apply_kernelINS1_18TensorListMetadataILi2EEENS1_24BinaryOpListAlphaFunctorIdLi2ELi2ELi0EEEJNS1_13power_functorIdEEdEEEvT_T0_DpT1_ --------------------------
	.section	.nv.info._ZN2at6native55_GLOBAL__N__de093ff9_22_ForeachBinaryOpList_cu_a911ec4325multi_tensor_apply_kernelINS1_18TensorListMetadataILi2EEENS1_24BinaryOpListAlphaFunctorIdLi2ELi2ELi0EEEJNS1_13power_functorIdEEdEEEvT_T0_DpT1_,"",@"SHT_CUDA_INFO"
	.sectionflags	@""
	.align	4


	//----- nvinfo : EIATTR_CUDA_API_VERSION
	.align		4
        /*0000*/ 	.byte	0x04, 0x37
        /*0002*/ 	.short	(.L_7749 - .L_7748)
.L_7748:
        /*0004*/ 	.word	0x00000082


	//----- nvinfo : EIATTR_KPARAM_INFO
	.align		4
.L_7749:
        /*0008*/ 	.byte	0x04, 0x17
        /*000a*/ 	.short	(.L_7751 - .L_7750)
.L_7750:
        /*000c*/ 	.word	0x00000000
        /*0010*/ 	.short	0x0003
        /*0012*/ 	.short	0x0c50
        /*0014*/ 	.byte	0x00, 0xf0, 0x21, 0x00


	//----- nvinfo : EIATTR_KPARAM_INFO
	.align		4
.L_7751:
        /*0018*/ 	.byte	0x04, 0x17
        /*001a*/ 	.short	(.L_7753 - .L_7752)
.L_7752:
        /*001c*/ 	.word	0x00000000
        /*0020*/ 	.short	0x0002
        /*0022*/ 	.short	0x0c49
        /*0024*/ 	.byte	0x00, 0xf0, 0x05, 0x00


	//----- nvinfo : EIATTR_KPARAM_INFO
	.align		4
.L_7753:
        /*0028*/ 	.byte	0x04, 0x17
        /*002a*/ 	.short	(.L_7755 - .L_7754)
.L_7754:
        /*002c*/ 	.word	0x00000000
        /*0030*/ 	.short	0x0001
        /*0032*/ 	.short	0x0c48
        /*0034*/ 	.byte	0x00, 0xf0, 0x05, 0x00


	//----- nvinfo : EIATTR_KPARAM_INFO
	.align		4
.L_7755:
        /*0038*/ 	.byte	0x04, 0x17
        /*003a*/ 	.short	(.L_7757 - .L_7756)
.L_7756:
        /*003c*/ 	.word	0x00000000
        /*0040*/ 	.short	0x0000
        /*0042*/ 	.short	0x0000
        /*0044*/ 	.byte	0x00, 0xf0, 0x21, 0x31


	//----- nvinfo : EIATTR_SPARSE_MMA_MASK
	.align		4
.L_7757:
        /*0048*/ 	.byte	0x03, 0x50
        /*004a*/ 	.short	0x0000


	//----- nvinfo : EIATTR_MAXREG_COUNT
	.align		4
        /*004c*/ 	.byte	0x03, 0x1b
        /*004e*/ 	.short	0x0080


	//----- nvinfo : EIATTR_MERCURY_ISA_VERSION
	.align		4
        /*0050*/ 	.byte	0x03, 0x5f
        /*0052*/ 	.short	0x0101


	//----- nvinfo : EIATTR_VRC_CTA_INIT_COUNT
	.align		4
        /*0054*/ 	.byte	0x02, 0x4a
	.zero		1
	.zero		1


	//----- nvinfo : EIATTR_EXIT_INSTR_OFFSETS
	.align		4
        /*0058*/ 	.byte	0x04, 0x1c
        /*005a*/ 	.short	(.L_7759 - .L_7758)


	//   ....[0]....
.L_7758:
        /*005c*/ 	.word	0x00000170


	//   ....[1]....
        /*0060*/ 	.word	0x00001b70


	//   ....[2]....
        /*0064*/ 	.word	0x00001bc0


	//   ....[3]....
        /*0068*/ 	.word	0x00002ff0


	//----- nvinfo : EIATTR_MAX_THREADS
	.align		4
.L_7759:
        /*006c*/ 	.byte	0x04, 0x05
        /*006e*/ 	.short	(.L_7761 - .L_7760)
.L_7760:
        /*0070*/ 	.word	0x00000200
        /*0074*/ 	.word	0x00000001
        /*0078*/ 	.word	0x00000001


	//----- nvinfo : EIATTR_CRS_STACK_SIZE
	.align		4
.L_7761:
        /*007c*/ 	.byte	0x04, 0x1e
        /*007e*/ 	.short	(.L_7763 - .L_7762)
.L_7762:
        /*0080*/ 	.word	0x00000000


	//----- nvinfo : EIATTR_CBANK_PARAM_SIZE
	.align		4
.L_7763:
        /*0084*/ 	.byte	0x03, 0x19
        /*0086*/ 	.short	0x0c58


	//----- nvinfo : EIATTR_PARAM_CBANK
	.align		4
        /*0088*/ 	.byte	0x04, 0x0a
        /*008a*/ 	.short	(.L_7765 - .L_7764)
	.align		4
.L_7764:
        /*008c*/ 	.word	index@(.nv.constant0._ZN2at6native55_GLOBAL__N__de093ff9_22_ForeachBinaryOpList_cu_a911ec4325multi_tensor_apply_kernelINS1_18TensorListMetadataILi2EEENS1_24BinaryOpListAlphaFunctorIdLi2ELi2ELi0EEEJNS1_13power_functorIdEEdEEEvT_T0_DpT1_)
        /*0090*/ 	.short	0x0380
        /*0092*/ 	.short	0x0c58


	//----- nvinfo : EIATTR_SW_WAR
	.align		4
.L_7765:
        /*0094*/ 	.byte	0x04, 0x36
        /*0096*/ 	.short	(.L_7767 - .L_7766)
.L_7766:
        /*0098*/ 	.word	0x00000008
.L_7767:


//--------------------- .nv.info._ZN2at6native55_GLOBAL__N__de093ff9_22_ForeachBinaryOpList_cu_a911ec4325multi_tensor_apply_kernelINS1_18TensorListMetadataILi2EEENS1_24BinaryOpListAlphaFunctorIsLi2ELi2ELi0EEEJNS1_13power_functorIsEEsEEEvT_T0_DpT1_ --------------------------
	.section	.nv.info._ZN2at6native55_GLOBAL__N__de093ff9_22_ForeachBinaryOpList_cu_a911ec4325multi_tensor_apply_kernelINS1_18TensorListMetadataILi2EEENS1_24BinaryOpListAlphaFunctorIsLi2ELi2ELi0EEEJNS1_13power_functorIsEEsEEEvT_T0_DpT1_,"",@"SHT_CUDA_INFO"
	.sectionflags	@""
	.align	4


	//----- nvinfo : EIATTR_CUDA_API_VERSION
	.align		4
        /*0000*/ 	.byte	0x04, 0x37
        /*0002*/ 	.short	(.L_7769 - .L_7768)
.L_7768:
        /*0004*/ 	.word	0x00000082


	//----- nvinfo : EIATTR_KPARAM_INFO
	.align		4
.L_7769:
        /*0008*/ 	.byte	0x04, 0x17
        /*000a*/ 	.short	(.L_7771 - .L_7770)
.L_7770:
        /*000c*/ 	.word	0x00000000
        /*0010*/ 	.short	0x0003
        /*0012*/ 	.short	0x0c4a
        /*0014*/ 	.byte	0x00, 0xf0, 0x09, 0x00


	//----- nvinfo : EIATTR_KPARAM_INFO
	.align		4
.L_7771:
        /*0018*/ 	.byte	0x04, 0x17
        /*001a*/ 	.short	(.L_7773 - .L_7772)
.L_7772:
        /*001c*/ 	.word	0x00000000
        /*0020*/ 	.short	0x0002
        /*0022*/ 	.short	0x0c49
        /*0024*/ 	.byte	0x00, 0xf0, 0x05, 0x00


	//----- nvinfo : EIATTR_KPARAM_INFO
	.align		4
.L_7773:
        /*0028*/ 	.byte	0x04, 0x17
        /*002a*/ 	.short	(.L_7775 - .L_7774)
.L_7774:
        /*002c*/ 	.word	0x00000000
        /*0030*/ 	.short	0x0001
        /*0032*/ 	.short	0x0c48
        /*0034*/ 	.byte	0x00, 0xf0, 0x05, 0x00


	//----- nvinfo : EIATTR_KPARAM_INFO
	.align		4
.L_7775:
        /*0038*/ 	.byte	0x04, 0x17
        /*003a*/ 	.short	(.L_7777 - .L_7776)
.L_7776:
        /*003c*/ 	.word	0x00000000
        /*0040*/ 	.short	0x0000
        /*0042*/ 	.short	0x0000
        /*0044*/ 	.byte	0x00, 0xf0, 0x21, 0x31


	//----- nvinfo : EIATTR_SPARSE_MMA_MASK
	.align		4
.L_7777:
        /*0048*/ 	.byte	0x03, 0x50
        /*004a*/ 	.short	0x0000


	//----- nvinfo : EIATTR_MAXREG_COUNT
	.align		4
        /*004c*/ 	.byte	0x03, 0x1b
        /*004e*/ 	.short	0x0080


	//----- nvinfo : EIATTR_MERCURY_ISA_VERSION
	.align		4
        /*0050*/ 	.byte	0x03, 0x5f
        /*0052*/ 	.short	0x0101


	//----- nvinfo : EIATTR_VRC_CTA_INIT_COUNT
	.align		4
        /*0054*/ 	.byte	0x02, 0x4a
	.zero		1
	.zero		1


	//----- nvinfo : EIATTR_EXIT_INSTR_OFFSETS
	.align		4
        /*0058*/ 	.byte	0x04, 0x1c
        /*005a*/ 	.short	(.L_7779 - .L_7778)


	//   ....[0]....
.L_7778:
        /*005c*/ 	.word	0x00000170


	//   ....[1]....
        /*0060*/ 	.word	0x00001260


	//   ....[2]....
        /*0064*/ 	.word	0x000012b0


	//   ....[3]....
        /*0068*/ 	.word	0x00002070


	//----- nvinfo : EIATTR_MAX_THREADS
	.align		4
.L_7779:
        /*006c*/ 	.byte	0x04, 0x05
        /*006e*/ 	.short	(.L_7781 - .L_7780)
.L_7780:
        /*0070*/ 	.word	0x00000200
        /*0074*/ 	.word	0x00000001
        /*0078*/ 	.word	0x00000001


	//----- nvinfo : EIATTR_CRS_STACK_SIZE
	.align		4
.L_7781:
        /*007c*/ 	.byte	0x04, 0x1e
        /*007e*/ 	.short	(.L_7783 - .L_7782)
.L_7782:
        /*0080*/ 	.word	0x00000000


	//----- nvinfo : EIATTR_CBANK_PARAM_SIZE
	.align		4
.L_7783:
        /*0084*/ 	.byte	0x03, 0x19
        /*0086*/ 	.short	0x0c4c


	//----- nvinfo : EIATTR_PARAM_CBANK
	.align		4
        /*0088*/ 	.byte	0x04, 0x0a
        /*008a*/ 	.short	(.L_7785 - .L_7784)
	.align		4
.L_7784:
        /*008c*/ 	.word	index@(.nv.constant0._ZN2at6native55_GLOBAL__N__de093ff9_22_ForeachBinaryOpList_cu_a911ec4325multi_tensor_apply_kernelINS1_18TensorListMetadataILi2EEENS1_24BinaryOpListAlphaFunctorIsLi2ELi2ELi0EEEJNS1_13power_functorIsEEsEEEvT_T0_DpT1_)
        /*0090*/ 	.short	0x0380
        /*0092*/ 	.short	0x0c4c


	//----- nvinfo : EIATTR_SW_WAR
	.align		4
.L_7785:
        /*0094*/ 	.byte	0x04, 0x36
        /*0096*/ 	.short	(.L_7787 - .L_7786)
.L_7786:
        /*0098*/ 	.word	0x00000008
.L_7787:


//--------------------- .nv.info._ZN2at6native55_GLOBAL__N__de093ff9_22_ForeachBinaryOpList_cu_a911ec4325multi_tensor_apply_kernelINS1_18TensorListMetadataILi2EEENS1_24BinaryOpListAlphaFunctorIlLi2ELi2ELi0EEEJNS1_13power_functorIlEElEEEvT_T0_DpT1_ --------------------------
	.section	.nv.info._ZN2at6native55_GLOBAL__N__de093ff9_22_ForeachBinaryOpList_cu_a911ec4325multi_tensor_apply_kernelINS1_18TensorListMetadataILi2EEENS1_24BinaryOpListAlphaFunctorIlLi2ELi2ELi0EEEJNS1_13power_functorIlEElEEEvT_T0_DpT1_,"",@"SHT_CUDA_INFO"
	.sectionflags	@""
	.align	4


	//----- nvinfo : EIATTR_CUDA_API_VERSION
	.align		4
        /*0000*/ 	.byte	0x04, 0x37
        /*0002*/ 	.short	(.L_7789 - .L_7788)
.L_7788:
        /*0004*/ 	.word	0x00000082


	//----- nvinfo : EIATTR_KPARAM_INFO
	.align		4
.L_7789:
        /*0008*/ 	.byte	0x04, 0x17
        /*000a*/ 	.short	(.L_7791 - .L_7790)
.L_7790:
        /*000c*/ 	.word	0x00000000
        /*0010*/ 	.short	0x0003
        /*0012*/ 	.short	0x0c50
        /*0014*/ 	.byte	0x00, 0xf0, 0x21, 0x00


	//----- nvinfo : EIATTR_KPARAM_INFO
	.align		4
.L_7791:
        /*0018*/ 	.byte	0x04, 0x17
        /*001a*/ 	.short	(.L_7793 - .L_7792)
.L_7792:
        /*001c*/ 	.word	0x00000000
        /*0020*/ 	.short	0x0002
        /*0022*/ 	.short	0x0c49
        /*0024*/ 	.byte	0x00, 0xf0, 0x05, 0x00


	//----- nvinfo : EIATTR_KPARAM_INFO
	.align		4
.L_7793:
        /*0028*/ 	.byte	0x04, 0x17
        /*002a*/ 	.short	(.L_7795 - .L_7794)
.L_7794:
        /*002c*/ 	.word	0x00000000
        /*0030*/ 	.short	0x0001
        /*0032*/ 	.short	0x0c48
        /*0034*/ 	.byte	0x00, 0xf0, 0x05, 0x00


	//----- nvinfo : EIATTR_KPARAM_INFO
	.align		4
.L_7795:
        /*0038*/ 	.byte	0x04, 0x17
        /*003a*/ 	.short	(.L_7797 - .L_7796)
.L_7796:
        /*003c*/ 	.word	0x00000000
        /*0040*/ 	.short	0x0000
        /*0042*/ 	.short	0x0000
        /*0044*/ 	.byte	0x00, 0xf0, 0x21, 0x31


	//----- nvinfo : EIATTR_SPARSE_MMA_MASK
	.align		4
.L_7797:
        /*0048*/ 	.byte	0x03, 0x50
        /*004a*/ 	.short	0x0000


	//----- nvinfo : EIATTR_MAXREG_COUNT
	.align		4
        /*004c*/ 	.byte	0x03, 0x1b
        /*004e*/ 	.short	0x0080


	//----- nvinfo : EIATTR_MERCURY_ISA_VERSION
	.align		4
        /*0050*/ 	.byte	0x03, 0x5f
        /*0052*/ 	.short	0x0101


	//----- nvinfo : EIATTR_VRC_CTA_INIT_COUNT
	.align		4
        /*0054*/ 	.byte	0x02, 0x4a
	.zero		1
	.zero		1


	//----- nvinfo : EIATTR_EXIT_INSTR_OFFSETS
	.align		4
        /*0058*/ 	.byte	0x04, 0x1c
        /*005a*/ 	.short	(.L_7799 - .L_7798)


	//   ....[0]....
.L_7798:
        /*005c*/ 	.word	0x00000170


	//   ....[1]....
        /*0060*/ 	.word	0x00001920


	//   ....[2]....
        /*0064*/ 	.word	0x00001970


	//   ....[3]....
        /*0068*/ 	.word	0x00002b10


	//----- nvinfo : EIATTR_MAX_THREADS
	.align		4
.L_7799:
        /*006c*/ 	.byte	0x04, 0x05
        /*006e*/ 	.short	(.L_7801 - .L_7800)
.L_7800:
        /*0070*/ 	.word	0x00000200
        /*0074*/ 	.word	0x00000001
        /*0078*/ 	.word	0x00000001


	//----- nvinfo : EIATTR_CRS_STACK_SIZE
	.align		4
.L_7801:
        /*007c*/ 	.byte	0x04, 0x1e
        /*007e*/ 	.short	(.L_7803 - .L_7802)
.L_7802:
        /*0080*/ 	.word	0x00000000


	//----- nvinfo : EIATTR_CBANK_PARAM_SIZE
	.align		4
.L_7803:
        /*0084*/ 	.byte	0x03, 0x19
        /*0086*/ 	.short	0x0c58


	//----- nvinfo : EIATTR_PARAM_CBANK
	.align		4
        /*0088*/ 	.byte	0x04, 0x0a
        /*008a*/ 	.short	(.L_7805 - .L_7804)
	.align		4
.L_7804:
        /*008c*/ 	.word	index@(.nv.constant0._ZN2at6native55_GLOBAL__N__de093ff9_22_ForeachBinaryOpList_cu_a911ec4325multi_tensor_apply_kernelINS1_18TensorListMetadataILi2EEENS1_24BinaryOpListAlphaFunctorIlLi2ELi2ELi0EEEJNS1_13power_functorIlEElEEEvT_T0_DpT1_)
        /*0090*/ 	.short	0x0380
        /*0092*/ 	.short	0x0c58


	//----- nvinfo : EIATTR_SW_WAR
	.align		4
.L_7805:
        /*0094*/ 	.byte	0x04, 0x36
        /*0096*/ 	.short	(.L_7807 - .L_7806)
.L_7806:
        /*0098*/ 	.word	0x00000008
.L_7807:


//--------------------- .nv.info._ZN2at6native55_GLOBAL__N__de093ff9_22_ForeachBinaryOpList_cu_a911ec4325multi_tensor_apply_kernelINS1_18TensorListMetadataILi2EEENS1_24BinaryOpListAlphaFunctorIiLi2ELi2ELi0EEEJNS1_13power_functorIiEEiEEEvT_T0_DpT1_ --------------------------
	.section	.nv.info._ZN2at6native55_GLOBAL__N__de093ff9_22_ForeachBinaryOpList_cu_a911ec4325multi_tensor_apply_kernelINS1_18TensorListMetadataILi2EEENS1_24BinaryOpListAlphaFunctorIiLi2ELi2ELi0EEEJNS1_13power_functorIiEEiEEEvT_T0_DpT1_,"",@"SHT_CUDA_INFO"
	.sectionflags	@""
	.align	4


	//----- nvinfo : EIATTR_CUDA_API_VERSION
	.align		4
        /*0000*/ 	.byte	0x04, 0x37
        /*0002*/ 	.short	(.L_7809 - .L_7808)
.L_7808:
        /*0004*/ 	.word	0x00000082


	//----- nvinfo : EIATTR_KPARAM_INFO
	.align		4
.L_7809:
        /*0008*/ 	.byte	0x04, 0x17
        /*000a*/ 	.short	(.L_7811 - .L_7810)
.L_7810:
        /*000c*/ 	.word	0x00000000
        /*0010*/ 	.short	0x0003
        /*0012*/ 	.short	0x0c4c
        /*0014*/ 	.byte	0x00, 0xf0, 0x11, 0x00


	//----- nvinfo : EIATTR_KPARAM_INFO
	.align		4
.L_7811:
        /*0018*/ 	.byte	0x04, 0x17
        /*001a*/ 	.short	(.L_7813 - .L_7812)
.L_7812:
        /*001c*/ 	.word	0x00000000
        /*0020*/ 	.short	0x0002
        /*0022*/ 	.short	0x0c49
        /*0024*/ 	.byte	0x00, 0xf0, 0x05, 0x00


	//----- nvinfo : EIATTR_KPARAM_INFO
	.align		4
.L_7813:
        /*0028*/ 	.byte	0x04, 0x17
        /*002a*/ 	.short	(.L_7815 - .L_7814)
.L_7814:
        /*002c*/ 	.word	0x00000000
        /*0030*/ 	.short	0x0001
        /*0032*/ 	.short	0x0c48
        /*0034*/ 	.byte	0x00, 0xf0, 0x05, 0x00


	//----- nvinfo : EIATTR_KPARAM_INFO
	.align		4
.L_7815:
        /*0038*/ 	.byte	0x04, 0x17
        /*003a*/ 	.short	(.L_7817 - .L_7816)
.L_7816:
        /*003c*/ 	.word	0x00000000
        /*0040*/ 	.short	0x0000
        /*0042*/ 	.short	0x0000
        /*0044*/ 	.byte	0x00, 0xf0, 0x21, 0x31


	//----- nvinfo : EIATTR_SPARSE_MMA_MASK
	.align		4
.L_7817:
        /*0048*/ 	.byte	0x03, 0x50
        /*004a*/ 	.short	0x0000


	//----- nvinfo : EIATTR_MAXREG_COUNT
	.align		4
        /*004c*/ 	.byte	0x03, 0x1b
        /*004e*/ 	.short	0x0080


	//----- nvinfo : EIATTR_MERCURY_ISA_VERSION
	.align		4
        /*0050*/ 	.byte	0x03, 0x5f
        /*0052*/ 	.short	0x0101


	//----- nvinfo : EIATTR_VRC_CTA_INIT_COUNT
	.align		4
        /*0054*/ 	.byte	0x02, 0x4a
	.zero		1
	.zero		1


	//----- nvinfo : EIATTR_EXIT_INSTR_OFFSETS
	.align		4
        /*0058*/ 	.byte	0x04, 0x1c
        /*005a*/ 	.short	(.L_7819 - .L_7818)


	//   ....[0]....
.L_7818:
        /*005c*/ 	.word	0x00000170


	//   ....[1]....
        /*0060*/ 	.word	0x00000f20


	//   ....[2]....
        /*0064*/ 	.word	0x00000f70


	//   ....[3]....
        /*0068*/ 	.word	0x00001970


	//----- nvinfo : EIATTR_MAX_THREADS
	.align		4
.L_7819:
        /*006c*/ 	.byte	0x04, 0x05
        /*006e*/ 	.short	(.L_7821 - .L_7820)
.L_7820:
        /*0070*/ 	.word	0x00000200
        /*0074*/ 	.word	0x00000001
        /*0078*/ 	.word	0x00000001


	//----- nvinfo : EIATTR_CRS_STACK_SIZE
	.align		4
.L_7821:
        /*007c*/ 	.byte	0x04, 0x1e
        /*007e*/ 	.short	(.L_7823 - .L_7822)
.L_7822:
        /*0080*/ 	.word	0x00000000


	//----- nvinfo : EIATTR_CBANK_PARAM_SIZE
	.align		4
.L_7823:
        /*0084*/ 	.byte	0x03, 0x19
        /*0086*/ 	.short	0x0c50


	//----- nvinfo : EIATTR_PARAM_CBANK
	.align		4
        /*0088*/ 	.byte	0x04, 0x0a
        /*008a*/ 	.short	(.L_7825 - .L_7824)
	.align		4
.L_7824:
        /*008c*/ 	.word	index@(.nv.constant0._ZN2at6native55_GLOBAL__N__de093ff9_22_ForeachBinaryOpList_cu_a911ec4325multi_tensor_apply_kernelINS1_18TensorListMetadataILi2EEENS1_24BinaryOpListAlphaFunctorIiLi2ELi2ELi0EEEJNS1_13power_functorIiEEiEEEvT_T0_DpT1_)
        /*0090*/ 	.short	0x0380
        /*0092*/ 	.short	0x0c50


	//----- nvinfo : EIATTR_SW_WAR
	.align		4
.L_7825:
        /*0094*/ 	.byte	0x04, 0x36
        /*0096*/ 	.short	(.L_7827 - .L_7826)
.L_7826:
        /*0098*/ 	.word	0x00000008
.L_7827:


//--------------------- .nv.info._ZN2at6native55_GLOBAL__N__de093ff9_22_ForeachBinaryOpList_cu_a911ec4325multi_tensor_apply_kernelINS1_18TensorListMetadataILi2EEENS1_24BinaryOpListAlphaFunctorIaLi2ELi2ELi0EEEJNS1_13power_functorIaEEaEEEvT_T0_DpT1_ --------------------------
	.section	.nv.info._ZN2at6native55_GLOBAL__N__de093ff9_22_ForeachBinaryOpList_cu_a911ec4325multi_tensor_apply_kernelINS1_18TensorListMetadataILi2EEENS1_24BinaryOpListAlphaFunctorIaLi2ELi2ELi0EEEJNS1_13power_functorIaEEaEEEvT_T0_DpT1_,"",@"SHT_CUDA_INFO"
	.sectionflags	@""
	.align	4


	//----- nvinfo : EIATTR_CUDA_API_VERSION
	.align		4
        /*0000*/ 	.byte	0x04, 0x37
        /*0002*/ 	.short	(.L_7829 - .L_7828)
.L_7828:
        /*0004*/ 	.word	0x00000082


	//----- nvinfo : EIATTR_KPARAM_INFO
	.align		4
.L_7829:
        /*0008*/ 	.byte	0x04, 0x17
        /*000a*/ 	.short	(.L_7831 - .L_7830)
.L_7830:
        /*000c*/ 	.word	0x00000000
        /*0010*/ 	.short	0x0003
        /*0012*/ 	.short	0x0c4a
        /*0014*/ 	.byte	0x00, 0xf0, 0x05, 0x00


	//----- nvinfo : EIATTR_KPARAM_INFO
	.align		4
.L_7831:
        /*0018*/ 	.byte	0x04, 0x17
        /*001a*/ 	.short	(.L_7833 - .L_7832)
.L_7832:
        /*001c*/ 	.word	0x00000000
        /*0020*/ 	.short	0x0002
        /*0022*/ 	.short	0x0c49
        /*0024*/ 	.byte	0x00, 0xf0, 0x05, 0x00


	//----- nvinfo : EIATTR_KPARAM_INFO
	.align		4
.L_7833:
        /*0028*/ 	.byte	0x04, 0x17
        /*002a*/ 	.short	(.L_7835 - .L_7834)
.L_7834:
        /*002c*/ 	.word	0x00000000
        /*0030*/ 	.short	0x0001
        /*0032*/ 	.short	0x0c48
        /*0034*/ 	.byte	0x00, 0xf0, 0x05, 0x00


	//----- nvinfo : EIATTR_KPARAM_INFO
	.align		4
.L_7835:
        /*0038*/ 	.byte	0x04, 0x17
        /*003a*/ 	.short	(.L_7837 - .L_7836)
.L_7836:
        /*003c*/ 	.word	0x00000000
        /*0040*/ 	.short	0x0000
        /*0042*/ 	.short	0x0000
        /*0044*/ 	.byte	0x00, 0xf0, 0x21, 0x31


	//----- nvinfo : EIATTR_SPARSE_MMA_MASK
	.align		4
.L_7837:
        /*0048*/ 	.byte	0x03, 0x50
        /*004a*/ 	.short	0x0000


	//----- nvinfo : EIATTR_MAXREG_COUNT
	.align		4
        /*004c*/ 	.byte	0x03, 0x1b
        /*004e*/ 	.short	0x0080


	//----- nvinfo : EIATTR_MERCURY_ISA_VERSION
	.align		4
        /*0050*/ 	.byte	0x03, 0x5f
        /*0052*/ 	.short	0x0101


	//----- nvinfo : EIATTR_VRC_CTA_INIT_COUNT
	.align		4
        /*0054*/ 	.byte	0x02, 0x4a
	.zero		1
	.zero		1


	//----- nvinfo : EIATTR_EXIT_INSTR_OFFSETS
	.align		4
        /*0058*/ 	.byte	0x04, 0x1c
        /*005a*/ 	.short	(.L_7839 - .L_7838)


	//   ....[0]....
.L_7838:
        /*005c*/ 	.word	0x00000170


	//   ....[1]....
        /*0060*/ 	.word	0x00001220


	//   ....[2]....
        /*0064*/ 	.word	0x00001270


	//   ....[3]....
        /*0068*/ 	.word	0x00002180


	//----- nvinfo : EIATTR_MAX_THREADS
	.align		4
.L_7839:
        /*006c*/ 	.byte	0x04, 0x05
        /*006e*/ 	.short	(.L_7841 - .L_7840)
.L_7840:
        /*0070*/ 	.word	0x00000200
        /*0074*/ 	.word	0x00000001
        /*0078*/ 	.word	0x00000001


	//----- nvinfo : EIATTR_CRS_STACK_SIZE
	.align		4
.L_7841:
        /*007c*/ 	.byte	0x04, 0x1e
        /*007e*/ 	.short	(.L_7843 - .L_7842)
.L_7842:
        /*0080*/ 	.word	0x00000000


	//----- nvinfo : EIATTR_CBANK_PARAM_SIZE
	.align		4
.L_7843:
        /*0084*/ 	.byte	0x03, 0x19
        /*0086*/ 	.short	0x0c4b


	//----- nvinfo : EIATTR_PARAM_CBANK
	.align		4
        /*0088*/ 	.byte	0x04, 0x0a
        /*008a*/ 	.short	(.L_7845 - .L_7844)
	.align		4
.L_7844:
        /*008c*/ 	.word	index@(.nv.constant0._ZN2at6native55_GLOBAL__N__de093ff9_22_ForeachBinaryOpList_cu_a911ec4325multi_tensor_apply_kernelINS1_18TensorListMetadataILi2EEENS1_24BinaryOpListAlphaFunctorIaLi2ELi2ELi0EEEJNS1_13power_functorIaEEaEEEvT_T0_DpT1_)
        /*0090*/ 	.short	0x0380
        /*0092*/ 	.short	0x0c4b


	//----- nvinfo : EIATTR_SW_WAR
	.align		4
.L_7845:
        /*0094*/ 	.byte	0x04, 0x36
        /*0096*/ 	.short	(.L_7847 - .L_7846)
.L_7846:
        /*0098*/ 	.word	0x00000008
.L_7847:


//--------------------- .nv.info._ZN2at6native55_GLOBAL__N__de093ff9_22_ForeachBinaryOpList_cu_a911ec4325multi_tensor_apply_kernelINS1_18TensorListMetadataILi2EEENS1_24BinaryOpListAlphaFunctorIhLi2ELi2ELi0EEEJNS1_13power_functorIhEEhEEEvT_T0_DpT1_ --------------------------
	.section	.nv.info._ZN2at6native55_GLOBAL__N__de093ff9_22_ForeachBinaryOpList_cu_a911ec4325multi_tensor_apply_kernelINS1_18TensorListMetadataILi2EEENS1_24BinaryOpListAlphaFunctorIhLi2ELi2ELi0EEEJNS1_13power_functorIhEEhEEEvT_T0_DpT1_,"",@"SHT_CUDA_INFO"
	.sectionflags	@""
	.align	4


	//----- nvinfo : EIATTR_CUDA_API_VERSION
	.align		4
        /*0000*/ 	.byte	0x04, 0x37
        /*0002*/ 	.short	(.L_7849 - .L_7848)
.L_7848:
        /*0004*/ 	.word	0x00000082


	//----- nvinfo : EIATTR_KPARAM_INFO
	.align		4
.L_7849:
        /*0008*/ 	.byte	0x04, 0x17
        /*000a*/ 	.short	(.L_7851 - .L_7850)
.L_7850:
        /*000c*/ 	.word	0x00000000
        /*0010*/ 	.short	0x0003
        /*0012*/ 	.short	0x0c4a
        /*0014*/ 	.byte	0x00, 0xf0, 0x05, 0x00


	//----- nvinfo : EIATTR_KPARAM_INFO
	.align		4
.L_7851:
        /*0018*/ 	.byte	0x04, 0x17
        /*001a*/ 	.short	(.L_7853 - .L_7852)
.L_7852:
        /*001c*/ 	.word	0x00000000
        /*0020*/ 	.short	0x0002
        /*0022*/ 	.short	0x0c49
        /*0024*/ 	.byte	0x00, 0xf0, 0x05, 0x00


	//----- nvinfo : EIATTR_KPARAM_INFO
	.align		4
.L_7853:
        /*0028*/ 	.byte	0x04, 0x17
        /*002a*/ 	.short	(.L_7855 - .L_7854)
.L_7854:
        /*002c*/ 	.word	0x00000000
        /*0030*/ 	.short	0x0001
        /*0032*/ 	.short	0x0c48
        /*0034*/ 	.byte	0x00, 0xf0, 0x05, 0x00


	//----- nvinfo : EIATTR_KPARAM_INFO
	.align		4
.L_7855:
        /*0038*/ 	.byte	0x04, 0x17
        /*003a*/ 	.short	(.L_7857 - .L_7856)
.L_7856:
        /*003c*/ 	.word	0x00000000
        /*0040*/ 	.short	0x0000
        /*0042*/ 	.short	0x0000
        /*0044*/ 	.byte	0x00, 0xf0, 0x21, 0x31


	//----- nvinfo : EIATTR_SPARSE_MMA_MASK
	.align		4
.L_7857:
        /*0048*/ 	.byte	0x03, 0x50
        /*004a*/ 	.short	0x0000


	//----- nvinfo : EIATTR_MAXREG_COUNT
	.align		4
        /*004c*/ 	.byte	0x03, 0x1b
        /*004e*/ 	.short	0x0080


	//----- nvinfo : EIATTR_MERCURY_ISA_VERSION
	.align		4
        /*0050*/ 	.byte	0x03, 0x5f
        /*0052*/ 	.short	0x0101


	//----- nvinfo : EIATTR_VRC_CTA_INIT_COUNT
	.align		4
        /*0054*/ 	.byte	0x02, 0x4a
	.zero		1
	.zero		1


	//----- nvinfo : EIATTR_EXIT_INSTR_OFFSETS
	.align		4
        /*0058*/ 	.byte	0x04, 0x1c
        /*005a*/ 	.short	(.L_7859 - .L_7858)


	//   ....[0]....
.L_7858:
        /*005c*/ 	.word	0x00000180


	//   ....[1]....
        /*0060*/ 	.word	0x00000b40


	//   ....[2]....
        /*0064*/ 	.word	0x00000b90


	//   ....[3]....
        /*0068*/ 	.word	0x00001300


	//----- nvinfo : EIATTR_MAX_THREADS
	.align		4
.L_7859:
        /*006c*/ 	.byte	0x04, 0x05
        /*006e*/ 	.short	(.L_7861 - .L_7860)
.L_7860:
        /*0070*/ 	.word	0x00000200
        /*0074*/ 	.word	0x00000001
        /*0078*/ 	.word	0x00000001


	//----- nvinfo : EIATTR_CRS_STACK_SIZE
	.align		4
.L_7861:
        /*007c*/ 	.byte	0x04, 0x1e
        /*007e*/ 	.short	(.L_7863 - .L_7862)
.L_7862:
        /*0080*/ 	.word	0x00000000


	//----- nvinfo : EIATTR_CBANK_PARAM_SIZE
	.align		4
.L_7863:
        /*0084*/ 	.byte	0x03, 0x19
        /*0086*/ 	.short	0x0c4b


	//----- nvinfo : EIATTR_PARAM_CBANK
	.align		4
        /*0088*/ 	.byte	0x04, 0x0a
        /*008a*/ 	.short	(.L_7865 - .L_7864)
	.align		4
.L_7864:
        /*008c*/ 	.word	index@(.nv.constant0._ZN2at6native55_GLOBAL__N__de093ff9_22_ForeachBinaryOpList_cu_a911ec4325multi_tensor_apply_kernelINS1_18TensorListMetadataILi2EEENS1_24BinaryOpListAlphaFunctorIhLi2ELi2ELi0EEEJNS1_13power_functorIhEEhEEEvT_T0_DpT1_)
        /*0090*/ 	.short	0x0380
        /*0092*/ 	.short	0x0c4b


	//----- nvinfo : EIATTR_SW_WAR
	.align		4
.L_7865:
        /*0094*/ 	.byte	0x04, 0x36
        /*0096*/ 	.short	(.L_7867 - .L_7866)
.L_7866:
        /*0098*/ 	.word	0x00000008
.L_7867:


//--------------------- .nv.info._ZN2at6native55_GLOBAL__N__de093ff9_22_ForeachBinaryOpList_cu_a911ec4325multi_tensor_apply_kernelINS1_18TensorListMetadataILi3EEENS1_24BinaryOpListAlphaFunctorIN3c104HalfELi3ELi2ELi2EEEJNS0_7maximumIfEEfEEEvT_T0_DpT1_ --------------------------
	.section	.nv.info._ZN2at6native55_GLOBAL__N__de093ff9_22_ForeachBinaryOpList_cu_a911ec4325multi_tensor_apply_kernelINS1_18TensorListMetadataILi3EEENS1_24BinaryOpListAlphaFunctorIN3c104HalfELi3ELi2ELi2EEEJNS0_7maximumIfEEfEEEvT_T0_DpT1_,"",@"SHT_CUDA_INFO"
	.sectionflags	@""
	.align	4


	//----- nvinfo : EIATTR_CUDA_API_VERSION
	.align		4
        /*0000*/ 	.byte	0x04, 0x37
        /*0002*/ 	.short	(.L_7869 - .L_7868)
.L_7868:
        /*0004*/ 	.word	0x00000082


	//----- nvinfo : EIATTR_KPARAM_INFO
	.align		4
.L_7869:
        /*0008*/ 	.byte	0x04, 0x17
        /*000a*/ 	.short	(.L_7871 - .L_7870)
.L_7870:
        /*000c*/ 	.word	0x00000000
        /*0010*/ 	.short	0x0003
        /*0012*/ 	.short	0x0c4c
        /*0014*/ 	.byte	0x00, 0xf0, 0x11, 0x00


	//----- nvinfo : EIATTR_KPARAM_INFO
	.align		4
.L_7871:
        /*0018*/ 	.byte	0x04, 0x17
        /*001a*/ 	.short	(.L_7873 - .L_7872)
.L_7872:
        /*001c*/ 	.word	0x00000000
        /*0020*/ 	.short	0x0002
        /*0022*/ 	.short	0x0c49
        /*0024*/ 	.byte	0x00, 0xf0, 0x05, 0x00


	//----- nvinfo : EIATTR_KPARAM_INFO
	.align		4
.L_7873:
        /*0028*/ 	.byte	0x04, 0x17
        /*002a*/ 	.short	(.L_7875 - .L_7874)
.L_7874:
        /*002c*/ 	.word	0x00000000
        /*0030*/ 	.short	0x0001
        /*0032*/ 	.short	0x0c48
        /*0034*/ 	.byte	0x00, 0xf0, 0x05, 0x00


	//----- nvinfo : EIATTR_KPARAM_INFO
	.align		4
.L_7875:
        /*0038*/ 	.byte	0x04, 0x17
        /*003a*/ 	.short	(.L_7877 - .L_7876)
.L_7876:
        /*003c*/ 	.word	0x00000000
        /*0040*/ 	.short	0x0000
        /*0042*/ 	.short	0x0000
        /*0044*/ 	.byte	0x00, 0xf0, 0x21, 0x31


	//----- nvinfo : EIATTR_SPARSE_MMA_MASK
	.align		4
.L_7877:
        /*0048*/ 	.byte	0x03, 0x50
        /*004a*/ 	.short	0x0000


	//----- nvinfo : EIATTR_MAXREG_COUNT
	.align		4
        /*004c*/ 	.byte	0x03, 0x1b
        /*004e*/ 	.short	0x0080


	//----- nvinfo : EIATTR_MERCURY_ISA_VERSION
	.align		4
        /*0050*/ 	.byte	0x03, 0x5f
        /*0052*/ 	.short	0x0101


	//----- nvinfo : EIATTR_VRC_CTA_INIT_COUNT
	.align		4
        /*0054*/ 	.byte	0x02, 0x4a
	.zero		1
	.zero		1


	//----- nvinfo : EIATTR_EXIT_INSTR_OFFSETS
	.align		4
        /*0058*/ 	.byte	0x04, 0x1c
        /*005a*/ 	.short	(.L_7879 - .L_7878)


	//   ....[0]....
.L_7878:
        /*005c*/ 	.word	0x000001a0


	//   ....[1]....
        /*0060*/ 	.word	0x00000810


	//   ....[2]....
        /*0064*/ 	.word	0x00000860


	//   ....[3]....
        /*0068*/ 	.word	0x00000b80


	//----- nvinfo : EIATTR_MAX_THREADS
	.align		4
.L_7879:
        /*006c*/ 	.byte	0x04, 0x05
        /*006e*/ 	.short	(.L_7881 - .L_7880)
.L_7880:
        /*0070*/ 	.word	0x00000200
        /*0074*/ 	.word	0x00000001
        /*0078*/ 	.word	0x00000001


	//----- nvinfo : EIATTR_CRS_STACK_SIZE
	.align		4
.L_7881:
        /*007c*/ 	.byte	0x04, 0x1e
        /*007e*/ 	.short	(.L_7883 - .L_7882)
.L_7882:
        /*0080*/ 	.word	0x00000000


	//----- nvinfo : EIATTR_CBANK_PARAM_SIZE
	.align		4
.L_7883:
        /*0084*/ 	.byte	0x03, 0x19
        /*0086*/ 	.short	0x0c50


	//----- nvinfo : EIATTR_PARAM_CBANK
	.align		4
        /*0088*/ 	.byte	0x04, 0x0a
        /*008a*/ 	.short	(.L_7885 - .L_7884)
	.align		4
.L_7884:
        /*008c*/ 	.word	index@(.nv.constant0._ZN2at6native55_GLOBAL__N__de093ff9_22_ForeachBinaryOpList_cu_a911ec4325multi_tensor_apply_kernelINS1_18TensorListMetadataILi3EEENS1_24BinaryOpListAlphaFunctorIN3c104HalfELi3ELi2ELi2EEEJNS0_7maximumIfEEfEEEvT_T0_DpT1_)
        /*0090*/ 	.short	0x0380
        /*0092*/ 	.short	0x0c50


	//----- nvinfo : EIATTR_SW_WAR
	.align		4
.L_7885:
        /*0094*/ 	.byte	0x04, 0x36
        /*0096*/ 	.short	(.L_7887 - .L_7886)
.L_7886:
        /*0098*/ 	.word	0x00000008
.L_7887:


//--------------------- .nv.info._ZN2at6native55_GLOBAL__N__de093ff9_22_ForeachBinaryOpList_cu_a911ec4325multi_tensor_apply_kernelINS1_18TensorListMetadataILi3EEENS1_24BinaryOpListAlphaFunctorIN3c108BFloat16ELi3ELi2ELi2EEEJNS0_7maximumIfEEfEEEvT_T0_DpT1_ --------------------------
	.section	.nv.info._ZN2at6native55_GLOBAL__N__de093ff9_22_ForeachBinaryOpList_cu_a911ec4325multi_tensor_apply_kernelINS1_18TensorListMetadataILi3EEENS1_24BinaryOpListAlphaFunctorIN3c108BFloat16ELi3ELi2ELi2EEEJNS0_7maximumIfEEfEEEvT_T0_DpT1_,"",@"SHT_CUDA_INFO"
	.sectionflags	@""
	.align	4


	//----- nvinfo : EIATTR_CUDA_API_VERSION
	.align		4
        /*0000*/ 	.byte	0x04, 0x37
        /*0002*/ 	.short	(.L_7889 - .L_7888)
.L_7888:
        /*0004*/ 	.word	0x00000082


	//----- nvinfo : EIATTR_KPARAM_INFO
	.align		4
.L_7889:
        /*0008*/ 	.byte	0x04, 0x17
        /*000a*/ 	.short	(.L_7891 - .L_7890)
.L_7890:
        /*000c*/ 	.word	0x00000000
        /*0010*/ 	.short	0x0003
        /*0012*/ 	.short	0x0c4c
        /*0014*/ 	.byte	0x00, 0xf0, 0x11, 0x00


	//----- nvinfo : EIATTR_KPARAM_INFO
	.align		4
.L_7891:
        /*0018*/ 	.byte	0x04, 0x17
        /*001a*/ 	.short	(.L_7893 - .L_7892)
.L_7892:
        /*001c*/ 	.word	0x00000000
        /*0020*/ 	.short	0x0002
        /*0022*/ 	.short	0x0c49
        /*0024*/ 	.byte	0x00, 0xf0, 0x05, 0x00


	//----- nvinfo : EIATTR_KPARAM_INFO
	.align		4
.L_7893:
        /*0028*/ 	.byte	0x04, 0x17
        /*002a*/ 	.short	(.L_7895 - .L_7894)
.L_7894:
        /*002c*/ 	.word	0x00000000
        /*0030*/ 	.short	0x0001
        /*0032*/ 	.short	0x0c48
        /*0034*/ 	.byte	0x00, 0xf0, 0x05, 0x00


	//----- nvinfo : EIATTR_KPARAM_INFO
	.align		4
.L_7895:
        /*0038*/ 	.byte	0x04, 0x17
        /*003a*/ 	.short	(.L_7897 - .L_7896)
.L_7896:
        /*003c*/ 	.word	0x00000000
        /*0040*/ 	.short	0x0000
        /*0042*/ 	.short	0x0000
        /*0044*/ 	.byte	0x00, 0xf0, 0x21, 0x31


	//----- nvinfo : EIATTR_SPARSE_MMA_MASK
	.align		4
.L_7897:
        /*0048*/ 	.byte	0x03, 0x50
        /*004a*/ 	.short	0x0000


	//----- nvinfo : EIATTR_MAXREG_COUNT
	.align		4
        /*004c*/ 	.byte	0x03, 0x1b
        /*004e*/ 	.short	0x0080


	//----- nvinfo : EIATTR_MERCURY_ISA_VERSION
	.align		4
        /*0050*/ 	.byte	0x03, 0x5f
        /*0052*/ 	.short	0x0101


	//----- nvinfo : EIATTR_VRC_CTA_INIT_COUNT
	.align		4
        /*0054*/ 	.byte	0x02, 0x4a
	.zero		1
	.zero		1


	//----- nvinfo : EIATTR_EXIT_INSTR_OFFSETS
	.align		4
        /*0058*/ 	.byte	0x04, 0x1c
        /*005a*/ 	.short	(.L_7899 - .L_7898)


	//   ....[0]....
.L_7898:
        /*005c*/ 	.word	0x000001a0


	//   ....[1]....
        /*0060*/ 	.word	0x00000810


	//   ....[2]....
        /*0064*/ 	.word	0x00000860


	//   ....[3]....
        /*0068*/ 	.word	0x00000bc0


	//----- nvinfo : EIATTR_MAX_THREADS
	.align		4
.L_7899:
        /*006c*/ 	.byte	0x04, 0x05
        /*006e*/ 	.short	(.L_7901 - .L_7900)
.L_7900:
        /*0070*/ 	.word	0x00000200
        /*0074*/ 	.word	0x00000001
        /*0078*/ 	.word	0x00000001


	//----- nvinfo : EIATTR_CRS_STACK_SIZE
	.align		4
.L_7901:
        /*007c*/ 	.byte	0x04, 0x1e
        /*007e*/ 	.short	(.L_7903 - .L_7902)
.L_7902:
        /*0080*/ 	.word	0x00000000


	//----- nvinfo : EIATTR_CBANK_PARAM_SIZE
	.align		4
.L_7903:
        /*0084*/ 	.byte	0x03, 0x19
        /*0086*/ 	.short	0x0c50


	//----- nvinfo : EIATTR_PARAM_CBANK
	.align		4
        /*0088*/ 	.byte	0x04, 0x0a
        /*008a*/ 	.short	(.L_7905 - .L_7904)
	.align		4
.L_7904:
        /*008c*/ 	.word	index@(.nv.constant0._ZN2at6native55_GLOBAL__N__de093ff9_22_ForeachBinaryOpList_cu_a911ec4325multi_tensor_apply_kernelINS1_18TensorListMetadataILi3EEENS1_24BinaryOpListAlphaFunctorIN3c108BFloat16ELi3ELi2ELi2EEEJNS0_7maximumIfEEfEEEvT_T0_DpT1_)
        /*0090*/ 	.short	0x0380
        /*0092*/ 	.short	0x0c50


	//----- nvinfo : EIATTR_SW_WAR
	.align		4
.L_7905:
        /*0094*/ 	.byte	0x04, 0x36
        /*0096*/ 	.short	(.L_7907 - .L_7906)
.L_7906:
        /*0098*/ 	.word	0x00000008
.L_7907:


//--------------------- .nv.info._ZN2at6native55_GLOBAL__N__de093ff9_22_ForeachBinaryOpList_cu_a911ec4325multi_tensor_apply_kernelINS1_18TensorListMetadataILi3EEENS1_24BinaryOpListAlphaFunctorIfLi3ELi2ELi2EEEJNS0_7maximumIfEEfEEEvT_T0_DpT1_ --------------------------
	.section	.nv.info._ZN2at6native55_GLOBAL__N__de093ff9_22_ForeachBinaryOpList_cu_a911ec4325multi_tensor_apply_kernelINS1_18TensorListMetadataILi3EEENS1_24BinaryOpListAlphaFunctorIfLi3ELi2ELi2EEEJNS0_7maximumIfEEfEEEvT_T0_DpT1_,"",@"SHT_CUDA_INFO"
	.sectionflags	@""
	.align	4


	//----- nvinfo : EIATTR_CUDA_API_VERSION
	.align		4
        /*0000*/ 	.byte	0x04, 0x37
        /*0002*/ 	.short	(.L_7909 - .L_7908)
.L_7908:
        /*0004*/ 	.word	0x00000082


	//----- nvinfo : EIATTR_KPARAM_INFO
	.align		4
.L_7909:
        /*0008*/ 	.byte	0x04, 0x17
        /*000a*/ 	.short	(.L_7911 - .L_7910)
.L_7910:
        /*000c*/ 	.word	0x00000000
        /*0010*/ 	.short	0x0003
        /*0012*/ 	.short	0x0c4c
        /*0014*/ 	.byte	0x00, 0xf0, 0x11, 0x00


	//----- nvinfo : EIATTR_KPARAM_INFO
	.align		4
.L_7911:
        /*0018*/ 	.byte	0x04, 0x17
        /*001a*/ 	.short	(.L_7913 - .L_7912)
.L_7912:
        /*001c*/ 	.word	0x00000000
        /*0020*/ 	.short	0x0002
        /*0022*/ 	.short	0x0c49
        /*0024*/ 	.byte	0x00, 0xf0, 0x05, 0x00


	//----- nvinfo : EIATTR_KPARAM_INFO
	.align		4
.L_7913:
        /*0028*/ 	.byte	0x04, 0x17
        /*002a*/ 	.short	(.L_7915 - .L_7914)
.L_7914:
        /*002c*/ 	.word	0x00000000
        /*0030*/ 	.short	0x0001
        /*0032*/ 	.short	0x0c48
        /*0034*/ 	.byte	0x00, 0xf0, 0x05, 0x00


	//----- nvinfo : EIATTR_KPARAM_INFO
	.align		4
.L_7915:
        /*0038*/ 	.byte	0x04, 0x17
        /*003a*/ 	.short	(.L_7917 - .L_7916)
.L_7916:
        /*003c*/ 	.word	0x00000000
        /*0040*/ 	.short	0x0000
        /*0042*/ 	.short	0x0000
        /*0044*/ 	.byte	0x00, 0xf0, 0x21, 0x31


	//----- nvinfo : EIATTR_SPARSE_MMA_MASK
	.align		4
.L_7917:
        /*0048*/ 	.byte	0x03, 0x50
        /*004a*/ 	.short	0x0000


	//----- nvinfo : EIATTR_MAXREG_COUNT
	.align		4
        /*004c*/ 	.byte	0x03, 0x1b
        /*004e*/ 	.short	0x0080


	//----- nvinfo : EIATTR_MERCURY_ISA_VERSION
	.align		4
        /*0050*/ 	.byte	0x03, 0x5f
        /*0052*/ 	.short	0x0101


	//----- nvinfo : EIATTR_VRC_CTA_INIT_COUNT
	.align		4
        /*0054*/ 	.byte	0x02, 0x4a
	.zero		1
	.zero		1


	//----- nvinfo : EIATTR_EXIT_INSTR_OFFSETS
	.align		4
        /*0058*/ 	.byte	0x04, 0x1c
        /*005a*/ 	.short	(.L_7919 - .L_7918)


	//   ....[0]....
.L_7918:
        /*005c*/ 	.word	0x000001a0


	//   ....[1]....
        /*0060*/ 	.word	0x00000730


	//   ....[2]....
        /*0064*/ 	.word	0x00000780


	//   ....[3]....
        /*0068*/ 	.word	0x00000a00


	//----- nvinfo : EIATTR_MAX_THREADS
	.align		4
.L_7919:
        /*006c*/ 	.byte	0x04, 0x05
        /*006e*/ 	.short	(.L_7921 - .L_7920)
.L_7920:
        /*0070*/ 	.word	0x00000200
        /*0074*/ 	.word	0x00000001
        /*0078*/ 	.word	0x00000001


	//----- nvinfo : EIATTR_CRS_STACK_SIZE
	.align		4
.L_7921:
        /*007c*/ 	.byte	0x04, 0x1e
        /*007e*/ 	.short	(.L_7923 - .L_7922)
.L_7922:
        /*0080*/ 	.word	0x00000000


	//----- nvinfo : EIATTR_CBANK_PARAM_SIZE
	.align		4
.L_7923:
        /*0084*/ 	.byte	0x03, 0x19
        /*0086*/ 	.short	0x0c50


	//----- nvinfo : EIATTR_PARAM_CBANK
	.align		4
        /*0088*/ 	.byte	0x04, 0x0a
        /*008a*/ 	.short	(.L_7925 - .L_7924)
	.align		4
.L_7924:
        /*008c*/ 	.word	index@(.nv.constant0._ZN2at6native55_GLOBAL__N__de093ff9_22_ForeachBinaryOpList_cu_a911ec4325multi_tensor_apply_kernelINS1_18TensorListMetadataILi3EEENS1_24BinaryOpListAlphaFunctorIfLi3ELi2ELi2EEEJNS0_7maximumIfEEfEEEvT_T0_DpT1_)
        /*0090*/ 	.short	0x0380
        /*0092*/ 	.short	0x0c50


	//----- nvinfo : EIATTR_SW_WAR
	.align		4
.L_7925:
        /*0094*/ 	.byte	0x04, 0x36
        /*0096*/ 	.short	(.L_7927 - .L_7926)
.L_7926:
        /*0098*/ 	.word	0x00000008
.L_7927:


//--------------------- .nv.info._ZN2at6native55_GLOBAL__N__de093ff9_22_ForeachBinaryOpList_cu_a911ec4325multi_tensor_apply_kernelINS1_18TensorListMetadataILi3EEENS1_24BinaryOpListAlphaFunctorIdLi3ELi2ELi2EEEJNS0_7maximumIdEEdEEEvT_T0_DpT1_ --------------------------
	.section	.nv.info._ZN2at6native55_GLOBAL__N__de093ff9_22_ForeachBinaryOpList_cu_a911ec4325multi_tensor_apply_kernelINS1_18TensorListMetadataILi3EEENS1_24BinaryOpListAlphaFunctorIdLi3ELi2ELi2EEEJNS0_7maximumIdEEdEEEvT_T0_DpT1_,"",@"SHT_CUDA_INFO"
	.sectionflags	@""
	.align	4


	//----- nvinfo : EIATTR_CUDA_API_VERSION
	.align		4
        /*0000*/ 	.byte	0x04, 0x37
        /*0002*/ 	.short	(.L_7929 - .L_7928)
.L_7928:
        /*0004*/ 	.word	0x00000082


	//----- nvinfo : EIATTR_KPARAM_INFO
	.align		4
.L_7929:
        /*0008*/ 	.byte	0x04, 0x17
        /*000a*/ 	.short	(.L_7931 - .L_7930)
.L_7930:
        /*000c*/ 	.word	0x00000000
        /*0010*/ 	.short	0x0003
        /*0012*/ 	.short	0x0c50
        /*0014*/ 	.byte	0x00, 0xf0, 0x21, 0x00


	//----- nvinfo : EIATTR_KPARAM_INFO
	.align		4
.L_7931:
        /*0018*/ 	.byte	0x04, 0x17
        /*001a*/ 	.short	(.L_7933 - .L_7932)
.L_7932:
        /*001c*/ 	.word	0x00000000
        /*0020*/ 	.short	0x0002
        /*0022*/ 	.short	0x0c49
        /*0024*/ 	.byte	0x00, 0xf0, 0x05, 0x00


	//----- nvinfo : EIATTR_KPARAM_INFO
	.align		4
.L_7933:
        /*0028*/ 	.byte	0x04, 0x17
        /*002a*/ 	.short	(.L_7935 - .L_7934)
.L_7934:
        /*002c*/ 	.word	0x00000000
        /*0030*/ 	.short	0x0001
        /*0032*/ 	.short	0x0c48
        /*0034*/ 	.byte	0x00, 0xf0, 0x05, 0x00


	//----- nvinfo : EIATTR_KPARAM_INFO
	.align		4
.L_7935:
        /*0038*/ 	.byte	0x04, 0x17
        /*003a*/ 	.short	(.L_7937 - .L_7936)
.L_7936:
        /*003c*/ 	.word	0x00000000
        /*0040*/ 	.short	0x0000
        /*0042*/ 	.short	0x0000
        /*0044*/ 	.byte	0x00, 0xf0, 0x21, 0x31


	//----- nvinfo : EIATTR_SPARSE_MMA_MASK
	.align		4
.L_7937:
        /*0048*/ 	.byte	0x03, 0x50
        /*004a*/ 	.short	0x0000


	//----- nvinfo : EIATTR_MAXREG_COUNT
	.align		4
        /*004c*/ 	.byte	0x03, 0x1b
        /*004e*/ 	.short	0x0080


	//----- nvinfo : EIATTR_MERCURY_ISA_VERSION
	.align		4
        /*0050*/ 	.byte	0x03, 0x5f
        /*0052*/ 	.short	0x0101


	//----- nvinfo : EIATTR_VRC_CTA_INIT_COUNT
	.align		4
        /*0054*/ 	.byte	0x02, 0x4a
	.zero		1
	.zero		1


	//----- nvinfo : EIATTR_EXIT_INSTR_OFFSETS
	.align		4
        /*0058*/ 	.byte	0x04, 0x1c
        /*005a*/ 	.short	(.L_7939 - .L_7938)


	//   ....[0]....
.L_7938:
        /*005c*/ 	.word	0x000001a0


	//   ....[1]....
        /*0060*/ 	.word	0x00000820


	//   ....[2]....
        /*0064*/ 	.word	0x00000870


	//   ....[3]....
        /*0068*/ 	.word	0x00000bd0


	//----- nvinfo : EIATTR_MAX_THREADS
	.align		4
.L_7939:
        /*006c*/ 	.byte	0x04, 0x05
        /*006e*/ 	.short	(.L_7941 - .L_7940)
.L_7940:
        /*0070*/ 	.word	0x00000200
        /*0074*/ 	.word	0x00000001
        /*0078*/ 	.word	0x00000001


	//----- nvinfo : EIATTR_CRS_STACK_SIZE
	.align		4
.L_7941:
        /*007c*/ 	.byte	0x04, 0x1e
        /*007e*/ 	.short	(.L_7943 - .L_7942)
.L_7942:
        /*0080*/ 	.word	0x00000000


	//----- nvinfo : EIATTR_CBANK_PARAM_SIZE
	.align		4
.L_7943:
        /*0084*/ 	.byte	0x03, 0x19
        /*0086*/ 	.short	0x0c58


	//----- nvinfo : EIATTR_PARAM_CBANK
	.align		4
        /*0088*/ 	.byte	0x04, 0x0a
        /*008a*/ 	.short	(.L_7945 - .L_7944)
	.align		4
.L_7944:
        /*008c*/ 	.word	index@(.nv.constant0._ZN2at6native55_GLOBAL__N__de093ff9_22_ForeachBinaryOpList_cu_a911ec4325multi_tensor_apply_kernelINS1_18TensorListMetadataILi3EEENS1_24BinaryOpListAlphaFunctorIdLi3ELi2ELi2EEEJNS0_7maximumIdEEdEEEvT_T0_DpT1_)
        /*0090*/ 	.short	0x0380
        /*0092*/ 	.short	0x0c58


	//----- nvinfo : EIATTR_SW_WAR
	.align		4
.L_7945:
        /*0094*/ 	.byte	0x04, 0x36
        /*0096*/ 	.short	(.L_7947 - .L_7946)
.L_7946:
        /*0098*/ 	.word	0x00000008
.L_7947:


//--------------------- .nv.info._ZN2at6native55_GLOBAL__N__de093ff9_22_ForeachBinaryOpList_cu_a911ec4325multi_tensor_apply_kernelINS1_18TensorListMetadataILi3EEENS1_24BinaryOpListAlphaFunctorIsLi3ELi2ELi2EEEJNS0_7maximumIsEEsEEEvT_T0_DpT1_ --------------------------
	.section	.nv.info._ZN2at6native55_GLOBAL__N__de093ff9_22_ForeachBinaryOpList_cu_a911ec4325multi_tensor_apply_kernelINS1_18TensorListMetadataILi3EEENS1_24BinaryOpListAlphaFunctorIsLi3ELi2ELi2EEEJNS0_7maximumIsEEsEEEvT_T0_DpT1_,"",@"SHT_CUDA_INFO"
	.sectionflags	@""
	.align	4


	//----- nvinfo : EIATTR_CUDA_API_VERSION
	.align		4
        /*0000*/ 	.byte	0x04, 0x37
        /*0002*/ 	.short	(.L_7949 - .L_7948)
.L_7948:
        /*0004*/ 	.word	0x00000082


	//----- nvinfo : EIATTR_KPARAM_INFO
	.align		4
.L_7949:
        /*0008*/ 	.byte	0x04, 0x17
        /*000a*/ 	.short	(.L_7951 - .L_7950)
.L_7950:
        /*000c*/ 	.word	0x00000000
        /*0010*/ 	.short	0x0003
        /*0012*/ 	.short	0x0c4a
        /*0014*/ 	.byte	0x00, 0xf0, 0x09, 0x00


	//----- nvinfo : EIATTR_KPARAM_INFO
	.align		4
.L_7951:
        /*0018*/ 	.byte	0x04, 0x17
        /*001a*/ 	.short	(.L_7953 - .L_7952)
.L_7952:
        /*001c*/ 	.word	0x00000000
        /*0020*/ 	.short	0x0002
        /*0022*/ 	.short	0x0c49
        /*0024*/ 	.byte	0x00, 0xf0, 0x05, 0x00


	//----- nvinfo : EIATTR_KPARAM_INFO
	.align		4
.L_7953:
        /*0028*/ 	.byte	0x04, 0x17
        /*002a*/ 	.short	(.L_7955 - .L_7954)
.L_7954:
        /*002c*/ 	.word	0x00000000
        /*0030*/ 	.short	0x0001
        /*0032*/ 	.short	0x0c48
        /*0034*/ 	.byte	0x00, 0xf0, 0x05, 0x00


	//----- nvinfo : EIATTR_KPARAM_INFO
	.align		4
.L_7955:
        /*0038*/ 	.byte	0x04, 0x17
        /*003a*/ 	.short	(.L_7957 - .L_7956)
.L_7956:
        /*003c*/ 	.word	0x00000000
        /*0040*/ 	.short	0x0000
        /*0042*/ 	.short	0x0000
        /*0044*/ 	.byte	0x00, 0xf0, 0x21, 0x31


	//----- nvinfo : EIATTR_SPARSE_MMA_MASK
	.align		4
.L_7957:
        /*0048*/ 	.byte	0x03, 0x50
        /*004a*/ 	.short	0x0000


	//----- nvinfo : EIATTR_MAXREG_COUNT
	.align		4
        /*004c*/ 	.byte	0x03, 0x1b
        /*004e*/ 	.short	0x0080


	//----- nvinfo : EIATTR_MERCURY_ISA_VERSION
	.align		4
        /*0050*/ 	.byte	0x03, 0x5f
        /*0052*/ 	.short	0x0101


	//----- nvinfo : EIATTR_VRC_CTA_INIT_COUNT
	.align		4
        /*0054*/ 	.byte	0x02, 0x4a
	.zero		1
	.zero		1


	//----- nvinfo : EIATTR_EXIT_INSTR_OFFSETS
	.align		4
        /*0058*/ 	.byte	0x04, 0x1c
        /*005a*/ 	.short	(.L_7959 - .L_7958)


	//   ....[0]....
.L_7958:
        /*005c*/ 	.word	0x000001a0


	//   ....[1]....
        /*0060*/ 	.word	0x00000740


	//   ....[2]....
        /*0064*/ 	.word	0x00000790


	//   ....[3]....
        /*0068*/ 	.word	0x00000a30


	//----- nvinfo : EIATTR_MAX_THREADS
	.align		4
.L_7959:
        /*006c*/ 	.byte	0x04, 0x05
        /*006e*/ 	.short	(.L_7961 - .L_7960)
.L_7960:
        /*0070*/ 	.word	0x00000200
        /*0074*/ 	.word	0x00000001
        /*0078*/ 	.word	0x00000001


	//----- nvinfo : EIATTR_CRS_STACK_SIZE
	.align		4
.L_7961:
        /*007c*/ 	.byte	0x04, 0x1e
        /*007e*/ 	.short	(.L_7963 - .L_7962)
.L_7962:
        /*0080*/ 	.word	0x00000000


	//----- nvinfo : EIATTR_CBANK_PARAM_SIZE
	.align		4
.L_7963:
        /*0084*/ 	.byte	0x03, 0x19
        /*0086*/ 	.short	0x0c4c


	//----- nvinfo : EIATTR_PARAM_CBANK
	.align		4
        /*0088*/ 	.byte	0x04, 0x0a
        /*008a*/ 	.short	(.L_7965 - .L_7964)
	.align		4
.L_7964:
        /*008c*/ 	.word	index@(.nv.constant0._ZN2at6native55_GLOBAL__N__de093ff9_22_ForeachBinaryOpList_cu_a911ec4325multi_tensor_apply_kernelINS1_18TensorListMetadataILi3EEENS1_24BinaryOpListAlphaFunctorIsLi3ELi2ELi2EEEJNS0_7maximumIsEEsEEEvT_T0_DpT1_)
        /*0090*/ 	.short	0x0380
        /*0092*/ 	.short	0x0c4c


	//----- nvinfo : EIATTR_SW_WAR
	.align		4
.L_7965:
        /*0094*/ 	.byte	0x04, 0x36
        /*0096*/ 	.short	(.L_7967 - .L_7966)
.L_7966:
        /*0098*/ 	.word	0x00000008
.L_7967:


//--------------------- .nv.info._ZN2at6native55_GLOBAL__N__de093ff9_22_ForeachBinaryOpList_cu_a911ec4325multi_tensor_apply_kernelINS1_18TensorListMetadataILi3EEENS1_24BinaryOpListAlphaFunctorIlLi3ELi2ELi2EEEJNS0_7maximumIlEElEEEvT_T0_DpT1_ --------------------------
	.section	.nv.info._ZN2at6native55_GLOBAL__N__de093ff9_22_ForeachBinaryOpList_cu_a911ec4325multi_tensor_apply_kernelINS1_18TensorListMetadataILi3EEENS1_24BinaryOpListAlphaFunctorIlLi3ELi2ELi2EEEJNS0_7maximumIlEElEEEvT_T0_DpT1_,"",@"SHT_CUDA_INFO"
	.sectionflags	@""
	.align	4


	//----- nvinfo : EIATTR_CUDA_API_VERSION
	.align		4
        /*0000*/ 	.byte	0x04, 0x37
        /*0002*/ 	.short	(.L_7969 - .L_7968)
.L_7968:
        /*0004*/ 	.word	0x00000082


	//----- nvinfo : EIATTR_KPARAM_INFO
	.align		4
.L_7969:
        /*0008*/ 	.byte	0x04, 0x17
        /*000a*/ 	.short	(.L_7971 - .L_7970)
.L_7970:
        /*000c*/ 	.word	0x00000000
        /*0010*/ 	.short	0x0003
        /*0012*/ 	.short	0x0c50
        /*0014*/ 	.byte	0x00, 0xf0, 0x21, 0x00


	//----- nvinfo : EIATTR_KPARAM_INFO
	.align		4
.L_7971:
        /*0018*/ 	.byte	0x04, 0x17
        /*001a*/ 	.short	(.L_7973 - .L_7972)
.L_7972:
        /*001c*/ 	.word	0x00000000
        /*0020*/ 	.short	0x0002
        /*0022*/ 	.short	0x0c49
        /*0024*/ 	.byte	0x00, 0xf0, 0x05, 0x00


	//----- nvinfo : EIATTR_KPARAM_INFO
	.align		4
.L_7973:
        /*0028*/ 	.byte	0x04, 0x17
        /*002a*/ 	.short	(.L_7975 - .L_7974)
.L_7974:
        /*002c*/ 	.word	0x00000000
        /*0030*/ 	.short	0x0001
        /*0032*/ 	.short	0x0c48
        /*0034*/ 	.byte	0x00, 0xf0, 0x05, 0x00


	//----- nvinfo : EIATTR_KPARAM_INFO
	.align		4
.L_7975:
        /*0038*/ 	.byte	0x04, 0x17
        /*003a*/ 	.short	(.L_7977 - .L_7976)
.L_7976:
        /*003c*/ 	.word	0x00000000
        /*0040*/ 	.short	0x0000
        /*0042*/ 	.short	0x0000
        /*0044*/ 	.byte	0x00, 0xf0, 0x21, 0x31


	//----- nvinfo : EIATTR_SPARSE_MMA_MASK
	.align		4
.L_7977:
        /*0048*/ 	.byte	0x03, 0x50
        /*004a*/ 	.short	0x0000


	//----- nvinfo : EIATTR_MAXREG_COUNT
	.align		4
        /*004c*/ 	.byte	0x03, 0x1b
        /*004e*/ 	.short	0x0080


	//----- nvinfo : EIATTR_MERCURY_ISA_VERSION
	.align		4
        /*0050*/ 	.byte	0x03, 0x5f
        /*0052*/ 	.short	0x0101


	//----- nvinfo : EIATTR_VRC_CTA_INIT_COUNT
	.align		4
        /*0054*/ 	.byte	0x02, 0x4a
	.zero		1
	.zero		1


	//----- nvinfo : EIATTR_EXIT_INSTR_OFFSETS
	.align		4
        /*0058*/ 	.byte	0x04, 0x1c
        /*005a*/ 	.short	(.L_7979 - .L_7978)


	//   ....[0]....
.L_7978:
        /*005c*/ 	.word	0x000001a0


	//   ....[1]....
        /*0060*/ 	.word	0x00000850


	//   ....[2]....
        /*0064*/ 	.word	0x000008a0


	//   ....[3]....
        /*0068*/ 	.word	0x00000c40


	//----- nvinfo : EIATTR_MAX_THREADS
	.align		4
.L_7979:
        /*006c*/ 	.byte	0x04, 0x05
        /*006e*/ 	.short	(.L_7981 - .L_7980)
.L_7980:
        /*0070*/ 	.word	0x00000200
        /*0074*/ 	.word	0x00000001
        /*0078*/ 	.word	0x00000001


	//----- nvinfo : EIATTR_CRS_STACK_SIZE
	.align		4
.L_7981:
        /*007c*/ 	.byte	0x04, 0x1e
        /*007e*/ 	.short	(.L_7983 - .L_7982)
.L_7982:
        /*0080*/ 	.word	0x00000000


	//----- nvinfo : EIATTR_CBANK_PARAM_SIZE
	.align		4
.L_7983:
        /*0084*/ 	.byte	0x03, 0x19
        /*0086*/ 	.short	0x0c58


	//----- nvinfo : EIATTR_PARAM_CBANK
	.align		4
        /*0088*/ 	.byte	0x04, 0x0a
        /*008a*/ 	.short	(.L_7985 - .L_7984)
	.align		4
.L_7984:
        /*008c*/ 	.word	index@(.nv.constant0._ZN2at6native55_GLOBAL__N__de093ff9_22_ForeachBinaryOpList_cu_a911ec4325multi_tensor_apply_kernelINS1_18TensorListMetadataILi3EEENS1_24BinaryOpListAlphaFunctorIlLi3ELi2ELi2EEEJNS0_7maximumIlEElEEEvT_T0_DpT1_)
        /*0090*/ 	.short	0x0380
        /*0092*/ 	.short	0x0c58


	//----- nvinfo : EIATTR_SW_WAR
	.align		4
.L_7985:
        /*0094*/ 	.byte	0x04, 0x36
        /*0096*/ 	.short	(.L_7987 - .L_7986)
.L_7986:
        /*0098*/ 	.word	0x00000008
.L_7987:


//--------------------- .nv.info._ZN2at6native55_GLOBAL__N__de093ff9_22_ForeachBinaryOpList_cu_a911ec4325multi_tensor_apply_kernelINS1_18TensorListMetadataILi3EEENS1_24BinaryOpListAlphaFunctorIiLi3ELi2ELi2EEEJNS0_7maximumIiEEiEEEvT_T0_DpT1_ --------------------------
	.section	.nv.info._ZN2at6native55_GLOBAL__N__de093ff9_22_ForeachBinaryOpList_cu_a911ec4325multi_tensor_apply_kernelINS1_18TensorListMetadataILi3EEENS1_24BinaryOpListAlphaFunctorIiLi3ELi2ELi2EEEJNS0_7maximumIiEEiEEEvT_T0_DpT1_,"",@"SHT_CUDA_INFO"
	.sectionflags	@""
	.align	4


	//----- nvinfo : EIATTR_CUDA_API_VERSION
	.align		4
        /*0000*/ 	.byte	0x04, 0x37
        /*0002*/ 	.short	(.L_7989 - .L_7988)
.L_7988:
        /*0004*/ 	.word	0x00000082


	//----- nvinfo : EIATTR_KPARAM_INFO
	.align		4
.L_7989:
        /*0008*/ 	.byte	0x04, 0x17
        /*000a*/ 	.short	(.L_7991 - .L_7990)
.L_7990:
        /*000c*/ 	.word	0x00000000
        /*0010*/ 	.short	0x0003
        /*0012*/ 	.short	0x0c4c
        /*0014*/ 	.byte	0x00, 0xf0, 0x11, 0x00


	//----- nvinfo : EIATTR_KPARAM_INFO
	.align		4
.L_7991:
        /*0018*/ 	.byte	0x04, 0x17
        /*001a*/ 	.short	(.L_7993 - .L_7992)
.L_7992:
        /*001c*/ 	.word	0x00000000
        /*0020*/ 	.short	0x0002
        /*0022*/ 	.short	0x0c49
        /*0024*/ 	.byte	0x00, 0xf0, 0x05, 0x00


	//----- nvinfo : EIATTR_KPARAM_INFO
	.align		4
.L_7993:
        /*0028*/ 	.byte	0x04, 0x17
        /*002a*/ 	.short	(.L_7995 - .L_7994)
.L_7994:
        /*002c*/ 	.word	0x00000000
        /*0030*/ 	.short	0x0001
        /*0032*/ 	.short	0x0c48
        /*0034*/ 	.byte	0x00, 0xf0, 0x05, 0x00


	//----- nvinfo : EIATTR_KPARAM_INFO
	.align		4
.L_7995:
        /*0038*/ 	.byte	0x04, 0x17
        /*003a*/ 	.short	(.L_7997 - .L_7996)
.L_7996:
        /*003c*/ 	.word	0x00000000
        /*0040*/ 	.short	0x0000
        /*0042*/ 	.short	0x0000
        /*0044*/ 	.byte	0x00, 0xf0, 0x21, 0x31


	//----- nvinfo : EIATTR_SPARSE_MMA_MASK
	.align		4
.L_7997:
        /*0048*/ 	.byte	0x03, 0x50
        /*004a*/ 	.short	0x0000


	//----- nvinfo : EIATTR_MAXREG_COUNT
	.align		4
        /*004c*/ 	.byte	0x03, 0x1b
        /*004e*/ 	.short	0x0080


	//----- nvinfo : EIATTR_MERCURY_ISA_VERSION
	.align		4
        /*0050*/ 	.byte	0x03, 0x5f
        /*0052*/ 	.short	0x0101


	//----- nvinfo : EIATTR_VRC_CTA_INIT_COUNT
	.align		4
        /*0054*/ 	.byte	0x02, 0x4a
	.zero		1
	.zero		1


	//----- nvinfo : EIATTR_EXIT_INSTR_OFFSETS
	.align		4
        /*0058*/ 	.byte	0x04, 0x1c
        /*005a*/ 	.short	(.L_7999 - .L_7998)


	//   ....[0]....
.L_7998:
        /*005c*/ 	.word	0x000001a0


	//   ....[1]....
        /*0060*/ 	.word	0x000006c0


	//   ....[2]....
        /*0064*/ 	.word	0x00000710


	//   ....[3]....
        /*0068*/ 	.word	0x00000910


	//----- nvinfo : EIATTR_MAX_THREADS
	.align		4
.L_7999:
        /*006c*/ 	.byte	0x04, 0x05
        /*006e*/ 	.short	(.L_8001 - .L_8000)
.L_8000:
        /*0070*/ 	.word	0x00000200
        /*0074*/ 	.word	0x00000001
        /*0078*/ 	.word	0x00000001


	//----- nvinfo : EIATTR_CRS_STACK_SIZE
	.align		4
.L_8001:
        /*007c*/ 	.byte	0x04, 0x1e
        /*007e*/ 	.short	(.L_8003 - .L_8002)
.L_8002:
        /*0080*/ 	.word	0x00000000


	//----- nvinfo : EIATTR_CBANK_PARAM_SIZE
	.align		4
.L_8003:
        /*0084*/ 	.byte	0x03, 0x19
        /*0086*/ 	.short	0x0c50


	//----- nvinfo : EIATTR_PARAM_CBANK
	.align		4
        /*0088*/ 	.byte	0x04, 0x0a
        /*008a*/ 	.short	(.L_8005 - .L_8004)
	.align		4
.L_8004:
        /*008c*/ 	.word	index@(.nv.constant0._ZN2at6native55_GLOBAL__N__de093ff9_22_ForeachBinaryOpList_cu_a911ec4325multi_tensor_apply_kernelINS1_18TensorListMetadataILi3EEENS1_24BinaryOpListAlphaFunctorIiLi3ELi2ELi2EEEJNS0_7maximumIiEEiEEEvT_T0_DpT1_)
        /*0090*/ 	.short	0x0380
        /*0092*/ 	.short	0x0c50


	//----- nvinfo : EIATTR_SW_WAR
	.align		4
.L_8005:
        /*0094*/ 	.byte	0x04, 0x36
        /*0096*/ 	.short	(.L_8007 - .L_8006)
.L_8006:
        /*0098*/ 	.word	0x00000008
.L_8007:


//--------------------- .nv.info._ZN2at6native55_GLOBAL__N__de093ff9_22_ForeachBinaryOpList_cu_a911ec4325multi_tensor_apply_kernelINS1_18TensorListMetadataILi3EEENS1_24BinaryOpListAlphaFunctorIaLi3ELi2ELi2EEEJNS0_7maximumIaEEaEEEvT_T0_DpT1_ --------------------------
	.section	.nv.info._ZN2at6native55_GLOBAL__N__de093ff9_22_ForeachBinaryOpList_cu_a911ec4325multi_tensor_apply_kernelINS1_18TensorListMetadataILi3EEENS1_24BinaryOpListAlphaFunctorIaLi3ELi2ELi2EEEJNS0_7maximumIaEEaEEEvT_T0_DpT1_,"",@"SHT_CUDA_INFO"
	.sectionflags	@""
	.align	4


	//----- nvinfo : EIATTR_CUDA_API_VERSION
	.align		4
        /*0000*/ 	.byte	0x04, 0x37
        /*0002*/ 	.short	(.L_8009 - .L_8008)
.L_8008:
        /*0004*/ 	.word	0x00000082


	//----- nvinfo : EIATTR_KPARAM_INFO
	.align		4
.L_8009:
        /*0008*/ 	.byte	0x04, 0x17
        /*000a*/ 	.short	(.L_8011 - .L_8010)
.L_8010:
        /*000c*/ 	.word	0x00000000
        /*0010*/ 	.short	0x0003
        /*0012*/ 	.short	0x0c4a
        /*0014*/ 	.byte	0x00, 0xf0, 0x05, 0x00


	//----- nvinfo : EIATTR_KPARAM_INFO
	.align		4
.L_8011:
        /*0018*/ 	.byte	0x04, 0x17
        /*001a*/ 	.short	(.L_8013 - .L_8012)
.L_8012:
        /*001c*/ 	.word	0x00000000
        /*0020*/ 	.short	0x0002
        /*0022*/ 	.short	0x0c49
        /*0024*/ 	.byte	0x00, 0xf0, 0x05, 0x00


	//----- nvinfo : EIATTR_KPARAM_INFO
	.align		4
.L_8013:
        /*0028*/ 	.byte	0x04, 0x17
        /*002a*/ 	.short	(.L_8015 - .L_8014)
.L_8014:
        /*002c*/ 	.word	0x00000000
        /*0030*/ 	.short	0x0001
        /*0032*/ 	.short	0x0c48
        /*0034*/ 	.byte	0x00, 0xf0, 0x05, 0x00


	//----- nvinfo : EIATTR_KPARAM_INFO
	.align		4
.L_8015:
        /*0038*/ 	.byte	0x04, 0x17
        /*003a*/ 	.short	(.L_8017 - .L_8016)
.L_8016:
        /*003c*/ 	.word	0x00000000
        /*0040*/ 	.short	0x0000
        /*0042*/ 	.short	0x0000
        /*0044*/ 	.byte	0x00, 0xf0, 0x21, 0x31


	//----- nvinfo : EIATTR_SPARSE_MMA_MASK
	.align		4
.L_8017:
        /*0048*/ 	.byte	0x03, 0x50
        /*004a*/ 	.short	0x0000


	//----- nvinfo : EIATTR_MAXREG_COUNT
	.align		4
        /*004c*/ 	.byte	0x03, 0x1b
        /*004e*/ 	.short	0x0080


	//----- nvinfo : EIATTR_MERCURY_ISA_VERSION
	.align		4
        /*0050*/ 	.byte	0x03, 0x5f
        /*0052*/ 	.short	0x0101


	//----- nvinfo : EIATTR_VRC_CTA_INIT_COUNT
	.align		4
        /*0054*/ 	.byte	0x02, 0x4a
	.zero		1
	.zero		1


	//----- nvinfo : EIATTR_EXIT_INSTR_OFFSETS
	.align		4
        /*0058*/ 	.byte	0x04, 0x1c
        /*005a*/ 	.short	(.L_8019 - .L_8018)


	//   ....[0]....
.L_8018:
        /*005c*/ 	.word	0x000001a0


	//   ....[1]....
        /*0060*/ 	.word	0x000009b0


	//   ....[2]....
        /*0064*/ 	.word	0x00000a00


	//   ....[3]....
        /*0068*/ 	.word	0x00000dd0


	//----- nvinfo : EIATTR_MAX_THREADS
	.align		4
.L_8019:
        /*006c*/ 	.byte	0x04, 0x05
        /*006e*/ 	.short	(.L_8021 - .L_8020)
.L_8020:
        /*0070*/ 	.word	0x00000200
        /*0074*/ 	.word	0x00000001
        /*0078*/ 	.word	0x00000001


	//----- nvinfo : EIATTR_CRS_STACK_SIZE
	.align		4
.L_8021:
        /*007c*/ 	.byte	0x04, 0x1e
        /*007e*/ 	.short	(.L_8023 - .L_8022)
.L_8022:
        /*0080*/ 	.word	0x00000000


	//----- nvinfo : EIATTR_CBANK_PARAM_SIZE
	.align		4
.L_8023:
        /*0084*/ 	.byte	0x03, 0x19
        /*0086*/ 	.short	0x0c4b


	//----- nvinfo : EIATTR_PARAM_CBANK
	.align		4
        /*0088*/ 	.byte	0x04, 0x0a
        /*008a*/ 	.short	(.L_8025 - .L_8024)
	.align		4
.L_8024:
        /*008c*/ 	.word	index@(.nv.constant0._ZN2at6native55_GLOBAL__N__de093ff9_22_ForeachBinaryOpList_cu_a911ec4325multi_tensor_apply_kernelINS1_18TensorListMetadataILi3EEENS1_24BinaryOpListAlphaFunctorIaLi3ELi2ELi2EEEJNS0_7maximumIaEEaEEEvT_T0_DpT1_)
        /*0090*/ 	.short	0x0380
        /*0092*/ 	.short	0x0c4b


	//----- nvinfo : EIATTR_SW_WAR
	.align		4
.L_8025:
        /*0094*/ 	.byte	0x04, 0x36
        /*0096*/ 	.short	(.L_8027 - .L_8026)
.L_8026:
        /*0098*/ 	.word	0x00000008
.L_8027:


//--------------------- .nv.info._ZN2at6native55_GLOBAL__N__de093ff9_22_ForeachBinaryOpList_cu_a911ec4325multi_tensor_apply_kernelINS1_18TensorListMetadataILi3EEENS1_24BinaryOpListAlphaFunctorIhLi3ELi2ELi2EEEJNS0_7maximumIhEEhEEEvT_T0_DpT1_ --------------------------
	.section	.nv.info._ZN2at6native55_GLOBAL__N__de093ff9_22_ForeachBinaryOpList_cu_a911ec4325multi_tensor_apply_kernelINS1_18TensorListMetadataILi3EEENS1_24BinaryOpListAlphaFunctorIhLi3ELi2ELi2EEEJNS0_7maximumIhEEhEEEvT_T0_DpT1_,"",@"SHT_CUDA_INFO"
	.sectionflags	@""
	.align	4


	//----- nvinfo : EIATTR_CUDA_API_VERSION
	.align		4
        /*0000*/ 	.byte	0x04, 0x37
        /*0002*/ 	.short	(.L_8029 - .L_8028)
.L_8028:
        /*0004*/ 	.word	0x00000082


	//----- nvinfo : EIATTR_KPARAM_INFO
	.align		4
.L_8029:
        /*0008*/ 	.byte	0x04, 0x17
        /*000a*/ 	.short	(.L_8031 - .L_8030)
.L_8030:
        /*000c*/ 	.word	0x00000000
        /*0010*/ 	.short	0x0003
        /*0012*/ 	.short	0x0c4a
        /*0014*/ 	.byte	0x00, 0xf0, 0x05, 0x00


	//----- nvinfo : EIATTR_KPARAM_INFO
	.align		4
.L_8031:
        /*0018*/ 	.byte	0x04, 0x17
        /*001a*/ 	.short	(.L_8033 - .L_8032)
.L_8032:
        /*001c*/ 	.word	0x00000000
        /*0020*/ 	.short	0x0002
        /*0022*/ 	.short	0x0c49
        /*0024*/ 	.byte	0x00, 0xf0, 0x05, 0x00


	//----- nvinfo : EIATTR_KPARAM_INFO
	.align		4
.L_8033:
        /*0028*/ 	.byte	0x04, 0x17
        /*002a*/ 	.short	(.L_8035 - .L_8034)
.L_8034:
        /*002c*/ 	.word	0x00000000
        /*0030*/ 	.short	0x0001
        /*0032*/ 	.short	0x0c48
        /*0034*/ 	.byte	0x00, 0xf0, 0x05, 0x00


	//----- nvinfo : EIATTR_KPARAM_INFO
	.align		4
.L_8035:
        /*0038*/ 	.byte	0x04, 0x17
        /*003a*/ 	.short	(.L_8037 - .L_8036)
.L_8036:
        /*003c*/ 	.word	0x00000000
        /*0040*/ 	.short	0x0000
        /*0042*/ 	.short	0x0000
        /*0044*/ 	.byte	0x00, 0xf0, 0x21, 0x31


	//----- nvinfo : EIATTR_SPARSE_MMA_MASK
	.align		4
.L_8037:
        /*0048*/ 	.byte	0x03, 0x50
        /*004a*/ 	.short	0x0000


	//----- nvinfo : EIATTR_MAXREG_COUNT
	.align		4
        /*004c*/ 	.byte	0x03, 0x1b
        /*004e*/ 	.short	0x0080


	//----- nvinfo : EIATTR_MERCURY_ISA_VERSION
	.align		4
        /*0050*/ 	.byte	0x03, 0x5f
        /*0052*/ 	.short	0x0101


	//----- nvinfo : EIATTR_VRC_CTA_INIT_COUNT
	.align		4
        /*0054*/ 	.byte	0x02, 0x4a
	.zero		1
	.zero		1


	//----- nvinfo : EIATTR_EXIT_INSTR_OFFSETS
	.align		4
        /*0058*/ 	.byte	0x04, 0x1c
        /*005a*/ 	.short	(.L_8039 - .L_8038)


	//   ....[0]....
.L_8038:
        /*005c*/ 	.word	0x000001a0


	//   ....[1]....
        /*0060*/ 	.word	0x00000930


	//   ....[2]....
        /*0064*/ 	.word	0x00000980


	//   ....[3]....
        /*0068*/ 	.word	0x00000ce0


	//----- nvinfo : EIATTR_MAX_THREADS
	.align		4
.L_8039:
        /*006c*/ 	.byte	0x04, 0x05
        /*006e*/ 	.short	(.L_8041 - .L_8040)
.L_8040:
        /*0070*/ 	.word	0x00000200
        /*0074*/ 	.word	0x00000001
        /*0078*/ 	.word	0x00000001


	//----- nvinfo : EIATTR_CRS_STACK_SIZE
	.align		4
.L_8041:
        /*007c*/ 	.byte	0x04, 0x1e
        /*007e*/ 	.short	(.L_8043 - .L_8042)
.L_8042:
        /*0080*/ 	.word	0x00000000


	//----- nvinfo : EIATTR_CBANK_PARAM_SIZE
	.align		4
.L_8043:
        /*0084*/ 	.byte	0x03, 0x19
        /*0086*/ 	.short	0x0c4b


	//----- nvinfo : EIATTR_PARAM_CBANK
	.align		4
        /*0088*/ 	.byte	0x04, 0x0a
        /*008a*/ 	.short	(.L_8045 - .L_8044)
	.align		4
.L_8044:
        /*008c*/ 	.word	index@(.nv.constant0._ZN2at6native55_GLOBAL__N__de093ff9_22_ForeachBinaryOpList_cu_a911ec4325multi_tensor_apply_kernelINS1_18TensorListMetadataILi3EEENS1_24BinaryOpListAlphaFunctorIhLi3ELi2ELi2EEEJNS0_7maximumIhEEhEEEvT_T0_DpT1_)
        /*0090*/ 	.short	0x0380
        /*0092*/ 	.short	0x0c4b


	//----- nvinfo : EIATTR_SW_WAR
	.align		4
.L_8045:
        /*0094*/ 	.byte	0x04, 0x36
        /*0096*/ 	.short	(.L_8047 - .L_8046)
.L_8046:
        /*0098*/ 	.word	0x00000008
.L_8047:


//--------------------- .nv.info._ZN2at6native55_GLOBAL__N__de093ff9_22_ForeachBinaryOpList_cu_a911ec4325multi_tensor_apply_kernelINS1_18TensorListMetadataILi2EEENS1_24BinaryOpListAlphaFunctorIN3c104HalfELi2ELi2ELi0EEEJNS0_7maximumIfEEfEEEvT_T0_DpT1_ --------------------------
	.section	.nv.info._ZN2at6native55_GLOBAL__N__de093ff9_22_ForeachBinaryOpList_cu_a911ec4325multi_tensor_apply_kernelINS1_18TensorListMetadataILi2EEENS1_24BinaryOpListAlphaFunctorIN3c104HalfELi2ELi2ELi0EEEJNS0_7maximumIfEEfEEEvT_T0_DpT1_,"",@"SHT_CUDA_INFO"
	.sectionflags	@""
	.align	4


	//----- nvinfo : EIATTR_CUDA_API_VERSION
	.align		4
        /*0000*/ 	.byte	0x04, 0x37
        /*0002*/ 	.short	(.L_8049 - .L_8048)
.L_8048:
        /*0004*/ 	.word	0x00000082


	//----- nvinfo : EIATTR_KPARAM_INFO
	.align		4
.L_8049:
        /*0008*/ 	.byte	0x04, 0x17
        /*000a*/ 	.short	(.L_8051 - .L_8050)
.L_8050:
        /*000c*/ 	.word	0x00000000
        /*0010*/ 	.short	0x0003
        /*0012*/ 	.short	0x0c4c
        /*0014*/ 	.byte	0x00, 0xf0, 0x11, 0x00


	//----- nvinfo : EIATTR_KPARAM_INFO
	.align		4
.L_8051:
        /*0018*/ 	.byte	0x04, 0x17
        /*001a*/ 	.short	(.L_8053 - .L_8052)
.L_8052:
        /*001c*/ 	.word	0x00000000
        /*0020*/ 	.short	0x0002
        /*0022*/ 	.short	0x0c49
        /*0024*/ 	.byte	0x00, 0xf0, 0x05, 0x00


	//----- nvinfo : EIATTR_KPARAM_INFO
	.align		4
.L_8053:
        /*0028*/ 	.byte	0x04, 0x17
        /*002a*/ 	.short	(.L_8055 - .L_8054)
.L_8054:
        /*002c*/ 	.word	0x00000000
        /*0030*/ 	.short	0x0001
        /*0032*/ 	.short	0x0c48
        /*0034*/ 	.byte	0x00, 0xf0, 0x05, 0x00


	//----- nvinfo : EIATTR_KPARAM_INFO
	.align		4
.L_8055:
        /*0038*/ 	.byte	0x04, 0x17
        /*003a*/ 	.short	(.L_8057 - .L_8056)
.L_8056:
        /*003c*/ 	.word	0x00000000
        /*0040*/ 	.short	0x0000
        /*0042*/ 	.short	0x0000
        /*0044*/ 	.byte	0x00, 0xf0, 0x21, 0x31


	//----- nvinfo : EIATTR_SPARSE_MMA_MASK
	.align		4
.L_8057:
        /*0048*/ 	.byte	0x03, 0x50
        /*004a*/ 	.short	0x0000


	//----- nvinfo : EIATTR_MAXREG_COUNT
	.align		4
        /*004c*/ 	.byte	0x03, 0x1b
        /*004e*/ 	.short	0x0080


	//----- nvinfo : EIATTR_MERCURY_ISA_VERSION
	.align		4
        /*0050*/ 	.byte	0x03, 0x5f
        /*0052*/ 	.short	0x0101


	//----- nvinfo : EIATTR_VRC_CTA_INIT_COUNT
	.align		4
        /*0054*/ 	.byte	0x02, 0x4a
	.zero		1
	.zero		1


	//----- nvinfo : EIATTR_EXIT_INSTR_OFFSETS
	.align		4
        /*0058*/ 	.byte	0x04, 0x1c
        /*005a*/ 	.short	(.L_8059 - .L_8058)


	//   ....[0]....
.L_8058:
        /*005c*/ 	.word	0x00000170


	//   ....[1]....
        /*0060*/ 	.word	0x000007a0


	//   ....[2]....
        /*0064*/ 	.word	0x000007f0


	//   ....[3]....
        /*0068*/ 	.word	0x00000af0


	//----- nvinfo : EIATTR_MAX_THREADS
	.align		4
.L_8059:
        /*006c*/ 	.byte	0x04, 0x05
        /*006e*/ 	.short	(.L_8061 - .L_8060)
.L_8060:
        /*0070*/ 	.word	0x00000200
        /*0074*/ 	.word	0x00000001
        /*0078*/ 	.word	0x00000001


	//----- nvinfo : EIATTR_CRS_STACK_SIZE
	.align		4
.L_8061:
        /*007c*/ 	.byte	0x04, 0x1e
        /*007e*/ 	.short	(.L_8063 - .L_8062)
.L_8062:
        /*0080*/ 	.word	0x00000000


	//----- nvinfo : EIATTR_CBANK_PARAM_SIZE
	.align		4
.L_8063:
        /*0084*/ 	.byte	0x03, 0x19
        /*0086*/ 	.short	0x0c50


	//----- nvinfo : EIATTR_PARAM_CBANK
	.align		4
        /*0088*/ 	.byte	0x04, 0x0a
        /*008a*/ 	.short	(.L_8065 - .L_8064)
	.align		4
.L_8064:
        /*008c*/ 	.word	index@(.nv.constant0._ZN2at6native55_GLOBAL__N__de093ff9_22_ForeachBinaryOpList_cu_a911ec4325multi_tensor_apply_kernelINS1_18TensorListMetadataILi2EEENS1_24BinaryOpListAlphaFunctorIN3c104HalfELi2ELi2ELi0EEEJNS0_7maximumIfEEfEEEvT_T0_DpT1_)
        /*0090*/ 	.short	0x0380
        /*0092*/ 	.short	0x0c50


	//----- nvinfo : EIATTR_SW_WAR
	.align		4
.L_8065:
        /*0094*/ 	.byte	0x04, 0x36
        /*0096*/ 	.short	(.L_8067 - .L_8066)
.L_8066:
        /*0098*/ 	.word	0x00000008
.L_8067:


//--------------------- .nv.info._ZN2at6native55_GLOBAL__N__de093ff9_22_ForeachBinaryOpList_cu_a911ec4325multi_tensor_apply_kernelINS1_18TensorListMetadataILi2EEENS1_24BinaryOpListAlphaFunctorIN3c108BFloat16ELi2ELi2ELi0EEEJNS0_7maximumIfEEfEEEvT_T0_DpT1_ --------------------------
	.section	.nv.info._ZN2at6native55_GLOBAL__N__de093ff9_22_ForeachBinaryOpList_cu_a911ec4325multi_tensor_apply_kernelINS1_18TensorListMetadataILi2EEENS1_24BinaryOpListAlphaFunctorIN3c108BFloat16ELi2ELi2ELi0EEEJNS0_7maximumIfEEfEEEvT_T0_DpT1_,"",@"SHT_CUDA_INFO"
	.sectionflags	@""
	.align	4


	//----- nvinfo : EIATTR_CUDA_API_VERSION
	.align		4
        /*0000*/ 	.byte	0x04, 0x37
        /*0002*/ 	.short	(.L_8069 - .L_8068)
.L_8068:
        /*0004*/ 	.word	0x00000082


	//----- nvinfo : EIATTR_KPARAM_INFO
	.align		4
.L_8069:
        /*0008*/ 	.byte	0x04, 0x17
        /*000a*/ 	.short	(.L_8071 - .L_8070)
.L_8070:
        /*000c*/ 	.word	0x00000000
        /*0010*/ 	.short	0x0003
        /*0012*/ 	.short	0x0c4c
        /*0014*/ 	.byte	0x00, 0xf0, 0x11, 0x00


	//----- nvinfo : EIATTR_KPARAM_INFO
	.align		4
.L_8071:
        /*0018*/ 	.byte	0x04, 0x17
        /*001a*/ 	.short	(.L_8073 - .L_8072)
.L_8072:
        /*001c*/ 	.word	0x00000000
        /*0020*/ 	.short	0x0002
        /*0022*/ 	.short	0x0c49
        /*0024*/ 	.byte	0x00, 0xf0, 0x05, 0x00


	//----- nvinfo : EIATTR_KPARAM_INFO
	.align		4
.L_8073:
        /*0028*/ 	.byte	0x04, 0x17
        /*002a*/ 	.short	(.L_8075 - .L_8074)
.L_8074:
        /*002c*/ 	.word	0x00000000
        /*0030*/ 	.short	0x0001
        /*0032*/ 	.short	0x0c48
        /*0034*/ 	.byte	0x00, 0xf0, 0x05, 0x00


	//----- nvinfo : EIATTR_KPARAM_INFO
	.align		4
.L_8075:
        /*0038*/ 	.byte	0x04, 0x17
        /*003a*/ 	.short	(.L_8077 - .L_8076)
.L_8076:
        /*003c*/ 	.word	0x00000000
        /*0040*/ 	.short	0x0000
        /*0042*/ 	.short	0x0000
        /*0044*/ 	.byte	0x00, 0xf0, 0x21, 0x31


	//----- nvinfo : EIATTR_SPARSE_MMA_MASK
	.align		4
.L_8077:
        /*0048*/ 	.byte	0x03, 0x50
        /*004a*/ 	.short	0x0000


	//----- nvinfo : EIATTR_MAXREG_COUNT
	.align		4
        /*004c*/ 	.byte	0x03, 0x1b
        /*004e*/ 	.short	0x0080


	//----- nvinfo : EIATTR_MERCURY_ISA_VERSION
	.align		4
        /*0050*/ 	.byte	0x03, 0x5f
        /*0052*/ 	.short	0x0101


	//----- nvinfo : EIATTR_VRC_CTA_INIT_COUNT
	.align		4
        /*0054*/ 	.byte	0x02, 0x4a
	.zero		1
	.zero		1


	//----- nvinfo : EIATTR_EXIT_INSTR_OFFSETS
	.align		4
        /*0058*/ 	.byte	0x04, 0x1c
        /*005a*/ 	.short	(.L_8079 - .L_8078)


	//   ....[0]....
.L_8078:
        /*005c*/ 	.word	0x00000170


	//   ....[1]....
        /*0060*/ 	.word	0x000007a0


	//   ....[2]....
        /*0064*/ 	.word	0x000007f0


	//   ....[3]....
        /*0068*/ 	.word	0x00000b30


	//----- nvinfo : EIATTR_MAX_THREADS
	.align		4
.L_8079:
        /*006c*/ 	.byte	0x04, 0x05
        /*006e*/ 	.short	(.L_8081 - .L_8080)
.L_8080:
        /*0070*/ 	.word	0x00000200
        /*0074*/ 	.word	0x00000001
        /*0078*/ 	.word	0x00000001


	//----- nvinfo : EIATTR_CRS_STACK_SIZE
	.align		4
.L_8081:
        /*007c*/ 	.byte	0x04, 0x1e
        /*007e*/ 	.short	(.L_8083 - .L_8082)
.L_8082:
        /*0080*/ 	.word	0x00000000


	//----- nvinfo : EIATTR_CBANK_PARAM_SIZE
	.align		4
.L_8083:
        /*0084*/ 	.byte	0x03, 0x19
        /*0086*/ 	.short	0x0c50


	//----- nvinfo : EIATTR_PARAM_CBANK
	.align		4
        /*0088*/ 	.byte	0x04, 0x0a
        /*008a*/ 	.short	(.L_8085 - .L_8084)
	.align		4
.L_8084:
        /*008c*/ 	.word	index@(.nv.constant0._ZN2at6native55_GLOBAL__N__de093ff9_22_ForeachBinaryOpList_cu_a911ec4325multi_tensor_apply_kernelINS1_18TensorListMetadataILi2EEENS1_24BinaryOpListAlphaFunctorIN3c108BFloat16ELi2ELi2ELi0EEEJNS0_7maximumIfEEfEEEvT_T0_DpT1_)
        /*0090*/ 	.short	0x0380
        /*0092*/ 	.short	0x0c50


	//----- nvinfo : EIATTR_SW_WAR
	.align		4
.L_8085:
        /*0094*/ 	.byte	0x04, 0x36
        /*0096*/ 	.short	(.L_8087 - .L_8086)
.L_8086:
        /*0098*/ 	.word	0x00000008
.L_8087:


//--------------------- .nv.info._ZN2at6native55_GLOBAL__N__de093ff9_22_ForeachBinaryOpList_cu_a911ec4325multi_tensor_apply_kernelINS1_18TensorListMetadataILi2EEENS1_24BinaryOpListAlphaFunctorIfLi2ELi2ELi0EEEJNS0_7maximumIfEEfEEEvT_T0_DpT1_ --------------------------
	.section	.nv.info._ZN2at6native55_GLOBAL__N__de093ff9_22_ForeachBinaryOpList_cu_a911ec4325multi_tensor_apply_kernelINS1_18TensorListMetadataILi2EEENS1_24BinaryOpListAlphaFunctorIfLi2ELi2ELi0EEEJNS0_7maximumIfEEfEEEvT_T0_DpT1_,"",@"SHT_CUDA_INFO"
	.sectionflags	@""
	.align	4


	//----- nvinfo : EIATTR_CUDA_API_VERSION
	.align		4
        /*0000*/ 	.byte	0x04, 0x37
        /*0002*/ 	.short	(.L_8089 - .L_8088)
.L_8088:
        /*0004*/ 	.word	0x00000082


	//----- nvinfo : EIATTR_KPARAM_INFO
	.align		4
.L_8089:
        /*0008*/ 	.byte	0x04, 0x17
        /*000a*/ 	.short	(.L_8091 - .L_8090)
.L_8090:
        /*000c*/ 	.word	0x00000000
        /*0010*/ 	.short	0x0003
        /*0012*/ 	.short	0x0c4c
        /*0014*/ 	.byte	0x00, 0xf0, 0x11, 0x00


	//----- nvinfo : EIATTR_KPARAM_INFO
	.align		4
.L_8091:
        /*0018*/ 	.byte	0x04, 0x17
        /*001a*/ 	.short	(.L_8093 - .L_8092)
.L_8092:
        /*001c*/ 	.word	0x00000000
        /*0020*/ 	.short	0x0002
        /*0022*/ 	.short	0x0c49
        /*0024*/ 	.byte	0x00, 0xf0, 0x05, 0x00


	//----- nvinfo : EIATTR_KPARAM_INFO
	.align		4
.L_8093:
        /*0028*/ 	.byte	0x04, 0x17
        /*002a*/ 	.short	(.L_8095 - .L_8094)
.L_8094:
        /*002c*/ 	.word	0x00000000
        /*0030*/ 	.short	0x0001
        /*0032*/ 	.short	0x0c48
        /*0034*/ 	.byte	0x00, 0xf0, 0x05, 0x00


	//----- nvinfo : EIATTR_KPARAM_INFO
	.align		4
.L_8095:
        /*0038*/ 	.byte	0x04, 0x17
        /*003a*/ 	.short	(.L_8097 - .L_8096)
.L_8096:
        /*003c*/ 	.word	0x00000000
        /*0040*/ 	.short	0x0000
        /*0042*/ 	.short	0x0000
        /*0044*/ 	.byte	0x00, 0xf0, 0x21, 0x31


	//----- nvinfo : EIATTR_SPARSE_MMA_MASK
	.align		4
.L_8097:
        /*0048*/ 	.byte	0x03, 0x50
        /*004a*/ 	.short	0x0000


	//----- nvinfo : EIATTR_MAXREG_COUNT
	.align		4
        /*004c*/ 	.byte	0x03, 0x1b
        /*004e*/ 	.short	0x0080


	//----- nvinfo : EIATTR_MERCURY_ISA_VERSION
	.align		4
        /*0050*/ 	.byte	0x03, 0x5f
        /*0052*/ 	.short	0x0101


	//----- nvinfo : EIATTR_VRC_CTA_INIT_COUNT
	.align		4
        /*0054*/ 	.byte	0x02, 0x4a
	.zero		1
	.zero		1


	//----- nvinfo : EIATTR_EXIT_INSTR_OFFSETS
	.align		4
        /*0058*/ 	.byte	0x04, 0x1c
        /*005a*/ 	.short	(.L_8099 - .L_8098)


	//   ....[0]....
.L_8098:
        /*005c*/ 	.word	0x00000160


	//   ....[1]....
        /*0060*/ 	.word	0x000007c0


	//   ....[2]....
        /*0064*/ 	.word	0x00000810


	//   ....[3]....
        /*0068*/ 	.word	0x00000a70


	//----- nvinfo : EIATTR_MAX_THREADS
	.align		4
.L_8099:
        /*006c*/ 	.byte	0x04, 0x05
        /*006e*/ 	.short	(.L_8101 - .L_8100)
.L_8100:
        /*0070*/ 	.word	0x00000200
        /*0074*/ 	.word	0x00000001
        /*0078*/ 	.word	0x00000001


	//----- nvinfo : EIATTR_CRS_STACK_SIZE
	.align		4
.L_8101:
        /*007c*/ 	.byte	0x04, 0x1e
        /*007e*/ 	.short	(.L_8103 - .L_8102)
.L_8102:
        /*0080*/ 	.word	0x00000000


	//----- nvinfo : EIATTR_CBANK_PARAM_SIZE
	.align		4
.L_8103:
        /*0084*/ 	.byte	0x03, 0x19
        /*0086*/ 	.short	0x0c50


	//----- nvinfo : EIATTR_PARAM_CBANK
	.align		4
        /*0088*/ 	.byte	0x04, 0x0a
        /*008a*/ 	.short	(.L_8105 - .L_8104)
	.align		4
.L_8104:
        /*008c*/ 	.word	index@(.nv.constant0._ZN2at6native55_GLOBAL__N__de093ff9_22_ForeachBinaryOpList_cu_a911ec4325multi_tensor_apply_kernelINS1_18TensorListMetadataILi2EEENS1_24BinaryOpListAlphaFunctorIfLi2ELi2ELi0EEEJNS0_7maximumIfEEfEEEvT_T0_DpT1_)
        /*0090*/ 	.short	0x0380
        /*0092*/ 	.short	0x0c50


	//----- nvinfo : EIATTR_SW_WAR
	.align		4
.L_8105:
        /*0094*/ 	.byte	0x04, 0x36
        /*0096*/ 	.short	(.L_8107 - .L_8106)
.L_8106:
        /*0098*/ 	.word	0x00000008
.L_8107:


//--------------------- .nv.info._ZN2at6native55_GLOBAL__N__de093ff9_22_ForeachBinaryOpList_cu_a911ec4325multi_tensor_apply_kernelINS1_18TensorListMetadataILi2EEENS1_24BinaryOpListAlphaFunctorIdLi2ELi2ELi0EEEJNS0_7maximumIdEEdEEEvT_T0_DpT1_ --------------------------
	.section	.nv.info._ZN2at6native55_GLOBAL__N__de093ff9_22_ForeachBinaryOpList_cu_a911ec4325multi_tensor_apply_kernelINS1_18TensorListMetadataILi2EEENS1_24BinaryOpListAlphaFunctorIdLi2ELi2ELi0EEEJNS0_7maximumIdEEdEEEvT_T0_DpT1_,"",@"SHT_CUDA_INFO"
	.sectionflags	@""
	.align	4


	//----- nvinfo : EIATTR_CUDA_API_VERSION
	.align		4
        /*0000*/ 	.byte	0x04, 0x37
        /*0002*/ 	.short	(.L_8109 - .L_8108)
.L_8108:
        /*0004*/ 	.word	0x00000082


	//----- nvinfo : EIATTR_KPARAM_INFO
	.align		4
.L_8109:
        /*0008*/ 	.byte	0x04, 0x17
        /*000a*/ 	.short	(.L_8111 - .L_8110)
.L_8110:
        /*000c*/ 	.word	0x00000000
        /*0010*/ 	.short	0x0003
        /*0012*/ 	.short	0x0c50
        /*0014*/ 	.byte	0x00, 0xf0, 0x21, 0x00


	//----- nvinfo : EIATTR_KPARAM_INFO
	.align		4
.L_8111:
        /*0018*/ 	.byte	0x04, 0x17
        /*001a*/ 	.short	(.L_8113 - .L_8112)
.L_8112:
        /*001c*/ 	.word	0x00000000
        /*0020*/ 	.short	0x0002
        /*0022*/ 	.short	0x0c49
        /*0024*/ 	.byte	0x00, 0xf0, 0x05, 0x00


	//----- nvinfo : EIATTR_KPARAM_INFO
	.align		4
.L_8113:
        /*0028*/ 	.byte	0x04, 0x17
        /*002a*/ 	.short	(.L_8115 - .L_8114)
.L_8114:
        /*002c*/ 	.word	0x00000000
        /*0030*/ 	.short	0x0001
        /*0032*/ 	.short	0x0c48
        /*0034*/ 	.byte	0x00, 0xf0, 0x05, 0x00


	//----- nvinfo : EIATTR_KPARAM_INFO
	.align		4
.L_8115:
        /*0038*/ 	.byte	0x04, 0x17
        /*003a*/ 	.short	(.L_8117 - .L_8116)
.L_8116:
        /*003c*/ 	.word	0x00000000
        /*0040*/ 	.short	0x0000
        /*0042*/ 	.short	0x0000
        /*0044*/ 	.byte	0x00, 0xf0, 0x21, 0x31


	//----- nvinfo : EIATTR_SPARSE_MMA_MASK
	.align		4
.L_8117:
        /*0048*/ 	.byte	0x03, 0x50
        /*004a*/ 	.short	0x0000


	//----- nvinfo : EIATTR_MAXREG_COUNT
	.align		4
        /*004c*/ 	.byte	0x03, 0x1b
        /*004e*/ 	.short	0x0080


	//----- nvinfo : EIATTR_MERCURY_ISA_VERSION
	.align		4
        /*0050*/ 	.byte	0x03, 0x5f
        /*0052*/ 	.short	0x0101


	//----- nvinfo : EIATTR_VRC_CTA_INIT_COUNT
	.align		4
        /*0054*/ 	.byte	0x02, 0x4a
	.zero		1
	.zero		1


	//----- nvinfo : EIATTR_EXIT_INSTR_OFFSETS
	.align		4
        /*0058*/ 	.byte	0x04, 0x1c
        /*005a*/ 	.short	(.L_8119 - .L_8118)


	//   ....[0]....
.L_8118:
        /*005c*/ 	.word	0x00000170


	//   ....[1]....
        /*0060*/ 	.word	0x000008e0


	//   ....[2]....
        /*0064*/ 	.word	0x00000930


	//   ....[3]....
        /*0068*/ 	.word	0x00000c70


	//----- nvinfo : EIATTR_MAX_THREADS
	.align		4
.L_8119:
        /*006c*/ 	.byte	0x04, 0x05
        /*006e*/ 	.short	(.L_8121 - .L_8120)
.L_8120:
        /*0070*/ 	.word	0x00000200
        /*0074*/ 	.word	0x00000001
        /*0078*/ 	.word	0x00000001


	//----- nvinfo : EIATTR_CRS_STACK_SIZE
	.align		4
.L_8121:
        /*007c*/ 	.byte	0x04, 0x1e
        /*007e*/ 	.short	(.L_8123 - .L_8122)
.L_8122:
        /*0080*/ 	.word	0x00000000


	//----- nvinfo : EIATTR_CBANK_PARAM_SIZE
	.align		4
.L_8123:
        /*0084*/ 	.byte	0x03, 0x19
        /*0086*/ 	.short	0x0c58


	//----- nvinfo : EIATTR_PARAM_CBANK
	.align		4
        /*0088*/ 	.byte	0x04, 0x0a
        /*008a*/ 	.short	(.L_8125 - .L_8124)
	.align		4
.L_8124:
        /*008c*/ 	.word	index@(.nv.constant0._ZN2at6native55_GLOBAL__N__de093ff9_22_ForeachBinaryOpList_cu_a911ec4325multi_tensor_apply_kernelINS1_18TensorListMetadataILi2EEENS1_24BinaryOpListAlphaFunctorIdLi2ELi2ELi0EEEJNS0_7maximumIdEEdEEEvT_T0_DpT1_)
        /*0090*/ 	.short	0x0380
        /*0092*/ 	.short	0x0c58


	//----- nvinfo : EIATTR_SW_WAR
	.align		4
.L_8125:
        /*0094*/ 	.byte	0x04, 0x36
        /*0096*/ 	.short	(.L_8127 - .L_8126)
.L_8126:
        /*0098*/ 	.word	0x00000008
.L_8127:


//--------------------- .nv.info._ZN2at6native55_GLOBAL__N__de093ff9_22_ForeachBinaryOpList_cu_a911ec4325multi_tensor_apply_kernelINS1_18TensorListMetadataILi2EEENS1_24BinaryOpListAlphaFunctorIsLi2ELi2ELi0EEEJNS0_7maximumIsEEsEEEvT_T0_DpT1_ --------------------------
	.section	.nv.info._ZN2at6native55_GLOBAL__N__de093ff9_22_ForeachBinaryOpList_cu_a911ec4325multi_tensor_apply_kernelINS1_18TensorListMetadataILi2EEENS1_24BinaryOpListAlphaFunctorIsLi2ELi2ELi0EEEJNS0_7maximumIsEEsEEEvT_T0_DpT1_,"",@"SHT_CUDA_INFO"
	.sectionflags	@""
	.align	4


	//----- nvinfo : EIATTR_CUDA_API_VERSION
	.align		4
        /*0000*/ 	.byte	0x04, 0x37
        /*0002*/ 	.short	(.L_8129 - .L_8128)
.L_8128:
        /*0004*/ 	.word	0x00000082


	//----- nvinfo : EIATTR_KPARAM_INFO
	.align		4
.L_8129:
        /*0008*/ 	.byte	0x04, 0x17
        /*000a*/ 	.short	(.L_8131 - .L_8130)
.L_8130:
        /*000c*/ 	.word	0x00000000
        /*0010*/ 	.short	0x0003
        /*0012*/ 	.short	0x0c4a
        /*0014*/ 	.byte	0x00, 0xf0, 0x09, 0x00


	//----- nvinfo : EIATTR_KPARAM_INFO
	.align		4
.L_8131:
        /*0018*/ 	.byte	0x04, 0x17
        /*001a*/ 	.short	(.L_8133 - .L_8132)
.L_8132:
        /*001c*/ 	.word	0x00000000
        /*0020*/ 	.short	0x0002
        /*0022*/ 	.short	0x0c49
        /*0024*/ 	.byte	0x00, 0xf0, 0x05, 0x00


	//----- nvinfo : EIATTR_KPARAM_INFO
	.align		4
.L_8133:
        /*0028*/ 	.byte	0x04, 0x17
        /*002a*/ 	.short	(.L_8135 - .L_8134)
.L_8134:
        /*002c*/ 	.word	0x00000000
        /*0030*/ 	.short	0x0001
        /*0032*/ 	.short	0x0c48
        /*0034*/ 	.byte	0x00, 0xf0, 0x05, 0x00


	//----- nvinfo : EIATTR_KPARAM_INFO
	.align		4
.L_8135:
        /*0038*/ 	.byte	0x04, 0x17
        /*003a*/ 	.short	(.L_8137 - .L_8136)
.L_8136:
        /*003c*/ 	.word	0x00000000
        /*0040*/ 	.short	0x0000
        /*0042*/ 	.short	0x0000
        /*0044*/ 	.byte	0x00, 0xf0, 0x21, 0x31


	//----- nvinfo : EIATTR_SPARSE_MMA_MASK
	.align		4
.L_8137:
        /*0048*/ 	.byte	0x03, 0x50
        /*004a*/ 	.short	0x0000


	//----- nvinfo : EIATTR_MAXREG_COUNT
	.align		4
        /*004c*/ 	.byte	0x03, 0x1b
        /*004e*/ 	.short	0x0080


	//----- nvinfo : EIATTR_MERCURY_ISA_VERSION
	.align		4
        /*0050*/ 	.byte	0x03, 0x5f
        /*0052*/ 	.short	0x0101


	//----- nvinfo : EIATTR_VRC_CTA_INIT_COUNT
	.align		4
        /*0054*/ 	.byte	0x02, 0x4a
	.zero		1
	.zero		1


	//----- nvinfo : EIATTR_EXIT_INSTR_OFFSETS
	.align		4
        /*0058*/ 	.byte	0x04, 0x1c
        /*005a*/ 	.short	(.L_8139 - .L_8138)


	//   ....[0]....
.L_8138:
        /*005c*/ 	.word	0x00000160


	//   ....[1]....
        /*0060*/ 	.word	0x000007e0


	//   ....[2]....
        /*0064*/ 	.word	0x00000830


	//   ....[3]....
        /*0068*/ 	.word	0x00000ac0


	//----- nvinfo : EIATTR_MAX_THREADS
	.align		4
.L_8139:
        /*006c*/ 	.byte	0x04, 0x05
        /*006e*/ 	.short	(.L_8141 - .L_8140)
.L_8140:
        /*0070*/ 	.word	0x00000200
        /*0074*/ 	.word	0x00000001
        /*0078*/ 	.word	0x00000001


	//----- nvinfo : EIATTR_CRS_STACK_SIZE
	.align		4
.L_8141:
        /*007c*/ 	.byte	0x04, 0x1e
        /*007e*/ 	.short	(.L_8143 - .L_8142)
.L_8142:
        /*0080*/ 	.word	0x00000000


	//----- nvinfo : EIATTR_CBANK_PARAM_SIZE
	.align		4
.L_8143:
        /*0084*/ 	.byte	0x03, 0x19
        /*0086*/ 	.short	0x0c4c


	//----- nvinfo : EIATTR_PARAM_CBANK
	.align		4
        /*0088*/ 	.byte	0x04, 0x0a
        /*008a*/ 	.short	(.L_8145 - .L_8144)
	.align		4
.L_8144:
        /*008c*/ 	.word	index@(.nv.constant0._ZN2at6native55_GLOBAL__N__de093ff9_22_ForeachBinaryOpList_cu_a911ec4325multi_tensor_apply_kernelINS1_18TensorListMetadataILi2EEENS1_24BinaryOpListAlphaFunctorIsLi2ELi2ELi0EEEJNS0_7maximumIsEEsEEEvT_T0_DpT1_)
        /*0090*/ 	.short	0x0380
        /*0092*/ 	.short	0x0c4c


	//----- nvinfo : EIATTR_SW_WAR
	.align		4
.L_8145:
        /*0094*/ 	.byte	0x04, 0x36
        /*0096*/ 	.short	(.L_8147 - .L_8146)
.L_8146:
        /*0098*/ 	.word	0x00000008
.L_8147:


//--------------------- .nv.info._ZN2at6native55_GLOBAL__N__de093ff9_22_ForeachBinaryOpList_cu_a911ec4325multi_tensor_apply_kernelINS1_18TensorListMetadataILi2EEENS1_24BinaryOpListAlphaFunctorIlLi2ELi2ELi0EEEJNS0_7maximumIlEElEEEvT_T0_DpT1_ --------------------------
	.section	.nv.info._ZN2at6native55_GLOBAL__N__de093ff9_22_ForeachBinaryOpList_cu_a911ec4325multi_tensor_apply_kernelINS1_18TensorListMetadataILi2EEENS1_24BinaryOpListAlphaFunctorIlLi2ELi2ELi0EEEJNS0_7maximumIlEElEEEvT_T0_DpT1_,"",@"SHT_CUDA_INFO"
	.sectionflags	@""
	.align	4


	//----- nvinfo : EIATTR_CUDA_API_VERSION
	.align		4
        /*0000*/ 	.byte	0x04, 0x37
        /*0002*/ 	.short	(.L_8149 - .L_8148)
.L_8148:
        /*0004*/ 	.word	0x00000082


	//----- nvinfo : EIATTR_KPARAM_INFO
	.align		4
.L_8149:
        /*0008*/ 	.byte	0x04, 0x17
        /*000a*/ 	.short	(.L_8151 - .L_8150)
.L_8150:
        /*000c*/ 	.word	0x00000000
        /*0010*/ 	.short	0x0003
        /*0012*/ 	.short	0x0c50
        /*0014*/ 	.byte	0x00, 0xf0, 0x21, 0x00


	//----- nvinfo : EIATTR_KPARAM_INFO
	.align		4
.L_8151:
        /*0018*/ 	.byte	0x04, 0x17
        /*001a*/ 	.short	(.L_8153 - .L_8152)
.L_8152:
        /*001c*/ 	.word	0x00000000
        /*0020*/ 	.short	0x0002
        /*0022*/ 	.short	0x0c49
        /*0024*/ 	.byte	0x00, 0xf0, 0x05, 0x00


	//----- nvinfo : EIATTR_KPARAM_INFO
	.align		4
.L_8153:
        /*0028*/ 	.byte	0x04, 0x17
        /*002a*/ 	.short	(.L_8155 - .L_8154)
.L_8154:
        /*002c*/ 	.word	0x00000000
        /*0030*/ 	.short	0x0001
        /*0032*/ 	.short	0x0c48
        /*0034*/ 	.byte	0x00, 0xf0, 0x05, 0x00


	//----- nvinfo : EIATTR_KPARAM_INFO
	.align		4
.L_8155:
        /*0038*/ 	.byte	0x04, 0x17
        /*003a*/ 	.short	(.L_8157 - .L_8156)
.L_8156:
        /*003c*/ 	.word	0x00000000
        /*0040*/ 	.short	0x0000
        /*0042*/ 	.short	0x0000
        /*0044*/ 	.byte	0x00, 0xf0, 0x21, 0x31


	//----- nvinfo : EIATTR_SPARSE_MMA_MASK
	.align		4
.L_8157:
        /*0048*/ 	.byte	0x03, 0x50
        /*004a*/ 	.short	0x0000


	//----- nvinfo : EIATTR_MAXREG_COUNT
	.align		4
        /*004c*/ 	.byte	0x03, 0x1b
        /*004e*/ 	.short	0x0080


	//----- nvinfo : EIATTR_MERCURY_ISA_VERSION
	.align		4
        /*0050*/ 	.byte	0x03, 0x5f
        /*0052*/ 	.short	0x0101


	//----- nvinfo : EIATTR_VRC_CTA_INIT_COUNT
	.align		4
        /*0054*/ 	.byte	0x02, 0x4a
	.zero		1
	.zero		1


	//----- nvinfo : EIATTR_EXIT_INSTR_OFFSETS
	.align		4
        /*0058*/ 	.byte	0x04, 0x1c
        /*005a*/ 	.short	(.L_8159 - .L_8158)


	//   ....[0]....
.L_8158:
        /*005c*/ 	.word	0x00000170


	//   ....[1]....
        /*0060*/ 	.word	0x00000920


	//   ....[2]....
        /*0064*/ 	.word	0x00000970


	//   ....[3]....
        /*0068*/ 	.word	0x00000d00


	//----- nvinfo : EIATTR_MAX_THREADS
	.align		4
.L_8159:
        /*006c*/ 	.byte	0x04, 0x05
        /*006e*/ 	.short	(.L_8161 - .L_8160)
.L_8160:
        /*0070*/ 	.word	0x00000200
        /*0074*/ 	.word	0x00000001
        /*0078*/ 	.word	0x00000001


	//----- nvinfo : EIATTR_CRS_STACK_SIZE
	.align		4
.L_8161:
        /*007c*/ 	.byte	0x04, 0x1e
        /*007e*/ 	.short	(.L_8163 - .L_8162)
.L_8162:
        /*0080*/ 	.word	0x00000000


	//----- nvinfo : EIATTR_CBANK_PARAM_SIZE
	.align		4
.L_8163:
        /*0084*/ 	.byte	0x03, 0x19
        /*0086*/ 	.short	0x0c58


	//----- nvinfo : EIATTR_PARAM_CBANK
	.align		4
        /*0088*/ 	.byte	0x04, 0x0a
        /*008a*/ 	.short	(.L_8165 - .L_8164)
	.align		4
.L_8164:
        /*008c*/ 	.word	index@(.nv.constant0._ZN2at6native55_GLOBAL__N__de093ff9_22_ForeachBinaryOpList_cu_a911ec4325multi_tensor_apply_kernelINS1_18TensorListMetadataILi2EEENS1_24BinaryOpListAlphaFunctorIlLi2ELi2ELi0EEEJNS0_7maximumIlEElEEEvT_T0_DpT1_)
        /*0090*/ 	.short	0x0380
        /*0092*/ 	.short	0x0c58


	//----- nvinfo : EIATTR_SW_WAR
	.align		4
.L_8165:
        /*0094*/ 	.byte	0x04, 0x36
        /*0096*/ 	.short	(.L_8167 - .L_8166)
.L_8166:
        /*0098*/ 	.word	0x00000008
.L_8167:


//--------------------- .nv.info._ZN2at6native55_GLOBAL__N__de093ff9_22_ForeachBinaryOpList_cu_a911ec4325multi_tensor_apply_kernelINS1_18TensorListMetadataILi2EEENS1_24BinaryOpListAlphaFunctorIiLi2ELi2ELi0EEEJNS0_7maximumIiEEiEEEvT_T0_DpT1_ --------------------------
	.section	.nv.info._ZN2at6native55_GLOBAL__N__de093ff9_22_ForeachBinaryOpList_cu_a911ec4325multi_tensor_apply_kernelINS1_18TensorListMetadataILi2EEENS1_24BinaryOpListAlphaFunctorIiLi2ELi2ELi0EEEJNS0_7maximumIiEEiEEEvT_T0_DpT1_,"",@"SHT_CUDA_INFO"
	.sectionflags	@""
	.align	4


	//----- nvinfo : EIATTR_CUDA_API_VERSION
	.align		4
        /*0000*/ 	.byte	0x04, 0x37
        /*0002*/ 	.short	(.L_8169 - .L_8168)
.L_8168:
        /*0004*/ 	.word	0x00000082


	//----- nvinfo : EIATTR_KPARAM_INFO
	.align		4
.L_8169:
        /*0008*/ 	.byte	0x04, 0x17
        /*000a*/ 	.short	(.L_8171 - .L_8170)
.L_8170:
        /*000c*/ 	.word	0x00000000
        /*0010*/ 	.short	0x0003
        /*0012*/ 	.short	0x0c4c
        /*0014*/ 	.byte	0x00, 0xf0, 0x11, 0x00


	//----- nvinfo : EIATTR_KPARAM_INFO
	.align		4
.L_8171:
        /*0018*/ 	.byte	0x04, 0x17
        /*001a*/ 	.short	(.L_8173 - .L_8172)
.L_8172:
        /*001c*/ 	.word	0x00000000
        /*0020*/ 	.short	0x0002
        /*0022*/ 	.short	0x0c49
        /*0024*/ 	.byte	0x00, 0xf0, 0x05, 0x00


	//----- nvinfo : EIATTR_KPARAM_INFO
	.align		4
.L_8173:
        /*0028*/ 	.byte	0x04, 0x17
        /*002a*/ 	.short	(.L_8175 - .L_8174)
.L_8174:
        /*002c*/ 	.word	0x00000000
        /*0030*/ 	.short	0x0001
        /*0032*/ 	.short	0x0c48
        /*0034*/ 	.byte	0x00, 0xf0, 0x05, 0x00


	//----- nvinfo : EIATTR_KPARAM_INFO
	.align		4
.L_8175:
        /*0038*/ 	.byte	0x04, 0x17
        /*003a*/ 	.short	(.L_8177 - .L_8176)
.L_8176:
        /*003c*/ 	.word	0x00000000
        /*0040*/ 	.short	0x0000
        /*0042*/ 	.short	0x0000
        /*0044*/ 	.byte	0x00, 0xf0, 0x21, 0x31


	//----- nvinfo : EIATTR_SPARSE_MMA_MASK
	.align		4
.L_8177:
        /*0048*/ 	.byte	0x03, 0x50
        /*004a*/ 	.short	0x0000


	//----- nvinfo : EIATTR_MAXREG_COUNT
	.align		4
        /*004c*/ 	.byte	0x03, 0x1b
        /*004e*/ 	.short	0x0080


	//----- nvinfo : EIATTR_MERCURY_ISA_VERSION
	.align		4
        /*0050*/ 	.byte	0x03, 0x5f
        /*0052*/ 	.short	0x0101


	//----- nvinfo : EIATTR_VRC_CTA_INIT_COUNT
	.align		4
        /*0054*/ 	.byte	0x02, 0x4a
	.zero		1
	.zero		1


	//----- nvinfo : EIATTR_EXIT_INSTR_OFFSETS
	.align		4
        /*0058*/ 	.byte	0x04, 0x1c
        /*005a*/ 	.short	(.L_8179 - .L_8178)


	//   ....[0]....
.L_8178:
        /*005c*/ 	.word	0x00000160


	//   ....[1]....
        /*0060*/ 	.word	0x00000790


	//   ....[2]....
        /*0064*/ 	.word	0x000007e0


	//   ....[3]....
        /*0068*/ 	.word	0x000009c0


	//----- nvinfo : EIATTR_MAX_THREADS
	.align		4
.L_8179:
        /*006c*/ 	.byte	0x04, 0x05
        /*006e*/ 	.short	(.L_8181 - .L_8180)
.L_8180:
        /*0070*/ 	.word	0x00000200
        /*0074*/ 	.word	0x00000001
        /*0078*/ 	.word	0x00000001


	//----- nvinfo : EIATTR_CRS_STACK_SIZE
	.align		4
.L_8181:
        /*007c*/ 	.byte	0x04, 0x1e
        /*007e*/ 	.short	(.L_8183 - .L_8182)
.L_8182:
        /*0080*/ 	.word	0x00000000


	//----- nvinfo : EIATTR_CBANK_PARAM_SIZE
	.align		4
.L_8183:
        /*0084*/ 	.byte	0x03, 0x19
        /*0086*/ 	.short	0x0c50


	//----- nvinfo : EIATTR_PARAM_CBANK
	.align		4
        /*0088*/ 	.byte	0x04, 0x0a
        /*008a*/ 	.short	(.L_8185 - .L_8184)
	.align		4
.L_8184:
        /*008c*/ 	.word	index@(.nv.constant0._ZN2at6native55_GLOBAL__N__de093ff9_22_ForeachBinaryOpList_cu_a911ec4325multi_tensor_apply_kernelINS1_18TensorListMetadataILi2EEENS1_24BinaryOpListAlphaFunctorIiLi2ELi2ELi0EEEJNS0_7maximumIiEEiEEEvT_T0_DpT1_)
        /*0090*/ 	.short	0x0380
        /*0092*/ 	.short	0x0c50


	//----- nvinfo : EIATTR_SW_WAR
	.align		4
.L_8185:
        /*0094*/ 	.byte	0x04, 0x36
        /*0096*/ 	.short	(.L_8187 - .L_8186)
.L_8186:
        /*0098*/ 	.word	0x00000008
.L_8187:


//--------------------- .nv.info._ZN2at6native55_GLOBAL__N__de093ff9_22_ForeachBinaryOpList_cu_a911ec4325multi_tensor_apply_kernelINS1_18TensorListMetadataILi2EEENS1_24BinaryOpListAlphaFunctorIaLi2ELi2ELi0EEEJNS0_7maximumIaEEaEEEvT_T0_DpT1_ --------------------------
	.section	.nv.info._ZN2at6native55_GLOBAL__N__de093ff9_22_ForeachBinaryOpList_cu_a911ec4325multi_tensor_apply_kernelINS1_18TensorListMetadataILi2EEENS1_24BinaryOpListAlphaFunctorIaLi2ELi2ELi0EEEJNS0_7maximumIaEEaEEEvT_T0_DpT1_,"",@"SHT_CUDA_INFO"
	.sectionflags	@""
	.align	4


	//----- nvinfo : EIATTR_CUDA_API_VERSION
	.align		4
        /*0000*/ 	.byte	0x04, 0x37
        /*0002*/ 	.short	(.L_8189 - .L_8188)
.L_8188:
        /*0004*/ 	.word	0x00000082


	//----- nvinfo : EIATTR_KPARAM_INFO
	.align		4
.L_8189:
        /*0008*/ 	.byte	0x04, 0x17
        /*000a*/ 	.short	(.L_8191 - .L_8190)
.L_8190:
        /*000c*/ 	.word	0x00000000
        /*0010*/ 	.short	0x0003
        /*0012*/ 	.short	0x0c4a
        /*0014*/ 	.byte	0x00, 0xf0, 0x05, 0x00


	//----- nvinfo : EIATTR_KPARAM_INFO
	.align		4
.L_8191:
        /*0018*/ 	.byte	0x04, 0x17
        /*001a*/ 	.short	(.L_8193 - .L_8192)
.L_8192:
        /*001c*/ 	.word	0x00000000
        /*0020*/ 	.short	0x0002
        /*0022*/ 	.short	0x0c49
        /*0024*/ 	.byte	0x00, 0xf0, 0x05, 0x00


	//----- nvinfo : EIATTR_KPARAM_INFO
	.align		4
.L_8193:
        /*0028*/ 	.byte	0x04, 0x17
        /*002a*/ 	.short	(.L_8195 - .L_8194)
.L_8194:
        /*002c*/ 	.word	0x00000000
        /*0030*/ 	.short	0x0001
        /*0032*/ 	.short	0x0c48
        /*0034*/ 	.byte	0x00, 0xf0, 0x05, 0x00


	//----- nvinfo : EIATTR_KPARAM_INFO
	.align		4
.L_8195:
        /*0038*/ 	.byte	0x04, 0x17
        /*003a*/ 	.short	(.L_8197 - .L_8196)
.L_8196:
        /*003c*/ 	.word	0x00000000
        /*0040*/ 	.short	0x0000
        /*0042*/ 	.short	0x0000
        /*0044*/ 	.byte	0x00, 0xf0, 0x21, 0x31


	//----- nvinfo : EIATTR_SPARSE_MMA_MASK
	.align		4
.L_8197:
        /*0048*/ 	.byte	0x03, 0x50
        /*004a*/ 	.short	0x0000


	//----- nvinfo : EIATTR_MAXREG_COUNT
	.align		4
        /*004c*/ 	.byte	0x03, 0x1b
        /*004e*/ 	.short	0x0080


	//----- nvinfo : EIATTR_MERCURY_ISA_VERSION
	.align		4
        /*0050*/ 	.byte	0x03, 0x5f
        /*0052*/ 	.short	0x0101


	//----- nvinfo : EIATTR_VRC_CTA_INIT_COUNT
	.align		4
        /*0054*/ 	.byte	0x02, 0x4a
	.zero		1
	.zero		1


	//----- nvinfo : EIATTR_EXIT_INSTR_OFFSETS
	.align		4
        /*0058*/ 	.byte	0x04, 0x1c
        /*005a*/ 	.short	(.L_8199 - .L_8198)


	//   ....[0]....
.L_8198:
        /*005c*/ 	.word	0x00000170


	//   ....[1]....
        /*0060*/ 	.word	0x00000960


	//   ....[2]....
        /*0064*/ 	.word	0x000009b0


	//   ....[3]....
        /*0068*/ 	.word	0x00000d50


	//----- nvinfo : EIATTR_MAX_THREADS
	.align		4
.L_8199:
        /*006c*/ 	.byte	0x04, 0x05
        /*006e*/ 	.short	(.L_8201 - .L_8200)
.L_8200:
        /*0070*/ 	.word	0x00000200
        /*0074*/ 	.word	0x00000001
        /*0078*/ 	.word	0x00000001


	//----- nvinfo : EIATTR_CRS_STACK_SIZE
	.align		4
.L_8201:
        /*007c*/ 	.byte	0x04, 0x1e
        /*007e*/ 	.short	(.L_8203 - .L_8202)
.L_8202:
        /*0080*/ 	.word	0x00000000


	//----- nvinfo : EIATTR_CBANK_PARAM_SIZE
	.align		4
.L_8203:
        /*0084*/ 	.byte	0x03, 0x19
        /*0086*/ 	.short	0x0c4b


	//----- nvinfo : EIATTR_PARAM_CBANK
	.align		4
        /*0088*/ 	.byte	0x04, 0x0a
        /*008a*/ 	.short	(.L_8205 - .L_8204)
	.align		4
.L_8204:
        /*008c*/ 	.word	index@(.nv.constant0._ZN2at6native55_GLOBAL__N__de093ff9_22_ForeachBinaryOpList_cu_a911ec4325multi_tensor_apply_kernelINS1_18TensorListMetadataILi2EEENS1_24BinaryOpListAlphaFunctorIaLi2ELi2ELi0EEEJNS0_7maximumIaEEaEEEvT_T0_DpT1_)
        /*0090*/ 	.short	0x0380
        /*0092*/ 	.short	0x0c4b


	//----- nvinfo : EIATTR_SW_WAR
	.align		4
.L_8205:
        /*0094*/ 	.byte	0x04, 0x36
        /*0096*/ 	.short	(.L_8207 - .L_8206)
.L_8206:
        /*0098*/ 	.word	0x00000008
.L_8207:


//--------------------- .nv.info._ZN2at6native55_GLOBAL__N__de093ff9_22_ForeachBinaryOpList_cu_a911ec4325multi_tensor_apply_kernelINS1_18TensorListMetadataILi2EEENS1_24BinaryOpListAlphaFunctorIhLi2ELi2ELi0EEEJNS0_7maximumIhEEhEEEvT_T0_DpT1_ --------------------------
	.section	.nv.info._ZN2at6native55_GLOBAL__N__de093ff9_22_ForeachBinaryOpList_cu_a911ec4325multi_tensor_apply_kernelINS1_18TensorListMetadataILi2EEENS1_24BinaryOpListAlphaFunctorIhLi2ELi2ELi0EEEJNS0_7maximumIhEEhEEEvT_T0_DpT1_,"",@"SHT_CUDA_INFO"
	.sectionflags	@""
	.align	4


	//----- nvinfo : EIATTR_CUDA_API_VERSION
	.align		4
        /*0000*/ 	.byte	0x04, 0x37
        /*0002*/ 	.short	(.L_8209 - .L_8208)
.L_8208:
        /*0004*/ 	.word	0x00000082


	//----- nvinfo : EIATTR_KPARAM_INFO
	.align		4
.L_8209:
        /*0008*/ 	.byte	0x04, 0x17
        /*000a*/ 	.short	(.L_8211 - .L_8210)
.L_8210:
        /*000c*/ 	.word	0x00000000
        /*0010*/ 	.short	0x0003
        /*0012*/ 	.short	0x0c4a
        /*0014*/ 	.byte	0x00, 0xf0, 0x05, 0x00


	//----- nvinfo : EIATTR_KPARAM_INFO
	.align		4
.L_8211:
        /*0018*/ 	.byte	0x04, 0x17
        /*001a*/ 	.short	(.L_8213 - .L_8212)
.L_8212:
        /*001c*/ 	.word	0x00000000
        /*0020*/ 	.short	0x0002
        /*0022*/ 	.short	0x0c49
        /*0024*/ 	.byte	0x00, 0xf0, 0x05, 0x00


	//----- nvinfo : EIATTR_KPARAM_INFO
	.align		4
.L_8213:
        /*0028*/ 	.byte	0x04, 0x17
        /*002a*/ 	.short	(.L_8215 - .L_8214)
.L_8214:
        /*002c*/ 	.word	0x00000000
        /*0030*/ 	.short	0x0001
        /*0032*/ 	.short	0x0c48
        /*0034*/ 	.byte	0x00, 0xf0, 0x05, 0x00


	//----- nvinfo : EIATTR_KPARAM_INFO
	.align		4
.L_8215:
        /*0038*/ 	.byte	0x04, 0x17
        /*003a*/ 	.short	(.L_8217 - .L_8216)
.L_8216:
        /*003c*/ 	.word	0x00000000
        /*0040*/ 	.short	0x0000
        /*0042*/ 	.short	0x0000
        /*0044*/ 	.byte	0x00, 0xf0, 0x21, 0x31


	//----- nvinfo : EIATTR_SPARSE_MMA_MASK
	.align		4
.L_8217:
        /*0048*/ 	.byte	0x03, 0x50
        /*004a*/ 	.short	0x0000


	//----- nvinfo : EIATTR_MAXREG_COUNT
	.align		4
        /*004c*/ 	.byte	0x03, 0x1b
        /*004e*/ 	.short	0x0080


	//----- nvinfo : EIATTR_MERCURY_ISA_VERSION
	.align		4
        /*0050*/ 	.byte	0x03, 0x5f
        /*0052*/ 	.short	0x0101


	//----- nvinfo : EIATTR_VRC_CTA_INIT_COUNT
	.align		4
        /*0054*/ 	.byte	0x02, 0x4a
	.zero		1
	.zero		1


	//----- nvinfo : EIATTR_EXIT_INSTR_OFFSETS
	.align		4
        /*0058*/ 	.byte	0x04, 0x1c
        /*005a*/ 	.short	(.L_8219 - .L_8218)


	//   ....[0]....
.L_8218:
        /*005c*/ 	.word	0x00000170


	//   ....[1]....
        /*0060*/ 	.word	0x00000900


	//   ....[2]....
        /*0064*/ 	.word	0x00000950


	//   ....[3]....
        /*0068*/ 	.word	0x00000c90


	//----- nvinfo : EIATTR_MAX_THREADS
	.align		4
.L_8219:
        /*006c*/ 	.byte	0x04, 0x05
        /*006e*/ 	.short	(.L_8221 - .L_8220)
.L_8220:
        /*0070*/ 	.word	0x00000200
        /*0074*/ 	.word	0x00000001
        /*0078*/ 	.word	0x00000001


	//----- nvinfo : EIATTR_CRS_STACK_SIZE
	.align		4
.L_8221:
        /*007c*/ 	.byte	0x04, 0x1e
        /*007e*/ 	.short	(.L_8223 - .L_8222)
.L_8222:
        /*0080*/ 	.word	0x00000000


	//----- nvinfo : EIATTR_CBANK_PARAM_SIZE
	.align		4
.L_8223:
        /*0084*/ 	.byte	0x03, 0x19
        /*0086*/ 	.short	0x0c4b


	//----- nvinfo : EIATTR_PARAM_CBANK
	.align		4
        /*0088*/ 	.byte	0x04, 0x0a
        /*008a*/ 	.short	(.L_8225 - .L_8224)
	.align		4
.L_8224:
        /*008c*/ 	.word	index@(.nv.constant0._ZN2at6native55_GLOBAL__N__de093ff9_22_ForeachBinaryOpList_cu_a911ec4325multi_tensor_apply_kernelINS1_18TensorListMetadataILi2EEENS1_24BinaryOpListAlphaFunctorIhLi2ELi2ELi0EEEJNS0_7maximumIhEEhEEEvT_T0_DpT1_)
        /*0090*/ 	.short	0x0380
        /*0092*/ 	.short	0x0c4b


	//----- nvinfo : EIATTR_SW_WAR
	.align		4
.L_8225:
        /*0094*/ 	.byte	0x04, 0x36
        /*0096*/ 	.short	(.L_8227 - .L_8226)
.L_8226:
        /*0098*/ 	.word	0x00000008
.L_8227:


//--------------------- .nv.info._ZN2at6native55_GLOBAL__N__de093ff9_22_ForeachBinaryOpList_cu_a911ec4325multi_tensor_apply_kernelINS1_18TensorListMetadataILi3EEENS1_24BinaryOpListAlphaFunctorIN3c104HalfELi3ELi2ELi2EEEJNS0_7minimumIfEEfEEEvT_T0_DpT1_ --------------------------
	.section	.nv.info._ZN2at6native55_GLOBAL__N__de093ff9_22_ForeachBinaryOpList_cu_a911ec4325multi_tensor_apply_kernelINS1_18TensorListMetadataILi3EEENS1_24BinaryOpListAlphaFunctorIN3c104HalfELi3ELi2ELi2EEEJNS0_7minimumIfEEfEEEvT_T0_DpT1_,"",@"SHT_CUDA_INFO"
	.sectionflags	@""
	.align	4


	//----- nvinfo : EIATTR_CUDA_API_VERSION
	.align		4
        /*0000*/ 	.byte	0x04, 0x37
        /*0002*/ 	.short	(.L_8229 - .L_8228)
.L_8228:
        /*0004*/ 	.word	0x00000082


	//----- nvinfo : EIATTR_KPARAM_INFO
	.align		4
.L_8229:
        /*0008*/ 	.byte	0x04, 0x17
        /*000a*/ 	.short	(.L_8231 - .L_8230)
.L_8230:
        /*000c*/ 	.word	0x00000000
        /*0010*/ 	.short	0x0003
        /*0012*/ 	.short	0x0c4c
        /*0014*/ 	.byte	0x00, 0xf0, 0x11, 0x00


	//----- nvinfo : EIATTR_KPARAM_INFO
	.align		4
.L_8231:
        /*0018*/ 	.byte	0x04, 0x17
        /*001a*/ 	.short	(.L_8233 - .L_8232)
.L_8232:
        /*001c*/ 	.word	0x00000000
        /*0020*/ 	.short	0x0002
        /*0022*/ 	.short	0x0c49
        /*0024*/ 	.byte	0x00, 0xf0, 0x05, 0x00


	//----- nvinfo : EIATTR_KPARAM_INFO
	.align		4
.L_8233:
        /*0028*/ 	.byte	0x04, 0x17
        /*002a*/ 	.short	(.L_8235 - .L_8234)
.L_8234:
        /*002c*/ 	.word	0x00000000
        /*0030*/ 	.short	0x0001
        /*0032*/ 	.short	0x0c48
        /*0034*/ 	.byte	0x00, 0xf0, 0x05, 0x00


	//----- nvinfo : EIATTR_KPARAM_INFO
	.align		4
.L_8235:
        /*0038*/ 	.byte	0x04, 0x17
        /*003a*/ 	.short	(.L_8237 - .L_8236)
.L_8236:
        /*003c*/ 	.word	0x00000000
        /*0040*/ 	.short	0x0000
        /*0042*/ 	.short	0x0000
        /*0044*/ 	.byte	0x00, 0xf0, 0x21, 0x31


	//----- nvinfo : EIATTR_SPARSE_MMA_MASK
	.align		4
.L_8237:
        /*0048*/ 	.byte	0x03, 0x50
        /*004a*/ 	.short	0x0000


	//----- nvinfo : EIATTR_MAXREG_COUNT
	.align		4
        /*004c*/ 	.byte	0x03, 0x1b
        /*004e*/ 	.short	0x0080


	//----- nvinfo : EIATTR_MERCURY_ISA_VERSION
	.align		4
        /*0050*/ 	.byte	0x03, 0x5f
        /*0052*/ 	.short	0x0101


	//----- nvinfo : EIATTR_VRC_CTA_INIT_COUNT
	.align		4
        /*0054*/ 	.byte	0x02, 0x4a
	.zero		1
	.zero		1


	//----- nvinfo : EIATTR_EXIT_INSTR_OFFSETS
	.align		4
        /*0058*/ 	.byte	0x04, 0x1c
        /*005a*/ 	.short	(.L_8239 - .L_8238)


	//   ....[0]....
.L_8238:
        /*005c*/ 	.word	0x000001a0


	//   ....[1]....
        /*0060*/ 	.word	0x00000810


	//   ....[2]....
        /*0064*/ 	.word	0x00000860


	//   ....[3]....
        /*0068*/ 	.word	0x00000b80


	//----- nvinfo : EIATTR_MAX_THREADS
	.align		4
.L_8239:
        /*006c*/ 	.byte	0x04, 0x05
        /*006e*/ 	.short	(.L_8241 - .L_8240)
.L_8240:
        /*0070*/ 	.word	0x00000200
        /*0074*/ 	.word	0x00000001
        /*0078*/ 	.word	0x00000001


	//----- nvinfo : EIATTR_CRS_STACK_SIZE
	.align		4
.L_8241:
        /*007c*/ 	.byte	0x04, 0x1e
        /*007e*/ 	.short	(.L_8243 - .L_8242)
.L_8242:
        /*0080*/ 	.word	0x00000000


	//----- nvinfo : EIATTR_CBANK_PARAM_SIZE
	.align		4
.L_8243:
        /*0084*/ 	.byte	0x03, 0x19
        /*0086*/ 	.short	0x0c50


	//----- nvinfo : EIATTR_PARAM_CBANK
	.align		4
        /*0088*/ 	.byte	0x04, 0x0a
        /*008a*/ 	.short	(.L_8245 - .L_8244)
	.align		4
.L_8244:
        /*008c*/ 	.word	index@(.nv.constant0._ZN2at6native55_GLOBAL__N__de093ff9_22_ForeachBinaryOpList_cu_a911ec4325multi_tensor_apply_kernelINS1_18TensorListMetadataILi3EEENS1_24BinaryOpListAlphaFunctorIN3c104HalfELi3ELi2ELi2EEEJNS0_7minimumIfEEfEEEvT_T0_DpT1_)
        /*0090*/ 	.short	0x0380
        /*0092*/ 	.short	0x0c50


	//----- nvinfo : EIATTR_SW_WAR
	.align		4
.L_8245:
        /*0094*/ 	.byte	0x04, 0x36
        /*0096*/ 	.short	(.L_8247 - .L_8246)
.L_8246:
        /*0098*/ 	.word	0x00000008
.L_8247:


//--------------------- .nv.info._ZN2at6native55_GLOBAL__N__de093ff9_22_ForeachBinaryOpList_cu_a911ec4325multi_tensor_apply_kernelINS1_18TensorListMetadataILi3EEENS1_24BinaryOpListAlphaFunctorIN3c108BFloat16ELi3ELi2ELi2EEEJNS0_7minimumIfEEfEEEvT_T0_DpT1_ --------------------------
	.section	.nv.info._ZN2at6native55_GLOBAL__N__de093ff9_22_ForeachBinaryOpList_cu_a911ec4325multi_tensor_apply_kernelINS1_18TensorListMetadataILi3EEENS1_24BinaryOpListAlphaFunctorIN3c108BFloat16ELi3ELi2ELi2EEEJNS0_7minimumIfEEfEEEvT_T0_DpT1_,"",@"SHT_CUDA_INFO"
	.sectionflags	@""
	.align	4


	//----- nvinfo : EIATTR_CUDA_API_VERSION
	.align		4
        /*0000*/ 	.byte	0x04, 0x37
        /*0002*/ 	.short	(.L_8249 - .L_8248)
.L_8248:
        /*0004*/ 	.word	0x00000082


	//----- nvinfo : EIATTR_KPARAM_INFO
	.align		4
.L_8249:
        /*0008*/ 	.byte	0x04, 0x17
        /*000a*/ 	.short	(.L_8251 - .L_8250)
.L_8250:
        /*000c*/ 	.word	0x00000000
        /*0010*/ 	.short	0x0003
        /*0012*/ 	.short	0x0c4c
        /*0014*/ 	.byte	0x00, 0xf0, 0x11, 0x00


	//----- nvinfo : EIATTR_KPARAM_INFO
	.align		4
.L_8251:
        /*0018*/ 	.byte	0x04, 0x17
        /*001a*/ 	.short	(.L_8253 - .L_8252)
.L_8252:
        /*001c*/ 	.word	0x00000000
        /*0020*/ 	.short	0x0002
        /*0022*/ 	.short	0x0c49
        /*0024*/ 	.byte	0x00, 0xf0, 0x05, 0x00


	//----- nvinfo : EIATTR_KPARAM_INFO
	.align		4
.L_8253:
        /*0028*/ 	.byte	0x04, 0x17
        /*002a*/ 	.short	(.L_8255 - .L_8254)
.L_8254:
        /*002c*/ 	.word	0x00000000
        /*0030*/ 	.short	0x0001
        /*0032*/ 	.short	0x0c48
        /*0034*/ 	.byte	0x00, 0xf0, 0x05, 0x00


	//----- nvinfo : EIATTR_KPARAM_INFO
	.align		4
.L_8255:
        /*0038*/ 	.byte	0x04, 0x17
        /*003a*/ 	.short	(.L_8257 - .L_8256)
.L_8256:
        /*003c*/ 	.word	0x00000000
        /*0040*/ 	.short	0x0000
        /*0042*/ 	.short	0x0000
        /*0044*/ 	.byte	0x00, 0xf0, 0x21, 0x31


	//----- nvinfo : EIATTR_SPARSE_MMA_MASK
	.align		4
.L_8257:
        /*0048*/ 	.byte	0x03, 0x50
        /*004a*/ 	.short	0x0000


	//----- nvinfo : EIATTR_MAXREG_COUNT
	.align		4
        /*004c*/ 	.byte	0x03, 0x1b
        /*004e*/ 	.short	0x0080


	//----- nvinfo : EIATTR_MERCURY_ISA_VERSION
	.align		4
        /*0050*/ 	.byte	0x03, 0x5f
        /*0052*/ 	.short	0x0101


	//----- nvinfo : EIATTR_VRC_CTA_INIT_COUNT
	.align		4
        /*0054*/ 	.byte	0x02, 0x4a
	.zero		1
	.zero		1


	//----- nvinfo : EIATTR_EXIT_INSTR_OFFSETS
	.align		4
        /*0058*/ 	.byte	0x04, 0x1c
        /*005a*/ 	.short	(.L_8259 - .L_8258)


	//   ....[0]....
.L_8258:
        /*005c*/ 	.word	0x000001a0


	//   ....[1]....
        /*0060*/ 	.word	0x00000810


	//   ....[2]....
        /*0064*/ 	.word	0x00000860


	//   ....[3]....
        /*0068*/ 	.word	0x00000bc0


	//----- nvinfo : EIATTR_MAX_THREADS
	.align		4
.L_8259:
        /*006c*/ 	.byte	0x04, 0x05
        /*006e*/ 	.short	(.L_8261 - .L_8260)
.L_8260:
        /*0070*/ 	.word	0x00000200
        /*0074*/ 	.word	0x00000001
        /*0078*/ 	.word	0x00000001


	//----- nvinfo : EIATTR_CRS_STACK_SIZE
	.align		4
.L_8261:
        /*007c*/ 	.byte	0x04, 0x1e
        /*007e*/ 	.short	(.L_8263 - .L_8262)
.L_8262:
        /*0080*/ 	.word	0x00000000


	//----- nvinfo : EIATTR_CBANK_PARAM_SIZE
	.align		4
.L_8263:
        /*0084*/ 	.byte	0x03, 0x19
        /*0086*/ 	.short	0x0c50


	//----- nvinfo : EIATTR_PARAM_CBANK
	.align		4
        /*0088*/ 	.byte	0x04, 0x0a
        /*008a*/ 	.short	(.L_8265 - .L_8264)
	.align		4
.L_8264:
        /*008c*/ 	.word	index@(.nv.constant0._ZN2at6native55_GLOBAL__N__de093ff9_22_ForeachBinaryOpList_cu_a911ec4325multi_tensor_apply_kernelINS1_18TensorListMetadataILi3EEENS1_24BinaryOpListAlphaFunctorIN3c108BFloat16ELi3ELi2ELi2EEEJNS0_7minimumIfEEfEEEvT_T0_DpT1_)
        /*0090*/ 	.short	0x0380
        /*0092*/ 	.short	0x0c50


	//----- nvinfo : EIATTR_SW_WAR
	.align		4
.L_8265:
        /*0094*/ 	.byte	0x04, 0x36
        /*0096*/ 	.short	(.L_8267 - .L_8266)
.L_8266:
        /*0098*/ 	.word	0x00000008
.L_8267:


//--------------------- .nv.info._ZN2at6native55_GLOBAL__N__de093ff9_22_ForeachBinaryOpList_cu_a911ec4325multi_tensor_apply_kernelINS1_18TensorListMetadataILi3EEENS1_24BinaryOpListAlphaFunctorIfLi3ELi2ELi2EEEJNS0_7minimumIfEEfEEEvT_T0_DpT1_ --------------------------
	.section	.nv.info._ZN2at6native55_GLOBAL__N__de093ff9_22_ForeachBinaryOpList_cu_a911ec4325multi_tensor_apply_kernelINS1_18TensorListMetadataILi3EEENS1_24BinaryOpListAlphaFunctorIfLi3ELi2ELi2EEEJNS0_7minimumIfEEfEEEvT_T0_DpT1_,"",@"SHT_CUDA_INFO"
	.sectionflags	@""
	.align	4


	//----- nvinfo : EIATTR_CUDA_API_VERSION
	.align		4
        /*0000*/ 	.byte	0x04, 0x37
        /*0002*/ 	.short	(.L_8269 - .L_8268)
.L_8268:
        /*0004*/ 	.word	0x00000082


	//----- nvinfo : EIATTR_KPARAM_INFO
	.align		4
.L_8269:
        /*0008*/ 	.byte	0x04, 0x17
        /*000a*/ 	.short	(.L_8271 - .L_8270)
.L_8270:
        /*000c*/ 	.word	0x00000000
        /*0010*/ 	.short	0x0003
        /*0012*/ 	.short	0x0c4c
        /*0014*/ 	.byte	0x00, 0xf0, 0x11, 0x00


	//----- nvinfo : EIATTR_KPARAM_INFO
	.align		4
.L_8271:
        /*0018*/ 	.byte	0x04, 0x17
        /*001a*/ 	.short	(.L_8273 - .L_8272)
.L_8272:
        /*001c*/ 	.word	0x00000000
        /*0020*/ 	.short	0x0002
        /*0022*/ 	.short	0x0c49
        /*0024*/ 	.byte	0x00, 0xf0, 0x05, 0x00


	//----- nvinfo : EIATTR_KPARAM_INFO
	.align		4
.L_8273:
        /*0028*/ 	.byte	0x04, 0x17
        /*002a*/ 	.short	(.L_8275 - .L_8274)
.L_8274:
        /*002c*/ 	.word	0x00000000
        /*0030*/ 	.short	0x0001
        /*0032*/ 	.short	0x0c48
        /*0034*/ 	.byte	0x00, 0xf0, 0x05, 0x00


	//----- nvinfo : EIATTR_KPARAM_INFO
	.align		4
.L_8275:
        /*0038*/ 	.byte	0x04, 0x17
        /*003a*/ 	.short	(.L_8277 - .L_8276)
.L_8276:
        /*003c*/ 	.word	0x00000000
        /*0040*/ 	.short	0x0000
        /*0042*/ 	.short	0x0000
        /*0044*/ 	.byte	0x00, 0xf0, 0x21, 0x31


	//----- nvinfo : EIATTR_SPARSE_MMA_MASK
	.align		4
.L_8277:
        /*0048*/ 	.byte	0x03, 0x50
        /*004a*/ 	.short	0x0000


	//----- nvinfo : EIATTR_MAXREG_COUNT
	.align		4
        /*004c*/ 	.byte	0x03, 0x1b
        /*004e*/ 	.short	0x0080


	//----- nvinfo : EIATTR_MERCURY_ISA_VERSION
	.align		4
        /*0050*/ 	.byte	0x03, 0x5f
        /*0052*/ 	.short	0x0101


	//----- nvinfo : EIATTR_VRC_CTA_INIT_COUNT
	.align		4
        /*0054*/ 	.byte	0x02, 0x4a
	.zero		1
	.zero		1


	//----- nvinfo : EIATTR_EXIT_INSTR_OFFSETS
	.align		4
        /*0058*/ 	.byte	0x04, 0x1c
        /*005a*/ 	.short	(.L_8279 - .L_8278)


	//   ....[0]....
.L_8278:
        /*005c*/ 	.word	0x000001a0


	//   ....[1]....
        /*0060*/ 	.word	0x00000730


	//   ....[2]....
        /*0064*/ 	.word	0x00000780


	//   ....[3]....
        /*0068*/ 	.word	0x00000a00


	//----- nvinfo : EIATTR_MAX_THREADS
	.align		4
.L_8279:
        /*006c*/ 	.byte	0x04, 0x05
        /*006e*/ 	.short	(.L_8281 - .L_8280)
.L_8280:
        /*0070*/ 	.word	0x00000200
        /*0074*/ 	.word	0x00000001
        /*0078*/ 	.word	0x00000001


	//----- nvinfo : EIATTR_CRS_STACK_SIZE
	.align		4
.L_8281:
        /*007c*/ 	.byte	0x04, 0x1e
        /*007e*/ 	.short	(.L_8283 - .L_8282)
.L_8282:
        /*0080*/ 	.word	0x00000000


	//----- nvinfo : EIATTR_CBANK_PARAM_SIZE
	.align		4
.L_8283:
        /*0084*/ 	.byte	0x03, 0x19
        /*0086*/ 	.short	0x0c50


	//----- nvinfo : EIATTR_PARAM_CBANK
	.align		4
        /*0088*/ 	.byte	0x04, 0x0a
        /*008a*/ 	.short	(.L_8285 - .L_8284)
	.align		4
.L_8284:
        /*008c*/ 	.word	index@(.nv.constant0._ZN2at6native55_GLOBAL__N__de093ff9_22_ForeachBinaryOpList_cu_a911ec4325multi_tensor_apply_kernelINS1_18TensorListMetadataILi3EEENS1_24BinaryOpListAlphaFunctorIfLi3ELi2ELi2EEEJNS0_7minimumIfEEfEEEvT_T0_DpT1_)
        /*0090*/ 	.short	0x0380
        /*0092*/ 	.short	0x0c50


	//----- nvinfo : EIATTR_SW_WAR
	.align		4
.L_8285:
        /*0094*/ 	.byte	0x04, 0x36
        /*0096*/ 	.short	(.L_8287 - .L_8286)
.L_8286:
        /*0098*/ 	.word	0x00000008
.L_8287:


//--------------------- .nv.info._ZN2at6native55_GLOBAL__N__de093ff9_22_ForeachBinaryOpList_cu_a911ec4325multi_tensor_apply_kernelINS1_18TensorListMetadataILi3EEENS1_24BinaryOpListAlphaFunctorIdLi3ELi2ELi2EEEJNS0_7minimumIdEEdEEEvT_T0_DpT1_ --------------------------
	.section	.nv.info._ZN2at6native55_GLOBAL__N__de093ff9_22_ForeachBinaryOpList_cu_a911ec4325multi_tensor_apply_kernelINS1_18TensorListMetadataILi3EEENS1_24BinaryOpListAlphaFunctorIdLi3ELi2ELi2EEEJNS0_7minimumIdEEdEEEvT_T0_DpT1_,"",@"SHT_CUDA_INFO"
	.sectionflags	@""
	.align	4


	//----- nvinfo : EIATTR_CUDA_API_VERSION
	.align		4
        /*0000*/ 	.byte	0x04, 0x37
        /*0002*/ 	.short	(.L_8289 - .L_8288)
.L_8288:
        /*0004*/ 	.word	0x00000082


	//----- nvinfo : EIATTR_KPARAM_INFO
	.align		4
.L_8289:
        /*0008*/ 	.byte	0x04, 0x17
        /*000a*/ 	.short	(.L_8291 - .L_8290)
.L_8290:
        /*000c*/ 	.word	0x00000000
        /*0010*/ 	.short	0x0003
        /*0012*/ 	.short	0x0c50
        /*0014*/ 	.byte	0x00, 0xf0, 0x21, 0x00


	//----- nvinfo : EIATTR_KPARAM_INFO
	.align		4
.L_8291:
        /*0018*/ 	.byte	0x04, 0x17
        /*001a*/ 	.short	(.L_8293 - .L_8292)
.L_8292:
        /*001c*/ 	.word	0x00000000
        /*0020*/ 	.short	0x0002
        /*0022*/ 	.short	0x0c49
        /*0024*/ 	.byte	0x00, 0xf0, 0x05, 0x00


	//----- nvinfo : EIATTR_KPARAM_INFO
	.align		4
.L_8293:
        /*0028*/ 	.byte	0x04, 0x17
        /*002a*/ 	.short	(.L_8295 - .L_8294)
.L_8294:
        /*002c*/ 	.word	0x00000000
        /*0030*/ 	.short	0x0001
        /*0032*/ 	.short	0x0c48
        /*0034*/ 	.byte	0x00, 0xf0, 0x05, 0x00


	//----- nvinfo : EIATTR_KPARAM_INFO
	.align		4
.L_8295:
        /*0038*/ 	.byte	0x04, 0x17
        /*003a*/ 	.short	(.L_8297 - .L_8296)
.L_8296:
        /*003c*/ 	.word	0x00000000
        /*0040*/ 	.short	0x0000
        /*0042*/ 	.short	0x0000
        /*0044*/ 	.byte	0x00, 0xf0, 0x21, 0x31


	//----- nvinfo : EIATTR_SPARSE_MMA_MASK
	.align		4
.L_8297:
        /*0048*/ 	.byte	0x03, 0x50
        /*004a*/ 	.short	0x0000


	//----- nvinfo : EIATTR_MAXREG_COUNT
	.align		4
        /*004c*/ 	.byte	0x03, 0x1b
        /*004e*/ 	.short	0x0080


	//----- nvinfo : EIATTR_MERCURY_ISA_VERSION
	.align		4
        /*0050*/ 	.byte	0x03, 0x5f
        /*0052*/ 	.short	0x0101


	//----- nvinfo : EIATTR_VRC_CTA_INIT_COUNT
	.align		4
        /*0054*/ 	.byte	0x02, 0x4a
	.zero		1
	.zero		1


	//----- nvinfo : EIATTR_EXIT_INSTR_OFFSETS
	.align		4
        /*0058*/ 	.byte	0x04, 0x1c
        /*005a*/ 	.short	(.L_8299 - .L_8298)


	//   ....[0]....
.L_8298:
        /*005c*/ 	.word	0x000001a0


	//   ....[1]....
        /*0060*/ 	.word	0x00000820


	//   ....[2]....
        /*0064*/ 	.word	0x00000870


	//   ....[3]....
        /*0068*/ 	.word	0x00000bd0


	//----- nvinfo : EIATTR_MAX_THREADS
	.align		4
.L_8299:
        /*006c*/ 	.byte	0x04, 0x05
        /*006e*/ 	.short	(.L_8301 - .L_8300)
.L_8300:
        /*0070*/ 	.word	0x00000200
        /*0074*/ 	.word	0x00000001
        /*0078*/ 	.word	0x00000001


	//----- nvinfo : EIATTR_CRS_STACK_SIZE
	.align		4
.L_8301:
        /*007c*/ 	.byte	0x04, 0x1e
        /*007e*/ 	.short	(.L_8303 - .L_8302)
.L_8302:
        /*0080*/ 	.word	0x00000000


	//----- nvinfo : EIATTR_CBANK_PARAM_SIZE
	.align		4
.L_8303:
        /*0084*/ 	.byte	0x03, 0x19
        /*0086*/ 	.short	0x0c58


	//----- nvinfo : EIATTR_PARAM_CBANK
	.align		4
        /*0088*/ 	.byte	0x04, 0x0a
        /*008a*/ 	.short	(.L_8305 - .L_8304)
	.align		4
.L_8304:
        /*008c*/ 	.word	index@(.nv.constant0._ZN2at6native55_GLOBAL__N__de093ff9_22_ForeachBinaryOpList_cu_a911ec4325multi_tensor_apply_kernelINS1_18TensorListMetadataILi3EEENS1_24BinaryOpListAlphaFunctorIdLi3ELi2ELi2EEEJNS0_7minimumIdEEdEEEvT_T0_DpT1_)
        /*0090*/ 	.short	0x0380
        /*0092*/ 	.short	0x0c58


	//----- nvinfo : EIATTR_SW_WAR
	.align		4
.L_8305:
        /*0094*/ 	.byte	0x04, 0x36
        /*0096*/ 	.short	(.L_8307 - .L_8306)
.L_8306:
        /*0098*/ 	.word	0x00000008
.L_8307:


//--------------------- .nv.info._ZN2at6native55_GLOBAL__N__de093ff9_22_ForeachBinaryOpList_cu_a911ec4325multi_tensor_apply_kernelINS1_18TensorListMetadataILi3EEENS1_24BinaryOpListAlphaFunctorIsLi3ELi2ELi2EEEJNS0_7minimumIsEEsEEEvT_T0_DpT1_ --------------------------
	.section	.nv.info._ZN2at6native55_GLOBAL__N__de093ff9_22_ForeachBinaryOpList_cu_a911ec4325multi_tensor_apply_kernelINS1_18TensorListMetadataILi3EEENS1_24BinaryOpListAlphaFunctorIsLi3ELi2ELi2EEEJNS0_7minimumIsEEsEEEvT_T0_DpT1_,"",@"SHT_CUDA_INFO"
	.sectionflags	@""
	.align	4


	//----- nvinfo : EIATTR_CUDA_API_VERSION
	.align		4
        /*0000*/ 	.byte	0x04, 0x37
        /*0002*/ 	.short	(.L_8309 - .L_8308)
.L_8308:
        /*0004*/ 	.word	0x00000082


	//----- nvinfo : EIATTR_KPARAM_INFO
	.align		4
.L_8309:
        /*0008*/ 	.byte	0x04, 0x17
        /*000a*/ 	.short	(.L_8311 - .L_8310)
.L_8310:
        /*000c*/ 	.word	0x00000000
        /*0010*/ 	.short	0x0003
        /*0012*/ 	.short	0x0c4a
        /*0014*/ 	.byte	0x00, 0xf0, 0x09, 0x00


	//----- nvinfo : EIATTR_KPARAM_INFO
	.align		4
.L_8311:
        /*0018*/ 	.byte	0x04, 0x17
        /*001a*/ 	.short	(.L_8313 - .L_8312)
.L_8312:
        /*001c*/ 	.word	0x00000000
        /*0020*/ 	.short	0x0002
        /*0022*/ 	.short	0x0c49
        /*0024*/ 	.byte	0x00, 0xf0, 0x05, 0x00


	//----- nvinfo : EIATTR_KPARAM_INFO
	.align		4
.L_8313:
        /*0028*/ 	.byte	0x04, 0x17
        /*002a*/ 	.short	(.L_8315 - .L_8314)
.L_8314:
        /*002c*/ 	.word	0x00000000
        /*0030*/ 	.short	0x0001
        /*0032*/ 	.short	0x0c48
        /*0034*/ 	.byte	0x00, 0xf0, 0x05, 0x00


	//----- nvinfo : EIATTR_KPARAM_INFO
	.align		4
.L_8315:
        /*0038*/ 	.byte	0x04, 0x17
        /*003a*/ 	.short	(.L_8317 - .L_8316)
.L_8316:
        /*003c*/ 	.word	0x00000000
        /*0040*/ 	.short	0x0000
        /*0042*/ 	.short	0x0000
        /*0044*/ 	.byte	0x00, 0xf0, 0x21, 0x31


	//----- nvinfo : EIATTR_SPARSE_MMA_MASK
	.align		4
.L_8317:
        /*0048*/ 	.byte	0x03, 0x50
        /*004a*/ 	.short	0x0000


	//----- nvinfo : EIATTR_MAXREG_COUNT
	.align		4
        /*004c*/ 	.byte	0x03, 0x1b
        /*004e*/ 	.short	0x0080


	//----- nvinfo : EIATTR_MERCURY_ISA_VERSION
	.align		4
        /*0050*/ 	.byte	0x03, 0x5f
        /*0052*/ 	.short	0x0101


	//----- nvinfo : EIATTR_VRC_CTA_INIT_COUNT
	.align		4
        /*0054*/ 	.byte	0x02, 0x4a
	.zero		1
	.zero		1


	//----- nvinfo : EIATTR_EXIT_INSTR_OFFSETS
	.align		4
        /*0058*/ 	.byte	0x04, 0x1c
        /*005a*/ 	.short	(.L_8319 - .L_8318)


	//   ....[0]....
.L_8318:
        /*005c*/ 	.word	0x000001a0


	//   ....[1]....
        /*0060*/ 	.word	0x00000740


	//   ....[2]....
        /*0064*/ 	.word	0x00000790


	//   ....[3]....
        /*0068*/ 	.word	0x00000a30


	//----- nvinfo : EIATTR_MAX_THREADS
	.align		4
.L_8319:
        /*006c*/ 	.byte	0x04, 0x05
        /*006e*/ 	.short	(.L_8321 - .L_8320)
.L_8320:
        /*0070*/ 	.word	0x00000200
        /*0074*/ 	.word	0x00000001
        /*0078*/ 	.word	0x00000001


	//----- nvinfo : EIATTR_CRS_STACK_SIZE
	.align		4
.L_8321:
        /*007c*/ 	.byte	0x04, 0x1e
        /*007e*/ 	.short	(.L_8323 - .L_8322)
.L_8322:
        /*0080*/ 	.word	0x00000000


	//----- nvinfo : EIATTR_CBANK_PARAM_SIZE
	.align		4
.L_8323:
        /*0084*/ 	.byte	0x03, 0x19
        /*0086*/ 	.short	0x0c4c


	//----- nvinfo : EIATTR_PARAM_CBANK
	.align		4
        /*0088*/ 	.byte	0x04, 0x0a
        /*008a*/ 	.short	(.L_8325 - .L_8324)
	.align		4
.L_8324:
        /*008c*/ 	.word	index@(.nv.constant0._ZN2at6native55_GLOBAL__N__de093ff9_22_ForeachBinaryOpList_cu_a911ec4325multi_tensor_apply_kernelINS1_18TensorListMetadataILi3EEENS1_24BinaryOpListAlphaFunctorIsLi3ELi2ELi2EEEJNS0_7minimumIsEEsEEEvT_T0_DpT1_)
        /*0090*/ 	.short	0x0380
        /*0092*/ 	.short	0x0c4c


	//----- nvinfo : EIATTR_SW_WAR
	.align		4
.L_8325:
        /*0094*/ 	.byte	0x04, 0x36
        /*0096*/ 	.short	(.L_8327 - .L_8326)
.L_8326:
        /*0098*/ 	.word	0x00000008
.L_8327:


//--------------------- .nv.info._ZN2at6native55_GLOBAL__N__de093ff9_22_ForeachBinaryOpList_cu_a911ec4325multi_tensor_apply_kernelINS1_18TensorListMetadataILi3EEENS1_24BinaryOpListAlphaFunctorIlLi3ELi2ELi2EEEJNS0_7minimumIlEElEEEvT_T0_DpT1_ --------------------------
	.section	.nv.info._ZN2at6native55_GLOBAL__N__de093ff9_22_ForeachBinaryOpList_cu_a911ec4325multi_tensor_apply_kernelINS1_18TensorListMetadataILi3EEENS1_24BinaryOpListAlphaFunctorIlLi3ELi2ELi2EEEJNS0_7minimumIlEElEEEvT_T0_DpT1_,"",@"SHT_CUDA_INFO"
	.sectionflags	@""
	.align	4


	//----- nvinfo : EIATTR_CUDA_API_VERSION
	.align		4
        /*0000*/ 	.byte	0x04, 0x37
        /*0002*/ 	.short	(.L_8329 - .L_8328)
.L_8328:
        /*0004*/ 	.word	0x00000082


	//----- nvinfo : EIATTR_KPARAM_INFO
	.align		4
.L_8329:
        /*0008*/ 	.byte	0x04, 0x17
        /*000a*/ 	.short	(.L_8331 - .L_8330)
.L_8330:
        /*000c*/ 	.word	0x00000000
        /*0010*/ 	.short	0x0003
        /*0012*/ 	.short	0x0c50
        /*0014*/ 	.byte	0x00, 0xf0, 0x21, 0x00


	//----- nvinfo : EIATTR_KPARAM_INFO
	.align		4
.L_8331:
        /*0018*/ 	.byte	0x04, 0x17
        /*001a*/ 	.short	(.L_8333 - .L_8332)
.L_8332:
        /*001c*/ 	.word	0x00000000
        /*0020*/ 	.short	0x0002
        /*0022*/ 	.short	0x0c49
        /*0024*/ 	.byte	0x00, 0xf0, 0x05, 0x00


	//----- nvinfo : EIATTR_KPARAM_INFO
	.align		4
.L_8333:
        /*0028*/ 	.byte	0x04, 0x17
        /*002a*/ 	.short	(.L_8335 - .L_8334)
.L_8334:
        /*002c*/ 	.word	0x00000000
        /*0030*/ 	.short	0x0001
        /*0032*/ 	.short	0x0c48
        /*0034*/ 	.byte	0x00, 0xf0, 0x05, 0x00


	//----- nvinfo : EIATTR_KPARAM_INFO
	.align		4
.L_8335:
        /*0038*/ 	.byte	0x04, 0x17
        /*003a*/ 	.short	(.L_8337 - .L_8336)
.L_8336:
        /*003c*/ 	.word	0x00000000
        /*0040*/ 	.short	0x0000
        /*0042*/ 	.short	0x0000
        /*0044*/ 	.byte	0x00, 0xf0, 0x21, 0x31


	//----- nvinfo : EIATTR_SPARSE_MMA_MASK
	.align		4
.L_8337:
        /*0048*/ 	.byte	0x03, 0x50
        /*004a*/ 	.short	0x0000


	//----- nvinfo : EIATTR_MAXREG_COUNT
	.align		4
        /*004c*/ 	.byte	0x03, 0x1b
        /*004e*/ 	.short	0x0080


	//----- nvinfo : EIATTR_MERCURY_ISA_VERSION
	.align		4
        /*0050*/ 	.byte	0x03, 0x5f
        /*0052*/ 	.short	0x0101


	//----- nvinfo : EIATTR_VRC_CTA_INIT_COUNT
	.align		4
        /*0054*/ 	.byte	0x02, 0x4a
	.zero		1
	.zero		1


	//----- nvinfo : EIATTR_EXIT_INSTR_OFFSETS
	.align		4
        /*0058*/ 	.byte	0x04, 0x1c
        /*005a*/ 	.short	(.L_8339 - .L_8338)


	//   ....[0]....
.L_8338:
        /*005c*/ 	.word	0x000001a0


	//   ....[1]....
        /*0060*/ 	.word	0x00000850


	//   ....[2]....
        /*0064*/ 	.word	0x000008a0


	//   ....[3]....
        /*0068*/ 	.word	0x00000c40


	//----- nvinfo : EIATTR_MAX_THREADS
	.align		4
.L_8339:
        /*006c*/ 	.byte	0x04, 0x05
        /*006e*/ 	.short	(.L_8341 - .L_8340)
.L_8340:
        /*0070*/ 	.word	0x00000200
        /*0074*/ 	.word	0x00000001
        /*0078*/ 	.word	0x00000001


	//----- nvinfo : EIATTR_CRS_STACK_SIZE
	.align		4
.L_8341:
        /*007c*/ 	.byte	0x04, 0x1e
        /*007e*/ 	.short	(.L_8343 - .L_8342)
.L_8342:
        /*0080*/ 	.word	0x00000000


	//----- nvinfo : EIATTR_CBANK_PARAM_SIZE
	.align		4
.L_8343:
        /*0084*/ 	.byte	0x03, 0x19
        /*0086*/ 	.short	0x0c58


	//----- nvinfo : EIATTR_PARAM_CBANK
	.align		4
        /*0088*/ 	.byte	0x04, 0x0a
        /*008a*/ 	.short	(.L_8345 - .L_8344)
	.align		4
.L_8344:
        /*008c*/ 	.word	index@(.nv.constant0._ZN2at6native55_GLOBAL__N__de093ff9_22_ForeachBinaryOpList_cu_a911ec4325multi_tensor_apply_kernelINS1_18TensorListMetadataILi3EEENS1_24BinaryOpListAlphaFunctorIlLi3ELi2ELi2EEEJNS0_7minimumIlEElEEEvT_T0_DpT1_)
        /*0090*/ 	.short	0x0380
        /*0092*/ 	.short	0x0c58


	//----- nvinfo : EIATTR_SW_WAR
	.align		4
.L_8345:
        /*0094*/ 	.byte	0x04, 0x36
        /*0096*/ 	.short	(.L_8347 - .L_8346)
.L_8346:
        /*0098*/ 	.word	0x00000008
.L_8347:


//--------------------- .nv.info._ZN2at6native55_GLOBAL__N__de093ff9_22_ForeachBinaryOpList_cu_a911ec4325multi_tensor_apply_kernelINS1_18TensorListMetadataILi3EEENS1_24BinaryOpListAlphaFunctorIiLi3ELi2ELi2EEEJNS0_7minimumIiEEiEEEvT_T0_DpT1_ --------------------------
	.section	.nv.info._ZN2at6native55_GLOBAL__N__de093ff9_22_ForeachBinaryOpList_cu_a911ec4325multi_tensor_apply_kernelINS1_18TensorListMetadataILi3EEENS1_24BinaryOpListAlphaFunctorIiLi3ELi2ELi2EEEJNS0_7minimumIiEEiEEEvT_T0_DpT1_,"",@"SHT_CUDA_INFO"
	.sectionflags	@""
	.align	4


	//----- nvinfo : EIATTR_CUDA_API_VERSION
	.align		4
        /*0000*/ 	.byte	0x04, 0x37
        /*0002*/ 	.short	(.L_8349 - .L_8348)
.L_8348:
        /*0004*/ 	.word	0x00000082


	//----- nvinfo : EIATTR_KPARAM_INFO
	.align		4
.L_8349:
        /*0008*/ 	.byte	0x04, 0x17
        /*000a*/ 	.short	(.L_8351 - .L_8350)
.L_8350:
        /*000c*/ 	.word	0x00000000
        /*0010*/ 	.short	0x0003
        /*0012*/ 	.short	0x0c4c
        /*0014*/ 	.byte	0x00, 0xf0, 0x11, 0x00


	//----- nvinfo : EIATTR_KPARAM_INFO
	.align		4
.L_8351:
        /*0018*/ 	.byte	0x04, 0x17
        /*001a*/ 	.short	(.L_8353 - .L_8352)
.L_8352:
        /*001c*/ 	.word	0x00000000
        /*0020*/ 	.short	0x0002
        /*0022*/ 	.short	0x0c49
        /*0024*/ 	.byte	0x00, 0xf0, 0x05, 0x00


	//----- nvinfo : EIATTR_KPARAM_INFO
	.align		4
.L_8353:
        /*0028*/ 	.byte	0x04, 0x17
        /*002a*/ 	.short	(.L_8355 - .L_8354)
.L_8354:
        /*002c*/ 	.word	0x00000000
        /*0030*/ 	.short	0x0001
        /*0032*/ 	.short	0x0c48
        /*0034*/ 	.byte	0x00, 0xf0, 0x05, 0x00


	//----- nvinfo : EIATTR_KPARAM_INFO
	.align		4
.L_8355:
        /*0038*/ 	.byte	0x04, 0x17
        /*003a*/ 	.short	(.L_8357 - .L_8356)
.L_8356:
        /*003c*/ 	.word	0x00000000
        /*0040*/ 	.short	0x0000
        /*0042*/ 	.short	0x0000
        /*0044*/ 	.byte	0x00, 0xf0, 0x21, 0x31


	//----- nvinfo : EIATTR_SPARSE_MMA_MASK
	.align		4
.L_8357:
        /*0048*/ 	.byte	0x03, 0x50
        /*004a*/ 	.short	0x0000


	//----- nvinfo : EIATTR_MAXREG_COUNT
	.align		4
        /*004c*/ 	.byte	0x03, 0x1b
        /*004e*/ 	.short	0x0080


	//----- nvinfo : EIATTR_MERCURY_ISA_VERSION
	.align		4
        /*0050*/ 	.byte	0x03, 0x5f
        /*0052*/ 	.short	0x0101


	//----- nvinfo : EIATTR_VRC_CTA_INIT_COUNT
	.align		4
        /*0054*/ 	.byte	0x02, 0x4a
	.zero		1
	.zero		1


	//----- nvinfo : EIATTR_EXIT_INSTR_OFFSETS
	.align		4
        /*0058*/ 	.byte	0x04, 0x1c
        /*005a*/ 	.short	(.L_8359 - .L_8358)


	//   ....[0]....
.L_8358:
        /*005c*/ 	.word	0x000001a0


	//   ....[1]....
        /*0060*/ 	.word	0x000006c0


	//   ....[2]....
        /*0064*/ 	.word	0x00000710


	//   ....[3]....
        /*0068*/ 	.word	0x00000910


	//----- nvinfo : EIATTR_MAX_THREADS
	.align		4
.L_8359:
        /*006c*/ 	.byte	0x04, 0x05
        /*006e*/ 	.short	(.L_8361 - .L_8360)
.L_8360:
        /*0070*/ 	.word	0x00000200
        /*0074*/ 	.word	0x00000001
        /*0078*/ 	.word	0x00000001


	//----- nvinfo : EIATTR_CRS_STACK_SIZE
	.align		4
.L_8361:
        /*007c*/ 	.byte	0x04, 0x1e
        /*007e*/ 	.short	(.L_8363 - .L_8362)
.L_8362:
        /*0080*/ 	.word	0x00000000


	//----- nvinfo : EIATTR_CBANK_PARAM_SIZE
	.align		4
.L_8363:
        /*0084*/ 	.byte	0x03, 0x19
        /*0086*/ 	.short	0x0c50


	//----- nvinfo : EIATTR_PARAM_CBANK
	.align		4
        /*0088*/ 	.byte	0x04, 0x0a
        /*008a*/ 	.short	(.L_8365 - .L_8364)
	.align		4
.L_8364:
        /*008c*/ 	.word	index@(.nv.constant0._ZN2at6native55_GLOBAL__N__de093ff9_22_ForeachBinaryOpList_cu_a911ec4325multi_tensor_apply_kernelINS1_18TensorListMetadataILi3EEENS1_24BinaryOpListAlphaFunctorIiLi3ELi2ELi2EEEJNS0_7minimumIiEEiEEEvT_T0_DpT1_)
        /*0090*/ 	.short	0x0380
        /*0092*/ 	.short	0x0c50


	//----- nvinfo : EIATTR_SW_WAR
	.align		4
.L_8365:
        /*0094*/ 	.byte	0x04, 0x36
        /*0096*/ 	.short	(.L_8367 - .L_8366)
.L_8366:
        /*0098*/ 	.word	0x00000008
.L_8367:


//--------------------- .nv.info._ZN2at6native55_GLOBAL__N__de093ff9_22_ForeachBinaryOpList_cu_a911ec4325multi_tensor_apply_kernelINS1_18TensorListMetadataILi3EEENS1_24BinaryOpListAlphaFunctorIaLi3ELi2ELi2EEEJNS0_7minimumIaEEaEEEvT_T0_DpT1_ --------------------------
	.section	.nv.info._ZN2at6native55_GLOBAL__N__de093ff9_22_ForeachBinaryOpList_cu_a911ec4325multi_tensor_apply_kernelINS1_18TensorListMetadataILi3EEENS1_24BinaryOpListAlphaFunctorIaLi3ELi2ELi2EEEJNS0_7minimumIaEEaEEEvT_T0_DpT1_,"",@"SHT_CUDA_INFO"
	.sectionflags	@""
	.align	4


	//----- nvinfo : EIATTR_CUDA_API_VERSION
	.align		4
        /*0000*/ 	.byte	0x04, 0x37
        /*0002*/ 	.short	(.L_8369 - .L_8368)
.L_8368:
        /*0004*/ 	.word	0x00000082


	//----- nvinfo : EIATTR_KPARAM_INFO
	.align		4
.L_8369:
        /*0008*/ 	.byte	0x04, 0x17
        /*000a*/ 	.short	(.L_8371 - .L_8370)
.L_8370:
        /*000c*/ 	.word	0x00000000
        /*0010*/ 	.short	0x0003
        /*0012*/ 	.short	0x0c4a
        /*0014*/ 	.byte	0x00, 0xf0, 0x05, 0x00


	//----- nvinfo : EIATTR_KPARAM_INFO
	.align		4
.L_8371:
        /*0018*/ 	.byte	0x04, 0x17
        /*001a*/ 	.short	(.L_8373 - .L_8372)
.L_8372:
        /*001c*/ 	.word	0x00000000
        /*0020*/ 	.short	0x0002
        /*0022*/ 	.short	0x0c49
        /*0024*/ 	.byte	0x00, 0xf0, 0x05, 0x00


	//----- nvinfo : EIATTR_KPARAM_INFO
	.align		4
.L_8373:
        /*0028*/ 	.byte	0x04, 0x17
        /*002a*/ 	.short	(.L_8375 - .L_8374)
.L_8374:
        /*002c*/ 	.word	0x00000000
        /*0030*/ 	.short	0x0001
        /*0032*/ 	.short	0x0c48
        /*0034*/ 	.byte	0x00, 0xf0, 0x05, 0x00


	//----- nvinfo : EIATTR_KPARAM_INFO
	.align		4
.L_8375:
        /*0038*/ 	.byte	0x04, 0x17
        /*003a*/ 	.short	(.L_8377 - .L_8376)
.L_8376:
        /*003c*/ 	.word	0x00000000
        /*0040*/ 	.short	0x0000
        /*0042*/ 	.short	0x0000
        /*0044*/ 	.byte	0x00, 0xf0, 0x21, 0x31


	//----- nvinfo : EIATTR_SPARSE_MMA_MASK
	.align		4
.L_8377:
        /*0048*/ 	.byte	0x03, 0x50
        /*004a*/ 	.short	0x0000


	//----- nvinfo : EIATTR_MAXREG_COUNT
	.align		4
        /*004c*/ 	.byte	0x03, 0x1b
        /*004e*/ 	.short	0x0080


	//----- nvinfo : EIATTR_MERCURY_ISA_VERSION
	.align		4
        /*0050*/ 	.byte	0x03, 0x5f
        /*0052*/ 	.short	0x0101


	//----- nvinfo : EIATTR_VRC_CTA_INIT_COUNT
	.align		4
        /*0054*/ 	.byte	0x02, 0x4a
	.zero		1
	.zero		1


	//----- nvinfo : EIATTR_EXIT_INSTR_OFFSETS
	.align		4
        /*0058*/ 	.byte	0x04, 0x1c
        /*005a*/ 	.short	(.L_8379 - .L_8378)


	//   ....[0]....
.L_8378:
        /*005c*/ 	.word	0x000001a0


	//   ....[1]....
        /*0060*/ 	.word	0x000009b0


	//   ....[2]....
        /*0064*/ 	.word	0x00000a00


	//   ....[3]....
        /*0068*/ 	.word	0x00000dd0


	//----- nvinfo : EIATTR_MAX_THREADS
	.align		4
.L_8379:
        /*006c*/ 	.byte	0x04, 0x05
        /*006e*/ 	.short	(.L_8381 - .L_8380)
.L_8380:
        /*0070*/ 	.word	0x00000200
        /*0074*/ 	.word	0x00000001
        /*0078*/ 	.word	0x00000001


	//----- nvinfo : EIATTR_CRS_STACK_SIZE
	.align		4
.L_8381:
        /*007c*/ 	.byte	0x04, 0x1e
        /*007e*/ 	.short	(.L_8383 - .L_8382)
.L_8382:
        /*0080*/ 	.word	0x00000000


	//----- nvinfo : EIATTR_CBANK_PARAM_SIZE
	.align		4
.L_8383:
        /*0084*/ 	.byte	0x03, 0x19
        /*0086*/ 	.short	0x0c4b


	//----- nvinfo : EIATTR_PARAM_CBANK
	.align		4
        /*0088*/ 	.byte	0x04, 0x0a
        /*008a*/ 	.short	(.L_8385 - .L_8384)
	.align		4
.L_8384:
        /*008c*/ 	.word	index@(.nv.constant0._ZN2at6native55_GLOBAL__N__de093ff9_22_ForeachBinaryOpList_cu_a911ec4325multi_tensor_apply_kernelINS1_18TensorListMetadataILi3EEENS1_24BinaryOpListAlphaFunctorIaLi3ELi2ELi2EEEJNS0_7minimumIaEEaEEEvT_T0_DpT1_)
        /*0090*/ 	.short	0x0380
        /*0092*/ 	.short	0x0c4b


	//----- nvinfo : EIATTR_SW_WAR
	.align		4
.L_8385:
        /*0094*/ 	.byte	0x04, 0x36
        /*0096*/ 	.short	(.L_8387 - .L_8386)
.L_8386:
        /*0098*/ 	.word	0x00000008
.L_8387:


//--------------------- .nv.info._ZN2at6native55_GLOBAL__N__de093ff9_22_ForeachBinaryOpList_cu_a911ec4325multi_tensor_apply_kernelINS1_18TensorListMetadataILi3EEENS1_24BinaryOpListAlphaFunctorIhLi3ELi2ELi2EEEJNS0_7minimumIhEEhEEEvT_T0_DpT1_ --------------------------
	.section	.nv.info._ZN2at6native55_GLOBAL__N__de093ff9_22_ForeachBinaryOpList_cu_a911ec4325multi_tensor_apply_kernelINS1_18TensorListMetadataILi3EEENS1_24BinaryOpListAlphaFunctorIhLi3ELi2ELi2EEEJNS0_7minimumIhEEhEEEvT_T0_DpT1_,"",@"SHT_CUDA_INFO"
	.sectionflags	@""
	.align	4


	//----- nvinfo : EIATTR_CUDA_API_VERSION
	.align		4
        /*0000*/ 	.byte	0x04, 0x37
        /*0002*/ 	.short	(.L_8389 - .L_8388)
.L_8388:
        /*0004*/ 	.word	0x00000082


	//----- nvinfo : EIATTR_KPARAM_INFO
	.align		4
.L_8389:
        /*0008*/ 	.byte	0x04, 0x17
        /*000a*/ 	.short	(.L_8391 - .L_8390)
.L_8390:
        /*000c*/ 	.word	0x00000000
        /*0010*/ 	.short	0x0003
        /*0012*/ 	.short	0x0c4a
        /*0014*/ 	.byte	0x00, 0xf0, 0x05, 0x00


	//----- nvinfo : EIATTR_KPARAM_INFO
	.align		4
.L_8391:
        /*0018*/ 	.byte	0x04, 0x17
        /*001a*/ 	.short	(.L_8393 - .L_8392)
.L_8392:
        /*001c*/ 	.word	0x00000000
        /*0020*/ 	.short	0x0002
        /*0022*/ 	.short	0x0c49
        /*0024*/ 	.byte	0x00, 0xf0, 0x05, 0x00


	//----- nvinfo : EIATTR_KPARAM_INFO
	.align		4
.L_8393:
        /*0028*/ 	.byte	0x04, 0x17
        /*002a*/ 	.short	(.L_8395 - .L_8394)
.L_8394:
        /*002c*/ 	.word	0x00000000
        /*0030*/ 	.short	0x0001
        /*0032*/ 	.short	0x0c48
        /*0034*/ 	.byte	0x00, 0xf0, 0x05, 0x00


	//----- nvinfo : EIATTR_KPARAM_INFO
	.align		4
.L_8395:
        /*0038*/ 	.byte	0x04, 0x17
        /*003a*/ 	.short	(.L_8397 - .L_8396)
.L_8396:
        /*003c*/ 	.word	0x00000000
        /*0040*/ 	.short	0x0000
        /*0042*/ 	.short	0x0000
        /*0044*/ 	.byte	0x00, 0xf0, 0x21, 0x31


	//----- nvinfo : EIATTR_SPARSE_MMA_MASK
	.align		4
.L_8397:
        /*0048*/ 	.byte	0x03, 0x50
        /*004a*/ 	.short	0x0000


	//----- nvinfo : EIATTR_MAXREG_COUNT
	.align		4
        /*004c*/ 	.byte	0x03, 0x1b
        /*004e*/ 	.short	0x0080


	//----- nvinfo : EIATTR_MERCURY_ISA_VERSION
	.align		4
        /*0050*/ 	.byte	0x03, 0x5f
        /*0052*/ 	.short	0x0101


	//----- nvinfo : EIATTR_VRC_CTA_INIT_COUNT
	.align		4
        /*0054*/ 	.byte	0x02, 0x4a
	.zero		1
	.zero		1


	//----- nvinfo : EIATTR_EXIT_INSTR_OFFSETS
	.align		4
        /*0058*/ 	.byte	0x04, 0x1c
        /*005a*/ 	.short	(.L_8399 - .L_8398)


	//   ....[0]....
.L_8398:
        /*005c*/ 	.word	0x000001a0


	//   ....[1]....
        /*0060*/ 	.word	0x00000930


	//   ....[2]....
        /*0064*/ 	.word	0x00000980


	//   ....[3]....
        /*0068*/ 	.word	0x00000ce0


	//----- nvinfo : EIATTR_MAX_THREADS
	.align		4
.L_8399:
        /*006c*/ 	.byte	0x04, 0x05
        /*006e*/ 	.short	(.L_8401 - .L_8400)
.L_8400:
        /*0070*/ 	.word	0x00000200
        /*0074*/ 	.word	0x00000001
        /*0078*/ 	.word	0x00000001


	//----- nvinfo : EIATTR_CRS_STACK_SIZE
	.align		4
.L_8401:
        /*007c*/ 	.byte	0x04, 0x1e
        /*007e*/ 	.short	(.L_8403 - .L_8402)
.L_8402:
        /*0080*/ 	.word	0x00000000


	//----- nvinfo : EIATTR_CBANK_PARAM_SIZE
	.align		4
.L_8403:
        /*0084*/ 	.byte	0x03, 0x19
        /*0086*/ 	.short	0x0c4b


	//----- nvinfo : EIATTR_PARAM_CBANK
	.align		4
        /*0088*/ 	.byte	0x04, 0x0a
        /*008a*/ 	.short	(.L_8405 - .L_8404)
	.align		4
.L_8404:
        /*008c*/ 	.word	index@(.nv.constant0._ZN2at6native55_GLOBAL__N__de093ff9_22_ForeachBinaryOpList_cu_a911ec4325multi_tensor_apply_kernelINS1_18TensorListMetadataILi3EEENS1_24BinaryOpListAlphaFunctorIhLi3ELi2ELi2EEEJNS0_7minimumIhEEhEEEvT_T0_DpT1_)
        /*0090*/ 	.short	0x0380
        /*0092*/ 	.short	0x0c4b


	//----- nvinfo : EIATTR_SW_WAR
	.align		4
.L_8405:
        /*0094*/ 	.byte	0x04, 0x36
        /*0096*/ 	.short	(.L_8407 - .L_8406)
.L_8406:
        /*0098*/ 	.word	0x00000008
.L_8407:


//--------------------- .nv.info._ZN2at6native55_GLOBAL__N__de093ff9_22_ForeachBinaryOpList_cu_a911ec4325multi_tensor_apply_kernelINS1_18TensorListMetadataILi2EEENS1_24BinaryOpListAlphaFunctorIN3c104HalfELi2ELi2ELi0EEEJNS0_7minimumIfEEfEEEvT_T0_DpT1_ --------------------------
	.section	.nv.info._ZN2at6native55_GLOBAL__N__de093ff9_22_ForeachBinaryOpList_cu_a911ec4325multi_tensor_apply_kernelINS1_18TensorListMetadataILi2EEENS1_24BinaryOpListAlphaFunctorIN3c104HalfELi2ELi2ELi0EEEJNS0_7minimumIfEEfEEEvT_T0_DpT1_,"",@"SHT_CUDA_INFO"
	.sectionflags	@""
	.align	4


	//----- nvinfo : EIATTR_CUDA_API_VERSION
	.align		4
        /*0000*/ 	.byte	0x04, 0x37
        /*0002*/ 	.short	(.L_8409 - .L_8408)
.L_8408:
        /*0004*/ 	.word	0x00000082


	//----- nvinfo : EIATTR_KPARAM_INFO
	.align		4
.L_8409:
        /*0008*/ 	.byte	0x04, 0x17
        /*000a*/ 	.short	(.L_8411 - .L_8410)
.L_8410:
        /*000c*/ 	.word	0x00000000
        /*0010*/ 	.short	0x0003
        /*0012*/ 	.short	0x0c4c
        /*0014*/ 	.byte	0x00, 0xf0, 0x11, 0x00


	//----- nvinfo : EIATTR_KPARAM_INFO
	.align		4
.L_8411:
        /*0018*/ 	.byte	0x04, 0x17
        /*001a*/ 	.short	(.L_8413 - .L_8412)
.L_8412:
        /*001c*/ 	.word	0x00000000
        /*0020*/ 	.short	0x0002
        /*0022*/ 	.short	0x0c49
        /*0024*/ 	.byte	0x00, 0xf0, 0x05, 0x00


	//----- nvinfo : EIATTR_KPARAM_INFO
	.align		4
.L_8413:
        /*0028*/ 	.byte	0x04, 0x17
        /*002a*/ 	.short	(.L_8415 - .L_8414)
.L_8414:
        /*002c*/ 	.word	0x00000000
        /*0030*/ 	.short	0x0001
        /*0032*/ 	.short	0x0c48
        /*0034*/ 	.byte	0x00, 0xf0, 0x05, 0x00


	//----- nvinfo : EIATTR_KPARAM_INFO
	.align		4
.L_8415:
        /*0038*/ 	.byte	0x04, 0x17
        /*003a*/ 	.short	(.L_8417 - .L_8416)
.L_8416:
        /*003c*/ 	.word	0x00000000
        /*0040*/ 	.short	0x0000
        /*0042*/ 	.short	0x0000
        /*0044*/ 	.byte	0x00, 0xf0, 0x21, 0x31


	//----- nvinfo : EIATTR_SPARSE_MMA_MASK
	.align		4
.L_8417:
        /*0048*/ 	.byte	0x03, 0x50
        /*004a*/ 	.short	0x0000


	//----- nvinfo : EIATTR_MAXREG_COUNT
	.align		4
        /*004c*/ 	.byte	0x03, 0x1b
        /*004e*/ 	.short	0x0080


	//----- nvinfo : EIATTR_MERCURY_ISA_VERSION
	.align		4
        /*0050*/ 	.byte	0x03, 0x5f
        /*0052*/ 	.short	0x0101


	//----- nvinfo : EIATTR_VRC_CTA_INIT_COUNT
	.align		4
        /*0054*/ 	.byte	0x02, 0x4a
	.zero		1
	.zero		1


	//----- nvinfo : EIATTR_EXIT_INSTR_OFFSETS
	.align		4
        /*0058*/ 	.byte	0x04, 0x1c
        /*005a*/ 	.short	(.L_8419 - .L_8418)


	//   ....[0]....
.L_8418:
        /*005c*/ 	.word	0x00000170


	//   ....[1]....
        /*0060*/ 	.word	0x000007a0


	//   ....[2]....
        /*0064*/ 	.word	0x000007f0


	//   ....[3]....
        /*0068*/ 	.word	0x00000af0


	//----- nvinfo : EIATTR_MAX_THREADS
	.align		4
.L_8419:
        /*006c*/ 	.byte	0x04, 0x05
        /*006e*/ 	.short	(.L_8421 - .L_8420)
.L_8420:
        /*0070*/ 	.word	0x00000200
        /*0074*/ 	.word	0x00000001
        /*0078*/ 	.word	0x00000001


	//----- nvinfo : EIATTR_CRS_STACK_SIZE
	.align		4
.L_8421:
        /*007c*/ 	.byte	0x04, 0x1e
        /*007e*/ 	.short	(.L_8423 - .L_8422)
.L_8422:
        /*0080*/ 	.word	0x00000000


	//----- nvinfo : EIATTR_CBANK_PARAM_SIZE
	.align		4
.L_8423:
        /*0084*/ 	.byte	0x03, 0x19
        /*0086*/ 	.short	0x0c50


	//----- nvinfo : EIATTR_PARAM_CBANK
	.align		4
        /*0088*/ 	.byte	0x04, 0x0a
        /*008a*/ 	.short	(.L_8425 - .L_8424)
	.align		4
.L_8424:
        /*008c*/ 	.word	index@(.nv.constant0._ZN2at6native55_GLOBAL__N__de093ff9_22_ForeachBinaryOpList_cu_a911ec4325multi_tensor_apply_kernelINS1_18TensorListMetadataILi2EEENS1_24BinaryOpListAlphaFunctorIN3c104HalfELi2ELi2ELi0EEEJNS0_7minimumIfEEfEEEvT_T0_DpT1_)
        /*0090*/ 	.short	0x0380
        /*0092*/ 	.short	0x0c50


	//----- nvinfo : EIATTR_SW_WAR
	.align		4
.L_8425:
        /*0094*/ 	.byte	0x04, 0x36
        /*0096*/ 	.short	(.L_8427 - .L_8426)
.L_8426:
        /*0098*/ 	.word	0x00000008
.L_8427:


//--------------------- .nv.info._ZN2at6native55_GLOBAL__N__de093ff9_22_ForeachBinaryOpList_cu_a911ec4325multi_tensor_apply_kernelINS1_18TensorListMetadataILi2EEENS1_24BinaryOpListAlphaFunctorIN3c108BFloat16ELi2ELi2ELi0EEEJNS0_7minimumIfEEfEEEvT_T0_DpT1_ --------------------------
	.section	.nv.info._ZN2at6native55_GLOBAL__N__de093ff9_22_ForeachBinaryOpList_cu_a911ec4325multi_tensor_apply_kernelINS1_18TensorListMetadataILi2EEENS1_24BinaryOpListAlphaFunctorIN3c108BFloat16ELi2ELi2ELi0EEEJNS0_7minimumIfEEfEEEvT_T0_DpT1_,"",@"SHT_CUDA_INFO"
	.sectionflags	@""
	.align	4


	//----- nvinfo : EIATTR_CUDA_API_VERSION
	.align		4
        /*0000*/ 	.byte	0x04, 0x37
        /*0002*/ 	.short	(.L_8429 - .L_8428)
.L_8428:
        /*0004*/ 	.word	0x00000082


	//----- nvinfo : EIATTR_KPARAM_INFO
	.align		4
.L_8429:
        /*0008*/ 	.byte	0x04, 0x17
        /*000a*/ 	.short	(.L_8431 - .L_8430)
.L_8430:
        /*000c*/ 	.word	0x00000000
        /*0010*/ 	.short	0x0003
        /*0012*/ 	.short	0x0c4c
        /*0014*/ 	.byte	0x00, 0xf0, 0x11, 0x00


	//----- nvinfo : EIATTR_KPARAM_INFO
	.align		4
.L_8431:
        /*0018*/ 	.byte	0x04, 0x17
        /*001a*/ 	.short	(.L_8433 - .L_8432)
.L_8432:
        /*001c*/ 	.word	0x00000000
        /*0020*/ 	.short	0x0002
        /*0022*/ 	.short	0x0c49
        /*0024*/ 	.byte	0x00, 0xf0, 0x05, 0x00


	//----- nvinfo : EIATTR_KPARAM_INFO
	.align		4
.L_8433:
        /*0028*/ 	.byte	0x04, 0x17
        /*002a*/ 	.short	(.L_8435 - .L_8434)
.L_8434:
        /*002c*/ 	.word	0x00000000
        /*0030*/ 	.short	0x0001
        /*0032*/ 	.short	0x0c48
        /*0034*/ 	.byte	0x00, 0xf0, 0x05, 0x00


	//----- nvinfo : EIATTR_KPARAM_INFO
	.align		4
.L_8435:
        /*0038*/ 	.byte	0x04, 0x17
        /*003a*/ 	.short	(.L_8437 - .L_8436)
.L_8436:
        /*003c*/ 	.word	0x00000000
        /*0040*/ 	.short	0x0000
        /*0042*/ 	.short	0x0000
        /*0044*/ 	.byte	0x00, 0xf0, 0x21, 0x31


	//----- nvinfo : EIATTR_SPARSE_MMA_MASK
	.align		4
.L_8437:
        /*0048*/ 	.byte	0x03, 0x50
        /*004a*/ 	.short	0x0000


	//----- nvinfo : EIATTR_MAXREG_COUNT
	.align		4
        /*004c*/ 	.byte	0x03, 0x1b
        /*004e*/ 	.short	0x0080


	//----- nvinfo : EIATTR_MERCURY_ISA_VERSION
	.align		4
        /*0050*/ 	.byte	0x03, 0x5f
        /*0052*/ 	.short	0x0101


	//----- nvinfo : EIATTR_VRC_CTA_INIT_COUNT
	.align		4
        /*0054*/ 	.byte	0x02, 0x4a
	.zero		1
	.zero		1


	//----- nvinfo : EIATTR_EXIT_INSTR_OFFSETS
	.align		4
        /*0058*/ 	.byte	0x04, 0x1c
        /*005a*/ 	.short	(.L_8439 - .L_8438)


	//   ....[0]....
.L_8438:
        /*005c*/ 	.word	0x00000170


	//   ....[1]....
        /*0060*/ 	.word	0x000007a0


	//   ....[2]....
        /*0064*/ 	.word	0x000007f0


	//   ....[3]....
        /*0068*/ 	.word	0x00000b30


	//----- nvinfo : EIATTR_MAX_THREADS
	.align		4
.L_8439:
        /*006c*/ 	.byte	0x04, 0x05
        /*006e*/ 	.short	(.L_8441 - .L_8440)
.L_8440:
        /*0070*/ 	.word	0x00000200
        /*0074*/ 	.word	0x00000001
        /*0078*/ 	.word	0x00000001


	//----- nvinfo : EIATTR_CRS_STACK_SIZE
	.align		4
.L_8441:
        /*007c*/ 	.byte	0x04, 0x1e
        /*007e*/ 	.short	(.L_8443 - .L_8442)
.L_8442:
        /*0080*/ 	.word	0x00000000


	//----- nvinfo : EIATTR_CBANK_PARAM_SIZE
	.align		4
.L_8443:
        /*0084*/ 	.byte	0x03, 0x19
        /*0086*/ 	.short	0x0c50


	//----- nvinfo : EIATTR_PARAM_CBANK
	.align		4
        /*0088*/ 	.byte	0x04, 0x0a
        /*008a*/ 	.short	(.L_8445 - .L_8444)
	.align		4
.L_8444:
        /*008c*/ 	.word	index@(.nv.constant0._ZN2at6native55_GLOBAL__N__de093ff9_22_ForeachBinaryOpList_cu_a911ec4325multi_tensor_apply_kernelINS1_18TensorListMetadataILi2EEENS1_24BinaryOpListAlphaFunctorIN3c108BFloat16ELi2ELi2ELi0EEEJNS0_7minimumIfEEfEEEvT_T0_DpT1_)
        /*0090*/ 	.short	0x0380
        /*0092*/ 	.short	0x0c50


	//----- nvinfo : EIATTR_SW_WAR
	.align		4
.L_8445:
        /*0094*/ 	.byte	0x04, 0x36
        /*0096*/ 	.short	(.L_8447 - .L_8446)
.L_8446:
        /*0098*/ 	.word	0x00000008
.L_8447:


//--------------------- .nv.info._ZN2at6native55_GLOBAL__N__de093ff9_22_ForeachBinaryOpList_cu_a911ec4325multi_tensor_apply_kernelINS1_18TensorListMetadataILi2EEENS1_24BinaryOpListAlphaFunctorIfLi2ELi2ELi0EEEJNS0_7minimumIfEEfEEEvT_T0_DpT1_ --------------------------
	.section	.nv.info._ZN2at6native55_GLOBAL__N__de093ff9_22_ForeachBinaryOpList_cu_a911ec4325multi_tensor_apply_kernelINS1_18TensorListMetadataILi2EEENS1_24BinaryOpListAlphaFunctorIfLi2ELi2ELi0EEEJNS0_7minimumIfEEfEEEvT_T0_DpT1_,"",@"SHT_CUDA_INFO"
	.sectionflags	@""
	.align	4


	//----- nvinfo : EIATTR_CUDA_API_VERSION
	.align		4
        /*0000*/ 	.byte	0x04, 0x37
        /*0002*/ 	.short	(.L_8449 - .L_8448)
.L_8448:
        /*0004*/ 	.word	0x00000082


	//----- nvinfo : EIATTR_KPARAM_INFO
	.align		4
.L_8449:
        /*0008*/ 	.byte	0x04, 0x17
        /*000a*/ 	.short	(.L_8451 - .L_8450)
.L_8450:
        /*000c*/ 	.word	0x00000000
        /*0010*/ 	.short	0x0003
        /*0012*/ 	.short	0x0c4c
        /*0014*/ 	.byte	0x00, 0xf0, 0x11, 0x00


	//----- nvinfo : EIATTR_KPARAM_INFO
	.align		4
.L_8451:
        /*0018*/ 	.byte	0x04, 0x17
        /*001a*/ 	.short	(.L_8453 - .L_8452)
.L_8452:
        /*001c*/ 	.word	0x00000000
        /*0020*/ 	.short	0x0002
        /*0022*/ 	.short	0x0c49
        /*0024*/ 	.byte	0x00, 0xf0, 0x05, 0x00


	//----- nvinfo : EIATTR_KPARAM_INFO
	.align		4
.L_8453:
        /*0028*/ 	.byte	0x04, 0x17
        /*002a*/ 	.short	(.L_8455 - .L_8454)
.L_8454:
        /*002c*/ 	.word	0x00000000
        /*0030*/ 	.short	0x0001
        /*0032*/ 	.short	0x0c48
        /*0034*/ 	.byte	0x00, 0xf0, 0x05, 0x00


	//----- nvinfo : EIATTR_KPARAM_INFO
	.align		4
.L_8455:
        /*0038*/ 	.byte	0x04, 0x17
        /*003a*/ 	.short	(.L_8457 - .L_8456)
.L_8456:
        /*003c*/ 	.word	0x00000000
        /*0040*/ 	.short	0x0000
        /*0042*/ 	.short	0x0000
        /*0044*/ 	.byte	0x00, 0xf0, 0x21, 0x31


	//----- nvinfo : EIATTR_SPARSE_MMA_MASK
	.align		4
.L_8457:
        /*0048*/ 	.byte	0x03, 0x50
        /*004a*/ 	.short	0x0000


	//----- nvinfo : EIATTR_MAXREG_COUNT
	.align		4
        /*004c*/ 	.byte	0x03, 0x1b
        /*004e*/ 	.short	0x0080


	//----- nvinfo : EIATTR_MERCURY_ISA_VERSION
	.align		4
        /*0050*/ 	.byte	0x03, 0x5f
        /*0052*/ 	.short	0x0101


	//----- nvinfo : EIATTR_VRC_CTA_INIT_COUNT
	.align		4
        /*0054*/ 	.byte	0x02, 0x4a
	.zero		1
	.zero		1


	//----- nvinfo : EIATTR_EXIT_INSTR_OFFSETS
	.align		4
        /*0058*/ 	.byte	0x04, 0x1c
        /*005a*/ 	.short	(.L_8459 - .L_8458)


	//   ....[0]....
.L_8458:
        /*005c*/ 	.word	0x00000160


	//   ....[1]....
        /*0060*/ 	.word	0x000007c0


	//   ....[2]....
        /*0064*/ 	.word	0x00000810


	//   ....[3]....
        /*0068*/ 	.word	0x00000a70


	//----- nvinfo : EIATTR_MAX_THREADS
	.align		4
.L_8459:
        /*006c*/ 	.byte	0x04, 0x05
        /*006e*/ 	.short	(.L_8461 - .L_8460)
.L_8460:
        /*0070*/ 	.word	0x00000200
        /*0074*/ 	.word	0x00000001
        /*0078*/ 	.word	0x00000001


	//----- nvinfo : EIATTR_CRS_STACK_SIZE
	.align		4
.L_8461:
        /*007c*/ 	.byte	0x04, 0x1e
        /*007e*/ 	.short	(.L_8463 - .L_8462)
.L_8462:
        /*0080*/ 	.word	0x00000000


	//----- nvinfo : EIATTR_CBANK_PARAM_SIZE
	.align		4
.L_8463:
        /*0084*/ 	.byte	0x03, 0x19
        /*0086*/ 	.short	0x0c50


	//----- nvinfo : EIATTR_PARAM_CBANK
	.align		4
        /*0088*/ 	.byte	0x04, 0x0a
        /*008a*/ 	.short	(.L_8465 - .L_8464)
	.align		4
.L_8464:
        /*008c*/ 	.word	index@(.nv.constant0._ZN2at6native55_GLOBAL__N__de093ff9_22_ForeachBinaryOpList_cu_a911ec4325multi_tensor_apply_kernelINS1_18TensorListMetadataILi2EEENS1_24BinaryOpListAlphaFunctorIfLi2ELi2ELi0EEEJNS0_7minimumIfEEfEEEvT_T0_DpT1_)
        /*0090*/ 	.short	0x0380
        /*0092*/ 	.short	0x0c50


	//----- nvinfo : EIATTR_SW_WAR
	.align		4
.L_8465:
        /*0094*/ 	.byte	0x04, 0x36
        /*0096*/ 	.short	(.L_8467 - .L_8466)
.L_8466:
        /*0098*/ 	.word	0x00000008
.L_8467:


//--------------------- .nv.info._ZN2at6native55_GLOBAL__N__de093ff9_22_ForeachBinaryOpList_cu_a911ec4325multi_tensor_apply_kernelINS1_18TensorListMetadataILi2EEENS1_24BinaryOpListAlphaFunctorIdLi2ELi2ELi0EEEJNS0_7minimumIdEEdEEEvT_T0_DpT1_ --------------------------
	.section	.nv.info._ZN2at6native55_GLOBAL__N__de093ff9_22_ForeachBinaryOpList_cu_a911ec4325multi_tensor_apply_kernelINS1_18TensorListMetadataILi2EEENS1_24BinaryOpListAlphaFunctorIdLi2ELi2ELi0EEEJNS0_7minimumIdEEdEEEvT_T0_DpT1_,"",@"SHT_CUDA_INFO"
	.sectionflags	@""
	.align	4


	//----- nvinfo : EIATTR_CUDA_API_VERSION
	.align		4
        /*0000*/ 	.byte	0x04, 0x37
        /*0002*/ 	.short	(.L_8469 - .L_8468)
.L_8468:
        /*0004*/ 	.word	0x00000082


	//----- nvinfo : EIATTR_KPARAM_INFO
	.align		4
.L_8469:
        /*0008*/ 	.byte	0x04, 0x17
        /*000a*/ 	.short	(.L_8471 - .L_8470)
.L_8470:
        /*000c*/ 	.word	0x00000000
        /*0010*/ 	.short	0x0003
        /*0012*/ 	.short	0x0c50
        /*0014*/ 	.byte	0x00, 0xf0, 0x21, 0x00


	//----- nvinfo : EIATTR_KPARAM_INFO
	.align		4
.L_8471:
        /*0018*/ 	.byte	0x04, 0x17
        /*001a*/ 	.short	(.L_8473 - .L_8472)
.L_8472:
        /*001c*/ 	.word	0x00000000
        /*0020*/ 	.short	0x0002
        /*0022*/ 	.short	0x0c49
        /*0024*/ 	.byte	0x00, 0xf0, 0x05, 0x00


	//----- nvinfo : EIATTR_KPARAM_INFO
	.align		4
.L_8473:
        /*0028*/ 	.byte	0x04, 0x17
        /*002a*/ 	.short	(.L_8475 - .L_8474)
.L_8474:
        /*002c*/ 	.word	0x00000000
        /*0030*/ 	.short	0x0001
        /*0032*/ 	.short	0x0c48
        /*0034*/ 	.byte	0x00, 0xf0, 0x05, 0x00


	//----- nvinfo : EIATTR_KPARAM_INFO
	.align		4
.L_8475:
        /*0038*/ 	.byte	0x04, 0x17
        /*003a*/ 	.short	(.L_8477 - .L_8476)
.L_8476:
        /*003c*/ 	.word	0x00000000
        /*0040*/ 	.short	0x0000
        /*0042*/ 	.short	0x0000
        /*0044*/ 	.byte	0x00, 0xf0, 0x21, 0x31


	//----- nvinfo : EIATTR_SPARSE_MMA_MASK
	.align		4
.L_8477:
        /*0048*/ 	.byte	0x03, 0x50
        /*004a*/ 	.short	0x0000


	//----- nvinfo : EIATTR_MAXREG_COUNT
	.align		4
        /*004c*/ 	.byte	0x03, 0x1b
        /*004e*/ 	.short	0x0080


	//----- nvinfo : EIATTR_MERCURY_ISA_VERSION
	.align		4
        /*0050*/ 	.byte	0x03, 0x5f
        /*0052*/ 	.short	0x0101


	//----- nvinfo : EIATTR_VRC_CTA_INIT_COUNT
	.align		4
        /*0054*/ 	.byte	0x02, 0x4a
	.zero		1
	.zero		1


	//----- nvinfo : EIATTR_EXIT_INSTR_OFFSETS
	.align		4
        /*0058*/ 	.byte	0x04, 0x1c
        /*005a*/ 	.short	(.L_8479 - .L_8478)


	//   ....[0]....
.L_8478:
        /*005c*/ 	.word	0x00000170


	//   ....[1]....
        /*0060*/ 	.word	0x000008e0


	//   ....[2]....
        /*0064*/ 	.word	0x00000930


	//   ....[3]....
        /*0068*/ 	.word	0x00000c70


	//----- nvinfo : EIATTR_MAX_THREADS
	.align		4
.L_8479:
        /*006c*/ 	.byte	0x04, 0x05
        /*006e*/ 	.short	(.L_8481 - .L_8480)
.L_8480:
        /*0070*/ 	.word	0x00000200
        /*0074*/ 	.word	0x00000001
        /*0078*/ 	.word	0x00000001


	//----- nvinfo : EIATTR_CRS_STACK_SIZE
	.align		4
.L_8481:
        /*007c*/ 	.byte	0x04, 0x1e
        /*007e*/ 	.short	(.L_8483 - .L_8482)
.L_8482:
        /*0080*/ 	.word	0x00000000


	//----- nvinfo : EIATTR_CBANK_PARAM_SIZE
	.align		4
.L_8483:
        /*0084*/ 	.byte	0x03, 0x19
        /*0086*/ 	.short	0x0c58


	//----- nvinfo : EIATTR_PARAM_CBANK
	.align		4
        /*0088*/ 	.byte	0x04, 0x0a
        /*008a*/ 	.short	(.L_8485 - .L_8484)
	.align		4
.L_8484:
        /*008c*/ 	.word	index@(.nv.constant0._ZN2at6native55_GLOBAL__N__de093ff9_22_ForeachBinaryOpList_cu_a911ec4325multi_tensor_apply_kernelINS1_18TensorListMetadataILi2EEENS1_24BinaryOpListAlphaFunctorIdLi2ELi2ELi0EEEJNS0_7minimumIdEEdEEEvT_T0_DpT1_)
        /*0090*/ 	.short	0x0380
        /*0092*/ 	.short	0x0c58


	//----- nvinfo : EIATTR_SW_WAR
	.align		4
.L_8485:
        /*0094*/ 	.byte	0x04, 0x36
        /*0096*/ 	.short	(.L_8487 - .L_8486)
.L_8486:
        /*0098*/ 	.word	0x00000008
.L_8487:


//--------------------- .nv.info._ZN2at6native55_GLOBAL__N__de093ff9_22_ForeachBinaryOpList_cu_a911ec4325multi_tensor_apply_kernelINS1_18TensorListMetadataILi2EEENS1_24BinaryOpListAlphaFunctorIsLi2ELi2ELi0EEEJNS0_7minimumIsEEsEEEvT_T0_DpT1_ --------------------------
	.section	.nv.info._ZN2at6native55_GLOBAL__N__de093ff9_22_ForeachBinaryOpList_cu_a911ec4325multi_tensor_apply_kernelINS1_18TensorListMetadataILi2EEENS1_24BinaryOpListAlphaFunctorIsLi2ELi2ELi0EEEJNS0_7minimumIsEEsEEEvT_T0_DpT1_,"",@"SHT_CUDA_INFO"
	.sectionflags	@""
	.align	4


	//----- nvinfo : EIATTR_CUDA_API_VERSION
	.align		4
        /*0000*/ 	.byte	0x04, 0x37
        /*0002*/ 	.short	(.L_8489 - .L_8488)
.L_8488:
        /*0004*/ 	.word	0x00000082


	//----- nvinfo : EIATTR_KPARAM_INFO
	.align		4
.L_8489:
        /*0008*/ 	.byte	0x04, 0x17
        /*000a*/ 	.short	(.L_8491 - .L_8490)
.L_8490:
        /*000c*/ 	.word	0x00000000
        /*0010*/ 	.short	0x0003
        /*0012*/ 	.short	0x0c4a
        /*0014*/ 	.byte	0x00, 0xf0, 0x09, 0x00


	//----- nvinfo : EIATTR_KPARAM_INFO
	.align		4
.L_8491:
        /*0018*/ 	.byte	0x04, 0x17
        /*001a*/ 	.short	(.L_8493 - .L_8492)
.L_8492:
        /*001c*/ 	.word	0x00000000
        /*0020*/ 	.short	0x0002
        /*0022*/ 	.short	0x0c49
        /*0024*/ 	.byte	0x00, 0xf0, 0x05, 0x00


	//----- nvinfo : EIATTR_KPARAM_INFO
	.align		4
.L_8493:
        /*0028*/ 	.byte	0x04, 0x17
        /*002a*/ 	.short	(.L_8495 - .L_8494)
.L_8494:
        /*002c*/ 	.word	0x00000000
        /*0030*/ 	.short	0x0001
        /*0032*/ 	.short	0x0c48
        /*0034*/ 	.byte	0x00, 0xf0, 0x05, 0x00


	//----- nvinfo : EIATTR_KPARAM_INFO
	.align		4
.L_8495:
        /*0038*/ 	.byte	0x04, 0x17
        /*003a*/ 	.short	(.L_8497 - .L_8496)
.L_8496:
        /*003c*/ 	.word	0x00000000
        /*0040*/ 	.short	0x0000
        /*0042*/ 	.short	0x0000
        /*0044*/ 	.byte	0x00, 0xf0, 0x21, 0x31


	//----- nvinfo : EIATTR_SPARSE_MMA_MASK
	.align		4
.L_8497:
        /*0048*/ 	.byte	0x03, 0x50
        /*004a*/ 	.short	0x0000


	//----- nvinfo : EIATTR_MAXREG_COUNT
	.align		4
        /*004c*/ 	.byte	0x03, 0x1b
        /*004e*/ 	.short	0x0080


	//----- nvinfo : EIATTR_MERCURY_ISA_VERSION
	.align		4
        /*0050*/ 	.byte	0x03, 0x5f
        /*0052*/ 	.short	0x0101


	//----- nvinfo : EIATTR_VRC_CTA_INIT_COUNT
	.align		4
        /*0054*/ 	.byte	0x02, 0x4a
	.zero		1
	.zero		1


	//----- nvinfo : EIATTR_EXIT_INSTR_OFFSETS
	.align		4
        /*0058*/ 	.byte	0x04, 0x1c
        /*005a*/ 	.short	(.L_8499 - .L_8498)


	//   ....[0]....
.L_8498:
        /*005c*/ 	.word	0x00000160


	//   ....[1]....
        /*0060*/ 	.word	0x000007e0


	//   ....[2]....
        /*0064*/ 	.word	0x00000830


	//   ....[3]....
        /*0068*/ 	.word	0x00000ac0


	//----- nvinfo : EIATTR_MAX_THREADS
	.align		4
.L_8499:
        /*006c*/ 	.byte	0x04, 0x05
        /*006e*/ 	.short	(.L_8501 - .L_8500)
.L_8500:
        /*0070*/ 	.word	0x00000200
        /*0074*/ 	.word	0x00000001
        /*0078*/ 	.word	0x00000001


	//----- nvinfo : EIATTR_CRS_STACK_SIZE
	.align		4
.L_8501:
        /*007c*/ 	.byte	0x04, 0x1e
        /*007e*/ 	.short	(.L_8503 - .L_8502)
.L_8502:
        /*0080*/ 	.word	0x00000000


	//----- nvinfo : EIATTR_CBANK_PARAM_SIZE
	.align		4
.L_8503:
        /*0084*/ 	.byte	0x03, 0x19
        /*0086*/ 	.short	0x0c4c


	//----- nvinfo : EIATTR_PARAM_CBANK
	.align		4
        /*0088*/ 	.byte	0x04, 0x0a
        /*008a*/ 	.short	(.L_8505 - .L_8504)
	.align		4
.L_8504:
        /*008c*/ 	.word	index@(.nv.constant0._ZN2at6native55_GLOBAL__N__de093ff9_22_ForeachBinaryOpList_cu_a911ec4325multi_tensor_apply_kernelINS1_18TensorListMetadataILi2EEENS1_24BinaryOpListAlphaFunctorIsLi2ELi2ELi0EEEJNS0_7minimumIsEEsEEEvT_T0_DpT1_)
        /*0090*/ 	.short	0x0380
        /*0092*/ 	.short	0x0c4c


	//----- nvinfo : EIATTR_SW_WAR
	.align		4
.L_8505:
        /*0094*/ 	.byte	0x04, 0x36
        /*0096*/ 	.short	(.L_8507 - .L_8506)
.L_8506:
        /*0098*/ 	.word	0x00000008
.L_8507:


//--------------------- .nv.info._ZN2at6native55_GLOBAL__N__de093ff9_22_ForeachBinaryOpList_cu_a911ec4325multi_tensor_apply_kernelINS1_18TensorListMetadataILi2EEENS1_24BinaryOpListAlphaFunctorIlLi2ELi2ELi0EEEJNS0_7minimumIlEElEEEvT_T0_DpT1_ --------------------------
	.section	.nv.info._ZN2at6native55_GLOBAL__N__de093ff9_22_ForeachBinaryOpList_cu_a911ec4325multi_tensor_apply_kernelINS1_18TensorListMetadataILi2EEENS1_24BinaryOpListAlphaFunctorIlLi2ELi2ELi0EEEJNS0_7minimumIlEElEEEvT_T0_DpT1_,"",@"SHT_CUDA_INFO"
	.sectionflags	@""
	.align	4


	//----- nvinfo : EIATTR_CUDA_API_VERSION
	.align		4
        /*0000*/ 	.byte	0x04, 0x37
        /*0002*/ 	.short	(.L_8509 - .L_8508)
.L_8508:
        /*0004*/ 	.word	0x00000082


	//----- nvinfo : EIATTR_KPARAM_INFO
	.align		4
.L_8509:
        /*0008*/ 	.byte	0x04, 0x17
        /*000a*/ 	.short	(.L_8511 - .L_8510)
.L_8510:
        /*000c*/ 	.word	0x00000000
        /*0010*/ 	.short	0x0003
        /*0012*/ 	.short	0x0c50
        /*0014*/ 	.byte	0x00, 0xf0, 0x21, 0x00


	//----- nvinfo : EIATTR_KPARAM_INFO
	.align		4
.L_8511:
        /*0018*/ 	.byte	0x04, 0x17
        /*001a*/ 	.short	(.L_8513 - .L_8512)
.L_8512:
        /*001c*/ 	.word	0x00000000
        /*0020*/ 	.short	0x0002
        /*0022*/ 	.short	0x0c49
        /*0024*/ 	.byte	0x00, 0xf0, 0x05, 0x00


	//----- nvinfo : EIATTR_KPARAM_INFO
	.align		4
.L_8513:
        /*0028*/ 	.byte	0x04, 0x17
        /*002a*/ 	.short	(.L_8515 - .L_8514)
.L_8514:
        /*002c*/ 	.word	0x00000000
        /*0030*/ 	.short	0x0001
        /*0032*/ 	.short	0x0c48
        /*0034*/ 	.byte	0x00, 0xf0, 0x05, 0x00


	//----- nvinfo : EIATTR_KPARAM_INFO
	.align		4
.L_8515:
        /*0038*/ 	.byte	0x04, 0x17
        /*003a*/ 	.short	(.L_8517 - .L_8516)
.L_8516:
        /*003c*/ 	.word	0x00000000
        /*0040*/ 	.short	0x0000
        /*0042*/ 	.short	0x0000
        /*0044*/ 	.byte	0x00, 0xf0, 0x21, 0x31


	//----- nvinfo : EIATTR_SPARSE_MMA_MASK
	.align		4
.L_8517:
        /*0048*/ 	.byte	0x03, 0x50
        /*004a*/ 	.short	0x0000


	//----- nvinfo : EIATTR_MAXREG_COUNT
	.align		4
        /*004c*/ 	.byte	0x03, 0x1b
        /*004e*/ 	.short	0x0080


	//----- nvinfo : EIATTR_MERCURY_ISA_VERSION
	.align		4
        /*0050*/ 	.byte	0x03, 0x5f
        /*0052*/ 	.short	0x0101


	//----- nvinfo : EIATTR_VRC_CTA_INIT_COUNT
	.align		4
        /*0054*/ 	.byte	0x02, 0x4a
	.zero		1
	.zero		1


	//----- nvinfo : EIATTR_EXIT_INSTR_OFFSETS
	.align		4
        /*0058*/ 	.byte	0x04, 0x1c
        /*005a*/ 	.short	(.L_8519 - .L_8518)


	//   ....[0]....
.L_8518:
        /*005c*/ 	.word	0x00000170


	//   ....[1]....
        /*0060*/ 	.word	0x00000920


	//   ....[2]....
        /*0064*/ 	.word	0x00000970


	//   ....[3]....
        /*0068*/ 	.word	0x00000d00


	//----- nvinfo : EIATTR_MAX_THREADS
	.align		4
.L_8519:
        /*006c*/ 	.byte	0x04, 0x05
        /*006e*/ 	.short	(.L_8521 - .L_8520)
.L_8520:
        /*0070*/ 	.word	0x00000200
        /*0074*/ 	.word	0x00000001
        /*0078*/ 	.word	0x00000001


	//----- nvinfo : EIATTR_CRS_STACK_SIZE
	.align		4
.L_8521:
        /*007c*/ 	.byte	0x04, 0x1e
        /*007e*/ 	.short	(.L_8523 - .L_8522)
.L_8522:
        /*0080*/ 	.word	0x00000000


	//----- nvinfo : EIATTR_CBANK_PARAM_SIZE
	.align		4
.L_8523:
        /*0084*/ 	.byte	0x03, 0x19
        /*0086*/ 	.short	0x0c58


	//----- nvinfo : EIATTR_PARAM_CBANK
	.align		4
        /*0088*/ 	.byte	0x04, 0x0a
        /*008a*/ 	.short	(.L_8525 - .L_8524)
	.align		4
.L_8524:
        /*008c*/ 	.word	index@(.nv.constant0._ZN2at6native55_GLOBAL__N__de093ff9_22_ForeachBinaryOpList_cu_a911ec4325multi_tensor_apply_kernelINS1_18TensorListMetadataILi2EEENS1_24BinaryOpListAlphaFunctorIlLi2ELi2ELi0EEEJNS0_7minimumIlEElEEEvT_T0_DpT1_)
        /*0090*/ 	.short	0x0380
        /*0092*/ 	.short	0x0c58


	//----- nvinfo : EIATTR_SW_WAR
	.align		4
.L_8525:
        /*0094*/ 	.byte	0x04, 0x36
        /*0096*/ 	.short	(.L_8527 - .L_8526)
.L_8526:
        /*0098*/ 	.word	0x00000008
.L_8527:


//--------------------- .nv.info._ZN2at6native55_GLOBAL__N__de093ff9_22_ForeachBinaryOpList_cu_a911ec4325multi_tensor_apply_kernelINS1_18TensorListMetadataILi2EEENS1_24BinaryOpListAlphaFunctorIiLi2ELi2ELi0EEEJNS0_7minimumIiEEiEEEvT_T0_DpT1_ --------------------------
	.section	.nv.info._ZN2at6native55_GLOBAL__N__de093ff9_22_ForeachBinaryOpList_cu_a911ec4325multi_tensor_apply_kernelINS1_18TensorListMetadataILi2EEENS1_24BinaryOpListAlphaFunctorIiLi2ELi2ELi0EEEJNS0_7minimumIiEEiEEEvT_T0_DpT1_,"",@"SHT_CUDA_INFO"
	.sectionflags	@""
	.align	4


	//----- nvinfo : EIATTR_CUDA_API_VERSION
	.align		4
        /*0000*/ 	.byte	0x04, 0x37
        /*0002*/ 	.short	(.L_8529 - .L_8528)
.L_8528:
        /*0004*/ 	.word	0x00000082


	//----- nvinfo : EIATTR_KPARAM_INFO
	.align		4
.L_8529:
        /*0008*/ 	.byte	0x04, 0x17
        /*000a*/ 	.short	(.L_8531 - .L_8530)
.L_8530:
        /*000c*/ 	.word	0x00000000
        /*0010*/ 	.short	0x0003
        /*0012*/ 	.short	0x0c4c
        /*0014*/ 	.byte	0x00, 0xf0, 0x11, 0x00


	//----- nvinfo : EIATTR_KPARAM_INFO
	.align		4
.L_8531:
        /*0018*/ 	.byte	0x04, 0x17
        /*001a*/ 	.short	(.L_8533 - .L_8532)
.L_8532:
        /*001c*/ 	.word	0x00000000
        /*0020*/ 	.short	0x0002
        /*0022*/ 	.short	0x0c49
        /*0024*/ 	.byte	0x00, 0xf0, 0x05, 0x00


	//----- nvinfo : EIATTR_KPARAM_INFO
	.align		4
.L_8533:
        /*0028*/ 	.byte	0x04, 0x17
        /*002a*/ 	.short	(.L_8535 - .L_8534)
.L_8534:
        /*002c*/ 	.word	0x00000000
        /*0030*/ 	.short	0x0001
        /*0032*/ 	.short	0x0c48
        /*0034*/ 	.byte	0x00, 0xf0, 0x05, 0x00


	//----- nvinfo : EIATTR_KPARAM_INFO
	.align		4
.L_8535:
        /*0038*/ 	.byte	0x04, 0x17
        /*003a*/ 	.short	(.L_8537 - .L_8536)
.L_8536:
        /*003c*/ 	.word	0x00000000
        /*0040*/ 	.short	0x0000
        /*0042*/ 	.short	0x0000
        /*0044*/ 	.byte	0x00, 0xf0, 0x21, 0x31


	//----- nvinfo : EIATTR_SPARSE_MMA_MASK
	.align		4
.L_8537:
        /*0048*/ 	.byte	0x03, 0x50
        /*004a*/ 	.short	0x0000


	//----- nvinfo : EIATTR_MAXREG_COUNT
	.align		4
        /*004c*/ 	.byte	0x03, 0x1b
        /*004e*/ 	.short	0x0080


	//----- nvinfo : EIATTR_MERCURY_ISA_VERSION
	.align		4
        /*0050*/ 	.byte	0x03, 0x5f
        /*0052*/ 	.short	0x0101


	//----- nvinfo : EIATTR_VRC_CTA_INIT_COUNT
	.align		4
        /*0054*/ 	.byte	0x02, 0x4a
	.zero		1
	.zero		1


	//----- nvinfo : EIATTR_EXIT_INSTR_OFFSETS
	.align		4
        /*0058*/ 	.byte	0x04, 0x1c
        /*005a*/ 	.short	(.L_8539 - .L_8538)


	//   ....[0]....
.L_8538:
        /*005c*/ 	.word	0x00000160


	//   ....[1]....
        /*0060*/ 	.word	0x00000790


	//   ....[2]....
        /*0064*/ 	.word	0x000007e0


	//   ....[3]....
        /*0068*/ 	.word	0x000009c0


	//----- nvinfo : EIATTR_MAX_THREADS
	.align		4
.L_8539:
        /*006c*/ 	.byte	0x04, 0x05
        /*006e*/ 	.short	(.L_8541 - .L_8540)
.L_8540:
        /*0070*/ 	.word	0x00000200
        /*0074*/ 	.word	0x00000001
        /*0078*/ 	.word	0x00000001


	//----- nvinfo : EIATTR_CRS_STACK_SIZE
	.align		4
.L_8541:
        /*007c*/ 	.byte	0x04, 0x1e
        /*007e*/ 	.short	(.L_8543 - .L_8542)
.L_8542:
        /*0080*/ 	.word	0x00000000


	//----- nvinfo : EIATTR_CBANK_PARAM_SIZE
	.align		4
.L_8543:
        /*0084*/ 	.byte	0x03, 0x19
        /*0086*/ 	.short	0x0c50


	//----- nvinfo : EIATTR_PARAM_CBANK
	.align		4
        /*0088*/ 	.byte	0x04, 0x0a
        /*008a*/ 	.short	(.L_8545 - .L_8544)
	.align		4
.L_8544:
        /*008c*/ 	.word	index@(.nv.constant0._ZN2at6native55_GLOBAL__N__de093ff9_22_ForeachBinaryOpList_cu_a911ec4325multi_tensor_apply_kernelINS1_18TensorListMetadataILi2EEENS1_24BinaryOpListAlphaFunctorIiLi2ELi2ELi0EEEJNS0_7minimumIiEEiEEEvT_T0_DpT1_)
        /*0090*/ 	.short	0x0380
        /*0092*/ 	.short	0x0c50


	//----- nvinfo : EIATTR_SW_WAR
	.align		4
.L_8545:
        /*0094*/ 	.byte	0x04, 0x36
        /*0096*/ 	.short	(.L_8547 - .L_8546)
.L_8546:
        /*0098*/ 	.word	0x00000008
.L_8547:


//--------------------- .nv.info._ZN2at6native55_GLOBAL__N__de093ff9_22_ForeachBinaryOpList_cu_a911ec4325multi_tensor_apply_kernelINS1_18TensorListMetadataILi2EEENS1_24BinaryOpListAlphaFunctorIaLi2ELi2ELi0EEEJNS0_7minimumIaEEaEEEvT_T0_DpT1_ --------------------------
	.section	.nv.info._ZN2at6native55_GLOBAL__N__de093ff9_22_ForeachBinaryOpList_cu_a911ec4325multi_tensor_apply_kernelINS1_18TensorListMetadataILi2EEENS1_24BinaryOpListAlphaFunctorIaLi2ELi2ELi0EEEJNS0_7minimumIaEEaEEEvT_T0_DpT1_,"",@"SHT_CUDA_INFO"
	.sectionflags	@""
	.align	4


	//----- nvinfo : EIATTR_CUDA_API_VERSION
	.align		4
        /*0000*/ 	.byte	0x04, 0x37
        /*0002*/ 	.short	(.L_8549 - .L_8548)
.L_8548:
        /*0004*/ 	.word	0x00000082


	//----- nvinfo : EIATTR_KPARAM_INFO
	.align		4
.L_8549:
        /*0008*/ 	.byte	0x04, 0x17
        /*000a*/ 	.short	(.L_8551 - .L_8550)
.L_8550:
        /*000c*/ 	.word	0x00000000
        /*0010*/ 	.short	0x0003
        /*0012*/ 	.short	0x0c4a
        /*0014*/ 	.byte	0x00, 0xf0, 0x05, 0x00


	//----- nvinfo : EIATTR_KPARAM_INFO
	.align		4
.L_8551:
        /*0018*/ 	.byte	0x04, 0x17
        /*001a*/ 	.short	(.L_8553 - .L_8552)
.L_8552:
        /*001c*/ 	.word	0x00000000
        /*0020*/ 	.short	0x0002
        /*0022*/ 	.short	0x0c49
        /*0024*/ 	.byte	0x00, 0xf0, 0x05, 0x00


	//----- nvinfo : EIATTR_KPARAM_INFO
	.align		4
.L_8553:
        /*0028*/ 	.byte	0x04, 0x17
        /*002a*/ 	.short	(.L_8555 - .L_8554)
.L_8554:
        /*002c*/ 	.word	0x00000000
        /*0030*/ 	.short	0x0001
        /*0032*/ 	.short	0x0c48
        /*0034*/ 	.byte	0x00, 0xf0, 0x05, 0x00


	//----- nvinfo : EIATTR_KPARAM_INFO
	.align		4
.L_8555:
        /*0038*/ 	.byte	0x04, 0x17
        /*003a*/ 	.short	(.L_8557 - .L_8556)
.L_8556:
        /*003c*/ 	.word	0x00000000
        /*0040*/ 	.short	0x0000
        /*0042*/ 	.short	0x0000
        /*0044*/ 	.byte	0x00, 0xf0, 0x21, 0x31


	//----- nvinfo : EIATTR_SPARSE_MMA_MASK
	.align		4
.L_8557:
        /*0048*/ 	.byte	0x03, 0x50
        /*004a*/ 	.short	0x0000


	//----- nvinfo : EIATTR_MAXREG_COUNT
	.align		4
        /*004c*/ 	.byte	0x03, 0x1b
        /*004e*/ 	.short	0x0080


	//----- nvinfo : EIATTR_MERCURY_ISA_VERSION
	.align		4
        /*0050*/ 	.byte	0x03, 0x5f
        /*0052*/ 	.short	0x0101


	//----- nvinfo : EIATTR_VRC_CTA_INIT_COUNT
	.align		4
        /*0054*/ 	.byte	0x02, 0x4a
	.zero		1
	.zero		1


	//----- nvinfo : EIATTR_EXIT_INSTR_OFFSETS
	.align		4
        /*0058*/ 	.byte	0x04, 0x1c
        /*005a*/ 	.short	(.L_8559 - .L_8558)


	//   ....[0]....
.L_8558:
        /*005c*/ 	.word	0x00000170


	//   ....[1]....
        /*0060*/ 	.word	0x00000960


	//   ....[2]....
        /*0064*/ 	.word	0x000009b0


	//   ....[3]....
        /*0068*/ 	.word	0x00000d50


	//----- nvinfo : EIATTR_MAX_THREADS
	.align		4
.L_8559:
        /*006c*/ 	.byte	0x04, 0x05
        /*006e*/ 	.short	(.L_8561 - .L_8560)
.L_8560:
        /*0070*/ 	.word	0x00000200
        /*0074*/ 	.word	0x00000001
        /*0078*/ 	.word	0x00000001


	//----- nvinfo : EIATTR_CRS_STACK_SIZE
	.align		4
.L_8561:
        /*007c*/ 	.byte	0x04, 0x1e
        /*007e*/ 	.short	(.L_8563 - .L_8562)
.L_8562:
        /*0080*/ 	.word	0x00000000


	//----- nvinfo : EIATTR_CBANK_PARAM_SIZE
	.align		4
.L_8563:
        /*0084*/ 	.byte	0x03, 0x19
        /*0086*/ 	.short	0x0c4b


	//----- nvinfo : EIATTR_PARAM_CBANK
	.align		4
        /*0088*/ 	.byte	0x04, 0x0a
        /*008a*/ 	.short	(.L_8565 - .L_8564)
	.align		4
.L_8564:
        /*008c*/ 	.word	index@(.nv.constant0._ZN2at6native55_GLOBAL__N__de093ff9_22_ForeachBinaryOpList_cu_a911ec4325multi_tensor_apply_kernelINS1_18TensorListMetadataILi2EEENS1_24BinaryOpListAlphaFunctorIaLi2ELi2ELi0EEEJNS0_7minimumIaEEaEEEvT_T0_DpT1_)
        /*0090*/ 	.short	0x0380
        /*0092*/ 	.short	0x0c4b


	//----- nvinfo : EIATTR_SW_WAR
	.align		4
.L_8565:
        /*0094*/ 	.byte	0x04, 0x36
        /*0096*/ 	.short	(.L_8567 - .L_8566)
.L_8566:
        /*0098*/ 	.word	0x00000008
.L_8567:


//--------------------- .nv.info._ZN2at6native55_GLOBAL__N__de093ff9_22_ForeachBinaryOpList_cu_a911ec4325multi_tensor_apply_kernelINS1_18TensorListMetadataILi2EEENS1_24BinaryOpListAlphaFunctorIhLi2ELi2ELi0EEEJNS0_7minimumIhEEhEEEvT_T0_DpT1_ --------------------------
	.section	.nv.info._ZN2at6native55_GLOBAL__N__de093ff9_22_ForeachBinaryOpList_cu_a911ec4325multi_tensor_apply_kernelINS1_18TensorListMetadataILi2EEENS1_24BinaryOpListAlphaFunctorIhLi2ELi2ELi0EEEJNS0_7minimumIhEEhEEEvT_T0_DpT1_,"",@"SHT_CUDA_INFO"
	.sectionflags	@""
	.align	4


	//----- nvinfo : EIATTR_CUDA_API_VERSION
	.align		4
        /*0000*/ 	.byte	0x04, 0x37
        /*0002*/ 	.short	(.L_8569 - .L_8568)
.L_8568:
        /*0004*/ 	.word	0x00000082


	//----- nvinfo : EIATTR_KPARAM_INFO
	.align		4
.L_8569:
        /*0008*/ 	.byte	0x04, 0x17
        /*000a*/ 	.short	(.L_8571 - .L_8570)
.L_8570:
        /*000c*/ 	.word	0x00000000
        /*0010*/ 	.short	0x0003
        /*0012*/ 	.short	0x0c4a
        /*0014*/ 	.byte	0x00, 0xf0, 0x05, 0x00


	//----- nvinfo : EIATTR_KPARAM_INFO
	.align		4
.L_8571:
        /*0018*/ 	.byte	0x04, 0x17
        /*001a*/ 	.short	(.L_8573 - .L_8572)
.L_8572:
        /*001c*/ 	.word	0x00000000
        /*0020*/ 	.short	0x0002
        /*0022*/ 	.short	0x0c49
        /*0024*/ 	.byte	0x00, 0xf0, 0x05, 0x00


	//----- nvinfo : EIATTR_KPARAM_INFO
	.align		4
.L_8573:
        /*0028*/ 	.byte	0x04, 0x17
        /*002a*/ 	.short	(.L_8575 - .L_8574)
.L_8574:
        /*002c*/ 	.word	0x00000000
        /*0030*/ 	.short	0x0001
        /*0032*/ 	.short	0x0c48
        /*0034*/ 	.byte	0x00, 0xf0, 0x05, 0x00


	//----- nvinfo : EIATTR_KPARAM_INFO
	.align		4
.L_8575:
        /*0038*/ 	.byte	0x04, 0x17
        /*003a*/ 	.short	(.L_8577 - .L_8576)
.L_8576:
        /*003c*/ 	.word	0x00000000
        /*0040*/ 	.short	0x0000
        /*0042*/ 	.short	0x0000
        /*0044*/ 	.byte	0x00, 0xf0, 0x21, 0x31


	//----- nvinfo : EIATTR_SPARSE_MMA_MASK
	.align		4
.L_8577:
        /*0048*/ 	.byte	0x03, 0x50
        /*004a*/ 	.short	0x0000


	//----- nvinfo : EIATTR_MAXREG_COUNT
	.align		4
        /*004c*/ 	.byte	0x03, 0x1b
        /*004e*/ 	.short	0x0080


	//----- nvinfo : EIATTR_MERCURY_ISA_VERSION
	.align		4
        /*0050*/ 	.byte	0x03, 0x5f
        /*0052*/ 	.short	0x0101


	//----- nvinfo : EIATTR_VRC_CTA_INIT_COUNT
	.align		4
        /*0054*/ 	.byte	0x02, 0x4a
	.zero		1
	.zero		1


	//----- nvinfo : EIATTR_EXIT_INSTR_OFFSETS
	.align		4
        /*0058*/ 	.byte	0x04, 0x1c
        /*005a*/ 	.short	(.L_8579 - .L_8578)


	//   ....[0]....
.L_8578:
        /*005c*/ 	.word	0x00000170


	//   ....[1]....
        /*0060*/ 	.word	0x00000900


	//   ....[2]....
        /*0064*/ 	.word	0x00000950


	//   ....[3]....
        /*0068*/ 	.word	0x00000c90


	//----- nvinfo : EIATTR_MAX_THREADS
	.align		4
.L_8579:
        /*006c*/ 	.byte	0x04, 0x05
        /*006e*/ 	.short	(.L_8581 - .L_8580)
.L_8580:
        /*0070*/ 	.word	0x00000200
        /*0074*/ 	.word	0x00000001
        /*0078*/ 	.word	0x00000001


	//----- nvinfo : EIATTR_CRS_STACK_SIZE
	.align		4
.L_8581:
        /*007c*/ 	.byte	0x04, 0x1e
        /*007e*/ 	.short	(.L_8583 - .L_8582)
.L_8582:
        /*0080*/ 	.word	0x00000000


	//----- nvinfo : EIATTR_CBANK_PARAM_SIZE
	.align		4
.L_8583:
        /*0084*/ 	.byte	0x03, 0x19
        /*0086*/ 	.short	0x0c4b


	//----- nvinfo : EIATTR_PARAM_CBANK
	.align		4
        /*0088*/ 	.byte	0x04, 0x0a
        /*008a*/ 	.short	(.L_8585 - .L_8584)
	.align		4
.L_8584:
        /*008c*/ 	.word	index@(.nv.constant0._ZN2at6native55_GLOBAL__N__de093ff9_22_ForeachBinaryOpList_cu_a911ec4325multi_tensor_apply_kernelINS1_18TensorListMetadataILi2EEENS1_24BinaryOpListAlphaFunctorIhLi2ELi2ELi0EEEJNS0_7minimumIhEEhEEEvT_T0_DpT1_)
        /*0090*/ 	.short	0x0380
        /*0092*/ 	.short	0x0c4b


	//----- nvinfo : EIATTR_SW_WAR
	.align		4
.L_8585:
        /*0094*/ 	.byte	0x04, 0x36
        /*0096*/ 	.short	(.L_8587 - .L_8586)
.L_8586:
        /*0098*/ 	.word	0x00000008
.L_8587:


//--------------------- .nv.info._ZN2at6native55_GLOBAL__N__de093ff9_22_ForeachBinaryOpList_cu_a911ec4325multi_tensor_apply_kernelINS1_18TensorListMetadataILi3EEENS1_24BinaryOpListAlphaFunctorIN3c104HalfELi3ELi2ELi2EEEJSt7dividesIfEfEEEvT_T0_DpT1_ --------------------------
	.section	.nv.info._ZN2at6native55_GLOBAL__N__de093ff9_22_ForeachBinaryOpList_cu_a911ec4325multi_tensor_apply_kernelINS1_18TensorListMetadataILi3EEENS1_24BinaryOpListAlphaFunctorIN3c104HalfELi3ELi2ELi2EEEJSt7dividesIfEfEEEvT_T0_DpT1_,"",@"SHT_CUDA_INFO"
	.sectionflags	@""
	.align	4


	//----- nvinfo : EIATTR_CUDA_API_VERSION
	.align		4
        /*0000*/ 	.byte	0x04, 0x37
        /*0002*/ 	.short	(.L_8589 - .L_8588)
.L_8588:
        /*0004*/ 	.word	0x00000082


	//----- nvinfo : EIATTR_KPARAM_INFO
	.align		4
.L_8589:
        /*0008*/ 	.byte	0x04, 0x17
        /*000a*/ 	.short	(.L_8591 - .L_8590)
.L_8590:
        /*000c*/ 	.word	0x00000000
        /*0010*/ 	.short	0x0003
        /*0012*/ 	.short	0x0c4c
        /*0014*/ 	.byte	0x00, 0xf0, 0x11, 0x00


	//----- nvinfo : EIATTR_KPARAM_INFO
	.align		4
.L_8591:
        /*0018*/ 	.byte	0x04, 0x17
        /*001a*/ 	.short	(.L_8593 - .L_8592)
.L_8592:
        /*001c*/ 	.word	0x00000000
        /*0020*/ 	.short	0x0002
        /*0022*/ 	.short	0x0c49
        /*0024*/ 	.byte	0x00, 0xf0, 0x05, 0x00


	//----- nvinfo : EIATTR_KPARAM_INFO
	.align		4
.L_8593:
        /*0028*/ 	.byte	0x04, 0x17
        /*002a*/ 	.short	(.L_8595 - .L_8594)
.L_8594:
        /*002c*/ 	.word	0x00000000
        /*0030*/ 	.short	0x0001
        /*0032*/ 	.short	0x0c48
        /*0034*/ 	.byte	0x00, 0xf0, 0x05, 0x00


	//----- nvinfo : EIATTR_KPARAM_INFO
	.align		4
.L_8595:
        /*0038*/ 	.byte	0x04, 0x17
        /*003a*/ 	.short	(.L_8597 - .L_8596)
.L_8596:
        /*003c*/ 	.word	0x00000000
        /*0040*/ 	.short	0x0000
        /*0042*/ 	.short	0x0000
        /*0044*/ 	.byte	0x00, 0xf0, 0x21, 0x31


	//----- nvinfo : EIATTR_SPARSE_MMA_MASK
	.align		4
.L_8597:
        /*0048*/ 	.byte	0x03, 0x50
        /*004a*/ 	.short	0x0000


	//----- nvinfo : EIATTR_MAXREG_COUNT
	.align		4
        /*004c*/ 	.byte	0x03, 0x1b
        /*004e*/ 	.short	0x0080


	//----- nvinfo : EIATTR_MERCURY_ISA_VERSION
	.align		4
        /*0050*/ 	.byte	0x03, 0x5f
        /*0052*/ 	.short	0x0101


	//----- nvinfo : EIATTR_VRC_CTA_INIT_COUNT
	.align		4
        /*0054*/ 	.byte	0x02, 0x4a
	.zero		1
	.zero		1


	//----- nvinfo : EIATTR_EXIT_INSTR_OFFSETS
	.align		4
        /*0058*/ 	.byte	0x04, 0x1c
        /*005a*/ 	.short	(.L_8599 - .L_8598)


	//   ....[0]....
.L_8598:
        /*005c*/ 	.word	0x000001a0


	//   ....[1]....
        /*0060*/ 	.word	0x000007d0


	//   ....[2]....
        /*0064*/ 	.word	0x00000820


	//   ....[3]....
        /*0068*/ 	.word	0x00000b00


	//----- nvinfo : EIATTR_MAX_THREADS
	.align		4
.L_8599:
        /*006c*/ 	.byte	0x04, 0x05
        /*006e*/ 	.short	(.L_8601 - .L_8600)
.L_8600:
        /*0070*/ 	.word	0x00000200
        /*0074*/ 	.word	0x00000001
        /*0078*/ 	.word	0x00000001


	//----- nvinfo : EIATTR_CRS_STACK_SIZE
	.align		4
.L_8601:
        /*007c*/ 	.byte	0x04, 0x1e
        /*007e*/ 	.short	(.L_8603 - .L_8602)
.L_8602:
        /*0080*/ 	.word	0x00000000


	//----- nvinfo : EIATTR_CBANK_PARAM_SIZE
	.align		4
.L_8603:
        /*0084*/ 	.byte	0x03, 0x19
        /*0086*/ 	.short	0x0c50


	//----- nvinfo : EIATTR_PARAM_CBANK
	.align		4
        /*0088*/ 	.byte	0x04, 0x0a
        /*008a*/ 	.short	(.L_8605 - .L_8604)
	.align		4
.L_8604:
        /*008c*/ 	.word	index@(.nv.constant0._ZN2at6native55_GLOBAL__N__de093ff9_22_ForeachBinaryOpList_cu_a911ec4325multi_tensor_apply_kernelINS1_18TensorListMetadataILi3EEENS1_24BinaryOpListAlphaFunctorIN3c104HalfELi3ELi2ELi2EEEJSt7dividesIfEfEEEvT_T0_DpT1_)
        /*0090*/ 	.short	0x0380
        /*0092*/ 	.short	0x0c50


	//----- nvinfo : EIATTR_SW_WAR
	.align		4
.L_8605:
        /*0094*/ 	.byte	0x04, 0x36
        /*0096*/ 	.short	(.L_8607 - .L_8606)
.L_8606:
        /*0098*/ 	.word	0x00000008
.L_8607:


//--------------------- .nv.info._ZN2at6native55_GLOBAL__N__de093ff9_22_ForeachBinaryOpList_cu_a911ec4325multi_tensor_apply_kernelINS1_18TensorListMetadataILi3EEENS1_24BinaryOpListAlphaFunctorIN3c108BFloat16ELi3ELi2ELi2EEEJSt7dividesIfEfEEEvT_T0_DpT1_ --------------------------
	.section	.nv.info._ZN2at6native55_GLOBAL__N__de093ff9_22_ForeachBinaryOpList_cu_a911ec4325multi_tensor_apply_kernelINS1_18TensorListMetadataILi3EEENS1_24BinaryOpListAlphaFunctorIN3c108BFloat16ELi3ELi2ELi2EEEJSt7dividesIfEfEEEvT_T0_DpT1_,"",@"SHT_CUDA_INFO"
	.sectionflags	@""
	.align	4


	//----- nvinfo : EIATTR_CUDA_API_VERSION
	.align		4
        /*0000*/ 	.byte	0x04, 0x37
        /*0002*/ 	.short	(.L_8609 - .L_8608)
.L_8608:
        /*0004*/ 	.word	0x00000082


	//----- nvinfo : EIATTR_KPARAM_INFO
	.align		4
.L_8609:
        /*0008*/ 	.byte	0x04, 0x17
        /*000a*/ 	.short	(.L_8611 - .L_8610)
.L_8610:
        /*000c*/ 	.word	0x00000000
        /*0010*/ 	.short	0x0003
        /*0012*/ 	.short	0x0c4c
        /*0014*/ 	.byte	0x00, 0xf0, 0x11, 0x00


	//----- nvinfo : EIATTR_KPARAM_INFO
	.align		4
.L_8611:
        /*0018*/ 	.byte	0x04, 0x17
        /*001a*/ 	.short	(.L_8613 - .L_8612)
.L_8612:
        /*001c*/ 	.word	0x00000000
        /*0020*/ 	.short	0x0002
        /*0022*/ 	.short	0x0c49
        /*0024*/ 	.byte	0x00, 0xf0, 0x05, 0x00


	//----- nvinfo : EIATTR_KPARAM_INFO
	.align		4
.L_8613:
        /*0028*/ 	.byte	0x04, 0x17
        /*002a*/ 	.short	(.L_8615 - .L_8614)
.L_8614:
        /*002c*/ 	.word	0x00000000
        /*0030*/ 	.short	0x0001
        /*0032*/ 	.short	0x0c48
        /*0034*/ 	.byte	0x00, 0xf0, 0x05, 0x00


	//----- nvinfo : EIATTR_KPARAM_INFO
	.align		4
.L_8615:
        /*0038*/ 	.byte	0x04, 0x17
        /*003a*/ 	.short	(.L_8617 - .L_8616)
.L_8616:
        /*003c*/ 	.word	0x00000000
        /*0040*/ 	.short	0x0000
        /*0042*/ 	.short	0x0000
        /*0044*/ 	.byte	0x00, 0xf0, 0x21, 0x31


	//----- nvinfo : EIATTR_SPARSE_MMA_MASK
	.align		4
.L_8617:
        /*0048*/ 	.byte	0x03, 0x50
        /*004a*/ 	.short	0x0000


	//----- nvinfo : EIATTR_MAXREG_COUNT
	.align		4
        /*004c*/ 	.byte	0x03, 0x1b
        /*004e*/ 	.short	0x0080


	//----- nvinfo : EIATTR_MERCURY_ISA_VERSION
	.align		4
        /*0050*/ 	.byte	0x03, 0x5f
        /*0052*/ 	.short	0x0101


	//----- nvinfo : EIATTR_VRC_CTA_INIT_COUNT
	.align		4
        /*0054*/ 	.byte	0x02, 0x4a
	.zero		1
	.zero		1


	//----- nvinfo : EIATTR_EXIT_INSTR_OFFSETS
	.align		4
        /*0058*/ 	.byte	0x04, 0x1c
        /*005a*/ 	.short	(.L_8619 - .L_8618)


	//   ....[0]....
.L_8618:
        /*005c*/ 	.word	0x000001a0


	//   ....[1]....
        /*0060*/ 	.word	0x000007d0


	//   ....[2]....
        /*0064*/ 	.word	0x00000820


	//   ....[3]....
        /*0068*/ 	.word	0x00000b40


	//----- nvinfo : EIATTR_MAX_THREADS
	.align		4
.L_8619:
        /*006c*/ 	.byte	0x04, 0x05
        /*006e*/ 	.short	(.L_8621 - .L_8620)
.L_8620:
        /*0070*/ 	.word	0x00000200
        /*0074*/ 	.word	0x00000001
        /*0078*/ 	.word	0x00000001


	//----- nvinfo : EIATTR_CRS_STACK_SIZE
	.align		4
.L_8621:
        /*007c*/ 	.byte	0x04, 0x1e
        /*007e*/ 	.short	(.L_8623 - .L_8622)
.L_8622:
        /*0080*/ 	.word	0x00000000


	//----- nvinfo : EIATTR_CBANK_PARAM_SIZE
	.align		4
.L_8623:
        /*0084*/ 	.byte	0x03, 0x19
        /*0086*/ 	.short	0x0c50


	//----- nvinfo : EIATTR_PARAM_CBANK
	.align		4
        /*0088*/ 	.byte	0x04, 0x0a
        /*008a*/ 	.short	(.L_8625 - .L_8624)
	.align		4
.L_8624:
        /*008c*/ 	.word	index@(.nv.constant0._ZN2at6native55_GLOBAL__N__de093ff9_22_ForeachBinaryOpList_cu_a911ec4325multi_tensor_apply_kernelINS1_18TensorListMetadataILi3EEENS1_24BinaryOpListAlphaFunctorIN3c108BFloat16ELi3ELi2ELi2EEEJSt7dividesIfEfEEEvT_T0_DpT1_)
        /*0090*/ 	.short	0x0380
        /*0092*/ 	.short	0x0c50


	//----- nvinfo : EIATTR_SW_WAR
	.align		4
.L_8625:
        /*0094*/ 	.byte	0x04, 0x36
        /*0096*/ 	.short	(.L_8627 - .L_8626)
.L_8626:
        /*0098*/ 	.word	0x00000008
.L_8627:


//--------------------- .nv.info._ZN2at6native55_GLOBAL__N__de093ff9_22_ForeachBinaryOpList_cu_a911ec4325multi_tensor_apply_kernelINS1_18TensorListMetadataILi3EEENS1_24BinaryOpListAlphaFunctorIbLi3ELi2ELi2EEEJSt7dividesIbEbEEEvT_T0_DpT1_ --------------------------
	.section	.nv.info._ZN2at6native55_GLOBAL__N__de093ff9_22_ForeachBinaryOpList_cu_a911ec4325multi_tensor_apply_kernelINS1_18TensorListMetadataILi3EEENS1_24BinaryOpListAlphaFunctorIbLi3ELi2ELi2EEEJSt7dividesIbEbEEEvT_T0_DpT1_,"",@"SHT_CUDA_INFO"
	.sectionflags	@""
	.align	4


	//----- nvinfo : EIATTR_CUDA_API_VERSION
	.align		4
        /*0000*/ 	.byte	0x04, 0x37
        /*0002*/ 	.short	(.L_8629 - .L_8628)
.L_8628:
        /*0004*/ 	.word	0x00000082


	//----- nvinfo : EIATTR_KPARAM_INFO
	.align		4
.L_8629:
        /*0008*/ 	.byte	0x04, 0x17
        /*000a*/ 	.short	(.L_8631 - .L_8630)
.L_8630:
        /*000c*/ 	.word	0x00000000
        /*0010*/ 	.short	0x0003
        /*0012*/ 	.short	0x0c4a
        /*0014*/ 	.byte	0x00, 0xf0, 0x05, 0x00


	//----- nvinfo : EIATTR_KPARAM_INFO
	.align		4
.L_8631:
        /*0018*/ 	.byte	0x04, 0x17
        /*001a*/ 	.short	(.L_8633 - .L_8632)
.L_8632:
        /*001c*/ 	.word	0x00000000
        /*0020*/ 	.short	0x0002
        /*0022*/ 	.short	0x0c49
        /*0024*/ 	.byte	0x00, 0xf0, 0x05, 0x00


	//----- nvinfo : EIATTR_KPARAM_INFO
	.align		4
.L_8633:
        /*0028*/ 	.byte	0x04, 0x17
        /*002a*/ 	.short	(.L_8635 - .L_8634)
.L_8634:
        /*002c*/ 	.word	0x00000000
        /*0030*/ 	.short	0x0001
        /*0032*/ 	.short	0x0c48
        /*0034*/ 	.byte	0x00, 0xf0, 0x05, 0x00


	//----- nvinfo : EIATTR_KPARAM_INFO
	.align		4
.L_8635:
        /*0038*/ 	.byte	0x04, 0x17
        /*003a*/ 	.short	(.L_8637 - .L_8636)
.L_8636:
        /*003c*/ 	.word	0x00000000
        /*0040*/ 	.short	0x0000
        /*0042*/ 	.short	0x0000
        /*0044*/ 	.byte	0x00, 0xf0, 0x21, 0x31


	//----- nvinfo : EIATTR_SPARSE_MMA_MASK
	.align		4
.L_8637:
        /*0048*/ 	.byte	0x03, 0x50
        /*004a*/ 	.short	0x0000


	//----- nvinfo : EIATTR_MAXREG_COUNT
	.align		4
        /*004c*/ 	.byte	0x03, 0x1b
        /*004e*/ 	.short	0x0080


	//----- nvinfo : EIATTR_MERCURY_ISA_VERSION
	.align		4
        /*0050*/ 	.byte	0x03, 0x5f
        /*0052*/ 	.short	0x0101


	//----- nvinfo : EIATTR_VRC_CTA_INIT_COUNT
	.align		4
        /*0054*/ 	.byte	0x02, 0x4a
	.zero		1
	.zero		1


	//----- nvinfo : EIATTR_EXIT_INSTR_OFFSETS
	.align		4
        /*0058*/ 	.byte	0x04, 0x1c
        /*005a*/ 	.short	(.L_8639 - .L_8638)


	//   ....[0]....
.L_8638:
        /*005c*/ 	.word	0x00000190


	//   ....[1]....
        /*0060*/ 	.word	0x00000690


	//   ....[2]....
        /*0064*/ 	.word	0x000006e0


	//   ....[3]....
        /*0068*/ 	.word	0x00000910


	//----- nvinfo : EIATTR_MAX_THREADS
	.align		4
.L_8639:
        /*006c*/ 	.byte	0x04, 0x05
        /*006e*/ 	.short	(.L_8641 - .L_8640)
.L_8640:
        /*0070*/ 	.word	0x00000200
        /*0074*/ 	.word	0x00000001
        /*0078*/ 	.word	0x00000001


	//----- nvinfo : EIATTR_CRS_STACK_SIZE
	.align		4
.L_8641:
        /*007c*/ 	.byte	0x04, 0x1e
        /*007e*/ 	.short	(.L_8643 - .L_8642)
.L_8642:
        /*0080*/ 	.word	0x00000000


	//----- nvinfo : EIATTR_CBANK_PARAM_SIZE
	.align		4
.L_8643:
        /*0084*/ 	.byte	0x03, 0x19
        /*0086*/ 	.short	0x0c4b


	//----- nvinfo : EIATTR_PARAM_CBANK
	.align		4
        /*0088*/ 	.byte	0x04, 0x0a
        /*008a*/ 	.short	(.L_8645 - .L_8644)
	.align		4
.L_8644:
        /*008c*/ 	.word	index@(.nv.constant0._ZN2at6native55_GLOBAL__N__de093ff9_22_ForeachBinaryOpList_cu_a911ec4325multi_tensor_apply_kernelINS1_18TensorListMetadataILi3EEENS1_24BinaryOpListAlphaFunctorIbLi3ELi2ELi2EEEJSt7dividesIbEbEEEvT_T0_DpT1_)
        /*0090*/ 	.short	0x0380
        /*0092*/ 	.short	0x0c4b


	//----- nvinfo : EIATTR_SW_WAR
	.align		4
.L_8645:
        /*0094*/ 	.byte	0x04, 0x36
        /*0096*/ 	.short	(.L_8647 - .L_8646)
.L_8646:
        /*0098*/ 	.word	0x00000008
.L_8647:


//--------------------- .nv.info._ZN2at6native55_GLOBAL__N__de093ff9_22_ForeachBinaryOpList_cu_a911ec4325multi_tensor_apply_kernelINS1_18TensorListMetadataILi3EEENS1_24BinaryOpListAlphaFunctorIN3c107complexIfEELi3ELi2ELi2EEEJSt7dividesIS8_ES8_EEEvT_T0_DpT1_ --------------------------
	.section	.nv.info._ZN2at6native55_GLOBAL__N__de093ff9_22_ForeachBinaryOpList_cu_a911ec4325multi_tensor_apply_kernelINS1_18TensorListMetadataILi3EEENS1_24BinaryOpListAlphaFunctorIN3c107complexIfEELi3ELi2ELi2EEEJSt7dividesIS8_ES8_EEEvT_T0_DpT1_,"",@"SHT_CUDA_INFO"
	.sectionflags	@""
	.align	4


	//----- nvinfo : EIATTR_CUDA_API_VERSION
	.align		4
        /*0000*/ 	.byte	0x04, 0x37
        /*0002*/ 	.short	(.L_8649 - .L_8648)
.L_8648:
        /*0004*/ 	.word	0x00000082


	//----- nvinfo : EIATTR_KPARAM_INFO
	.align		4
.L_8649:
        /*0008*/ 	.byte	0x04, 0x17
        /*000a*/ 	.short	(.L_8651 - .L_8650)
.L_8650:
        /*000c*/ 	.word	0x00000000
        /*0010*/ 	.short	0x0003
        /*0012*/ 	.short	0x0c50
        /*0014*/ 	.byte	0x00, 0xf0, 0x21, 0x00


	//----- nvinfo : EIATTR_KPARAM_INFO
	.align		4
.L_8651:
        /*0018*/ 	.byte	0x04, 0x17
        /*001a*/ 	.short	(.L_8653 - .L_8652)
.L_8652:
        /*001c*/ 	.word	0x00000000
        /*0020*/ 	.short	0x0002
        /*0022*/ 	.short	0x0c49
        /*0024*/ 	.byte	0x00, 0xf0, 0x05, 0x00


	//----- nvinfo : EIATTR_KPARAM_INFO
	.align		4
.L_8653:
        /*0028*/ 	.byte	0x04, 0x17
        /*002a*/ 	.short	(.L_8655 - .L_8654)
.L_8654:
        /*002c*/ 	.word	0x00000000
        /*0030*/ 	.short	0x0001
        /*0032*/ 	.short	0x0c48
        /*0034*/ 	.byte	0x00, 0xf0, 0x05, 0x00


	//----- nvinfo : EIATTR_KPARAM_INFO
	.align		4
.L_8655:
        /*0038*/ 	.byte	0x04, 0x17
        /*003a*/ 	.short	(.L_8657 - .L_8656)
.L_8656:
        /*003c*/ 	.word	0x00000000
        /*0040*/ 	.short	0x0000
        /*0042*/ 	.short	0x0000
        /*0044*/ 	.byte	0x00, 0xf0, 0x21, 0x31


	//----- nvinfo : EIATTR_SPARSE_MMA_MASK
	.align		4
.L_8657:
        /*0048*/ 	.byte	0x03, 0x50
        /*004a*/ 	.short	0x0000


	//----- nvinfo : EIATTR_MAXREG_COUNT
	.align		4
        /*004c*/ 	.byte	0x03, 0x1b
        /*004e*/ 	.short	0x0080


	//----- nvinfo : EIATTR_MERCURY_ISA_VERSION
	.align		4
        /*0050*/ 	.byte	0x03, 0x5f
        /*0052*/ 	.short	0x0101


	//----- nvinfo : EIATTR_VRC_CTA_INIT_COUNT
	.align		4
        /*0054*/ 	.byte	0x02, 0x4a
	.zero		1
	.zero		1


	//----- nvinfo : EIATTR_EXIT_INSTR_OFFSETS
	.align		4
        /*0058*/ 	.byte	0x04, 0x1c
        /*005a*/ 	.short	(.L_8659 - .L_8658)


	//   ....[0]....
.L_8658:
        /*005c*/ 	.word	0x000001a0


	//   ....[1]....
        /*0060*/ 	.word	0x00000f10


	//   ....[2]....
        /*0064*/ 	.word	0x00000f60


	//   ....[3]....
        /*0068*/ 	.word	0x000019a0


	//----- nvinfo : EIATTR_MAX_THREADS
	.align		4
.L_8659:
        /*006c*/ 	.byte	0x04, 0x05
        /*006e*/ 	.short	(.L_8661 - .L_8660)
.L_8660:
        /*0070*/ 	.word	0x00000200
        /*0074*/ 	.word	0x00000001
        /*0078*/ 	.word	0x00000001


	//----- nvinfo : EIATTR_CRS_STACK_SIZE
	.align		4
.L_8661:
        /*007c*/ 	.byte	0x04, 0x1e
        /*007e*/ 	.short	(.L_8663 - .L_8662)
.L_8662:
        /*0080*/ 	.word	0x00000000


	//----- nvinfo : EIATTR_CBANK_PARAM_SIZE
	.align		4
.L_8663:
        /*0084*/ 	.byte	0x03, 0x19
        /*0086*/ 	.short	0x0c58


	//----- nvinfo : EIATTR_PARAM_CBANK
	.align		4
        /*0088*/ 	.byte	0x04, 0x0a
        /*008a*/ 	.short	(.L_8665 - .L_8664)
	.align		4
.L_8664:
        /*008c*/ 	.word	index@(.nv.constant0._ZN2at6native55_GLOBAL__N__de093ff9_22_ForeachBinaryOpList_cu_a911ec4325multi_tensor_apply_kernelINS1_18TensorListMetadataILi3EEENS1_24BinaryOpListAlphaFunctorIN3c107complexIfEELi3ELi2ELi2EEEJSt7dividesIS8_ES8_EEEvT_T0_DpT1_)
        /*0090*/ 	.short	0x0380
        /*0092*/ 	.short	0x0c58


	//----- nvinfo : EIATTR_SW_WAR
	.align		4
.L_8665:
        /*0094*/ 	.byte	0x04, 0x36
        /*0096*/ 	.short	(.L_8667 - .L_8666)
.L_8666:
        /*0098*/ 	.word	0x00000008
.L_8667:


//--------------------- .nv.info._ZN2at6native55_GLOBAL__N__de093ff9_22_ForeachBinaryOpList_cu_a911ec4325multi_tensor_apply_kernelINS1_18TensorListMetadataILi3EEENS1_24BinaryOpListAlphaFunctorIN3c107complexIdEELi3ELi2ELi2EEEJSt7dividesIS8_ES8_EEEvT_T0_DpT1_ --------------------------
	.section	.nv.info._ZN2at6native55_GLOBAL__N__de093ff9_22_ForeachBinaryOpList_cu_a911ec4325multi_tensor_apply_kernelINS1_18TensorListMetadataILi3EEENS1_24BinaryOpListAlphaFunctorIN3c107complexIdEELi3ELi2ELi2EEEJSt7dividesIS8_ES8_EEEvT_T0_DpT1_,"",@"SHT_CUDA_INFO"
	.sectionflags	@""
	.align	4


	//----- nvinfo : EIATTR_CUDA_API_VERSION
	.align		4
        /*0000*/ 	.byte	0x04, 0x37
        /*0002*/ 	.short	(.L_8669 - .L_8668)
.L_8668:
        /*0004*/ 	.word	0x00000082


	//----- nvinfo : EIATTR_KPARAM_INFO
	.align		4
.L_8669:
        /*0008*/ 	.byte	0x04, 0x17
        /*000a*/ 	.short	(.L_8671 - .L_8670)
.L_8670:
        /*000c*/ 	.word	0x00000000
        /*0010*/ 	.short	0x0003
        /*0012*/ 	.short	0x0c50
        /*0014*/ 	.byte	0x00, 0xf0, 0x41, 0x00


	//----- nvinfo : EIATTR_KPARAM_INFO
	.align		4
.L_8671:
        /*0018*/ 	.byte	0x04, 0x17
        /*001a*/ 	.short	(.L_8673 - .L_8672)
.L_8672:
        /*001c*/ 	.word	0x00000000
        /*0020*/ 	.short	0x0002
        /*0022*/ 	.short	0x0c49
        /*0024*/ 	.byte	0x00, 0xf0, 0x05, 0x00


	//----- nvinfo : EIATTR_KPARAM_INFO
	.align		4
.L_8673:
        /*0028*/ 	.byte	0x04, 0x17
        /*002a*/ 	.short	(.L_8675 - .L_8674)
.L_8674:
        /*002c*/ 	.word	0x00000000
        /*0030*/ 	.short	0x0001
        /*0032*/ 	.short	0x0c48
        /*0034*/ 	.byte	0x00, 0xf0, 0x05, 0x00


	//----- nvinfo : EIATTR_KPARAM_INFO
	.align		4
.L_8675:
        /*0038*/ 	.byte	0x04, 0x17
        /*003a*/ 	.short	(.L_8677 - .L_8676)
.L_8676:
        /*003c*/ 	.word	0x00000000
        /*0040*/ 	.short	0x0000
        /*0042*/ 	.short	0x0000
        /*0044*/ 	.byte	0x00, 0xf0, 0x21, 0x31


	//----- nvinfo : EIATTR_SPARSE_MMA_MASK
	.align		4
.L_8677:
        /*0048*/ 	.byte	0x03, 0x50
        /*004a*/ 	.short	0x0000


	//----- nvinfo : EIATTR_MAXREG_COUNT
	.align		4
        /*004c*/ 	.byte	0x03, 0x1b
        /*004e*/ 	.short	0x0080


	//----- nvinfo : EIATTR_MERCURY_ISA_VERSION
	.align		4
        /*0050*/ 	.byte	0x03, 0x5f
        /*0052*/ 	.short	0x0101


	//----- nvinfo : EIATTR_VRC_CTA_INIT_COUNT
	.align		4
        /*0054*/ 	.byte	0x02, 0x4a
	.zero		1
	.zero		1


	//----- nvinfo : EIATTR_EXIT_INSTR_OFFSETS
	.align		4
        /*0058*/ 	.byte	0x04, 0x1c
        /*005a*/ 	.short	(.L_8679 - .L_8678)


	//   ....[0]....
.L_8678:
        /*005c*/ 	.word	0x000001a0


	//   ....[1]....
        /*0060*/ 	.word	0x00002e70


	//   ....[2]....
        /*0064*/ 	.word	0x00002ec0


	//   ....[3]....
        /*0068*/ 	.word	0x00005770


	//----- nvinfo : EIATTR_MAX_THREADS
	.align		4
.L_8679:
        /*006c*/ 	.byte	0x04, 0x05
        /*006e*/ 	.short	(.L_8681 - .L_8680)
.L_8680:
        /*0070*/ 	.word	0x00000200
        /*0074*/ 	.word	0x00000001
        /*0078*/ 	.word	0x00000001


	//----- nvinfo : EIATTR_CRS_STACK_SIZE
	.align		4
.L_8681:
        /*007c*/ 	.byte	0x04, 0x1e
        /*007e*/ 	.short	(.L_8683 - .L_8682)
.L_8682:
        /*0080*/ 	.word	0x00000000


	//----- nvinfo : EIATTR_CBANK_PARAM_SIZE
	.align		4
.L_8683:
        /*0084*/ 	.byte	0x03, 0x19
        /*0086*/ 	.short	0x0c60


	//----- nvinfo : EIATTR_PARAM_CBANK
	.align		4
        /*0088*/ 	.byte	0x04, 0x0a
        /*008a*/ 	.short	(.L_8685 - .L_8684)
	.align		4
.L_8684:
        /*008c*/ 	.word	index@(.nv.constant0._ZN2at6native55_GLOBAL__N__de093ff9_22_ForeachBinaryOpList_cu_a911ec4325multi_tensor_apply_kernelINS1_18TensorListMetadataILi3EEENS1_24BinaryOpListAlphaFunctorIN3c107complexIdEELi3ELi2ELi2EEEJSt7dividesIS8_ES8_EEEvT_T0_DpT1_)
        /*0090*/ 	.short	0x0380
        /*0092*/ 	.short	0x0c60


	//----- nvinfo : EIATTR_SW_WAR
	.align		4
.L_8685:
        /*0094*/ 	.byte	0x04, 0x36
        /*0096*/ 	.short	(.L_8687 - .L_8686)
.L_8686:
        /*0098*/ 	.word	0x00000008
.L_8687:


//--------------------- .nv.info._ZN2at6native55_GLOBAL__N__de093ff9_22_ForeachBinaryOpList_cu_a911ec4325multi_tensor_apply_kernelINS1_18TensorListMetadataILi3EEENS1_24BinaryOpListAlphaFunctorIfLi3ELi2ELi2EEEJSt7dividesIfEfEEEvT_T0_DpT1_ --------------------------
	.section	.nv.info._ZN2at6native55_GLOBAL__N__de093ff9_22_ForeachBinaryOpList_cu_a911ec4325multi_tensor_apply_kernelINS1_18TensorListMetadataILi3EEENS1_24BinaryOpListAlphaFunctorIfLi3ELi2ELi2EEEJSt7dividesIfEfEEEvT_T0_DpT1_,"",@"SHT_CUDA_INFO"
	.sectionflags	@""
	.align	4


	//----- nvinfo : EIATTR_CUDA_API_VERSION
	.align		4
        /*0000*/ 	.byte	0x04, 0x37
        /*0002*/ 	.short	(.L_8689 - .L_8688)
.L_8688:
        /*0004*/ 	.word	0x00000082


	//----- nvinfo : EIATTR_KPARAM_INFO
	.align		4
.L_8689:
        /*0008*/ 	.byte	0x04, 0x17
        /*000a*/ 	.short	(.L_8691 - .L_8690)
.L_8690:
        /*000c*/ 	.word	0x00000000
        /*0010*/ 	.short	0x0003
        /*0012*/ 	.short	0x0c4c
        /*0014*/ 	.byte	0x00, 0xf0, 0x11, 0x00


	//----- nvinfo : EIATTR_KPARAM_INFO
	.align		4
.L_8691:
        /*0018*/ 	.byte	0x04, 0x17
        /*001a*/ 	.short	(.L_8693 - .L_8692)
.L_8692:
        /*001c*/ 	.word	0x00000000
        /*0020*/ 	.short	0x0002
        /*0022*/ 	.short	0x0c49
        /*0024*/ 	.byte	0x00, 0xf0, 0x05, 0x00


	//----- nvinfo : EIATTR_KPARAM_INFO
	.align		4
.L_8693:
        /*0028*/ 	.byte	0x04, 0x17
        /*002a*/ 	.short	(.L_8695 - .L_8694)
.L_8694:
        /*002c*/ 	.word	0x00000000
        /*0030*/ 	.short	0x0001
        /*0032*/ 	.short	0x0c48
        /*0034*/ 	.byte	0x00, 0xf0, 0x05, 0x00


	//----- nvinfo : EIATTR_KPARAM_INFO
	.align		4
.L_8695:
        /*0038*/ 	.byte	0x04, 0x17
        /*003a*/ 	.short	(.L_8697 - .L_8696)
.L_8696:
        /*003c*/ 	.word	0x00000000
        /*0040*/ 	.short	0x0000
        /*0042*/ 	.short	0x0000
        /*0044*/ 	.byte	0x00, 0xf0, 0x21, 0x31


	//----- nvinfo : EIATTR_SPARSE_MMA_MASK
	.align		4
.L_8697:
        /*0048*/ 	.byte	0x03, 0x50
        /*004a*/ 	.short	0x0000


	//----- nvinfo : EIATTR_MAXREG_COUNT
	.align		4
        /*004c*/ 	.byte	0x03, 0x1b
        /*004e*/ 	.short	0x0080


	//----- nvinfo : EIATTR_MERCURY_ISA_VERSION
	.align		4
        /*0050*/ 	.byte	0x03, 0x5f
        /*0052*/ 	.short	0x0101


	//----- nvinfo : EIATTR_VRC_CTA_INIT_COUNT
	.align		4
        /*0054*/ 	.byte	0x02, 0x4a
	.zero		1
	.zero		1


	//----- nvinfo : EIATTR_EXIT_INSTR_OFFSETS
	.align		4
        /*0058*/ 	.byte	0x04, 0x1c
        /*005a*/ 	.short	(.L_8699 - .L_8698)


	//   ....[0]....
.L_8698:
        /*005c*/ 	.word	0x000001a0


	//   ....[1]....
        /*0060*/ 	.word	0x00000700


	//   ....[2]....
        /*0064*/ 	.word	0x00000750


	//   ....[3]....
        /*0068*/ 	.word	0x00000990


	//----- nvinfo : EIATTR_MAX_THREADS
	.align		4
.L_8699:
        /*006c*/ 	.byte	0x04, 0x05
        /*006e*/ 	.short	(.L_8701 - .L_8700)
.L_8700:
        /*0070*/ 	.word	0x00000200
        /*0074*/ 	.word	0x00000001
        /*0078*/ 	.word	0x00000001


	//----- nvinfo : EIATTR_CRS_STACK_SIZE
	.align		4
.L_8701:
        /*007c*/ 	.byte	0x04, 0x1e
        /*007e*/ 	.short	(.L_8703 - .L_8702)
.L_8702:
        /*0080*/ 	.word	0x00000000


	//----- nvinfo : EIATTR_CBANK_PARAM_SIZE
	.align		4
.L_8703:
        /*0084*/ 	.byte	0x03, 0x19
        /*0086*/ 	.short	0x0c50


	//----- nvinfo : EIATTR_PARAM_CBANK
	.align		4
        /*0088*/ 	.byte	0x04, 0x0a
        /*008a*/ 	.short	(.L_8705 - .L_8704)
	.align		4
.L_8704:
        /*008c*/ 	.word	index@(.nv.constant0._ZN2at6native55_GLOBAL__N__de093ff9_22_ForeachBinaryOpList_cu_a911ec4325multi_tensor_apply_kernelINS1_18TensorListMetadataILi3EEENS1_24BinaryOpListAlphaFunctorIfLi3ELi2ELi2EEEJSt7dividesIfEfEEEvT_T0_DpT1_)
        /*0090*/ 	.short	0x0380
        /*0092*/ 	.short	0x0c50


	//----- nvinfo : EIATTR_SW_WAR
	.align		4
.L_8705:
        /*0094*/ 	.byte	0x04, 0x36
        /*0096*/ 	.short	(.L_8707 - .L_8706)
.L_8706:
        /*0098*/ 	.word	0x00000008
.L_8707:


//--------------------- .nv.info._ZN2at6native55_GLOBAL__N__de093ff9_22_ForeachBinaryOpList_cu_a911ec4325multi_tensor_apply_kernelINS1_18TensorListMetadataILi3EEENS1_24BinaryOpListAlphaFunctorIdLi3ELi2ELi2EEEJSt7dividesIdEdEEEvT_T0_DpT1_ --------------------------
	.section	.nv.info._ZN2at6native55_GLOBAL__N__de093ff9_22_ForeachBinaryOpList_cu_a911ec4325multi_tensor_apply_kernelINS1_18TensorListMetadataILi3EEENS1_24BinaryOpListAlphaFunctorIdLi3ELi2ELi2EEEJSt7dividesIdEdEEEvT_T0_DpT1_,"",@"SHT_CUDA_INFO"
	.sectionflags	@""
	.align	4


	//----- nvinfo : EIATTR_CUDA_API_VERSION
	.align		4
        /*0000*/ 	.byte	0x04, 0x37
        /*0002*/ 	.short	(.L_8709 - .L_8708)
.L_8708:
        /*0004*/ 	.word	0x00000082


	//----- nvinfo : EIATTR_KPARAM_INFO
	.align		4
.L_8709:
        /*0008*/ 	.byte	0x04, 0x17
        /*000a*/ 	.short	(.L_8711 - .L_8710)
.L_8710:
        /*000c*/ 	.word	0x00000000
        /*0010*/ 	.short	0x0003
        /*0012*/ 	.short	0x0c50
        /*0014*/ 	.byte	0x00, 0xf0, 0x21, 0x00


	//----- nvinfo : EIATTR_KPARAM_INFO
	.align		4
.L_8711:
        /*0018*/ 	.byte	0x04, 0x17
        /*001a*/ 	.short	(.L_8713 - .L_8712)
.L_8712:
        /*001c*/ 	.word	0x00000000
        /*0020*/ 	.short	0x0002
        /*0022*/ 	.short	0x0c49
        /*0024*/ 	.byte	0x00, 0xf0, 0x05, 0x00


	//----- nvinfo : EIATTR_KPARAM_INFO
	.align		4
.L_8713:
        /*0028*/ 	.byte	0x04, 0x17
        /*002a*/ 	.short	(.L_8715 - .L_8714)
.L_8714:
        /*002c*/ 	.word	0x00000000
        /*0030*/ 	.short	0x0001
        /*0032*/ 	.short	0x0c48
        /*0034*/ 	.byte	0x00, 0xf0, 0x05, 0x00


	//----- nvinfo : EIATTR_KPARAM_INFO
	.align		4
.L_8715:
        /*0038*/ 	.byte	0x04, 0x17
        /*003a*/ 	.short	(.L_8717 - .L_8716)
.L_8716:
        /*003c*/ 	.word	0x00000000
        /*0040*/ 	.short	0x0000
        /*0042*/ 	.short	0x0000
        /*0044*/ 	.byte	0x00, 0xf0, 0x21, 0x31


	//----- nvinfo : EIATTR_SPARSE_MMA_MASK
	.align		4
.L_8717:
        /*0048*/ 	.byte	0x03, 0x50
        /*004a*/ 	.short	0x0000


	//----- nvinfo : EIATTR_MAXREG_COUNT
	.align		4
        /*004c*/ 	.byte	0x03, 0x1b
        /*004e*/ 	.short	0x0080


	//----- nvinfo : EIATTR_MERCURY_ISA_VERSION
	.align		4
        /*0050*/ 	.byte	0x03, 0x5f
        /*0052*/ 	.short	0x0101


	//----- nvinfo : EIATTR_VRC_CTA_INIT_COUNT
	.align		4
        /*0054*/ 	.byte	0x02, 0x4a
	.zero		1
	.zero		1


	//----- nvinfo : EIATTR_EXIT_INSTR_OFFSETS
	.align		4
        /*0058*/ 	.byte	0x04, 0x1c
        /*005a*/ 	.short	(.L_8719 - .L_8718)


	//   ....[0]....
.L_8718:
        /*005c*/ 	.word	0x000001a0


	//   ....[1]....
        /*0060*/ 	.word	0x00000c50


	//   ....[2]....
        /*0064*/ 	.word	0x00000ca0


	//   ....[3]....
        /*0068*/ 	.word	0x00001400


	//----- nvinfo : EIATTR_MAX_THREADS
	.align		4
.L_8719:
        /*006c*/ 	.byte	0x04, 0x05
        /*006e*/ 	.short	(.L_8721 - .L_8720)
.L_8720:
        /*0070*/ 	.word	0x00000200
        /*0074*/ 	.word	0x00000001
        /*0078*/ 	.word	0x00000001


	//----- nvinfo : EIATTR_CRS_STACK_SIZE
	.align		4
.L_8721:
        /*007c*/ 	.byte	0x04, 0x1e
        /*007e*/ 	.short	(.L_8723 - .L_8722)
.L_8722:
        /*0080*/ 	.word	0x00000000


	//----- nvinfo : EIATTR_CBANK_PARAM_SIZE
	.align		4
.L_8723:
        /*0084*/ 	.byte	0x03, 0x19
        /*0086*/ 	.short	0x0c58


	//----- nvinfo : EIATTR_PARAM_CBANK
	.align		4
        /*0088*/ 	.byte	0x04, 0x0a
        /*008a*/ 	.short	(.L_8725 - .L_8724)
	.align		4
.L_8724:
        /*008c*/ 	.word	index@(.nv.constant0._ZN2at6native55_GLOBAL__N__de093ff9_22_ForeachBinaryOpList_cu_a911ec4325multi_tensor_apply_kernelINS1_18TensorListMetadataILi3EEENS1_24BinaryOpListAlphaFunctorIdLi3ELi2ELi2EEEJSt7dividesIdEdEEEvT_T0_DpT1_)
        /*0090*/ 	.short	0x0380
        /*0092*/ 	.short	0x0c58


	//----- nvinfo : EIATTR_SW_WAR
	.align		4
.L_8725:
        /*0094*/ 	.byte	0x04, 0x36
        /*0096*/ 	.short	(.L_8727 - .L_8726)
.L_8726:
        /*0098*/ 	.word	0x00000008
.L_8727:


//--------------------- .nv.info._ZN2at6native55_GLOBAL__N__de093ff9_22_ForeachBinaryOpList_cu_a911ec4325multi_tensor_apply_kernelINS1_18TensorListMetadataILi3EEENS1_24BinaryOpListAlphaFunctorIsLi3ELi2ELi2EEEJSt7dividesIsEsEEEvT_T0_DpT1_ --------------------------
	.section	.nv.info._ZN2at6native55_GLOBAL__N__de093ff9_22_ForeachBinaryOpList_cu_a911ec4325multi_tensor_apply_kernelINS1_18TensorListMetadataILi3EEENS1_24BinaryOpListAlphaFunctorIsLi3ELi2ELi2EEEJSt7dividesIsEsEEEvT_T0_DpT1_,"",@"SHT_CUDA_INFO"
	.sectionflags	@""
	.align	4


	//----- nvinfo : EIATTR_CUDA_API_VERSION
	.align		4
        /*0000*/ 	.byte	0x04, 0x37
        /*0002*/ 	.short	(.L_8729 - .L_8728)
.L_8728:
        /*0004*/ 	.word	0x00000082


	//----- nvinfo : EIATTR_KPARAM_INFO
	.align		4
.L_8729:
        /*0008*/ 	.byte	0x04, 0x17
        /*000a*/ 	.short	(.L_8731 - .L_8730)
.L_8730:
        /*000c*/ 	.word	0x00000000
        /*0010*/ 	.short	0x0003
        /*0012*/ 	.short	0x0c4a
        /*0014*/ 	.byte	0x00, 0xf0, 0x09, 0x00


	//----- nvinfo : EIATTR_KPARAM_INFO
	.align		4
.L_8731:
        /*0018*/ 	.byte	0x04, 0x17
        /*001a*/ 	.short	(.L_8733 - .L_8732)
.L_8732:
        /*001c*/ 	.word	0x00000000
        /*0020*/ 	.short	0x0002
        /*0022*/ 	.short	0x0c49
        /*0024*/ 	.byte	0x00, 0xf0, 0x05, 0x00


	//----- nvinfo : EIATTR_KPARAM_INFO
	.align		4
.L_8733:
        /*0028*/ 	.byte	0x04, 0x17
        /*002a*/ 	.short	(.L_8735 - .L_8734)
.L_8734:
        /*002c*/ 	.word	0x00000000
        /*0030*/ 	.short	0x0001
        /*0032*/ 	.short	0x0c48
        /*0034*/ 	.byte	0x00, 0xf0, 0x05, 0x00


	//----- nvinfo : EIATTR_KPARAM_INFO
	.align		4
.L_8735:
        /*0038*/ 	.byte	0x04, 0x17
        /*003a*/ 	.short	(.L_8737 - .L_8736)
.L_8736:
        /*003c*/ 	.word	0x00000000
        /*0040*/ 	.short	0x0000
        /*0042*/ 	.short	0x0000
        /*0044*/ 	.byte	0x00, 0xf0, 0x21, 0x31


	//----- nvinfo : EIATTR_SPARSE_MMA_MASK
	.align		4
.L_8737:
        /*0048*/ 	.byte	0x03, 0x50
        /*004a*/ 	.short	0x0000


	//----- nvinfo : EIATTR_MAXREG_COUNT
	.align		4
        /*004c*/ 	.byte	0x03, 0x1b
        /*004e*/ 	.short	0x0080


	//----- nvinfo : EIATTR_MERCURY_ISA_VERSION
	.align		4
        /*0050*/ 	.byte	0x03, 0x5f
        /*0052*/ 	.short	0x0101


	//----- nvinfo : EIATTR_VRC_CTA_INIT_COUNT
	.align		4
        /*0054*/ 	.byte	0x02, 0x4a
	.zero		1
	.zero		1


	//----- nvinfo : EIATTR_EXIT_INSTR_OFFSETS
	.align		4
        /*0058*/ 	.byte	0x04, 0x1c
        /*005a*/ 	.short	(.L_8739 - .L_8738)


	//   ....[0]....
.L_8738:
        /*005c*/ 	.word	0x000001a0


	//   ....[1]....
        /*0060*/ 	.word	0x00000d50


	//   ....[2]....
        /*0064*/ 	.word	0x00000da0


	//   ....[3]....
        /*0068*/ 	.word	0x000016b0


	//----- nvinfo : EIATTR_MAX_THREADS
	.align		4
.L_8739:
        /*006c*/ 	.byte	0x04, 0x05
        /*006e*/ 	.short	(.L_8741 - .L_8740)
.L_8740:
        /*0070*/ 	.word	0x00000200
        /*0074*/ 	.word	0x00000001
        /*0078*/ 	.word	0x00000001


	//----- nvinfo : EIATTR_CRS_STACK_SIZE
	.align		4
.L_8741:
        /*007c*/ 	.byte	0x04, 0x1e
        /*007e*/ 	.short	(.L_8743 - .L_8742)
.L_8742:
        /*0080*/ 	.word	0x00000000


	//----- nvinfo : EIATTR_CBANK_PARAM_SIZE
	.align		4
.L_8743:
        /*0084*/ 	.byte	0x03, 0x19
        /*0086*/ 	.short	0x0c4c


	//----- nvinfo : EIATTR_PARAM_CBANK
	.align		4
        /*0088*/ 	.byte	0x04, 0x0a
        /*008a*/ 	.short	(.L_8745 - .L_8744)
	.align		4
.L_8744:
        /*008c*/ 	.word	index@(.nv.constant0._ZN2at6native55_GLOBAL__N__de093ff9_22_ForeachBinaryOpList_cu_a911ec4325multi_tensor_apply_kernelINS1_18TensorListMetadataILi3EEENS1_24BinaryOpListAlphaFunctorIsLi3ELi2ELi2EEEJSt7dividesIsEsEEEvT_T0_DpT1_)
        /*0090*/ 	.short	0x0380
        /*0092*/ 	.short	0x0c4c


	//----- nvinfo : EIATTR_SW_WAR
	.align		4
.L_8745:
        /*0094*/ 	.byte	0x04, 0x36
        /*0096*/ 	.short	(.L_8747 - .L_8746)
.L_8746:
        /*0098*/ 	.word	0x00000008
.L_8747:


//--------------------- .nv.info._ZN2at6native55_GLOBAL__N__de093ff9_22_ForeachBinaryOpList_cu_a911ec4325multi_tensor_apply_kernelINS1_18TensorListMetadataILi3EEENS1_24BinaryOpListAlphaFunctorIlLi3ELi2ELi2EEEJSt7dividesIlElEEEvT_T0_DpT1_ --------------------------
	.section	.nv.info._ZN2at6native55_GLOBAL__N__de093ff9_22_ForeachBinaryOpList_cu_a911ec4325multi_tensor_apply_kernelINS1_18TensorListMetadataILi3EEENS1_24BinaryOpListAlphaFunctorIlLi3ELi2ELi2EEEJSt7dividesIlElEEEvT_T0_DpT1_,"",@"SHT_CUDA_INFO"
	.sectionflags	@""
	.align	4


	//----- nvinfo : EIATTR_CUDA_API_VERSION
	.align		4
        /*0000*/ 	.byte	0x04, 0x37
        /*0002*/ 	.short	(.L_8749 - .L_8748)
.L_8748:
        /*0004*/ 	.word	0x00000082


	//----- nvinfo : EIATTR_KPARAM_INFO
	.align		4
.L_8749:
        /*0008*/ 	.byte	0x04, 0x17
        /*000a*/ 	.short	(.L_8751 - .L_8750)
.L_8750:
        /*000c*/ 	.word	0x00000000
        /*0010*/ 	.short	0x0003
        /*0012*/ 	.short	0x0c50
        /*0014*/ 	.byte	0x00, 0xf0, 0x21, 0x00


	//----- nvinfo : EIATTR_KPARAM_INFO
	.align		4
.L_8751:
        /*0018*/ 	.byte	0x04, 0x17
        /*001a*/ 	.short	(.L_8753 - .L_8752)
.L_8752:
        /*001c*/ 	.word	0x00000000
        /*0020*/ 	.short	0x0002
        /*0022*/ 	.short	0x0c49
        /*0024*/ 	.byte	0x00, 0xf0, 0x05, 0x00


	//----- nvinfo : EIATTR_KPARAM_INFO
	.align		4
.L_8753:
        /*0028*/ 	.byte	0x04, 0x17
        /*002a*/ 	.short	(.L_8755 - .L_8754)
.L_8754:
        /*002c*/ 	.word	0x00000000
        /*0030*/ 	.short	0x0001
        /*0032*/ 	.short	0x0c48
        /*0034*/ 	.byte	0x00, 0xf0, 0x05, 0x00


	//----- nvinfo : EIATTR_KPARAM_INFO
	.align		4
.L_8755:
        /*0038*/ 	.byte	0x04, 0x17
        /*003a*/ 	.short	(.L_8757 - .L_8756)
.L_8756:
        /*003c*/ 	.word	0x00000000
        /*0040*/ 	.short	0x0000
        /*0042*/ 	.short	0x0000
        /*0044*/ 	.byte	0x00, 0xf0, 0x21, 0x31


	//----- nvinfo : EIATTR_SPARSE_MMA_MASK
	.align		4
.L_8757:
        /*0048*/ 	.byte	0x03, 0x50
        /*004a*/ 	.short	0x0000


	//----- nvinfo : EIATTR_MAXREG_COUNT
	.align		4
        /*004c*/ 	.byte	0x03, 0x1b
        /*004e*/ 	.short	0x0080


	//----- nvinfo : EIATTR_MERCURY_ISA_VERSION
	.align		4
        /*0050*/ 	.byte	0x03, 0x5f
        /*0052*/ 	.short	0x0101


	//----- nvinfo : EIATTR_VRC_CTA_INIT_COUNT
	.align		4
        /*0054*/ 	.byte	0x02, 0x4a
	.zero		1
	.zero		1


	//----- nvinfo : EIATTR_EXIT_INSTR_OFFSETS
	.align		4
        /*0058*/ 	.byte	0x04, 0x1c
        /*005a*/ 	.short	(.L_8759 - .L_8758)


	//   ....[0]....
.L_8758:
        /*005c*/ 	.word	0x000001a0


	//   ....[1]....
        /*0060*/ 	.word	0x00000fd0


	//   ....[2]....
        /*0064*/ 	.word	0x00001020


	//   ....[3]....
        /*0068*/ 	.word	0x00001ad0


	//----- nvinfo : EIATTR_MAX_THREADS
	.align		4
.L_8759:
        /*006c*/ 	.byte	0x04, 0x05
        /*006e*/ 	.short	(.L_8761 - .L_8760)
.L_8760:
        /*0070*/ 	.word	0x00000200
        /*0074*/ 	.word	0x00000001
        /*0078*/ 	.word	0x00000001


	//----- nvinfo : EIATTR_CRS_STACK_SIZE
	.align		4
.L_8761:
        /*007c*/ 	.byte	0x04, 0x1e
        /*007e*/ 	.short	(.L_8763 - .L_8762)
.L_8762:
        /*0080*/ 	.word	0x00000000


	//----- nvinfo : EIATTR_CBANK_PARAM_SIZE
	.align		4
.L_8763:
        /*0084*/ 	.byte	0x03, 0x19
        /*0086*/ 	.short	0x0c58


	//----- nvinfo : EIATTR_PARAM_CBANK
	.align		4
        /*0088*/ 	.byte	0x04, 0x0a
        /*008a*/ 	.short	(.L_8765 - .L_8764)
	.align		4
.L_8764:
        /*008c*/ 	.word	index@(.nv.constant0._ZN2at6native55_GLOBAL__N__de093ff9_22_ForeachBinaryOpList_cu_a911ec4325multi_tensor_apply_kernelINS1_18TensorListMetadataILi3EEENS1_24BinaryOpListAlphaFunctorIlLi3ELi2ELi2EEEJSt7dividesIlElEEEvT_T0_DpT1_)
        /*0090*/ 	.short	0x0380
        /*0092*/ 	.short	0x0c58


	//----- nvinfo : EIATTR_SW_WAR
	.align		4
.L_8765:
        /*0094*/ 	.byte	0x04, 0x36
        /*0096*/ 	.short	(.L_8767 - .L_8766)
.L_8766:
        /*0098*/ 	.word	0x00000008
.L_8767:


//--------------------- .nv.info._ZN2at6native55_GLOBAL__N__de093ff9_22_ForeachBinaryOpList_cu_a911ec4325multi_tensor_apply_kernelINS1_18TensorListMetadataILi3EEENS1_24BinaryOpListAlphaFunctorIiLi3ELi2ELi2EEEJSt7dividesIiEiEEEvT_T0_DpT1_ --------------------------
	.section	.nv.info._ZN2at6native55_GLOBAL__N__de093ff9_22_ForeachBinaryOpList_cu_a911ec4325multi_tensor_apply_kernelINS1_18TensorListMetadataILi3EEENS1_24BinaryOpListAlphaFunctorIiLi3ELi2ELi2EEEJSt7dividesIiEiEEEvT_T0_DpT1_,"",@"SHT_CUDA_INFO"
	.sectionflags	@""
	.align	4


	//----- nvinfo : EIATTR_CUDA_API_VERSION
	.align		4
        /*0000*/ 	.byte	0x04, 0x37
        /*0002*/ 	.short	(.L_8769 - .L_8768)
.L_8768:
        /*0004*/ 	.word	0x00000082


	//----- nvinfo : EIATTR_KPARAM_INFO
	.align		4
.L_8769:
        /*0008*/ 	.byte	0x04, 0x17
        /*000a*/ 	.short	(.L_8771 - .L_8770)
.L_8770:
        /*000c*/ 	.word	0x00000000
        /*0010*/ 	.short	0x0003
        /*0012*/ 	.short	0x0c4c
        /*0014*/ 	.byte	0x00, 0xf0, 0x11, 0x00


	//----- nvinfo : EIATTR_KPARAM_INFO
	.align		4
.L_8771:
        /*0018*/ 	.byte	0x04, 0x17
        /*001a*/ 	.short	(.L_8773 - .L_8772)
.L_8772:
        /*001c*/ 	.word	0x00000000
        /*0020*/ 	.short	0x0002
        /*0022*/ 	.short	0x0c49
        /*0024*/ 	.byte	0x00, 0xf0, 0x05, 0x00


	//----- nvinfo : EIATTR_KPARAM_INFO
	.align		4
.L_8773:
        /*0028*/ 	.byte	0x04, 0x17
        /*002a*/ 	.short	(.L_8775 - .L_8774)
.L_8774:
        /*002c*/ 	.word	0x00000000
        /*0030*/ 	.short	0x0001
        /*0032*/ 	.short	0x0c48
        /*0034*/ 	.byte	0x00, 0xf0, 0x05, 0x00


	//----- nvinfo : EIATTR_KPARAM_INFO
	.align		4
.L_8775:
        /*0038*/ 	.byte	0x04, 0x17
        /*003a*/ 	.short	(.L_8777 - .L_8776)
.L_8776:
        /*003c*/ 	.word	0x00000000
        /*0040*/ 	.short	0x0000
        /*0042*/ 	.short	0x0000
        /*0044*/ 	.byte	0x00, 0xf0, 0x21, 0x31


	//----- nvinfo : EIATTR_SPARSE_MMA_MASK
	.align		4
.L_8777:
        /*0048*/ 	.byte	0x03, 0x50
        /*004a*/ 	.short	0x0000


	//----- nvinfo : EIATTR_MAXREG_COUNT
	.align		4
        /*004c*/ 	.byte	0x03, 0x1b
        /*004e*/ 	.short	0x0080


	//----- nvinfo : EIATTR_MERCURY_ISA_VERSION
	.align		4
        /*0050*/ 	.byte	0x03, 0x5f
        /*0052*/ 	.short	0x0101


	//----- nvinfo : EIATTR_VRC_CTA_INIT_COUNT
	.align		4
        /*0054*/ 	.byte	0x02, 0x4a
	.zero		1
	.zero		1


	//----- nvinfo : EIATTR_EXIT_INSTR_OFFSETS
	.align		4
        /*0058*/ 	.byte	0x04, 0x1c
        /*005a*/ 	.short	(.L_8779 - .L_8778)


	//   ....[0]....
.L_8778:
        /*005c*/ 	.word	0x000001a0


	//   ....[1]....
        /*0060*/ 	.word	0x00000c80


	//   ....[2]....
        /*0064*/ 	.word	0x00000cd0


	//   ....[3]....
        /*0068*/ 	.word	0x000014f0


	//----- nvinfo : EIATTR_MAX_THREADS
	.align		4
.L_8779:
        /*006c*/ 	.byte	0x04, 0x05
        /*006e*/ 	.short	(.L_8781 - .L_8780)
.L_8780:
        /*0070*/ 	.word	0x00000200
        /*0074*/ 	.word	0x00000001
        /*0078*/ 	.word	0x00000001


	//----- nvinfo : EIATTR_CRS_STACK_SIZE
	.align		4
.L_8781:
        /*007c*/ 	.byte	0x04, 0x1e
        /*007e*/ 	.short	(.L_8783 - .L_8782)
.L_8782:
        /*0080*/ 	.word	0x00000000


	//----- nvinfo : EIATTR_CBANK_PARAM_SIZE
	.align		4
.L_8783:
        /*0084*/ 	.byte	0x03, 0x19
        /*0086*/ 	.short	0x0c50


	//----- nvinfo : EIATTR_PARAM_CBANK
	.align		4
        /*0088*/ 	.byte	0x04, 0x0a
        /*008a*/ 	.short	(.L_8785 - .L_8784)
	.align		4
.L_8784:
        /*008c*/ 	.word	index@(.nv.constant0._ZN2at6native55_GLOBAL__N__de093ff9_22_ForeachBinaryOpList_cu_a911ec4325multi_tensor_apply_kernelINS1_18TensorListMetadataILi3EEENS1_24BinaryOpListAlphaFunctorIiLi3ELi2ELi2EEEJSt7dividesIiEiEEEvT_T0_DpT1_)
        /*0090*/ 	.short	0x0380
        /*0092*/ 	.short	0x0c50


	//----- nvinfo : EIATTR_SW_WAR
	.align		4
.L_8785:
        /*0094*/ 	.byte	0x04, 0x36
        /*0096*/ 	.short	(.L_8787 - .L_8786)
.L_8786:
        /*0098*/ 	.word	0x00000008
.L_8787:


//--------------------- .nv.info._ZN2at6native55_GLOBAL__N__de093ff9_22_ForeachBinaryOpList_cu_a911ec4325multi_tensor_apply_kernelINS1_18TensorListMetadataILi3EEENS1_24BinaryOpListAlphaFunctorIaLi3ELi2ELi2EEEJSt7dividesIaEaEEEvT_T0_DpT1_ --------------------------
	.section	.nv.info._ZN2at6native55_GLOBAL__N__de093ff9_22_ForeachBinaryOpList_cu_a911ec4325multi_tensor_apply_kernelINS1_18TensorListMetadataILi3EEENS1_24BinaryOpListAlphaFunctorIaLi3ELi2ELi2EEEJSt7dividesIaEaEEEvT_T0_DpT1_,"",@"SHT_CUDA_INFO"
	.sectionflags	@""
	.align	4


	//----- nvinfo : EIATTR_CUDA_API_VERSION
	.align		4
        /*0000*/ 	.byte	0x04, 0x37
        /*0002*/ 	.short	(.L_8789 - .L_8788)
.L_8788:
        /*0004*/ 	.word	0x00000082


	//----- nvinfo : EIATTR_KPARAM_INFO
	.align		4
.L_8789:
        /*0008*/ 	.byte	0x04, 0x17
        /*000a*/ 	.short	(.L_8791 - .L_8790)
.L_8790:
        /*000c*/ 	.word	0x00000000
        /*0010*/ 	.short	0x0003
        /*0012*/ 	.short	0x0c4a
        /*0014*/ 	.byte	0x00, 0xf0, 0x05, 0x00


	//----- nvinfo : EIATTR_KPARAM_INFO
	.align		4
.L_8791:
        /*0018*/ 	.byte	0x04, 0x17
        /*001a*/ 	.short	(.L_8793 - .L_8792)
.L_8792:
        /*001c*/ 	.word	0x00000000
        /*0020*/ 	.short	0x0002
        /*0022*/ 	.short	0x0c49
        /*0024*/ 	.byte	0x00, 0xf0, 0x05, 0x00


	//----- nvinfo : EIATTR_KPARAM_INFO
	.align		4
.L_8793:
        /*0028*/ 	.byte	0x04, 0x17
        /*002a*/ 	.short	(.L_8795 - .L_8794)
.L_8794:
        /*002c*/ 	.word	0x00000000
        /*0030*/ 	.short	0x0001
        /*0032*/ 	.short	0x0c48
        /*0034*/ 	.byte	0x00, 0xf0, 0x05, 0x00


	//----- nvinfo : EIATTR_KPARAM_INFO
	.align		4
.L_8795:
        /*0038*/ 	.byte	0x04, 0x17
        /*003a*/ 	.short	(.L_8797 - .L_8796)
.L_8796:
        /*003c*/ 	.word	0x00000000
        /*0040*/ 	.short	0x0000
        /*0042*/ 	.short	0x0000
        /*0044*/ 	.byte	0x00, 0xf0, 0x21, 0x31


	//----- nvinfo : EIATTR_SPARSE_MMA_MASK
	.align		4
.L_8797:
        /*0048*/ 	.byte	0x03, 0x50
        /*004a*/ 	.short	0x0000


	//----- nvinfo : EIATTR_MAXREG_COUNT
	.align		4
        /*004c*/ 	.byte	0x03, 0x1b
        /*004e*/ 	.short	0x0080


	//----- nvinfo : EIATTR_MERCURY_ISA_VERSION
	.align		4
        /*0050*/ 	.byte	0x03, 0x5f
        /*0052*/ 	.short	0x0101


	//----- nvinfo : EIATTR_VRC_CTA_INIT_COUNT
	.align		4
        /*0054*/ 	.byte	0x02, 0x4a
	.zero		1
	.zero		1


	//----- nvinfo : EIATTR_EXIT_INSTR_OFFSETS
	.align		4
        /*0058*/ 	.byte	0x04, 0x1c
        /*005a*/ 	.short	(.L_8799 - .L_8798)


	//   ....[0]....
.L_8798:
        /*005c*/ 	.word	0x000001a0


	//   ....[1]....
        /*0060*/ 	.word	0x00000af0


	//   ....[2]....
        /*0064*/ 	.word	0x00000b40


	//   ....[3]....
        /*0068*/ 	.word	0x00000fa0


	//----- nvinfo : EIATTR_MAX_THREADS
	.align		4
.L_8799:
        /*006c*/ 	.byte	0x04, 0x05
        /*006e*/ 	.short	(.L_8801 - .L_8800)
.L_8800:
        /*0070*/ 	.word	0x00000200
        /*0074*/ 	.word	0x00000001
        /*0078*/ 	.word	0x00000001


	//----- nvinfo : EIATTR_CRS_STACK_SIZE
	.align		4
.L_8801:
        /*007c*/ 	.byte	0x04, 0x1e
        /*007e*/ 	.short	(.L_8803 - .L_8802)
.L_8802:
        /*0080*/ 	.word	0x00000000


	//----- nvinfo : EIATTR_CBANK_PARAM_SIZE
	.align		4
.L_8803:
        /*0084*/ 	.byte	0x03, 0x19
        /*0086*/ 	.short	0x0c4b


	//----- nvinfo : EIATTR_PARAM_CBANK
	.align		4
        /*0088*/ 	.byte	0x04, 0x0a
        /*008a*/ 	.short	(.L_8805 - .L_8804)
	.align		4
.L_8804:
        /*008c*/ 	.word	index@(.nv.constant0._ZN2at6native55_GLOBAL__N__de093ff9_22_ForeachBinaryOpList_cu_a911ec4325multi_tensor_apply_kernelINS1_18TensorListMetadataILi3EEENS1_24BinaryOpListAlphaFunctorIaLi3ELi2ELi2EEEJSt7dividesIaEaEEEvT_T0_DpT1_)
        /*0090*/ 	.short	0x0380
        /*0092*/ 	.short	0x0c4b


	//----- nvinfo : EIATTR_SW_WAR
	.align		4
.L_8805:
        /*0094*/ 	.byte	0x04, 0x36
        /*0096*/ 	.short	(.L_8807 - .L_8806)
.L_8806:
        /*0098*/ 	.word	0x00000008
.L_8807:


//--------------------- .nv.info._ZN2at6native55_GLOBAL__N__de093ff9_22_ForeachBinaryOpList_cu_a911ec4325multi_tensor_apply_kernelINS1_18TensorListMetadataILi3EEENS1_24BinaryOpListAlphaFunctorIhLi3ELi2ELi2EEEJSt7dividesIhEhEEEvT_T0_DpT1_ --------------------------
	.section	.nv.info._ZN2at6native55_GLOBAL__N__de093ff9_22_ForeachBinaryOpList_cu_a911ec4325multi_tensor_apply_kernelINS1_18TensorListMetadataILi3EEENS1_24BinaryOpListAlphaFunctorIhLi3ELi2ELi2EEEJSt7dividesIhEhEEEvT_T0_DpT1_,"",@"SHT_CUDA_INFO"
	.sectionflags	@""
	.align	4


	//----- nvinfo : EIATTR_CUDA_API_VERSION
	.align		4
        /*0000*/ 	.byte	0x04, 0x37
        /*0002*/ 	.short	(.L_8809 - .L_8808)
.L_8808:
        /*0004*/ 	.word	0x00000082


	//----- nvinfo : EIATTR_KPARAM_INFO
	.align		4
.L_8809:
        /*0008*/ 	.byte	0x04, 0x17
        /*000a*/ 	.short	(.L_8811 - .L_8810)
.L_8810:
        /*000c*/ 	.word	0x00000000
        /*0010*/ 	.short	0x0003
        /*0012*/ 	.short	0x0c4a
        /*0014*/ 	.byte	0x00, 0xf0, 0x05, 0x00


	//----- nvinfo : EIATTR_KPARAM_INFO
	.align		4
.L_8811:
        /*0018*/ 	.byte	0x04, 0x17
        /*001a*/ 	.short	(.L_8813 - .L_8812)
.L_8812:
        /*001c*/ 	.word	0x00000000
        /*0020*/ 	.short	0x0002
        /*0022*/ 	.short	0x0c49
        /*0024*/ 	.byte	0x00, 0xf0, 0x05, 0x00


	//----- nvinfo : EIATTR_KPARAM_INFO
	.align		4
.L_8813:
        /*0028*/ 	.byte	0x04, 0x17
        /*002a*/ 	.short	(.L_8815 - .L_8814)
.L_8814:
        /*002c*/ 	.word	0x00000000
        /*0030*/ 	.short	0x0001
        /*0032*/ 	.short	0x0c48
        /*0034*/ 	.byte	0x00, 0xf0, 0x05, 0x00


	//----- nvinfo : EIATTR_KPARAM_INFO
	.align		4
.L_8815:
        /*0038*/ 	.byte	0x04, 0x17
        /*003a*/ 	.short	(.L_8817 - .L_8816)
.L_8816:
        /*003c*/ 	.word	0x00000000
        /*0040*/ 	.short	0x0000
        /*0042*/ 	.short	0x0000
        /*0044*/ 	.byte	0x00, 0xf0, 0x21, 0x31


	//----- nvinfo : EIATTR_SPARSE_MMA_MASK
	.align		4
.L_8817:
        /*0048*/ 	.byte	0x03, 0x50
        /*004a*/ 	.short	0x0000


	//----- nvinfo : EIATTR_MAXREG_COUNT
	.align		4
        /*004c*/ 	.byte	0x03, 0x1b
        /*004e*/ 	.short	0x0080


	//----- nvinfo : EIATTR_MERCURY_ISA_VERSION
	.align		4
        /*0050*/ 	.byte	0x03, 0x5f
        /*0052*/ 	.short	0x0101


	//----- nvinfo : EIATTR_VRC_CTA_INIT_COUNT
	.align		4
        /*0054*/ 	.byte	0x02, 0x4a
	.zero		1
	.zero		1


	//----- nvinfo : EIATTR_EXIT_INSTR_OFFSETS
	.align		4
        /*0058*/ 	.byte	0x04, 0x1c
        /*005a*/ 	.short	(.L_8819 - .L_8818)


	//   ....[0]....
.L_8818:
        /*005c*/ 	.word	0x000001a0


	//   ....[1]....
        /*0060*/ 	.word	0x00000a80


	//   ....[2]....
        /*0064*/ 	.word	0x00000ad0


	//   ....[3]....
        /*0068*/ 	.word	0x00000f10


	//----- nvinfo : EIATTR_MAX_THREADS
	.align		4
.L_8819:
        /*006c*/ 	.byte	0x04, 0x05
        /*006e*/ 	.short	(.L_8821 - .L_8820)
.L_8820:
        /*0070*/ 	.word	0x00000200
        /*0074*/ 	.word	0x00000001
        /*0078*/ 	.word	0x00000001


	//----- nvinfo : EIATTR_CRS_STACK_SIZE
	.align		4
.L_8821:
        /*007c*/ 	.byte	0x04, 0x1e
        /*007e*/ 	.short	(.L_8823 - .L_8822)
.L_8822:
        /*0080*/ 	.word	0x00000000


	//----- nvinfo : EIATTR_CBANK_PARAM_SIZE
	.align		4
.L_8823:
        /*0084*/ 	.byte	0x03, 0x19
        /*0086*/ 	.short	0x0c4b


	//----- nvinfo : EIATTR_PARAM_CBANK
	.align		4
        /*0088*/ 	.byte	0x04, 0x0a
        /*008a*/ 	.short	(.L_8825 - .L_8824)
	.align		4
.L_8824:
        /*008c*/ 	.word	index@(.nv.constant0._ZN2at6native55_GLOBAL__N__de093ff9_22_ForeachBinaryOpList_cu_a911ec4325multi_tensor_apply_kernelINS1_18TensorListMetadataILi3EEENS1_24BinaryOpListAlphaFunctorIhLi3ELi2ELi2EEEJSt7dividesIhEhEEEvT_T0_DpT1_)
        /*0090*/ 	.short	0x0380
        /*0092*/ 	.short	0x0c4b


	//----- nvinfo : EIATTR_SW_WAR
	.align		4
.L_8825:
        /*0094*/ 	.byte	0x04, 0x36
        /*0096*/ 	.short	(.L_8827 - .L_8826)
.L_8826:
        /*0098*/ 	.word	0x00000008
.L_8827:


//--------------------- .nv.info._ZN2at6native55_GLOBAL__N__de093ff9_22_ForeachBinaryOpList_cu_a911ec4325multi_tensor_apply_kernelINS1_18TensorListMetadataILi2EEENS1_24BinaryOpListAlphaFunctorIN3c104HalfELi2ELi2ELi0EEEJSt7dividesIfEfEEEvT_T0_DpT1_ --------------------------
	.section	.nv.info._ZN2at6native55_GLOBAL__N__de093ff9_22_ForeachBinaryOpList_cu_a911ec4325multi_tensor_apply_kernelINS1_18TensorListMetadataILi2EEENS1_24BinaryOpListAlphaFunctorIN3c104HalfELi2ELi2ELi0EEEJSt7dividesIfEfEEEvT_T0_DpT1_,"",@"SHT_CUDA_INFO"
	.sectionflags	@""
	.align	4


	//----- nvinfo : EIATTR_CUDA_API_VERSION
	.align		4
        /*0000*/ 	.byte	0x04, 0x37
        /*0002*/ 	.short	(.L_8829 - .L_8828)
.L_8828:
        /*0004*/ 	.word	0x00000082


	//----- nvinfo : EIATTR_KPARAM_INFO
	.align		4
.L_8829:
        /*0008*/ 	.byte	0x04, 0x17
        /*000a*/ 	.short	(.L_8831 - .L_8830)
.L_8830:
        /*000c*/ 	.word	0x00000000
        /*0010*/ 	.short	0x0003
        /*0012*/ 	.short	0x0c4c
        /*0014*/ 	.byte	0x00, 0xf0, 0x11, 0x00


	//----- nvinfo : EIATTR_KPARAM_INFO
	.align		4
.L_8831:
        /*0018*/ 	.byte	0x04, 0x17
        /*001a*/ 	.short	(.L_8833 - .L_8832)
.L_8832:
        /*001c*/ 	.word	0x00000000
        /*0020*/ 	.short	0x0002
        /*0022*/ 	.short	0x0c49
        /*0024*/ 	.byte	0x00, 0xf0, 0x05, 0x00


	//----- nvinfo : EIATTR_KPARAM_INFO
	.align		4
.L_8833:
        /*0028*/ 	.byte	0x04, 0x17
        /*002a*/ 	.short	(.L_8835 - .L_8834)
.L_8834:
        /*002c*/ 	.word	0x00000000
        /*0030*/ 	.short	0x0001
        /*0032*/ 	.short	0x0c48
        /*0034*/ 	.byte	0x00, 0xf0, 0x05, 0x00


	//----- nvinfo : EIATTR_KPARAM_INFO
	.align		4
.L_8835:
        /*0038*/ 	.byte	0x04, 0x17
        /*003a*/ 	.short	(.L_8837 - .L_8836)
.L_8836:
        /*003c*/ 	.word	0x00000000
        /*0040*/ 	.short	0x0000
        /*0042*/ 	.short	0x0000
        /*0044*/ 	.byte	0x00, 0xf0, 0x21, 0x31


	//----- nvinfo : EIATTR_SPARSE_MMA_MASK
	.align		4
.L_8837:
        /*0048*/ 	.byte	0x03, 0x50
        /*004a*/ 	.short	0x0000


	//----- nvinfo : EIATTR_MAXREG_COUNT
	.align		4
        /*004c*/ 	.byte	0x03, 0x1b
        /*004e*/ 	.short	0x0080


	//----- nvinfo : EIATTR_MERCURY_ISA_VERSION
	.align		4
        /*0050*/ 	.byte	0x03, 0x5f
        /*0052*/ 	.short	0x0101


	//----- nvinfo : EIATTR_VRC_CTA_INIT_COUNT
	.align		4
        /*0054*/ 	.byte	0x02, 0x4a
	.zero		1
	.zero		1


	//----- nvinfo : EIATTR_EXIT_INSTR_OFFSETS
	.align		4
        /*0058*/ 	.byte	0x04, 0x1c
        /*005a*/ 	.short	(.L_8839 - .L_8838)


	//   ....[0]....
.L_8838:
        /*005c*/ 	.word	0x00000170


	//   ....[1]....
        /*0060*/ 	.word	0x00000760


	//   ....[2]....
        /*0064*/ 	.word	0x000007b0


	//   ....[3]....
        /*0068*/ 	.word	0x00000a70


	//----- nvinfo : EIATTR_MAX_THREADS
	.align		4
.L_8839:
        /*006c*/ 	.byte	0x04, 0x05
        /*006e*/ 	.short	(.L_8841 - .L_8840)
.L_8840:
        /*0070*/ 	.word	0x00000200
        /*0074*/ 	.word	0x00000001
        /*0078*/ 	.word	0x00000001


	//----- nvinfo : EIATTR_CRS_STACK_SIZE
	.align		4
.L_8841:
        /*007c*/ 	.byte	0x04, 0x1e
        /*007e*/ 	.short	(.L_8843 - .L_8842)
.L_8842:
        /*0080*/ 	.word	0x00000000


	//----- nvinfo : EIATTR_CBANK_PARAM_SIZE
	.align		4
.L_8843:
        /*0084*/ 	.byte	0x03, 0x19
        /*0086*/ 	.short	0x0c50


	//----- nvinfo : EIATTR_PARAM_CBANK
	.align		4
        /*0088*/ 	.byte	0x04, 0x0a
        /*008a*/ 	.short	(.L_8845 - .L_8844)
	.align		4
.L_8844:
        /*008c*/ 	.word	index@(.nv.constant0._ZN2at6native55_GLOBAL__N__de093ff9_22_ForeachBinaryOpList_cu_a911ec4325multi_tensor_apply_kernelINS1_18TensorListMetadataILi2EEENS1_24BinaryOpListAlphaFunctorIN3c104HalfELi2ELi2ELi0EEEJSt7dividesIfEfEEEvT_T0_DpT1_)
        /*0090*/ 	.short	0x0380
        /*0092*/ 	.short	0x0c50


	//----- nvinfo : EIATTR_SW_WAR
	.align		4
.L_8845:
        /*0094*/ 	.byte	0x04, 0x36
        /*0096*/ 	.short	(.L_8847 - .L_8846)
.L_8846:
        /*0098*/ 	.word	0x00000008
.L_8847:


//--------------------- .nv.info._ZN2at6native55_GLOBAL__N__de093ff9_22_ForeachBinaryOpList_cu_a911ec4325multi_tensor_apply_kernelINS1_18TensorListMetadataILi2EEENS1_24BinaryOpListAlphaFunctorIN3c108BFloat16ELi2ELi2ELi0EEEJSt7dividesIfEfEEEvT_T0_DpT1_ --------------------------
	.section	.nv.info._ZN2at6native55_GLOBAL__N__de093ff9_22_ForeachBinaryOpList_cu_a911ec4325multi_tensor_apply_kernelINS1_18TensorListMetadataILi2EEENS1_24BinaryOpListAlphaFunctorIN3c108BFloat16ELi2ELi2ELi0EEEJSt7dividesIfEfEEEvT_T0_DpT1_,"",@"SHT_CUDA_INFO"
	.sectionflags	@""
	.align	4


	//----- nvinfo : EIATTR_CUDA_API_VERSION
	.align		4
        /*0000*/ 	.byte	0x04, 0x37
        /*0002*/ 	.short	(.L_8849 - .L_8848)
.L_8848:
        /*0004*/ 	.word	0x00000082


	//----- nvinfo : EIATTR_KPARAM_INFO
	.align		4
.L_8849:
        /*0008*/ 	.byte	0x04, 0x17
        /*000a*/ 	.short	(.L_8851 - .L_8850)
.L_8850:
        /*000c*/ 	.word	0x00000000
        /*0010*/ 	.short	0x0003
        /*0012*/ 	.short	0x0c4c
        /*0014*/ 	.byte	0x00, 0xf0, 0x11, 0x00


	//----- nvinfo : EIATTR_KPARAM_INFO
	.align		4
.L_8851:
        /*0018*/ 	.byte	0x04, 0x17
        /*001a*/ 	.short	(.L_8853 - .L_8852)
.L_8852:
        /*001c*/ 	.word	0x00000000
        /*0020*/ 	.short	0x0002
        /*0022*/ 	.short	0x0c49
        /*0024*/ 	.byte	0x00, 0xf0, 0x05, 0x00


	//----- nvinfo : EIATTR_KPARAM_INFO
	.align		4
.L_8853:
        /*0028*/ 	.byte	0x04, 0x17
        /*002a*/ 	.short	(.L_8855 - .L_8854)
.L_8854:
        /*002c*/ 	.word	0x00000000
        /*0030*/ 	.short	0x0001
        /*0032*/ 	.short	0x0c48
        /*0034*/ 	.byte	0x00, 0xf0, 0x05, 0x00


	//----- nvinfo : EIATTR_KPARAM_INFO
	.align		4
.L_8855:
        /*0038*/ 	.byte	0x04, 0x17
        /*003a*/ 	.short	(.L_8857 - .L_8856)
.L_8856:
        /*003c*/ 	.word	0x00000000
        /*0040*/ 	.short	0x0000
        /*0042*/ 	.short	0x0000
        /*0044*/ 	.byte	0x00, 0xf0, 0x21, 0x31


	//----- nvinfo : EIATTR_SPARSE_MMA_MASK
	.align		4
.L_8857:
        /*0048*/ 	.byte	0x03, 0x50
        /*004a*/ 	.short	0x0000


	//----- nvinfo : EIATTR_MAXREG_COUNT
	.align		4
        /*004c*/ 	.byte	0x03, 0x1b
        /*004e*/ 	.short	0x0080


	//----- nvinfo : EIATTR_MERCURY_ISA_VERSION
	.align		4
        /*0050*/ 	.byte	0x03, 0x5f
        /*0052*/ 	.short	0x0101


	//----- nvinfo : EIATTR_VRC_CTA_INIT_COUNT
	.align		4
        /*0054*/ 	.byte	0x02, 0x4a
	.zero		1
	.zero		1


	//----- nvinfo : EIATTR_EXIT_INSTR_OFFSETS
	.align		4
        /*0058*/ 	.byte	0x04, 0x1c
        /*005a*/ 	.short	(.L_8859 - .L_8858)


	//   ....[0]....
.L_8858:
        /*005c*/ 	.word	0x00000170


	//   ....[1]....
        /*0060*/ 	.word	0x00000760


	//   ....[2]....
        /*0064*/ 	.word	0x000007b0


	//   ....[3]....
        /*0068*/ 	.word	0x00000ab0


	//----- nvinfo : EIATTR_MAX_THREADS
	.align		4
.L_8859:
        /*006c*/ 	.byte	0x04, 0x05
        /*006e*/ 	.short	(.L_8861 - .L_8860)
.L_8860:
        /*0070*/ 	.word	0x00000200
        /*0074*/ 	.word	0x00000001
        /*0078*/ 	.word	0x00000001


	//----- nvinfo : EIATTR_CRS_STACK_SIZE
	.align		4
.L_8861:
        /*007c*/ 	.byte	0x04, 0x1e
        /*007e*/ 	.short	(.L_8863 - .L_8862)
.L_8862:
        /*0080*/ 	.word	0x00000000


	//----- nvinfo : EIATTR_CBANK_PARAM_SIZE
	.align		4
.L_8863:
        /*0084*/ 	.byte	0x03, 0x19
        /*0086*/ 	.short	0x0c50


	//----- nvinfo : EIATTR_PARAM_CBANK
	.align		4
        /*0088*/ 	.byte	0x04, 0x0a
        /*008a*/ 	.short	(.L_8865 - .L_8864)
	.align		4
.L_8864:
        /*008c*/ 	.word	index@(.nv.constant0._ZN2at6native55_GLOBAL__N__de093ff9_22_ForeachBinaryOpList_cu_a911ec4325multi_tensor_apply_kernelINS1_18TensorListMetadataILi2EEENS1_24BinaryOpListAlphaFunctorIN3c108BFloat16ELi2ELi2ELi0EEEJSt7dividesIfEfEEEvT_T0_DpT1_)
        /*0090*/ 	.short	0x0380
        /*0092*/ 	.short	0x0c50


	//----- nvinfo : EIATTR_SW_WAR
	.align		4
.L_8865:
        /*0094*/ 	.byte	0x04, 0x36
        /*0096*/ 	.short	(.L_8867 - .L_8866)
.L_8866:
        /*0098*/ 	.word	0x00000008
.L_8867:


//--------------------- .nv.info._ZN2at6native55_GLOBAL__N__de093ff9_22_ForeachBinaryOpList_cu_a911ec4325multi_tensor_apply_kernelINS1_18TensorListMetadataILi2EEENS1_24BinaryOpListAlphaFunctorIbLi2ELi2ELi0EEEJSt7dividesIbEbEEEvT_T0_DpT1_ --------------------------
	.section	.nv.info._ZN2at6native55_GLOBAL__N__de093ff9_22_ForeachBinaryOpList_cu_a911ec4325multi_tensor_apply_kernelINS1_18TensorListMetadataILi2EEENS1_24BinaryOpListAlphaFunctorIbLi2ELi2ELi0EEEJSt7dividesIbEbEEEvT_T0_DpT1_,"",@"SHT_CUDA_INFO"
	.sectionflags	@""
	.align	4


	//----- nvinfo : EIATTR_CUDA_API_VERSION
	.align		4
        /*0000*/ 	.byte	0x04, 0x37
        /*0002*/ 	.short	(.L_8869 - .L_8868)
.L_8868:
        /*0004*/ 	.word	0x00000082


	//----- nvinfo : EIATTR_KPARAM_INFO
	.align		4
.L_8869:
        /*0008*/ 	.byte	0x04, 0x17
        /*000a*/ 	.short	(.L_8871 - .L_8870)
.L_8870:
        /*000c*/ 	.word	0x00000000
        /*0010*/ 	.short	0x0003
        /*0012*/ 	.short	0x0c4a
        /*0014*/ 	.byte	0x00, 0xf0, 0x05, 0x00


	//----- nvinfo : EIATTR_KPARAM_INFO
	.align		4
.L_8871:
        /*0018*/ 	.byte	0x04, 0x17
        /*001a*/ 	.short	(.L_8873 - .L_8872)
.L_8872:
        /*001c*/ 	.word	0x00000000
        /*0020*/ 	.short	0x0002
        /*0022*/ 	.short	0x0c49
        /*0024*/ 	.byte	0x00, 0xf0, 0x05, 0x00


	//----- nvinfo : EIATTR_KPARAM_INFO
	.align		4
.L_8873:
        /*0028*/ 	.byte	0x04, 0x17
        /*002a*/ 	.short	(.L_8875 - .L_8874)
.L_8874:
        /*002c*/ 	.word	0x00000000
        /*0030*/ 	.short	0x0001
        /*0032*/ 	.short	0x0c48
        /*0034*/ 	.byte	0x00, 0xf0, 0x05, 0x00


	//----- nvinfo : EIATTR_KPARAM_INFO
	.align		4
.L_8875:
        /*0038*/ 	.byte	0x04, 0x17
        /*003a*/ 	.short	(.L_8877 - .L_8876)
.L_8876:
        /*003c*/ 	.word	0x00000000
        /*0040*/ 	.short	0x0000
        /*0042*/ 	.short	0x0000
        /*0044*/ 	.byte	0x00, 0xf0, 0x21, 0x31


	//----- nvinfo : EIATTR_SPARSE_MMA_MASK
	.align		4
.L_8877:
        /*0048*/ 	.byte	0x03, 0x50
        /*004a*/ 	.short	0x0000


	//----- nvinfo : EIATTR_MAXREG_COUNT
	.align		4
        /*004c*/ 	.byte	0x03, 0x1b
        /*004e*/ 	.short	0x0080


	//----- nvinfo : EIATTR_MERCURY_ISA_VERSION
	.align		4
        /*0050*/ 	.byte	0x03, 0x5f
        /*0052*/ 	.short	0x0101


	//----- nvinfo : EIATTR_VRC_CTA_INIT_COUNT
	.align		4
        /*0054*/ 	.byte	0x02, 0x4a
	.zero		1
	.zero		1


	//----- nvinfo : EIATTR_EXIT_INSTR_OFFSETS
	.align		4
        /*0058*/ 	.byte	0x04, 0x1c
        /*005a*/ 	.short	(.L_8879 - .L_8878)


	//   ....[0]....
.L_8878:
        /*005c*/ 	.word	0x00000150


	//   ....[1]....
        /*0060*/ 	.word	0x000005b0


	//   ....[2]....
        /*0064*/ 	.word	0x00000600


	//   ....[3]....
        /*0068*/ 	.word	0x000007f0


	//----- nvinfo : EIATTR_MAX_THREADS
	.align		4
.L_8879:
        /*006c*/ 	.byte	0x04, 0x05
        /*006e*/ 	.short	(.L_8881 - .L_8880)
.L_8880:
        /*0070*/ 	.word	0x00000200
        /*0074*/ 	.word	0x00000001
        /*0078*/ 	.word	0x00000001


	//----- nvinfo : EIATTR_CRS_STACK_SIZE
	.align		4
.L_8881:
        /*007c*/ 	.byte	0x04, 0x1e
        /*007e*/ 	.short	(.L_8883 - .L_8882)
.L_8882:
        /*0080*/ 	.word	0x00000000


	//----- nvinfo : EIATTR_CBANK_PARAM_SIZE
	.align		4
.L_8883:
        /*0084*/ 	.byte	0x03, 0x19
        /*0086*/ 	.short	0x0c4b


	//----- nvinfo : EIATTR_PARAM_CBANK
	.align		4
        /*0088*/ 	.byte	0x04, 0x0a
        /*008a*/ 	.short	(.L_8885 - .L_8884)
	.align		4
.L_8884:
        /*008c*/ 	.word	index@(.nv.constant0._ZN2at6native55_GLOBAL__N__de093ff9_22_ForeachBinaryOpList_cu_a911ec4325multi_tensor_apply_kernelINS1_18TensorListMetadataILi2EEENS1_24BinaryOpListAlphaFunctorIbLi2ELi2ELi0EEEJSt7dividesIbEbEEEvT_T0_DpT1_)
        /*0090*/ 	.short	0x0380
        /*0092*/ 	.short	0x0c4b


	//----- nvinfo : EIATTR_SW_WAR
	.align		4
.L_8885:
        /*0094*/ 	.byte	0x04, 0x36
        /*0096*/ 	.short	(.L_8887 - .L_8886)
.L_8886:
        /*0098*/ 	.word	0x00000008
.L_8887:


//--------------------- .nv.info._ZN2at6native55_GLOBAL__N__de093ff9_22_ForeachBinaryOpList_cu_a911ec4325multi_tensor_apply_kernelINS1_18TensorListMetadataILi2EEENS1_24BinaryOpListAlphaFunctorIN3c107complexIfEELi2ELi2ELi0EEEJSt7dividesIS8_ES8_EEEvT_T0_DpT1_ --------------------------
	.section	.nv.info._ZN2at6native55_GLOBAL__N__de093ff9_22_ForeachBinaryOpList_cu_a911ec4325multi_tensor_apply_kernelINS1_18TensorListMetadataILi2EEENS1_24BinaryOpListAlphaFunctorIN3c107complexIfEELi2ELi2ELi0EEEJSt7dividesIS8_ES8_EEEvT_T0_DpT1_,"",@"SHT_CUDA_INFO"
	.sectionflags	@""
	.align	4


	//----- nvinfo : EIATTR_CUDA_API_VERSION
	.align		4
        /*0000*/ 	.byte	0x04, 0x37
        /*0002*/ 	.short	(.L_8889 - .L_8888)
.L_8888:
        /*0004*/ 	.word	0x00000082


	//----- nvinfo : EIATTR_KPARAM_INFO
	.align		4
.L_8889:
        /*0008*/ 	.byte	0x04, 0x17
        /*000a*/ 	.short	(.L_8891 - .L_8890)
.L_8890:
        /*000c*/ 	.word	0x00000000
        /*0010*/ 	.short	0x0003
        /*0012*/ 	.short	0x0c50
        /*0014*/ 	.byte	0x00, 0xf0, 0x21, 0x00


	//----- nvinfo : EIATTR_KPARAM_INFO
	.align		4
.L_8891:
        /*0018*/ 	.byte	0x04, 0x17
        /*001a*/ 	.short	(.L_8893 - .L_8892)
.L_8892:
        /*001c*/ 	.word	0x00000000
        /*0020*/ 	.short	0x0002
        /*0022*/ 	.short	0x0c49
        /*0024*/ 	.byte	0x00, 0xf0, 0x05, 0x00


	//----- nvinfo : EIATTR_KPARAM_INFO
	.align		4
.L_8893:
        /*0028*/ 	.byte	0x04, 0x17
        /*002a*/ 	.short	(.L_8895 - .L_8894)
.L_8894:
        /*002c*/ 	.word	0x00000000
        /*0030*/ 	.short	0x0001
        /*0032*/ 	.short	0x0c48
        /*0034*/ 	.byte	0x00, 0xf0, 0x05, 0x00


	//----- nvinfo : EIATTR_KPARAM_INFO
	.align		4
.L_8895:
        /*0038*/ 	.byte	0x04, 0x17
        /*003a*/ 	.short	(.L_8897 - .L_8896)
.L_8896:
        /*003c*/ 	.word	0x00000000
        /*0040*/ 	.short	0x0000
        /*0042*/ 	.short	0x0000
        /*0044*/ 	.byte	0x00, 0xf0, 0x21, 0x31


	//----- nvinfo : EIATTR_SPARSE_MMA_MASK
	.align		4
.L_8897:
        /*0048*/ 	.byte	0x03, 0x50
        /*004a*/ 	.short	0x0000


	//----- nvinfo : EIATTR_MAXREG_COUNT
	.align		4
        /*004c*/ 	.byte	0x03, 0x1b
        /*004e*/ 	.short	0x0080


	//----- nvinfo : EIATTR_MERCURY_ISA_VERSION
	.align		4
        /*0050*/ 	.byte	0x03, 0x5f
        /*0052*/ 	.short	0x0101


	//----- nvinfo : EIATTR_VRC_CTA_INIT_COUNT
	.align		4
        /*0054*/ 	.byte	0x02, 0x4a
	.zero		1
	.zero		1


	//----- nvinfo : EIATTR_EXIT_INSTR_OFFSETS
	.align		4
        /*0058*/ 	.byte	0x04, 0x1c
        /*005a*/ 	.short	(.L_8899 - .L_8898)


	//   ....[0]....
.L_8898:
        /*005c*/ 	.word	0x00000170


	//   ....[1]....
        /*0060*/ 	.word	0x00000fd0


	//   ....[2]....
        /*0064*/ 	.word	0x00001020


	//   ....[3]....
        /*0068*/ 	.word	0x00001a40


	//----- nvinfo : EIATTR_MAX_THREADS
	.align		4
.L_8899:
        /*006c*/ 	.byte	0x04, 0x05
        /*006e*/ 	.short	(.L_8901 - .L_8900)
.L_8900:
        /*0070*/ 	.word	0x00000200
        /*0074*/ 	.word	0x00000001
        /*0078*/ 	.word	0x00000001


	//----- nvinfo : EIATTR_CRS_STACK_SIZE
	.align		4
.L_8901:
        /*007c*/ 	.byte	0x04, 0x1e
        /*007e*/ 	.short	(.L_8903 - .L_8902)
.L_8902:
        /*0080*/ 	.word	0x00000000


	//----- nvinfo : EIATTR_CBANK_PARAM_SIZE
	.align		4
.L_8903:
        /*0084*/ 	.byte	0x03, 0x19
        /*0086*/ 	.short	0x0c58


	//----- nvinfo : EIATTR_PARAM_CBANK
	.align		4
        /*0088*/ 	.byte	0x04, 0x0a
        /*008a*/ 	.short	(.L_8905 - .L_8904)
	.align		4
.L_8904:
        /*008c*/ 	.word	index@(.nv.constant0._ZN2at6native55_GLOBAL__N__de093ff9_22_ForeachBinaryOpList_cu_a911ec4325multi_tensor_apply_kernelINS1_18TensorListMetadataILi2EEENS1_24BinaryOpListAlphaFunctorIN3c107complexIfEELi2ELi2ELi0EEEJSt7dividesIS8_ES8_EEEvT_T0_DpT1_)
        /*0090*/ 	.short	0x0380
        /*0092*/ 	.short	0x0c58


	//----- nvinfo : EIATTR_SW_WAR
	.align		4
.L_8905:
        /*0094*/ 	.byte	0x04, 0x36
        /*0096*/ 	.short	(.L_8907 - .L_8906)
.L_8906:
        /*0098*/ 	.word	0x00000008
.L_8907:


//--------------------- .nv.info._ZN2at6native55_GLOBAL__N__de093ff9_22_ForeachBinaryOpList_cu_a911ec4325multi_tensor_apply_kernelINS1_18TensorListMetadataILi2EEENS1_24BinaryOpListAlphaFunctorIN3c107complexIdEELi2ELi2ELi0EEEJSt7dividesIS8_ES8_EEEvT_T0_DpT1_ --------------------------
	.section	.nv.info._ZN2at6native55_GLOBAL__N__de093ff9_22_ForeachBinaryOpList_cu_a911ec4325multi_tensor_apply_kernelINS1_18TensorListMetadataILi2EEENS1_24BinaryOpListAlphaFunctorIN3c107complexIdEELi2ELi2ELi0EEEJSt7dividesIS8_ES8_EEEvT_T0_DpT1_,"",@"SHT_CUDA_INFO"
	.sectionflags	@""
	.align	4


	//----- nvinfo : EIATTR_CUDA_API_VERSION
	.align		4
        /*0000*/ 	.byte	0x04, 0x37
        /*0002*/ 	.short	(.L_8909 - .L_8908)
.L_8908:
        /*0004*/ 	.word	0x00000082


	//----- nvinfo : EIATTR_KPARAM_INFO
	.align		4
.L_8909:
        /*0008*/ 	.byte	0x04, 0x17
        /*000a*/ 	.short	(.L_8911 - .L_8910)
.L_8910:
        /*000c*/ 	.word	0x00000000
        /*0010*/ 	.short	0x0003
        /*0012*/ 	.short	0x0c50
        /*0014*/ 	.byte	0x00, 0xf0, 0x41, 0x00


	//----- nvinfo : EIATTR_KPARAM_INFO
	.align		4
.L_8911:
        /*0018*/ 	.byte	0x04, 0x17
        /*001a*/ 	.short	(.L_8913 - .L_8912)
.L_8912:
        /*001c*/ 	.word	0x00000000
        /*0020*/ 	.short	0x0002
        /*0022*/ 	.short	0x0c49
        /*0024*/ 	.byte	0x00, 0xf0, 0x05, 0x00


	//----- nvinfo : EIATTR_KPARAM_INFO
	.align		4
.L_8913:
        /*0028*/ 	.byte	0x04, 0x17
        /*002a*/ 	.short	(.L_8915 - .L_8914)
.L_8914:
        /*002c*/ 	.word	0x00000000
        /*0030*/ 	.short	0x0001
        /*0032*/ 	.short	0x0c48
        /*0034*/ 	.byte	0x00, 0xf0, 0x05, 0x00


	//----- nvinfo : EIATTR_KPARAM_INFO
	.align		4
.L_8915:
        /*0038*/ 	.byte	0x04, 0x17
        /*003a*/ 	.short	(.L_8917 - .L_8916)
.L_8916:
        /*003c*/ 	.word	0x00000000
        /*0040*/ 	.short	0x0000
        /*0042*/ 	.short	0x0000
        /*0044*/ 	.byte	0x00, 0xf0, 0x21, 0x31


	//----- nvinfo : EIATTR_SPARSE_MMA_MASK
	.align		4
.L_8917:
        /*0048*/ 	.byte	0x03, 0x50
        /*004a*/ 	.short	0x0000


	//----- nvinfo : EIATTR_MAXREG_COUNT
	.align		4
        /*004c*/ 	.byte	0x03, 0x1b
        /*004e*/ 	.short	0x0080


	//----- nvinfo : EIATTR_ANNOTATIONS
	.align		4
        /*0050*/ 	.byte	0x04, 0x55
        /*0052*/ 	.short	(.L_8919 - .L_8918)


	//   ....[0]....
.L_8918:
        /*0054*/ 	.word	0x00000001
        /*0058*/ 	.byte	0xd0, 0x5c, 0x00, 0x00, 0x01, 0x00, 0x00, 0x00, 0x00, 0x5e, 0x00, 0x00


	//----- nvinfo : EIATTR_MERCURY_ISA_VERSION
	.align		4
.L_8919:
        /*0064*/ 	.byte	0x03, 0x5f
        /*0066*/ 	.short	0x0101


	//----- nvinfo : EIATTR_VRC_CTA_INIT_COUNT
	.align		4
        /*0068*/ 	.byte	0x02, 0x4a
	.zero		1
	.zero		1


	//----- nvinfo : EIATTR_EXIT_INSTR_OFFSETS
	.align		4
        /*006c*/ 	.byte	0x04, 0x1c
        /*006e*/ 	.short	(.L_8921 - .L_8920)


	//   ....[0]....
.L_8920:
        /*0070*/ 	.word	0x00000180


	//   ....[1]....
        /*0074*/ 	.word	0x00002f70


	//   ....[2]....
        /*0078*/ 	.word	0x00002fc0


	//   ....[3]....
        /*007c*/ 	.word	0x00005910


	//----- nvinfo : EIATTR_MAX_THREADS
	.align		4
.L_8921:
        /*0080*/ 	.byte	0x04, 0x05
        /*0082*/ 	.short	(.L_8923 - .L_8922)
.L_8922:
        /*0084*/ 	.word	0x00000200
        /*0088*/ 	.word	0x00000001
        /*008c*/ 	.word	0x00000001


	//----- nvinfo : EIATTR_CRS_STACK_SIZE
	.align		4
.L_8923:
        /*0090*/ 	.byte	0x04, 0x1e
        /*0092*/ 	.short	(.L_8925 - .L_8924)
.L_8924:
        /*0094*/ 	.word	0x00000000


	//----- nvinfo : EIATTR_CBANK_PARAM_SIZE
	.align		4
.L_8925:
        /*0098*/ 	.byte	0x03, 0x19
        /*009a*/ 	.short	0x0c60


	//----- nvinfo : EIATTR_PARAM_CBANK
	.align		4
        /*009c*/ 	.byte	0x04, 0x0a
        /*009e*/ 	.short	(.L_8927 - .L_8926)
	.align		4
.L_8926:
        /*00a0*/ 	.word	index@(.nv.constant0._ZN2at6native55_GLOBAL__N__de093ff9_22_ForeachBinaryOpList_cu_a911ec4325multi_tensor_apply_kernelINS1_18TensorListMetadataILi2EEENS1_24BinaryOpListAlphaFunctorIN3c107complexIdEELi2ELi2ELi0EEEJSt7dividesIS8_ES8_EEEvT_T0_DpT1_)
        /*00a4*/ 	.short	0x0380
        /*00a6*/ 	.short	0x0c60


	//----- nvinfo : EIATTR_SW_WAR
	.align		4
.L_8927:
        /*00a8*/ 	.byte	0x04, 0x36
        /*00aa*/ 	.short	(.L_8929 - .L_8928)
.L_8928:
        /*00ac*/ 	.word	0x00000008
.L_8929:


//--------------------- .nv.info._ZN2at6native55_GLOBAL__N__de093ff9_22_ForeachBinaryOpList_cu_a911ec4325multi_tensor_apply_kernelINS1_18TensorListMetadataILi2EEENS1_24BinaryOpListAlphaFunctorIfLi2ELi2ELi0EEEJSt7dividesIfEfEEEvT_T0_DpT1_ --------------------------
	.section	.nv.info._ZN2at6native55_GLOBAL__N__de093ff9_22_ForeachBinaryOpList_cu_a911ec4325multi_tensor_apply_kernelINS1_18TensorListMetadataILi2EEENS1_24BinaryOpListAlphaFunctorIfLi2ELi2ELi0EEEJSt7dividesIfEfEEEvT_T0_DpT1_,"",@"SHT_CUDA_INFO"
	.sectionflags	@""
	.align	4


	//----- nvinfo : EIATTR_CUDA_API_VERSION
	.align		4
        /*0000*/ 	.byte	0x04, 0x37
        /*0002*/ 	.short	(.L_8931 - .L_8930)
.L_8930:
        /*0004*/ 	.word	0x00000082


	//----- nvinfo : EIATTR_KPARAM_INFO
	.align		4
.L_8931:
        /*0008*/ 	.byte	0x04, 0x17
        /*000a*/ 	.short	(.L_8933 - .L_8932)
.L_8932:
        /*000c*/ 	.word	0x00000000
        /*0010*/ 	.short	0x0003
        /*0012*/ 	.short	0x0c4c
        /*0014*/ 	.byte	0x00, 0xf0, 0x11, 0x00


	//----- nvinfo : EIATTR_KPARAM_INFO
	.align		4
.L_8933:
        /*0018*/ 	.byte	0x04, 0x17
        /*001a*/ 	.short	(.L_8935 - .L_8934)
.L_8934:
        /*001c*/ 	.word	0x00000000
        /*0020*/ 	.short	0x0002
        /*0022*/ 	.short	0x0c49
        /*0024*/ 	.byte	0x00, 0xf0, 0x05, 0x00


	//----- nvinfo : EIATTR_KPARAM_INFO
	.align		4
.L_8935:
        /*0028*/ 	.byte	0x04, 0x17
        /*002a*/ 	.short	(.L_8937 - .L_8936)
.L_8936:
        /*002c*/ 	.word	0x00000000
        /*0030*/ 	.short	0x0001
        /*0032*/ 	.short	0x0c48
        /*0034*/ 	.byte	0x00, 0xf0, 0x05, 0x00


	//----- nvinfo : EIATTR_KPARAM_INFO
	.align		4
.L_8937:
        /*0038*/ 	.byte	0x04, 0x17
        /*003a*/ 	.short	(.L_8939 - .L_8938)
.L_8938:
        /*003c*/ 	.word	0x00000000
        /*0040*/ 	.short	0x0000
        /*0042*/ 	.short	0x0000
        /*0044*/ 	.byte	0x00, 0xf0, 0x21, 0x31


	//----- nvinfo : EIATTR_SPARSE_MMA_MASK
	.align		4
.L_8939:
        /*0048*/ 	.byte	0x03, 0x50
        /*004a*/ 	.short	0x0000


	//----- nvinfo : EIATTR_MAXREG_COUNT
	.align		4
        /*004c*/ 	.byte	0x03, 0x1b
        /*004e*/ 	.short	0x0080


	//----- nvinfo : EIATTR_MERCURY_ISA_VERSION
	.align		4
        /*0050*/ 	.byte	0x03, 0x5f
        /*0052*/ 	.short	0x0101


	//----- nvinfo : EIATTR_VRC_CTA_INIT_COUNT
	.align		4
        /*0054*/ 	.byte	0x02, 0x4a
	.zero		1
	.zero		1


	//----- nvinfo : EIATTR_EXIT_INSTR_OFFSETS
	.align		4
        /*0058*/ 	.byte	0x04, 0x1c
        /*005a*/ 	.short	(.L_8941 - .L_8940)


	//   ....[0]....
.L_8940:
        /*005c*/ 	.word	0x00000160


	//   ....[1]....
        /*0060*/ 	.word	0x00000770


	//   ....[2]....
        /*0064*/ 	.word	0x000007c0


	//   ....[3]....
        /*0068*/ 	.word	0x000009e0


	//----- nvinfo : EIATTR_MAX_THREADS
	.align		4
.L_8941:
        /*006c*/ 	.byte	0x04, 0x05
        /*006e*/ 	.short	(.L_8943 - .L_8942)
.L_8942:
        /*0070*/ 	.word	0x00000200
        /*0074*/ 	.word	0x00000001
        /*0078*/ 	.word	0x00000001


	//----- nvinfo : EIATTR_CRS_STACK_SIZE
	.align		4
.L_8943:
        /*007c*/ 	.byte	0x04, 0x1e
        /*007e*/ 	.short	(.L_8945 - .L_8944)
.L_8944:
        /*0080*/ 	.word	0x00000000


	//----- nvinfo : EIATTR_CBANK_PARAM_SIZE
	.align		4
.L_8945:
        /*0084*/ 	.byte	0x03, 0x19
        /*0086*/ 	.short	0x0c50


	//----- nvinfo : EIATTR_PARAM_CBANK
	.align		4
        /*0088*/ 	.byte	0x04, 0x0a
        /*008a*/ 	.short	(.L_8947 - .L_8946)
	.align		4
.L_8946:
        /*008c*/ 	.word	index@(.nv.constant0._ZN2at6native55_GLOBAL__N__de093ff9_22_ForeachBinaryOpList_cu_a911ec4325multi_tensor_apply_kernelINS1_18TensorListMetadataILi2EEENS1_24BinaryOpListAlphaFunctorIfLi2ELi2ELi0EEEJSt7dividesIfEfEEEvT_T0_DpT1_)
        /*0090*/ 	.short	0x0380
        /*0092*/ 	.short	0x0c50


	//----- nvinfo : EIATTR_SW_WAR
	.align		4
.L_8947:
        /*0094*/ 	.byte	0x04, 0x36
        /*0096*/ 	.short	(.L_8949 - .L_8948)
.L_8948:
        /*0098*/ 	.word	0x00000008
.L_8949:


//--------------------- .nv.info._ZN2at6native55_GLOBAL__N__de093ff9_22_ForeachBinaryOpList_cu_a911ec4325multi_tensor_apply_kernelINS1_18TensorListMetadataILi2EEENS1_24BinaryOpListAlphaFunctorIdLi2ELi2ELi0EEEJSt7dividesIdEdEEEvT_T0_DpT1_ --------------------------
	.section	.nv.info._ZN2at6native55_GLOBAL__N__de093ff9_22_ForeachBinaryOpList_cu_a911ec4325multi_tensor_apply_kernelINS1_18TensorListMetadataILi2EEENS1_24BinaryOpListAlphaFunctorIdLi2ELi2ELi0EEEJSt7dividesIdEdEEEvT_T0_DpT1_,"",@"SHT_CUDA_INFO"
	.sectionflags	@""
	.align	4


	//----- nvinfo : EIATTR_CUDA_API_VERSION
	.align		4
        /*0000*/ 	.byte	0x04, 0x37
        /*0002*/ 	.short	(.L_8951 - .L_8950)
.L_8950:
        /*0004*/ 	.word	0x00000082


	//----- nvinfo : EIATTR_KPARAM_INFO
	.align		4
.L_8951:
        /*0008*/ 	.byte	0x04, 0x17
        /*000a*/ 	.short	(.L_8953 - .L_8952)
.L_8952:
        /*000c*/ 	.word	0x00000000
        /*0010*/ 	.short	0x0003
        /*0012*/ 	.short	0x0c50
        /*0014*/ 	.byte	0x00, 0xf0, 0x21, 0x00


	//----- nvinfo : EIATTR_KPARAM_INFO
	.align		4
.L_8953:
        /*0018*/ 	.byte	0x04, 0x17
        /*001a*/ 	.short	(.L_8955 - .L_8954)
.L_8954:
        /*001c*/ 	.word	0x00000000
        /*0020*/ 	.short	0x0002
        /*0022*/ 	.short	0x0c49
        /*0024*/ 	.byte	0x00, 0xf0, 0x05, 0x00


	//----- nvinfo : EIATTR_KPARAM_INFO
	.align		4
.L_8955:
        /*0028*/ 	.byte	0x04, 0x17
        /*002a*/ 	.short	(.L_8957 - .L_8956)
.L_8956:
        /*002c*/ 	.word	0x00000000
        /*0030*/ 	.short	0x0001
        /*0032*/ 	.short	0x0c48
        /*0034*/ 	.byte	0x00, 0xf0, 0x05, 0x00


	//----- nvinfo : EIATTR_KPARAM_INFO
	.align		4
.L_8957:
        /*0038*/ 	.byte	0x04, 0x17
        /*003a*/ 	.short	(.L_8959 - .L_8958)
.L_8958:
        /*003c*/ 	.word	0x00000000
        /*0040*/ 	.short	0x0000
        /*0042*/ 	.short	0x0000
        /*0044*/ 	.byte	0x00, 0xf0, 0x21, 0x31


	//----- nvinfo : EIATTR_SPARSE_MMA_MASK
	.align		4
.L_8959:
        /*0048*/ 	.byte	0x03, 0x50
        /*004a*/ 	.short	0x0000


	//----- nvinfo : EIATTR_MAXREG_COUNT
	.align		4
        /*004c*/ 	.byte	0x03, 0x1b
        /*004e*/ 	.short	0x0080


	//----- nvinfo : EIATTR_MERCURY_ISA_VERSION
	.align		4
        /*0050*/ 	.byte	0x03, 0x5f
        /*0052*/ 	.short	0x0101


	//----- nvinfo : EIATTR_VRC_CTA_INIT_COUNT
	.align		4
        /*0054*/ 	.byte	0x02, 0x4a
	.zero		1
	.zero		1


	//----- nvinfo : EIATTR_EXIT_INSTR_OFFSETS
	.align		4
        /*0058*/ 	.byte	0x04, 0x1c
        /*005a*/ 	.short	(.L_8961 - .L_8960)


	//   ....[0]....
.L_8960:
        /*005c*/ 	.word	0x00000170


	//   ....[1]....
        /*0060*/ 	.word	0x00000db0


	//   ....[2]....
        /*0064*/ 	.word	0x00000e00


	//   ....[3]....
        /*0068*/ 	.word	0x00001540


	//----- nvinfo : EIATTR_MAX_THREADS
	.align		4
.L_8961:
        /*006c*/ 	.byte	0x04, 0x05
        /*006e*/ 	.short	(.L_8963 - .L_8962)
.L_8962:
        /*0070*/ 	.word	0x00000200
        /*0074*/ 	.word	0x00000001
        /*0078*/ 	.word	0x00000001


	//----- nvinfo : EIATTR_CRS_STACK_SIZE
	.align		4
.L_8963:
        /*007c*/ 	.byte	0x04, 0x1e
        /*007e*/ 	.short	(.L_8965 - .L_8964)
.L_8964:
        /*0080*/ 	.word	0x00000000


	//----- nvinfo : EIATTR_CBANK_PARAM_SIZE
	.align		4
.L_8965:
        /*0084*/ 	.byte	0x03, 0x19
        /*0086*/ 	.short	0x0c58


	//----- nvinfo : EIATTR_PARAM_CBANK
	.align		4
        /*0088*/ 	.byte	0x04, 0x0a
        /*008a*/ 	.short	(.L_8967 - .L_8966)
	.align		4
.L_8966:
        /*008c*/ 	.word	index@(.nv.constant0._ZN2at6native55_GLOBAL__N__de093ff9_22_ForeachBinaryOpList_cu_a911ec4325multi_tensor_apply_kernelINS1_18TensorListMetadataILi2EEENS1_24BinaryOpListAlphaFunctorIdLi2ELi2ELi0EEEJSt7dividesIdEdEEEvT_T0_DpT1_)
        /*0090*/ 	.short	0x0380
        /*0092*/ 	.short	0x0c58


	//----- nvinfo : EIATTR_SW_WAR
	.align		4
.L_8967:
        /*0094*/ 	.byte	0x04, 0x36
        /*0096*/ 	.short	(.L_8969 - .L_8968)
.L_8968:
        /*0098*/ 	.word	0x00000008
.L_8969:


//--------------------- .nv.info._ZN2at6native55_GLOBAL__N__de093ff9_22_ForeachBinaryOpList_cu_a911ec4325multi_tensor_apply_kernelINS1_18TensorListMetadataILi2EEENS1_24BinaryOpListAlphaFunctorIsLi2ELi2ELi0EEEJSt7dividesIsEsEEEvT_T0_DpT1_ --------------------------
	.section	.nv.info._ZN2at6native55_GLOBAL__N__de093ff9_22_ForeachBinaryOpList_cu_a911ec4325multi_tensor_apply_kernelINS1_18TensorListMetadataILi2EEENS1_24BinaryOpListAlphaFunctorIsLi2ELi2ELi0EEEJSt7dividesIsEsEEEvT_T0_DpT1_,"",@"SHT_CUDA_INFO"
	.sectionflags	@""
	.align	4


	//----- nvinfo : EIATTR_CUDA_API_VERSION
	.align		4
        /*0000*/ 	.byte	0x04, 0x37
        /*0002*/ 	.short	(.L_8971 - .L_8970)
.L_8970:
        /*0004*/ 	.word	0x00000082


	//----- nvinfo : EIATTR_KPARAM_INFO
	.align		4
.L_8971:
        /*0008*/ 	.byte	0x04, 0x17
        /*000a*/ 	.short	(.L_8973 - .L_8972)
.L_8972:
        /*000c*/ 	.word	0x00000000
        /*0010*/ 	.short	0x0003
        /*0012*/ 	.short	0x0c4a
        /*0014*/ 	.byte	0x00, 0xf0, 0x09, 0x00


	//----- nvinfo : EIATTR_KPARAM_INFO
	.align		4
.L_8973:
        /*0018*/ 	.byte	0x04, 0x17
        /*001a*/ 	.short	(.L_8975 - .L_8974)
.L_8974:
        /*001c*/ 	.word	0x00000000
        /*0020*/ 	.short	0x0002
        /*0022*/ 	.short	0x0c49
        /*0024*/ 	.byte	0x00, 0xf0, 0x05, 0x00


	//----- nvinfo : EIATTR_KPARAM_INFO
	.align		4
.L_8975:
        /*0028*/ 	.byte	0x04, 0x17
        /*002a*/ 	.short	(.L_8977 - .L_8976)
.L_8976:
        /*002c*/ 	.word	0x00000000
        /*0030*/ 	.short	0x0001
        /*0032*/ 	.short	0x0c48
        /*0034*/ 	.byte	0x00, 0xf0, 0x05, 0x00


	//----- nvinfo : EIATTR_KPARAM_INFO
	.align		4
.L_8977:
        /*0038*/ 	.byte	0x04, 0x17
        /*003a*/ 	.short	(.L_8979 - .L_8978)
.L_8978:
        /*003c*/ 	.word	0x00000000
        /*0040*/ 	.short	0x0000
        /*0042*/ 	.short	0x0000
        /*0044*/ 	.byte	0x00, 0xf0, 0x21, 0x31


	//----- nvinfo : EIATTR_SPARSE_MMA_MASK
	.align		4
.L_8979:
        /*0048*/ 	.byte	0x03, 0x50
        /*004a*/ 	.short	0x0000


	//----- nvinfo : EIATTR_MAXREG_COUNT
	.align		4
        /*004c*/ 	.byte	0x03, 0x1b
        /*004e*/ 	.short	0x0080


	//----- nvinfo : EIATTR_MERCURY_ISA_VERSION
	.align		4
        /*0050*/ 	.byte	0x03, 0x5f
        /*0052*/ 	.short	0x0101


	//----- nvinfo : EIATTR_VRC_CTA_INIT_COUNT
	.align		4
        /*0054*/ 	.byte	0x02, 0x4a
	.zero		1
	.zero		1


	//----- nvinfo : EIATTR_EXIT_INSTR_OFFSETS
	.align		4
        /*0058*/ 	.byte	0x04, 0x1c
        /*005a*/ 	.short	(.L_8981 - .L_8980)


	//   ....[0]....
.L_8980:
        /*005c*/ 	.word	0x00000160


	//   ....[1]....
        /*0060*/ 	.word	0x00000e00


	//   ....[2]....
        /*0064*/ 	.word	0x00000e50


	//   ....[3]....
        /*0068*/ 	.word	0x00001760


	//----- nvinfo : EIATTR_MAX_THREADS
	.align		4
.L_8981:
        /*006c*/ 	.byte	0x04, 0x05
        /*006e*/ 	.short	(.L_8983 - .L_8982)
.L_8982:
        /*0070*/ 	.word	0x00000200
        /*0074*/ 	.word	0x00000001
        /*0078*/ 	.word	0x00000001


	//----- nvinfo : EIATTR_CRS_STACK_SIZE
	.align		4
.L_8983:
        /*007c*/ 	.byte	0x04, 0x1e
        /*007e*/ 	.short	(.L_8985 - .L_8984)
.L_8984:
        /*0080*/ 	.word	0x00000000


	//----- nvinfo : EIATTR_CBANK_PARAM_SIZE
	.align		4
.L_8985:
        /*0084*/ 	.byte	0x03, 0x19
        /*0086*/ 	.short	0x0c4c


	//----- nvinfo : EIATTR_PARAM_CBANK
	.align		4
        /*0088*/ 	.byte	0x04, 0x0a
        /*008a*/ 	.short	(.L_8987 - .L_8986)
	.align		4
.L_8986:
        /*008c*/ 	.word	index@(.nv.constant0._ZN2at6native55_GLOBAL__N__de093ff9_22_ForeachBinaryOpList_cu_a911ec4325multi_tensor_apply_kernelINS1_18TensorListMetadataILi2EEENS1_24BinaryOpListAlphaFunctorIsLi2ELi2ELi0EEEJSt7dividesIsEsEEEvT_T0_DpT1_)
        /*0090*/ 	.short	0x0380
        /*0092*/ 	.short	0x0c4c


	//----- nvinfo : EIATTR_SW_WAR
	.align		4
.L_8987:
        /*0094*/ 	.byte	0x04, 0x36
        /*0096*/ 	.short	(.L_8989 - .L_8988)
.L_8988:
        /*0098*/ 	.word	0x00000008
.L_8989:


//--------------------- .nv.info._ZN2at6native55_GLOBAL__N__de093ff9_22_ForeachBinaryOpList_cu_a911ec4325multi_tensor_apply_kernelINS1_18TensorListMetadataILi2EEENS1_24BinaryOpListAlphaFunctorIlLi2ELi2ELi0EEEJSt7dividesIlElEEEvT_T0_DpT1_ --------------------------
	.section	.nv.info._ZN2at6native55_GLOBAL__N__de093ff9_22_ForeachBinaryOpList_cu_a911ec4325multi_tensor_apply_kernelINS1_18TensorListMetadataILi2EEENS1_24BinaryOpListAlphaFunctorIlLi2ELi2ELi0EEEJSt7dividesIlElEEEvT_T0_DpT1_,"",@"SHT_CUDA_INFO"
	.sectionflags	@""
	.align	4


	//----- nvinfo : EIATTR_CUDA_API_VERSION
	.align		4
        /*0000*/ 	.byte	0x04, 0x37
        /*0002*/ 	.short	(.L_8991 - .L_8990)
.L_8990:
        /*0004*/ 	.word	0x00000082


	//----- nvinfo : EIATTR_KPARAM_INFO
	.align		4
.L_8991:
        /*0008*/ 	.byte	0x04, 0x17
        /*000a*/ 	.short	(.L_8993 - .L_8992)
.L_8992:
        /*000c*/ 	.word	0x00000000
        /*0010*/ 	.short	0x0003
        /*0012*/ 	.short	0x0c50
        /*0014*/ 	.byte	0x00, 0xf0, 0x21, 0x00


	//----- nvinfo : EIATTR_KPARAM_INFO
	.align		4
.L_8993:
        /*0018*/ 	.byte	0x04, 0x17
        /*001a*/ 	.short	(.L_8995 - .L_8994)
.L_8994:
        /*001c*/ 	.word	0x00000000
        /*0020*/ 	.short	0x0002
        /*0022*/ 	.short	0x0c49
        /*0024*/ 	.byte	0x00, 0xf0, 0x05, 0x00


	//----- nvinfo : EIATTR_KPARAM_INFO
	.align		4
.L_8995:
        /*0028*/ 	.byte	0x04, 0x17
        /*002a*/ 	.short	(.L_8997 - .L_8996)
.L_8996:
        /*002c*/ 	.word	0x00000000
        /*0030*/ 	.short	0x0001
        /*0032*/ 	.short	0x0c48
        /*0034*/ 	.byte	0x00, 0xf0, 0x05, 0x00


	//----- nvinfo : EIATTR_KPARAM_INFO
	.align		4
.L_8997:
        /*0038*/ 	.byte	0x04, 0x17
        /*003a*/ 	.short	(.L_8999 - .L_8998)
.L_8998:
        /*003c*/ 	.word	0x00000000
        /*0040*/ 	.short	0x0000
        /*0042*/ 	.short	0x0000
        /*0044*/ 	.byte	0x00, 0xf0, 0x21, 0x31


	//----- nvinfo : EIATTR_SPARSE_MMA_MASK
	.align		4
.L_8999:
        /*0048*/ 	.byte	0x03, 0x50
        /*004a*/ 	.short	0x0000


	//----- nvinfo : EIATTR_MAXREG_COUNT
	.align		4
        /*004c*/ 	.byte	0x03, 0x1b
        /*004e*/ 	.short	0x0080


	//----- nvinfo : EIATTR_MERCURY_ISA_VERSION
	.align		4
        /*0050*/ 	.byte	0x03, 0x5f
        /*0052*/ 	.short	0x0101


	//----- nvinfo : EIATTR_VRC_CTA_INIT_COUNT
	.align		4
        /*0054*/ 	.byte	0x02, 0x4a
	.zero		1
	.zero		1


	//----- nvinfo : EIATTR_EXIT_INSTR_OFFSETS
	.align		4
        /*0058*/ 	.byte	0x04, 0x1c
        /*005a*/ 	.short	(.L_9001 - .L_9000)


	//   ....[0]....
.L_9000:
        /*005c*/ 	.word	0x00000170


	//   ....[1]....
        /*0060*/ 	.word	0x00001200


	//   ....[2]....
        /*0064*/ 	.word	0x00001250


	//   ....[3]....
        /*0068*/ 	.word	0x00001cd0


	//----- nvinfo : EIATTR_MAX_THREADS
	.align		4
.L_9001:
        /*006c*/ 	.byte	0x04, 0x05
        /*006e*/ 	.short	(.L_9003 - .L_9002)
.L_9002:
        /*0070*/ 	.word	0x00000200
        /*0074*/ 	.word	0x00000001
        /*0078*/ 	.word	0x00000001


	//----- nvinfo : EIATTR_CRS_STACK_SIZE
	.align		4
.L_9003:
        /*007c*/ 	.byte	0x04, 0x1e
        /*007e*/ 	.short	(.L_9005 - .L_9004)
.L_9004:
        /*0080*/ 	.word	0x00000000


	//----- nvinfo : EIATTR_CBANK_PARAM_SIZE
	.align		4
.L_9005:
        /*0084*/ 	.byte	0x03, 0x19
        /*0086*/ 	.short	0x0c58


	//----- nvinfo : EIATTR_PARAM_CBANK
	.align		4
        /*0088*/ 	.byte	0x04, 0x0a
        /*008a*/ 	.short	(.L_9007 - .L_9006)
	.align		4
.L_9006:
        /*008c*/ 	.word	index@(.nv.constant0._ZN2at6native55_GLOBAL__N__de093ff9_22_ForeachBinaryOpList_cu_a911ec4325multi_tensor_apply_kernelINS1_18TensorListMetadataILi2EEENS1_24BinaryOpListAlphaFunctorIlLi2ELi2ELi0EEEJSt7dividesIlElEEEvT_T0_DpT1_)
        /*0090*/ 	.short	0x0380
        /*0092*/ 	.short	0x0c58


	//----- nvinfo : EIATTR_SW_WAR
	.align		4
.L_9007:
        /*0094*/ 	.byte	0x04, 0x36
        /*0096*/ 	.short	(.L_9009 - .L_9008)
.L_9008:
        /*0098*/ 	.word	0x00000008
.L_9009:


//--------------------- .nv.info._ZN2at6native55_GLOBAL__N__de093ff9_22_ForeachBinaryOpList_cu_a911ec4325multi_tensor_apply_kernelINS1_18TensorListMetadataILi2EEENS1_24BinaryOpListAlphaFunctorIiLi2ELi2ELi0EEEJSt7dividesIiEiEEEvT_T0_DpT1_ --------------------------
	.section	.nv.info._ZN2at6native55_GLOBAL__N__de093ff9_22_ForeachBinaryOpList_cu_a911ec4325multi_tensor_apply_kernelINS1_18TensorListMetadataILi2EEENS1_24BinaryOpListAlphaFunctorIiLi2ELi2ELi0EEEJSt7dividesIiEiEEEvT_T0_DpT1_,"",@"SHT_CUDA_INFO"
	.sectionflags	@""
	.align	4


	//----- nvinfo : EIATTR_CUDA_API_VERSION
	.align		4
        /*0000*/ 	.byte	0x04, 0x37
        /*0002*/ 	.short	(.L_9011 - .L_9010)
.L_9010:
        /*0004*/ 	.word	0x00000082


	//----- nvinfo : EIATTR_KPARAM_INFO
	.align		4
.L_9011:
        /*0008*/ 	.byte	0x04, 0x17
        /*000a*/ 	.short	(.L_9013 - .L_9012)
.L_9012:
        /*000c*/ 	.word	0x00000000
        /*0010*/ 	.short	0x0003
        /*0012*/ 	.short	0x0c4c
        /*0014*/ 	.byte	0x00, 0xf0, 0x11, 0x00


	//----- nvinfo : EIATTR_KPARAM_INFO
	.align		4
.L_9013:
        /*0018*/ 	.byte	0x04, 0x17
        /*001a*/ 	.short	(.L_9015 - .L_9014)
.L_9014:
        /*001c*/ 	.word	0x00000000
        /*0020*/ 	.short	0x0002
        /*0022*/ 	.short	0x0c49
        /*0024*/ 	.byte	0x00, 0xf0, 0x05, 0x00


	//----- nvinfo : EIATTR_KPARAM_INFO
	.align		4
.L_9015:
        /*0028*/ 	.byte	0x04, 0x17
        /*002a*/ 	.short	(.L_9017 - .L_9016)
.L_9016:
        /*002c*/ 	.word	0x00000000
        /*0030*/ 	.short	0x0001
        /*0032*/ 	.short	0x0c48
        /*0034*/ 	.byte	0x00, 0xf0, 0x05, 0x00


	//----- nvinfo : EIATTR_KPARAM_INFO
	.align		4
.L_9017:
        /*0038*/ 	.byte	0x04, 0x17
        /*003a*/ 	.short	(.L_9019 - .L_9018)
.L_9018:
        /*003c*/ 	.word	0x00000000
        /*0040*/ 	.short	0x0000
        /*0042*/ 	.short	0x0000
        /*0044*/ 	.byte	0x00, 0xf0, 0x21, 0x31


	//----- nvinfo : EIATTR_SPARSE_MMA_MASK
	.align		4
.L_9019:
        /*0048*/ 	.byte	0x03, 0x50
        /*004a*/ 	.short	0x0000


	//----- nvinfo : EIATTR_MAXREG_COUNT
	.align		4
        /*004c*/ 	.byte	0x03, 0x1b
        /*004e*/ 	.short	0x0080


	//----- nvinfo : EIATTR_MERCURY_ISA_VERSION
	.align		4
        /*0050*/ 	.byte	0x03, 0x5f
        /*0052*/ 	.short	0x0101


	//----- nvinfo : EIATTR_VRC_CTA_INIT_COUNT
	.align		4
        /*0054*/ 	.byte	0x02, 0x4a
	.zero		1
	.zero		1


	//----- nvinfo : EIATTR_EXIT_INSTR_OFFSETS
	.align		4
        /*0058*/ 	.byte	0x04, 0x1c
        /*005a*/ 	.short	(.L_9021 - .L_9020)


	//   ....[0]....
.L_9020:
        /*005c*/ 	.word	0x00000160


	//   ....[1]....
        /*0060*/ 	.word	0x00000d50


	//   ....[2]....
        /*0064*/ 	.word	0x00000da0


	//   ....[3]....
        /*0068*/ 	.word	0x00001580


	//----- nvinfo : EIATTR_MAX_THREADS
	.align		4
.L_9021:
        /*006c*/ 	.byte	0x04, 0x05
        /*006e*/ 	.short	(.L_9023 - .L_9022)
.L_9022:
        /*0070*/ 	.word	0x00000200
        /*0074*/ 	.word	0x00000001
        /*0078*/ 	.word	0x00000001


	//----- nvinfo : EIATTR_CRS_STACK_SIZE
	.align		4
.L_9023:
        /*007c*/ 	.byte	0x04, 0x1e
        /*007e*/ 	.short	(.L_9025 - .L_9024)
.L_9024:
        /*0080*/ 	.word	0x00000000


	//----- nvinfo : EIATTR_CBANK_PARAM_SIZE
	.align		4
.L_9025:
        /*0084*/ 	.byte	0x03, 0x19
        /*0086*/ 	.short	0x0c50


	//----- nvinfo : EIATTR_PARAM_CBANK
	.align		4
        /*0088*/ 	.byte	0x04, 0x0a
        /*008a*/ 	.short	(.L_9027 - .L_9026)
	.align		4
.L_9026:
        /*008c*/ 	.word	index@(.nv.constant0._ZN2at6native55_GLOBAL__N__de093ff9_22_ForeachBinaryOpList_cu_a911ec4325multi_tensor_apply_kernelINS1_18TensorListMetadataILi2EEENS1_24BinaryOpListAlphaFunctorIiLi2ELi2ELi0EEEJSt7dividesIiEiEEEvT_T0_DpT1_)
        /*0090*/ 	.short	0x0380
        /*0092*/ 	.short	0x0c50


	//----- nvinfo : EIATTR_SW_WAR
	.align		4
.L_9027:
        /*0094*/ 	.byte	0x04, 0x36
        /*0096*/ 	.short	(.L_9029 - .L_9028)
.L_9028:
        /*0098*/ 	.word	0x00000008
.L_9029:


//--------------------- .nv.info._ZN2at6native55_GLOBAL__N__de093ff9_22_ForeachBinaryOpList_cu_a911ec4325multi_tensor_apply_kernelINS1_18TensorListMetadataILi2EEENS1_24BinaryOpListAlphaFunctorIaLi2ELi2ELi0EEEJSt7dividesIaEaEEEvT_T0_DpT1_ --------------------------
	.section	.nv.info._ZN2at6native55_GLOBAL__N__de093ff9_22_ForeachBinaryOpList_cu_a911ec4325multi_tensor_apply_kernelINS1_18TensorListMetadataILi2EEENS1_24BinaryOpListAlphaFunctorIaLi2ELi2ELi0EEEJSt7dividesIaEaEEEvT_T0_DpT1_,"",@"SHT_CUDA_INFO"
	.sectionflags	@""
	.align	4


	//----- nvinfo : EIATTR_CUDA_API_VERSION
	.align		4
        /*0000*/ 	.byte	0x04, 0x37
        /*0002*/ 	.short	(.L_9031 - .L_9030)
.L_9030:
        /*0004*/ 	.word	0x00000082


	//----- nvinfo : EIATTR_KPARAM_INFO
	.align		4
.L_9031:
        /*0008*/ 	.byte	0x04, 0x17
        /*000a*/ 	.short	(.L_9033 - .L_9032)
.L_9032:
        /*000c*/ 	.word	0x00000000
        /*0010*/ 	.short	0x0003
        /*0012*/ 	.short	0x0c4a
        /*0014*/ 	.byte	0x00, 0xf0, 0x05, 0x00


	//----- nvinfo : EIATTR_KPARAM_INFO
	.align		4
.L_9033:
        /*0018*/ 	.byte	0x04, 0x17
        /*001a*/ 	.short	(.L_9035 - .L_9034)
.L_9034:
        /*001c*/ 	.word	0x00000000
        /*0020*/ 	.short	0x0002
        /*0022*/ 	.short	0x0c49
        /*0024*/ 	.byte	0x00, 0xf0, 0x05, 0x00


	//----- nvinfo : EIATTR_KPARAM_INFO
	.align		4
.L_9035:
        /*0028*/ 	.byte	0x04, 0x17
        /*002a*/ 	.short	(.L_9037 - .L_9036)
.L_9036:
        /*002c*/ 	.word	0x00000000
        /*0030*/ 	.short	0x0001
        /*0032*/ 	.short	0x0c48
        /*0034*/ 	.byte	0x00, 0xf0, 0x05, 0x00


	//----- nvinfo : EIATTR_KPARAM_INFO
	.align		4
.L_9037:
        /*0038*/ 	.byte	0x04, 0x17
        /*003a*/ 	.short	(.L_9039 - .L_9038)
.L_9038:
        /*003c*/ 	.word	0x00000000
        /*0040*/ 	.short	0x0000
        /*0042*/ 	.short	0x0000
        /*0044*/ 	.byte	0x00, 0xf0, 0x21, 0x31


	//----- nvinfo : EIATTR_SPARSE_MMA_MASK
	.align		4
.L_9039:
        /*0048*/ 	.byte	0x03, 0x50
        /*004a*/ 	.short	0x0000


	//----- nvinfo : EIATTR_MAXREG_COUNT
	.align		4
        /*004c*/ 	.byte	0x03, 0x1b
        /*004e*/ 	.short	0x0080


	//----- nvinfo : EIATTR_MERCURY_ISA_VERSION
	.align		4
        /*0050*/ 	.byte	0x03, 0x5f
        /*0052*/ 	.short	0x0101


	//----- nvinfo : EIATTR_VRC_CTA_INIT_COUNT
	.align		4
        /*0054*/ 	.byte	0x02, 0x4a
	.zero		1
	.zero		1


	//----- nvinfo : EIATTR_EXIT_INSTR_OFFSETS
	.align		4
        /*0058*/ 	.byte	0x04, 0x1c
        /*005a*/ 	.short	(.L_9041 - .L_9040)


	//   ....[0]....
.L_9040:
        /*005c*/ 	.word	0x00000170


	//   ....[1]....
        /*0060*/ 	.word	0x000009b0


	//   ....[2]....
        /*0064*/ 	.word	0x00000a00


	//   ....[3]....
        /*0068*/ 	.word	0x00000e40


	//----- nvinfo : EIATTR_MAX_THREADS
	.align		4
.L_9041:
        /*006c*/ 	.byte	0x04, 0x05
        /*006e*/ 	.short	(.L_9043 - .L_9042)
.L_9042:
        /*0070*/ 	.word	0x00000200
        /*0074*/ 	.word	0x00000001
        /*0078*/ 	.word	0x00000001


	//----- nvinfo : EIATTR_CRS_STACK_SIZE
	.align		4
.L_9043:
        /*007c*/ 	.byte	0x04, 0x1e
        /*007e*/ 	.short	(.L_9045 - .L_9044)
.L_9044:
        /*0080*/ 	.word	0x00000000


	//----- nvinfo : EIATTR_CBANK_PARAM_SIZE
	.align		4
.L_9045:
        /*0084*/ 	.byte	0x03, 0x19
        /*0086*/ 	.short	0x0c4b


	//----- nvinfo : EIATTR_PARAM_CBANK
	.align		4
        /*0088*/ 	.byte	0x04, 0x0a
        /*008a*/ 	.short	(.L_9047 - .L_9046)
	.align		4
.L_9046:
        /*008c*/ 	.word	index@(.nv.constant0._ZN2at6native55_GLOBAL__N__de093ff9_22_ForeachBinaryOpList_cu_a911ec4325multi_tensor_apply_kernelINS1_18TensorListMetadataILi2EEENS1_24BinaryOpListAlphaFunctorIaLi2ELi2ELi0EEEJSt7dividesIaEaEEEvT_T0_DpT1_)
        /*0090*/ 	.short	0x0380
        /*0092*/ 	.short	0x0c4b


	//----- nvinfo : EIATTR_SW_WAR
	.align		4
.L_9047:
        /*0094*/ 	.byte	0x04, 0x36
        /*0096*/ 	.short	(.L_9049 - .L_9048)
.L_9048:
        /*0098*/ 	.word	0x00000008
.L_9049:


//--------------------- .nv.info._ZN2at6native55_GLOBAL__N__de093ff9_22_ForeachBinaryOpList_cu_a911ec4325multi_tensor_apply_kernelINS1_18TensorListMetadataILi2EEENS1_24BinaryOpListAlphaFunctorIhLi2ELi2ELi0EEEJSt7dividesIhEhEEEvT_T0_DpT1_ --------------------------
	.section	.nv.info._ZN2at6native55_GLOBAL__N__de093ff9_22_ForeachBinaryOpList_cu_a911ec4325multi_tensor_apply_kernelINS1_18TensorListMetadataILi2EEENS1_24BinaryOpListAlphaFunctorIhLi2ELi2ELi0EEEJSt7dividesIhEhEEEvT_T0_DpT1_,"",@"SHT_CUDA_INFO"
	.sectionflags	@""
	.align	4


	//----- nvinfo : EIATTR_CUDA_API_VERSION
	.align		4
        /*0000*/ 	.byte	0x04, 0x37
        /*0002*/ 	.short	(.L_9051 - .L_9050)
.L_9050:
        /*0004*/ 	.word	0x00000082


	//----- nvinfo : EIATTR_KPARAM_INFO
	.align		4
.L_9051:
        /*0008*/ 	.byte	0x04, 0x17
        /*000a*/ 	.short	(.L_9053 - .L_9052)
.L_9052:
        /*000c*/ 	.word	0x00000000
        /*0010*/ 	.short	0x0003
        /*0012*/ 	.short	0x0c4a
        /*0014*/ 	.byte	0x00, 0xf0, 0x05, 0x00


	//----- nvinfo : EIATTR_KPARAM_INFO
	.align		4
.L_9053:
        /*0018*/ 	.byte	0x04, 0x17
        /*001a*/ 	.short	(.L_9055 - .L_9054)
.L_9054:
        /*001c*/ 	.word	0x00000000
        /*0020*/ 	.short	0x0002
        /*0022*/ 	.short	0x0c49
        /*0024*/ 	.byte	0x00, 0xf0, 0x05, 0x00


	//----- nvinfo : EIATTR_KPARAM_INFO
	.align		4
.L_9055:
        /*0028*/ 	.byte	0x04, 0x17
        /*002a*/ 	.short	(.L_9057 - .L_9056)
.L_9056:
        /*002c*/ 	.word	0x00000000
        /*0030*/ 	.short	0x0001
        /*0032*/ 	.short	0x0c48
        /*0034*/ 	.byte	0x00, 0xf0, 0x05, 0x00


	//----- nvinfo : EIATTR_KPARAM_INFO
	.align		4
.L_9057:
        /*0038*/ 	.byte	0x04, 0x17
        /*003a*/ 	.short	(.L_9059 - .L_9058)
.L_9058:
        /*003c*/ 	.word	0x00000000
        /*0040*/ 	.short	0x0000
        /*0042*/ 	.short	0x0000
        /*0044*/ 	.byte	0x00, 0xf0, 0x21, 0x31


	//----- nvinfo : EIATTR_SPARSE_MMA_MASK
	.align		4
.L_9059:
        /*0048*/ 	.byte	0x03, 0x50
        /*004a*/ 	.short	0x0000


	//----- nvinfo : EIATTR_MAXREG_COUNT
	.align		4
        /*004c*/ 	.byte	0x03, 0x1b
        /*004e*/ 	.short	0x0080


	//----- nvinfo : EIATTR_MERCURY_ISA_VERSION
	.align		4
        /*0050*/ 	.byte	0x03, 0x5f
        /*0052*/ 	.short	0x0101


	//----- nvinfo : EIATTR_VRC_CTA_INIT_COUNT
	.align		4
        /*0054*/ 	.byte	0x02, 0x4a
	.zero		1
	.zero		1


	//----- nvinfo : EIATTR_EXIT_INSTR_OFFSETS
	.align		4
        /*0058*/ 	.byte	0x04, 0x1c
        /*005a*/ 	.short	(.L_9061 - .L_9060)


	//   ....[0]....
.L_9060:
        /*005c*/ 	.word	0x00000170


	//   ....[1]....
        /*0060*/ 	.word	0x00000970


	//   ....[2]....
        /*0064*/ 	.word	0x000009c0


	//   ....[3]....
        /*0068*/ 	.word	0x00000de0


	//----- nvinfo : EIATTR_MAX_THREADS
	.align		4
.L_9061:
        /*006c*/ 	.byte	0x04, 0x05
        /*006e*/ 	.short	(.L_9063 - .L_9062)
.L_9062:
        /*0070*/ 	.word	0x00000200
        /*0074*/ 	.word	0x00000001
        /*0078*/ 	.word	0x00000001


	//----- nvinfo : EIATTR_CRS_STACK_SIZE
	.align		4
.L_9063:
        /*007c*/ 	.byte	0x04, 0x1e
        /*007e*/ 	.short	(.L_9065 - .L_9064)
.L_9064:
        /*0080*/ 	.word	0x00000000


	//----- nvinfo : EIATTR_CBANK_PARAM_SIZE
	.align		4
.L_9065:
        /*0084*/ 	.byte	0x03, 0x19
        /*0086*/ 	.short	0x0c4b


	//----- nvinfo : EIATTR_PARAM_CBANK
	.align		4
        /*0088*/ 	.byte	0x04, 0x0a
        /*008a*/ 	.short	(.L_9067 - .L_9066)
	.align		4
.L_9066:
        /*008c*/ 	.word	index@(.nv.constant0._ZN2at6native55_GLOBAL__N__de093ff9_22_ForeachBinaryOpList_cu_a911ec4325multi_tensor_apply_kernelINS1_18TensorListMetadataILi2EEENS1_24BinaryOpListAlphaFunctorIhLi2ELi2ELi0EEEJSt7dividesIhEhEEEvT_T0_DpT1_)
        /*0090*/ 	.short	0x0380
        /*0092*/ 	.short	0x0c4b


	//----- nvinfo : EIATTR_SW_WAR
	.align		4
.L_9067:
        /*0094*/ 	.byte	0x04, 0x36
        /*0096*/ 	.short	(.L_9069 - .L_9068)
.L_9068:
        /*0098*/ 	.word	0x00000008
.L_9069:


//--------------------- .nv.info._ZN2at6native55_GLOBAL__N__de093ff9_22_ForeachBinaryOpList_cu_a911ec4325multi_tensor_apply_kernelINS1_18TensorListMetadataILi3EEENS1_24BinaryOpListAlphaFunctorIN3c104HalfELi3ELi2ELi2EEEJSt10multipliesIfEfEEEvT_T0_DpT1_ --------------------------
	.section	.nv.info._ZN2at6native55_GLOBAL__N__de093ff9_22_ForeachBinaryOpList_cu_a911ec4325multi_tensor_apply_kernelINS1_18TensorListMetadataILi3EEENS1_24BinaryOpListAlphaFunctorIN3c104HalfELi3ELi2ELi2EEEJSt10multipliesIfEfEEEvT_T0_DpT1_,"",@"SHT_CUDA_INFO"
	.sectionflags	@""
	.align	4


	//----- nvinfo : EIATTR_CUDA_API_VERSION
	.align		4
        /*0000*/ 	.byte	0x04, 0x37
        /*0002*/ 	.short	(.L_9071 - .L_9070)
.L_9070:
        /*0004*/ 	.word	0x00000082


	//----- nvinfo : EIATTR_KPARAM_INFO
	.align		4
.L_9071:
        /*0008*/ 	.byte	0x04, 0x17
        /*000a*/ 	.short	(.L_9073 - .L_9072)
.L_9072:
        /*000c*/ 	.word	0x00000000
        /*0010*/ 	.short	0x0003
        /*0012*/ 	.short	0x0c4c
        /*0014*/ 	.byte	0x00, 0xf0, 0x11, 0x00


	//----- nvinfo : EIATTR_KPARAM_INFO
	.align		4
.L_9073:
        /*0018*/ 	.byte	0x04, 0x17
        /*001a*/ 	.short	(.L_9075 - .L_9074)
.L_9074:
        /*001c*/ 	.word	0x00000000
        /*0020*/ 	.short	0x0002
        /*0022*/ 	.short	0x0c49
        /*0024*/ 	.byte	0x00, 0xf0, 0x05, 0x00


	//----- nvinfo : EIATTR_KPARAM_INFO
	.align		4
.L_9075:
        /*0028*/ 	.byte	0x04, 0x17
        /*002a*/ 	.short	(.L_9077 - .L_9076)
.L_9076:
        /*002c*/ 	.word	0x00000000
        /*0030*/ 	.short	0x0001
        /*0032*/ 	.short	0x0c48
        /*0034*/ 	.byte	0x00, 0xf0, 0x05, 0x00


	//----- nvinfo : EIATTR_KPARAM_INFO
	.align		4
.L_9077:
        /*0038*/ 	.byte	0x04, 0x17
        /*003a*/ 	.short	(.L_9079 - .L_9078)
.L_9078:
        /*003c*/ 	.word	0x00000000
        /*0040*/ 	.short	0x0000
        /*0042*/ 	.short	0x0000
        /*0044*/ 	.byte	0x00, 0xf0, 0x21, 0x31


	//----- nvinfo : EIATTR_SPARSE_MMA_MASK
	.align		4
.L_9079:
        /*0048*/ 	.byte	0x03, 0x50
        /*004a*/ 	.short	0x0000


	//----- nvinfo : EIATTR_MAXREG_COUNT
	.align		4
        /*004c*/ 	.byte	0x03, 0x1b
        /*004e*/ 	.short	0x0080


	//----- nvinfo : EIATTR_MERCURY_ISA_VERSION
	.align		4
        /*0050*/ 	.byte	0x03, 0x5f
        /*0052*/ 	.short	0x0101


	//----- nvinfo : EIATTR_VRC_CTA_INIT_COUNT
	.align		4
        /*0054*/ 	.byte	0x02, 0x4a
	.zero		1
	.zero		1


	//----- nvinfo : EIATTR_EXIT_INSTR_OFFSETS
	.align		4
        /*0058*/ 	.byte	0x04, 0x1c
        /*005a*/ 	.short	(.L_9081 - .L_9080)


	//   ....[0]....
.L_9080:
        /*005c*/ 	.word	0x000001a0


	//   ....[1]....
        /*0060*/ 	.word	0x00000790


	//   ....[2]....
        /*0064*/ 	.word	0x000007e0


	//   ....[3]....
        /*0068*/ 	.word	0x00000a80


	//----- nvinfo : EIATTR_MAX_THREADS
	.align		4
.L_9081:
        /*006c*/ 	.byte	0x04, 0x05
        /*006e*/ 	.short	(.L_9083 - .L_9082)
.L_9082:
        /*0070*/ 	.word	0x00000200
        /*0074*/ 	.word	0x00000001
        /*0078*/ 	.word	0x00000001


	//----- nvinfo : EIATTR_CRS_STACK_SIZE
	.align		4
.L_9083:
        /*007c*/ 	.byte	0x04, 0x1e
        /*007e*/ 	.short	(.L_9085 - .L_9084)
.L_9084:
        /*0080*/ 	.word	0x00000000


	//----- nvinfo : EIATTR_CBANK_PARAM_SIZE
	.align		4
.L_9085:
        /*0084*/ 	.byte	0x03, 0x19
        /*0086*/ 	.short	0x0c50


	//----- nvinfo : EIATTR_PARAM_CBANK
	.align		4
        /*0088*/ 	.byte	0x04, 0x0a
        /*008a*/ 	.short	(.L_9087 - .L_9086)
	.align		4
.L_9086:
        /*008c*/ 	.word	index@(.nv.constant0._ZN2at6native55_GLOBAL__N__de093ff9_22_ForeachBinaryOpList_cu_a911ec4325multi_tensor_apply_kernelINS1_18TensorListMetadataILi3EEENS1_24BinaryOpListAlphaFunctorIN3c104HalfELi3ELi2ELi2EEEJSt10multipliesIfEfEEEvT_T0_DpT1_)
        /*0090*/ 	.short	0x0380
        /*0092*/ 	.short	0x0c50


	//----- nvinfo : EIATTR_SW_WAR
	.align		4
.L_9087:
        /*0094*/ 	.byte	0x04, 0x36
        /*0096*/ 	.short	(.L_9089 - .L_9088)
.L_9088:
        /*0098*/ 	.word	0x00000008
.L_9089:


//--------------------- .nv.info._ZN2at6native55_GLOBAL__N__de093ff9_22_ForeachBinaryOpList_cu_a911ec4325multi_tensor_apply_kernelINS1_18TensorListMetadataILi3EEENS1_24BinaryOpListAlphaFunctorIN3c108BFloat16ELi3ELi2ELi2EEEJSt10multipliesIfEfEEEvT_T0_DpT1_ --------------------------
	.section	.nv.info._ZN2at6native55_GLOBAL__N__de093ff9_22_ForeachBinaryOpList_cu_a911ec4325multi_tensor_apply_kernelINS1_18TensorListMetadataILi3EEENS1_24BinaryOpListAlphaFunctorIN3c108BFloat16ELi3ELi2ELi2EEEJSt10multipliesIfEfEEEvT_T0_DpT1_,"",@"SHT_CUDA_INFO"
	.sectionflags	@""
	.align	4


	//----- nvinfo : EIATTR_CUDA_API_VERSION
	.align		4
        /*0000*/ 	.byte	0x04, 0x37
        /*0002*/ 	.short	(.L_9091 - .L_9090)
.L_9090:
        /*0004*/ 	.word	0x00000082


	//----- nvinfo : EIATTR_KPARAM_INFO
	.align		4
.L_9091:
        /*0008*/ 	.byte	0x04, 0x17
        /*000a*/ 	.short	(.L_9093 - .L_9092)
.L_9092:
        /*000c*/ 	.word	0x00000000
        /*0010*/ 	.short	0x0003
        /*0012*/ 	.short	0x0c4c
        /*0014*/ 	.byte	0x00, 0xf0, 0x11, 0x00


	//----- nvinfo : EIATTR_KPARAM_INFO
	.align		4
.L_9093:
        /*0018*/ 	.byte	0x04, 0x17
        /*001a*/ 	.short	(.L_9095 - .L_9094)
.L_9094:
        /*001c*/ 	.word	0x00000000
        /*0020*/ 	.short	0x0002
        /*0022*/ 	.short	0x0c49
        /*0024*/ 	.byte	0x00, 0xf0, 0x05, 0x00


	//----- nvinfo : EIATTR_KPARAM_INFO
	.align		4
.L_9095:
        /*0028*/ 	.byte	0x04, 0x17
        /*002a*/ 	.short	(.L_9097 - .L_9096)
.L_9096:
        /*002c*/ 	.word	0x00000000
        /*0030*/ 	.short	0x0001
        /*0032*/ 	.short	0x0c48
        /*0034*/ 	.byte	0x00, 0xf0, 0x05, 0x00


	//----- nvinfo : EIATTR_KPARAM_INFO
	.align		4
.L_9097:
        /*0038*/ 	.byte	0x04, 0x17
        /*003a*/ 	.short	(.L_9099 - .L_9098)
.L_9098:
        /*003c*/ 	.word	0x00000000
        /*0040*/ 	.short	0x0000
        /*0042*/ 	.short	0x0000
        /*0044*/ 	.byte	0x00, 0xf0, 0x21, 0x31


	//----- nvinfo : EIATTR_SPARSE_MMA_MASK
	.align		4
.L_9099:
        /*0048*/ 	.byte	0x03, 0x50
        /*004a*/ 	.short	0x0000


	//----- nvinfo : EIATTR_MAXREG_COUNT
	.align		4
        /*004c*/ 	.byte	0x03, 0x1b
        /*004e*/ 	.short	0x0080


	//----- nvinfo : EIATTR_MERCURY_ISA_VERSION
	.align		4
        /*0050*/ 	.byte	0x03, 0x5f
        /*0052*/ 	.short	0x0101


	//----- nvinfo : EIATTR_VRC_CTA_INIT_COUNT
	.align		4
        /*0054*/ 	.byte	0x02, 0x4a
	.zero		1
	.zero		1


	//----- nvinfo : EIATTR_EXIT_INSTR_OFFSETS
	.align		4
        /*0058*/ 	.byte	0x04, 0x1c
        /*005a*/ 	.short	(.L_9101 - .L_9100)


	//   ....[0]....
.L_9100:
        /*005c*/ 	.word	0x000001a0


	//   ....[1]....
        /*0060*/ 	.word	0x00000790


	//   ....[2]....
        /*0064*/ 	.word	0x000007e0


	//   ....[3]....
        /*0068*/ 	.word	0x00000ac0


	//----- nvinfo : EIATTR_MAX_THREADS
	.align		4
.L_9101:
        /*006c*/ 	.byte	0x04, 0x05
        /*006e*/ 	.short	(.L_9103 - .L_9102)
.L_9102:
        /*0070*/ 	.word	0x00000200
        /*0074*/ 	.word	0x00000001
        /*0078*/ 	.word	0x00000001


	//----- nvinfo : EIATTR_CRS_STACK_SIZE
	.align		4
.L_9103:
        /*007c*/ 	.byte	0x04, 0x1e
        /*007e*/ 	.short	(.L_9105 - .L_9104)
.L_9104:
        /*0080*/ 	.word	0x00000000


	//----- nvinfo : EIATTR_CBANK_PARAM_SIZE
	.align		4
.L_9105:
        /*0084*/ 	.byte	0x03, 0x19
        /*0086*/ 	.short	0x0c50


	//----- nvinfo : EIATTR_PARAM_CBANK
	.align		4
        /*0088*/ 	.byte	0x04, 0x0a
        /*008a*/ 	.short	(.L_9107 - .L_9106)
	.align		4
.L_9106:
        /*008c*/ 	.word	index@(.nv.constant0._ZN2at6native55_GLOBAL__N__de093ff9_22_ForeachBinaryOpList_cu_a911ec4325multi_tensor_apply_kernelINS1_18TensorListMetadataILi3EEENS1_24BinaryOpListAlphaFunctorIN3c108BFloat16ELi3ELi2ELi2EEEJSt10multipliesIfEfEEEvT_T0_DpT1_)
        /*0090*/ 	.short	0x0380
        /*0092*/ 	.short	0x0c50


	//----- nvinfo : EIATTR_SW_WAR
	.align		4
.L_9107:
        /*0094*/ 	.byte	0x04, 0x36
        /*0096*/ 	.short	(.L_9109 - .L_9108)
.L_9108:
        /*0098*/ 	.word	0x00000008
.L_9109:


//--------------------- .nv.info._ZN2at6native55_GLOBAL__N__de093ff9_22_ForeachBinaryOpList_cu_a911ec4325multi_tensor_apply_kernelINS1_18TensorListMetadataILi3EEENS1_24BinaryOpListAlphaFunctorIbLi3ELi2ELi2EEEJSt10multipliesIbEbEEEvT_T0_DpT1_ --------------------------
	.section	.nv.info._ZN2at6native55_GLOBAL__N__de093ff9_22_ForeachBinaryOpList_cu_a911ec4325multi_tensor_apply_kernelINS1_18TensorListMetadataILi3EEENS1_24BinaryOpListAlphaFunctorIbLi3ELi2ELi2EEEJSt10multipliesIbEbEEEvT_T0_DpT1_,"",@"SHT_CUDA_INFO"
	.sectionflags	@""
	.align	4


	//----- nvinfo : EIATTR_CUDA_API_VERSION
	.align		4
        /*0000*/ 	.byte	0x04, 0x37
        /*0002*/ 	.short	(.L_9111 - .L_9110)
.L_9110:
        /*0004*/ 	.word	0x00000082


	//----- nvinfo : EIATTR_KPARAM_INFO
	.align		4
.L_9111:
        /*0008*/ 	.byte	0x04, 0x17
        /*000a*/ 	.short	(.L_9113 - .L_9112)
.L_9112:
        /*000c*/ 	.word	0x00000000
        /*0010*/ 	.short	0x0003
        /*0012*/ 	.short	0x0c4a
        /*0014*/ 	.byte	0x00, 0xf0, 0x05, 0x00


	//----- nvinfo : EIATTR_KPARAM_INFO
	.align		4
.L_9113:
        /*0018*/ 	.byte	0x04, 0x17
        /*001a*/ 	.short	(.L_9115 - .L_9114)
.L_9114:
        /*001c*/ 	.word	0x00000000
        /*0020*/ 	.short	0x0002
        /*0022*/ 	.short	0x0c49
        /*0024*/ 	.byte	0x00, 0xf0, 0x05, 0x00


	//----- nvinfo : EIATTR_KPARAM_INFO
	.align		4
.L_9115:
        /*0028*/ 	.byte	0x04, 0x17
        /*002a*/ 	.short	(.L_9117 - .L_9116)
.L_9116:
        /*002c*/ 	.word	0x00000000
        /*0030*/ 	.short	0x0001
        /*0032*/ 	.short	0x0c48
        /*0034*/ 	.byte	0x00, 0xf0, 0x05, 0x00


	//----- nvinfo : EIATTR_KPARAM_INFO
	.align		4
.L_9117:
        /*0038*/ 	.byte	0x04, 0x17
        /*003a*/ 	.short	(.L_9119 - .L_9118)
.L_9118:
        /*003c*/ 	.word	0x00000000
        /*0040*/ 	.short	0x0000
        /*0042*/ 	.short	0x0000
        /*0044*/ 	.byte	0x00, 0xf0, 0x21, 0x31


	//----- nvinfo : EIATTR_SPARSE_MMA_MASK
	.align		4
.L_9119:
        /*0048*/ 	.byte	0x03, 0x50
        /*004a*/ 	.short	0x0000


	//----- nvinfo : EIATTR_MAXREG_COUNT
	.align		4
        /*004c*/ 	.byte	0x03, 0x1b
        /*004e*/ 	.short	0x0080


	//----- nvinfo : EIATTR_MERCURY_ISA_VERSION
	.align		4
        /*0050*/ 	.byte	0x03, 0x5f
        /*0052*/ 	.short	0x0101


	//----- nvinfo : EIATTR_VRC_CTA_INIT_COUNT
	.align		4
        /*0054*/ 	.byte	0x02, 0x4a
	.zero		1
	.zero		1


	//----- nvinfo : EIATTR_EXIT_INSTR_OFFSETS
	.align		4
        /*0058*/ 	.byte	0x04, 0x1c
        /*005a*/ 	.short	(.L_9121 - .L_9120)


	//   ....[0]....
.L_9120:
        /*005c*/ 	.word	0x000001a0


	//   ....[1]....
        /*0060*/ 	.word	0x000008f0


	//   ....[2]....
        /*0064*/ 	.word	0x00000940


	//   ....[3]....
        /*0068*/ 	.word	0x00000c90


	//----- nvinfo : EIATTR_MAX_THREADS
	.align		4
.L_9121:
        /*006c*/ 	.byte	0x04, 0x05
        /*006e*/ 	.short	(.L_9123 - .L_9122)
.L_9122:
        /*0070*/ 	.word	0x00000200
        /*0074*/ 	.word	0x00000001
        /*0078*/ 	.word	0x00000001


	//----- nvinfo : EIATTR_CRS_STACK_SIZE
	.align		4
.L_9123:
        /*007c*/ 	.byte	0x04, 0x1e
        /*007e*/ 	.short	(.L_9125 - .L_9124)
.L_9124:
        /*0080*/ 	.word	0x00000000


	//----- nvinfo : EIATTR_CBANK_PARAM_SIZE
	.align		4
.L_9125:
        /*0084*/ 	.byte	0x03, 0x19
        /*0086*/ 	.short	0x0c4b


	//----- nvinfo : EIATTR_PARAM_CBANK
	.align		4
        /*0088*/ 	.byte	0x04, 0x0a
        /*008a*/ 	.short	(.L_9127 - .L_9126)
	.align		4
.L_9126:
        /*008c*/ 	.word	index@(.nv.constant0._ZN2at6native55_GLOBAL__N__de093ff9_22_ForeachBinaryOpList_cu_a911ec4325multi_tensor_apply_kernelINS1_18TensorListMetadataILi3EEENS1_24BinaryOpListAlphaFunctorIbLi3ELi2ELi2EEEJSt10multipliesIbEbEEEvT_T0_DpT1_)
        /*0090*/ 	.short	0x0380
        /*0092*/ 	.short	0x0c4b


	//----- nvinfo : EIATTR_SW_WAR
	.align		4
.L_9127:
        /*0094*/ 	.byte	0x04, 0x36
        /*0096*/ 	.short	(.L_9129 - .L_9128)
.L_9128:
        /*0098*/ 	.word	0x00000008
.L_9129:


//--------------------- .nv.info._ZN2at6native55_GLOBAL__N__de093ff9_22_ForeachBinaryOpList_cu_a911ec4325multi_tensor_apply_kernelINS1_18TensorListMetadataILi3EEENS1_24BinaryOpListAlphaFunctorIN3c107complexIfEELi3ELi2ELi2EEEJSt10multipliesIS8_ES8_EEEvT_T0_DpT1_ --------------------------
	.section	.nv.info._ZN2at6native55_GLOBAL__N__de093ff9_22_ForeachBinaryOpList_cu_a911ec4325multi_tensor_apply_kernelINS1_18TensorListMetadataILi3EEENS1_24BinaryOpListAlphaFunctorIN3c107complexIfEELi3ELi2ELi2EEEJSt10multipliesIS8_ES8_EEEvT_T0_DpT1_,"",@"SHT_CUDA_INFO"
	.sectionflags	@""
	.align	4


	//----- nvinfo : EIATTR_CUDA_API_VERSION
	.align		4
        /*0000*/ 	.byte	0x04, 0x37
        /*0002*/ 	.short	(.L_9131 - .L_9130)
.L_9130:
        /*0004*/ 	.word	0x00000082


	//----- nvinfo : EIATTR_KPARAM_INFO
	.align		4
.L_9131:
        /*0008*/ 	.byte	0x04, 0x17
        /*000a*/ 	.short	(.L_9133 - .L_9132)
.L_9132:
        /*000c*/ 	.word	0x00000000
        /*0010*/ 	.short	0x0003
        /*0012*/ 	.short	0x0c50
        /*0014*/ 	.byte	0x00, 0xf0, 0x21, 0x00


	//----- nvinfo : EIATTR_KPARAM_INFO
	.align		4
.L_9133:
        /*0018*/ 	.byte	0x04, 0x17
        /*001a*/ 	.short	(.L_9135 - .L_9134)
.L_9134:
        /*001c*/ 	.word	0x00000000
        /*0020*/ 	.short	0x0002
        /*0022*/ 	.short	0x0c49
        /*0024*/ 	.byte	0x00, 0xf0, 0x05, 0x00


	//----- nvinfo : EIATTR_KPARAM_INFO
	.align		4
.L_9135:
        /*0028*/ 	.byte	0x04, 0x17
        /*002a*/ 	.short	(.L_9137 - .L_9136)
.L_9136:
        /*002c*/ 	.word	0x00000000
        /*0030*/ 	.short	0x0001
        /*0032*/ 	.short	0x0c48
        /*0034*/ 	.byte	0x00, 0xf0, 0x05, 0x00


	//----- nvinfo : EIATTR_KPARAM_INFO
	.align		4
.L_9137:
        /*0038*/ 	.byte	0x04, 0x17
        /*003a*/ 	.short	(.L_9139 - .L_9138)
.L_9138:
        /*003c*/ 	.word	0x00000000
        /*0040*/ 	.short	0x0000
        /*0042*/ 	.short	0x0000
        /*0044*/ 	.byte	0x00, 0xf0, 0x21, 0x31


	//----- nvinfo : EIATTR_SPARSE_MMA_MASK
	.align		4
.L_9139:
        /*0048*/ 	.byte	0x03, 0x50
        /*004a*/ 	.short	0x0000


	//----- nvinfo : EIATTR_MAXREG_COUNT
	.align		4
        /*004c*/ 	.byte	0x03, 0x1b
        /*004e*/ 	.short	0x0080


	//----- nvinfo : EIATTR_MERCURY_ISA_VERSION
	.align		4
        /*0050*/ 	.byte	0x03, 0x5f
        /*0052*/ 	.short	0x0101


	//----- nvinfo : EIATTR_VRC_CTA_INIT_COUNT
	.align		4
        /*0054*/ 	.byte	0x02, 0x4a
	.zero		1
	.zero		1


	//----- nvinfo : EIATTR_EXIT_INSTR_OFFSETS
	.align		4
        /*0058*/ 	.byte	0x04, 0x1c
        /*005a*/ 	.short	(.L_9141 - .L_9140)


	//   ....[0]....
.L_9140:
        /*005c*/ 	.word	0x000001a0


	//   ....[1]....
        /*0060*/ 	.word	0x00000850


	//   ....[2]....
        /*0064*/ 	.word	0x000008a0


	//   ....[3]....
        /*0068*/ 	.word	0x00000c20


	//----- nvinfo : EIATTR_MAX_THREADS
	.align		4
.L_9141:
        /*006c*/ 	.byte	0x04, 0x05
        /*006e*/ 	.short	(.L_9143 - .L_9142)
.L_9142:
        /*0070*/ 	.word	0x00000200
        /*0074*/ 	.word	0x00000001
        /*0078*/ 	.word	0x00000001


	//----- nvinfo : EIATTR_CRS_STACK_SIZE
	.align		4
.L_9143:
        /*007c*/ 	.byte	0x04, 0x1e
        /*007e*/ 	.short	(.L_9145 - .L_9144)
.L_9144:
        /*0080*/ 	.word	0x00000000


	//----- nvinfo : EIATTR_CBANK_PARAM_SIZE
	.align		4
.L_9145:
        /*0084*/ 	.byte	0x03, 0x19
        /*0086*/ 	.short	0x0c58


	//----- nvinfo : EIATTR_PARAM_CBANK
	.align		4
        /*0088*/ 	.byte	0x04, 0x0a
        /*008a*/ 	.short	(.L_9147 - .L_9146)
	.align		4
.L_9146:
        /*008c*/ 	.word	index@(.nv.constant0._ZN2at6native55_GLOBAL__N__de093ff9_22_ForeachBinaryOpList_cu_a911ec4325multi_tensor_apply_kernelINS1_18TensorListMetadataILi3EEENS1_24BinaryOpListAlphaFunctorIN3c107complexIfEELi3ELi2ELi2EEEJSt10multipliesIS8_ES8_EEEvT_T0_DpT1_)
        /*0090*/ 	.short	0x0380
        /*0092*/ 	.short	0x0c58


	//----- nvinfo : EIATTR_SW_WAR
	.align		4
.L_9147:
        /*0094*/ 	.byte	0x04, 0x36
        /*0096*/ 	.short	(.L_9149 - .L_9148)
.L_9148:
        /*0098*/ 	.word	0x00000008
.L_9149:


//--------------------- .nv.info._ZN2at6native55_GLOBAL__N__de093ff9_22_ForeachBinaryOpList_cu_a911ec4325multi_tensor_apply_kernelINS1_18TensorListMetadataILi3EEENS1_24BinaryOpListAlphaFunctorIN3c107complexIdEELi3ELi2ELi2EEEJSt10multipliesIS8_ES8_EEEvT_T0_DpT1_ --------------------------
	.section	.nv.info._ZN2at6native55_GLOBAL__N__de093ff9_22_ForeachBinaryOpList_cu_a911ec4325multi_tensor_apply_kernelINS1_18TensorListMetadataILi3EEENS1_24BinaryOpListAlphaFunctorIN3c107complexIdEELi3ELi2ELi2EEEJSt10multipliesIS8_ES8_EEEvT_T0_DpT1_,"",@"SHT_CUDA_INFO"
	.sectionflags	@""
	.align	4


	//----- nvinfo : EIATTR_CUDA_API_VERSION
	.align		4
        /*0000*/ 	.byte	0x04, 0x37
        /*0002*/ 	.short	(.L_9151 - .L_9150)
.L_9150:
        /*0004*/ 	.word	0x00000082


	//----- nvinfo : EIATTR_KPARAM_INFO
	.align		4
.L_9151:
        /*0008*/ 	.byte	0x04, 0x17
        /*000a*/ 	.short	(.L_9153 - .L_9152)
.L_9152:
        /*000c*/ 	.word	0x00000000
        /*0010*/ 	.short	0x0003
        /*0012*/ 	.short	0x0c50
        /*0014*/ 	.byte	0x00, 0xf0, 0x41, 0x00


	//----- nvinfo : EIATTR_KPARAM_INFO
	.align		4
.L_9153:
        /*0018*/ 	.byte	0x04, 0x17
        /*001a*/ 	.short	(.L_9155 - .L_9154)
.L_9154:
        /*001c*/ 	.word	0x00000000
        /*0020*/ 	.short	0x0002
        /*0022*/ 	.short	0x0c49
        /*0024*/ 	.byte	0x00, 0xf0, 0x05, 0x00


	//----- nvinfo : EIATTR_KPARAM_INFO
	.align		4
.L_9155:
        /*0028*/ 	.byte	0x04, 0x17
        /*002a*/ 	.short	(.L_9157 - .L_9156)
.L_9156:
        /*002c*/ 	.word	0x00000000
        /*0030*/ 	.short	0x0001
        /*0032*/ 	.short	0x0c48
        /*0034*/ 	.byte	0x00, 0xf0, 0x05, 0x00


	//----- nvinfo : EIATTR_KPARAM_INFO
	.align		4
.L_9157:
        /*0038*/ 	.byte	0x04, 0x17
        /*003a*/ 	.short	(.L_9159 - .L_9158)
.L_9158:
        /*003c*/ 	.word	0x00000000
        /*0040*/ 	.short	0x0000
        /*0042*/ 	.short	0x0000
        /*0044*/ 	.byte	0x00, 0xf0, 0x21, 0x31


	//----- nvinfo : EIATTR_SPARSE_MMA_MASK
	.align		4
.L_9159:
        /*0048*/ 	.byte	0x03, 0x50
        /*004a*/ 	.short	0x0000


	//----- nvinfo : EIATTR_MAXREG_COUNT
	.align		4
        /*004c*/ 	.byte	0x03, 0x1b
        /*004e*/ 	.short	0x0080


	//----- nvinfo : EIATTR_MERCURY_ISA_VERSION
	.align		4
        /*0050*/ 	.byte	0x03, 0x5f
        /*0052*/ 	.short	0x0101


	//----- nvinfo : EIATTR_VRC_CTA_INIT_COUNT
	.align		4
        /*0054*/ 	.byte	0x02, 0x4a
	.zero		1
	.zero		1


	//----- nvinfo : EIATTR_EXIT_INSTR_OFFSETS
	.align		4
        /*0058*/ 	.byte	0x04, 0x1c
        /*005a*/ 	.short	(.L_9161 - .L_9160)


	//   ....[0]....
.L_9160:
        /*005c*/ 	.word	0x00000190


	//   ....[1]....
        /*0060*/ 	.word	0x000008d0


	//   ....[2]....
        /*0064*/ 	.word	0x00000920


	//   ....[3]....
        /*0068*/ 	.word	0x00000cd0


	//----- nvinfo : EIATTR_MAX_THREADS
	.align		4
.L_9161:
        /*006c*/ 	.byte	0x04, 0x05
        /*006e*/ 	.short	(.L_9163 - .L_9162)
.L_9162:
        /*0070*/ 	.word	0x00000200
        /*0074*/ 	.word	0x00000001
        /*0078*/ 	.word	0x00000001


	//----- nvinfo : EIATTR_CRS_STACK_SIZE
	.align		4
.L_9163:
        /*007c*/ 	.byte	0x04, 0x1e
        /*007e*/ 	.short	(.L_9165 - .L_9164)
.L_9164:
        /*0080*/ 	.word	0x00000000


	//----- nvinfo : EIATTR_CBANK_PARAM_SIZE
	.align		4
.L_9165:
        /*0084*/ 	.byte	0x03, 0x19
        /*0086*/ 	.short	0x0c60


	//----- nvinfo : EIATTR_PARAM_CBANK
	.align		4
        /*0088*/ 	.byte	0x04, 0x0a
        /*008a*/ 	.short	(.L_9167 - .L_9166)
	.align		4
.L_9166:
        /*008c*/ 	.word	index@(.nv.constant0._ZN2at6native55_GLOBAL__N__de093ff9_22_ForeachBinaryOpList_cu_a911ec4325multi_tensor_apply_kernelINS1_18TensorListMetadataILi3EEENS1_24BinaryOpListAlphaFunctorIN3c107complexIdEELi3ELi2ELi2EEEJSt10multipliesIS8_ES8_EEEvT_T0_DpT1_)
        /*0090*/ 	.short	0x0380
        /*0092*/ 	.short	0x0c60


	//----- nvinfo : EIATTR_SW_WAR
	.align		4
.L_9167:
        /*0094*/ 	.byte	0x04, 0x36
        /*0096*/ 	.short	(.L_9169 - .L_9168)
.L_9168:
        /*0098*/ 	.word	0x00000008
.L_9169:


//--------------------- .nv.info._ZN2at6native55_GLOBAL__N__de093ff9_22_ForeachBinaryOpList_cu_a911ec4325multi_tensor_apply_kernelINS1_18TensorListMetadataILi3EEENS1_24BinaryOpListAlphaFunctorIfLi3ELi2ELi2EEEJSt10multipliesIfEfEEEvT_T0_DpT1_ --------------------------
	.section	.nv.info._ZN2at6native55_GLOBAL__N__de093ff9_22_ForeachBinaryOpList_cu_a911ec4325multi_tensor_apply_kernelINS1_18TensorListMetadataILi3EEENS1_24BinaryOpListAlphaFunctorIfLi3ELi2ELi2EEEJSt10multipliesIfEfEEEvT_T0_DpT1_,"",@"SHT_CUDA_INFO"
	.sectionflags	@""
	.align	4


	//----- nvinfo : EIATTR_CUDA_API_VERSION
	.align		4
        /*0000*/ 	.byte	0x04, 0x37
        /*0002*/ 	.short	(.L_9171 - .L_9170)
.L_9170:
        /*0004*/ 	.word	0x00000082


	//----- nvinfo : EIATTR_KPARAM_INFO
	.align		4
.L_9171:
        /*0008*/ 	.byte	0x04, 0x17
        /*000a*/ 	.short	(.L_9173 - .L_9172)
.L_9172:
        /*000c*/ 	.word	0x00000000
        /*0010*/ 	.short	0x0003
        /*0012*/ 	.short	0x0c4c
        /*0014*/ 	.byte	0x00, 0xf0, 0x11, 0x00


	//----- nvinfo : EIATTR_KPARAM_INFO
	.align		4
.L_9173:
        /*0018*/ 	.byte	0x04, 0x17
        /*001a*/ 	.short	(.L_9175 - .L_9174)
.L_9174:
        /*001c*/ 	.word	0x00000000
        /*0020*/ 	.short	0x0002
        /*0022*/ 	.short	0x0c49
        /*0024*/ 	.byte	0x00, 0xf0, 0x05, 0x00


	//----- nvinfo : EIATTR_KPARAM_INFO
	.align		4
.L_9175:
        /*0028*/ 	.byte	0x04, 0x17
        /*002a*/ 	.short	(.L_9177 - .L_9176)
.L_9176:
        /*002c*/ 	.word	0x00000000
        /*0030*/ 	.short	0x0001
        /*0032*/ 	.short	0x0c48
        /*0034*/ 	.byte	0x00, 0xf0, 0x05, 0x00


	//----- nvinfo : EIATTR_KPARAM_INFO
	.align		4
.L_9177:
        /*0038*/ 	.byte	0x04, 0x17
        /*003a*/ 	.short	(.L_9179 - .L_9178)
.L_9178:
        /*003c*/ 	.word	0x00000000
        /*0040*/ 	.short	0x0000
        /*0042*/ 	.short	0x0000
        /*0044*/ 	.byte	0x00, 0xf0, 0x21, 0x31


	//----- nvinfo : EIATTR_SPARSE_MMA_MASK
	.align		4
.L_9179:
        /*0048*/ 	.byte	0x03, 0x50
        /*004a*/ 	.short	0x0000


	//----- nvinfo : EIATTR_MAXREG_COUNT
	.align		4
        /*004c*/ 	.byte	0x03, 0x1b
        /*004e*/ 	.short	0x0080


	//----- nvinfo : EIATTR_MERCURY_ISA_VERSION
	.align		4
        /*0050*/ 	.byte	0x03, 0x5f
        /*0052*/ 	.short	0x0101


	//----- nvinfo : EIATTR_VRC_CTA_INIT_COUNT
	.align		4
        /*0054*/ 	.byte	0x02, 0x4a
	.zero		1
	.zero		1


	//----- nvinfo : EIATTR_EXIT_INSTR_OFFSETS
	.align		4
        /*0058*/ 	.byte	0x04, 0x1c
        /*005a*/ 	.short	(.L_9181 - .L_9180)


	//   ....[0]....
.L_9180:
        /*005c*/ 	.word	0x000001a0


	//   ....[1]....
        /*0060*/ 	.word	0x000006a0


	//   ....[2]....
        /*0064*/ 	.word	0x000006f0


	//   ....[3]....
        /*0068*/ 	.word	0x000008f0


	//----- nvinfo : EIATTR_MAX_THREADS
	.align		4
.L_9181:
        /*006c*/ 	.byte	0x04, 0x05
        /*006e*/ 	.short	(.L_9183 - .L_9182)
.L_9182:
        /*0070*/ 	.word	0x00000200
        /*0074*/ 	.word	0x00000001
        /*0078*/ 	.word	0x00000001


	//----- nvinfo : EIATTR_CRS_STACK_SIZE
	.align		4
.L_9183:
        /*007c*/ 	.byte	0x04, 0x1e
        /*007e*/ 	.short	(.L_9185 - .L_9184)
.L_9184:
        /*0080*/ 	.word	0x00000000


	//----- nvinfo : EIATTR_CBANK_PARAM_SIZE
	.align		4
.L_9185:
        /*0084*/ 	.byte	0x03, 0x19
        /*0086*/ 	.short	0x0c50


	//----- nvinfo : EIATTR_PARAM_CBANK
	.align		4
        /*0088*/ 	.byte	0x04, 0x0a
        /*008a*/ 	.short	(.L_9187 - .L_9186)
	.align		4
.L_9186:
        /*008c*/ 	.word	index@(.nv.constant0._ZN2at6native55_GLOBAL__N__de093ff9_22_ForeachBinaryOpList_cu_a911ec4325multi_tensor_apply_kernelINS1_18TensorListMetadataILi3EEENS1_24BinaryOpListAlphaFunctorIfLi3ELi2ELi2EEEJSt10multipliesIfEfEEEvT_T0_DpT1_)
        /*0090*/ 	.short	0x0380
        /*0092*/ 	.short	0x0c50


	//----- nvinfo : EIATTR_SW_WAR
	.align		4
.L_9187:
        /*0094*/ 	.byte	0x04, 0x36
        /*0096*/ 	.short	(.L_9189 - .L_9188)
.L_9188:
        /*0098*/ 	.word	0x00000008
.L_9189:


//--------------------- .nv.info._ZN2at6native55_GLOBAL__N__de093ff9_22_ForeachBinaryOpList_cu_a911ec4325multi_tensor_apply_kernelINS1_18TensorListMetadataILi3EEENS1_24BinaryOpListAlphaFunctorIdLi3ELi2ELi2EEEJSt10multipliesIdEdEEEvT_T0_DpT1_ --------------------------
	.section	.nv.info._ZN2at6native55_GLOBAL__N__de093ff9_22_ForeachBinaryOpList_cu_a911ec4325multi_tensor_apply_kernelINS1_18TensorListMetadataILi3EEENS1_24BinaryOpListAlphaFunctorIdLi3ELi2ELi2EEEJSt10multipliesIdEdEEEvT_T0_DpT1_,"",@"SHT_CUDA_INFO"
	.sectionflags	@""
	.align	4


	//----- nvinfo : EIATTR_CUDA_API_VERSION
	.align		4
        /*0000*/ 	.byte	0x04, 0x37
        /*0002*/ 	.short	(.L_9191 - .L_9190)
.L_9190:
        /*0004*/ 	.word	0x00000082


	//----- nvinfo : EIATTR_KPARAM_INFO
	.align		4
.L_9191:
        /*0008*/ 	.byte	0x04, 0x17
        /*000a*/ 	.short	(.L_9193 - .L_9192)
.L_9192:
        /*000c*/ 	.word	0x00000000
        /*0010*/ 	.short	0x0003
        /*0012*/ 	.short	0x0c50
        /*0014*/ 	.byte	0x00, 0xf0, 0x21, 0x00


	//----- nvinfo : EIATTR_KPARAM_INFO
	.align		4
.L_9193:
        /*0018*/ 	.byte	0x04, 0x17
        /*001a*/ 	.short	(.L_9195 - .L_9194)
.L_9194:
        /*001c*/ 	.word	0x00000000
        /*0020*/ 	.short	0x0002
        /*0022*/ 	.short	0x0c49
        /*0024*/ 	.byte	0x00, 0xf0, 0x05, 0x00


	//----- nvinfo : EIATTR_KPARAM_INFO
	.align		4
.L_9195:
        /*0028*/ 	.byte	0x04, 0x17
        /*002a*/ 	.short	(.L_9197 - .L_9196)
.L_9196:
        /*002c*/ 	.word	0x00000000
        /*0030*/ 	.short	0x0001
        /*0032*/ 	.short	0x0c48
        /*0034*/ 	.byte	0x00, 0xf0, 0x05, 0x00


	//----- nvinfo : EIATTR_KPARAM_INFO
	.align		4
.L_9197:
        /*0038*/ 	.byte	0x04, 0x17
        /*003a*/ 	.short	(.L_9199 - .L_9198)
.L_9198:
        /*003c*/ 	.word	0x00000000
        /*0040*/ 	.short	0x0000
        /*0042*/ 	.short	0x0000
        /*0044*/ 	.byte	0x00, 0xf0, 0x21, 0x31


	//----- nvinfo : EIATTR_SPARSE_MMA_MASK
	.align		4
.L_9199:
        /*0048*/ 	.byte	0x03, 0x50
        /*004a*/ 	.short	0x0000


	//----- nvinfo : EIATTR_MAXREG_COUNT
	.align		4
        /*004c*/ 	.byte	0x03, 0x1b
        /*004e*/ 	.short	0x0080


	//----- nvinfo : EIATTR_MERCURY_ISA_VERSION
	.align		4
        /*0050*/ 	.byte	0x03, 0x5f
        /*0052*/ 	.short	0x0101


	//----- nvinfo : EIATTR_VRC_CTA_INIT_COUNT
	.align		4
        /*0054*/ 	.byte	0x02, 0x4a
	.zero		1
	.zero		1


	//----- nvinfo : EIATTR_EXIT_INSTR_OFFSETS
	.align		4
        /*0058*/ 	.byte	0x04, 0x1c
        /*005a*/ 	.short	(.L_9201 - .L_9200)


	//   ....[0]....
.L_9200:
        /*005c*/ 	.word	0x000001a0


	//   ....[1]....
        /*0060*/ 	.word	0x000006d0


	//   ....[2]....
        /*0064*/ 	.word	0x00000720


	//   ....[3]....
        /*0068*/ 	.word	0x00000920


	//----- nvinfo : EIATTR_MAX_THREADS
	.align		4
.L_9201:
        /*006c*/ 	.byte	0x04, 0x05
        /*006e*/ 	.short	(.L_9203 - .L_9202)
.L_9202:
        /*0070*/ 	.word	0x00000200
        /*0074*/ 	.word	0x00000001
        /*0078*/ 	.word	0x00000001


	//----- nvinfo : EIATTR_CRS_STACK_SIZE
	.align		4
.L_9203:
        /*007c*/ 	.byte	0x04, 0x1e
        /*007e*/ 	.short	(.L_9205 - .L_9204)
.L_9204:
        /*0080*/ 	.word	0x00000000


	//----- nvinfo : EIATTR_CBANK_PARAM_SIZE
	.align		4
.L_9205:
        /*0084*/ 	.byte	0x03, 0x19
        /*0086*/ 	.short	0x0c58


	//----- nvinfo : EIATTR_PARAM_CBANK
	.align		4
        /*0088*/ 	.byte	0x04, 0x0a
        /*008a*/ 	.short	(.L_9207 - .L_9206)
	.align		4
.L_9206:
        /*008c*/ 	.word	index@(.nv.constant0._ZN2at6native55_GLOBAL__N__de093ff9_22_ForeachBinaryOpList_cu_a911ec4325multi_tensor_apply_kernelINS1_18TensorListMetadataILi3EEENS1_24BinaryOpListAlphaFunctorIdLi3ELi2ELi2EEEJSt10multipliesIdEdEEEvT_T0_DpT1_)
        /*0090*/ 	.short	0x0380
        /*0092*/ 	.short	0x0c58


	//----- nvinfo : EIATTR_SW_WAR
	.align		4
.L_9207:
        /*0094*/ 	.byte	0x04, 0x36
        /*0096*/ 	.short	(.L_9209 - .L_9208)
.L_9208:
        /*0098*/ 	.word	0x00000008
.L_9209:


//--------------------- .nv.info._ZN2at6native55_GLOBAL__N__de093ff9_22_ForeachBinaryOpList_cu_a911ec4325multi_tensor_apply_kernelINS1_18TensorListMetadataILi3EEENS1_24BinaryOpListAlphaFunctorIsLi3ELi2ELi2EEEJSt10multipliesIsEsEEEvT_T0_DpT1_ --------------------------
	.section	.nv.info._ZN2at6native55_GLOBAL__N__de093ff9_22_ForeachBinaryOpList_cu_a911ec4325multi_tensor_apply_kernelINS1_18TensorListMetadataILi3EEENS1_24BinaryOpListAlphaFunctorIsLi3ELi2ELi2EEEJSt10multipliesIsEsEEEvT_T0_DpT1_,"",@"SHT_CUDA_INFO"
	.sectionflags	@""
	.align	4


	//----- nvinfo : EIATTR_CUDA_API_VERSION
	.align		4
        /*0000*/ 	.byte	0x04, 0x37
        /*0002*/ 	.short	(.L_9211 - .L_9210)
.L_9210:
        /*0004*/ 	.word	0x00000082


	//----- nvinfo : EIATTR_KPARAM_INFO
	.align		4
.L_9211:
        /*0008*/ 	.byte	0x04, 0x17
        /*000a*/ 	.short	(.L_9213 - .L_9212)
.L_9212:
        /*000c*/ 	.word	0x00000000
        /*0010*/ 	.short	0x0003
        /*0012*/ 	.short	0x0c4a
        /*0014*/ 	.byte	0x00, 0xf0, 0x09, 0x00


	//----- nvinfo : EIATTR_KPARAM_INFO
	.align		4
.L_9213:
        /*0018*/ 	.byte	0x04, 0x17
        /*001a*/ 	.short	(.L_9215 - .L_9214)
.L_9214:
        /*001c*/ 	.word	0x00000000
        /*0020*/ 	.short	0x0002
        /*0022*/ 	.short	0x0c49
        /*0024*/ 	.byte	0x00, 0xf0, 0x05, 0x00


	//----- nvinfo : EIATTR_KPARAM_INFO
	.align		4
.L_9215:
        /*0028*/ 	.byte	0x04, 0x17
        /*002a*/ 	.short	(.L_9217 - .L_9216)
.L_9216:
        /*002c*/ 	.word	0x00000000
        /*0030*/ 	.short	0x0001
        /*0032*/ 	.short	0x0c48
        /*0034*/ 	.byte	0x00, 0xf0, 0x05, 0x00


	//----- nvinfo : EIATTR_KPARAM_INFO
	.align		4
.L_9217:
        /*0038*/ 	.byte	0x04, 0x17
        /*003a*/ 	.short	(.L_9219 - .L_9218)
.L_9218:
        /*003c*/ 	.word	0x00000000
        /*0040*/ 	.short	0x0000
        /*0042*/ 	.short	0x0000
        /*0044*/ 	.byte	0x00, 0xf0, 0x21, 0x31


	//----- nvinfo : EIATTR_SPARSE_MMA_MASK
	.align		4
.L_9219:
        /*0048*/ 	.byte	0x03, 0x50
        /*004a*/ 	.short	0x0000


	//----- nvinfo : EIATTR_MAXREG_COUNT
	.align		4
        /*004c*/ 	.byte	0x03, 0x1b
        /*004e*/ 	.short	0x0080


	//----- nvinfo : EIATTR_MERCURY_ISA_VERSION
	.align		4
        /*0050*/ 	.byte	0x03, 0x5f
        /*0052*/ 	.short	0x0101


	//----- nvinfo : EIATTR_VRC_CTA_INIT_COUNT
	.align		4
        /*0054*/ 	.byte	0x02, 0x4a
	.zero		1
	.zero		1


	//----- nvinfo : EIATTR_EXIT_INSTR_OFFSETS
	.align		4
        /*0058*/ 	.byte	0x04, 0x1c
        /*005a*/ 	.short	(.L_9221 - .L_9220)


	//   ....[0]....
.L_9220:
        /*005c*/ 	.word	0x000001a0


	//   ....[1]....
        /*0060*/ 	.word	0x00000810


	//   ....[2]....
        /*0064*/ 	.word	0x00000860


	//   ....[3]....
        /*0068*/ 	.word	0x00000bd0


	//----- nvinfo : EIATTR_MAX_THREADS
	.align		4
.L_9221:
        /*006c*/ 	.byte	0x04, 0x05
        /*006e*/ 	.short	(.L_9223 - .L_9222)
.L_9222:
        /*0070*/ 	.word	0x00000200
        /*0074*/ 	.word	0x00000001
        /*0078*/ 	.word	0x00000001


	//----- nvinfo : EIATTR_CRS_STACK_SIZE
	.align		4
.L_9223:
        /*007c*/ 	.byte	0x04, 0x1e
        /*007e*/ 	.short	(.L_9225 - .L_9224)
.L_9224:
        /*0080*/ 	.word	0x00000000


	//----- nvinfo : EIATTR_CBANK_PARAM_SIZE
	.align		4
.L_9225:
        /*0084*/ 	.byte	0x03, 0x19
        /*0086*/ 	.short	0x0c4c


	//----- nvinfo : EIATTR_PARAM_CBANK
	.align		4
        /*0088*/ 	.byte	0x04, 0x0a
        /*008a*/ 	.short	(.L_9227 - .L_9226)
	.align		4
.L_9226:
        /*008c*/ 	.word	index@(.nv.constant0._ZN2at6native55_GLOBAL__N__de093ff9_22_ForeachBinaryOpList_cu_a911ec4325multi_tensor_apply_kernelINS1_18TensorListMetadataILi3EEENS1_24BinaryOpListAlphaFunctorIsLi3ELi2ELi2EEEJSt10multipliesIsEsEEEvT_T0_DpT1_)
        /*0090*/ 	.short	0x0380
        /*0092*/ 	.short	0x0c4c


	//----- nvinfo : EIATTR_SW_WAR
	.align		4
.L_9227:
        /*0094*/ 	.byte	0x04, 0x36
        /*0096*/ 	.short	(.L_9229 - .L_9228)
.L_9228:
        /*0098*/ 	.word	0x00000008
.L_9229:


//--------------------- .nv.info._ZN2at6native55_GLOBAL__N__de093ff9_22_ForeachBinaryOpList_cu_a911ec4325multi_tensor_apply_kernelINS1_18TensorListMetadataILi3EEENS1_24BinaryOpListAlphaFunctorIlLi3ELi2ELi2EEEJSt10multipliesIlElEEEvT_T0_DpT1_ --------------------------
	.section	.nv.info._ZN2at6native55_GLOBAL__N__de093ff9_22_ForeachBinaryOpList_cu_a911ec4325multi_tensor_apply_kernelINS1_18TensorListMetadataILi3EEENS1_24BinaryOpListAlphaFunctorIlLi3ELi2ELi2EEEJSt10multipliesIlElEEEvT_T0_DpT1_,"",@"SHT_CUDA_INFO"
	.sectionflags	@""
	.align	4


	//----- nvinfo : EIATTR_CUDA_API_VERSION
	.align		4
        /*0000*/ 	.byte	0x04, 0x37
        /*0002*/ 	.short	(.L_9231 - .L_9230)
.L_9230:
        /*0004*/ 	.word	0x00000082


	//----- nvinfo : EIATTR_KPARAM_INFO
	.align		4
.L_9231:
        /*0008*/ 	.byte	0x04, 0x17
        /*000a*/ 	.short	(.L_9233 - .L_9232)
.L_9232:
        /*000c*/ 	.word	0x00000000
        /*0010*/ 	.short	0x0003
        /*0012*/ 	.short	0x0c50
        /*0014*/ 	.byte	0x00, 0xf0, 0x21, 0x00


	//----- nvinfo : EIATTR_KPARAM_INFO
	.align		4
.L_9233:
        /*0018*/ 	.byte	0x04, 0x17
        /*001a*/ 	.short	(.L_9235 - .L_9234)
.L_9234:
        /*001c*/ 	.word	0x00000000
        /*0020*/ 	.short	0x0002
        /*0022*/ 	.short	0x0c49
        /*0024*/ 	.byte	0x00, 0xf0, 0x05, 0x00


	//----- nvinfo : EIATTR_KPARAM_INFO
	.align		4
.L_9235:
        /*0028*/ 	.byte	0x04, 0x17
        /*002a*/ 	.short	(.L_9237 - .L_9236)
.L_9236:
        /*002c*/ 	.word	0x00000000
        /*0030*/ 	.short	0x0001
        /*0032*/ 	.short	0x0c48
        /*0034*/ 	.byte	0x00, 0xf0, 0x05, 0x00


	//----- nvinfo : EIATTR_KPARAM_INFO
	.align		4
.L_9237:
        /*0038*/ 	.byte	0x04, 0x17
        /*003a*/ 	.short	(.L_9239 - .L_9238)
.L_9238:
        /*003c*/ 	.word	0x00000000
        /*0040*/ 	.short	0x0000
        /*0042*/ 	.short	0x0000
        /*0044*/ 	.byte	0x00, 0xf0, 0x21, 0x31


	//----- nvinfo : EIATTR_SPARSE_MMA_MASK
	.align		4
.L_9239:
        /*0048*/ 	.byte	0x03, 0x50
        /*004a*/ 	.short	0x0000


	//----- nvinfo : EIATTR_MAXREG_COUNT
	.align		4
        /*004c*/ 	.byte	0x03, 0x1b
        /*004e*/ 	.short	0x0080


	//----- nvinfo : EIATTR_MERCURY_ISA_VERSION
	.align		4
        /*0050*/ 	.byte	0x03, 0x5f
        /*0052*/ 	.short	0x0101


	//----- nvinfo : EIATTR_VRC_CTA_INIT_COUNT
	.align		4
        /*0054*/ 	.byte	0x02, 0x4a
	.zero		1
	.zero		1


	//----- nvinfo : EIATTR_EXIT_INSTR_OFFSETS
	.align		4
        /*0058*/ 	.byte	0x04, 0x1c
        /*005a*/ 	.short	(.L_9241 - .L_9240)


	//   ....[0]....
.L_9240:
        /*005c*/ 	.word	0x000001a0


	//   ....[1]....
        /*0060*/ 	.word	0x00000850


	//   ....[2]....
        /*0064*/ 	.word	0x000008a0


	//   ....[3]....
        /*0068*/ 	.word	0x00000c40


	//----- nvinfo : EIATTR_MAX_THREADS
	.align		4
.L_9241:
        /*006c*/ 	.byte	0x04, 0x05
        /*006e*/ 	.short	(.L_9243 - .L_9242)
.L_9242:
        /*0070*/ 	.word	0x00000200
        /*0074*/ 	.word	0x00000001
        /*0078*/ 	.word	0x00000001


	//----- nvinfo : EIATTR_CRS_STACK_SIZE
	.align		4
.L_9243:
        /*007c*/ 	.byte	0x04, 0x1e
        /*007e*/ 	.short	(.L_9245 - .L_9244)
.L_9244:
        /*0080*/ 	.word	0x00000000


	//----- nvinfo : EIATTR_CBANK_PARAM_SIZE
	.align		4
.L_9245:
        /*0084*/ 	.byte	0x03, 0x19
        /*0086*/ 	.short	0x0c58


	//----- nvinfo : EIATTR_PARAM_CBANK
	.align		4
        /*0088*/ 	.byte	0x04, 0x0a
        /*008a*/ 	.short	(.L_9247 - .L_9246)
	.align		4
.L_9246:
        /*008c*/ 	.word	index@(.nv.constant0._ZN2at6native55_GLOBAL__N__de093ff9_22_ForeachBinaryOpList_cu_a911ec4325multi_tensor_apply_kernelINS1_18TensorListMetadataILi3EEENS1_24BinaryOpListAlphaFunctorIlLi3ELi2ELi2EEEJSt10multipliesIlElEEEvT_T0_DpT1_)
        /*0090*/ 	.short	0x0380
        /*0092*/ 	.short	0x0c58


	//----- nvinfo : EIATTR_SW_WAR
	.align		4
.L_9247:
        /*0094*/ 	.byte	0x04, 0x36
        /*0096*/ 	.short	(.L_9249 - .L_9248)
.L_9248:
        /*0098*/ 	.word	0x00000008
.L_9249:


//--------------------- .nv.info._ZN2at6native55_GLOBAL__N__de093ff9_22_ForeachBinaryOpList_cu_a911ec4325multi_tensor_apply_kernelINS1_18TensorListMetadataILi3EEENS1_24BinaryOpListAlphaFunctorIiLi3ELi2ELi2EEEJSt10multipliesIiEiEEEvT_T0_DpT1_ --------------------------
	.section	.nv.info._ZN2at6native55_GLOBAL__N__de093ff9_22_ForeachBinaryOpList_cu_a911ec4325multi_tensor_apply_kernelINS1_18TensorListMetadataILi3EEENS1_24BinaryOpListAlphaFunctorIiLi3ELi2ELi2EEEJSt10multipliesIiEiEEEvT_T0_DpT1_,"",@"SHT_CUDA_INFO"
	.sectionflags	@""
	.align	4


	//----- nvinfo : EIATTR_CUDA_API_VERSION
	.align		4
        /*0000*/ 	.byte	0x04, 0x37
        /*0002*/ 	.short	(.L_9251 - .L_9250)
.L_9250:
        /*0004*/ 	.word	0x00000082


	//----- nvinfo : EIATTR_KPARAM_INFO
	.align		4
.L_9251:
        /*0008*/ 	.byte	0x04, 0x17
        /*000a*/ 	.short	(.L_9253 - .L_9252)
.L_9252:
        /*000c*/ 	.word	0x00000000
        /*0010*/ 	.short	0x0003
        /*0012*/ 	.short	0x0c4c
        /*0014*/ 	.byte	0x00, 0xf0, 0x11, 0x00


	//----- nvinfo : EIATTR_KPARAM_INFO
	.align		4
.L_9253:
        /*0018*/ 	.byte	0x04, 0x17
        /*001a*/ 	.short	(.L_9255 - .L_9254)
.L_9254:
        /*001c*/ 	.word	0x00000000
        /*0020*/ 	.short	0x0002
        /*0022*/ 	.short	0x0c49
        /*0024*/ 	.byte	0x00, 0xf0, 0x05, 0x00


	//----- nvinfo : EIATTR_KPARAM_INFO
	.align		4
.L_9255:
        /*0028*/ 	.byte	0x04, 0x17
        /*002a*/ 	.short	(.L_9257 - .L_9256)
.L_9256:
        /*002c*/ 	.word	0x00000000
        /*0030*/ 	.short	0x0001
        /*0032*/ 	.short	0x0c48
        /*0034*/ 	.byte	0x00, 0xf0, 0x05, 0x00


	//----- nvinfo : EIATTR_KPARAM_INFO
	.align		4
.L_9257:
        /*0038*/ 	.byte	0x04, 0x17
        /*003a*/ 	.short	(.L_9259 - .L_9258)
.L_9258:
        /*003c*/ 	.word	0x00000000
        /*0040*/ 	.short	0x0000
        /*0042*/ 	.short	0x0000
        /*0044*/ 	.byte	0x00, 0xf0, 0x21, 0x31


	//----- nvinfo : EIATTR_SPARSE_MMA_MASK
	.align		4
.L_9259:
        /*0048*/ 	.byte	0x03, 0x50
        /*004a*/ 	.short	0x0000


	//----- nvinfo : EIATTR_MAXREG_COUNT
	.align		4
        /*004c*/ 	.byte	0x03, 0x1b
        /*004e*/ 	.short	0x0080


	//----- nvinfo : EIATTR_MERCURY_ISA_VERSION
	.align		4
        /*0050*/ 	.byte	0x03, 0x5f
        /*0052*/ 	.short	0x0101


	//----- nvinfo : EIATTR_VRC_CTA_INIT_COUNT
	.align		4
        /*0054*/ 	.byte	0x02, 0x4a
	.zero		1
	.zero		1


	//----- nvinfo : EIATTR_EXIT_INSTR_OFFSETS
	.align		4
        /*0058*/ 	.byte	0x04, 0x1c
        /*005a*/ 	.short	(.L_9261 - .L_9260)


	//   ....[0]....
.L_9260:
        /*005c*/ 	.word	0x000001a0


	//   ....[1]....
        /*0060*/ 	.word	0x000006c0


	//   ....[2]....
        /*0064*/ 	.word	0x00000710


	//   ....[3]....
        /*0068*/ 	.word	0x00000910


	//----- nvinfo : EIATTR_MAX_THREADS
	.align		4
.L_9261:
        /*006c*/ 	.byte	0x04, 0x05
        /*006e*/ 	.short	(.L_9263 - .L_9262)
.L_9262:
        /*0070*/ 	.word	0x00000200
        /*0074*/ 	.word	0x00000001
        /*0078*/ 	.word	0x00000001


	//----- nvinfo : EIATTR_CRS_STACK_SIZE
	.align		4
.L_9263:
        /*007c*/ 	.byte	0x04, 0x1e
        /*007e*/ 	.short	(.L_9265 - .L_9264)
.L_9264:
        /*0080*/ 	.word	0x00000000


	//----- nvinfo : EIATTR_CBANK_PARAM_SIZE
	.align		4
.L_9265:
        /*0084*/ 	.byte	0x03, 0x19
        /*0086*/ 	.short	0x0c50


	//----- nvinfo : EIATTR_PARAM_CBANK
	.align		4
        /*0088*/ 	.byte	0x04, 0x0a
        /*008a*/ 	.short	(.L_9267 - .L_9266)
	.align		4
.L_9266:
        /*008c*/ 	.word	index@(.nv.constant0._ZN2at6native55_GLOBAL__N__de093ff9_22_ForeachBinaryOpList_cu_a911ec4325multi_tensor_apply_kernelINS1_18TensorListMetadataILi3EEENS1_24BinaryOpListAlphaFunctorIiLi3ELi2ELi2EEEJSt10multipliesIiEiEEEvT_T0_DpT1_)
        /*0090*/ 	.short	0x0380
        /*0092*/ 	.short	0x0c50


	//----- nvinfo : EIATTR_SW_WAR
	.align		4
.L_9267:
        /*0094*/ 	.byte	0x04, 0x36
        /*0096*/ 	.short	(.L_9269 - .L_9268)
.L_9268:
        /*0098*/ 	.word	0x00000008
.L_9269:


//--------------------- .nv.info._ZN2at6native55_GLOBAL__N__de093ff9_22_ForeachBinaryOpList_cu_a911ec4325multi_tensor_apply_kernelINS1_18TensorListMetadataILi3EEENS1_24BinaryOpListAlphaFunctorIaLi3ELi2ELi2EEEJSt10multipliesIaEaEEEvT_T0_DpT1_ --------------------------
	.section	.nv.info._ZN2at6native55_GLOBAL__N__de093ff9_22_ForeachBinaryOpList_cu_a911ec4325multi_tensor_apply_kernelINS1_18TensorListMetadataILi3EEENS1_24BinaryOpListAlphaFunctorIaLi3ELi2ELi2EEEJSt10multipliesIaEaEEEvT_T0_DpT1_,"",@"SHT_CUDA_INFO"
	.sectionflags	@""
	.align	4


	//----- nvinfo : EIATTR_CUDA_API_VERSION
	.align		4
        /*0000*/ 	.byte	0x04, 0x37
        /*0002*/ 	.short	(.L_9271 - .L_9270)
.L_9270:
        /*0004*/ 	.word	0x00000082


	//----- nvinfo : EIATTR_KPARAM_INFO
	.align		4
.L_9271:
        /*0008*/ 	.byte	0x04, 0x17
        /*000a*/ 	.short	(.L_9273 - .L_9272)
.L_9272:
        /*000c*/ 	.word	0x00000000
        /*0010*/ 	.short	0x0003
        /*0012*/ 	.short	0x0c4a
        /*0014*/ 	.byte	0x00, 0xf0, 0x05, 0x00


	//----- nvinfo : EIATTR_KPARAM_INFO
	.align		4
.L_9273:
        /*0018*/ 	.byte	0x04, 0x17
        /*001a*/ 	.short	(.L_9275 - .L_9274)
.L_9274:
        /*001c*/ 	.word	0x00000000
        /*0020*/ 	.short	0x0002
        /*0022*/ 	.short	0x0c49
        /*0024*/ 	.byte	0x00, 0xf0, 0x05, 0x00


	//----- nvinfo : EIATTR_KPARAM_INFO
	.align		4
.L_9275:
        /*0028*/ 	.byte	0x04, 0x17
        /*002a*/ 	.short	(.L_9277 - .L_9276)
.L_9276:
        /*002c*/ 	.word	0x00000000
        /*0030*/ 	.short	0x0001
        /*0032*/ 	.short	0x0c48
        /*0034*/ 	.byte	0x00, 0xf0, 0x05, 0x00


	//----- nvinfo : EIATTR_KPARAM_INFO
	.align		4
.L_9277:
        /*0038*/ 	.byte	0x04, 0x17
        /*003a*/ 	.short	(.L_9279 - .L_9278)
.L_9278:
        /*003c*/ 	.word	0x00000000
        /*0040*/ 	.short	0x0000
        /*0042*/ 	.short	0x0000
        /*0044*/ 	.byte	0x00, 0xf0, 0x21, 0x31


	//----- nvinfo : EIATTR_SPARSE_MMA_MASK
	.align		4
.L_9279:
        /*0048*/ 	.byte	0x03, 0x50
        /*004a*/ 	.short	0x0000


	//----- nvinfo : EIATTR_MAXREG_COUNT
	.align		4
        /*004c*/ 	.byte	0x03, 0x1b
        /*004e*/ 	.short	0x0080


	//----- nvinfo : EIATTR_MERCURY_ISA_VERSION
	.align		4
        /*0050*/ 	.byte	0x03, 0x5f
        /*0052*/ 	.short	0x0101


	//----- nvinfo : EIATTR_VRC_CTA_INIT_COUNT
	.align		4
        /*0054*/ 	.byte	0x02, 0x4a
	.zero		1
	.zero		1


	//----- nvinfo : EIATTR_EXIT_INSTR_OFFSETS
	.align		4
        /*0058*/ 	.byte	0x04, 0x1c
        /*005a*/ 	.short	(.L_9281 - .L_9280)


	//   ....[0]....
.L_9280:
        /*005c*/ 	.word	0x000001a0


	//   ....[1]....
        /*0060*/ 	.word	0x00000960


	//   ....[2]....
        /*0064*/ 	.word	0x000009b0


	//   ....[3]....
        /*0068*/ 	.word	0x00000d30


	//----- nvinfo : EIATTR_MAX_THREADS
	.align		4
.L_9281:
        /*006c*/ 	.byte	0x04, 0x05
        /*006e*/ 	.short	(.L_9283 - .L_9282)
.L_9282:
        /*0070*/ 	.word	0x00000200
        /*0074*/ 	.word	0x00000001
        /*0078*/ 	.word	0x00000001


	//----- nvinfo : EIATTR_CRS_STACK_SIZE
	.align		4
.L_9283:
        /*007c*/ 	.byte	0x04, 0x1e
        /*007e*/ 	.short	(.L_9285 - .L_9284)
.L_9284:
        /*0080*/ 	.word	0x00000000


	//----- nvinfo : EIATTR_CBANK_PARAM_SIZE
	.align		4
.L_9285:
        /*0084*/ 	.byte	0x03, 0x19
        /*0086*/ 	.short	0x0c4b


	//----- nvinfo : EIATTR_PARAM_CBANK
	.align		4
        /*0088*/ 	.byte	0x04, 0x0a
        /*008a*/ 	.short	(.L_9287 - .L_9286)
	.align		4
.L_9286:
        /*008c*/ 	.word	index@(.nv.constant0._ZN2at6native55_GLOBAL__N__de093ff9_22_ForeachBinaryOpList_cu_a911ec4325multi_tensor_apply_kernelINS1_18TensorListMetadataILi3EEENS1_24BinaryOpListAlphaFunctorIaLi3ELi2ELi2EEEJSt10multipliesIaEaEEEvT_T0_DpT1_)
        /*0090*/ 	.short	0x0380
        /*0092*/ 	.short	0x0c4b


	//----- nvinfo : EIATTR_SW_WAR
	.align		4
.L_9287:
        /*0094*/ 	.byte	0x04, 0x36
        /*0096*/ 	.short	(.L_9289 - .L_9288)
.L_9288:
        /*0098*/ 	.word	0x00000008
.L_9289:


//--------------------- .nv.info._ZN2at6native55_GLOBAL__N__de093ff9_22_ForeachBinaryOpList_cu_a911ec4325multi_tensor_apply_kernelINS1_18TensorListMetadataILi3EEENS1_24BinaryOpListAlphaFunctorIhLi3ELi2ELi2EEEJSt10multipliesIhEhEEEvT_T0_DpT1_ --------------------------
	.section	.nv.info._ZN2at6native55_GLOBAL__N__de093ff9_22_ForeachBinaryOpList_cu_a911ec4325multi_tensor_apply_kernelINS1_18TensorListMetadataILi3EEENS1_24BinaryOpListAlphaFunctorIhLi3ELi2ELi2EEEJSt10multipliesIhEhEEEvT_T0_DpT1_,"",@"SHT_CUDA_INFO"
	.sectionflags	@""
	.align	4


	//----- nvinfo : EIATTR_CUDA_API_VERSION
	.align		4
        /*0000*/ 	.byte	0x04, 0x37
        /*0002*/ 	.short	(.L_9291 - .L_9290)
.L_9290:
        /*0004*/ 	.word	0x00000082


	//----- nvinfo : EIATTR_KPARAM_INFO
	.align		4
.L_9291:
        /*0008*/ 	.byte	0x04, 0x17
        /*000a*/ 	.short	(.L_9293 - .L_9292)
.L_9292:
        /*000c*/ 	.word	0x00000000
        /*0010*/ 	.short	0x0003
        /*0012*/ 	.short	0x0c4a
        /*0014*/ 	.byte	0x00, 0xf0, 0x05, 0x00


	//----- nvinfo : EIATTR_KPARAM_INFO
	.align		4
.L_9293:
        /*0018*/ 	.byte	0x04, 0x17
        /*001a*/ 	.short	(.L_9295 - .L_9294)
.L_9294:
        /*001c*/ 	.word	0x00000000
        /*0020*/ 	.short	0x0002
        /*0022*/ 	.short	0x0c49
        /*0024*/ 	.byte	0x00, 0xf0, 0x05, 0x00


	//----- nvinfo : EIATTR_KPARAM_INFO
	.align		4
.L_9295:
        /*0028*/ 	.byte	0x04, 0x17
        /*002a*/ 	.short	(.L_9297 - .L_9296)
.L_9296:
        /*002c*/ 	.word	0x00000000
        /*0030*/ 	.short	0x0001
        /*0032*/ 	.short	0x0c48
        /*0034*/ 	.byte	0x00, 0xf0, 0x05, 0x00


	//----- nvinfo : EIATTR_KPARAM_INFO
	.align		4
.L_9297:
        /*0038*/ 	.byte	0x04, 0x17
        /*003a*/ 	.short	(.L_9299 - .L_9298)
.L_9298:
        /*003c*/ 	.word	0x00000000
        /*0040*/ 	.short	0x0000
        /*0042*/ 	.short	0x0000
        /*0044*/ 	.byte	0x00, 0xf0, 0x21, 0x31


	//----- nvinfo : EIATTR_SPARSE_MMA_MASK
	.align		4
.L_9299:
        /*0048*/ 	.byte	0x03, 0x50
        /*004a*/ 	.short	0x0000


	//----- nvinfo : EIATTR_MAXREG_COUNT
	.align		4
        /*004c*/ 	.byte	0x03, 0x1b
        /*004e*/ 	.short	0x0080


	//----- nvinfo : EIATTR_MERCURY_ISA_VERSION
	.align		4
        /*0050*/ 	.byte	0x03, 0x5f
        /*0052*/ 	.short	0x0101


	//----- nvinfo : EIATTR_VRC_CTA_INIT_COUNT
	.align		4
        /*0054*/ 	.byte	0x02, 0x4a
	.zero		1
	.zero		1


	//----- nvinfo : EIATTR_EXIT_INSTR_OFFSETS
	.align		4
        /*0058*/ 	.byte	0x04, 0x1c
        /*005a*/ 	.short	(.L_9301 - .L_9300)


	//   ....[0]....
.L_9300:
        /*005c*/ 	.word	0x000001a0


	//   ....[1]....
        /*0060*/ 	.word	0x00000970


	//   ....[2]....
        /*0064*/ 	.word	0x000009c0


	//   ....[3]....
        /*0068*/ 	.word	0x00000d50


	//----- nvinfo : EIATTR_MAX_THREADS
	.align		4
.L_9301:
        /*006c*/ 	.byte	0x04, 0x05
        /*006e*/ 	.short	(.L_9303 - .L_9302)
.L_9302:
        /*0070*/ 	.word	0x00000200
        /*0074*/ 	.word	0x00000001
        /*0078*/ 	.word	0x00000001


	//----- nvinfo : EIATTR_CRS_STACK_SIZE
	.align		4
.L_9303:
        /*007c*/ 	.byte	0x04, 0x1e
        /*007e*/ 	.short	(.L_9305 - .L_9304)
.L_9304:
        /*0080*/ 	.word	0x00000000


	//----- nvinfo : EIATTR_CBANK_PARAM_SIZE
	.align		4
.L_9305:
        /*0084*/ 	.byte	0x03, 0x19
        /*0086*/ 	.short	0x0c4b


	//----- nvinfo : EIATTR_PARAM_CBANK
	.align		4
        /*0088*/ 	.byte	0x04, 0x0a
        /*008a*/ 	.short	(.L_9307 - .L_9306)
	.align		4
.L_9306:
        /*008c*/ 	.word	index@(.nv.constant0._ZN2at6native55_GLOBAL__N__de093ff9_22_ForeachBinaryOpList_cu_a911ec4325multi_tensor_apply_kernelINS1_18TensorListMetadataILi3EEENS1_24BinaryOpListAlphaFunctorIhLi3ELi2ELi2EEEJSt10multipliesIhEhEEEvT_T0_DpT1_)
        /*0090*/ 	.short	0x0380
        /*0092*/ 	.short	0x0c4b


	//----- nvinfo : EIATTR_SW_WAR
	.align		4
.L_9307:
        /*0094*/ 	.byte	0x04, 0x36
        /*0096*/ 	.short	(.L_9309 - .L_9308)
.L_9308:
        /*0098*/ 	.word	0x00000008
.L_9309:


//--------------------- .nv.info._ZN2at6native55_GLOBAL__N__de093ff9_22_ForeachBinaryOpList_cu_a911ec4325multi_tensor_apply_kernelINS1_18TensorListMetadataILi2EEENS1_24BinaryOpListAlphaFunctorIN3c104HalfELi2ELi2ELi0EEEJSt10multipliesIfEfEEEvT_T0_DpT1_ --------------------------
	.section	.nv.info._ZN2at6native55_GLOBAL__N__de093ff9_22_ForeachBinaryOpList_cu_a911ec4325multi_tensor_apply_kernelINS1_18TensorListMetadataILi2EEENS1_24BinaryOpListAlphaFunctorIN3c104HalfELi2ELi2ELi0EEEJSt10multipliesIfEfEEEvT_T0_DpT1_,"",@"SHT_CUDA_INFO"
	.sectionflags	@""
	.align	4


	//----- nvinfo : EIATTR_CUDA_API_VERSION
	.align		4
        /*0000*/ 	.byte	0x04, 0x37
        /*0002*/ 	.short	(.L_9311 - .L_9310)
.L_9310:
        /*0004*/ 	.word	0x00000082


	//----- nvinfo : EIATTR_KPARAM_INFO
	.align		4
.L_9311:
        /*0008*/ 	.byte	0x04, 0x17
        /*000a*/ 	.short	(.L_9313 - .L_9312)
.L_9312:
        /*000c*/ 	.word	0x00000000
        /*0010*/ 	.short	0x0003
        /*0012*/ 	.short	0x0c4c
        /*0014*/ 	.byte	0x00, 0xf0, 0x11, 0x00


	//----- nvinfo : EIATTR_KPARAM_INFO
	.align		4
.L_9313:
        /*0018*/ 	.byte	0x04, 0x17
        /*001a*/ 	.short	(.L_9315 - .L_9314)
.L_9314:
        /*001c*/ 	.word	0x00000000
        /*0020*/ 	.short	0x0002
        /*0022*/ 	.short	0x0c49
        /*0024*/ 	.byte	0x00, 0xf0, 0x05, 0x00


	//----- nvinfo : EIATTR_KPARAM_INFO
	.align		4
.L_9315:
        /*0028*/ 	.byte	0x04, 0x17
        /*002a*/ 	.short	(.L_9317 - .L_9316)
.L_9316:
        /*002c*/ 	.word	0x00000000
        /*0030*/ 	.short	0x0001
        /*0032*/ 	.short	0x0c48
        /*0034*/ 	.byte	0x00, 0xf0, 0x05, 0x00


	//----- nvinfo : EIATTR_KPARAM_INFO
	.align		4
.L_9317:
        /*0038*/ 	.byte	0x04, 0x17
        /*003a*/ 	.short	(.L_9319 - .L_9318)
.L_9318:
        /*003c*/ 	.word	0x00000000
        /*0040*/ 	.short	0x0000
        /*0042*/ 	.short	0x0000
        /*0044*/ 	.byte	0x00, 0xf0, 0x21, 0x31


	//----- nvinfo : EIATTR_SPARSE_MMA_MASK
	.align		4
.L_9319:
        /*0048*/ 	.byte	0x03, 0x50
        /*004a*/ 	.short	0x0000


	//----- nvinfo : EIATTR_MAXREG_COUNT
	.align		4
        /*004c*/ 	.byte	0x03, 0x1b
        /*004e*/ 	.short	0x0080


	//----- nvinfo : EIATTR_MERCURY_ISA_VERSION
	.align		4
        /*0050*/ 	.byte	0x03, 0x5f
        /*0052*/ 	.short	0x0101


	//----- nvinfo : EIATTR_VRC_CTA_INIT_COUNT
	.align		4
        /*0054*/ 	.byte	0x02, 0x4a
	.zero		1
	.zero		1


	//----- nvinfo : EIATTR_EXIT_INSTR_OFFSETS
	.align		4
        /*0058*/ 	.byte	0x04, 0x1c
        /*005a*/ 	.short	(.L_9321 - .L_9320)


	//   ....[0]....
.L_9320:
        /*005c*/ 	.word	0x00000170


	//   ....[1]....
        /*0060*/ 	.word	0x00000720


	//   ....[2]....
        /*0064*/ 	.word	0x00000770


	//   ....[3]....
        /*0068*/ 	.word	0x000009f0


	//----- nvinfo : EIATTR_MAX_THREADS
	.align		4
.L_9321:
        /*006c*/ 	.byte	0x04, 0x05
        /*006e*/ 	.short	(.L_9323 - .L_9322)
.L_9322:
        /*0070*/ 	.word	0x00000200
        /*0074*/ 	.word	0x00000001
        /*0078*/ 	.word	0x00000001


	//----- nvinfo : EIATTR_CRS_STACK_SIZE
	.align		4
.L_9323:
        /*007c*/ 	.byte	0x04, 0x1e
        /*007e*/ 	.short	(.L_9325 - .L_9324)
.L_9324:
        /*0080*/ 	.word	0x00000000


	//----- nvinfo : EIATTR_CBANK_PARAM_SIZE
	.align		4
.L_9325:
        /*0084*/ 	.byte	0x03, 0x19
        /*0086*/ 	.short	0x0c50


	//----- nvinfo : EIATTR_PARAM_CBANK
	.align		4
        /*0088*/ 	.byte	0x04, 0x0a
        /*008a*/ 	.short	(.L_9327 - .L_9326)
	.align		4
.L_9326:
        /*008c*/ 	.word	index@(.nv.constant0._ZN2at6native55_GLOBAL__N__de093ff9_22_ForeachBinaryOpList_cu_a911ec4325multi_tensor_apply_kernelINS1_18TensorListMetadataILi2EEENS1_24BinaryOpListAlphaFunctorIN3c104HalfELi2ELi2ELi0EEEJSt10multipliesIfEfEEEvT_T0_DpT1_)
        /*0090*/ 	.short	0x0380
        /*0092*/ 	.short	0x0c50


	//----- nvinfo : EIATTR_SW_WAR
	.align		4
.L_9327:
        /*0094*/ 	.byte	0x04, 0x36
        /*0096*/ 	.short	(.L_9329 - .L_9328)
.L_9328:
        /*0098*/ 	.word	0x00000008
.L_9329:


//--------------------- .nv.info._ZN2at6native55_GLOBAL__N__de093ff9_22_ForeachBinaryOpList_cu_a911ec4325multi_tensor_apply_kernelINS1_18TensorListMetadataILi2EEENS1_24BinaryOpListAlphaFunctorIN3c108BFloat16ELi2ELi2ELi0EEEJSt10multipliesIfEfEEEvT_T0_DpT1_ --------------------------
	.section	.nv.info._ZN2at6native55_GLOBAL__N__de093ff9_22_ForeachBinaryOpList_cu_a911ec4325multi_tensor_apply_kernelINS1_18TensorListMetadataILi2EEENS1_24BinaryOpListAlphaFunctorIN3c108BFloat16ELi2ELi2ELi0EEEJSt10multipliesIfEfEEEvT_T0_DpT1_,"",@"SHT_CUDA_INFO"
	.sectionflags	@""
	.align	4


	//----- nvinfo : EIATTR_CUDA_API_VERSION
	.align		4
        /*0000*/ 	.byte	0x04, 0x37
        /*0002*/ 	.short	(.L_9331 - .L_9330)
.L_9330:
        /*0004*/ 	.word	0x00000082


	//----- nvinfo : EIATTR_KPARAM_INFO
	.align		4
.L_9331:
        /*0008*/ 	.byte	0x04, 0x17
        /*000a*/ 	.short	(.L_9333 - .L_9332)
.L_9332:
        /*000c*/ 	.word	0x00000000
        /*0010*/ 	.short	0x0003
        /*0012*/ 	.short	0x0c4c
        /*0014*/ 	.byte	0x00, 0xf0, 0x11, 0x00


	//----- nvinfo : EIATTR_KPARAM_INFO
	.align		4
.L_9333:
        /*0018*/ 	.byte	0x04, 0x17
        /*001a*/ 	.short	(.L_9335 - .L_9334)
.L_9334:
        /*001c*/ 	.word	0x00000000
        /*0020*/ 	.short	0x0002
        /*0022*/ 	.short	0x0c49
        /*0024*/ 	.byte	0x00, 0xf0, 0x05, 0x00


	//----- nvinfo : EIATTR_KPARAM_INFO
	.align		4
.L_9335:
        /*0028*/ 	.byte	0x04, 0x17
        /*002a*/ 	.short	(.L_9337 - .L_9336)
.L_9336:
        /*002c*/ 	.word	0x00000000
        /*0030*/ 	.short	0x0001
        /*0032*/ 	.short	0x0c48
        /*0034*/ 	.byte	0x00, 0xf0, 0x05, 0x00


	//----- nvinfo : EIATTR_KPARAM_INFO
	.align		4
.L_9337:
        /*0038*/ 	.byte	0x04, 0x17
        /*003a*/ 	.short	(.L_9339 - .L_9338)
.L_9338:
        /*003c*/ 	.word	0x00000000
        /*0040*/ 	.short	0x0000
        /*0042*/ 	.short	0x0000
        /*0044*/ 	.byte	0x00, 0xf0, 0x21, 0x31


	//----- nvinfo : EIATTR_SPARSE_MMA_MASK
	.align		4
.L_9339:
        /*0048*/ 	.byte	0x03, 0x50
        /*004a*/ 	.short	0x0000


	//----- nvinfo : EIATTR_MAXREG_COUNT
	.align		4
        /*004c*/ 	.byte	0x03, 0x1b
        /*004e*/ 	.short	0x0080


	//----- nvinfo : EIATTR_MERCURY_ISA_VERSION
	.align		4
        /*0050*/ 	.byte	0x03, 0x5f
        /*0052*/ 	.short	0x0101


	//----- nvinfo : EIATTR_VRC_CTA_INIT_COUNT
	.align		4
        /*0054*/ 	.byte	0x02, 0x4a
	.zero		1
	.zero		1


	//----- nvinfo : EIATTR_EXIT_INSTR_OFFSETS
	.align		4
        /*0058*/ 	.byte	0x04, 0x1c
        /*005a*/ 	.short	(.L_9341 - .L_9340)


	//   ....[0]....
.L_9340:
        /*005c*/ 	.word	0x00000170


	//   ....[1]....
        /*0060*/ 	.word	0x00000720


	//   ....[2]....
        /*0064*/ 	.word	0x00000770


	//   ....[3]....
        /*0068*/ 	.word	0x00000a30


	//----- nvinfo : EIATTR_MAX_THREADS
	.align		4
.L_9341:
        /*006c*/ 	.byte	0x04, 0x05
        /*006e*/ 	.short	(.L_9343 - .L_9342)
.L_9342:
        /*0070*/ 	.word	0x00000200
        /*0074*/ 	.word	0x00000001
        /*0078*/ 	.word	0x00000001


	//----- nvinfo : EIATTR_CRS_STACK_SIZE
	.align		4
.L_9343:
        /*007c*/ 	.byte	0x04, 0x1e
        /*007e*/ 	.short	(.L_9345 - .L_9344)
.L_9344:
        /*0080*/ 	.word	0x00000000


	//----- nvinfo : EIATTR_CBANK_PARAM_SIZE
	.align		4
.L_9345:
        /*0084*/ 	.byte	0x03, 0x19
        /*0086*/ 	.short	0x0c50


	//----- nvinfo : EIATTR_PARAM_CBANK
	.align		4
        /*0088*/ 	.byte	0x04, 0x0a
        /*008a*/ 	.short	(.L_9347 - .L_9346)
	.align		4
.L_9346:
        /*008c*/ 	.word	index@(.nv.constant0._ZN2at6native55_GLOBAL__N__de093ff9_22_ForeachBinaryOpList_cu_a911ec4325multi_tensor_apply_kernelINS1_18TensorListMetadataILi2EEENS1_24BinaryOpListAlphaFunctorIN3c108BFloat16ELi2ELi2ELi0EEEJSt10multipliesIfEfEEEvT_T0_DpT1_)
        /*0090*/ 	.short	0x0380
        /*0092*/ 	.short	0x0c50


	//----- nvinfo : EIATTR_SW_WAR
	.align		4
.L_9347:
        /*0094*/ 	.byte	0x04, 0x36
        /*0096*/ 	.short	(.L_9349 - .L_9348)
.L_9348:
        /*0098*/ 	.word	0x00000008
.L_9349:


//--------------------- .nv.info._ZN2at6native55_GLOBAL__N__de093ff9_22_ForeachBinaryOpList_cu_a911ec4325multi_tensor_apply_kernelINS1_18TensorListMetadataILi2EEENS1_24BinaryOpListAlphaFunctorIbLi2ELi2ELi0EEEJSt10multipliesIbEbEEEvT_T0_DpT1_ --------------------------
	.section	.nv.info._ZN2at6native55_GLOBAL__N__de093ff9_22_ForeachBinaryOpList_cu_a911ec4325multi_tensor_apply_kernelINS1_18TensorListMetadataILi2EEENS1_24BinaryOpListAlphaFunctorIbLi2ELi2ELi0EEEJSt10multipliesIbEbEEEvT_T0_DpT1_,"",@"SHT_CUDA_INFO"
	.sectionflags	@""
	.align	4


	//----- nvinfo : EIATTR_CUDA_API_VERSION
	.align		4
        /*0000*/ 	.byte	0x04, 0x37
        /*0002*/ 	.short	(.L_9351 - .L_9350)
.L_9350:
        /*0004*/ 	.word	0x00000082


	//----- nvinfo : EIATTR_KPARAM_INFO
	.align		4
.L_9351:
        /*0008*/ 	.byte	0x04, 0x17
        /*000a*/ 	.short	(.L_9353 - .L_9352)
.L_9352:
        /*000c*/ 	.word	0x00000000
        /*0010*/ 	.short	0x0003
        /*0012*/ 	.short	0x0c4a
        /*0014*/ 	.byte	0x00, 0xf0, 0x05, 0x00


	//----- nvinfo : EIATTR_KPARAM_INFO
	.align		4
.L_9353:
        /*0018*/ 	.byte	0x04, 0x17
        /*001a*/ 	.short	(.L_9355 - .L_9354)
.L_9354:
        /*001c*/ 	.word	0x00000000
        /*0020*/ 	.short	0x0002
        /*0022*/ 	.short	0x0c49
        /*0024*/ 	.byte	0x00, 0xf0, 0x05, 0x00


	//----- nvinfo : EIATTR_KPARAM_INFO
	.align		4
.L_9355:
        /*0028*/ 	.byte	0x04, 0x17
        /*002a*/ 	.short	(.L_9357 - .L_9356)
.L_9356:
        /*002c*/ 	.word	0x00000000
        /*0030*/ 	.short	0x0001
        /*0032*/ 	.short	0x0c48
        /*0034*/ 	.byte	0x00, 0xf0, 0x05, 0x00


	//----- nvinfo : EIATTR_KPARAM_INFO
	.align		4
.L_9357:
        /*0038*/ 	.byte	0x04, 0x17
        /*003a*/ 	.short	(.L_9359 - .L_9358)
.L_9358:
        /*003c*/ 	.word	0x00000000
        /*0040*/ 	.short	0x0000
        /*0042*/ 	.short	0x0000
        /*0044*/ 	.byte	0x00, 0xf0, 0x21, 0x31


	//----- nvinfo : EIATTR_SPARSE_MMA_MASK
	.align		4
.L_9359:
        /*0048*/ 	.byte	0x03, 0x50
        /*004a*/ 	.short	0x0000


	//----- nvinfo : EIATTR_MAXREG_COUNT
	.align		4
        /*004c*/ 	.byte	0x03, 0x1b
        /*004e*/ 	.short	0x0080


	//----- nvinfo : EIATTR_MERCURY_ISA_VERSION
	.align		4
        /*0050*/ 	.byte	0x03, 0x5f
        /*0052*/ 	.short	0x0101


	//----- nvinfo : EIATTR_VRC_CTA_INIT_COUNT
	.align		4
        /*0054*/ 	.byte	0x02, 0x4a
	.zero		1
	.zero		1


	//----- nvinfo : EIATTR_EXIT_INSTR_OFFSETS
	.align		4
        /*0058*/ 	.byte	0x04, 0x1c
        /*005a*/ 	.short	(.L_9361 - .L_9360)


	//   ....[0]....
.L_9360:
        /*005c*/ 	.word	0x00000170


	//   ....[1]....
        /*0060*/ 	.word	0x00000810


	//   ....[2]....
        /*0064*/ 	.word	0x00000860


	//   ....[3]....
        /*0068*/ 	.word	0x00000b70


	//----- nvinfo : EIATTR_MAX_THREADS
	.align		4
.L_9361:
        /*006c*/ 	.byte	0x04, 0x05
        /*006e*/ 	.short	(.L_9363 - .L_9362)
.L_9362:
        /*0070*/ 	.word	0x00000200
        /*0074*/ 	.word	0x00000001
        /*0078*/ 	.word	0x00000001


	//----- nvinfo : EIATTR_CRS_STACK_SIZE
	.align		4
.L_9363:
        /*007c*/ 	.byte	0x04, 0x1e
        /*007e*/ 	.short	(.L_9365 - .L_9364)
.L_9364:
        /*0080*/ 	.word	0x00000000


	//----- nvinfo : EIATTR_CBANK_PARAM_SIZE
	.align		4
.L_9365:
        /*0084*/ 	.byte	0x03, 0x19
        /*0086*/ 	.short	0x0c4b


	//----- nvinfo : EIATTR_PARAM_CBANK
	.align		4
        /*0088*/ 	.byte	0x04, 0x0a
        /*008a*/ 	.short	(.L_9367 - .L_9366)
	.align		4
.L_9366:
        /*008c*/ 	.word	index@(.nv.constant0._ZN2at6native55_GLOBAL__N__de093ff9_22_ForeachBinaryOpList_cu_a911ec4325multi_tensor_apply_kernelINS1_18TensorListMetadataILi2EEENS1_24BinaryOpListAlphaFunctorIbLi2ELi2ELi0EEEJSt10multipliesIbEbEEEvT_T0_DpT1_)
        /*0090*/ 	.short	0x0380
        /*0092*/ 	.short	0x0c4b


	//----- nvinfo : EIATTR_SW_WAR
	.align		4
.L_9367:
        /*0094*/ 	.byte	0x04, 0x36
        /*0096*/ 	.short	(.L_9369 - .L_9368)
.L_9368:
        /*0098*/ 	.word	0x00000008
.L_9369:


//--------------------- .nv.info._ZN2at6native55_GLOBAL__N__de093ff9_22_ForeachBinaryOpList_cu_a911ec4325multi_tensor_apply_kernelINS1_18TensorListMetadataILi2EEENS1_24BinaryOpListAlphaFunctorIN3c107complexIfEELi2ELi2ELi0EEEJSt10multipliesIS8_ES8_EEEvT_T0_DpT1_ --------------------------
	.section	.nv.info._ZN2at6native55_GLOBAL__N__de093ff9_22_ForeachBinaryOpList_cu_a911ec4325multi_tensor_apply_kernelINS1_18TensorListMetadataILi2EEENS1_24BinaryOpListAlphaFunctorIN3c107complexIfEELi2ELi2ELi0EEEJSt10multipliesIS8_ES8_EEEvT_T0_DpT1_,"",@"SHT_CUDA_INFO"
	.sectionflags	@""
	.align	4


	//----- nvinfo : EIATTR_CUDA_API_VERSION
	.align		4
        /*0000*/ 	.byte	0x04, 0x37
        /*0002*/ 	.short	(.L_9371 - .L_9370)
.L_9370:
        /*0004*/ 	.word	0x00000082


	//----- nvinfo : EIATTR_KPARAM_INFO
	.align		4
.L_9371:
        /*0008*/ 	.byte	0x04, 0x17
        /*000a*/ 	.short	(.L_9373 - .L_9372)
.L_9372:
        /*000c*/ 	.word	0x00000000
        /*0010*/ 	.short	0x0003
        /*0012*/ 	.short	0x0c50
        /*0014*/ 	.byte	0x00, 0xf0, 0x21, 0x00


	//----- nvinfo : EIATTR_KPARAM_INFO
	.align		4
.L_9373:
        /*0018*/ 	.byte	0x04, 0x17
        /*001a*/ 	.short	(.L_9375 - .L_9374)
.L_9374:
        /*001c*/ 	.word	0x00000000
        /*0020*/ 	.short	0x0002
        /*0022*/ 	.short	0x0c49
        /*0024*/ 	.byte	0x00, 0xf0, 0x05, 0x00


	//----- nvinfo : EIATTR_KPARAM_INFO
	.align		4
.L_9375:
        /*0028*/ 	.byte	0x04, 0x17
        /*002a*/ 	.short	(.L_9377 - .L_9376)
.L_9376:
        /*002c*/ 	.word	0x00000000
        /*0030*/ 	.short	0x0001
        /*0032*/ 	.short	0x0c48
        /*0034*/ 	.byte	0x00, 0xf0, 0x05, 0x00


	//----- nvinfo : EIATTR_KPARAM_INFO
	.align		4
.L_9377:
        /*0038*/ 	.byte	0x04, 0x17
        /*003a*/ 	.short	(.L_9379 - .L_9378)
.L_9378:
        /*003c*/ 	.word	0x00000000
        /*0040*/ 	.short	0x0000
        /*0042*/ 	.short	0x0000
        /*0044*/ 	.byte	0x00, 0xf0, 0x21, 0x31


	//----- nvinfo : EIATTR_SPARSE_MMA_MASK
	.align		4
.L_9379:
        /*0048*/ 	.byte	0x03, 0x50
        /*004a*/ 	.short	0x0000


	//----- nvinfo : EIATTR_MAXREG_COUNT
	.align		4
        /*004c*/ 	.byte	0x03, 0x1b
        /*004e*/ 	.short	0x0080


	//----- nvinfo : EIATTR_MERCURY_ISA_VERSION
	.align		4
        /*0050*/ 	.byte	0x03, 0x5f
        /*0052*/ 	.short	0x0101


	//----- nvinfo : EIATTR_VRC_CTA_INIT_COUNT
	.align		4
        /*0054*/ 	.byte	0x02, 0x4a
	.zero		1
	.zero		1


	//----- nvinfo : EIATTR_EXIT_INSTR_OFFSETS
	.align		4
        /*0058*/ 	.byte	0x04, 0x1c
        /*005a*/ 	.short	(.L_9381 - .L_9380)


	//   ....[0]....
.L_9380:
        /*005c*/ 	.word	0x00000170


	//   ....[1]....
        /*0060*/ 	.word	0x000008d0


	//   ....[2]....
        /*0064*/ 	.word	0x00000920


	//   ....[3]....
        /*0068*/ 	.word	0x00000c80


	//----- nvinfo : EIATTR_MAX_THREADS
	.align		4
.L_9381:
        /*006c*/ 	.byte	0x04, 0x05
        /*006e*/ 	.short	(.L_9383 - .L_9382)
.L_9382:
        /*0070*/ 	.word	0x00000200
        /*0074*/ 	.word	0x00000001
        /*0078*/ 	.word	0x00000001


	//----- nvinfo : EIATTR_CRS_STACK_SIZE
	.align		4
.L_9383:
        /*007c*/ 	.byte	0x04, 0x1e
        /*007e*/ 	.short	(.L_9385 - .L_9384)
.L_9384:
        /*0080*/ 	.word	0x00000000


	//----- nvinfo : EIATTR_CBANK_PARAM_SIZE
	.align		4
.L_9385:
        /*0084*/ 	.byte	0x03, 0x19
        /*0086*/ 	.short	0x0c58


	//----- nvinfo : EIATTR_PARAM_CBANK
	.align		4
        /*0088*/ 	.byte	0x04, 0x0a
        /*008a*/ 	.short	(.L_9387 - .L_9386)
	.align		4
.L_9386:
        /*008c*/ 	.word	index@(.nv.constant0._ZN2at6native55_GLOBAL__N__de093ff9_22_ForeachBinaryOpList_cu_a911ec4325multi_tensor_apply_kernelINS1_18TensorListMetadataILi2EEENS1_24BinaryOpListAlphaFunctorIN3c107complexIfEELi2ELi2ELi0EEEJSt10multipliesIS8_ES8_EEEvT_T0_DpT1_)
        /*0090*/ 	.short	0x0380
        /*0092*/ 	.short	0x0c58


	//----- nvinfo : EIATTR_SW_WAR
	.align		4
.L_9387:
        /*0094*/ 	.byte	0x04, 0x36
        /*0096*/ 	.short	(.L_9389 - .L_9388)
.L_9388:
        /*0098*/ 	.word	0x00000008
.L_9389:


//--------------------- .nv.info._ZN2at6native55_GLOBAL__N__de093ff9_22_ForeachBinaryOpList_cu_a911ec4325multi_tensor_apply_kernelINS1_18TensorListMetadataILi2EEENS1_24BinaryOpListAlphaFunctorIN3c107complexIdEELi2ELi2ELi0EEEJSt10multipliesIS8_ES8_EEEvT_T0_DpT1_ --------------------------
	.section	.nv.info._ZN2at6native55_GLOBAL__N__de093ff9_22_ForeachBinaryOpList_cu_a911ec4325multi_tensor_apply_kernelINS1_18TensorListMetadataILi2EEENS1_24BinaryOpListAlphaFunctorIN3c107complexIdEELi2ELi2ELi0EEEJSt10multipliesIS8_ES8_EEEvT_T0_DpT1_,"",@"SHT_CUDA_INFO"
	.sectionflags	@""
	.align	4


	//----- nvinfo : EIATTR_CUDA_API_VERSION
	.align		4
        /*0000*/ 	.byte	0x04, 0x37
        /*0002*/ 	.short	(.L_9391 - .L_9390)
.L_9390:
        /*0004*/ 	.word	0x00000082


	//----- nvinfo : EIATTR_KPARAM_INFO
	.align		4
.L_9391:
        /*0008*/ 	.byte	0x04, 0x17
        /*000a*/ 	.short	(.L_9393 - .L_9392)
.L_9392:
        /*000c*/ 	.word	0x00000000
        /*0010*/ 	.short	0x0003
        /*0012*/ 	.short	0x0c50
        /*0014*/ 	.byte	0x00, 0xf0, 0x41, 0x00


	//----- nvinfo : EIATTR_KPARAM_INFO
	.align		4
.L_9393:
        /*0018*/ 	.byte	0x04, 0x17
        /*001a*/ 	.short	(.L_9395 - .L_9394)
.L_9394:
        /*001c*/ 	.word	0x00000000
        /*0020*/ 	.short	0x0002
        /*0022*/ 	.short	0x0c49
        /*0024*/ 	.byte	0x00, 0xf0, 0x05, 0x00


	//----- nvinfo : EIATTR_KPARAM_INFO
	.align		4
.L_9395:
        /*0028*/ 	.byte	0x04, 0x17
        /*002a*/ 	.short	(.L_9397 - .L_9396)
.L_9396:
        /*002c*/ 	.word	0x00000000
        /*0030*/ 	.short	0x0001
        /*0032*/ 	.short	0x0c48
        /*0034*/ 	.byte	0x00, 0xf0, 0x05, 0x00


	//----- nvinfo : EIATTR_KPARAM_INFO
	.align		4
.L_9397:
        /*0038*/ 	.byte	0x04, 0x17
        /*003a*/ 	.short	(.L_9399 - .L_9398)
.L_9398:
        /*003c*/ 	.word	0x00000000
        /*0040*/ 	.short	0x0000
        /*0042*/ 	.short	0x0000
        /*0044*/ 	.byte	0x00, 0xf0, 0x21, 0x31


	//----- nvinfo : EIATTR_SPARSE_MMA_MASK
	.align		4
.L_9399:
        /*0048*/ 	.byte	0x03, 0x50
        /*004a*/ 	.short	0x0000


	//----- nvinfo : EIATTR_MAXREG_COUNT
	.align		4
        /*004c*/ 	.byte	0x03, 0x1b
        /*004e*/ 	.short	0x0080


	//----- nvinfo : EIATTR_MERCURY_ISA_VERSION
	.align		4
        /*0050*/ 	.byte	0x03, 0x5f
        /*0052*/ 	.short	0x0101


	//----- nvinfo : EIATTR_VRC_CTA_INIT_COUNT
	.align		4
        /*0054*/ 	.byte	0x02, 0x4a
	.zero		1
	.zero		1


	//----- nvinfo : EIATTR_EXIT_INSTR_OFFSETS
	.align		4
        /*0058*/ 	.byte	0x04, 0x1c
        /*005a*/ 	.short	(.L_9401 - .L_9400)


	//   ....[0]....
.L_9400:
        /*005c*/ 	.word	0x00000160


	//   ....[1]....
        /*0060*/ 	.word	0x00000860


	//   ....[2]....
        /*0064*/ 	.word	0x000008b0


	//   ....[3]....
        /*0068*/ 	.word	0x00000c40


	//----- nvinfo : EIATTR_MAX_THREADS
	.align		4
.L_9401:
        /*006c*/ 	.byte	0x04, 0x05
        /*006e*/ 	.short	(.L_9403 - .L_9402)
.L_9402:
        /*0070*/ 	.word	0x00000200
        /*0074*/ 	.word	0x00000001
        /*0078*/ 	.word	0x00000001


	//----- nvinfo : EIATTR_CRS_STACK_SIZE
	.align		4
.L_9403:
        /*007c*/ 	.byte	0x04, 0x1e
        /*007e*/ 	.short	(.L_9405 - .L_9404)
.L_9404:
        /*0080*/ 	.word	0x00000000


	//----- nvinfo : EIATTR_CBANK_PARAM_SIZE
	.align		4
.L_9405:
        /*0084*/ 	.byte	0x03, 0x19
        /*0086*/ 	.short	0x0c60


	//----- nvinfo : EIATTR_PARAM_CBANK
	.align		4
        /*0088*/ 	.byte	0x04, 0x0a
        /*008a*/ 	.short	(.L_9407 - .L_9406)
	.align		4
.L_9406:
        /*008c*/ 	.word	index@(.nv.constant0._ZN2at6native55_GLOBAL__N__de093ff9_22_ForeachBinaryOpList_cu_a911ec4325multi_tensor_apply_kernelINS1_18TensorListMetadataILi2EEENS1_24BinaryOpListAlphaFunctorIN3c107complexIdEELi2ELi2ELi0EEEJSt10multipliesIS8_ES8_EEEvT_T0_DpT1_)
        /*0090*/ 	.short	0x0380
        /*0092*/ 	.short	0x0c60


	//----- nvinfo : EIATTR_SW_WAR
	.align		4
.L_9407:
        /*0094*/ 	.byte	0x04, 0x36
        /*0096*/ 	.short	(.L_9409 - .L_9408)
.L_9408:
        /*0098*/ 	.word	0x00000008
.L_9409:


//--------------------- .nv.info._ZN2at6native55_GLOBAL__N__de093ff9_22_ForeachBinaryOpList_cu_a911ec4325multi_tensor_apply_kernelINS1_18TensorListMetadataILi2EEENS1_24BinaryOpListAlphaFunctorIfLi2ELi2ELi0EEEJSt10multipliesIfEfEEEvT_T0_DpT1_ --------------------------
	.section	.nv.info._ZN2at6native55_GLOBAL__N__de093ff9_22_ForeachBinaryOpList_cu_a911ec4325multi_tensor_apply_kernelINS1_18TensorListMetadataILi2EEENS1_24BinaryOpListAlphaFunctorIfLi2ELi2ELi0EEEJSt10multipliesIfEfEEEvT_T0_DpT1_,"",@"SHT_CUDA_INFO"
	.sectionflags	@""
	.align	4


	//----- nvinfo : EIATTR_CUDA_API_VERSION
	.align		4
        /*0000*/ 	.byte	0x04, 0x37
        /*0002*/ 	.short	(.L_9411 - .L_9410)
.L_9410:
        /*0004*/ 	.word	0x00000082


	//----- nvinfo : EIATTR_KPARAM_INFO
	.align		4
.L_9411:
        /*0008*/ 	.byte	0x04, 0x17
        /*000a*/ 	.short	(.L_9413 - .L_9412)
.L_9412:
        /*000c*/ 	.word	0x00000000
        /*0010*/ 	.short	0x0003
        /*0012*/ 	.short	0x0c4c
        /*0014*/ 	.byte	0x00, 0xf0, 0x11, 0x00


	//----- nvinfo : EIATTR_KPARAM_INFO
	.align		4
.L_9413:
        /*0018*/ 	.byte	0x04, 0x17
        /*001a*/ 	.short	(.L_9415 - .L_9414)
.L_9414:
        /*001c*/ 	.word	0x00000000
        /*0020*/ 	.short	0x0002
        /*0022*/ 	.short	0x0c49
        /*0024*/ 	.byte	0x00, 0xf0, 0x05, 0x00


	//----- nvinfo : EIATTR_KPARAM_INFO
	.align		4
.L_9415:
        /*0028*/ 	.byte	0x04, 0x17
        /*002a*/ 	.short	(.L_9417 - .L_9416)
.L_9416:
        /*002c*/ 	.word	0x00000000
        /*0030*/ 	.short	0x0001
        /*0032*/ 	.short	0x0c48
        /*0034*/ 	.byte	0x00, 0xf0, 0x05, 0x00


	//----- nvinfo : EIATTR_KPARAM_INFO
	.align		4
.L_9417:
        /*0038*/ 	.byte	0x04, 0x17
        /*003a*/ 	.short	(.L_9419 - .L_9418)
.L_9418:
        /*003c*/ 	.word	0x00000000
        /*0040*/ 	.short	0x0000
        /*0042*/ 	.short	0x0000
        /*0044*/ 	.byte	0x00, 0xf0, 0x21, 0x31


	//----- nvinfo : EIATTR_SPARSE_MMA_MASK
	.align		4
.L_9419:
        /*0048*/ 	.byte	0x03, 0x50
        /*004a*/ 	.short	0x0000


	//----- nvinfo : EIATTR_MAXREG_COUNT
	.align		4
        /*004c*/ 	.byte	0x03, 0x1b
        /*004e*/ 	.short	0x0080


	//----- nvinfo : EIATTR_MERCURY_ISA_VERSION
	.align		4
        /*0050*/ 	.byte	0x03, 0x5f
        /*0052*/ 	.short	0x0101


	//----- nvinfo : EIATTR_VRC_CTA_INIT_COUNT
	.align		4
        /*0054*/ 	.byte	0x02, 0x4a
	.zero		1
	.zero		1


	//----- nvinfo : EIATTR_EXIT_INSTR_OFFSETS
	.align		4
        /*0058*/ 	.byte	0x04, 0x1c
        /*005a*/ 	.short	(.L_9421 - .L_9420)


	//   ....[0]....
.L_9420:
        /*005c*/ 	.word	0x00000160


	//   ....[1]....
        /*0060*/ 	.word	0x00000730


	//   ....[2]....
        /*0064*/ 	.word	0x00000780


	//   ....[3]....
        /*0068*/ 	.word	0x00000960


	//----- nvinfo : EIATTR_MAX_THREADS
	.align		4
.L_9421:
        /*006c*/ 	.byte	0x04, 0x05
        /*006e*/ 	.short	(.L_9423 - .L_9422)
.L_9422:
        /*0070*/ 	.word	0x00000200
        /*0074*/ 	.word	0x00000001
        /*0078*/ 	.word	0x00000001


	//----- nvinfo : EIATTR_CRS_STACK_SIZE
	.align		4
.L_9423:
        /*007c*/ 	.byte	0x04, 0x1e
        /*007e*/ 	.short	(.L_9425 - .L_9424)
.L_9424:
        /*0080*/ 	.word	0x00000000


	//----- nvinfo : EIATTR_CBANK_PARAM_SIZE
	.align		4
.L_9425:
        /*0084*/ 	.byte	0x03, 0x19
        /*0086*/ 	.short	0x0c50


	//----- nvinfo : EIATTR_PARAM_CBANK
	.align		4
        /*0088*/ 	.byte	0x04, 0x0a
        /*008a*/ 	.short	(.L_9427 - .L_9426)
	.align		4
.L_9426:
        /*008c*/ 	.word	index@(.nv.constant0._ZN2at6native55_GLOBAL__N__de093ff9_22_ForeachBinaryOpList_cu_a911ec4325multi_tensor_apply_kernelINS1_18TensorListMetadataILi2EEENS1_24BinaryOpListAlphaFunctorIfLi2ELi2ELi0EEEJSt10multipliesIfEfEEEvT_T0_DpT1_)
        /*0090*/ 	.short	0x0380
        /*0092*/ 	.short	0x0c50


	//----- nvinfo : EIATTR_SW_WAR
	.align		4
.L_9427:
        /*0094*/ 	.byte	0x04, 0x36
        /*0096*/ 	.short	(.L_9429 - .L_9428)
.L_9428:
        /*0098*/ 	.word	0x00000008
.L_9429:


//--------------------- .nv.info._ZN2at6native55_GLOBAL__N__de093ff9_22_ForeachBinaryOpList_cu_a911ec4325multi_tensor_apply_kernelINS1_18TensorListMetadataILi2EEENS1_24BinaryOpListAlphaFunctorIdLi2ELi2ELi0EEEJSt10multipliesIdEdEEEvT_T0_DpT1_ --------------------------
	.section	.nv.info._ZN2at6native55_GLOBAL__N__de093ff9_22_ForeachBinaryOpList_cu_a911ec4325multi_tensor_apply_kernelINS1_18TensorListMetadataILi2EEENS1_24BinaryOpListAlphaFunctorIdLi2ELi2ELi0EEEJSt10multipliesIdEdEEEvT_T0_DpT1_,"",@"SHT_CUDA_INFO"
	.sectionflags	@""
	.align	4


	//----- nvinfo : EIATTR_CUDA_API_VERSION
	.align		4
        /*0000*/ 	.byte	0x04, 0x37
        /*0002*/ 	.short	(.L_9431 - .L_9430)
.L_9430:
        /*0004*/ 	.word	0x00000082


	//----- nvinfo : EIATTR_KPARAM_INFO
	.align		4
.L_9431:
        /*0008*/ 	.byte	0x04, 0x17
        /*000a*/ 	.short	(.L_9433 - .L_9432)
.L_9432:
        /*000c*/ 	.word	0x00000000
        /*0010*/ 	.short	0x0003
        /*0012*/ 	.short	0x0c50
        /*0014*/ 	.byte	0x00, 0xf0, 0x21, 0x00


	//----- nvinfo : EIATTR_KPARAM_INFO
	.align		4
.L_9433:
        /*0018*/ 	.byte	0x04, 0x17
        /*001a*/ 	.short	(.L_9435 - .L_9434)
.L_9434:
        /*001c*/ 	.word	0x00000000
        /*0020*/ 	.short	0x0002
        /*0022*/ 	.short	0x0c49
        /*0024*/ 	.byte	0x00, 0xf0, 0x05, 0x00


	//----- nvinfo : EIATTR_KPARAM_INFO
	.align		4
.L_9435:
        /*0028*/ 	.byte	0x04, 0x17
        /*002a*/ 	.short	(.L_9437 - .L_9436)
.L_9436:
        /*002c*/ 	.word	0x00000000
        /*0030*/ 	.short	0x0001
        /*0032*/ 	.short	0x0c48
        /*0034*/ 	.byte	0x00, 0xf0, 0x05, 0x00


	//----- nvinfo : EIATTR_KPARAM_INFO
	.align		4
.L_9437:
        /*0038*/ 	.byte	0x04, 0x17
        /*003a*/ 	.short	(.L_9439 - .L_9438)
.L_9438:
        /*003c*/ 	.word	0x00000000
        /*0040*/ 	.short	0x0000
        /*0042*/ 	.short	0x0000
        /*0044*/ 	.byte	0x00, 0xf0, 0x21, 0x31


	//----- nvinfo : EIATTR_SPARSE_MMA_MASK
	.align		4
.L_9439:
        /*0048*/ 	.byte	0x03, 0x50
        /*004a*/ 	.short	0x0000


	//----- nvinfo : EIATTR_MAXREG_COUNT
	.align		4
        /*004c*/ 	.byte	0x03, 0x1b
        /*004e*/ 	.short	0x0080


	//----- nvinfo : EIATTR_MERCURY_ISA_VERSION
	.align		4
        /*0050*/ 	.byte	0x03, 0x5f
        /*0052*/ 	.short	0x0101


	//----- nvinfo : EIATTR_VRC_CTA_INIT_COUNT
	.align		4
        /*0054*/ 	.byte	0x02, 0x4a
	.zero		1
	.zero		1


	//----- nvinfo : EIATTR_EXIT_INSTR_OFFSETS
	.align		4
        /*0058*/ 	.byte	0x04, 0x1c
        /*005a*/ 	.short	(.L_9441 - .L_9440)


	//   ....[0]....
.L_9440:
        /*005c*/ 	.word	0x00000170


	//   ....[1]....
        /*0060*/ 	.word	0x00000760


	//   ....[2]....
        /*0064*/ 	.word	0x000007b0


	//   ....[3]....
        /*0068*/ 	.word	0x00000990


	//----- nvinfo : EIATTR_MAX_THREADS
	.align		4
.L_9441:
        /*006c*/ 	.byte	0x04, 0x05
        /*006e*/ 	.short	(.L_9443 - .L_9442)
.L_9442:
        /*0070*/ 	.word	0x00000200
        /*0074*/ 	.word	0x00000001
        /*0078*/ 	.word	0x00000001


	//----- nvinfo : EIATTR_CRS_STACK_SIZE
	.align		4
.L_9443:
        /*007c*/ 	.byte	0x04, 0x1e
        /*007e*/ 	.short	(.L_9445 - .L_9444)
.L_9444:
        /*0080*/ 	.word	0x00000000


	//----- nvinfo : EIATTR_CBANK_PARAM_SIZE
	.align		4
.L_9445:
        /*0084*/ 	.byte	0x03, 0x19
        /*0086*/ 	.short	0x0c58


	//----- nvinfo : EIATTR_PARAM_CBANK
	.align		4
        /*0088*/ 	.byte	0x04, 0x0a
        /*008a*/ 	.short	(.L_9447 - .L_9446)
	.align		4
.L_9446:
        /*008c*/ 	.word	index@(.nv.constant0._ZN2at6native55_GLOBAL__N__de093ff9_22_ForeachBinaryOpList_cu_a911ec4325multi_tensor_apply_kernelINS1_18TensorListMetadataILi2EEENS1_24BinaryOpListAlphaFunctorIdLi2ELi2ELi0EEEJSt10multipliesIdEdEEEvT_T0_DpT1_)
        /*0090*/ 	.short	0x0380
        /*0092*/ 	.short	0x0c58


	//----- nvinfo : EIATTR_SW_WAR
	.align		4
.L_9447:
        /*0094*/ 	.byte	0x04, 0x36
        /*0096*/ 	.short	(.L_9449 - .L_9448)
.L_9448:
        /*0098*/ 	.word	0x00000008
.L_9449:


//--------------------- .nv.info._ZN2at6native55_GLOBAL__N__de093ff9_22_ForeachBinaryOpList_cu_a911ec4325multi_tensor_apply_kernelINS1_18TensorListMetadataILi2EEENS1_24BinaryOpListAlphaFunctorIsLi2ELi2ELi0EEEJSt10multipliesIsEsEEEvT_T0_DpT1_ --------------------------
	.section	.nv.info._ZN2at6native55_GLOBAL__N__de093ff9_22_ForeachBinaryOpList_cu_a911ec4325multi_tensor_apply_kernelINS1_18TensorListMetadataILi2EEENS1_24BinaryOpListAlphaFunctorIsLi2ELi2ELi0EEEJSt10multipliesIsEsEEEvT_T0_DpT1_,"",@"SHT_CUDA_INFO"
	.sectionflags	@""
	.align	4


	//----- nvinfo : EIATTR_CUDA_API_VERSION
	.align		4
        /*0000*/ 	.byte	0x04, 0x37
        /*0002*/ 	.short	(.L_9451 - .L_9450)
.L_9450:
        /*0004*/ 	.word	0x00000082


	//----- nvinfo : EIATTR_KPARAM_INFO
	.align		4
.L_9451:
        /*0008*/ 	.byte	0x04, 0x17
        /*000a*/ 	.short	(.L_9453 - .L_9452)
.L_9452:
        /*000c*/ 	.word	0x00000000
        /*0010*/ 	.short	0x0003
        /*0012*/ 	.short	0x0c4a
        /*0014*/ 	.byte	0x00, 0xf0, 0x09, 0x00


	//----- nvinfo : EIATTR_KPARAM_INFO
	.align		4
.L_9453:
        /*0018*/ 	.byte	0x04, 0x17
        /*001a*/ 	.short	(.L_9455 - .L_9454)
.L_9454:
        /*001c*/ 	.word	0x00000000
        /*0020*/ 	.short	0x0002
        /*0022*/ 	.short	0x0c49
        /*0024*/ 	.byte	0x00, 0xf0, 0x05, 0x00


	//----- nvinfo : EIATTR_KPARAM_INFO
	.align		4
.L_9455:
        /*0028*/ 	.byte	0x04, 0x17
        /*002a*/ 	.short	(.L_9457 - .L_9456)
.L_9456:
        /*002c*/ 	.word	0x00000000
        /*0030*/ 	.short	0x0001
        /*0032*/ 	.short	0x0c48
        /*0034*/ 	.byte	0x00, 0xf0, 0x05, 0x00


	//----- nvinfo : EIATTR_KPARAM_INFO
	.align		4
.L_9457:
        /*0038*/ 	.byte	0x04, 0x17
        /*003a*/ 	.short	(.L_9459 - .L_9458)
.L_9458:
        /*003c*/ 	.word	0x00000000
        /*0040*/ 	.short	0x0000
        /*0042*/ 	.short	0x0000
        /*0044*/ 	.byte	0x00, 0xf0, 0x21, 0x31


	//----- nvinfo : EIATTR_SPARSE_MMA_MASK
	.align		4
.L_9459:
        /*0048*/ 	.byte	0x03, 0x50
        /*004a*/ 	.short	0x0000


	//----- nvinfo : EIATTR_MAXREG_COUNT
	.align		4
        /*004c*/ 	.byte	0x03, 0x1b
        /*004e*/ 	.short	0x0080


	//----- nvinfo : EIATTR_MERCURY_ISA_VERSION
	.align		4
        /*0050*/ 	.byte	0x03, 0x5f
        /*0052*/ 	.short	0x0101


	//----- nvinfo : EIATTR_VRC_CTA_INIT_COUNT
	.align		4
        /*0054*/ 	.byte	0x02, 0x4a
	.zero		1
	.zero		1


	//----- nvinfo : EIATTR_EXIT_INSTR_OFFSETS
	.align		4
        /*0058*/ 	.byte	0x04, 0x1c
        /*005a*/ 	.short	(.L_9461 - .L_9460)


	//   ....[0]....
.L_9460:
        /*005c*/ 	.word	0x00000160


	//   ....[1]....
        /*0060*/ 	.word	0x00000870


	//   ....[2]....
        /*0064*/ 	.word	0x000008c0


	//   ....[3]....
        /*0068*/ 	.word	0x00000be0


	//----- nvinfo : EIATTR_MAX_THREADS
	.align		4
.L_9461:
        /*006c*/ 	.byte	0x04, 0x05
        /*006e*/ 	.short	(.L_9463 - .L_9462)
.L_9462:
        /*0070*/ 	.word	0x00000200
        /*0074*/ 	.word	0x00000001
        /*0078*/ 	.word	0x00000001


	//----- nvinfo : EIATTR_CRS_STACK_SIZE
	.align		4
.L_9463:
        /*007c*/ 	.byte	0x04, 0x1e
        /*007e*/ 	.short	(.L_9465 - .L_9464)
.L_9464:
        /*0080*/ 	.word	0x00000000


	//----- nvinfo : EIATTR_CBANK_PARAM_SIZE
	.align		4
.L_9465:
        /*0084*/ 	.byte	0x03, 0x19
        /*0086*/ 	.short	0x0c4c


	//----- nvinfo : EIATTR_PARAM_CBANK
	.align		4
        /*0088*/ 	.byte	0x04, 0x0a
        /*008a*/ 	.short	(.L_9467 - .L_9466)
	.align		4
.L_9466:
        /*008c*/ 	.word	index@(.nv.constant0._ZN2at6native55_GLOBAL__N__de093ff9_22_ForeachBinaryOpList_cu_a911ec4325multi_tensor_apply_kernelINS1_18TensorListMetadataILi2EEENS1_24BinaryOpListAlphaFunctorIsLi2ELi2ELi0EEEJSt10multipliesIsEsEEEvT_T0_DpT1_)
        /*0090*/ 	.short	0x0380
        /*0092*/ 	.short	0x0c4c


	//----- nvinfo : EIATTR_SW_WAR
	.align		4
.L_9467:
        /*0094*/ 	.byte	0x04, 0x36
        /*0096*/ 	.short	(.L_9469 - .L_9468)
.L_9468:
        /*0098*/ 	.word	0x00000008
.L_9469:


//--------------------- .nv.info._ZN2at6native55_GLOBAL__N__de093ff9_22_ForeachBinaryOpList_cu_a911ec4325multi_tensor_apply_kernelINS1_18TensorListMetadataILi2EEENS1_24BinaryOpListAlphaFunctorIlLi2ELi2ELi0EEEJSt10multipliesIlElEEEvT_T0_DpT1_ --------------------------
	.section	.nv.info._ZN2at6native55_GLOBAL__N__de093ff9_22_ForeachBinaryOpList_cu_a911ec4325multi_tensor_apply_kernelINS1_18TensorListMetadataILi2EEENS1_24BinaryOpListAlphaFunctorIlLi2ELi2ELi0EEEJSt10multipliesIlElEEEvT_T0_DpT1_,"",@"SHT_CUDA_INFO"
	.sectionflags	@""
	.align	4


	//----- nvinfo : EIATTR_CUDA_API_VERSION
	.align		4
        /*0000*/ 	.byte	0x04, 0x37
        /*0002*/ 	.short	(.L_9471 - .L_9470)
.L_9470:
        /*0004*/ 	.word	0x00000082


	//----- nvinfo : EIATTR_KPARAM_INFO
	.align		4
.L_9471:
        /*0008*/ 	.byte	0x04, 0x17
        /*000a*/ 	.short	(.L_9473 - .L_9472)
.L_9472:
        /*000c*/ 	.word	0x00000000
        /*0010*/ 	.short	0x0003
        /*0012*/ 	.short	0x0c50
        /*0014*/ 	.byte	0x00, 0xf0, 0x21, 0x00


	//----- nvinfo : EIATTR_KPARAM_INFO
	.align		4
.L_9473:
        /*0018*/ 	.byte	0x04, 0x17
        /*001a*/ 	.short	(.L_9475 - .L_9474)
.L_9474:
        /*001c*/ 	.word	0x00000000
        /*0020*/ 	.short	0x0002
        /*0022*/ 	.short	0x0c49
        /*0024*/ 	.byte	0x00, 0xf0, 0x05, 0x00


	//----- nvinfo : EIATTR_KPARAM_INFO
	.align		4
.L_9475:
        /*0028*/ 	.byte	0x04, 0x17
        /*002a*/ 	.short	(.L_9477 - .L_9476)
.L_9476:
        /*002c*/ 	.word	0x00000000
        /*0030*/ 	.short	0x0001
        /*0032*/ 	.short	0x0c48
        /*0034*/ 	.byte	0x00, 0xf0, 0x05, 0x00


	//----- nvinfo : EIATTR_KPARAM_INFO
	.align		4
.L_9477:
        /*0038*/ 	.byte	0x04, 0x17
        /*003a*/ 	.short	(.L_9479 - .L_9478)
.L_9478:
        /*003c*/ 	.word	0x00000000
        /*0040*/ 	.short	0x0000
        /*0042*/ 	.short	0x0000
        /*0044*/ 	.byte	0x00, 0xf0, 0x21, 0x31


	//----- nvinfo : EIATTR_SPARSE_MMA_MASK
	.align		4
.L_9479:
        /*0048*/ 	.byte	0x03, 0x50
        /*004a*/ 	.short	0x0000


	//----- nvinfo : EIATTR_MAXREG_COUNT
	.align		4
        /*004c*/ 	.byte	0x03, 0x1b
        /*004e*/ 	.short	0x0080


	//----- nvinfo : EIATTR_MERCURY_ISA_VERSION
	.align		4
        /*0050*/ 	.byte	0x03, 0x5f
        /*0052*/ 	.short	0x0101


	//----- nvinfo : EIATTR_VRC_CTA_INIT_COUNT
	.align		4
        /*0054*/ 	.byte	0x02, 0x4a
	.zero		1
	.zero		1


	//----- nvinfo : EIATTR_EXIT_INSTR_OFFSETS
	.align		4
        /*0058*/ 	.byte	0x04, 0x1c
        /*005a*/ 	.short	(.L_9481 - .L_9480)


	//   ....[0]....
.L_9480:
        /*005c*/ 	.word	0x00000170


	//   ....[1]....
        /*0060*/ 	.word	0x00000920


	//   ....[2]....
        /*0064*/ 	.word	0x00000970


	//   ....[3]....
        /*0068*/ 	.word	0x00000d10


	//----- nvinfo : EIATTR_MAX_THREADS
	.align		4
.L_9481:
        /*006c*/ 	.byte	0x04, 0x05
        /*006e*/ 	.short	(.L_9483 - .L_9482)
.L_9482:
        /*0070*/ 	.word	0x00000200
        /*0074*/ 	.word	0x00000001
        /*0078*/ 	.word	0x00000001


	//----- nvinfo : EIATTR_CRS_STACK_SIZE
	.align		4
.L_9483:
        /*007c*/ 	.byte	0x04, 0x1e
        /*007e*/ 	.short	(.L_9485 - .L_9484)
.L_9484:
        /*0080*/ 	.word	0x00000000


	//----- nvinfo : EIATTR_CBANK_PARAM_SIZE
	.align		4
.L_9485:
        /*0084*/ 	.byte	0x03, 0x19
        /*0086*/ 	.short	0x0c58


	//----- nvinfo : EIATTR_PARAM_CBANK
	.align		4
        /*0088*/ 	.byte	0x04, 0x0a
        /*008a*/ 	.short	(.L_9487 - .L_9486)
	.align		4
.L_9486:
        /*008c*/ 	.word	index@(.nv.constant0._ZN2at6native55_GLOBAL__N__de093ff9_22_ForeachBinaryOpList_cu_a911ec4325multi_tensor_apply_kernelINS1_18TensorListMetadataILi2EEENS1_24BinaryOpListAlphaFunctorIlLi2ELi2ELi0EEEJSt10multipliesIlElEEEvT_T0_DpT1_)
        /*0090*/ 	.short	0x0380
        /*0092*/ 	.short	0x0c58


	//----- nvinfo : EIATTR_SW_WAR
	.align		4
.L_9487:
        /*0094*/ 	.byte	0x04, 0x36
        /*0096*/ 	.short	(.L_9489 - .L_9488)
.L_9488:
        /*0098*/ 	.word	0x00000008
.L_9489:


//--------------------- .nv.info._ZN2at6native55_GLOBAL__N__de093ff9_22_ForeachBinaryOpList_cu_a911ec4325multi_tensor_apply_kernelINS1_18TensorListMetadataILi2EEENS1_24BinaryOpListAlphaFunctorIiLi2ELi2ELi0EEEJSt10multipliesIiEiEEEvT_T0_DpT1_ --------------------------
	.section	.nv.info._ZN2at6native55_GLOBAL__N__de093ff9_22_ForeachBinaryOpList_cu_a911ec4325multi_tensor_apply_kernelINS1_18TensorListMetadataILi2EEENS1_24BinaryOpListAlphaFunctorIiLi2ELi2ELi0EEEJSt10multipliesIiEiEEEvT_T0_DpT1_,"",@"SHT_CUDA_INFO"
	.sectionflags	@""
	.align	4


	//----- nvinfo : EIATTR_CUDA_API_VERSION
	.align		4
        /*0000*/ 	.byte	0x04, 0x37
        /*0002*/ 	.short	(.L_9491 - .L_9490)
.L_9490:
        /*0004*/ 	.word	0x00000082


	//----- nvinfo : EIATTR_KPARAM_INFO
	.align		4
.L_9491:
        /*0008*/ 	.byte	0x04, 0x17
        /*000a*/ 	.short	(.L_9493 - .L_9492)
.L_9492:
        /*000c*/ 	.word	0x00000000
        /*0010*/ 	.short	0x0003
        /*0012*/ 	.short	0x0c4c
        /*0014*/ 	.byte	0x00, 0xf0, 0x11, 0x00


	//----- nvinfo : EIATTR_KPARAM_INFO
	.align		4
.L_9493:
        /*0018*/ 	.byte	0x04, 0x17
        /*001a*/ 	.short	(.L_9495 - .L_9494)
.L_9494:
        /*001c*/ 	.word	0x00000000
        /*0020*/ 	.short	0x0002
        /*0022*/ 	.short	0x0c49
        /*0024*/ 	.byte	0x00, 0xf0, 0x05, 0x00


	//----- nvinfo : EIATTR_KPARAM_INFO
	.align		4
.L_9495:
        /*0028*/ 	.byte	0x04, 0x17
        /*002a*/ 	.short	(.L_9497 - .L_9496)
.L_9496:
        /*002c*/ 	.word	0x00000000
        /*0030*/ 	.short	0x0001
        /*0032*/ 	.short	0x0c48
        /*0034*/ 	.byte	0x00, 0xf0, 0x05, 0x00


	//----- nvinfo : EIATTR_KPARAM_INFO
	.align		4
.L_9497:
        /*0038*/ 	.byte	0x04, 0x17
        /*003a*/ 	.short	(.L_9499 - .L_9498)
.L_9498:
        /*003c*/ 	.word	0x00000000
        /*0040*/ 	.short	0x0000
        /*0042*/ 	.short	0x0000
        /*0044*/ 	.byte	0x00, 0xf0, 0x21, 0x31


	//----- nvinfo : EIATTR_SPARSE_MMA_MASK
	.align		4
.L_9499:
        /*0048*/ 	.byte	0x03, 0x50
        /*004a*/ 	.short	0x0000


	//----- nvinfo : EIATTR_MAXREG_COUNT
	.align		4
        /*004c*/ 	.byte	0x03, 0x1b
        /*004e*/ 	.short	0x0080


	//----- nvinfo : EIATTR_MERCURY_ISA_VERSION
	.align		4
        /*0050*/ 	.byte	0x03, 0x5f
        /*0052*/ 	.short	0x0101


	//----- nvinfo : EIATTR_VRC_CTA_INIT_COUNT
	.align		4
        /*0054*/ 	.byte	0x02, 0x4a
	.zero		1
	.zero		1


	//----- nvinfo : EIATTR_EXIT_INSTR_OFFSETS
	.align		4
        /*0058*/ 	.byte	0x04, 0x1c
        /*005a*/ 	.short	(.L_9501 - .L_9500)


	//   ....[0]....
.L_9500:
        /*005c*/ 	.word	0x00000160


	//   ....[1]....
        /*0060*/ 	.word	0x000007a0


	//   ....[2]....
        /*0064*/ 	.word	0x000007f0


	//   ....[3]....
        /*0068*/ 	.word	0x000009d0


	//----- nvinfo : EIATTR_MAX_THREADS
	.align		4
.L_9501:
        /*006c*/ 	.byte	0x04, 0x05
        /*006e*/ 	.short	(.L_9503 - .L_9502)
.L_9502:
        /*0070*/ 	.word	0x00000200
        /*0074*/ 	.word	0x00000001
        /*0078*/ 	.word	0x00000001


	//----- nvinfo : EIATTR_CRS_STACK_SIZE
	.align		4
.L_9503:
        /*007c*/ 	.byte	0x04, 0x1e
        /*007e*/ 	.short	(.L_9505 - .L_9504)
.L_9504:
        /*0080*/ 	.word	0x00000000


	//----- nvinfo : EIATTR_CBANK_PARAM_SIZE
	.align		4
.L_9505:
        /*0084*/ 	.byte	0x03, 0x19
        /*0086*/ 	.short	0x0c50


	//----- nvinfo : EIATTR_PARAM_CBANK
	.align		4
        /*0088*/ 	.byte	0x04, 0x0a
        /*008a*/ 	.short	(.L_9507 - .L_9506)
	.align		4
.L_9506:
        /*008c*/ 	.word	index@(.nv.constant0._ZN2at6native55_GLOBAL__N__de093ff9_22_ForeachBinaryOpList_cu_a911ec4325multi_tensor_apply_kernelINS1_18TensorListMetadataILi2EEENS1_24BinaryOpListAlphaFunctorIiLi2ELi2ELi0EEEJSt10multipliesIiEiEEEvT_T0_DpT1_)
        /*0090*/ 	.short	0x0380
        /*0092*/ 	.short	0x0c50


	//----- nvinfo : EIATTR_SW_WAR
	.align		4
.L_9507:
        /*0094*/ 	.byte	0x04, 0x36
        /*0096*/ 	.short	(.L_9509 - .L_9508)
.L_9508:
        /*0098*/ 	.word	0x00000008
.L_9509:


//--------------------- .nv.info._ZN2at6native55_GLOBAL__N__de093ff9_22_ForeachBinaryOpList_cu_a911ec4325multi_tensor_apply_kernelINS1_18TensorListMetadataILi2EEENS1_24BinaryOpListAlphaFunctorIaLi2ELi2ELi0EEEJSt10multipliesIaEaEEEvT_T0_DpT1_ --------------------------
	.section	.nv.info._ZN2at6native55_GLOBAL__N__de093ff9_22_ForeachBinaryOpList_cu_a911ec4325multi_tensor_apply_kernelINS1_18TensorListMetadataILi2EEENS1_24BinaryOpListAlphaFunctorIaLi2ELi2ELi0EEEJSt10multipliesIaEaEEEvT_T0_DpT1_,"",@"SHT_CUDA_INFO"
	.sectionflags	@""
	.align	4


	//----- nvinfo : EIATTR_CUDA_API_VERSION
	.align		4
        /*0000*/ 	.byte	0x04, 0x37
        /*0002*/ 	.short	(.L_9511 - .L_9510)
.L_9510:
        /*0004*/ 	.word	0x00000082


	//----- nvinfo : EIATTR_KPARAM_INFO
	.align		4
.L_9511:
        /*0008*/ 	.byte	0x04, 0x17
        /*000a*/ 	.short	(.L_9513 - .L_9512)
.L_9512:
        /*000c*/ 	.word	0x00000000
        /*0010*/ 	.short	0x0003
        /*0012*/ 	.short	0x0c4a
        /*0014*/ 	.byte	0x00, 0xf0, 0x05, 0x00


	//----- nvinfo : EIATTR_KPARAM_INFO
	.align		4
.L_9513:
        /*0018*/ 	.byte	0x04, 0x17
        /*001a*/ 	.short	(.L_9515 - .L_9514)
.L_9514:
        /*001c*/ 	.word	0x00000000
        /*0020*/ 	.short	0x0002
        /*0022*/ 	.short	0x0c49
        /*0024*/ 	.byte	0x00, 0xf0, 0x05, 0x00


	//----- nvinfo : EIATTR_KPARAM_INFO
	.align		4
.L_9515:
        /*0028*/ 	.byte	0x04, 0x17
        /*002a*/ 	.short	(.L_9517 - .L_9516)
.L_9516:
        /*002c*/ 	.word	0x00000000
        /*0030*/ 	.short	0x0001
        /*0032*/ 	.short	0x0c48
        /*0034*/ 	.byte	0x00, 0xf0, 0x05, 0x00


	//----- nvinfo : EIATTR_KPARAM_INFO
	.align		4
.L_9517:
        /*0038*/ 	.byte	0x04, 0x17
        /*003a*/ 	.short	(.L_9519 - .L_9518)
.L_9518:
        /*003c*/ 	.word	0x00000000
        /*0040*/ 	.short	0x0000
        /*0042*/ 	.short	0x0000
        /*0044*/ 	.byte	0x00, 0xf0, 0x21, 0x31


	//----- nvinfo : EIATTR_SPARSE_MMA_MASK
	.align		4
.L_9519:
        /*0048*/ 	.byte	0x03, 0x50
        /*004a*/ 	.short	0x0000


	//----- nvinfo : EIATTR_MAXREG_COUNT
	.align		4
        /*004c*/ 	.byte	0x03, 0x1b
        /*004e*/ 	.short	0x0080


	//----- nvinfo : EIATTR_MERCURY_ISA_VERSION
	.align		4
        /*0050*/ 	.byte	0x03, 0x5f
        /*0052*/ 	.short	0x0101


	//----- nvinfo : EIATTR_VRC_CTA_INIT_COUNT
	.align		4
        /*0054*/ 	.byte	0x02, 0x4a
	.zero		1
	.zero		1


	//----- nvinfo : EIATTR_EXIT_INSTR_OFFSETS
	.align		4
        /*0058*/ 	.byte	0x04, 0x1c
        /*005a*/ 	.short	(.L_9521 - .L_9520)


	//   ....[0]....
.L_9520:
        /*005c*/ 	.word	0x00000170


	//   ....[1]....
        /*0060*/ 	.word	0x00000910


	//   ....[2]....
        /*0064*/ 	.word	0x00000960


	//   ....[3]....
        /*0068*/ 	.word	0x00000ce0


	//----- nvinfo : EIATTR_MAX_THREADS
	.align		4
.L_9521:
        /*006c*/ 	.byte	0x04, 0x05
        /*006e*/ 	.short	(.L_9523 - .L_9522)
.L_9522:
        /*0070*/ 	.word	0x00000200
        /*0074*/ 	.word	0x00000001
        /*0078*/ 	.word	0x00000001


	//----- nvinfo : EIATTR_CRS_STACK_SIZE
	.align		4
.L_9523:
        /*007c*/ 	.byte	0x04, 0x1e
        /*007e*/ 	.short	(.L_9525 - .L_9524)
.L_9524:
        /*0080*/ 	.word	0x00000000


	//----- nvinfo : EIATTR_CBANK_PARAM_SIZE
	.align		4
.L_9525:
        /*0084*/ 	.byte	0x03, 0x19
        /*0086*/ 	.short	0x0c4b


	//----- nvinfo : EIATTR_PARAM_CBANK
	.align		4
        /*0088*/ 	.byte	0x04, 0x0a
        /*008a*/ 	.short	(.L_9527 - .L_9526)
	.align		4
.L_9526:
        /*008c*/ 	.word	index@(.nv.constant0._ZN2at6native55_GLOBAL__N__de093ff9_22_ForeachBinaryOpList_cu_a911ec4325multi_tensor_apply_kernelINS1_18TensorListMetadataILi2EEENS1_24BinaryOpListAlphaFunctorIaLi2ELi2ELi0EEEJSt10multipliesIaEaEEEvT_T0_DpT1_)
        /*0090*/ 	.short	0x0380
        /*0092*/ 	.short	0x0c4b


	//----- nvinfo : EIATTR_SW_WAR
	.align		4
.L_9527:
        /*0094*/ 	.byte	0x04, 0x36
        /*0096*/ 	.short	(.L_9529 - .L_9528)
.L_9528:
        /*0098*/ 	.word	0x00000008
.L_9529:


//--------------------- .nv.info._ZN2at6native55_GLOBAL__N__de093ff9_22_ForeachBinaryOpList_cu_a911ec4325multi_tensor_apply_kernelINS1_18TensorListMetadataILi2EEENS1_24BinaryOpListAlphaFunctorIhLi2ELi2ELi0EEEJSt10multipliesIhEhEEEvT_T0_DpT1_ --------------------------
	.section	.nv.info._ZN2at6native55_GLOBAL__N__de093ff9_22_ForeachBinaryOpList_cu_a911ec4325multi_tensor_apply_kernelINS1_18TensorListMetadataILi2EEENS1_24BinaryOpListAlphaFunctorIhLi2ELi2ELi0EEEJSt10multipliesIhEhEEEvT_T0_DpT1_,"",@"SHT_CUDA_INFO"
	.sectionflags	@""
	.align	4


	//----- nvinfo : EIATTR_CUDA_API_VERSION
	.align		4
        /*0000*/ 	.byte	0x04, 0x37
        /*0002*/ 	.short	(.L_9531 - .L_9530)
.L_9530:
        /*0004*/ 	.word	0x00000082


	//----- nvinfo : EIATTR_KPARAM_INFO
	.align		4
.L_9531:
        /*0008*/ 	.byte	0x04, 0x17
        /*000a*/ 	.short	(.L_9533 - .L_9532)
.L_9532:
        /*000c*/ 	.word	0x00000000
        /*0010*/ 	.short	0x0003
        /*0012*/ 	.short	0x0c4a
        /*0014*/ 	.byte	0x00, 0xf0, 0x05, 0x00


	//----- nvinfo : EIATTR_KPARAM_INFO
	.align		4
.L_9533:
        /*0018*/ 	.byte	0x04, 0x17
        /*001a*/ 	.short	(.L_9535 - .L_9534)
.L_9534:
        /*001c*/ 	.word	0x00000000
        /*0020*/ 	.short	0x0002
        /*0022*/ 	.short	0x0c49
        /*0024*/ 	.byte	0x00, 0xf0, 0x05, 0x00


	//----- nvinfo : EIATTR_KPARAM_INFO
	.align		4
.L_9535:
        /*0028*/ 	.byte	0x04, 0x17
        /*002a*/ 	.short	(.L_9537 - .L_9536)
.L_9536:
        /*002c*/ 	.word	0x00000000
        /*0030*/ 	.short	0x0001
        /*0032*/ 	.short	0x0c48
        /*0034*/ 	.byte	0x00, 0xf0, 0x05, 0x00


	//----- nvinfo : EIATTR_KPARAM_INFO
	.align		4
.L_9537:
        /*0038*/ 	.byte	0x04, 0x17
        /*003a*/ 	.short	(.L_9539 - .L_9538)
.L_9538:
        /*003c*/ 	.word	0x00000000
        /*0040*/ 	.short	0x0000
        /*0042*/ 	.short	0x0000
        /*0044*/ 	.byte	0x00, 0xf0, 0x21, 0x31


	//----- nvinfo : EIATTR_SPARSE_MMA_MASK
	.align		4
.L_9539:
        /*0048*/ 	.byte	0x03, 0x50
        /*004a*/ 	.short	0x0000


	//----- nvinfo : EIATTR_MAXREG_COUNT
	.align		4
        /*004c*/ 	.byte	0x03, 0x1b
        /*004e*/ 	.short	0x0080


	//----- nvinfo : EIATTR_MERCURY_ISA_VERSION
	.align		4
        /*0050*/ 	.byte	0x03, 0x5f
        /*0052*/ 	.short	0x0101


	//----- nvinfo : EIATTR_VRC_CTA_INIT_COUNT
	.align		4
        /*0054*/ 	.byte	0x02, 0x4a
	.zero		1
	.zero		1


	//----- nvinfo : EIATTR_EXIT_INSTR_OFFSETS
	.align		4
        /*0058*/ 	.byte	0x04, 0x1c
        /*005a*/ 	.short	(.L_9541 - .L_9540)


	//   ....[0]....
.L_9540:
        /*005c*/ 	.word	0x00000170


	//   ....[1]....
        /*0060*/ 	.word	0x00000920


	//   ....[2]....
        /*0064*/ 	.word	0x00000970


	//   ....[3]....
        /*0068*/ 	.word	0x00000d00


	//----- nvinfo : EIATTR_MAX_THREADS
	.align		4
.L_9541:
        /*006c*/ 	.byte	0x04, 0x05
        /*006e*/ 	.short	(.L_9543 - .L_9542)
.L_9542:
        /*0070*/ 	.word	0x00000200
        /*0074*/ 	.word	0x00000001
        /*0078*/ 	.word	0x00000001


	//----- nvinfo : EIATTR_CRS_STACK_SIZE
	.align		4
.L_9543:
        /*007c*/ 	.byte	0x04, 0x1e
        /*007e*/ 	.short	(.L_9545 - .L_9544)
.L_9544:
        /*0080*/ 	.word	0x00000000


	//----- nvinfo : EIATTR_CBANK_PARAM_SIZE
	.align		4
.L_9545:
        /*0084*/ 	.byte	0x03, 0x19
        /*0086*/ 	.short	0x0c4b


	//----- nvinfo : EIATTR_PARAM_CBANK
	.align		4
        /*0088*/ 	.byte	0x04, 0x0a
        /*008a*/ 	.short	(.L_9547 - .L_9546)
	.align		4
.L_9546:
        /*008c*/ 	.word	index@(.nv.constant0._ZN2at6native55_GLOBAL__N__de093ff9_22_ForeachBinaryOpList_cu_a911ec4325multi_tensor_apply_kernelINS1_18TensorListMetadataILi2EEENS1_24BinaryOpListAlphaFunctorIhLi2ELi2ELi0EEEJSt10multipliesIhEhEEEvT_T0_DpT1_)
        /*0090*/ 	.short	0x0380
        /*0092*/ 	.short	0x0c4b


	//----- nvinfo : EIATTR_SW_WAR
	.align		4
.L_9547:
        /*0094*/ 	.byte	0x04, 0x36
        /*0096*/ 	.short	(.L_9549 - .L_9548)
.L_9548:
        /*0098*/ 	.word	0x00000008
.L_9549:


//--------------------- .nv.info._ZN2at6native55_GLOBAL__N__de093ff9_22_ForeachBinaryOpList_cu_a911ec4325multi_tensor_apply_kernelINS1_18TensorListMetadataILi3EEENS1_24BinaryOpListAlphaFunctorIN3c104HalfELi3ELi2ELi2EEEJSt5minusIfEfEEEvT_T0_DpT1_ --------------------------
	.section	.nv.info._ZN2at6native55_GLOBAL__N__de093ff9_22_ForeachBinaryOpList_cu_a911ec4325multi_tensor_apply_kernelINS1_18TensorListMetadataILi3EEENS1_24BinaryOpListAlphaFunctorIN3c104HalfELi3ELi2ELi2EEEJSt5minusIfEfEEEvT_T0_DpT1_,"",@"SHT_CUDA_INFO"
	.sectionflags	@""
	.align	4


	//----- nvinfo : EIATTR_CUDA_API_VERSION
	.align		4
        /*0000*/ 	.byte	0x04, 0x37
        /*0002*/ 	.short	(.L_9551 - .L_9550)
.L_9550:
        /*0004*/ 	.word	0x00000082


	//----- nvinfo : EIATTR_KPARAM_INFO
	.align		4
.L_9551:
        /*0008*/ 	.byte	0x04, 0x17
        /*000a*/ 	.short	(.L_9553 - .L_9552)
.L_9552:
        /*000c*/ 	.word	0x00000000
        /*0010*/ 	.short	0x0003
        /*0012*/ 	.short	0x0c4c
        /*0014*/ 	.byte	0x00, 0xf0, 0x11, 0x00


	//----- nvinfo : EIATTR_KPARAM_INFO
	.align		4
.L_9553:
        /*0018*/ 	.byte	0x04, 0x17
        /*001a*/ 	.short	(.L_9555 - .L_9554)
.L_9554:
        /*001c*/ 	.word	0x00000000
        /*0020*/ 	.short	0x0002
        /*0022*/ 	.short	0x0c49
        /*0024*/ 	.byte	0x00, 0xf0, 0x05, 0x00


	//----- nvinfo : EIATTR_KPARAM_INFO
	.align		4
.L_9555:
        /*0028*/ 	.byte	0x04, 0x17
        /*002a*/ 	.short	(.L_9557 - .L_9556)
.L_9556:
        /*002c*/ 	.word	0x00000000
        /*0030*/ 	.short	0x0001
        /*0032*/ 	.short	0x0c48
        /*0034*/ 	.byte	0x00, 0xf0, 0x05, 0x00


	//----- nvinfo : EIATTR_KPARAM_INFO
	.align		4
.L_9557:
        /*0038*/ 	.byte	0x04, 0x17
        /*003a*/ 	.short	(.L_9559 - .L_9558)
.L_9558:
        /*003c*/ 	.word	0x00000000
        /*0040*/ 	.short	0x0000
        /*0042*/ 	.short	0x0000
        /*0044*/ 	.byte	0x00, 0xf0, 0x21, 0x31


	//----- nvinfo : EIATTR_SPARSE_MMA_MASK
	.align		4
.L_9559:
        /*0048*/ 	.byte	0x03, 0x50
        /*004a*/ 	.short	0x0000


	//----- nvinfo : EIATTR_MAXREG_COUNT
	.align		4
        /*004c*/ 	.byte	0x03, 0x1b
        /*004e*/ 	.short	0x0080


	//----- nvinfo : EIATTR_MERCURY_ISA_VERSION
	.align		4
        /*0050*/ 	.byte	0x03, 0x5f
        /*0052*/ 	.short	0x0101


	//----- nvinfo : EIATTR_VRC_CTA_INIT_COUNT
	.align		4
        /*0054*/ 	.byte	0x02, 0x4a
	.zero		1
	.zero		1


	//----- nvinfo : EIATTR_EXIT_INSTR_OFFSETS
	.align		4
        /*0058*/ 	.byte	0x04, 0x1c
        /*005a*/ 	.short	(.L_9561 - .L_9560)


	//   ....[0]....
.L_9560:
        /*005c*/ 	.word	0x000001a0


	//   ....[1]....
        /*0060*/ 	.word	0x00000750


	//   ....[2]....
        /*0064*/ 	.word	0x000007a0


	//   ....[3]....
        /*0068*/ 	.word	0x00000a00


	//----- nvinfo : EIATTR_MAX_THREADS
	.align		4
.L_9561:
        /*006c*/ 	.byte	0x04, 0x05
        /*006e*/ 	.short	(.L_9563 - .L_9562)
.L_9562:
        /*0070*/ 	.word	0x00000200
        /*0074*/ 	.word	0x00000001
        /*0078*/ 	.word	0x00000001


	//----- nvinfo : EIATTR_CRS_STACK_SIZE
	.align		4
.L_9563:
        /*007c*/ 	.byte	0x04, 0x1e
        /*007e*/ 	.short	(.L_9565 - .L_9564)
.L_9564:
        /*0080*/ 	.word	0x00000000


	//----- nvinfo : EIATTR_CBANK_PARAM_SIZE
	.align		4
.L_9565:
        /*0084*/ 	.byte	0x03, 0x19
        /*0086*/ 	.short	0x0c50


	//----- nvinfo : EIATTR_PARAM_CBANK
	.align		4
        /*0088*/ 	.byte	0x04, 0x0a
        /*008a*/ 	.short	(.L_9567 - .L_9566)
	.align		4
.L_9566:
        /*008c*/ 	.word	index@(.nv.constant0._ZN2at6native55_GLOBAL__N__de093ff9_22_ForeachBinaryOpList_cu_a911ec4325multi_tensor_apply_kernelINS1_18TensorListMetadataILi3EEENS1_24BinaryOpListAlphaFunctorIN3c104HalfELi3ELi2ELi2EEEJSt5minusIfEfEEEvT_T0_DpT1_)
        /*0090*/ 	.short	0x0380
        /*0092*/ 	.short	0x0c50


	//----- nvinfo : EIATTR_SW_WAR
	.align		4
.L_9567:
        /*0094*/ 	.byte	0x04, 0x36
        /*0096*/ 	.short	(.L_9569 - .L_9568)
.L_9568:
        /*0098*/ 	.word	0x00000008
.L_9569:


//--------------------- .nv.info._ZN2at6native55_GLOBAL__N__de093ff9_22_ForeachBinaryOpList_cu_a911ec4325multi_tensor_apply_kernelINS1_18TensorListMetadataILi3EEENS1_24BinaryOpListAlphaFunctorIN3c108BFloat16ELi3ELi2ELi2EEEJSt5minusIfEfEEEvT_T0_DpT1_ --------------------------
	.section	.nv.info._ZN2at6native55_GLOBAL__N__de093ff9_22_ForeachBinaryOpList_cu_a911ec4325multi_tensor_apply_kernelINS1_18TensorListMetadataILi3EEENS1_24BinaryOpListAlphaFunctorIN3c108BFloat16ELi3ELi2ELi2EEEJSt5minusIfEfEEEvT_T0_DpT1_,"",@"SHT_CUDA_INFO"
	.sectionflags	@""
	.align	4


	//----- nvinfo : EIATTR_CUDA_API_VERSION
	.align		4
        /*0000*/ 	.byte	0x04, 0x37
        /*0002*/ 	.short	(.L_9571 - .L_9570)
.L_9570:
        /*0004*/ 	.word	0x00000082


	//----- nvinfo : EIATTR_KPARAM_INFO
	.align		4
.L_9571:
        /*0008*/ 	.byte	0x04, 0x17
        /*000a*/ 	.short	(.L_9573 - .L_9572)
.L_9572:
        /*000c*/ 	.word	0x00000000
        /*0010*/ 	.short	0x0003
        /*0012*/ 	.short	0x0c4c
        /*0014*/ 	.byte	0x00, 0xf0, 0x11, 0x00


	//----- nvinfo : EIATTR_KPARAM_INFO
	.align		4
.L_9573:
        /*0018*/ 	.byte	0x04, 0x17
        /*001a*/ 	.short	(.L_9575 - .L_9574)
.L_9574:
        /*001c*/ 	.word	0x00000000
        /*0020*/ 	.short	0x0002
        /*0022*/ 	.short	0x0c49
        /*0024*/ 	.byte	0x00, 0xf0, 0x05, 0x00


	//----- nvinfo : EIATTR_KPARAM_INFO
	.align		4
.L_9575:
        /*0028*/ 	.byte	0x04, 0x17
        /*002a*/ 	.short	(.L_9577 - .L_9576)
.L_9576:
        /*002c*/ 	.word	0x00000000
        /*0030*/ 	.short	0x0001
        /*0032*/ 	.short	0x0c48
        /*0034*/ 	.byte	0x00, 0xf0, 0x05, 0x00


	//----- nvinfo : EIATTR_KPARAM_INFO
	.align		4
.L_9577:
        /*0038*/ 	.byte	0x04, 0x17
        /*003a*/ 	.short	(.L_9579 - .L_9578)
.L_9578:
        /*003c*/ 	.word	0x00000000
        /*0040*/ 	.short	0x0000
        /*0042*/ 	.short	0x0000
        /*0044*/ 	.byte	0x00, 0xf0, 0x21, 0x31


	//----- nvinfo : EIATTR_SPARSE_MMA_MASK
	.align		4
.L_9579:
        /*0048*/ 	.byte	0x03, 0x50
        /*004a*/ 	.short	0x0000


	//----- nvinfo : EIATTR_MAXREG_COUNT
	.align		4
        /*004c*/ 	.byte	0x03, 0x1b
        /*004e*/ 	.short	0x0080


	//----- nvinfo : EIATTR_MERCURY_ISA_VERSION
	.align		4
        /*0050*/ 	.byte	0x03, 0x5f
        /*0052*/ 	.short	0x0101


	//----- nvinfo : EIATTR_VRC_CTA_INIT_COUNT
	.align		4
        /*0054*/ 	.byte	0x02, 0x4a
	.zero		1
	.zero		1


	//----- nvinfo : EIATTR_EXIT_INSTR_OFFSETS
	.align		4
        /*0058*/ 	.byte	0x04, 0x1c
        /*005a*/ 	.short	(.L_9581 - .L_9580)


	//   ....[0]....
.L_9580:
        /*005c*/ 	.word	0x000001a0


	//   ....[1]....
        /*0060*/ 	.word	0x00000750


	//   ....[2]....
        /*0064*/ 	.word	0x000007a0


	//   ....[3]....
        /*0068*/ 	.word	0x00000a40


	//----- nvinfo : EIATTR_MAX_THREADS
	.align		4
.L_9581:
        /*006c*/ 	.byte	0x04, 0x05
        /*006e*/ 	.short	(.L_9583 - .L_9582)
.L_9582:
        /*0070*/ 	.word	0x00000200
        /*0074*/ 	.word	0x00000001
        /*0078*/ 	.word	0x00000001


	//----- nvinfo : EIATTR_CRS_STACK_SIZE
	.align		4
.L_9583:
        /*007c*/ 	.byte	0x04, 0x1e
        /*007e*/ 	.short	(.L_9585 - .L_9584)
.L_9584:
        /*0080*/ 	.word	0x00000000


	//----- nvinfo : EIATTR_CBANK_PARAM_SIZE
	.align		4
.L_9585:
        /*0084*/ 	.byte	0x03, 0x19
        /*0086*/ 	.short	0x0c50


	//----- nvinfo : EIATTR_PARAM_CBANK
	.align		4
        /*0088*/ 	.byte	0x04, 0x0a
        /*008a*/ 	.short	(.L_9587 - .L_9586)
	.align		4
.L_9586:
        /*008c*/ 	.word	index@(.nv.constant0._ZN2at6native55_GLOBAL__N__de093ff9_22_ForeachBinaryOpList_cu_a911ec4325multi_tensor_apply_kernelINS1_18TensorListMetadataILi3EEENS1_24BinaryOpListAlphaFunctorIN3c108BFloat16ELi3ELi2ELi2EEEJSt5minusIfEfEEEvT_T0_DpT1_)
        /*0090*/ 	.short	0x0380
        /*0092*/ 	.short	0x0c50


	//----- nvinfo : EIATTR_SW_WAR
	.align		4
.L_9587:
        /*0094*/ 	.byte	0x04, 0x36
        /*0096*/ 	.short	(.L_9589 - .L_9588)
.L_9588:
        /*0098*/ 	.word	0x00000008
.L_9589:


//--------------------- .nv.info._ZN2at6native55_GLOBAL__N__de093ff9_22_ForeachBinaryOpList_cu_a911ec4325multi_tensor_apply_kernelINS1_18TensorListMetadataILi3EEENS1_24BinaryOpListAlphaFunctorIbLi3ELi2ELi2EEEJSt5minusIbEbEEEvT_T0_DpT1_ --------------------------
	.section	.nv.info._ZN2at6native55_GLOBAL__N__de093ff9_22_ForeachBinaryOpList_cu_a911ec4325multi_tensor_apply_kernelINS1_18TensorListMetadataILi3EEENS1_24BinaryOpListAlphaFunctorIbLi3ELi2ELi2EEEJSt5minusIbEbEEEvT_T0_DpT1_,"",@"SHT_CUDA_INFO"
	.sectionflags	@""
	.align	4


	//----- nvinfo : EIATTR_CUDA_API_VERSION
	.align		4
        /*0000*/ 	.byte	0x04, 0x37
        /*0002*/ 	.short	(.L_9591 - .L_9590)
.L_9590:
        /*0004*/ 	.word	0x00000082


	//----- nvinfo : EIATTR_KPARAM_INFO
	.align		4
.L_9591:
        /*0008*/ 	.byte	0x04, 0x17
        /*000a*/ 	.short	(.L_9593 - .L_9592)
.L_9592:
        /*000c*/ 	.word	0x00000000
        /*0010*/ 	.short	0x0003
        /*0012*/ 	.short	0x0c4a
        /*0014*/ 	.byte	0x00, 0xf0, 0x05, 0x00


	//----- nvinfo : EIATTR_KPARAM_INFO
	.align		4
.L_9593:
        /*0018*/ 	.byte	0x04, 0x17
        /*001a*/ 	.short	(.L_9595 - .L_9594)
.L_9594:
        /*001c*/ 	.word	0x00000000
        /*0020*/ 	.short	0x0002
        /*0022*/ 	.short	0x0c49
        /*0024*/ 	.byte	0x00, 0xf0, 0x05, 0x00


	//----- nvinfo : EIATTR_KPARAM_INFO
	.align		4
.L_9595:
        /*0028*/ 	.byte	0x04, 0x17
        /*002a*/ 	.short	(.L_9597 - .L_9596)
.L_9596:
        /*002c*/ 	.word	0x00000000
        /*0030*/ 	.short	0x0001
        /*0032*/ 	.short	0x0c48
        /*0034*/ 	.byte	0x00, 0xf0, 0x05, 0x00


	//----- nvinfo : EIATTR_KPARAM_INFO
	.align		4
.L_9597:
        /*0038*/ 	.byte	0x04, 0x17
        /*003a*/ 	.short	(.L_9599 - .L_9598)
.L_9598:
        /*003c*/ 	.word	0x00000000
        /*0040*/ 	.short	0x0000
        /*0042*/ 	.short	0x0000
        /*0044*/ 	.byte	0x00, 0xf0, 0x21, 0x31


	//----- nvinfo : EIATTR_SPARSE_MMA_MASK
	.align		4
.L_9599:
        /*0048*/ 	.byte	0x03, 0x50
        /*004a*/ 	.short	0x0000


	//----- nvinfo : EIATTR_MAXREG_COUNT
	.align		4
        /*004c*/ 	.byte	0x03, 0x1b
        /*004e*/ 	.short	0x0080


	//----- nvinfo : EIATTR_MERCURY_ISA_VERSION
	.align		4
        /*0050*/ 	.byte	0x03, 0x5f
        /*0052*/ 	.short	0x0101


	//----- nvinfo : EIATTR_VRC_CTA_INIT_COUNT
	.align		4
        /*0054*/ 	.byte	0x02, 0x4a
	.zero		1
	.zero		1


	//----- nvinfo : EIATTR_EXIT_INSTR_OFFSETS
	.align		4
        /*0058*/ 	.byte	0x04, 0x1c
        /*005a*/ 	.short	(.L_9601 - .L_9600)


	//   ....[0]....
.L_9600:
        /*005c*/ 	.word	0x000001a0


	//   ....[1]....
        /*0060*/ 	.word	0x000008d0


	//   ....[2]....
        /*0064*/ 	.word	0x00000920


	//   ....[3]....
        /*0068*/ 	.word	0x00000c20


	//----- nvinfo : EIATTR_MAX_THREADS
	.align		4
.L_9601:
        /*006c*/ 	.byte	0x04, 0x05
        /*006e*/ 	.short	(.L_9603 - .L_9602)
.L_9602:
        /*0070*/ 	.word	0x00000200
        /*0074*/ 	.word	0x00000001
        /*0078*/ 	.word	0x00000001


	//----- nvinfo : EIATTR_CRS_STACK_SIZE
	.align		4
.L_9603:
        /*007c*/ 	.byte	0x04, 0x1e
        /*007e*/ 	.short	(.L_9605 - .L_9604)
.L_9604:
        /*0080*/ 	.word	0x00000000


	//----- nvinfo : EIATTR_CBANK_PARAM_SIZE
	.align		4
.L_9605:
        /*0084*/ 	.byte	0x03, 0x19
        /*0086*/ 	.short	0x0c4b


	//----- nvinfo : EIATTR_PARAM_CBANK
	.align		4
        /*0088*/ 	.byte	0x04, 0x0a
        /*008a*/ 	.short	(.L_9607 - .L_9606)
	.align		4
.L_9606:
        /*008c*/ 	.word	index@(.nv.constant0._ZN2at6native55_GLOBAL__N__de093ff9_22_ForeachBinaryOpList_cu_a911ec4325multi_tensor_apply_kernelINS1_18TensorListMetadataILi3EEENS1_24BinaryOpListAlphaFunctorIbLi3ELi2ELi2EEEJSt5minusIbEbEEEvT_T0_DpT1_)
        /*0090*/ 	.short	0x0380
        /*0092*/ 	.short	0x0c4b


	//----- nvinfo : EIATTR_SW_WAR
	.align		4
.L_9607:
        /*0094*/ 	.byte	0x04, 0x36
        /*0096*/ 	.short	(.L_9609 - .L_9608)
.L_9608:
        /*0098*/ 	.word	0x00000008
.L_9609:


//--------------------- .nv.info._ZN2at6native55_GLOBAL__N__de093ff9_22_ForeachBinaryOpList_cu_a911ec4325multi_tensor_apply_kernelINS1_18TensorListMetadataILi3EEENS1_24BinaryOpListAlphaFunctorIN3c107complexIfEELi3ELi2ELi2EEEJSt5minusIS8_ES8_EEEvT_T0_DpT1_ --------------------------
	.section	.nv.info._ZN2at6native55_GLOBAL__N__de093ff9_22_ForeachBinaryOpList_cu_a911ec4325multi_tensor_apply_kernelINS1_18TensorListMetadataILi3EEENS1_24BinaryOpListAlphaFunctorIN3c107complexIfEELi3ELi2ELi2EEEJSt5minusIS8_ES8_EEEvT_T0_DpT1_,"",@"SHT_CUDA_INFO"
	.sectionflags	@""
	.align	4


	//----- nvinfo : EIATTR_CUDA_API_VERSION
	.align		4
        /*0000*/ 	.byte	0x04, 0x37
        /*0002*/ 	.short	(.L_9611 - .L_9610)
.L_9610:
        /*0004*/ 	.word	0x00000082


	//----- nvinfo : EIATTR_KPARAM_INFO
	.align		4
.L_9611:
        /*0008*/ 	.byte	0x04, 0x17
        /*000a*/ 	.short	(.L_9613 - .L_9612)
.L_9612:
        /*000c*/ 	.word	0x00000000
        /*0010*/ 	.short	0x0003
        /*0012*/ 	.short	0x0c50
        /*0014*/ 	.byte	0x00, 0xf0, 0x21, 0x00


	//----- nvinfo : EIATTR_KPARAM_INFO
	.align		4
.L_9613:
        /*0018*/ 	.byte	0x04, 0x17
        /*001a*/ 	.short	(.L_9615 - .L_9614)
.L_9614:
        /*001c*/ 	.word	0x00000000
        /*0020*/ 	.short	0x0002
        /*0022*/ 	.short	0x0c49
        /*0024*/ 	.byte	0x00, 0xf0, 0x05, 0x00


	//----- nvinfo : EIATTR_KPARAM_INFO
	.align		4
.L_9615:
        /*0028*/ 	.byte	0x04, 0x17
        /*002a*/ 	.short	(.L_9617 - .L_9616)
.L_9616:
        /*002c*/ 	.word	0x00000000
        /*0030*/ 	.short	0x0001
        /*0032*/ 	.short	0x0c48
        /*0034*/ 	.byte	0x00, 0xf0, 0x05, 0x00


	//----- nvinfo : EIATTR_KPARAM_INFO
	.align		4
.L_9617:
        /*0038*/ 	.byte	0x04, 0x17
        /*003a*/ 	.short	(.L_9619 - .L_9618)
.L_9618:
        /*003c*/ 	.word	0x00000000
        /*0040*/ 	.short	0x0000
        /*0042*/ 	.short	0x0000
        /*0044*/ 	.byte	0x00, 0xf0, 0x21, 0x31


	//----- nvinfo : EIATTR_SPARSE_MMA_MASK
	.align		4
.L_9619:
        /*0048*/ 	.byte	0x03, 0x50
        /*004a*/ 	.short	0x0000


	//----- nvinfo : EIATTR_MAXREG_COUNT
	.align		4
        /*004c*/ 	.byte	0x03, 0x1b
        /*004e*/ 	.short	0x0080


	//----- nvinfo : EIATTR_MERCURY_ISA_VERSION
	.align		4
        /*0050*/ 	.byte	0x03, 0x5f
        /*0052*/ 	.short	0x0101


	//----- nvinfo : EIATTR_VRC_CTA_INIT_COUNT
	.align		4
        /*0054*/ 	.byte	0x02, 0x4a
	.zero		1
	.zero		1


	//----- nvinfo : EIATTR_EXIT_INSTR_OFFSETS
	.align		4
        /*0058*/ 	.byte	0x04, 0x1c
        /*005a*/ 	.short	(.L_9621 - .L_9620)


	//   ....[0]....
.L_9620:
        /*005c*/ 	.word	0x000001a0


	//   ....[1]....
        /*0060*/ 	.word	0x000007d0


	//   ....[2]....
        /*0064*/ 	.word	0x00000820


	//   ....[3]....
        /*0068*/ 	.word	0x00000b20


	//----- nvinfo : EIATTR_MAX_THREADS
	.align		4
.L_9621:
        /*006c*/ 	.byte	0x04, 0x05
        /*006e*/ 	.short	(.L_9623 - .L_9622)
.L_9622:
        /*0070*/ 	.word	0x00000200
        /*0074*/ 	.word	0x00000001
        /*0078*/ 	.word	0x00000001


	//----- nvinfo : EIATTR_CRS_STACK_SIZE
	.align		4
.L_9623:
        /*007c*/ 	.byte	0x04, 0x1e
        /*007e*/ 	.short	(.L_9625 - .L_9624)
.L_9624:
        /*0080*/ 	.word	0x00000000


	//----- nvinfo : EIATTR_CBANK_PARAM_SIZE
	.align		4
.L_9625:
        /*0084*/ 	.byte	0x03, 0x19
        /*0086*/ 	.short	0x0c58


	//----- nvinfo : EIATTR_PARAM_CBANK
	.align		4
        /*0088*/ 	.byte	0x04, 0x0a
        /*008a*/ 	.short	(.L_9627 - .L_9626)
	.align		4
.L_9626:
        /*008c*/ 	.word	index@(.nv.constant0._ZN2at6native55_GLOBAL__N__de093ff9_22_ForeachBinaryOpList_cu_a911ec4325multi_tensor_apply_kernelINS1_18TensorListMetadataILi3EEENS1_24BinaryOpListAlphaFunctorIN3c107complexIfEELi3ELi2ELi2EEEJSt5minusIS8_ES8_EEEvT_T0_DpT1_)
        /*0090*/ 	.short	0x0380
        /*0092*/ 	.short	0x0c58


	//----- nvinfo : EIATTR_SW_WAR
	.align		4
.L_9627:
        /*0094*/ 	.byte	0x04, 0x36
        /*0096*/ 	.short	(.L_9629 - .L_9628)
.L_9628:
        /*0098*/ 	.word	0x00000008
.L_9629:


//--------------------- .nv.info._ZN2at6native55_GLOBAL__N__de093ff9_22_ForeachBinaryOpList_cu_a911ec4325multi_tensor_apply_kernelINS1_18TensorListMetadataILi3EEENS1_24BinaryOpListAlphaFunctorIN3c107complexIdEELi3ELi2ELi2EEEJSt5minusIS8_ES8_EEEvT_T0_DpT1_ --------------------------
	.section	.nv.info._ZN2at6native55_GLOBAL__N__de093ff9_22_ForeachBinaryOpList_cu_a911ec4325multi_tensor_apply_kernelINS1_18TensorListMetadataILi3EEENS1_24BinaryOpListAlphaFunctorIN3c107complexIdEELi3ELi2ELi2EEEJSt5minusIS8_ES8_EEEvT_T0_DpT1_,"",@"SHT_CUDA_INFO"
	.sectionflags	@""
	.align	4


	//----- nvinfo : EIATTR_CUDA_API_VERSION
	.align		4
        /*0000*/ 	.byte	0x04, 0x37
        /*0002*/ 	.short	(.L_9631 - .L_9630)
.L_9630:
        /*0004*/ 	.word	0x00000082


	//----- nvinfo : EIATTR_KPARAM_INFO
	.align		4
.L_9631:
        /*0008*/ 	.byte	0x04, 0x17
        /*000a*/ 	.short	(.L_9633 - .L_9632)
.L_9632:
        /*000c*/ 	.word	0x00000000
        /*0010*/ 	.short	0x0003
        /*0012*/ 	.short	0x0c50
        /*0014*/ 	.byte	0x00, 0xf0, 0x41, 0x00


	//----- nvinfo : EIATTR_KPARAM_INFO
	.align		4
.L_9633:
        /*0018*/ 	.byte	0x04, 0x17
        /*001a*/ 	.short	(.L_9635 - .L_9634)
.L_9634:
        /*001c*/ 	.word	0x00000000
        /*0020*/ 	.short	0x0002
        /*0022*/ 	.short	0x0c49
        /*0024*/ 	.byte	0x00, 0xf0, 0x05, 0x00


	//----- nvinfo : EIATTR_KPARAM_INFO
	.align		4
.L_9635:
        /*0028*/ 	.byte	0x04, 0x17
        /*002a*/ 	.short	(.L_9637 - .L_9636)
.L_9636:
        /*002c*/ 	.word	0x00000000
        /*0030*/ 	.short	0x0001
        /*0032*/ 	.short	0x0c48
        /*0034*/ 	.byte	0x00, 0xf0, 0x05, 0x00


	//----- nvinfo : EIATTR_KPARAM_INFO
	.align		4
.L_9637:
        /*0038*/ 	.byte	0x04, 0x17
        /*003a*/ 	.short	(.L_9639 - .L_9638)
.L_9638:
        /*003c*/ 	.word	0x00000000
        /*0040*/ 	.short	0x0000
        /*0042*/ 	.short	0x0000
        /*0044*/ 	.byte	0x00, 0xf0, 0x21, 0x31


	//----- nvinfo : EIATTR_SPARSE_MMA_MASK
	.align		4
.L_9639:
        /*0048*/ 	.byte	0x03, 0x50
        /*004a*/ 	.short	0x0000


	//----- nvinfo : EIATTR_MAXREG_COUNT
	.align		4
        /*004c*/ 	.byte	0x03, 0x1b
        /*004e*/ 	.short	0x0080


	//----- nvinfo : EIATTR_MERCURY_ISA_VERSION
	.align		4
        /*0050*/ 	.byte	0x03, 0x5f
        /*0052*/ 	.short	0x0101


	//----- nvinfo : EIATTR_VRC_CTA_INIT_COUNT
	.align		4
        /*0054*/ 	.byte	0x02, 0x4a
	.zero		1
	.zero		1


	//----- nvinfo : EIATTR_EXIT_INSTR_OFFSETS
	.align		4
        /*0058*/ 	.byte	0x04, 0x1c
        /*005a*/ 	.short	(.L_9641 - .L_9640)


	//   ....[0]....
.L_9640:
        /*005c*/ 	.word	0x00000190


	//   ....[1]....
        /*0060*/ 	.word	0x00000850


	//   ....[2]....
        /*0064*/ 	.word	0x000008a0


	//   ....[3]....
        /*0068*/ 	.word	0x00000bd0


	//----- nvinfo : EIATTR_MAX_THREADS
	.align		4
.L_9641:
        /*006c*/ 	.byte	0x04, 0x05
        /*006e*/ 	.short	(.L_9643 - .L_9642)
.L_9642:
        /*0070*/ 	.word	0x00000200
        /*0074*/ 	.word	0x00000001
        /*0078*/ 	.word	0x00000001


	//----- nvinfo : EIATTR_CRS_STACK_SIZE
	.align		4
.L_9643:
        /*007c*/ 	.byte	0x04, 0x1e
        /*007e*/ 	.short	(.L_9645 - .L_9644)
.L_9644:
        /*0080*/ 	.word	0x00000000


	//----- nvinfo : EIATTR_CBANK_PARAM_SIZE
	.align		4
.L_9645:
        /*0084*/ 	.byte	0x03, 0x19
        /*0086*/ 	.short	0x0c60


	//----- nvinfo : EIATTR_PARAM_CBANK
	.align		4
        /*0088*/ 	.byte	0x04, 0x0a
        /*008a*/ 	.short	(.L_9647 - .L_9646)
	.align		4
.L_9646:
        /*008c*/ 	.word	index@(.nv.constant0._ZN2at6native55_GLOBAL__N__de093ff9_22_ForeachBinaryOpList_cu_a911ec4325multi_tensor_apply_kernelINS1_18TensorListMetadataILi3EEENS1_24BinaryOpListAlphaFunctorIN3c107complexIdEELi3ELi2ELi2EEEJSt5minusIS8_ES8_EEEvT_T0_DpT1_)
        /*0090*/ 	.short	0x0380
        /*0092*/ 	.short	0x0c60


	//----- nvinfo : EIATTR_SW_WAR
	.align		4
.L_9647:
        /*0094*/ 	.byte	0x04, 0x36
        /*0096*/ 	.short	(.L_9649 - .L_9648)
.L_9648:
        /*0098*/ 	.word	0x00000008
.L_9649:


//--------------------- .nv.info._ZN2at6native55_GLOBAL__N__de093ff9_22_ForeachBinaryOpList_cu_a911ec4325multi_tensor_apply_kernelINS1_18TensorListMetadataILi3EEENS1_24BinaryOpListAlphaFunctorIfLi3ELi2ELi2EEEJSt5minusIfEfEEEvT_T0_DpT1_ --------------------------
	.section	.nv.info._ZN2at6native55_GLOBAL__N__de093ff9_22_ForeachBinaryOpList_cu_a911ec4325multi_tensor_apply_kernelINS1_18TensorListMetadataILi3EEENS1_24BinaryOpListAlphaFunctorIfLi3ELi2ELi2EEEJSt5minusIfEfEEEvT_T0_DpT1_,"",@"SHT_CUDA_INFO"
	.sectionflags	@""
	.align	4


	//----- nvinfo : EIATTR_CUDA_API_VERSION
	.align		4
        /*0000*/ 	.byte	0x04, 0x37
        /*0002*/ 	.short	(.L_9651 - .L_9650)
.L_9650:
        /*0004*/ 	.word	0x00000082


	//----- nvinfo : EIATTR_KPARAM_INFO
	.align		4
.L_9651:
        /*0008*/ 	.byte	0x04, 0x17
        /*000a*/ 	.short	(.L_9653 - .L_9652)
.L_9652:
        /*000c*/ 	.word	0x00000000
        /*0010*/ 	.short	0x0003
        /*0012*/ 	.short	0x0c4c
        /*0014*/ 	.byte	0x00, 0xf0, 0x11, 0x00


	//----- nvinfo : EIATTR_KPARAM_INFO
	.align		4
.L_9653:
        /*0018*/ 	.byte	0x04, 0x17
        /*001a*/ 	.short	(.L_9655 - .L_9654)
.L_9654:
        /*001c*/ 	.word	0x00000000
        /*0020*/ 	.short	0x0002
        /*0022*/ 	.short	0x0c49
        /*0024*/ 	.byte	0x00, 0xf0, 0x05, 0x00


	//----- nvinfo : EIATTR_KPARAM_INFO
	.align		4
.L_9655:
        /*0028*/ 	.byte	0x04, 0x17
        /*002a*/ 	.short	(.L_9657 - .L_9656)
.L_9656:
        /*002c*/ 	.word	0x00000000
        /*0030*/ 	.short	0x0001
        /*0032*/ 	.short	0x0c48
        /*0034*/ 	.byte	0x00, 0xf0, 0x05, 0x00


	//----- nvinfo : EIATTR_KPARAM_INFO
	.align		4
.L_9657:
        /*0038*/ 	.byte	0x04, 0x17
        /*003a*/ 	.short	(.L_9659 - .L_9658)
.L_9658:
        /*003c*/ 	.word	0x00000000
        /*0040*/ 	.short	0x0000
        /*0042*/ 	.short	0x0000
        /*0044*/ 	.byte	0x00, 0xf0, 0x21, 0x31


	//----- nvinfo : EIATTR_SPARSE_MMA_MASK
	.align		4
.L_9659:
        /*0048*/ 	.byte	0x03, 0x50
        /*004a*/ 	.short	0x0000


	//----- nvinfo : EIATTR_MAXREG_COUNT
	.align		4
        /*004c*/ 	.byte	0x03, 0x1b
        /*004e*/ 	.short	0x0080


	//----- nvinfo : EIATTR_MERCURY_ISA_VERSION
	.align		4
        /*0050*/ 	.byte	0x03, 0x5f
        /*0052*/ 	.short	0x0101


	//----- nvinfo : EIATTR_VRC_CTA_INIT_COUNT
	.align		4
        /*0054*/ 	.byte	0x02, 0x4a
	.zero		1
	.zero		1


	//----- nvinfo : EIATTR_EXIT_INSTR_OFFSETS
	.align		4
        /*0058*/ 	.byte	0x04, 0x1c
        /*005a*/ 	.short	(.L_9661 - .L_9660)


	//   ....[0]....
.L_9660:
        /*005c*/ 	.word	0x000001a0


	//   ....[1]....
        /*0060*/ 	.word	0x00000660


	//   ....[2]....
        /*0064*/ 	.word	0x000006b0


	//   ....[3]....
        /*0068*/ 	.word	0x00000870


	//----- nvinfo : EIATTR_MAX_THREADS
	.align		4
.L_9661:
        /*006c*/ 	.byte	0x04, 0x05
        /*006e*/ 	.short	(.L_9663 - .L_9662)
.L_9662:
        /*0070*/ 	.word	0x00000200
        /*0074*/ 	.word	0x00000001
        /*0078*/ 	.word	0x00000001


	//----- nvinfo : EIATTR_CRS_STACK_SIZE
	.align		4
.L_9663:
        /*007c*/ 	.byte	0x04, 0x1e
        /*007e*/ 	.short	(.L_9665 - .L_9664)
.L_9664:
        /*0080*/ 	.word	0x00000000


	//----- nvinfo : EIATTR_CBANK_PARAM_SIZE
	.align		4
.L_9665:
        /*0084*/ 	.byte	0x03, 0x19
        /*0086*/ 	.short	0x0c50


	//----- nvinfo : EIATTR_PARAM_CBANK
	.align		4
        /*0088*/ 	.byte	0x04, 0x0a
        /*008a*/ 	.short	(.L_9667 - .L_9666)
	.align		4
.L_9666:
        /*008c*/ 	.word	index@(.nv.constant0._ZN2at6native55_GLOBAL__N__de093ff9_22_ForeachBinaryOpList_cu_a911ec4325multi_tensor_apply_kernelINS1_18TensorListMetadataILi3EEENS1_24BinaryOpListAlphaFunctorIfLi3ELi2ELi2EEEJSt5minusIfEfEEEvT_T0_DpT1_)
        /*0090*/ 	.short	0x0380
        /*0092*/ 	.short	0x0c50


	//----- nvinfo : EIATTR_SW_WAR
	.align		4
.L_9667:
        /*0094*/ 	.byte	0x04, 0x36
        /*0096*/ 	.short	(.L_9669 - .L_9668)
.L_9668:
        /*0098*/ 	.word	0x00000008
.L_9669:


//--------------------- .nv.info._ZN2at6native55_GLOBAL__N__de093ff9_22_ForeachBinaryOpList_cu_a911ec4325multi_tensor_apply_kernelINS1_18TensorListMetadataILi3EEENS1_24BinaryOpListAlphaFunctorIdLi3ELi2ELi2EEEJSt5minusIdEdEEEvT_T0_DpT1_ --------------------------
	.section	.nv.info._ZN2at6native55_GLOBAL__N__de093ff9_22_ForeachBinaryOpList_cu_a911ec4325multi_tensor_apply_kernelINS1_18TensorListMetadataILi3EEENS1_24BinaryOpListAlphaFunctorIdLi3ELi2ELi2EEEJSt5minusIdEdEEEvT_T0_DpT1_,"",@"SHT_CUDA_INFO"
	.sectionflags	@""
	.align	4


	//----- nvinfo : EIATTR_CUDA_API_VERSION
	.align		4
        /*0000*/ 	.byte	0x04, 0x37
        /*0002*/ 	.short	(.L_9671 - .L_9670)
.L_9670:
        /*0004*/ 	.word	0x00000082


	//----- nvinfo : EIATTR_KPARAM_INFO
	.align		4
.L_9671:
        /*0008*/ 	.byte	0x04, 0x17
        /*000a*/ 	.short	(.L_9673 - .L_9672)
.L_9672:
        /*000c*/ 	.word	0x00000000
        /*0010*/ 	.short	0x0003
        /*0012*/ 	.short	0x0c50
        /*0014*/ 	.byte	0x00, 0xf0, 0x21, 0x00


	//----- nvinfo : EIATTR_KPARAM_INFO
	.align		4
.L_9673:
        /*0018*/ 	.byte	0x04, 0x17
        /*001a*/ 	.short	(.L_9675 - .L_9674)
.L_9674:
        /*001c*/ 	.word	0x00000000
        /*0020*/ 	.short	0x0002
        /*0022*/ 	.short	0x0c49
        /*0024*/ 	.byte	0x00, 0xf0, 0x05, 0x00


	//----- nvinfo : EIATTR_KPARAM_INFO
	.align		4
.L_9675:
        /*0028*/ 	.byte	0x04, 0x17
        /*002a*/ 	.short	(.L_9677 - .L_9676)
.L_9676:
        /*002c*/ 	.word	0x00000000
        /*0030*/ 	.short	0x0001
        /*0032*/ 	.short	0x0c48
        /*0034*/ 	.byte	0x00, 0xf0, 0x05, 0x00


	//----- nvinfo : EIATTR_KPARAM_INFO
	.align		4
.L_9677:
        /*0038*/ 	.byte	0x04, 0x17
        /*003a*/ 	.short	(.L_9679 - .L_9678)
.L_9678:
        /*003c*/ 	.word	0x00000000
        /*0040*/ 	.short	0x0000
        /*0042*/ 	.short	0x0000
        /*0044*/ 	.byte	0x00, 0xf0, 0x21, 0x31


	//----- nvinfo : EIATTR_SPARSE_MMA_MASK
	.align		4
.L_9679:
        /*0048*/ 	.byte	0x03, 0x50
        /*004a*/ 	.short	0x0000


	//----- nvinfo : EIATTR_MAXREG_COUNT
	.align		4
        /*004c*/ 	.byte	0x03, 0x1b
        /*004e*/ 	.short	0x0080


	//----- nvinfo : EIATTR_MERCURY_ISA_VERSION
	.align		4
        /*0050*/ 	.byte	0x03, 0x5f
        /*0052*/ 	.short	0x0101


	//----- nvinfo : EIATTR_VRC_CTA_INIT_COUNT
	.align		4
        /*0054*/ 	.byte	0x02, 0x4a
	.zero		1
	.zero		1


	//----- nvinfo : EIATTR_EXIT_INSTR_OFFSETS
	.align		4
        /*0058*/ 	.byte	0x04, 0x1c
        /*005a*/ 	.short	(.L_9681 - .L_9680)


	//   ....[0]....
.L_9680:
        /*005c*/ 	.word	0x000001a0


	//   ....[1]....
        /*0060*/ 	.word	0x00000690


	//   ....[2]....
        /*0064*/ 	.word	0x000006e0


	//   ....[3]....
        /*0068*/ 	.word	0x000008a0


	//----- nvinfo : EIATTR_MAX_THREADS
	.align		4
.L_9681:
        /*006c*/ 	.byte	0x04, 0x05
        /*006e*/ 	.short	(.L_9683 - .L_9682)
.L_9682:
        /*0070*/ 	.word	0x00000200
        /*0074*/ 	.word	0x00000001
        /*0078*/ 	.word	0x00000001


	//----- nvinfo : EIATTR_CRS_STACK_SIZE
	.align		4
.L_9683:
        /*007c*/ 	.byte	0x04, 0x1e
        /*007e*/ 	.short	(.L_9685 - .L_9684)
.L_9684:
        /*0080*/ 	.word	0x00000000


	//----- nvinfo : EIATTR_CBANK_PARAM_SIZE
	.align		4
.L_9685:
        /*0084*/ 	.byte	0x03, 0x19
        /*0086*/ 	.short	0x0c58


	//----- nvinfo : EIATTR_PARAM_CBANK
	.align		4
        /*0088*/ 	.byte	0x04, 0x0a
        /*008a*/ 	.short	(.L_9687 - .L_9686)
	.align		4
.L_9686:
        /*008c*/ 	.word	index@(.nv.constant0._ZN2at6native55_GLOBAL__N__de093ff9_22_ForeachBinaryOpList_cu_a911ec4325multi_tensor_apply_kernelINS1_18TensorListMetadataILi3EEENS1_24BinaryOpListAlphaFunctorIdLi3ELi2ELi2EEEJSt5minusIdEdEEEvT_T0_DpT1_)
        /*0090*/ 	.short	0x0380
        /*0092*/ 	.short	0x0c58


	//----- nvinfo : EIATTR_SW_WAR
	.align		4
.L_9687:
        /*0094*/ 	.byte	0x04, 0x36
        /*0096*/ 	.short	(.L_9689 - .L_9688)
.L_9688:
        /*0098*/ 	.word	0x00000008
.L_9689:


//--------------------- .nv.info._ZN2at6native55_GLOBAL__N__de093ff9_22_ForeachBinaryOpList_cu_a911ec4325multi_tensor_apply_kernelINS1_18TensorListMetadataILi3EEENS1_24BinaryOpListAlphaFunctorIsLi3ELi2ELi2EEEJSt5minusIsEsEEEvT_T0_DpT1_ --------------------------
	.section	.nv.info._ZN2at6native55_GLOBAL__N__de093ff9_22_ForeachBinaryOpList_cu_a911ec4325multi_tensor_apply_kernelINS1_18TensorListMetadataILi3EEENS1_24BinaryOpListAlphaFunctorIsLi3ELi2ELi2EEEJSt5minusIsEsEEEvT_T0_DpT1_,"",@"SHT_CUDA_INFO"
	.sectionflags	@""
	.align	4


	//----- nvinfo : EIATTR_CUDA_API_VERSION
	.align		4
        /*0000*/ 	.byte	0x04, 0x37
        /*0002*/ 	.short	(.L_9691 - .L_9690)
.L_9690:
        /*0004*/ 	.word	0x00000082


	//----- nvinfo : EIATTR_KPARAM_INFO
	.align		4
.L_9691:
        /*0008*/ 	.byte	0x04, 0x17
        /*000a*/ 	.short	(.L_9693 - .L_9692)
.L_9692:
        /*000c*/ 	.word	0x00000000
        /*0010*/ 	.short	0x0003
        /*0012*/ 	.short	0x0c4a
        /*0014*/ 	.byte	0x00, 0xf0, 0x09, 0x00


	//----- nvinfo : EIATTR_KPARAM_INFO
	.align		4
.L_9693:
        /*0018*/ 	.byte	0x04, 0x17
        /*001a*/ 	.short	(.L_9695 - .L_9694)
.L_9694:
        /*001c*/ 	.word	0x00000000
        /*0020*/ 	.short	0x0002
        /*0022*/ 	.short	0x0c49
        /*0024*/ 	.byte	0x00, 0xf0, 0x05, 0x00


	//----- nvinfo : EIATTR_KPARAM_INFO
	.align		4
.L_9695:
        /*0028*/ 	.byte	0x04, 0x17
        /*002a*/ 	.short	(.L_9697 - .L_9696)
.L_9696:
        /*002c*/ 	.word	0x00000000
        /*0030*/ 	.short	0x0001
        /*0032*/ 	.short	0x0c48
        /*0034*/ 	.byte	0x00, 0xf0, 0x05, 0x00


	//----- nvinfo : EIATTR_KPARAM_INFO
	.align		4
.L_9697:
        /*0038*/ 	.byte	0x04, 0x17
        /*003a*/ 	.short	(.L_9699 - .L_9698)
.L_9698:
        /*003c*/ 	.word	0x00000000
        /*0040*/ 	.short	0x0000
        /*0042*/ 	.short	0x0000
        /*0044*/ 	.byte	0x00, 0xf0, 0x21, 0x31


	//----- nvinfo : EIATTR_SPARSE_MMA_MASK
	.align		4
.L_9699:
        /*0048*/ 	.byte	0x03, 0x50
        /*004a*/ 	.short	0x0000


	//----- nvinfo : EIATTR_MAXREG_COUNT
	.align		4
        /*004c*/ 	.byte	0x03, 0x1b
        /*004e*/ 	.short	0x0080


	//----- nvinfo : EIATTR_MERCURY_ISA_VERSION
	.align		4
        /*0050*/ 	.byte	0x03, 0x5f
        /*0052*/ 	.short	0x0101


	//----- nvinfo : EIATTR_VRC_CTA_INIT_COUNT
	.align		4
        /*0054*/ 	.byte	0x02, 0x4a
	.zero		1
	.zero		1


	//----- nvinfo : EIATTR_EXIT_INSTR_OFFSETS
	.align		4
        /*0058*/ 	.byte	0x04, 0x1c
        /*005a*/ 	.short	(.L_9701 - .L_9700)


	//   ....[0]....
.L_9700:
        /*005c*/ 	.word	0x000001a0


	//   ....[1]....
        /*0060*/ 	.word	0x000007a0


	//   ....[2]....
        /*0064*/ 	.word	0x000007f0


	//   ....[3]....
        /*0068*/ 	.word	0x00000b00


	//----- nvinfo : EIATTR_MAX_THREADS
	.align		4
.L_9701:
        /*006c*/ 	.byte	0x04, 0x05
        /*006e*/ 	.short	(.L_9703 - .L_9702)
.L_9702:
        /*0070*/ 	.word	0x00000200
        /*0074*/ 	.word	0x00000001
        /*0078*/ 	.word	0x00000001


	//----- nvinfo : EIATTR_CRS_STACK_SIZE
	.align		4
.L_9703:
        /*007c*/ 	.byte	0x04, 0x1e
        /*007e*/ 	.short	(.L_9705 - .L_9704)
.L_9704:
        /*0080*/ 	.word	0x00000000


	//----- nvinfo : EIATTR_CBANK_PARAM_SIZE
	.align		4
.L_9705:
        /*0084*/ 	.byte	0x03, 0x19
        /*0086*/ 	.short	0x0c4c


	//----- nvinfo : EIATTR_PARAM_CBANK
	.align		4
        /*0088*/ 	.byte	0x04, 0x0a
        /*008a*/ 	.short	(.L_9707 - .L_9706)
	.align		4
.L_9706:
        /*008c*/ 	.word	index@(.nv.constant0._ZN2at6native55_GLOBAL__N__de093ff9_22_ForeachBinaryOpList_cu_a911ec4325multi_tensor_apply_kernelINS1_18TensorListMetadataILi3EEENS1_24BinaryOpListAlphaFunctorIsLi3ELi2ELi2EEEJSt5minusIsEsEEEvT_T0_DpT1_)
        /*0090*/ 	.short	0x0380
        /*0092*/ 	.short	0x0c4c


	//----- nvinfo : EIATTR_SW_WAR
	.align		4
.L_9707:
        /*0094*/ 	.byte	0x04, 0x36
        /*0096*/ 	.short	(.L_9709 - .L_9708)
.L_9708:
        /*0098*/ 	.word	0x00000008
.L_9709:


//--------------------- .nv.info._ZN2at6native55_GLOBAL__N__de093ff9_22_ForeachBinaryOpList_cu_a911ec4325multi_tensor_apply_kernelINS1_18TensorListMetadataILi3EEENS1_24BinaryOpListAlphaFunctorIlLi3ELi2ELi2EEEJSt5minusIlElEEEvT_T0_DpT1_ --------------------------
	.section	.nv.info._ZN2at6native55_GLOBAL__N__de093ff9_22_ForeachBinaryOpList_cu_a911ec4325multi_tensor_apply_kernelINS1_18TensorListMetadataILi3EEENS1_24BinaryOpListAlphaFunctorIlLi3ELi2ELi2EEEJSt5minusIlElEEEvT_T0_DpT1_,"",@"SHT_CUDA_INFO"
	.sectionflags	@""
	.align	4


	//----- nvinfo : EIATTR_CUDA_API_VERSION
	.align		4
        /*0000*/ 	.byte	0x04, 0x37
        /*0002*/ 	.short	(.L_9711 - .L_9710)
.L_9710:
        /*0004*/ 	.word	0x00000082


	//----- nvinfo : EIATTR_KPARAM_INFO
	.align		4
.L_9711:
        /*0008*/ 	.byte	0x04, 0x17
        /*000a*/ 	.short	(.L_9713 - .L_9712)
.L_9712:
        /*000c*/ 	.word	0x00000000
        /*0010*/ 	.short	0x0003
        /*0012*/ 	.short	0x0c50
        /*0014*/ 	.byte	0x00, 0xf0, 0x21, 0x00


	//----- nvinfo : EIATTR_KPARAM_INFO
	.align		4
.L_9713:
        /*0018*/ 	.byte	0x04, 0x17
        /*001a*/ 	.short	(.L_9715 - .L_9714)
.L_9714:
        /*001c*/ 	.word	0x00000000
        /*0020*/ 	.short	0x0002
        /*0022*/ 	.short	0x0c49
        /*0024*/ 	.byte	0x00, 0xf0, 0x05, 0x00


	//----- nvinfo : EIATTR_KPARAM_INFO
	.align		4
.L_9715:
        /*0028*/ 	.byte	0x04, 0x17
        /*002a*/ 	.short	(.L_9717 - .L_9716)
.L_9716:
        /*002c*/ 	.word	0x00000000
        /*0030*/ 	.short	0x0001
        /*0032*/ 	.short	0x0c48
        /*0034*/ 	.byte	0x00, 0xf0, 0x05, 0x00


	//----- nvinfo : EIATTR_KPARAM_INFO
	.align		4
.L_9717:
        /*0038*/ 	.byte	0x04, 0x17
        /*003a*/ 	.short	(.L_9719 - .L_9718)
.L_9718:
        /*003c*/ 	.word	0x00000000
        /*0040*/ 	.short	0x0000
        /*0042*/ 	.short	0x0000
        /*0044*/ 	.byte	0x00, 0xf0, 0x21, 0x31


	//----- nvinfo : EIATTR_SPARSE_MMA_MASK
	.align		4
.L_9719:
        /*0048*/ 	.byte	0x03, 0x50
        /*004a*/ 	.short	0x0000


	//----- nvinfo : EIATTR_MAXREG_COUNT
	.align		4
        /*004c*/ 	.byte	0x03, 0x1b
        /*004e*/ 	.short	0x0080


	//----- nvinfo : EIATTR_MERCURY_ISA_VERSION
	.align		4
        /*0050*/ 	.byte	0x03, 0x5f
        /*0052*/ 	.short	0x0101


	//----- nvinfo : EIATTR_VRC_CTA_INIT_COUNT
	.align		4
        /*0054*/ 	.byte	0x02, 0x4a
	.zero		1
	.zero		1


	//----- nvinfo : EIATTR_EXIT_INSTR_OFFSETS
	.align		4
        /*0058*/ 	.byte	0x04, 0x1c
        /*005a*/ 	.short	(.L_9721 - .L_9720)


	//   ....[0]....
.L_9720:
        /*005c*/ 	.word	0x000001a0


	//   ....[1]....
        /*0060*/ 	.word	0x000007f0


	//   ....[2]....
        /*0064*/ 	.word	0x00000840


	//   ....[3]....
        /*0068*/ 	.word	0x00000b70


	//----- nvinfo : EIATTR_MAX_THREADS
	.align		4
.L_9721:
        /*006c*/ 	.byte	0x04, 0x05
        /*006e*/ 	.short	(.L_9723 - .L_9722)
.L_9722:
        /*0070*/ 	.word	0x00000200
        /*0074*/ 	.word	0x00000001
        /*0078*/ 	.word	0x00000001


	//----- nvinfo : EIATTR_CRS_STACK_SIZE
	.align		4
.L_9723:
        /*007c*/ 	.byte	0x04, 0x1e
        /*007e*/ 	.short	(.L_9725 - .L_9724)
.L_9724:
        /*0080*/ 	.word	0x00000000


	//----- nvinfo : EIATTR_CBANK_PARAM_SIZE
	.align		4
.L_9725:
        /*0084*/ 	.byte	0x03, 0x19
        /*0086*/ 	.short	0x0c58


	//----- nvinfo : EIATTR_PARAM_CBANK
	.align		4
        /*0088*/ 	.byte	0x04, 0x0a
        /*008a*/ 	.short	(.L_9727 - .L_9726)
	.align		4
.L_9726:
        /*008c*/ 	.word	index@(.nv.constant0._ZN2at6native55_GLOBAL__N__de093ff9_22_ForeachBinaryOpList_cu_a911ec4325multi_tensor_apply_kernelINS1_18TensorListMetadataILi3EEENS1_24BinaryOpListAlphaFunctorIlLi3ELi2ELi2EEEJSt5minusIlElEEEvT_T0_DpT1_)
        /*0090*/ 	.short	0x0380
        /*0092*/ 	.short	0x0c58


	//----- nvinfo : EIATTR_SW_WAR
	.align		4
.L_9727:
        /*0094*/ 	.byte	0x04, 0x36
        /*0096*/ 	.short	(.L_9729 - .L_9728)
.L_9728:
        /*0098*/ 	.word	0x00000008
.L_9729:


//--------------------- .nv.info._ZN2at6native55_GLOBAL__N__de093ff9_22_ForeachBinaryOpList_cu_a911ec4325multi_tensor_apply_kernelINS1_18TensorListMetadataILi3EEENS1_24BinaryOpListAlphaFunctorIiLi3ELi2ELi2EEEJSt5minusIiEiEEEvT_T0_DpT1_ --------------------------
	.section	.nv.info._ZN2at6native55_GLOBAL__N__de093ff9_22_ForeachBinaryOpList_cu_a911ec4325multi_tensor_apply_kernelINS1_18TensorListMetadataILi3EEENS1_24BinaryOpListAlphaFunctorIiLi3ELi2ELi2EEEJSt5minusIiEiEEEvT_T0_DpT1_,"",@"SHT_CUDA_INFO"
	.sectionflags	@""
	.align	4


	//----- nvinfo : EIATTR_CUDA_API_VERSION
	.align		4
        /*0000*/ 	.byte	0x04, 0x37
        /*0002*/ 	.short	(.L_9731 - .L_9730)
.L_9730:
        /*0004*/ 	.word	0x00000082


	//----- nvinfo : EIATTR_KPARAM_INFO
	.align		4
.L_9731:
        /*0008*/ 	.byte	0x04, 0x17
        /*000a*/ 	.short	(.L_9733 - .L_9732)
.L_9732:
        /*000c*/ 	.word	0x00000000
        /*0010*/ 	.short	0x0003
        /*0012*/ 	.short	0x0c4c
        /*0014*/ 	.byte	0x00, 0xf0, 0x11, 0x00


	//----- nvinfo : EIATTR_KPARAM_INFO
	.align		4
.L_9733:
        /*0018*/ 	.byte	0x04, 0x17
        /*001a*/ 	.short	(.L_9735 - .L_9734)
.L_9734:
        /*001c*/ 	.word	0x00000000
        /*0020*/ 	.short	0x0002
        /*0022*/ 	.short	0x0c49
        /*0024*/ 	.byte	0x00, 0xf0, 0x05, 0x00


	//----- nvinfo : EIATTR_KPARAM_INFO
	.align		4
.L_9735:
        /*0028*/ 	.byte	0x04, 0x17
        /*002a*/ 	.short	(.L_9737 - .L_9736)
.L_9736:
        /*002c*/ 	.word	0x00000000
        /*0030*/ 	.short	0x0001
        /*0032*/ 	.short	0x0c48
        /*0034*/ 	.byte	0x00, 0xf0, 0x05, 0x00


	//----- nvinfo : EIATTR_KPARAM_INFO
	.align		4
.L_9737:
        /*0038*/ 	.byte	0x04, 0x17
        /*003a*/ 	.short	(.L_9739 - .L_9738)
.L_9738:
        /*003c*/ 	.word	0x00000000
        /*0040*/ 	.short	0x0000
        /*0042*/ 	.short	0x0000
        /*0044*/ 	.byte	0x00, 0xf0, 0x21, 0x31


	//----- nvinfo : EIATTR_SPARSE_MMA_MASK
	.align		4
.L_9739:
        /*0048*/ 	.byte	0x03, 0x50
        /*004a*/ 	.short	0x0000


	//----- nvinfo : EIATTR_MAXREG_COUNT
	.align		4
        /*004c*/ 	.byte	0x03, 0x1b
        /*004e*/ 	.short	0x0080


	//----- nvinfo : EIATTR_MERCURY_ISA_VERSION
	.align		4
        /*0050*/ 	.byte	0x03, 0x5f
        /*0052*/ 	.short	0x0101


	//----- nvinfo : EIATTR_VRC_CTA_INIT_COUNT
	.align		4
        /*0054*/ 	.byte	0x02, 0x4a
	.zero		1
	.zero		1


	//----- nvinfo : EIATTR_EXIT_INSTR_OFFSETS
	.align		4
        /*0058*/ 	.byte	0x04, 0x1c
        /*005a*/ 	.short	(.L_9741 - .L_9740)


	//   ....[0]....
.L_9740:
        /*005c*/ 	.word	0x000001a0


	//   ....[1]....
        /*0060*/ 	.word	0x000006c0


	//   ....[2]....
        /*0064*/ 	.word	0x00000710


	//   ....[3]....
        /*0068*/ 	.word	0x00000910


	//----- nvinfo : EIATTR_MAX_THREADS
	.align		4
.L_9741:
        /*006c*/ 	.byte	0x04, 0x05
        /*006e*/ 	.short	(.L_9743 - .L_9742)
.L_9742:
        /*0070*/ 	.word	0x00000200
        /*0074*/ 	.word	0x00000001
        /*0078*/ 	.word	0x00000001


	//----- nvinfo : EIATTR_CRS_STACK_SIZE
	.align		4
.L_9743:
        /*007c*/ 	.byte	0x04, 0x1e
        /*007e*/ 	.short	(.L_9745 - .L_9744)
.L_9744:
        /*0080*/ 	.word	0x00000000


	//----- nvinfo : EIATTR_CBANK_PARAM_SIZE
	.align		4
.L_9745:
        /*0084*/ 	.byte	0x03, 0x19
        /*0086*/ 	.short	0x0c50


	//----- nvinfo : EIATTR_PARAM_CBANK
	.align		4
        /*0088*/ 	.byte	0x04, 0x0a
        /*008a*/ 	.short	(.L_9747 - .L_9746)
	.align		4
.L_9746:
        /*008c*/ 	.word	index@(.nv.constant0._ZN2at6native55_GLOBAL__N__de093ff9_22_ForeachBinaryOpList_cu_a911ec4325multi_tensor_apply_kernelINS1_18TensorListMetadataILi3EEENS1_24BinaryOpListAlphaFunctorIiLi3ELi2ELi2EEEJSt5minusIiEiEEEvT_T0_DpT1_)
        /*0090*/ 	.short	0x0380
        /*0092*/ 	.short	0x0c50


	//----- nvinfo : EIATTR_SW_WAR
	.align		4
.L_9747:
        /*0094*/ 	.byte	0x04, 0x36
        /*0096*/ 	.short	(.L_9749 - .L_9748)
.L_9748:
        /*0098*/ 	.word	0x00000008
.L_9749:


//--------------------- .nv.info._ZN2at6native55_GLOBAL__N__de093ff9_22_ForeachBinaryOpList_cu_a911ec4325multi_tensor_apply_kernelINS1_18TensorListMetadataILi3EEENS1_24BinaryOpListAlphaFunctorIaLi3ELi2ELi2EEEJSt5minusIaEaEEEvT_T0_DpT1_ --------------------------
	.section	.nv.info._ZN2at6native55_GLOBAL__N__de093ff9_22_ForeachBinaryOpList_cu_a911ec4325multi_tensor_apply_kernelINS1_18TensorListMetadataILi3EEENS1_24BinaryOpListAlphaFunctorIaLi3ELi2ELi2EEEJSt5minusIaEaEEEvT_T0_DpT1_,"",@"SHT_CUDA_INFO"
	.sectionflags	@""
	.align	4


	//----- nvinfo : EIATTR_CUDA_API_VERSION
	.align		4
        /*0000*/ 	.byte	0x04, 0x37
        /*0002*/ 	.short	(.L_9751 - .L_9750)
.L_9750:
        /*0004*/ 	.word	0x00000082


	//----- nvinfo : EIATTR_KPARAM_INFO
	.align		4
.L_9751:
        /*0008*/ 	.byte	0x04, 0x17
        /*000a*/ 	.short	(.L_9753 - .L_9752)
.L_9752:
        /*000c*/ 	.word	0x00000000
        /*0010*/ 	.short	0x0003
        /*0012*/ 	.short	0x0c4a
        /*0014*/ 	.byte	0x00, 0xf0, 0x05, 0x00


	//----- nvinfo : EIATTR_KPARAM_INFO
	.align		4
.L_9753:
        /*0018*/ 	.byte	0x04, 0x17
        /*001a*/ 	.short	(.L_9755 - .L_9754)
.L_9754:
        /*001c*/ 	.word	0x00000000
        /*0020*/ 	.short	0x0002
        /*0022*/ 	.short	0x0c49
        /*0024*/ 	.byte	0x00, 0xf0, 0x05, 0x00


	//----- nvinfo : EIATTR_KPARAM_INFO
	.align		4
.L_9755:
        /*0028*/ 	.byte	0x04, 0x17
        /*002a*/ 	.short	(.L_9757 - .L_9756)
.L_9756:
        /*002c*/ 	.word	0x00000000
        /*0030*/ 	.short	0x0001
        /*0032*/ 	.short	0x0c48
        /*0034*/ 	.byte	0x00, 0xf0, 0x05, 0x00


	//----- nvinfo : EIATTR_KPARAM_INFO
	.align		4
.L_9757:
        /*0038*/ 	.byte	0x04, 0x17
        /*003a*/ 	.short	(.L_9759 - .L_9758)
.L_9758:
        /*003c*/ 	.word	0x00000000
        /*0040*/ 	.short	0x0000
        /*0042*/ 	.short	0x0000
        /*0044*/ 	.byte	0x00, 0xf0, 0x21, 0x31


	//----- nvinfo : EIATTR_SPARSE_MMA_MASK
	.align		4
.L_9759:
        /*0048*/ 	.byte	0x03, 0x50
        /*004a*/ 	.short	0x0000


	//----- nvinfo : EIATTR_MAXREG_COUNT
	.align		4
        /*004c*/ 	.byte	0x03, 0x1b
        /*004e*/ 	.short	0x0080


	//----- nvinfo : EIATTR_MERCURY_ISA_VERSION
	.align		4
        /*0050*/ 	.byte	0x03, 0x5f
        /*0052*/ 	.short	0x0101


	//----- nvinfo : EIATTR_VRC_CTA_INIT_COUNT
	.align		4
        /*0054*/ 	.byte	0x02, 0x4a
	.zero		1
	.zero		1


	//----- nvinfo : EIATTR_EXIT_INSTR_OFFSETS
	.align		4
        /*0058*/ 	.byte	0x04, 0x1c
        /*005a*/ 	.short	(.L_9761 - .L_9760)


	//   ....[0]....
.L_9760:
        /*005c*/ 	.word	0x000001a0


	//   ....[1]....
        /*0060*/ 	.word	0x00000940


	//   ....[2]....
        /*0064*/ 	.word	0x00000990


	//   ....[3]....
        /*0068*/ 	.word	0x00000d00


	//----- nvinfo : EIATTR_MAX_THREADS
	.align		4
.L_9761:
        /*006c*/ 	.byte	0x04, 0x05
        /*006e*/ 	.short	(.L_9763 - .L_9762)
.L_9762:
        /*0070*/ 	.word	0x00000200
        /*0074*/ 	.word	0x00000001
        /*0078*/ 	.word	0x00000001


	//----- nvinfo : EIATTR_CRS_STACK_SIZE
	.align		4
.L_9763:
        /*007c*/ 	.byte	0x04, 0x1e
        /*007e*/ 	.short	(.L_9765 - .L_9764)
.L_9764:
        /*0080*/ 	.word	0x00000000


	//----- nvinfo : EIATTR_CBANK_PARAM_SIZE
	.align		4
.L_9765:
        /*0084*/ 	.byte	0x03, 0x19
        /*0086*/ 	.short	0x0c4b


	//----- nvinfo : EIATTR_PARAM_CBANK
	.align		4
        /*0088*/ 	.byte	0x04, 0x0a
        /*008a*/ 	.short	(.L_9767 - .L_9766)
	.align		4
.L_9766:
        /*008c*/ 	.word	index@(.nv.constant0._ZN2at6native55_GLOBAL__N__de093ff9_22_ForeachBinaryOpList_cu_a911ec4325multi_tensor_apply_kernelINS1_18TensorListMetadataILi3EEENS1_24BinaryOpListAlphaFunctorIaLi3ELi2ELi2EEEJSt5minusIaEaEEEvT_T0_DpT1_)
        /*0090*/ 	.short	0x0380
        /*0092*/ 	.short	0x0c4b


	//----- nvinfo : EIATTR_SW_WAR
	.align		4
.L_9767:
        /*0094*/ 	.byte	0x04, 0x36
        /*0096*/ 	.short	(.L_9769 - .L_9768)
.L_9768:
        /*0098*/ 	.word	0x00000008
.L_9769:


//--------------------- .nv.info._ZN2at6native55_GLOBAL__N__de093ff9_22_ForeachBinaryOpList_cu_a911ec4325multi_tensor_apply_kernelINS1_18TensorListMetadataILi3EEENS1_24BinaryOpListAlphaFunctorIhLi3ELi2ELi2EEEJSt5minusIhEhEEEvT_T0_DpT1_ --------------------------
	.section	.nv.info._ZN2at6native55_GLOBAL__N__de093ff9_22_ForeachBinaryOpList_cu_a911ec4325multi_tensor_apply_kernelINS1_18TensorListMetadataILi3EEENS1_24BinaryOpListAlphaFunctorIhLi3ELi2ELi2EEEJSt5minusIhEhEEEvT_T0_DpT1_,"",@"SHT_CUDA_INFO"
	.sectionflags	@""
	.align	4


	//----- nvinfo : EIATTR_CUDA_API_VERSION
	.align		4
        /*0000*/ 	.byte	0x04, 0x37
        /*0002*/ 	.short	(.L_9771 - .L_9770)
.L_9770:
        /*0004*/ 	.word	0x00000082


	//----- nvinfo : EIATTR_KPARAM_INFO
	.align		4
.L_9771:
        /*0008*/ 	.byte	0x04, 0x17
        /*000a*/ 	.short	(.L_9773 - .L_9772)
.L_9772:
        /*000c*/ 	.word	0x00000000
        /*0010*/ 	.short	0x0003
        /*0012*/ 	.short	0x0c4a
        /*0014*/ 	.byte	0x00, 0xf0, 0x05, 0x00


	//----- nvinfo : EIATTR_KPARAM_INFO
	.align		4
.L_9773:
        /*0018*/ 	.byte	0x04, 0x17
        /*001a*/ 	.short	(.L_9775 - .L_9774)
.L_9774:
        /*001c*/ 	.word	0x00000000
        /*0020*/ 	.short	0x0002
        /*0022*/ 	.short	0x0c49
        /*0024*/ 	.byte	0x00, 0xf0, 0x05, 0x00


	//----- nvinfo : EIATTR_KPARAM_INFO
	.align		4
.L_9775:
        /*0028*/ 	.byte	0x04, 0x17
        /*002a*/ 	.short	(.L_9777 - .L_9776)
.L_9776:
        /*002c*/ 	.word	0x00000000
        /*0030*/ 	.short	0x0001
        /*0032*/ 	.short	0x0c48
        /*0034*/ 	.byte	0x00, 0xf0, 0x05, 0x00


	//----- nvinfo : EIATTR_KPARAM_INFO
	.align		4
.L_9777:
        /*0038*/ 	.byte	0x04, 0x17
        /*003a*/ 	.short	(.L_9779 - .L_9778)
.L_9778:
        /*003c*/ 	.word	0x00000000
        /*0040*/ 	.short	0x0000
        /*0042*/ 	.short	0x0000
        /*0044*/ 	.byte	0x00, 0xf0, 0x21, 0x31


	//----- nvinfo : EIATTR_SPARSE_MMA_MASK
	.align		4
.L_9779:
        /*0048*/ 	.byte	0x03, 0x50
        /*004a*/ 	.short	0x0000


	//----- nvinfo : EIATTR_MAXREG_COUNT
	.align		4
        /*004c*/ 	.byte	0x03, 0x1b
        /*004e*/ 	.short	0x0080


	//----- nvinfo : EIATTR_MERCURY_ISA_VERSION
	.align		4
        /*0050*/ 	.byte	0x03, 0x5f
        /*0052*/ 	.short	0x0101


	//----- nvinfo : EIATTR_VRC_CTA_INIT_COUNT
	.align		4
        /*0054*/ 	.byte	0x02, 0x4a
	.zero		1
	.zero		1


	//----- nvinfo : EIATTR_EXIT_INSTR_OFFSETS
	.align		4
        /*0058*/ 	.byte	0x04, 0x1c
        /*005a*/ 	.short	(.L_9781 - .L_9780)


	//   ....[0]....
.L_9780:
        /*005c*/ 	.word	0x000001a0


	//   ....[1]....
        /*0060*/ 	.word	0x00000950


	//   ....[2]....
        /*0064*/ 	.word	0x000009a0


	//   ....[3]....
        /*0068*/ 	.word	0x00000d20


	//----- nvinfo : EIATTR_MAX_THREADS
	.align		4
.L_9781:
        /*006c*/ 	.byte	0x04, 0x05
        /*006e*/ 	.short	(.L_9783 - .L_9782)
.L_9782:
        /*0070*/ 	.word	0x00000200
        /*0074*/ 	.word	0x00000001
        /*0078*/ 	.word	0x00000001


	//----- nvinfo : EIATTR_CRS_STACK_SIZE
	.align		4
.L_9783:
        /*007c*/ 	.byte	0x04, 0x1e
        /*007e*/ 	.short	(.L_9785 - .L_9784)
.L_9784:
        /*0080*/ 	.word	0x00000000


	//----- nvinfo : EIATTR_CBANK_PARAM_SIZE
	.align		4
.L_9785:
        /*0084*/ 	.byte	0x03, 0x19
        /*0086*/ 	.short	0x0c4b


	//----- nvinfo : EIATTR_PARAM_CBANK
	.align		4
        /*0088*/ 	.byte	0x04, 0x0a
        /*008a*/ 	.short	(.L_9787 - .L_9786)
	.align		4
.L_9786:
        /*008c*/ 	.word	index@(.nv.constant0._ZN2at6native55_GLOBAL__N__de093ff9_22_ForeachBinaryOpList_cu_a911ec4325multi_tensor_apply_kernelINS1_18TensorListMetadataILi3EEENS1_24BinaryOpListAlphaFunctorIhLi3ELi2ELi2EEEJSt5minusIhEhEEEvT_T0_DpT1_)
        /*0090*/ 	.short	0x0380
        /*0092*/ 	.short	0x0c4b


	//----- nvinfo : EIATTR_SW_WAR
	.align		4
.L_9787:
        /*0094*/ 	.byte	0x04, 0x36
        /*0096*/ 	.short	(.L_9789 - .L_9788)
.L_9788:
        /*0098*/ 	.word	0x00000008
.L_9789:


//--------------------- .nv.info._ZN2at6native55_GLOBAL__N__de093ff9_22_ForeachBinaryOpList_cu_a911ec4325multi_tensor_apply_kernelINS1_18TensorListMetadataILi2EEENS1_24BinaryOpListAlphaFunctorIN3c104HalfELi2ELi2ELi0EEEJSt5minusIfEfEEEvT_T0_DpT1_ --------------------------
	.section	.nv.info._ZN2at6native55_GLOBAL__N__de093ff9_22_ForeachBinaryOpList_cu_a911ec4325multi_tensor_apply_kernelINS1_18TensorListMetadataILi2EEENS1_24BinaryOpListAlphaFunctorIN3c104HalfELi2ELi2ELi0EEEJSt5minusIfEfEEEvT_T0_DpT1_,"",@"SHT_CUDA_INFO"
	.sectionflags	@""
	.align	4


	//----- nvinfo : EIATTR_CUDA_API_VERSION
	.align		4
        /*0000*/ 	.byte	0x04, 0x37
        /*0002*/ 	.short	(.L_9791 - .L_9790)
.L_9790:
        /*0004*/ 	.word	0x00000082


	//----- nvinfo : EIATTR_KPARAM_INFO
	.align		4
.L_9791:
        /*0008*/ 	.byte	0x04, 0x17
        /*000a*/ 	.short	(.L_9793 - .L_9792)
.L_9792:
        /*000c*/ 	.word	0x00000000
        /*0010*/ 	.short	0x0003
        /*0012*/ 	.short	0x0c4c
        /*0014*/ 	.byte	0x00, 0xf0, 0x11, 0x00


	//----- nvinfo : EIATTR_KPARAM_INFO
	.align		4
.L_9793:
        /*0018*/ 	.byte	0x04, 0x17
        /*001a*/ 	.short	(.L_9795 - .L_9794)
.L_9794:
        /*001c*/ 	.word	0x00000000
        /*0020*/ 	.short	0x0002
        /*0022*/ 	.short	0x0c49
        /*0024*/ 	.byte	0x00, 0xf0, 0x05, 0x00


	//----- nvinfo : EIATTR_KPARAM_INFO
	.align		4
.L_9795:
        /*0028*/ 	.byte	0x04, 0x17
        /*002a*/ 	.short	(.L_9797 - .L_9796)
.L_9796:
        /*002c*/ 	.word	0x00000000
        /*0030*/ 	.short	0x0001
        /*0032*/ 	.short	0x0c48
        /*0034*/ 	.byte	0x00, 0xf0, 0x05, 0x00


	//----- nvinfo : EIATTR_KPARAM_INFO
	.align		4
.L_9797:
        /*0038*/ 	.byte	0x04, 0x17
        /*003a*/ 	.short	(.L_9799 - .L_9798)
.L_9798:
        /*003c*/ 	.word	0x00000000
        /*0040*/ 	.short	0x0000
        /*0042*/ 	.short	0x0000
        /*0044*/ 	.byte	0x00, 0xf0, 0x21, 0x31


	//----- nvinfo : EIATTR_SPARSE_MMA_MASK
	.align		4
.L_9799:
        /*0048*/ 	.byte	0x03, 0x50
        /*004a*/ 	.short	0x0000


	//----- nvinfo : EIATTR_MAXREG_COUNT
	.align		4
        /*004c*/ 	.byte	0x03, 0x1b
        /*004e*/ 	.short	0x0080


	//----- nvinfo : EIATTR_MERCURY_ISA_VERSION
	.align		4
        /*0050*/ 	.byte	0x03, 0x5f
        /*0052*/ 	.short	0x0101


	//----- nvinfo : EIATTR_VRC_CTA_INIT_COUNT
	.align		4
        /*0054*/ 	.byte	0x02, 0x4a
	.zero		1
	.zero		1


	//----- nvinfo : EIATTR_EXIT_INSTR_OFFSETS
	.align		4
        /*0058*/ 	.byte	0x04, 0x1c
        /*005a*/ 	.short	(.L_9801 - .L_9800)


	//   ....[0]....
.L_9800:
        /*005c*/ 	.word	0x00000170


	//   ....[1]....
        /*0060*/ 	.word	0x000006e0


	//   ....[2]....
        /*0064*/ 	.word	0x00000730


	//   ....[3]....
        /*0068*/ 	.word	0x00000970


	//----- nvinfo : EIATTR_MAX_THREADS
	.align		4
.L_9801:
        /*006c*/ 	.byte	0x04, 0x05
        /*006e*/ 	.short	(.L_9803 - .L_9802)
.L_9802:
        /*0070*/ 	.word	0x00000200
        /*0074*/ 	.word	0x00000001
        /*0078*/ 	.word	0x00000001


	//----- nvinfo : EIATTR_CRS_STACK_SIZE
	.align		4
.L_9803:
        /*007c*/ 	.byte	0x04, 0x1e
        /*007e*/ 	.short	(.L_9805 - .L_9804)
.L_9804:
        /*0080*/ 	.word	0x00000000


	//----- nvinfo : EIATTR_CBANK_PARAM_SIZE
	.align		4
.L_9805:
        /*0084*/ 	.byte	0x03, 0x19
        /*0086*/ 	.short	0x0c50


	//----- nvinfo : EIATTR_PARAM_CBANK
	.align		4
        /*0088*/ 	.byte	0x04, 0x0a
        /*008a*/ 	.short	(.L_9807 - .L_9806)
	.align		4
.L_9806:
        /*008c*/ 	.word	index@(.nv.constant0._ZN2at6native55_GLOBAL__N__de093ff9_22_ForeachBinaryOpList_cu_a911ec4325multi_tensor_apply_kernelINS1_18TensorListMetadataILi2EEENS1_24BinaryOpListAlphaFunctorIN3c104HalfELi2ELi2ELi0EEEJSt5minusIfEfEEEvT_T0_DpT1_)
        /*0090*/ 	.short	0x0380
        /*0092*/ 	.short	0x0c50


	//----- nvinfo : EIATTR_SW_WAR
	.align		4
.L_9807:
        /*0094*/ 	.byte	0x04, 0x36
        /*0096*/ 	.short	(.L_9809 - .L_9808)
.L_9808:
        /*0098*/ 	.word	0x00000008
.L_9809:


//--------------------- .nv.info._ZN2at6native55_GLOBAL__N__de093ff9_22_ForeachBinaryOpList_cu_a911ec4325multi_tensor_apply_kernelINS1_18TensorListMetadataILi2EEENS1_24BinaryOpListAlphaFunctorIN3c108BFloat16ELi2ELi2ELi0EEEJSt5minusIfEfEEEvT_T0_DpT1_ --------------------------
	.section	.nv.info._ZN2at6native55_GLOBAL__N__de093ff9_22_ForeachBinaryOpList_cu_a911ec4325multi_tensor_apply_kernelINS1_18TensorListMetadataILi2EEENS1_24BinaryOpListAlphaFunctorIN3c108BFloat16ELi2ELi2ELi0EEEJSt5minusIfEfEEEvT_T0_DpT1_,"",@"SHT_CUDA_INFO"
	.sectionflags	@""
	.align	4


	//----- nvinfo : EIATTR_CUDA_API_VERSION
	.align		4
        /*0000*/ 	.byte	0x04, 0x37
        /*0002*/ 	.short	(.L_9811 - .L_9810)
.L_9810:
        /*0004*/ 	.word	0x00000082


	//----- nvinfo : EIATTR_KPARAM_INFO
	.align		4
.L_9811:
        /*0008*/ 	.byte	0x04, 0x17
        /*000a*/ 	.short	(.L_9813 - .L_9812)
.L_9812:
        /*000c*/ 	.word	0x00000000
        /*0010*/ 	.short	0x0003
        /*0012*/ 	.short	0x0c4c
        /*0014*/ 	.byte	0x00, 0xf0, 0x11, 0x00


	//----- nvinfo : EIATTR_KPARAM_INFO
	.align		4
.L_9813:
        /*0018*/ 	.byte	0x04, 0x17
        /*001a*/ 	.short	(.L_9815 - .L_9814)
.L_9814:
        /*001c*/ 	.word	0x00000000
        /*0020*/ 	.short	0x0002
        /*0022*/ 	.short	0x0c49
        /*0024*/ 	.byte	0x00, 0xf0, 0x05, 0x00


	//----- nvinfo : EIATTR_KPARAM_INFO
	.align		4
.L_9815:
        /*0028*/ 	.byte	0x04, 0x17
        /*002a*/ 	.short	(.L_9817 - .L_9816)
.L_9816:
        /*002c*/ 	.word	0x00000000
        /*0030*/ 	.short	0x0001
        /*0032*/ 	.short	0x0c48
        /*0034*/ 	.byte	0x00, 0xf0, 0x05, 0x00


	//----- nvinfo : EIATTR_KPARAM_INFO
	.align		4
.L_9817:
        /*0038*/ 	.byte	0x04, 0x17
        /*003a*/ 	.short	(.L_9819 - .L_9818)
.L_9818:
        /*003c*/ 	.word	0x00000000
        /*0040*/ 	.short	0x0000
        /*0042*/ 	.short	0x0000
        /*0044*/ 	.byte	0x00, 0xf0, 0x21, 0x31


	//----- nvinfo : EIATTR_SPARSE_MMA_MASK
	.align		4
.L_9819:
        /*0048*/ 	.byte	0x03, 0x50
        /*004a*/ 	.short	0x0000


	//----- nvinfo : EIATTR_MAXREG_COUNT
	.align		4
        /*004c*/ 	.byte	0x03, 0x1b
        /*004e*/ 	.short	0x0080


	//----- nvinfo : EIATTR_MERCURY_ISA_VERSION
	.align		4
        /*0050*/ 	.byte	0x03, 0x5f
        /*0052*/ 	.short	0x0101


	//----- nvinfo : EIATTR_VRC_CTA_INIT_COUNT
	.align		4
        /*0054*/ 	.byte	0x02, 0x4a
	.zero		1
	.zero		1


	//----- nvinfo : EIATTR_EXIT_INSTR_OFFSETS
	.align		4
        /*0058*/ 	.byte	0x04, 0x1c
        /*005a*/ 	.short	(.L_9821 - .L_9820)


	//   ....[0]....
.L_9820:
        /*005c*/ 	.word	0x00000170


	//   ....[1]....
        /*0060*/ 	.word	0x000006e0


	//   ....[2]....
        /*0064*/ 	.word	0x00000730


	//   ....[3]....
        /*0068*/ 	.word	0x000009b0


	//----- nvinfo : EIATTR_MAX_THREADS
	.align		4
.L_9821:
        /*006c*/ 	.byte	0x04, 0x05
        /*006e*/ 	.short	(.L_9823 - .L_9822)
.L_9822:
        /*0070*/ 	.word	0x00000200
        /*0074*/ 	.word	0x00000001
        /*0078*/ 	.word	0x00000001


	//----- nvinfo : EIATTR_CRS_STACK_SIZE
	.align		4
.L_9823:
        /*007c*/ 	.byte	0x04, 0x1e
        /*007e*/ 	.short	(.L_9825 - .L_9824)
.L_9824:
        /*0080*/ 	.word	0x00000000


	//----- nvinfo : EIATTR_CBANK_PARAM_SIZE
	.align		4
.L_9825:
        /*0084*/ 	.byte	0x03, 0x19
        /*0086*/ 	.short	0x0c50


	//----- nvinfo : EIATTR_PARAM_CBANK
	.align		4
        /*0088*/ 	.byte	0x04, 0x0a
        /*008a*/ 	.short	(.L_9827 - .L_9826)
	.align		4
.L_9826:
        /*008c*/ 	.word	index@(.nv.constant0._ZN2at6native55_GLOBAL__N__de093ff9_22_ForeachBinaryOpList_cu_a911ec4325multi_tensor_apply_kernelINS1_18TensorListMetadataILi2EEENS1_24BinaryOpListAlphaFunctorIN3c108BFloat16ELi2ELi2ELi0EEEJSt5minusIfEfEEEvT_T0_DpT1_)
        /*0090*/ 	.short	0x0380
        /*0092*/ 	.short	0x0c50


	//----- nvinfo : EIATTR_SW_WAR
	.align		4
.L_9827:
        /*0094*/ 	.byte	0x04, 0x36
        /*0096*/ 	.short	(.L_9829 - .L_9828)
.L_9828:
        /*0098*/ 	.word	0x00000008
.L_9829:


//--------------------- .nv.info._ZN2at6native55_GLOBAL__N__de093ff9_22_ForeachBinaryOpList_cu_a911ec4325multi_tensor_apply_kernelINS1_18TensorListMetadataILi2EEENS1_24BinaryOpListAlphaFunctorIbLi2ELi2ELi0EEEJSt5minusIbEbEEEvT_T0_DpT1_ --------------------------
	.section	.nv.info._ZN2at6native55_GLOBAL__N__de093ff9_22_ForeachBinaryOpList_cu_a911ec4325multi_tensor_apply_kernelINS1_18TensorListMetadataILi2EEENS1_24BinaryOpListAlphaFunctorIbLi2ELi2ELi0EEEJSt5minusIbEbEEEvT_T0_DpT1_,"",@"SHT_CUDA_INFO"
	.sectionflags	@""
	.align	4


	//----- nvinfo : EIATTR_CUDA_API_VERSION
	.align		4
        /*0000*/ 	.byte	0x04, 0x37
        /*0002*/ 	.short	(.L_9831 - .L_9830)
.L_9830:
        /*0004*/ 	.word	0x00000082


	//----- nvinfo : EIATTR_KPARAM_INFO
	.align		4
.L_9831:
        /*0008*/ 	.byte	0x04, 0x17
        /*000a*/ 	.short	(.L_9833 - .L_9832)
.L_9832:
        /*000c*/ 	.word	0x00000000
        /*0010*/ 	.short	0x0003
        /*0012*/ 	.short	0x0c4a
        /*0014*/ 	.byte	0x00, 0xf0, 0x05, 0x00


	//----- nvinfo : EIATTR_KPARAM_INFO
	.align		4
.L_9833:
        /*0018*/ 	.byte	0x04, 0x17
        /*001a*/ 	.short	(.L_9835 - .L_9834)
.L_9834:
        /*001c*/ 	.word	0x00000000
        /*0020*/ 	.short	0x0002
        /*0022*/ 	.short	0x0c49
        /*0024*/ 	.byte	0x00, 0xf0, 0x05, 0x00


	//----- nvinfo : EIATTR_KPARAM_INFO
	.align		4
.L_9835:
        /*0028*/ 	.byte	0x04, 0x17
        /*002a*/ 	.short	(.L_9837 - .L_9836)
.L_9836:
        /*002c*/ 	.word	0x00000000
        /*0030*/ 	.short	0x0001
        /*0032*/ 	.short	0x0c48
        /*0034*/ 	.byte	0x00, 0xf0, 0x05, 0x00


	//----- nvinfo : EIATTR_KPARAM_INFO
	.align		4
.L_9837:
        /*0038*/ 	.byte	0x04, 0x17
        /*003a*/ 	.short	(.L_9839 - .L_9838)
.L_9838:
        /*003c*/ 	.word	0x00000000
        /*0040*/ 	.short	0x0000
        /*0042*/ 	.short	0x0000
        /*0044*/ 	.byte	0x00, 0xf0, 0x21, 0x31


	//----- nvinfo : EIATTR_SPARSE_MMA_MASK
	.align		4
.L_9839:
        /*0048*/ 	.byte	0x03, 0x50
        /*004a*/ 	.short	0x0000


	//----- nvinfo : EIATTR_MAXREG_COUNT
	.align		4
        /*004c*/ 	.byte	0x03, 0x1b
        /*004e*/ 	.short	0x0080


	//----- nvinfo : EIATTR_MERCURY_ISA_VERSION
	.align		4
        /*0050*/ 	.byte	0x03, 0x5f
        /*0052*/ 	.short	0x0101


	//----- nvinfo : EIATTR_VRC_CTA_INIT_COUNT
	.align		4
        /*0054*/ 	.byte	0x02, 0x4a
	.zero		1
	.zero		1


	//----- nvinfo : EIATTR_EXIT_INSTR_OFFSETS
	.align		4
        /*0058*/ 	.byte	0x04, 0x1c
        /*005a*/ 	.short	(.L_9841 - .L_9840)


	//   ....[0]....
.L_9840:
        /*005c*/ 	.word	0x00000170


	//   ....[1]....
        /*0060*/ 	.word	0x000007f0


	//   ....[2]....
        /*0064*/ 	.word	0x00000840


	//   ....[3]....
        /*0068*/ 	.word	0x00000b20


	//----- nvinfo : EIATTR_MAX_THREADS
	.align		4
.L_9841:
        /*006c*/ 	.byte	0x04, 0x05
        /*006e*/ 	.short	(.L_9843 - .L_9842)
.L_9842:
        /*0070*/ 	.word	0x00000200
        /*0074*/ 	.word	0x00000001
        /*0078*/ 	.word	0x00000001


	//----- nvinfo : EIATTR_CRS_STACK_SIZE
	.align		4
.L_9843:
        /*007c*/ 	.byte	0x04, 0x1e
        /*007e*/ 	.short	(.L_9845 - .L_9844)
.L_9844:
        /*0080*/ 	.word	0x00000000


	//----- nvinfo : EIATTR_CBANK_PARAM_SIZE
	.align		4
.L_9845:
        /*0084*/ 	.byte	0x03, 0x19
        /*0086*/ 	.short	0x0c4b


	//----- nvinfo : EIATTR_PARAM_CBANK
	.align		4
        /*0088*/ 	.byte	0x04, 0x0a
        /*008a*/ 	.short	(.L_9847 - .L_9846)
	.align		4
.L_9846:
        /*008c*/ 	.word	index@(.nv.constant0._ZN2at6native55_GLOBAL__N__de093ff9_22_ForeachBinaryOpList_cu_a911ec4325multi_tensor_apply_kernelINS1_18TensorListMetadataILi2EEENS1_24BinaryOpListAlphaFunctorIbLi2ELi2ELi0EEEJSt5minusIbEbEEEvT_T0_DpT1_)
        /*0090*/ 	.short	0x0380
        /*0092*/ 	.short	0x0c4b


	//----- nvinfo : EIATTR_SW_WAR
	.align		4
.L_9847:
        /*0094*/ 	.byte	0x04, 0x36
        /*0096*/ 	.short	(.L_9849 - .L_9848)
.L_9848:
        /*0098*/ 	.word	0x00000008
.L_9849:


//--------------------- .nv.info._ZN2at6native55_GLOBAL__N__de093ff9_22_ForeachBinaryOpList_cu_a911ec4325multi_tensor_apply_kernelINS1_18TensorListMetadataILi2EEENS1_24BinaryOpListAlphaFunctorIN3c107complexIfEELi2ELi2ELi0EEEJSt5minusIS8_ES8_EEEvT_T0_DpT1_ --------------------------
	.section	.nv.info._ZN2at6native55_GLOBAL__N__de093ff9_22_ForeachBinaryOpList_cu_a911ec4325multi_tensor_apply_kernelINS1_18TensorListMetadataILi2EEENS1_24BinaryOpListAlphaFunctorIN3c107complexIfEELi2ELi2ELi0EEEJSt5minusIS8_ES8_EEEvT_T0_DpT1_,"",@"SHT_CUDA_INFO"
	.sectionflags	@""
	.align	4


	//----- nvinfo : EIATTR_CUDA_API_VERSION
	.align		4
        /*0000*/ 	.byte	0x04, 0x37
        /*0002*/ 	.short	(.L_9851 - .L_9850)
.L_9850:
        /*0004*/ 	.word	0x00000082


	//----- nvinfo : EIATTR_KPARAM_INFO
	.align		4
.L_9851:
        /*0008*/ 	.byte	0x04, 0x17
        /*000a*/ 	.short	(.L_9853 - .L_9852)
.L_9852:
        /*000c*/ 	.word	0x00000000
        /*0010*/ 	.short	0x0003
        /*0012*/ 	.short	0x0c50
        /*0014*/ 	.byte	0x00, 0xf0, 0x21, 0x00


	//----- nvinfo : EIATTR_KPARAM_INFO
	.align		4
.L_9853:
        /*0018*/ 	.byte	0x04, 0x17
        /*001a*/ 	.short	(.L_9855 - .L_9854)
.L_9854:
        /*001c*/ 	.word	0x00000000
        /*0020*/ 	.short	0x0002
        /*0022*/ 	.short	0x0c49
        /*0024*/ 	.byte	0x00, 0xf0, 0x05, 0x00


	//----- nvinfo : EIATTR_KPARAM_INFO
	.align		4
.L_9855:
        /*0028*/ 	.byte	0x04, 0x17
        /*002a*/ 	.short	(.L_9857 - .L_9856)
.L_9856:
        /*002c*/ 	.word	0x00000000
        /*0030*/ 	.short	0x0001
        /*0032*/ 	.short	0x0c48
        /*0034*/ 	.byte	0x00, 0xf0, 0x05, 0x00


	//----- nvinfo : EIATTR_KPARAM_INFO
	.align		4
.L_9857:
        /*0038*/ 	.byte	0x04, 0x17
        /*003a*/ 	.short	(.L_9859 - .L_9858)
.L_9858:
        /*003c*/ 	.word	0x00000000
        /*0040*/ 	.short	0x0000
        /*0042*/ 	.short	0x0000
        /*0044*/ 	.byte	0x00, 0xf0, 0x21, 0x31


	//----- nvinfo : EIATTR_SPARSE_MMA_MASK
	.align		4
.L_9859:
        /*0048*/ 	.byte	0x03, 0x50
        /*004a*/ 	.short	0x0000


	//----- nvinfo : EIATTR_MAXREG_COUNT
	.align		4
        /*004c*/ 	.byte	0x03, 0x1b
        /*004e*/ 	.short	0x0080


	//----- nvinfo : EIATTR_MERCURY_ISA_VERSION
	.align		4
        /*0050*/ 	.byte	0x03, 0x5f
        /*0052*/ 	.short	0x0101


	//----- nvinfo : EIATTR_VRC_CTA_INIT_COUNT
	.align		4
        /*0054*/ 	.byte	0x02, 0x4a
	.zero		1
	.zero		1


	//----- nvinfo : EIATTR_EXIT_INSTR_OFFSETS
	.align		4
        /*0058*/ 	.byte	0x04, 0x1c
        /*005a*/ 	.short	(.L_9861 - .L_9860)


	//   ....[0]....
.L_9860:
        /*005c*/ 	.word	0x00000170


	//   ....[1]....
        /*0060*/ 	.word	0x00000850


	//   ....[2]....
        /*0064*/ 	.word	0x000008a0


	//   ....[3]....
        /*0068*/ 	.word	0x00000b80


	//----- nvinfo : EIATTR_MAX_THREADS
	.align		4
.L_9861:
        /*006c*/ 	.byte	0x04, 0x05
        /*006e*/ 	.short	(.L_9863 - .L_9862)
.L_9862:
        /*0070*/ 	.word	0x00000200
        /*0074*/ 	.word	0x00000001
        /*0078*/ 	.word	0x00000001


	//----- nvinfo : EIATTR_CRS_STACK_SIZE
	.align		4
.L_9863:
        /*007c*/ 	.byte	0x04, 0x1e
        /*007e*/ 	.short	(.L_9865 - .L_9864)
.L_9864:
        /*0080*/ 	.word	0x00000000


	//----- nvinfo : EIATTR_CBANK_PARAM_SIZE
	.align		4
.L_9865:
        /*0084*/ 	.byte	0x03, 0x19
        /*0086*/ 	.short	0x0c58


	//----- nvinfo : EIATTR_PARAM_CBANK
	.align		4
        /*0088*/ 	.byte	0x04, 0x0a
        /*008a*/ 	.short	(.L_9867 - .L_9866)
	.align		4
.L_9866:
        /*008c*/ 	.word	index@(.nv.constant0._ZN2at6native55_GLOBAL__N__de093ff9_22_ForeachBinaryOpList_cu_a911ec4325multi_tensor_apply_kernelINS1_18TensorListMetadataILi2EEENS1_24BinaryOpListAlphaFunctorIN3c107complexIfEELi2ELi2ELi0EEEJSt5minusIS8_ES8_EEEvT_T0_DpT1_)
        /*0090*/ 	.short	0x0380
        /*0092*/ 	.short	0x0c58


	//----- nvinfo : EIATTR_SW_WAR
	.align		4
.L_9867:
        /*0094*/ 	.byte	0x04, 0x36
        /*0096*/ 	.short	(.L_9869 - .L_9868)
.L_9868:
        /*0098*/ 	.word	0x00000008
.L_9869:


//--------------------- .nv.info._ZN2at6native55_GLOBAL__N__de093ff9_22_ForeachBinaryOpList_cu_a911ec4325multi_tensor_apply_kernelINS1_18TensorListMetadataILi2EEENS1_24BinaryOpListAlphaFunctorIN3c107complexIdEELi2ELi2ELi0EEEJSt5minusIS8_ES8_EEEvT_T0_DpT1_ --------------------------
	.section	.nv.info._ZN2at6native55_GLOBAL__N__de093ff9_22_ForeachBinaryOpList_cu_a911ec4325multi_tensor_apply_kernelINS1_18TensorListMetadataILi2EEENS1_24BinaryOpListAlphaFunctorIN3c107complexIdEELi2ELi2ELi0EEEJSt5minusIS8_ES8_EEEvT_T0_DpT1_,"",@"SHT_CUDA_INFO"
	.sectionflags	@""
	.align	4


	//----- nvinfo : EIATTR_CUDA_API_VERSION
	.align		4
        /*0000*/ 	.byte	0x04, 0x37
        /*0002*/ 	.short	(.L_9871 - .L_9870)
.L_9870:
        /*0004*/ 	.word	0x00000082


	//----- nvinfo : EIATTR_KPARAM_INFO
	.align		4
.L_9871:
        /*0008*/ 	.byte	0x04, 0x17
        /*000a*/ 	.short	(.L_9873 - .L_9872)
.L_9872:
        /*000c*/ 	.word	0x00000000
        /*0010*/ 	.short	0x0003
        /*0012*/ 	.short	0x0c50
        /*0014*/ 	.byte	0x00, 0xf0, 0x41, 0x00


	//----- nvinfo : EIATTR_KPARAM_INFO
	.align		4
.L_9873:
        /*0018*/ 	.byte	0x04, 0x17
        /*001a*/ 	.short	(.L_9875 - .L_9874)
.L_9874:
        /*001c*/ 	.word	0x00000000
        /*0020*/ 	.short	0x0002
        /*0022*/ 	.short	0x0c49
        /*0024*/ 	.byte	0x00, 0xf0, 0x05, 0x00


	//----- nvinfo : EIATTR_KPARAM_INFO
	.align		4
.L_9875:
        /*0028*/ 	.byte	0x04, 0x17
        /*002a*/ 	.short	(.L_9877 - .L_9876)
.L_9876:
        /*002c*/ 	.word	0x00000000
        /*0030*/ 	.short	0x0001
        /*0032*/ 	.short	0x0c48
        /*0034*/ 	.byte	0x00, 0xf0, 0x05, 0x00


	//----- nvinfo : EIATTR_KPARAM_INFO
	.align		4
.L_9877:
        /*0038*/ 	.byte	0x04, 0x17
        /*003a*/ 	.short	(.L_9879 - .L_9878)
.L_9878:
        /*003c*/ 	.word	0x00000000
        /*0040*/ 	.short	0x0000
        /*0042*/ 	.short	0x0000
        /*0044*/ 	.byte	0x00, 0xf0, 0x21, 0x31


	//----- nvinfo : EIATTR_SPARSE_MMA_MASK
	.align		4
.L_9879:
        /*0048*/ 	.byte	0x03, 0x50
        /*004a*/ 	.short	0x0000


	//----- nvinfo : EIATTR_MAXREG_COUNT
	.align		4
        /*004c*/ 	.byte	0x03, 0x1b
        /*004e*/ 	.short	0x0080


	//----- nvinfo : EIATTR_MERCURY_ISA_VERSION
	.align		4
        /*0050*/ 	.byte	0x03, 0x5f
        /*0052*/ 	.short	0x0101


	//----- nvinfo : EIATTR_VRC_CTA_INIT_COUNT
	.align		4
        /*0054*/ 	.byte	0x02, 0x4a
	.zero		1
	.zero		1


	//----- nvinfo : EIATTR_EXIT_INSTR_OFFSETS
	.align		4
        /*0058*/ 	.byte	0x04, 0x1c
        /*005a*/ 	.short	(.L_9881 - .L_9880)


	//   ....[0]....
.L_9880:
        /*005c*/ 	.word	0x00000160


	//   ....[1]....
        /*0060*/ 	.word	0x000007e0


	//   ....[2]....
        /*0064*/ 	.word	0x00000830


	//   ....[3]....
        /*0068*/ 	.word	0x00000b40


	//----- nvinfo : EIATTR_MAX_THREADS
	.align		4
.L_9881:
        /*006c*/ 	.byte	0x04, 0x05
        /*006e*/ 	.short	(.L_9883 - .L_9882)
.L_9882:
        /*0070*/ 	.word	0x00000200
        /*0074*/ 	.word	0x00000001
        /*0078*/ 	.word	0x00000001


	//----- nvinfo : EIATTR_CRS_STACK_SIZE
	.align		4
.L_9883:
        /*007c*/ 	.byte	0x04, 0x1e
        /*007e*/ 	.short	(.L_9885 - .L_9884)
.L_9884:
        /*0080*/ 	.word	0x00000000


	//----- nvinfo : EIATTR_CBANK_PARAM_SIZE
	.align		4
.L_9885:
        /*0084*/ 	.byte	0x03, 0x19
        /*0086*/ 	.short	0x0c60


	//----- nvinfo : EIATTR_PARAM_CBANK
	.align		4
        /*0088*/ 	.byte	0x04, 0x0a
        /*008a*/ 	.short	(.L_9887 - .L_9886)
	.align		4
.L_9886:
        /*008c*/ 	.word	index@(.nv.constant0._ZN2at6native55_GLOBAL__N__de093ff9_22_ForeachBinaryOpList_cu_a911ec4325multi_tensor_apply_kernelINS1_18TensorListMetadataILi2EEENS1_24BinaryOpListAlphaFunctorIN3c107complexIdEELi2ELi2ELi0EEEJSt5minusIS8_ES8_EEEvT_T0_DpT1_)
        /*0090*/ 	.short	0x0380
        /*0092*/ 	.short	0x0c60


	//----- nvinfo : EIATTR_SW_WAR
	.align		4
.L_9887:
        /*0094*/ 	.byte	0x04, 0x36
        /*0096*/ 	.short	(.L_9889 - .L_9888)
.L_9888:
        /*0098*/ 	.word	0x00000008
.L_9889:


//--------------------- .nv.info._ZN2at6native55_GLOBAL__N__de093ff9_22_ForeachBinaryOpList_cu_a911ec4325multi_tensor_apply_kernelINS1_18TensorListMetadataILi2EEENS1_24BinaryOpListAlphaFunctorIfLi2ELi2ELi0EEEJSt5minusIfEfEEEvT_T0_DpT1_ --------------------------
	.section	.nv.info._ZN2at6native55_GLOBAL__N__de093ff9_22_ForeachBinaryOpList_cu_a911ec4325multi_tensor_apply_kernelINS1_18TensorListMetadataILi2EEENS1_24BinaryOpListAlphaFunctorIfLi2ELi2ELi0EEEJSt5minusIfEfEEEvT_T0_DpT1_,"",@"SHT_CUDA_INFO"
	.sectionflags	@""
	.align	4


	//----- nvinfo : EIATTR_CUDA_API_VERSION
	.align		4
        /*0000*/ 	.byte	0x04, 0x37
        /*0002*/ 	.short	(.L_9891 - .L_9890)
.L_9890:
        /*0004*/ 	.word	0x00000082


	//----- nvinfo : EIATTR_KPARAM_INFO
	.align		4
.L_9891:
        /*0008*/ 	.byte	0x04, 0x17
        /*000a*/ 	.short	(.L_9893 - .L_9892)
.L_9892:
        /*000c*/ 	.word	0x00000000
        /*0010*/ 	.short	0x0003
        /*0012*/ 	.short	0x0c4c
        /*0014*/ 	.byte	0x00, 0xf0, 0x11, 0x00


	//----- nvinfo : EIATTR_KPARAM_INFO
	.align		4
.L_9893:
        /*0018*/ 	.byte	0x04, 0x17
        /*001a*/ 	.short	(.L_9895 - .L_9894)
.L_9894:
        /*001c*/ 	.word	0x00000000
        /*0020*/ 	.short	0x0002
        /*0022*/ 	.short	0x0c49
        /*0024*/ 	.byte	0x00, 0xf0, 0x05, 0x00


	//----- nvinfo : EIATTR_KPARAM_INFO
	.align		4
.L_9895:
        /*0028*/ 	.byte	0x04, 0x17
        /*002a*/ 	.short	(.L_9897 - .L_9896)
.L_9896:
        /*002c*/ 	.word	0x00000000
        /*0030*/ 	.short	0x0001
        /*0032*/ 	.short	0x0c48
        /*0034*/ 	.byte	0x00, 0xf0, 0x05, 0x00


	//----- nvinfo : EIATTR_KPARAM_INFO
	.align		4
.L_9897:
        /*0038*/ 	.byte	0x04, 0x17
        /*003a*/ 	.short	(.L_9899 - .L_9898)
.L_9898:
        /*003c*/ 	.word	0x00000000
        /*0040*/ 	.short	0x0000
        /*0042*/ 	.short	0x0000
        /*0044*/ 	.byte	0x00, 0xf0, 0x21, 0x31


	//----- nvinfo : EIATTR_SPARSE_MMA_MASK
	.align		4
.L_9899:
        /*0048*/ 	.byte	0x03, 0x50
        /*004a*/ 	.short	0x0000


	//----- nvinfo : EIATTR_MAXREG_COUNT
	.align		4
        /*004c*/ 	.byte	0x03, 0x1b
        /*004e*/ 	.short	0x0080


	//----- nvinfo : EIATTR_MERCURY_ISA_VERSION
	.align		4
        /*0050*/ 	.byte	0x03, 0x5f
        /*0052*/ 	.short	0x0101


	//----- nvinfo : EIATTR_VRC_CTA_INIT_COUNT
	.align		4
        /*0054*/ 	.byte	0x02, 0x4a
	.zero		1
	.zero		1


	//----- nvinfo : EIATTR_EXIT_INSTR_OFFSETS
	.align		4
        /*0058*/ 	.byte	0x04, 0x1c
        /*005a*/ 	.short	(.L_9901 - .L_9900)


	//   ....[0]....
.L_9900:
        /*005c*/ 	.word	0x00000160


	//   ....[1]....
        /*0060*/ 	.word	0x00000700


	//   ....[2]....
        /*0064*/ 	.word	0x00000750


	//   ....[3]....
        /*0068*/ 	.word	0x000008f0


	//----- nvinfo : EIATTR_MAX_THREADS
	.align		4
.L_9901:
        /*006c*/ 	.byte	0x04, 0x05
        /*006e*/ 	.short	(.L_9903 - .L_9902)
.L_9902:
        /*0070*/ 	.word	0x00000200
        /*0074*/ 	.word	0x00000001
        /*0078*/ 	.word	0x00000001


	//----- nvinfo : EIATTR_CRS_STACK_SIZE
	.align		4
.L_9903:
        /*007c*/ 	.byte	0x04, 0x1e
        /*007e*/ 	.short	(.L_9905 - .L_9904)
.L_9904:
        /*0080*/ 	.word	0x00000000


	//----- nvinfo : EIATTR_CBANK_PARAM_SIZE
	.align		4
.L_9905:
        /*0084*/ 	.byte	0x03, 0x19
        /*0086*/ 	.short	0x0c50


	//----- nvinfo : EIATTR_PARAM_CBANK
	.align		4
        /*0088*/ 	.byte	0x04, 0x0a
        /*008a*/ 	.short	(.L_9907 - .L_9906)
	.align		4
.L_9906:
        /*008c*/ 	.word	index@(.nv.constant0._ZN2at6native55_GLOBAL__N__de093ff9_22_ForeachBinaryOpList_cu_a911ec4325multi_tensor_apply_kernelINS1_18TensorListMetadataILi2EEENS1_24BinaryOpListAlphaFunctorIfLi2ELi2ELi0EEEJSt5minusIfEfEEEvT_T0_DpT1_)
        /*0090*/ 	.short	0x0380
        /*0092*/ 	.short	0x0c50


	//----- nvinfo : EIATTR_SW_WAR
	.align		4
.L_9907:
        /*0094*/ 	.byte	0x04, 0x36
        /*0096*/ 	.short	(.L_9909 - .L_9908)
.L_9908:
        /*0098*/ 	.word	0x00000008
.L_9909:


//--------------------- .nv.info._ZN2at6native55_GLOBAL__N__de093ff9_22_ForeachBinaryOpList_cu_a911ec4325multi_tensor_apply_kernelINS1_18TensorListMetadataILi2EEENS1_24BinaryOpListAlphaFunctorIdLi2ELi2ELi0EEEJSt5minusIdEdEEEvT_T0_DpT1_ --------------------------
	.section	.nv.info._ZN2at6native55_GLOBAL__N__de093ff9_22_ForeachBinaryOpList_cu_a911ec4325multi_tensor_apply_kernelINS1_18TensorListMetadataILi2EEENS1_24BinaryOpListAlphaFunctorIdLi2ELi2ELi0EEEJSt5minusIdEdEEEvT_T0_DpT1_,"",@"SHT_CUDA_INFO"
	.sectionflags	@""
	.align	4


	//----- nvinfo : EIATTR_CUDA_API_VERSION
	.align		4
        /*0000*/ 	.byte	0x04, 0x37
        /*0002*/ 	.short	(.L_9911 - .L_9910)
.L_9910:
        /*0004*/ 	.word	0x00000082


	//----- nvinfo : EIATTR_KPARAM_INFO
	.align		4
.L_9911:
        /*0008*/ 	.byte	0x04, 0x17
        /*000a*/ 	.short	(.L_9913 - .L_9912)
.L_9912:
        /*000c*/ 	.word	0x00000000
        /*0010*/ 	.short	0x0003
        /*0012*/ 	.short	0x0c50
        /*0014*/ 	.byte	0x00, 0xf0, 0x21, 0x00


	//----- nvinfo : EIATTR_KPARAM_INFO
	.align		4
.L_9913:
        /*0018*/ 	.byte	0x04, 0x17
        /*001a*/ 	.short	(.L_9915 - .L_9914)
.L_9914:
        /*001c*/ 	.word	0x00000000
        /*0020*/ 	.short	0x0002
        /*0022*/ 	.short	0x0c49
        /*0024*/ 	.byte	0x00, 0xf0, 0x05, 0x00


	//----- nvinfo : EIATTR_KPARAM_INFO
	.align		4
.L_9915:
        /*0028*/ 	.byte	0x04, 0x17
        /*002a*/ 	.short	(.L_9917 - .L_9916)
.L_9916:
        /*002c*/ 	.word	0x00000000
        /*0030*/ 	.short	0x0001
        /*0032*/ 	.short	0x0c48
        /*0034*/ 	.byte	0x00, 0xf0, 0x05, 0x00


	//----- nvinfo : EIATTR_KPARAM_INFO
	.align		4
.L_9917:
        /*0038*/ 	.byte	0x04, 0x17
        /*003a*/ 	.short	(.L_9919 - .L_9918)
.L_9918:
        /*003c*/ 	.word	0x00000000
        /*0040*/ 	.short	0x0000
        /*0042*/ 	.short	0x0000
        /*0044*/ 	.byte	0x00, 0xf0, 0x21, 0x31


	//----- nvinfo : EIATTR_SPARSE_MMA_MASK
	.align		4
.L_9919:
        /*0048*/ 	.byte	0x03, 0x50
        /*004a*/ 	.short	0x0000


	//----- nvinfo : EIATTR_MAXREG_COUNT
	.align		4
        /*004c*/ 	.byte	0x03, 0x1b
        /*004e*/ 	.short	0x0080


	//----- nvinfo : EIATTR_MERCURY_ISA_VERSION
	.align		4
        /*0050*/ 	.byte	0x03, 0x5f
        /*0052*/ 	.short	0x0101


	//----- nvinfo : EIATTR_VRC_CTA_INIT_COUNT
	.align		4
        /*0054*/ 	.byte	0x02, 0x4a
	.zero		1
	.zero		1


	//----- nvinfo : EIATTR_EXIT_INSTR_OFFSETS
	.align		4
        /*0058*/ 	.byte	0x04, 0x1c
        /*005a*/ 	.short	(.L_9921 - .L_9920)


	//   ....[0]....
.L_9920:
        /*005c*/ 	.word	0x00000170


	//   ....[1]....
        /*0060*/ 	.word	0x00000720


	//   ....[2]....
        /*0064*/ 	.word	0x00000770


	//   ....[3]....
        /*0068*/ 	.word	0x00000910


	//----- nvinfo : EIATTR_MAX_THREADS
	.align		4
.L_9921:
        /*006c*/ 	.byte	0x04, 0x05
        /*006e*/ 	.short	(.L_9923 - .L_9922)
.L_9922:
        /*0070*/ 	.word	0x00000200
        /*0074*/ 	.word	0x00000001
        /*0078*/ 	.word	0x00000001


	//----- nvinfo : EIATTR_CRS_STACK_SIZE
	.align		4
.L_9923:
        /*007c*/ 	.byte	0x04, 0x1e
        /*007e*/ 	.short	(.L_9925 - .L_9924)
.L_9924:
        /*0080*/ 	.word	0x00000000


	//----- nvinfo : EIATTR_CBANK_PARAM_SIZE
	.align		4
.L_9925:
        /*0084*/ 	.byte	0x03, 0x19
        /*0086*/ 	.short	0x0c58


	//----- nvinfo : EIATTR_PARAM_CBANK
	.align		4
        /*0088*/ 	.byte	0x04, 0x0a
        /*008a*/ 	.short	(.L_9927 - .L_9926)
	.align		4
.L_9926:
        /*008c*/ 	.word	index@(.nv.constant0._ZN2at6native55_GLOBAL__N__de093ff9_22_ForeachBinaryOpList_cu_a911ec4325multi_tensor_apply_kernelINS1_18TensorListMetadataILi2EEENS1_24BinaryOpListAlphaFunctorIdLi2ELi2ELi0EEEJSt5minusIdEdEEEvT_T0_DpT1_)
        /*0090*/ 	.short	0x0380
        /*0092*/ 	.short	0x0c58


	//----- nvinfo : EIATTR_SW_WAR
	.align		4
.L_9927:
        /*0094*/ 	.byte	0x04, 0x36
        /*0096*/ 	.short	(.L_9929 - .L_9928)
.L_9928:
        /*0098*/ 	.word	0x00000008
.L_9929:


//--------------------- .nv.info._ZN2at6native55_GLOBAL__N__de093ff9_22_ForeachBinaryOpList_cu_a911ec4325multi_tensor_apply_kernelINS1_18TensorListMetadataILi2EEENS1_24BinaryOpListAlphaFunctorIsLi2ELi2ELi0EEEJSt5minusIsEsEEEvT_T0_DpT1_ --------------------------
	.section	.nv.info._ZN2at6native55_GLOBAL__N__de093ff9_22_ForeachBinaryOpList_cu_a911ec4325multi_tensor_apply_kernelINS1_18TensorListMetadataILi2EEENS1_24BinaryOpListAlphaFunctorIsLi2ELi2ELi0EEEJSt5minusIsEsEEEvT_T0_DpT1_,"",@"SHT_CUDA_INFO"
	.sectionflags	@""
	.align	4


	//----- nvinfo : EIATTR_CUDA_API_VERSION
	.align		4
        /*0000*/ 	.byte	0x04, 0x37
        /*0002*/ 	.short	(.L_9931 - .L_9930)
.L_9930:
        /*0004*/ 	.word	0x00000082


	//----- nvinfo : EIATTR_KPARAM_INFO
	.align		4
.L_9931:
        /*0008*/ 	.byte	0x04, 0x17
        /*000a*/ 	.short	(.L_9933 - .L_9932)
.L_9932:
        /*000c*/ 	.word	0x00000000
        /*0010*/ 	.short	0x0003
        /*0012*/ 	.short	0x0c4a
        /*0014*/ 	.byte	0x00, 0xf0, 0x09, 0x00


	//----- nvinfo : EIATTR_KPARAM_INFO
	.align		4
.L_9933:
        /*0018*/ 	.byte	0x04, 0x17
        /*001a*/ 	.short	(.L_9935 - .L_9934)
.L_9934:
        /*001c*/ 	.word	0x00000000
        /*0020*/ 	.short	0x0002
        /*0022*/ 	.short	0x0c49
        /*0024*/ 	.byte	0x00, 0xf0, 0x05, 0x00


	//----- nvinfo : EIATTR_KPARAM_INFO
	.align		4
.L_9935:
        /*0028*/ 	.byte	0x04, 0x17
        /*002a*/ 	.short	(.L_9937 - .L_9936)
.L_9936:
        /*002c*/ 	.word	0x00000000
        /*0030*/ 	.short	0x0001
        /*0032*/ 	.short	0x0c48
        /*0034*/ 	.byte	0x00, 0xf0, 0x05, 0x00


	//----- nvinfo : EIATTR_KPARAM_INFO
	.align		4
.L_9937:
        /*0038*/ 	.byte	0x04, 0x17
        /*003a*/ 	.short	(.L_9939 - .L_9938)
.L_9938:
        /*003c*/ 	.word	0x00000000
        /*0040*/ 	.short	0x0000
        /*0042*/ 	.short	0x0000
        /*0044*/ 	.byte	0x00, 0xf0, 0x21, 0x31


	//----- nvinfo : EIATTR_SPARSE_MMA_MASK
	.align		4
.L_9939:
        /*0048*/ 	.byte	0x03, 0x50
        /*004a*/ 	.short	0x0000


	//----- nvinfo : EIATTR_MAXREG_COUNT
	.align		4
        /*004c*/ 	.byte	0x03, 0x1b
        /*004e*/ 	.short	0x0080


	//----- nvinfo : EIATTR_MERCURY_ISA_VERSION
	.align		4
        /*0050*/ 	.byte	0x03, 0x5f
        /*0052*/ 	.short	0x0101


	//----- nvinfo : EIATTR_VRC_CTA_INIT_COUNT
	.align		4
        /*0054*/ 	.byte	0x02, 0x4a
	.zero		1
	.zero		1


	//----- nvinfo : EIATTR_EXIT_INSTR_OFFSETS
	.align		4
        /*0058*/ 	.byte	0x04, 0x1c
        /*005a*/ 	.short	(.L_9941 - .L_9940)


	//   ....[0]....
.L_9940:
        /*005c*/ 	.word	0x00000160


	//   ....[1]....
        /*0060*/ 	.word	0x00000820


	//   ....[2]....
        /*0064*/ 	.word	0x00000870


	//   ....[3]....
        /*0068*/ 	.word	0x00000b60


	//----- nvinfo : EIATTR_MAX_THREADS
	.align		4
.L_9941:
        /*006c*/ 	.byte	0x04, 0x05
        /*006e*/ 	.short	(.L_9943 - .L_9942)
.L_9942:
        /*0070*/ 	.word	0x00000200
        /*0074*/ 	.word	0x00000001
        /*0078*/ 	.word	0x00000001


	//----- nvinfo : EIATTR_CRS_STACK_SIZE
	.align		4
.L_9943:
        /*007c*/ 	.byte	0x04, 0x1e
        /*007e*/ 	.short	(.L_9945 - .L_9944)
.L_9944:
        /*0080*/ 	.word	0x00000000


	//----- nvinfo : EIATTR_CBANK_PARAM_SIZE
	.align		4
.L_9945:
        /*0084*/ 	.byte	0x03, 0x19
        /*0086*/ 	.short	0x0c4c


	//----- nvinfo : EIATTR_PARAM_CBANK
	.align		4
        /*0088*/ 	.byte	0x04, 0x0a
        /*008a*/ 	.short	(.L_9947 - .L_9946)
	.align		4
.L_9946:
        /*008c*/ 	.word	index@(.nv.constant0._ZN2at6native55_GLOBAL__N__de093ff9_22_ForeachBinaryOpList_cu_a911ec4325multi_tensor_apply_kernelINS1_18TensorListMetadataILi2EEENS1_24BinaryOpListAlphaFunctorIsLi2ELi2ELi0EEEJSt5minusIsEsEEEvT_T0_DpT1_)
        /*0090*/ 	.short	0x0380
        /*0092*/ 	.short	0x0c4c


	//----- nvinfo : EIATTR_SW_WAR
	.align		4
.L_9947:
        /*0094*/ 	.byte	0x04, 0x36
        /*0096*/ 	.short	(.L_9949 - .L_9948)
.L_9948:
        /*0098*/ 	.word	0x00000008
.L_9949:


//--------------------- .nv.info._ZN2at6native55_GLOBAL__N__de093ff9_22_ForeachBinaryOpList_cu_a911ec4325multi_tensor_apply_kernelINS1_18TensorListMetadataILi2EEENS1_24BinaryOpListAlphaFunctorIlLi2ELi2ELi0EEEJSt5minusIlElEEEvT_T0_DpT1_ --------------------------
	.section	.nv.info._ZN2at6native55_GLOBAL__N__de093ff9_22_ForeachBinaryOpList_cu_a911ec4325multi_tensor_apply_kernelINS1_18TensorListMetadataILi2EEENS1_24BinaryOpListAlphaFunctorIlLi2ELi2ELi0EEEJSt5minusIlElEEEvT_T0_DpT1_,"",@"SHT_CUDA_INFO"
	.sectionflags	@""
	.align	4


	//----- nvinfo : EIATTR_CUDA_API_VERSION
	.align		4
        /*0000*/ 	.byte	0x04, 0x37
        /*0002*/ 	.short	(.L_9951 - .L_9950)
.L_9950:
        /*0004*/ 	.word	0x00000082


	//----- nvinfo : EIATTR_KPARAM_INFO
	.align		4
.L_9951:
        /*0008*/ 	.byte	0x04, 0x17
        /*000a*/ 	.short	(.L_9953 - .L_9952)
.L_9952:
        /*000c*/ 	.word	0x00000000
        /*0010*/ 	.short	0x0003
        /*0012*/ 	.short	0x0c50
        /*0014*/ 	.byte	0x00, 0xf0, 0x21, 0x00


	//----- nvinfo : EIATTR_KPARAM_INFO
	.align		4
.L_9953:
        /*0018*/ 	.byte	0x04, 0x17
        /*001a*/ 	.short	(.L_9955 - .L_9954)
.L_9954:
        /*001c*/ 	.word	0x00000000
        /*0020*/ 	.short	0x0002
        /*0022*/ 	.short	0x0c49
        /*0024*/ 	.byte	0x00, 0xf0, 0x05, 0x00


	//----- nvinfo : EIATTR_KPARAM_INFO
	.align		4
.L_9955:
        /*0028*/ 	.byte	0x04, 0x17
        /*002a*/ 	.short	(.L_9957 - .L_9956)
.L_9956:
        /*002c*/ 	.word	0x00000000
        /*0030*/ 	.short	0x0001
        /*0032*/ 	.short	0x0c48
        /*0034*/ 	.byte	0x00, 0xf0, 0x05, 0x00


	//----- nvinfo : EIATTR_KPARAM_INFO
	.align		4
.L_9957:
        /*0038*/ 	.byte	0x04, 0x17
        /*003a*/ 	.short	(.L_9959 - .L_9958)
.L_9958:
        /*003c*/ 	.word	0x00000000
        /*0040*/ 	.short	0x0000
        /*0042*/ 	.short	0x0000
        /*0044*/ 	.byte	0x00, 0xf0, 0x21, 0x31


	//----- nvinfo : EIATTR_SPARSE_MMA_MASK
	.align		4
.L_9959:
        /*0048*/ 	.byte	0x03, 0x50
        /*004a*/ 	.short	0x0000


	//----- nvinfo : EIATTR_MAXREG_COUNT
	.align		4
        /*004c*/ 	.byte	0x03, 0x1b
        /*004e*/ 	.short	0x0080


	//----- nvinfo : EIATTR_MERCURY_ISA_VERSION
	.align		4
        /*0050*/ 	.byte	0x03, 0x5f
        /*0052*/ 	.short	0x0101


	//----- nvinfo : EIATTR_VRC_CTA_INIT_COUNT
	.align		4
        /*0054*/ 	.byte	0x02, 0x4a
	.zero		1
	.zero		1


	//----- nvinfo : EIATTR_EXIT_INSTR_OFFSETS
	.align		4
        /*0058*/ 	.byte	0x04, 0x1c
        /*005a*/ 	.short	(.L_9961 - .L_9960)


	//   ....[0]....
.L_9960:
        /*005c*/ 	.word	0x00000170


	//   ....[1]....
        /*0060*/ 	.word	0x000008c0


	//   ....[2]....
        /*0064*/ 	.word	0x00000910


	//   ....[3]....
        /*0068*/ 	.word	0x00000c30


	//----- nvinfo : EIATTR_MAX_THREADS
	.align		4
.L_9961:
        /*006c*/ 	.byte	0x04, 0x05
        /*006e*/ 	.short	(.L_9963 - .L_9962)
.L_9962:
        /*0070*/ 	.word	0x00000200
        /*0074*/ 	.word	0x00000001
        /*0078*/ 	.word	0x00000001


	//----- nvinfo : EIATTR_CRS_STACK_SIZE
	.align		4
.L_9963:
        /*007c*/ 	.byte	0x04, 0x1e
        /*007e*/ 	.short	(.L_9965 - .L_9964)
.L_9964:
        /*0080*/ 	.word	0x00000000


	//----- nvinfo : EIATTR_CBANK_PARAM_SIZE
	.align		4
.L_9965:
        /*0084*/ 	.byte	0x03, 0x19
        /*0086*/ 	.short	0x0c58


	//----- nvinfo : EIATTR_PARAM_CBANK
	.align		4
        /*0088*/ 	.byte	0x04, 0x0a
        /*008a*/ 	.short	(.L_9967 - .L_9966)
	.align		4
.L_9966:
        /*008c*/ 	.word	index@(.nv.constant0._ZN2at6native55_GLOBAL__N__de093ff9_22_ForeachBinaryOpList_cu_a911ec4325multi_tensor_apply_kernelINS1_18TensorListMetadataILi2EEENS1_24BinaryOpListAlphaFunctorIlLi2ELi2ELi0EEEJSt5minusIlElEEEvT_T0_DpT1_)
        /*0090*/ 	.short	0x0380
        /*0092*/ 	.short	0x0c58


	//----- nvinfo : EIATTR_SW_WAR
	.align		4
.L_9967:
        /*0094*/ 	.byte	0x04, 0x36
        /*0096*/ 	.short	(.L_9969 - .L_9968)
.L_9968:
        /*0098*/ 	.word	0x00000008
.L_9969:


//--------------------- .nv.info._ZN2at6native55_GLOBAL__N__de093ff9_22_ForeachBinaryOpList_cu_a911ec4325multi_tensor_apply_kernelINS1_18TensorListMetadataILi2EEENS1_24BinaryOpListAlphaFunctorIiLi2ELi2ELi0EEEJSt5minusIiEiEEEvT_T0_DpT1_ --------------------------
	.section	.nv.info._ZN2at6native55_GLOBAL__N__de093ff9_22_ForeachBinaryOpList_cu_a911ec4325multi_tensor_apply_kernelINS1_18TensorListMetadataILi2EEENS1_24BinaryOpListAlphaFunctorIiLi2ELi2ELi0EEEJSt5minusIiEiEEEvT_T0_DpT1_,"",@"SHT_CUDA_INFO"
	.sectionflags	@""
	.align	4


	//----- nvinfo : EIATTR_CUDA_API_VERSION
	.align		4
        /*0000*/ 	.byte	0x04, 0x37
        /*0002*/ 	.short	(.L_9971 - .L_9970)
.L_9970:
        /*0004*/ 	.word	0x00000082


	//----- nvinfo : EIATTR_KPARAM_INFO
	.align		4
.L_9971:
        /*0008*/ 	.byte	0x04, 0x17
        /*000a*/ 	.short	(.L_9973 - .L_9972)
.L_9972:
        /*000c*/ 	.word	0x00000000
        /*0010*/ 	.short	0x0003
        /*0012*/ 	.short	0x0c4c
        /*0014*/ 	.byte	0x00, 0xf0, 0x11, 0x00


	//----- nvinfo : EIATTR_KPARAM_INFO
	.align		4
.L_9973:
        /*0018*/ 	.byte	0x04, 0x17
        /*001a*/ 	.short	(.L_9975 - .L_9974)
.L_9974:
        /*001c*/ 	.word	0x00000000
        /*0020*/ 	.short	0x0002
        /*0022*/ 	.short	0x0c49
        /*0024*/ 	.byte	0x00, 0xf0, 0x05, 0x00


	//----- nvinfo : EIATTR_KPARAM_INFO
	.align		4
.L_9975:
        /*0028*/ 	.byte	0x04, 0x17
        /*002a*/ 	.short	(.L_9977 - .L_9976)
.L_9976:
        /*002c*/ 	.word	0x00000000
        /*0030*/ 	.short	0x0001
        /*0032*/ 	.short	0x0c48
        /*0034*/ 	.byte	0x00, 0xf0, 0x05, 0x00


	//----- nvinfo : EIATTR_KPARAM_INFO
	.align		4
.L_9977:
        /*0038*/ 	.byte	0x04, 0x17
        /*003a*/ 	.short	(.L_9979 - .L_9978)
.L_9978:
        /*003c*/ 	.word	0x00000000
        /*0040*/ 	.short	0x0000
        /*0042*/ 	.short	0x0000
        /*0044*/ 	.byte	0x00, 0xf0, 0x21, 0x31


	//----- nvinfo : EIATTR_SPARSE_MMA_MASK
	.align		4
.L_9979:
        /*0048*/ 	.byte	0x03, 0x50
        /*004a*/ 	.short	0x0000


	//----- nvinfo : EIATTR_MAXREG_COUNT
	.align		4
        /*004c*/ 	.byte	0x03, 0x1b
        /*004e*/ 	.short	0x0080


	//----- nvinfo : EIATTR_MERCURY_ISA_VERSION
	.align		4
        /*0050*/ 	.byte	0x03, 0x5f
        /*0052*/ 	.short	0x0101


	//----- nvinfo : EIATTR_VRC_CTA_INIT_COUNT
	.align		4
        /*0054*/ 	.byte	0x02, 0x4a
	.zero		1
	.zero		1


	//----- nvinfo : EIATTR_EXIT_INSTR_OFFSETS
	.align		4
        /*0058*/ 	.byte	0x04, 0x1c
        /*005a*/ 	.short	(.L_9981 - .L_9980)


	//   ....[0]....
.L_9980:
        /*005c*/ 	.word	0x00000160


	//   ....[1]....
        /*0060*/ 	.word	0x00000790


	//   ....[2]....
        /*0064*/ 	.word	0x000007e0


	//   ....[3]....
        /*0068*/ 	.word	0x000009c0


	//----- nvinfo : EIATTR_MAX_THREADS
	.align		4
.L_9981:
        /*006c*/ 	.byte	0x04, 0x05
        /*006e*/ 	.short	(.L_9983 - .L_9982)
.L_9982:
        /*0070*/ 	.word	0x00000200
        /*0074*/ 	.word	0x00000001
        /*0078*/ 	.word	0x00000001


	//----- nvinfo : EIATTR_CRS_STACK_SIZE
	.align		4
.L_9983:
        /*007c*/ 	.byte	0x04, 0x1e
        /*007e*/ 	.short	(.L_9985 - .L_9984)
.L_9984:
        /*0080*/ 	.word	0x00000000


	//----- nvinfo : EIATTR_CBANK_PARAM_SIZE
	.align		4
.L_9985:
        /*0084*/ 	.byte	0x03, 0x19
        /*0086*/ 	.short	0x0c50


	//----- nvinfo : EIATTR_PARAM_CBANK
	.align		4
        /*0088*/ 	.byte	0x04, 0x0a
        /*008a*/ 	.short	(.L_9987 - .L_9986)
	.align		4
.L_9986:
        /*008c*/ 	.word	index@(.nv.constant0._ZN2at6native55_GLOBAL__N__de093ff9_22_ForeachBinaryOpList_cu_a911ec4325multi_tensor_apply_kernelINS1_18TensorListMetadataILi2EEENS1_24BinaryOpListAlphaFunctorIiLi2ELi2ELi0EEEJSt5minusIiEiEEEvT_T0_DpT1_)
        /*0090*/ 	.short	0x0380
        /*0092*/ 	.short	0x0c50


	//----- nvinfo : EIATTR_SW_WAR
	.align		4
.L_9987:
        /*0094*/ 	.byte	0x04, 0x36
        /*0096*/ 	.short	(.L_9989 - .L_9988)
.L_9988:
        /*0098*/ 	.word	0x00000008
.L_9989:


//--------------------- .nv.info._ZN2at6native55_GLOBAL__N__de093ff9_22_ForeachBinaryOpList_cu_a911ec4325multi_tensor_apply_kernelINS1_18TensorListMetadataILi2EEENS1_24BinaryOpListAlphaFunctorIaLi2ELi2ELi0EEEJSt5minusIaEaEEEvT_T0_DpT1_ --------------------------
	.section	.nv.info._ZN2at6native55_GLOBAL__N__de093ff9_22_ForeachBinaryOpList_cu_a911ec4325multi_tensor_apply_kernelINS1_18TensorListMetadataILi2EEENS1_24BinaryOpListAlphaFunctorIaLi2ELi2ELi0EEEJSt5minusIaEaEEEvT_T0_DpT1_,"",@"SHT_CUDA_INFO"
	.sectionflags	@""
	.align	4


	//----- nvinfo : EIATTR_CUDA_API_VERSION
	.align		4
        /*0000*/ 	.byte	0x04, 0x37
        /*0002*/ 	.short	(.L_9991 - .L_9990)
.L_9990:
        /*0004*/ 	.word	0x00000082


	//----- nvinfo : EIATTR_KPARAM_INFO
	.align		4
.L_9991:
        /*0008*/ 	.byte	0x04, 0x17
        /*000a*/ 	.short	(.L_9993 - .L_9992)
.L_9992:
        /*000c*/ 	.word	0x00000000
        /*0010*/ 	.short	0x0003
        /*0012*/ 	.short	0x0c4a
        /*0014*/ 	.byte	0x00, 0xf0, 0x05, 0x00


	//----- nvinfo : EIATTR_KPARAM_INFO
	.align		4
.L_9993:
        /*0018*/ 	.byte	0x04, 0x17
        /*001a*/ 	.short	(.L_9995 - .L_9994)
.L_9994:
        /*001c*/ 	.word	0x00000000
        /*0020*/ 	.short	0x0002
        /*0022*/ 	.short	0x0c49
        /*0024*/ 	.byte	0x00, 0xf0, 0x05, 0x00


	//----- nvinfo : EIATTR_KPARAM_INFO
	.align		4
.L_9995:
        /*0028*/ 	.byte	0x04, 0x17
        /*002a*/ 	.short	(.L_9997 - .L_9996)
.L_9996:
        /*002c*/ 	.word	0x00000000
        /*0030*/ 	.short	0x0001
        /*0032*/ 	.short	0x0c48
        /*0034*/ 	.byte	0x00, 0xf0, 0x05, 0x00


	//----- nvinfo : EIATTR_KPARAM_INFO
	.align		4
.L_9997:
        /*0038*/ 	.byte	0x04, 0x17
        /*003a*/ 	.short	(.L_9999 - .L_9998)
.L_9998:
        /*003c*/ 	.word	0x00000000
        /*0040*/ 	.short	0x0000
        /*0042*/ 	.short	0x0000
        /*0044*/ 	.byte	0x00, 0xf0, 0x21, 0x31


	//----- nvinfo : EIATTR_SPARSE_MMA_MASK
	.align		4
.L_9999:
        /*0048*/ 	.byte	0x03, 0x50
        /*004a*/ 	.short	0x0000


	//----- nvinfo : EIATTR_MAXREG_COUNT
	.align		4
        /*004c*/ 	.byte	0x03, 0x1b
        /*004e*/ 	.short	0x0080


	//----- nvinfo : EIATTR_MERCURY_ISA_VERSION
	.align		4
        /*0050*/ 	.byte	0x03, 0x5f
        /*0052*/ 	.short	0x0101


	//----- nvinfo : EIATTR_VRC_CTA_INIT_COUNT
	.align		4
        /*0054*/ 	.byte	0x02, 0x4a
	.zero		1
	.zero		1


	//----- nvinfo : EIATTR_EXIT_INSTR_OFFSETS
	.align		4
        /*0058*/ 	.byte	0x04, 0x1c
        /*005a*/ 	.short	(.L_10001 - .L_10000)


	//   ....[0]....
.L_10000:
        /*005c*/ 	.word	0x00000170


	//   ....[1]....
        /*0060*/ 	.word	0x000008c0


	//   ....[2]....
        /*0064*/ 	.word	0x00000910


	//   ....[3]....
        /*0068*/ 	.word	0x00000c60


	//----- nvinfo : EIATTR_MAX_THREADS
	.align		4
.L_10001:
        /*006c*/ 	.byte	0x04, 0x05
        /*006e*/ 	.short	(.L_10003 - .L_10002)
.L_10002:
        /*0070*/ 	.word	0x00000200
        /*0074*/ 	.word	0x00000001
        /*0078*/ 	.word	0x00000001


	//----- nvinfo : EIATTR_CRS_STACK_SIZE
	.align		4
.L_10003:
        /*007c*/ 	.byte	0x04, 0x1e
        /*007e*/ 	.short	(.L_10005 - .L_10004)
.L_10004:
        /*0080*/ 	.word	0x00000000


	//----- nvinfo : EIATTR_CBANK_PARAM_SIZE
	.align		4
.L_10005:
        /*0084*/ 	.byte	0x03, 0x19
        /*0086*/ 	.short	0x0c4b


	//----- nvinfo : EIATTR_PARAM_CBANK
	.align		4
        /*0088*/ 	.byte	0x04, 0x0a
        /*008a*/ 	.short	(.L_10007 - .L_10006)
	.align		4
.L_10006:
        /*008c*/ 	.word	index@(.nv.constant0._ZN2at6native55_GLOBAL__N__de093ff9_22_ForeachBinaryOpList_cu_a911ec4325multi_tensor_apply_kernelINS1_18TensorListMetadataILi2EEENS1_24BinaryOpListAlphaFunctorIaLi2ELi2ELi0EEEJSt5minusIaEaEEEvT_T0_DpT1_)
        /*0090*/ 	.short	0x0380
        /*0092*/ 	.short	0x0c4b


	//----- nvinfo : EIATTR_SW_WAR
	.align		4
.L_10007:
        /*0094*/ 	.byte	0x04, 0x36
        /*0096*/ 	.short	(.L_10009 - .L_10008)
.L_10008:
        /*0098*/ 	.word	0x00000008
.L_10009:


//--------------------- .nv.info._ZN2at6native55_GLOBAL__N__de093ff9_22_ForeachBinaryOpList_cu_a911ec4325multi_tensor_apply_kernelINS1_18TensorListMetadataILi2EEENS1_24BinaryOpListAlphaFunctorIhLi2ELi2ELi0EEEJSt5minusIhEhEEEvT_T0_DpT1_ --------------------------
	.section	.nv.info._ZN2at6native55_GLOBAL__N__de093ff9_22_ForeachBinaryOpList_cu_a911ec4325multi_tensor_apply_kernelINS1_18TensorListMetadataILi2EEENS1_24BinaryOpListAlphaFunctorIhLi2ELi2ELi0EEEJSt5minusIhEhEEEvT_T0_DpT1_,"",@"SHT_CUDA_INFO"
	.sectionflags	@""
	.align	4


	//----- nvinfo : EIATTR_CUDA_API_VERSION
	.align		4
        /*0000*/ 	.byte	0x04, 0x37
        /*0002*/ 	.short	(.L_10011 - .L_10010)
.L_10010:
        /*0004*/ 	.word	0x00000082


	//----- nvinfo : EIATTR_KPARAM_INFO
	.align		4
.L_10011:
        /*0008*/ 	.byte	0x04, 0x17
        /*000a*/ 	.short	(.L_10013 - .L_10012)
.L_10012:
        /*000c*/ 	.word	0x00000000
        /*0010*/ 	.short	0x0003
        /*0012*/ 	.short	0x0c4a
        /*0014*/ 	.byte	0x00, 0xf0, 0x05, 0x00


	//----- nvinfo : EIATTR_KPARAM_INFO
	.align		4
.L_10013:
        /*0018*/ 	.byte	0x04, 0x17
        /*001a*/ 	.short	(.L_10015 - .L_10014)
.L_10014:
        /*001c*/ 	.word	0x00000000
        /*0020*/ 	.short	0x0002
        /*0022*/ 	.short	0x0c49
        /*0024*/ 	.byte	0x00, 0xf0, 0x05, 0x00


	//----- nvinfo : EIATTR_KPARAM_INFO
	.align		4
.L_10015:
        /*0028*/ 	.byte	0x04, 0x17
        /*002a*/ 	.short	(.L_10017 - .L_10016)
.L_10016:
        /*002c*/ 	.word	0x00000000
        /*0030*/ 	.short	0x0001
        /*0032*/ 	.short	0x0c48
        /*0034*/ 	.byte	0x00, 0xf0, 0x05, 0x00


	//----- nvinfo : EIATTR_KPARAM_INFO
	.align		4
.L_10017:
        /*0038*/ 	.byte	0x04, 0x17
        /*003a*/ 	.short	(.L_10019 - .L_10018)
.L_10018:
        /*003c*/ 	.word	0x00000000
        /*0040*/ 	.short	0x0000
        /*0042*/ 	.short	0x0000
        /*0044*/ 	.byte	0x00, 0xf0, 0x21, 0x31


	//----- nvinfo : EIATTR_SPARSE_MMA_MASK
	.align		4
.L_10019:
        /*0048*/ 	.byte	0x03, 0x50
        /*004a*/ 	.short	0x0000


	//----- nvinfo : EIATTR_MAXREG_COUNT
	.align		4
        /*004c*/ 	.byte	0x03, 0x1b
        /*004e*/ 	.short	0x0080


	//----- nvinfo : EIATTR_MERCURY_ISA_VERSION
	.align		4
        /*0050*/ 	.byte	0x03, 0x5f
        /*0052*/ 	.short	0x0101


	//----- nvinfo : EIATTR_VRC_CTA_INIT_COUNT
	.align		4
        /*0054*/ 	.byte	0x02, 0x4a
	.zero		1
	.zero		1


	//----- nvinfo : EIATTR_EXIT_INSTR_OFFSETS
	.align		4
        /*0058*/ 	.byte	0x04, 0x1c
        /*005a*/ 	.short	(.L_10021 - .L_10020)


	//   ....[0]....
.L_10020:
        /*005c*/ 	.word	0x00000170


	//   ....[1]....
        /*0060*/ 	.word	0x000008e0


	//   ....[2]....
        /*0064*/ 	.word	0x00000930


	//   ....[3]....
        /*0068*/ 	.word	0x00000c90


	//----- nvinfo : EIATTR_MAX_THREADS
	.align		4
.L_10021:
        /*006c*/ 	.byte	0x04, 0x05
        /*006e*/ 	.short	(.L_10023 - .L_10022)
.L_10022:
        /*0070*/ 	.word	0x00000200
        /*0074*/ 	.word	0x00000001
        /*0078*/ 	.word	0x00000001


	//----- nvinfo : EIATTR_CRS_STACK_SIZE
	.align		4
.L_10023:
        /*007c*/ 	.byte	0x04, 0x1e
        /*007e*/ 	.short	(.L_10025 - .L_10024)
.L_10024:
        /*0080*/ 	.word	0x00000000


	//----- nvinfo : EIATTR_CBANK_PARAM_SIZE
	.align		4
.L_10025:
        /*0084*/ 	.byte	0x03, 0x19
        /*0086*/ 	.short	0x0c4b


	//----- nvinfo : EIATTR_PARAM_CBANK
	.align		4
        /*0088*/ 	.byte	0x04, 0x0a
        /*008a*/ 	.short	(.L_10027 - .L_10026)
	.align		4
.L_10026:
        /*008c*/ 	.word	index@(.nv.constant0._ZN2at6native55_GLOBAL__N__de093ff9_22_ForeachBinaryOpList_cu_a911ec4325multi_tensor_apply_kernelINS1_18TensorListMetadataILi2EEENS1_24BinaryOpListAlphaFunctorIhLi2ELi2ELi0EEEJSt5minusIhEhEEEvT_T0_DpT1_)
        /*0090*/ 	.short	0x0380
        /*0092*/ 	.short	0x0c4b


	//----- nvinfo : EIATTR_SW_WAR
	.align		4
.L_10027:
        /*0094*/ 	.byte	0x04, 0x36
        /*0096*/ 	.short	(.L_10029 - .L_10028)
.L_10028:
        /*0098*/ 	.word	0x00000008
.L_10029:


//--------------------- .nv.info._ZN2at6native55_GLOBAL__N__de093ff9_22_ForeachBinaryOpList_cu_a911ec4325multi_tensor_apply_kernelINS1_18TensorListMetadataILi3EEENS1_24BinaryOpListAlphaFunctorIN3c104HalfELi3ELi2ELi2EEEJSt4plusIfEfEEEvT_T0_DpT1_ --------------------------
	.section	.nv.info._ZN2at6native55_GLOBAL__N__de093ff9_22_ForeachBinaryOpList_cu_a911ec4325multi_tensor_apply_kernelINS1_18TensorListMetadataILi3EEENS1_24BinaryOpListAlphaFunctorIN3c104HalfELi3ELi2ELi2EEEJSt4plusIfEfEEEvT_T0_DpT1_,"",@"SHT_CUDA_INFO"
	.sectionflags	@""
	.align	4


	//----- nvinfo : EIATTR_CUDA_API_VERSION
	.align		4
        /*0000*/ 	.byte	0x04, 0x37
        /*0002*/ 	.short	(.L_10031 - .L_10030)
.L_10030:
        /*0004*/ 	.word	0x00000082


	//----- nvinfo : EIATTR_KPARAM_INFO
	.align		4
.L_10031:
        /*0008*/ 	.byte	0x04, 0x17
        /*000a*/ 	.short	(.L_10033 - .L_10032)
.L_10032:
        /*000c*/ 	.word	0x00000000
        /*0010*/ 	.short	0x0003
        /*0012*/ 	.short	0x0c4c
        /*0014*/ 	.byte	0x00, 0xf0, 0x11, 0x00


	//----- nvinfo : EIATTR_KPARAM_INFO
	.align		4
.L_10033:
        /*0018*/ 	.byte	0x04, 0x17
        /*001a*/ 	.short	(.L_10035 - .L_10034)
.L_10034:
        /*001c*/ 	.word	0x00000000
        /*0020*/ 	.short	0x0002
        /*0022*/ 	.short	0x0c49
        /*0024*/ 	.byte	0x00, 0xf0, 0x05, 0x00


	//----- nvinfo : EIATTR_KPARAM_INFO
	.align		4
.L_10035:
        /*0028*/ 	.byte	0x04, 0x17
        /*002a*/ 	.short	(.L_10037 - .L_10036)
.L_10036:
        /*002c*/ 	.word	0x00000000
        /*0030*/ 	.short	0x0001
        /*0032*/ 	.short	0x0c48
        /*0034*/ 	.byte	0x00, 0xf0, 0x05, 0x00


	//----- nvinfo : EIATTR_KPARAM_INFO
	.align		4
.L_10037:
        /*0038*/ 	.byte	0x04, 0x17
        /*003a*/ 	.short	(.L_10039 - .L_10038)
.L_10038:
        /*003c*/ 	.word	0x00000000
        /*0040*/ 	.short	0x0000
        /*0042*/ 	.short	0x0000
        /*0044*/ 	.byte	0x00, 0xf0, 0x21, 0x31


	//----- nvinfo : EIATTR_SPARSE_MMA_MASK
	.align		4
.L_10039:
        /*0048*/ 	.byte	0x03, 0x50
        /*004a*/ 	.short	0x0000


	//----- nvinfo : EIATTR_MAXREG_COUNT
	.align		4
        /*004c*/ 	.byte	0x03, 0x1b
        /*004e*/ 	.short	0x0080


	//----- nvinfo : EIATTR_MERCURY_ISA_VERSION
	.align		4
        /*0050*/ 	.byte	0x03, 0x5f
        /*0052*/ 	.short	0x0101


	//----- nvinfo : EIATTR_VRC_CTA_INIT_COUNT
	.align		4
        /*0054*/ 	.byte	0x02, 0x4a
	.zero		1
	.zero		1


	//----- nvinfo : EIATTR_EXIT_INSTR_OFFSETS
	.align		4
        /*0058*/ 	.byte	0x04, 0x1c
        /*005a*/ 	.short	(.L_10041 - .L_10040)


	//   ....[0]....
.L_10040:
        /*005c*/ 	.word	0x000001a0


	//   ....[1]....
        /*0060*/ 	.word	0x00000750


	//   ....[2]....
        /*0064*/ 	.word	0x000007a0


	//   ....[3]....
        /*0068*/ 	.word	0x00000a00


	//----- nvinfo : EIATTR_MAX_THREADS
	.align		4
.L_10041:
        /*006c*/ 	.byte	0x04, 0x05
        /*006e*/ 	.short	(.L_10043 - .L_10042)
.L_10042:
        /*0070*/ 	.word	0x00000200
        /*0074*/ 	.word	0x00000001
        /*0078*/ 	.word	0x00000001


	//----- nvinfo : EIATTR_CRS_STACK_SIZE
	.align		4
.L_10043:
        /*007c*/ 	.byte	0x04, 0x1e
        /*007e*/ 	.short	(.L_10045 - .L_10044)
.L_10044:
        /*0080*/ 	.word	0x00000000


	//----- nvinfo : EIATTR_CBANK_PARAM_SIZE
	.align		4
.L_10045:
        /*0084*/ 	.byte	0x03, 0x19
        /*0086*/ 	.short	0x0c50


	//----- nvinfo : EIATTR_PARAM_CBANK
	.align		4
        /*0088*/ 	.byte	0x04, 0x0a
        /*008a*/ 	.short	(.L_10047 - .L_10046)
	.align		4
.L_10046:
        /*008c*/ 	.word	index@(.nv.constant0._ZN2at6native55_GLOBAL__N__de093ff9_22_ForeachBinaryOpList_cu_a911ec4325multi_tensor_apply_kernelINS1_18TensorListMetadataILi3EEENS1_24BinaryOpListAlphaFunctorIN3c104HalfELi3ELi2ELi2EEEJSt4plusIfEfEEEvT_T0_DpT1_)
        /*0090*/ 	.short	0x0380
        /*0092*/ 	.short	0x0c50


	//----- nvinfo : EIATTR_SW_WAR
	.align		4
.L_10047:
        /*0094*/ 	.byte	0x04, 0x36
        /*0096*/ 	.short	(.L_10049 - .L_10048)
.L_10048:
        /*0098*/ 	.word	0x00000008
.L_10049:


//--------------------- .nv.info._ZN2at6native55_GLOBAL__N__de093ff9_22_ForeachBinaryOpList_cu_a911ec4325multi_tensor_apply_kernelINS1_18TensorListMetadataILi3EEENS1_24BinaryOpListAlphaFunctorIN3c108BFloat16ELi3ELi2ELi2EEEJSt4plusIfEfEEEvT_T0_DpT1_ --------------------------
	.section	.nv.info._ZN2at6native55_GLOBAL__N__de093ff9_22_ForeachBinaryOpList_cu_a911ec4325multi_tensor_apply_kernelINS1_18TensorListMetadataILi3EEENS1_24BinaryOpListAlphaFunctorIN3c108BFloat16ELi3ELi2ELi2EEEJSt4plusIfEfEEEvT_T0_DpT1_,"",@"SHT_CUDA_INFO"
	.sectionflags	@""
	.align	4


	//----- nvinfo : EIATTR_CUDA_API_VERSION
	.align		4
        /*0000*/ 	.byte	0x04, 0x37
        /*0002*/ 	.short	(.L_10051 - .L_10050)
.L_10050:
        /*0004*/ 	.word	0x00000082


	//----- nvinfo : EIATTR_KPARAM_INFO
	.align		4
.L_10051:
        /*0008*/ 	.byte	0x04, 0x17
        /*000a*/ 	.short	(.L_10053 - .L_10052)
.L_10052:
        /*000c*/ 	.word	0x00000000
        /*0010*/ 	.short	0x0003
        /*0012*/ 	.short	0x0c4c
        /*0014*/ 	.byte	0x00, 0xf0, 0x11, 0x00


	//----- nvinfo : EIATTR_KPARAM_INFO
	.align		4
.L_10053:
        /*0018*/ 	.byte	0x04, 0x17
        /*001a*/ 	.short	(.L_10055 - .L_10054)
.L_10054:
        /*001c*/ 	.word	0x00000000
        /*0020*/ 	.short	0x0002
        /*0022*/ 	.short	0x0c49
        /*0024*/ 	.byte	0x00, 0xf0, 0x05, 0x00


	//----- nvinfo : EIATTR_KPARAM_INFO
	.align		4
.L_10055:
        /*0028*/ 	.byte	0x04, 0x17
        /*002a*/ 	.short	(.L_10057 - .L_10056)
.L_10056:
        /*002c*/ 	.word	0x00000000
        /*0030*/ 	.short	0x0001
        /*0032*/ 	.short	0x0c48
        /*0034*/ 	.byte	0x00, 0xf0, 0x05, 0x00


	//----- nvinfo : EIATTR_KPARAM_INFO
	.align		4
.L_10057:
        /*0038*/ 	.byte	0x04, 0x17
        /*003a*/ 	.short	(.L_10059 - .L_10058)
.L_10058:
        /*003c*/ 	.word	0x00000000
        /*0040*/ 	.short	0x0000
        /*0042*/ 	.short	0x0000
        /*0044*/ 	.byte	0x00, 0xf0, 0x21, 0x31


	//----- nvinfo : EIATTR_SPARSE_MMA_MASK
	.align		4
.L_10059:
        /*0048*/ 	.byte	0x03, 0x50
        /*004a*/ 	.short	0x0000


	//----- nvinfo : EIATTR_MAXREG_COUNT
	.align		4
        /*004c*/ 	.byte	0x03, 0x1b
        /*004e*/ 	.short	0x0080


	//----- nvinfo : EIATTR_MERCURY_ISA_VERSION
	.align		4
        /*0050*/ 	.byte	0x03, 0x5f
        /*0052*/ 	.short	0x0101


	//----- nvinfo : EIATTR_VRC_CTA_INIT_COUNT
	.align		4
        /*0054*/ 	.byte	0x02, 0x4a
	.zero		1
	.zero		1


	//----- nvinfo : EIATTR_EXIT_INSTR_OFFSETS
	.align		4
        /*0058*/ 	.byte	0x04, 0x1c
        /*005a*/ 	.short	(.L_10061 - .L_10060)


	//   ....[0]....
.L_10060:
        /*005c*/ 	.word	0x000001a0


	//   ....[1]....
        /*0060*/ 	.word	0x00000750


	//   ....[2]....
        /*0064*/ 	.word	0x000007a0


	//   ....[3]....
        /*0068*/ 	.word	0x00000a40


	//----- nvinfo : EIATTR_MAX_THREADS
	.align		4
.L_10061:
        /*006c*/ 	.byte	0x04, 0x05
        /*006e*/ 	.short	(.L_10063 - .L_10062)
.L_10062:
        /*0070*/ 	.word	0x00000200
        /*0074*/ 	.word	0x00000001
        /*0078*/ 	.word	0x00000001


	//----- nvinfo : EIATTR_CRS_STACK_SIZE
	.align		4
.L_10063:
        /*007c*/ 	.byte	0x04, 0x1e
        /*007e*/ 	.short	(.L_10065 - .L_10064)
.L_10064:
        /*0080*/ 	.word	0x00000000


	//----- nvinfo : EIATTR_CBANK_PARAM_SIZE
	.align		4
.L_10065:
        /*0084*/ 	.byte	0x03, 0x19
        /*0086*/ 	.short	0x0c50


	//----- nvinfo : EIATTR_PARAM_CBANK
	.align		4
        /*0088*/ 	.byte	0x04, 0x0a
        /*008a*/ 	.short	(.L_10067 - .L_10066)
	.align		4
.L_10066:
        /*008c*/ 	.word	index@(.nv.constant0._ZN2at6native55_GLOBAL__N__de093ff9_22_ForeachBinaryOpList_cu_a911ec4325multi_tensor_apply_kernelINS1_18TensorListMetadataILi3EEENS1_24BinaryOpListAlphaFunctorIN3c108BFloat16ELi3ELi2ELi2EEEJSt4plusIfEfEEEvT_T0_DpT1_)
        /*0090*/ 	.short	0x0380
        /*0092*/ 	.short	0x0c50


	//----- nvinfo : EIATTR_SW_WAR
	.align		4
.L_10067:
        /*0094*/ 	.byte	0x04, 0x36
        /*0096*/ 	.short	(.L_10069 - .L_10068)
.L_10068:
        /*0098*/ 	.word	0x00000008
.L_10069:


//--------------------- .nv.info._ZN2at6native55_GLOBAL__N__de093ff9_22_ForeachBinaryOpList_cu_a911ec4325multi_tensor_apply_kernelINS1_18TensorListMetadataILi3EEENS1_24BinaryOpListAlphaFunctorIbLi3ELi2ELi2EEEJSt4plusIbEbEEEvT_T0_DpT1_ --------------------------
	.section	.nv.info._ZN2at6native55_GLOBAL__N__de093ff9_22_ForeachBinaryOpList_cu_a911ec4325multi_tensor_apply_kernelINS1_18TensorListMetadataILi3EEENS1_24BinaryOpListAlphaFunctorIbLi3ELi2ELi2EEEJSt4plusIbEbEEEvT_T0_DpT1_,"",@"SHT_CUDA_INFO"
	.sectionflags	@""
	.align	4


	//----- nvinfo : EIATTR_CUDA_API_VERSION
	.align		4
        /*0000*/ 	.byte	0x04, 0x37
        /*0002*/ 	.short	(.L_10071 - .L_10070)
.L_10070:
        /*0004*/ 	.word	0x00000082


	//----- nvinfo : EIATTR_KPARAM_INFO
	.align		4
.L_10071:
        /*0008*/ 	.byte	0x04, 0x17
        /*000a*/ 	.short	(.L_10073 - .L_10072)
.L_10072:
        /*000c*/ 	.word	0x00000000
        /*0010*/ 	.short	0x0003
        /*0012*/ 	.short	0x0c4a
        /*0014*/ 	.byte	0x00, 0xf0, 0x05, 0x00


	//----- nvinfo : EIATTR_KPARAM_INFO
	.align		4
.L_10073:
        /*0018*/ 	.byte	0x04, 0x17
        /*001a*/ 	.short	(.L_10075 - .L_10074)
.L_10074:
        /*001c*/ 	.word	0x00000000
        /*0020*/ 	.short	0x0002
        /*0022*/ 	.short	0x0c49
        /*0024*/ 	.byte	0x00, 0xf0, 0x05, 0x00


	//----- nvinfo : EIATTR_KPARAM_INFO
	.align		4
.L_10075:
        /*0028*/ 	.byte	0x04, 0x17
        /*002a*/ 	.short	(.L_10077 - .L_10076)
.L_10076:
        /*002c*/ 	.word	0x00000000
        /*0030*/ 	.short	0x0001
        /*0032*/ 	.short	0x0c48
        /*0034*/ 	.byte	0x00, 0xf0, 0x05, 0x00


	//----- nvinfo : EIATTR_KPARAM_INFO
	.align		4
.L_10077:
        /*0038*/ 	.byte	0x04, 0x17
        /*003a*/ 	.short	(.L_10079 - .L_10078)
.L_10078:
        /*003c*/ 	.word	0x00000000
        /*0040*/ 	.short	0x0000
        /*0042*/ 	.short	0x0000
        /*0044*/ 	.byte	0x00, 0xf0, 0x21, 0x31


	//----- nvinfo : EIATTR_SPARSE_MMA_MASK
	.align		4
.L_10079:
        /*0048*/ 	.byte	0x03, 0x50
        /*004a*/ 	.short	0x0000


	//----- nvinfo : EIATTR_MAXREG_COUNT
	.align		4
        /*004c*/ 	.byte	0x03, 0x1b
        /*004e*/ 	.short	0x0080


	//----- nvinfo : EIATTR_MERCURY_ISA_VERSION
	.align		4
        /*0050*/ 	.byte	0x03, 0x5f
        /*0052*/ 	.short	0x0101


	//----- nvinfo : EIATTR_VRC_CTA_INIT_COUNT
	.align		4
        /*0054*/ 	.byte	0x02, 0x4a
	.zero		1
	.zero		1


	//----- nvinfo : EIATTR_EXIT_INSTR_OFFSETS
	.align		4
        /*0058*/ 	.byte	0x04, 0x1c
        /*005a*/ 	.short	(.L_10081 - .L_10080)


	//   ....[0]....
.L_10080:
        /*005c*/ 	.word	0x000001a0


	//   ....[1]....
        /*0060*/ 	.word	0x000008d0


	//   ....[2]....
        /*0064*/ 	.word	0x00000920


	//   ....[3]....
        /*0068*/ 	.word	0x00000c20


	//----- nvinfo : EIATTR_MAX_THREADS
	.align		4
.L_10081:
        /*006c*/ 	.byte	0x04, 0x05
        /*006e*/ 	.short	(.L_10083 - .L_10082)
.L_10082:
        /*0070*/ 	.word	0x00000200
        /*0074*/ 	.word	0x00000001
        /*0078*/ 	.word	0x00000001


	//----- nvinfo : EIATTR_CRS_STACK_SIZE
	.align		4
.L_10083:
        /*007c*/ 	.byte	0x04, 0x1e
        /*007e*/ 	.short	(.L_10085 - .L_10084)
.L_10084:
        /*0080*/ 	.word	0x00000000


	//----- nvinfo : EIATTR_CBANK_PARAM_SIZE
	.align		4
.L_10085:
        /*0084*/ 	.byte	0x03, 0x19
        /*0086*/ 	.short	0x0c4b


	//----- nvinfo : EIATTR_PARAM_CBANK
	.align		4
        /*0088*/ 	.byte	0x04, 0x0a
        /*008a*/ 	.short	(.L_10087 - .L_10086)
	.align		4
.L_10086:
        /*008c*/ 	.word	index@(.nv.constant0._ZN2at6native55_GLOBAL__N__de093ff9_22_ForeachBinaryOpList_cu_a911ec4325multi_tensor_apply_kernelINS1_18TensorListMetadataILi3EEENS1_24BinaryOpListAlphaFunctorIbLi3ELi2ELi2EEEJSt4plusIbEbEEEvT_T0_DpT1_)
        /*0090*/ 	.short	0x0380
        /*0092*/ 	.short	0x0c4b


	//----- nvinfo : EIATTR_SW_WAR
	.align		4
.L_10087:
        /*0094*/ 	.byte	0x04, 0x36
        /*0096*/ 	.short	(.L_10089 - .L_10088)
.L_10088:
        /*0098*/ 	.word	0x00000008
.L_10089:


//--------------------- .nv.info._ZN2at6native55_GLOBAL__N__de093ff9_22_ForeachBinaryOpList_cu_a911ec4325multi_tensor_apply_kernelINS1_18TensorListMetadataILi3EEENS1_24BinaryOpListAlphaFunctorIN3c107complexIfEELi3ELi2ELi2EEEJSt4plusIS8_ES8_EEEvT_T0_DpT1_ --------------------------
	.section	.nv.info._ZN2at6native55_GLOBAL__N__de093ff9_22_ForeachBinaryOpList_cu_a911ec4325multi_tensor_apply_kernelINS1_18TensorListMetadataILi3EEENS1_24BinaryOpListAlphaFunctorIN3c107complexIfEELi3ELi2ELi2EEEJSt4plusIS8_ES8_EEEvT_T0_DpT1_,"",@"SHT_CUDA_INFO"
	.sectionflags	@""
	.align	4


	//----- nvinfo : EIATTR_CUDA_API_VERSION
	.align		4
        /*0000*/ 	.byte	0x04, 0x37
        /*0002*/ 	.short	(.L_10091 - .L_10090)
.L_10090:
        /*0004*/ 	.word	0x00000082


	//----- nvinfo : EIATTR_KPARAM_INFO
	.align		4
.L_10091:
        /*0008*/ 	.byte	0x04, 0x17
        /*000a*/ 	.short	(.L_10093 - .L_10092)
.L_10092:
        /*000c*/ 	.word	0x00000000
        /*0010*/ 	.short	0x0003
        /*0012*/ 	.short	0x0c50
        /*0014*/ 	.byte	0x00, 0xf0, 0x21, 0x00


	//----- nvinfo : EIATTR_KPARAM_INFO
	.align		4
.L_10093:
        /*0018*/ 	.byte	0x04, 0x17
        /*001a*/ 	.short	(.L_10095 - .L_10094)
.L_10094:
        /*001c*/ 	.word	0x00000000
        /*0020*/ 	.short	0x0002
        /*0022*/ 	.short	0x0c49
        /*0024*/ 	.byte	0x00, 0xf0, 0x05, 0x00


	//----- nvinfo : EIATTR_KPARAM_INFO
	.align		4
.L_10095:
        /*0028*/ 	.byte	0x04, 0x17
        /*002a*/ 	.short	(.L_10097 - .L_10096)
.L_10096:
        /*002c*/ 	.word	0x00000000
        /*0030*/ 	.short	0x0001
        /*0032*/ 	.short	0x0c48
        /*0034*/ 	.byte	0x00, 0xf0, 0x05, 0x00


	//----- nvinfo : EIATTR_KPARAM_INFO
	.align		4
.L_10097:
        /*0038*/ 	.byte	0x04, 0x17
        /*003a*/ 	.short	(.L_10099 - .L_10098)
.L_10098:
        /*003c*/ 	.word	0x00000000
        /*0040*/ 	.short	0x0000
        /*0042*/ 	.short	0x0000
        /*0044*/ 	.byte	0x00, 0xf0, 0x21, 0x31


	//----- nvinfo : EIATTR_SPARSE_MMA_MASK
	.align		4
.L_10099:
        /*0048*/ 	.byte	0x03, 0x50
        /*004a*/ 	.short	0x0000


	//----- nvinfo : EIATTR_MAXREG_COUNT
	.align		4
        /*004c*/ 	.byte	0x03, 0x1b
        /*004e*/ 	.short	0x0080


	//----- nvinfo : EIATTR_MERCURY_ISA_VERSION
	.align		4
        /*0050*/ 	.byte	0x03, 0x5f
        /*0052*/ 	.short	0x0101


	//----- nvinfo : EIATTR_VRC_CTA_INIT_COUNT
	.align		4
        /*0054*/ 	.byte	0x02, 0x4a
	.zero		1
	.zero		1


	//----- nvinfo : EIATTR_EXIT_INSTR_OFFSETS
	.align		4
        /*0058*/ 	.byte	0x04, 0x1c
        /*005a*/ 	.short	(.L_10101 - .L_10100)


	//   ....[0]....
.L_10100:
        /*005c*/ 	.word	0x000001a0


	//   ....[1]....
        /*0060*/ 	.word	0x000007d0


	//   ....[2]....
        /*0064*/ 	.word	0x00000820


	//   ....[3]....
        /*0068*/ 	.word	0x00000b20


	//----- nvinfo : EIATTR_MAX_THREADS
	.align		4
.L_10101:
        /*006c*/ 	.byte	0x04, 0x05
        /*006e*/ 	.short	(.L_10103 - .L_10102)
.L_10102:
        /*0070*/ 	.word	0x00000200
        /*0074*/ 	.word	0x00000001
        /*0078*/ 	.word	0x00000001


	//----- nvinfo : EIATTR_CRS_STACK_SIZE
	.align		4
.L_10103:
        /*007c*/ 	.byte	0x04, 0x1e
        /*007e*/ 	.short	(.L_10105 - .L_10104)
.L_10104:
        /*0080*/ 	.word	0x00000000


	//----- nvinfo : EIATTR_CBANK_PARAM_SIZE
	.align		4
.L_10105:
        /*0084*/ 	.byte	0x03, 0x19
        /*0086*/ 	.short	0x0c58


	//----- nvinfo : EIATTR_PARAM_CBANK
	.align		4
        /*0088*/ 	.byte	0x04, 0x0a
        /*008a*/ 	.short	(.L_10107 - .L_10106)
	.align		4
.L_10106:
        /*008c*/ 	.word	index@(.nv.constant0._ZN2at6native55_GLOBAL__N__de093ff9_22_ForeachBinaryOpList_cu_a911ec4325multi_tensor_apply_kernelINS1_18TensorListMetadataILi3EEENS1_24BinaryOpListAlphaFunctorIN3c107complexIfEELi3ELi2ELi2EEEJSt4plusIS8_ES8_EEEvT_T0_DpT1_)
        /*0090*/ 	.short	0x0380
        /*0092*/ 	.short	0x0c58


	//----- nvinfo : EIATTR_SW_WAR
	.align		4
.L_10107:
        /*0094*/ 	.byte	0x04, 0x36
        /*0096*/ 	.short	(.L_10109 - .L_10108)
.L_10108:
        /*0098*/ 	.word	0x00000008
.L_10109:


//--------------------- .nv.info._ZN2at6native55_GLOBAL__N__de093ff9_22_ForeachBinaryOpList_cu_a911ec4325multi_tensor_apply_kernelINS1_18TensorListMetadataILi3EEENS1_24BinaryOpListAlphaFunctorIN3c107complexIdEELi3ELi2ELi2EEEJSt4plusIS8_ES8_EEEvT_T0_DpT1_ --------------------------
	.section	.nv.info._ZN2at6native55_GLOBAL__N__de093ff9_22_ForeachBinaryOpList_cu_a911ec4325multi_tensor_apply_kernelINS1_18TensorListMetadataILi3EEENS1_24BinaryOpListAlphaFunctorIN3c107complexIdEELi3ELi2ELi2EEEJSt4plusIS8_ES8_EEEvT_T0_DpT1_,"",@"SHT_CUDA_INFO"
	.sectionflags	@""
	.align	4


	//----- nvinfo : EIATTR_CUDA_API_VERSION
	.align		4
        /*0000*/ 	.byte	0x04, 0x37
        /*0002*/ 	.short	(.L_10111 - .L_10110)
.L_10110:
        /*0004*/ 	.word	0x00000082


	//----- nvinfo : EIATTR_KPARAM_INFO
	.align		4
.L_10111:
        /*0008*/ 	.byte	0x04, 0x17
        /*000a*/ 	.short	(.L_10113 - .L_10112)
.L_10112:
        /*000c*/ 	.word	0x00000000
        /*0010*/ 	.short	0x0003
        /*0012*/ 	.short	0x0c50
        /*0014*/ 	.byte	0x00, 0xf0, 0x41, 0x00


	//----- nvinfo : EIATTR_KPARAM_INFO
	.align		4
.L_10113:
        /*0018*/ 	.byte	0x04, 0x17
        /*001a*/ 	.short	(.L_10115 - .L_10114)
.L_10114:
        /*001c*/ 	.word	0x00000000
        /*0020*/ 	.short	0x0002
        /*0022*/ 	.short	0x0c49
        /*0024*/ 	.byte	0x00, 0xf0, 0x05, 0x00


	//----- nvinfo : EIATTR_KPARAM_INFO
	.align		4
.L_10115:
        /*0028*/ 	.byte	0x04, 0x17
        /*002a*/ 	.short	(.L_10117 - .L_10116)
.L_10116:
        /*002c*/ 	.word	0x00000000
        /*0030*/ 	.short	0x0001
        /*0032*/ 	.short	0x0c48
        /*0034*/ 	.byte	0x00, 0xf0, 0x05, 0x00


	//----- nvinfo : EIATTR_KPARAM_INFO
	.align		4
.L_10117:
        /*0038*/ 	.byte	0x04, 0x17
        /*003a*/ 	.short	(.L_10119 - .L_10118)
.L_10118:
        /*003c*/ 	.word	0x00000000
        /*0040*/ 	.short	0x0000
        /*0042*/ 	.short	0x0000
        /*0044*/ 	.byte	0x00, 0xf0, 0x21, 0x31


	//----- nvinfo : EIATTR_SPARSE_MMA_MASK
	.align		4
.L_10119:
        /*0048*/ 	.byte	0x03, 0x50
        /*004a*/ 	.short	0x0000


	//----- nvinfo : EIATTR_MAXREG_COUNT
	.align		4
        /*004c*/ 	.byte	0x03, 0x1b
        /*004e*/ 	.short	0x0080


	//----- nvinfo : EIATTR_MERCURY_ISA_VERSION
	.align		4
        /*0050*/ 	.byte	0x03, 0x5f
        /*0052*/ 	.short	0x0101


	//----- nvinfo : EIATTR_VRC_CTA_INIT_COUNT
	.align		4
        /*0054*/ 	.byte	0x02, 0x4a
	.zero		1
	.zero		1


	//----- nvinfo : EIATTR_EXIT_INSTR_OFFSETS
	.align		4
        /*0058*/ 	.byte	0x04, 0x1c
        /*005a*/ 	.short	(.L_10121 - .L_10120)


	//   ....[0]....
.L_10120:
        /*005c*/ 	.word	0x00000190


	//   ....[1]....
        /*0060*/ 	.word	0x00000850


	//   ....[2]....
        /*0064*/ 	.word	0x000008a0


	//   ....[3]....
        /*0068*/ 	.word	0x00000bd0


	//----- nvinfo : EIATTR_MAX_THREADS
	.align		4
.L_10121:
        /*006c*/ 	.byte	0x04, 0x05
        /*006e*/ 	.short	(.L_10123 - .L_10122)
.L_10122:
        /*0070*/ 	.word	0x00000200
        /*0074*/ 	.word	0x00000001
        /*0078*/ 	.word	0x00000001


	//----- nvinfo : EIATTR_CRS_STACK_SIZE
	.align		4
.L_10123:
        /*007c*/ 	.byte	0x04, 0x1e
        /*007e*/ 	.short	(.L_10125 - .L_10124)
.L_10124:
        /*0080*/ 	.word	0x00000000


	//----- nvinfo : EIATTR_CBANK_PARAM_SIZE
	.align		4
.L_10125:
        /*0084*/ 	.byte	0x03, 0x19
        /*0086*/ 	.short	0x0c60


	//----- nvinfo : EIATTR_PARAM_CBANK
	.align		4
        /*0088*/ 	.byte	0x04, 0x0a
        /*008a*/ 	.short	(.L_10127 - .L_10126)
	.align		4
.L_10126:
        /*008c*/ 	.word	index@(.nv.constant0._ZN2at6native55_GLOBAL__N__de093ff9_22_ForeachBinaryOpList_cu_a911ec4325multi_tensor_apply_kernelINS1_18TensorListMetadataILi3EEENS1_24BinaryOpListAlphaFunctorIN3c107complexIdEELi3ELi2ELi2EEEJSt4plusIS8_ES8_EEEvT_T0_DpT1_)
        /*0090*/ 	.short	0x0380
        /*0092*/ 	.short	0x0c60


	//----- nvinfo : EIATTR_SW_WAR
	.align		4
.L_10127:
        /*0094*/ 	.byte	0x04, 0x36
        /*0096*/ 	.short	(.L_10129 - .L_10128)
.L_10128:
        /*0098*/ 	.word	0x00000008
.L_10129:


//--------------------- .nv.info._ZN2at6native55_GLOBAL__N__de093ff9_22_ForeachBinaryOpList_cu_a911ec4325multi_tensor_apply_kernelINS1_18TensorListMetadataILi3EEENS1_24BinaryOpListAlphaFunctorIfLi3ELi2ELi2EEEJSt4plusIfEfEEEvT_T0_DpT1_ --------------------------
	.section	.nv.info._ZN2at6native55_GLOBAL__N__de093ff9_22_ForeachBinaryOpList_cu_a911ec4325multi_tensor_apply_kernelINS1_18TensorListMetadataILi3EEENS1_24BinaryOpListAlphaFunctorIfLi3ELi2ELi2EEEJSt4plusIfEfEEEvT_T0_DpT1_,"",@"SHT_CUDA_INFO"
	.sectionflags	@""
	.align	4


	//----- nvinfo : EIATTR_CUDA_API_VERSION
	.align		4
        /*0000*/ 	.byte	0x04, 0x37
        /*0002*/ 	.short	(.L_10131 - .L_10130)
.L_10130:
        /*0004*/ 	.word	0x00000082


	//----- nvinfo : EIATTR_KPARAM_INFO
	.align		4
.L_10131:
        /*0008*/ 	.byte	0x04, 0x17
        /*000a*/ 	.short	(.L_10133 - .L_10132)
.L_10132:
        /*000c*/ 	.word	0x00000000
        /*0010*/ 	.short	0x0003
        /*0012*/ 	.short	0x0c4c
        /*0014*/ 	.byte	0x00, 0xf0, 0x11, 0x00


	//----- nvinfo : EIATTR_KPARAM_INFO
	.align		4
.L_10133:
        /*0018*/ 	.byte	0x04, 0x17
        /*001a*/ 	.short	(.L_10135 - .L_10134)
.L_10134:
        /*001c*/ 	.word	0x00000000
        /*0020*/ 	.short	0x0002
        /*0022*/ 	.short	0x0c49
        /*0024*/ 	.byte	0x00, 0xf0, 0x05, 0x00


	//----- nvinfo : EIATTR_KPARAM_INFO
	.align		4
.L_10135:
        /*0028*/ 	.byte	0x04, 0x17
        /*002a*/ 	.short	(.L_10137 - .L_10136)
.L_10136:
        /*002c*/ 	.word	0x00000000
        /*0030*/ 	.short	0x0001
        /*0032*/ 	.short	0x0c48
        /*0034*/ 	.byte	0x00, 0xf0, 0x05, 0x00


	//----- nvinfo : EIATTR_KPARAM_INFO
	.align		4
.L_10137:
        /*0038*/ 	.byte	0x04, 0x17
        /*003a*/ 	.short	(.L_10139 - .L_10138)
.L_10138:
        /*003c*/ 	.word	0x00000000
        /*0040*/ 	.short	0x0000
        /*0042*/ 	.short	0x0000
        /*0044*/ 	.byte	0x00, 0xf0, 0x21, 0x31


	//----- nvinfo : EIATTR_SPARSE_MMA_MASK
	.align		4
.L_10139:
        /*0048*/ 	.byte	0x03, 0x50
        /*004a*/ 	.short	0x0000


	//----- nvinfo : EIATTR_MAXREG_COUNT
	.align		4
        /*004c*/ 	.byte	0x03, 0x1b
        /*004e*/ 	.short	0x0080


	//----- nvinfo : EIATTR_MERCURY_ISA_VERSION
	.align		4
        /*0050*/ 	.byte	0x03, 0x5f
        /*0052*/ 	.short	0x0101


	//----- nvinfo : EIATTR_VRC_CTA_INIT_COUNT
	.align		4
        /*0054*/ 	.byte	0x02, 0x4a
	.zero		1
	.zero		1


	//----- nvinfo : EIATTR_EXIT_INSTR_OFFSETS
	.align		4
        /*0058*/ 	.byte	0x04, 0x1c
        /*005a*/ 	.short	(.L_10141 - .L_10140)


	//   ....[0]....
.L_10140:
        /*005c*/ 	.word	0x000001a0


	//   ....[1]....
        /*0060*/ 	.word	0x00000660


	//   ....[2]....
        /*0064*/ 	.word	0x000006b0


	//   ....[3]....
        /*0068*/ 	.word	0x00000870


	//----- nvinfo : EIATTR_MAX_THREADS
	.align		4
.L_10141:
        /*006c*/ 	.byte	0x04, 0x05
        /*006e*/ 	.short	(.L_10143 - .L_10142)
.L_10142:
        /*0070*/ 	.word	0x00000200
        /*0074*/ 	.word	0x00000001
        /*0078*/ 	.word	0x00000001


	//----- nvinfo : EIATTR_CRS_STACK_SIZE
	.align		4
.L_10143:
        /*007c*/ 	.byte	0x04, 0x1e
        /*007e*/ 	.short	(.L_10145 - .L_10144)
.L_10144:
        /*0080*/ 	.word	0x00000000


	//----- nvinfo : EIATTR_CBANK_PARAM_SIZE
	.align		4
.L_10145:
        /*0084*/ 	.byte	0x03, 0x19
        /*0086*/ 	.short	0x0c50


	//----- nvinfo : EIATTR_PARAM_CBANK
	.align		4
        /*0088*/ 	.byte	0x04, 0x0a
        /*008a*/ 	.short	(.L_10147 - .L_10146)
	.align		4
.L_10146:
        /*008c*/ 	.word	index@(.nv.constant0._ZN2at6native55_GLOBAL__N__de093ff9_22_ForeachBinaryOpList_cu_a911ec4325multi_tensor_apply_kernelINS1_18TensorListMetadataILi3EEENS1_24BinaryOpListAlphaFunctorIfLi3ELi2ELi2EEEJSt4plusIfEfEEEvT_T0_DpT1_)
        /*0090*/ 	.short	0x0380
        /*0092*/ 	.short	0x0c50


	//----- nvinfo : EIATTR_SW_WAR
	.align		4
.L_10147:
        /*0094*/ 	.byte	0x04, 0x36
        /*0096*/ 	.short	(.L_10149 - .L_10148)
.L_10148:
        /*0098*/ 	.word	0x00000008
.L_10149:


//--------------------- .nv.info._ZN2at6native55_GLOBAL__N__de093ff9_22_ForeachBinaryOpList_cu_a911ec4325multi_tensor_apply_kernelINS1_18TensorListMetadataILi3EEENS1_24BinaryOpListAlphaFunctorIdLi3ELi2ELi2EEEJSt4plusIdEdEEEvT_T0_DpT1_ --------------------------
	.section	.nv.info._ZN2at6native55_GLOBAL__N__de093ff9_22_ForeachBinaryOpList_cu_a911ec4325multi_tensor_apply_kernelINS1_18TensorListMetadataILi3EEENS1_24BinaryOpListAlphaFunctorIdLi3ELi2ELi2EEEJSt4plusIdEdEEEvT_T0_DpT1_,"",@"SHT_CUDA_INFO"
	.sectionflags	@""
	.align	4


	//----- nvinfo : EIATTR_CUDA_API_VERSION
	.align		4
        /*0000*/ 	.byte	0x04, 0x37
        /*0002*/ 	.short	(.L_10151 - .L_10150)
.L_10150:
        /*0004*/ 	.word	0x00000082


	//----- nvinfo : EIATTR_KPARAM_INFO
	.align		4
.L_10151:
        /*0008*/ 	.byte	0x04, 0x17
        /*000a*/ 	.short	(.L_10153 - .L_10152)
.L_10152:
        /*000c*/ 	.word	0x00000000
        /*0010*/ 	.short	0x0003
        /*0012*/ 	.short	0x0c50
        /*0014*/ 	.byte	0x00, 0xf0, 0x21, 0x00


	//----- nvinfo : EIATTR_KPARAM_INFO
	.align		4
.L_10153:
        /*0018*/ 	.byte	0x04, 0x17
        /*001a*/ 	.short	(.L_10155 - .L_10154)
.L_10154:
        /*001c*/ 	.word	0x00000000
        /*0020*/ 	.short	0x0002
        /*0022*/ 	.short	0x0c49
        /*0024*/ 	.byte	0x00, 0xf0, 0x05, 0x00


	//----- nvinfo : EIATTR_KPARAM_INFO
	.align		4
.L_10155:
        /*0028*/ 	.byte	0x04, 0x17
        /*002a*/ 	.short	(.L_10157 - .L_10156)
.L_10156:
        /*002c*/ 	.word	0x00000000
        /*0030*/ 	.short	0x0001
        /*0032*/ 	.short	0x0c48
        /*0034*/ 	.byte	0x00, 0xf0, 0x05, 0x00


	//----- nvinfo : EIATTR_KPARAM_INFO
	.align		4
.L_10157:
        /*0038*/ 	.byte	0x04, 0x17
        /*003a*/ 	.short	(.L_10159 - .L_10158)
.L_10158:
        /*003c*/ 	.word	0x00000000
        /*0040*/ 	.short	0x0000
        /*0042*/ 	.short	0x0000
        /*0044*/ 	.byte	0x00, 0xf0, 0x21, 0x31


	//----- nvinfo : EIATTR_SPARSE_MMA_MASK
	.align		4
.L_10159:
        /*0048*/ 	.byte	0x03, 0x50
        /*004a*/ 	.short	0x0000


	//----- nvinfo : EIATTR_MAXREG_COUNT
	.align		4
        /*004c*/ 	.byte	0x03, 0x1b
        /*004e*/ 	.short	0x0080


	//----- nvinfo : EIATTR_MERCURY_ISA_VERSION
	.align		4
        /*0050*/ 	.byte	0x03, 0x5f
        /*0052*/ 	.short	0x0101


	//----- nvinfo : EIATTR_VRC_CTA_INIT_COUNT
	.align		4
        /*0054*/ 	.byte	0x02, 0x4a
	.zero		1
	.zero		1


	//----- nvinfo : EIATTR_EXIT_INSTR_OFFSETS
	.align		4
        /*0058*/ 	.byte	0x04, 0x1c
        /*005a*/ 	.short	(.L_10161 - .L_10160)


	//   ....[0]....
.L_10160:
        /*005c*/ 	.word	0x000001a0


	//   ....[1]....
        /*0060*/ 	.word	0x00000690


	//   ....[2]....
        /*0064*/ 	.word	0x000006e0


	//   ....[3]....
        /*0068*/ 	.word	0x000008a0


	//----- nvinfo : EIATTR_MAX_THREADS
	.align		4
.L_10161:
        /*006c*/ 	.byte	0x04, 0x05
        /*006e*/ 	.short	(.L_10163 - .L_10162)
.L_10162:
        /*0070*/ 	.word	0x00000200
        /*0074*/ 	.word	0x00000001
        /*0078*/ 	.word	0x00000001


	//----- nvinfo : EIATTR_CRS_STACK_SIZE
	.align		4
.L_10163:
        /*007c*/ 	.byte	0x04, 0x1e
        /*007e*/ 	.short	(.L_10165 - .L_10164)
.L_10164:
        /*0080*/ 	.word	0x00000000


	//----- nvinfo : EIATTR_CBANK_PARAM_SIZE
	.align		4
.L_10165:
        /*0084*/ 	.byte	0x03, 0x19
        /*0086*/ 	.short	0x0c58


	//----- nvinfo : EIATTR_PARAM_CBANK
	.align		4
        /*0088*/ 	.byte	0x04, 0x0a
        /*008a*/ 	.short	(.L_10167 - .L_10166)
	.align		4
.L_10166:
        /*008c*/ 	.word	index@(.nv.constant0._ZN2at6native55_GLOBAL__N__de093ff9_22_ForeachBinaryOpList_cu_a911ec4325multi_tensor_apply_kernelINS1_18TensorListMetadataILi3EEENS1_24BinaryOpListAlphaFunctorIdLi3ELi2ELi2EEEJSt4plusIdEdEEEvT_T0_DpT1_)
        /*0090*/ 	.short	0x0380
        /*0092*/ 	.short	0x0c58


	//----- nvinfo : EIATTR_SW_WAR
	.align		4
.L_10167:
        /*0094*/ 	.byte	0x04, 0x36
        /*0096*/ 	.short	(.L_10169 - .L_10168)
.L_10168:
        /*0098*/ 	.word	0x00000008
.L_10169:


//--------------------- .nv.info._ZN2at6native55_GLOBAL__N__de093ff9_22_ForeachBinaryOpList_cu_a911ec4325multi_tensor_apply_kernelINS1_18TensorListMetadataILi3EEENS1_24BinaryOpListAlphaFunctorIsLi3ELi2ELi2EEEJSt4plusIsEsEEEvT_T0_DpT1_ --------------------------
	.section	.nv.info._ZN2at6native55_GLOBAL__N__de093ff9_22_ForeachBinaryOpList_cu_a911ec4325multi_tensor_apply_kernelINS1_18TensorListMetadataILi3EEENS1_24BinaryOpListAlphaFunctorIsLi3ELi2ELi2EEEJSt4plusIsEsEEEvT_T0_DpT1_,"",@"SHT_CUDA_INFO"
	.sectionflags	@""
	.align	4


	//----- nvinfo : EIATTR_CUDA_API_VERSION
	.align		4
        /*0000*/ 	.byte	0x04, 0x37
        /*0002*/ 	.short	(.L_10171 - .L_10170)
.L_10170:
        /*0004*/ 	.word	0x00000082


	//----- nvinfo : EIATTR_KPARAM_INFO
	.align		4
.L_10171:
        /*0008*/ 	.byte	0x04, 0x17
        /*000a*/ 	.short	(.L_10173 - .L_10172)
.L_10172:
        /*000c*/ 	.word	0x00000000
        /*0010*/ 	.short	0x0003
        /*0012*/ 	.short	0x0c4a
        /*0014*/ 	.byte	0x00, 0xf0, 0x09, 0x00


	//----- nvinfo : EIATTR_KPARAM_INFO
	.align		4
.L_10173:
        /*0018*/ 	.byte	0x04, 0x17
        /*001a*/ 	.short	(.L_10175 - .L_10174)
.L_10174:
        /*001c*/ 	.word	0x00000000
        /*0020*/ 	.short	0x0002
        /*0022*/ 	.short	0x0c49
        /*0024*/ 	.byte	0x00, 0xf0, 0x05, 0x00


	//----- nvinfo : EIATTR_KPARAM_INFO
	.align		4
.L_10175:
        /*0028*/ 	.byte	0x04, 0x17
        /*002a*/ 	.short	(.L_10177 - .L_10176)
.L_10176:
        /*002c*/ 	.word	0x00000000
        /*0030*/ 	.short	0x0001
        /*0032*/ 	.short	0x0c48
        /*0034*/ 	.byte	0x00, 0xf0, 0x05, 0x00


	//----- nvinfo : EIATTR_KPARAM_INFO
	.align		4
.L_10177:
        /*0038*/ 	.byte	0x04, 0x17
        /*003a*/ 	.short	(.L_10179 - .L_10178)
.L_10178:
        /*003c*/ 	.word	0x00000000
        /*0040*/ 	.short	0x0000
        /*0042*/ 	.short	0x0000
        /*0044*/ 	.byte	0x00, 0xf0, 0x21, 0x31


	//----- nvinfo : EIATTR_SPARSE_MMA_MASK
	.align		4
.L_10179:
        /*0048*/ 	.byte	0x03, 0x50
        /*004a*/ 	.short	0x0000


	//----- nvinfo : EIATTR_MAXREG_COUNT
	.align		4
        /*004c*/ 	.byte	0x03, 0x1b
        /*004e*/ 	.short	0x0080


	//----- nvinfo : EIATTR_MERCURY_ISA_VERSION
	.align		4
        /*0050*/ 	.byte	0x03, 0x5f
        /*0052*/ 	.short	0x0101


	//----- nvinfo : EIATTR_VRC_CTA_INIT_COUNT
	.align		4
        /*0054*/ 	.byte	0x02, 0x4a
	.zero		1
	.zero		1


	//----- nvinfo : EIATTR_EXIT_INSTR_OFFSETS
	.align		4
        /*0058*/ 	.byte	0x04, 0x1c
        /*005a*/ 	.short	(.L_10181 - .L_10180)


	//   ....[0]....
.L_10180:
        /*005c*/ 	.word	0x000001a0


	//   ....[1]....
        /*0060*/ 	.word	0x00000740


	//   ....[2]....
        /*0064*/ 	.word	0x00000790


	//   ....[3]....
        /*0068*/ 	.word	0x00000a60


	//----- nvinfo : EIATTR_MAX_THREADS
	.align		4
.L_10181:
        /*006c*/ 	.byte	0x04, 0x05
        /*006e*/ 	.short	(.L_10183 - .L_10182)
.L_10182:
        /*0070*/ 	.word	0x00000200
        /*0074*/ 	.word	0x00000001
        /*0078*/ 	.word	0x00000001


	//----- nvinfo : EIATTR_CRS_STACK_SIZE
	.align		4
.L_10183:
        /*007c*/ 	.byte	0x04, 0x1e
        /*007e*/ 	.short	(.L_10185 - .L_10184)
.L_10184:
        /*0080*/ 	.word	0x00000000


	//----- nvinfo : EIATTR_CBANK_PARAM_SIZE
	.align		4
.L_10185:
        /*0084*/ 	.byte	0x03, 0x19
        /*0086*/ 	.short	0x0c4c


	//----- nvinfo : EIATTR_PARAM_CBANK
	.align		4
        /*0088*/ 	.byte	0x04, 0x0a
        /*008a*/ 	.short	(.L_10187 - .L_10186)
	.align		4
.L_10186:
        /*008c*/ 	.word	index@(.nv.constant0._ZN2at6native55_GLOBAL__N__de093ff9_22_ForeachBinaryOpList_cu_a911ec4325multi_tensor_apply_kernelINS1_18TensorListMetadataILi3EEENS1_24BinaryOpListAlphaFunctorIsLi3ELi2ELi2EEEJSt4plusIsEsEEEvT_T0_DpT1_)
        /*0090*/ 	.short	0x0380
        /*0092*/ 	.short	0x0c4c


	//----- nvinfo : EIATTR_SW_WAR
	.align		4
.L_10187:
        /*0094*/ 	.byte	0x04, 0x36
        /*0096*/ 	.short	(.L_10189 - .L_10188)
.L_10188:
        /*0098*/ 	.word	0x00000008
.L_10189:


//--------------------- .nv.info._ZN2at6native55_GLOBAL__N__de093ff9_22_ForeachBinaryOpList_cu_a911ec4325multi_tensor_apply_kernelINS1_18TensorListMetadataILi3EEENS1_24BinaryOpListAlphaFunctorIlLi3ELi2ELi2EEEJSt4plusIlElEEEvT_T0_DpT1_ --------------------------
	.section	.nv.info._ZN2at6native55_GLOBAL__N__de093ff9_22_ForeachBinaryOpList_cu_a911ec4325multi_tensor_apply_kernelINS1_18TensorListMetadataILi3EEENS1_24BinaryOpListAlphaFunctorIlLi3ELi2ELi2EEEJSt4plusIlElEEEvT_T0_DpT1_,"",@"SHT_CUDA_INFO"
	.sectionflags	@""
	.align	4


	//----- nvinfo : EIATTR_CUDA_API_VERSION
	.align		4
        /*0000*/ 	.byte	0x04, 0x37
        /*0002*/ 	.short	(.L_10191 - .L_10190)
.L_10190:
        /*0004*/ 	.word	0x00000082


	//----- nvinfo : EIATTR_KPARAM_INFO
	.align		4
.L_10191:
        /*0008*/ 	.byte	0x04, 0x17
        /*000a*/ 	.short	(.L_10193 - .L_10192)
.L_10192:
        /*000c*/ 	.word	0x00000000
        /*0010*/ 	.short	0x0003
        /*0012*/ 	.short	0x0c50
        /*0014*/ 	.byte	0x00, 0xf0, 0x21, 0x00


	//----- nvinfo : EIATTR_KPARAM_INFO
	.align		4
.L_10193:
        /*0018*/ 	.byte	0x04, 0x17
        /*001a*/ 	.short	(.L_10195 - .L_10194)
.L_10194:
        /*001c*/ 	.word	0x00000000
        /*0020*/ 	.short	0x0002
        /*0022*/ 	.short	0x0c49
        /*0024*/ 	.byte	0x00, 0xf0, 0x05, 0x00


	//----- nvinfo : EIATTR_KPARAM_INFO
	.align		4
.L_10195:
        /*0028*/ 	.byte	0x04, 0x17
        /*002a*/ 	.short	(.L_10197 - .L_10196)
.L_10196:
        /*002c*/ 	.word	0x00000000
        /*0030*/ 	.short	0x0001
        /*0032*/ 	.short	0x0c48
        /*0034*/ 	.byte	0x00, 0xf0, 0x05, 0x00


	//----- nvinfo : EIATTR_KPARAM_INFO
	.align		4
.L_10197:
        /*0038*/ 	.byte	0x04, 0x17
        /*003a*/ 	.short	(.L_10199 - .L_10198)
.L_10198:
        /*003c*/ 	.word	0x00000000
        /*0040*/ 	.short	0x0000
        /*0042*/ 	.short	0x0000
        /*0044*/ 	.byte	0x00, 0xf0, 0x21, 0x31


	//----- nvinfo : EIATTR_SPARSE_MMA_MASK
	.align		4
.L_10199:
        /*0048*/ 	.byte	0x03, 0x50
        /*004a*/ 	.short	0x0000


	//----- nvinfo : EIATTR_MAXREG_COUNT
	.align		4
        /*004c*/ 	.byte	0x03, 0x1b
        /*004e*/ 	.short	0x0080


	//----- nvinfo : EIATTR_MERCURY_ISA_VERSION
	.align		4
        /*0050*/ 	.byte	0x03, 0x5f
        /*0052*/ 	.short	0x0101


	//----- nvinfo : EIATTR_VRC_CTA_INIT_COUNT
	.align		4
        /*0054*/ 	.byte	0x02, 0x4a
	.zero		1
	.zero		1


	//----- nvinfo : EIATTR_EXIT_INSTR_OFFSETS
	.align		4
        /*0058*/ 	.byte	0x04, 0x1c
        /*005a*/ 	.short	(.L_10201 - .L_10200)


	//   ....[0]....
.L_10200:
        /*005c*/ 	.word	0x000001a0


	//   ....[1]....
        /*0060*/ 	.word	0x00000770


	//   ....[2]....
        /*0064*/ 	.word	0x000007c0


	//   ....[3]....
        /*0068*/ 	.word	0x00000a40


	//----- nvinfo : EIATTR_MAX_THREADS
	.align		4
.L_10201:
        /*006c*/ 	.byte	0x04, 0x05
        /*006e*/ 	.short	(.L_10203 - .L_10202)
.L_10202:
        /*0070*/ 	.word	0x00000200
        /*0074*/ 	.word	0x00000001
        /*0078*/ 	.word	0x00000001


	//----- nvinfo : EIATTR_CRS_STACK_SIZE
	.align		4
.L_10203:
        /*007c*/ 	.byte	0x04, 0x1e
        /*007e*/ 	.short	(.L_10205 - .L_10204)
.L_10204:
        /*0080*/ 	.word	0x00000000


	//----- nvinfo : EIATTR_CBANK_PARAM_SIZE
	.align		4
.L_10205:
        /*0084*/ 	.byte	0x03, 0x19
        /*0086*/ 	.short	0x0c58


	//----- nvinfo : EIATTR_PARAM_CBANK
	.align		4
        /*0088*/ 	.byte	0x04, 0x0a
        /*008a*/ 	.short	(.L_10207 - .L_10206)
	.align		4
.L_10206:
        /*008c*/ 	.word	index@(.nv.constant0._ZN2at6native55_GLOBAL__N__de093ff9_22_ForeachBinaryOpList_cu_a911ec4325multi_tensor_apply_kernelINS1_18TensorListMetadataILi3EEENS1_24BinaryOpListAlphaFunctorIlLi3ELi2ELi2EEEJSt4plusIlElEEEvT_T0_DpT1_)
        /*0090*/ 	.short	0x0380
        /*0092*/ 	.short	0x0c58


	//----- nvinfo : EIATTR_SW_WAR
	.align		4
.L_10207:
        /*0094*/ 	.byte	0x04, 0x36
        /*0096*/ 	.short	(.L_10209 - .L_10208)
.L_10208:
        /*0098*/ 	.word	0x00000008
.L_10209:


//--------------------- .nv.info._ZN2at6native55_GLOBAL__N__de093ff9_22_ForeachBinaryOpList_cu_a911ec4325multi_tensor_apply_kernelINS1_18TensorListMetadataILi3EEENS1_24BinaryOpListAlphaFunctorIiLi3ELi2ELi2EEEJSt4plusIiEiEEEvT_T0_DpT1_ --------------------------
	.section	.nv.info._ZN2at6native55_GLOBAL__N__de093ff9_22_ForeachBinaryOpList_cu_a911ec4325multi_tensor_apply_kernelINS1_18TensorListMetadataILi3EEENS1_24BinaryOpListAlphaFunctorIiLi3ELi2ELi2EEEJSt4plusIiEiEEEvT_T0_DpT1_,"",@"SHT_CUDA_INFO"
	.sectionflags	@""
	.align	4


	//----- nvinfo : EIATTR_CUDA_API_VERSION
	.align		4
        /*0000*/ 	.byte	0x04, 0x37
        /*0002*/ 	.short	(.L_10211 - .L_10210)
.L_10210:
        /*0004*/ 	.word	0x00000082


	//----- nvinfo : EIATTR_KPARAM_INFO
	.align		4
.L_10211:
        /*0008*/ 	.byte	0x04, 0x17
        /*000a*/ 	.short	(.L_10213 - .L_10212)
.L_10212:
        /*000c*/ 	.word	0x00000000
        /*0010*/ 	.short	0x0003
        /*0012*/ 	.short	0x0c4c
        /*0014*/ 	.byte	0x00, 0xf0, 0x11, 0x00


	//----- nvinfo : EIATTR_KPARAM_INFO
	.align		4
.L_10213:
        /*0018*/ 	.byte	0x04, 0x17
        /*001a*/ 	.short	(.L_10215 - .L_10214)
.L_10214:
        /*001c*/ 	.word	0x00000000
        /*0020*/ 	.short	0x0002
        /*0022*/ 	.short	0x0c49
        /*0024*/ 	.byte	0x00, 0xf0, 0x05, 0x00


	//----- nvinfo : EIATTR_KPARAM_INFO
	.align		4
.L_10215:
        /*0028*/ 	.byte	0x04, 0x17
        /*002a*/ 	.short	(.L_10217 - .L_10216)
.L_10216:
        /*002c*/ 	.word	0x00000000
        /*0030*/ 	.short	0x0001
        /*0032*/ 	.short	0x0c48
        /*0034*/ 	.byte	0x00, 0xf0, 0x05, 0x00


	//----- nvinfo : EIATTR_KPARAM_INFO
	.align		4
.L_10217:
        /*0038*/ 	.byte	0x04, 0x17
        /*003a*/ 	.short	(.L_10219 - .L_10218)
.L_10218:
        /*003c*/ 	.word	0x00000000
        /*0040*/ 	.short	0x0000
        /*0042*/ 	.short	0x0000
        /*0044*/ 	.byte	0x00, 0xf0, 0x21, 0x31


	//----- nvinfo : EIATTR_SPARSE_MMA_MASK
	.align		4
.L_10219:
        /*0048*/ 	.byte	0x03, 0x50
        /*004a*/ 	.short	0x0000


	//----- nvinfo : EIATTR_MAXREG_COUNT
	.align		4
        /*004c*/ 	.byte	0x03, 0x1b
        /*004e*/ 	.short	0x0080


	//----- nvinfo : EIATTR_MERCURY_ISA_VERSION
	.align		4
        /*0050*/ 	.byte	0x03, 0x5f
        /*0052*/ 	.short	0x0101


	//----- nvinfo : EIATTR_VRC_CTA_INIT_COUNT
	.align		4
        /*0054*/ 	.byte	0x02, 0x4a
	.zero		1
	.zero		1


	//----- nvinfo : EIATTR_EXIT_INSTR_OFFSETS
	.align		4
        /*0058*/ 	.byte	0x04, 0x1c
        /*005a*/ 	.short	(.L_10221 - .L_10220)


	//   ....[0]....
.L_10220:
        /*005c*/ 	.word	0x000001a0


	//   ....[1]....
        /*0060*/ 	.word	0x00000670


	//   ....[2]....
        /*0064*/ 	.word	0x000006c0


	//   ....[3]....
        /*0068*/ 	.word	0x00000880


	//----- nvinfo : EIATTR_MAX_THREADS
	.align		4
.L_10221:
        /*006c*/ 	.byte	0x04, 0x05
        /*006e*/ 	.short	(.L_10223 - .L_10222)
.L_10222:
        /*0070*/ 	.word	0x00000200
        /*0074*/ 	.word	0x00000001
        /*0078*/ 	.word	0x00000001


	//----- nvinfo : EIATTR_CRS_STACK_SIZE
	.align		4
.L_10223:
        /*007c*/ 	.byte	0x04, 0x1e
        /*007e*/ 	.short	(.L_10225 - .L_10224)
.L_10224:
        /*0080*/ 	.word	0x00000000


	//----- nvinfo : EIATTR_CBANK_PARAM_SIZE
	.align		4
.L_10225:
        /*0084*/ 	.byte	0x03, 0x19
        /*0086*/ 	.short	0x0c50


	//----- nvinfo : EIATTR_PARAM_CBANK
	.align		4
        /*0088*/ 	.byte	0x04, 0x0a
        /*008a*/ 	.short	(.L_10227 - .L_10226)
	.align		4
.L_10226:
        /*008c*/ 	.word	index@(.nv.constant0._ZN2at6native55_GLOBAL__N__de093ff9_22_ForeachBinaryOpList_cu_a911ec4325multi_tensor_apply_kernelINS1_18TensorListMetadataILi3EEENS1_24BinaryOpListAlphaFunctorIiLi3ELi2ELi2EEEJSt4plusIiEiEEEvT_T0_DpT1_)
        /*0090*/ 	.short	0x0380
        /*0092*/ 	.short	0x0c50


	//----- nvinfo : EIATTR_SW_WAR
	.align		4
.L_10227:
        /*0094*/ 	.byte	0x04, 0x36
        /*0096*/ 	.short	(.L_10229 - .L_10228)
.L_10228:
        /*0098*/ 	.word	0x00000008
.L_10229:


//--------------------- .nv.info._ZN2at6native55_GLOBAL__N__de093ff9_22_ForeachBinaryOpList_cu_a911ec4325multi_tensor_apply_kernelINS1_18TensorListMetadataILi3EEENS1_24BinaryOpListAlphaFunctorIaLi3ELi2ELi2EEEJSt4plusIaEaEEEvT_T0_DpT1_ --------------------------
	.section	.nv.info._ZN2at6native55_GLOBAL__N__de093ff9_22_ForeachBinaryOpList_cu_a911ec4325multi_tensor_apply_kernelINS1_18TensorListMetadataILi3EEENS1_24BinaryOpListAlphaFunctorIaLi3ELi2ELi2EEEJSt4plusIaEaEEEvT_T0_DpT1_,"",@"SHT_CUDA_INFO"
	.sectionflags	@""
	.align	4


	//----- nvinfo : EIATTR_CUDA_API_VERSION
	.align		4
        /*0000*/ 	.byte	0x04, 0x37
        /*0002*/ 	.short	(.L_10231 - .L_10230)
.L_10230:
        /*0004*/ 	.word	0x00000082


	//----- nvinfo : EIATTR_KPARAM_INFO
	.align		4
.L_10231:
        /*0008*/ 	.byte	0x04, 0x17
        /*000a*/ 	.short	(.L_10233 - .L_10232)
.L_10232:
        /*000c*/ 	.word	0x00000000
        /*0010*/ 	.short	0x0003
        /*0012*/ 	.short	0x0c4a
        /*0014*/ 	.byte	0x00, 0xf0, 0x05, 0x00


	//----- nvinfo : EIATTR_KPARAM_INFO
	.align		4
.L_10233:
        /*0018*/ 	.byte	0x04, 0x17
        /*001a*/ 	.short	(.L_10235 - .L_10234)
.L_10234:
        /*001c*/ 	.word	0x00000000
        /*0020*/ 	.short	0x0002
        /*0022*/ 	.short	0x0c49
        /*0024*/ 	.byte	0x00, 0xf0, 0x05, 0x00


	//----- nvinfo : EIATTR_KPARAM_INFO
	.align		4
.L_10235:
        /*0028*/ 	.byte	0x04, 0x17
        /*002a*/ 	.short	(.L_10237 - .L_10236)
.L_10236:
        /*002c*/ 	.word	0x00000000
        /*0030*/ 	.short	0x0001
        /*0032*/ 	.short	0x0c48
        /*0034*/ 	.byte	0x00, 0xf0, 0x05, 0x00


	//----- nvinfo : EIATTR_KPARAM_INFO
	.align		4
.L_10237:
        /*0038*/ 	.byte	0x04, 0x17
        /*003a*/ 	.short	(.L_10239 - .L_10238)
.L_10238:
        /*003c*/ 	.word	0x00000000
        /*0040*/ 	.short	0x0000
        /*0042*/ 	.short	0x0000
        /*0044*/ 	.byte	0x00, 0xf0, 0x21, 0x31


	//----- nvinfo : EIATTR_SPARSE_MMA_MASK
	.align		4
.L_10239:
        /*0048*/ 	.byte	0x03, 0x50
        /*004a*/ 	.short	0x0000


	//----- nvinfo : EIATTR_MAXREG_COUNT
	.align		4
        /*004c*/ 	.byte	0x03, 0x1b
        /*004e*/ 	.short	0x0080


	//----- nvinfo : EIATTR_MERCURY_ISA_VERSION
	.align		4
        /*0050*/ 	.byte	0x03, 0x5f
        /*0052*/ 	.short	0x0101


	//----- nvinfo : EIATTR_VRC_CTA_INIT_COUNT
	.align		4
        /*0054*/ 	.byte	0x02, 0x4a
	.zero		1
	.zero		1


	//----- nvinfo : EIATTR_EXIT_INSTR_OFFSETS
	.align		4
        /*0058*/ 	.byte	0x04, 0x1c
        /*005a*/ 	.short	(.L_10241 - .L_10240)


	//   ....[0]....
.L_10240:
        /*005c*/ 	.word	0x000001a0


	//   ....[1]....
        /*0060*/ 	.word	0x000008a0


	//   ....[2]....
        /*0064*/ 	.word	0x000008f0


	//   ....[3]....
        /*0068*/ 	.word	0x00000be0


	//----- nvinfo : EIATTR_MAX_THREADS
	.align		4
.L_10241:
        /*006c*/ 	.byte	0x04, 0x05
        /*006e*/ 	.short	(.L_10243 - .L_10242)
.L_10242:
        /*0070*/ 	.word	0x00000200
        /*0074*/ 	.word	0x00000001
        /*0078*/ 	.word	0x00000001


	//----- nvinfo : EIATTR_CRS_STACK_SIZE
	.align		4
.L_10243:
        /*007c*/ 	.byte	0x04, 0x1e
        /*007e*/ 	.short	(.L_10245 - .L_10244)
.L_10244:
        /*0080*/ 	.word	0x00000000


	//----- nvinfo : EIATTR_CBANK_PARAM_SIZE
	.align		4
.L_10245:
        /*0084*/ 	.byte	0x03, 0x19
        /*0086*/ 	.short	0x0c4b


	//----- nvinfo : EIATTR_PARAM_CBANK
	.align		4
        /*0088*/ 	.byte	0x04, 0x0a
        /*008a*/ 	.short	(.L_10247 - .L_10246)
	.align		4
.L_10246:
        /*008c*/ 	.word	index@(.nv.constant0._ZN2at6native55_GLOBAL__N__de093ff9_22_ForeachBinaryOpList_cu_a911ec4325multi_tensor_apply_kernelINS1_18TensorListMetadataILi3EEENS1_24BinaryOpListAlphaFunctorIaLi3ELi2ELi2EEEJSt4plusIaEaEEEvT_T0_DpT1_)
        /*0090*/ 	.short	0x0380
        /*0092*/ 	.short	0x0c4b


	//----- nvinfo : EIATTR_SW_WAR
	.align		4
.L_10247:
        /*0094*/ 	.byte	0x04, 0x36
        /*0096*/ 	.short	(.L_10249 - .L_10248)
.L_10248:
        /*0098*/ 	.word	0x00000008
.L_10249:


//--------------------- .nv.info._ZN2at6native55_GLOBAL__N__de093ff9_22_ForeachBinaryOpList_cu_a911ec4325multi_tensor_apply_kernelINS1_18TensorListMetadataILi3EEENS1_24BinaryOpListAlphaFunctorIhLi3ELi2ELi2EEEJSt4plusIhEhEEEvT_T0_DpT1_ --------------------------
	.section	.nv.info._ZN2at6native55_GLOBAL__N__de093ff9_22_ForeachBinaryOpList_cu_a911ec4325multi_tensor_apply_kernelINS1_18TensorListMetadataILi3EEENS1_24BinaryOpListAlphaFunctorIhLi3ELi2ELi2EEEJSt4plusIhEhEEEvT_T0_DpT1_,"",@"SHT_CUDA_INFO"
	.sectionflags	@""
	.align	4


	//----- nvinfo : EIATTR_CUDA_API_VERSION
	.align		4
        /*0000*/ 	.byte	0x04, 0x37
        /*0002*/ 	.short	(.L_10251 - .L_10250)
.L_10250:
        /*0004*/ 	.word	0x00000082


	//----- nvinfo : EIATTR_KPARAM_INFO
	.align		4
.L_10251:
        /*0008*/ 	.byte	0x04, 0x17
        /*000a*/ 	.short	(.L_10253 - .L_10252)
.L_10252:
        /*000c*/ 	.word	0x00000000
        /*0010*/ 	.short	0x0003
        /*0012*/ 	.short	0x0c4a
        /*0014*/ 	.byte	0x00, 0xf0, 0x05, 0x00


	//----- nvinfo : EIATTR_KPARAM_INFO
	.align		4
.L_10253:
        /*0018*/ 	.byte	0x04, 0x17
        /*001a*/ 	.short	(.L_10255 - .L_10254)
.L_10254:
        /*001c*/ 	.word	0x00000000
        /*0020*/ 	.short	0x0002
        /*0022*/ 	.short	0x0c49
        /*0024*/ 	.byte	0x00, 0xf0, 0x05, 0x00


	//----- nvinfo : EIATTR_KPARAM_INFO
	.align		4
.L_10255:
        /*0028*/ 	.byte	0x04, 0x17
        /*002a*/ 	.short	(.L_10257 - .L_10256)
.L_10256:
        /*002c*/ 	.word	0x00000000
        /*0030*/ 	.short	0x0001
        /*0032*/ 	.short	0x0c48
        /*0034*/ 	.byte	0x00, 0xf0, 0x05, 0x00


	//----- nvinfo : EIATTR_KPARAM_INFO
	.align		4
.L_10257:
        /*0038*/ 	.byte	0x04, 0x17
        /*003a*/ 	.short	(.L_10259 - .L_10258)
.L_10258:
        /*003c*/ 	.word	0x00000000
        /*0040*/ 	.short	0x0000
        /*0042*/ 	.short	0x0000
        /*0044*/ 	.byte	0x00, 0xf0, 0x21, 0x31


	//----- nvinfo : EIATTR_SPARSE_MMA_MASK
	.align		4
.L_10259:
        /*0048*/ 	.byte	0x03, 0x50
        /*004a*/ 	.short	0x0000


	//----- nvinfo : EIATTR_MAXREG_COUNT
	.align		4
        /*004c*/ 	.byte	0x03, 0x1b
        /*004e*/ 	.short	0x0080


	//----- nvinfo : EIATTR_MERCURY_ISA_VERSION
	.align		4
        /*0050*/ 	.byte	0x03, 0x5f
        /*0052*/ 	.short	0x0101


	//----- nvinfo : EIATTR_VRC_CTA_INIT_COUNT
	.align		4
        /*0054*/ 	.byte	0x02, 0x4a
	.zero		1
	.zero		1


	//----- nvinfo : EIATTR_EXIT_INSTR_OFFSETS
	.align		4
        /*0058*/ 	.byte	0x04, 0x1c
        /*005a*/ 	.short	(.L_10261 - .L_10260)


	//   ....[0]....
.L_10260:
        /*005c*/ 	.word	0x000001a0


	//   ....[1]....
        /*0060*/ 	.word	0x000008b0


	//   ....[2]....
        /*0064*/ 	.word	0x00000900


	//   ....[3]....
        /*0068*/ 	.word	0x00000c10


	//----- nvinfo : EIATTR_MAX_THREADS
	.align		4
.L_10261:
        /*006c*/ 	.byte	0x04, 0x05
        /*006e*/ 	.short	(.L_10263 - .L_10262)
.L_10262:
        /*0070*/ 	.word	0x00000200
        /*0074*/ 	.word	0x00000001
        /*0078*/ 	.word	0x00000001


	//----- nvinfo : EIATTR_CRS_STACK_SIZE
	.align		4
.L_10263:
        /*007c*/ 	.byte	0x04, 0x1e
        /*007e*/ 	.short	(.L_10265 - .L_10264)
.L_10264:
        /*0080*/ 	.word	0x00000000


	//----- nvinfo : EIATTR_CBANK_PARAM_SIZE
	.align		4
.L_10265:
        /*0084*/ 	.byte	0x03, 0x19
        /*0086*/ 	.short	0x0c4b


	//----- nvinfo : EIATTR_PARAM_CBANK
	.align		4
        /*0088*/ 	.byte	0x04, 0x0a
        /*008a*/ 	.short	(.L_10267 - .L_10266)
	.align		4
.L_10266:
        /*008c*/ 	.word	index@(.nv.constant0._ZN2at6native55_GLOBAL__N__de093ff9_22_ForeachBinaryOpList_cu_a911ec4325multi_tensor_apply_kernelINS1_18TensorListMetadataILi3EEENS1_24BinaryOpListAlphaFunctorIhLi3ELi2ELi2EEEJSt4plusIhEhEEEvT_T0_DpT1_)
        /*0090*/ 	.short	0x0380
        /*0092*/ 	.short	0x0c4b


	//----- nvinfo : EIATTR_SW_WAR
	.align		4
.L_10267:
        /*0094*/ 	.byte	0x04, 0x36
        /*0096*/ 	.short	(.L_10269 - .L_10268)
.L_10268:
        /*0098*/ 	.word	0x00000008
.L_10269:


//--------------------- .nv.info._ZN2at6native55_GLOBAL__N__de093ff9_22_ForeachBinaryOpList_cu_a911ec4325multi_tensor_apply_kernelINS1_18TensorListMetadataILi2EEENS1_24BinaryOpListAlphaFunctorIN3c104HalfELi2ELi2ELi0EEEJSt4plusIfEfEEEvT_T0_DpT1_ --------------------------
	.section	.nv.info._ZN2at6native55_GLOBAL__N__de093ff9_22_ForeachBinaryOpList_cu_a911ec4325multi_tensor_apply_kernelINS1_18TensorListMetadataILi2EEENS1_24BinaryOpListAlphaFunctorIN3c104HalfELi2ELi2ELi0EEEJSt4plusIfEfEEEvT_T0_DpT1_,"",@"SHT_CUDA_INFO"
	.sectionflags	@""
	.align	4


	//----- nvinfo : EIATTR_CUDA_API_VERSION
	.align		4
        /*0000*/ 	.byte	0x04, 0x37
        /*0002*/ 	.short	(.L_10271 - .L_10270)
.L_10270:
        /*0004*/ 	.word	0x00000082


	//----- nvinfo : EIATTR_KPARAM_INFO
	.align		4
.L_10271:
        /*0008*/ 	.byte	0x04, 0x17
        /*000a*/ 	.short	(.L_10273 - .L_10272)
.L_10272:
        /*000c*/ 	.word	0x00000000
        /*0010*/ 	.short	0x0003
        /*0012*/ 	.short	0x0c4c
        /*0014*/ 	.byte	0x00, 0xf0, 0x11, 0x00


	//----- nvinfo : EIATTR_KPARAM_INFO
	.align		4
.L_10273:
        /*0018*/ 	.byte	0x04, 0x17
        /*001a*/ 	.short	(.L_10275 - .L_10274)
.L_10274:
        /*001c*/ 	.word	0x00000000
        /*0020*/ 	.short	0x0002
        /*0022*/ 	.short	0x0c49
        /*0024*/ 	.byte	0x00, 0xf0, 0x05, 0x00


	//----- nvinfo : EIATTR_KPARAM_INFO
	.align		4
.L_10275:
        /*0028*/ 	.byte	0x04, 0x17
        /*002a*/ 	.short	(.L_10277 - .L_10276)
.L_10276:
        /*002c*/ 	.word	0x00000000
        /*0030*/ 	.short	0x0001
        /*0032*/ 	.short	0x0c48
        /*0034*/ 	.byte	0x00, 0xf0, 0x05, 0x00


	//----- nvinfo : EIATTR_KPARAM_INFO
	.align		4
.L_10277:
        /*0038*/ 	.byte	0x04, 0x17
        /*003a*/ 	.short	(.L_10279 - .L_10278)
.L_10278:
        /*003c*/ 	.word	0x00000000
        /*0040*/ 	.short	0x0000
        /*0042*/ 	.short	0x0000
        /*0044*/ 	.byte	0x00, 0xf0, 0x21, 0x31


	//----- nvinfo : EIATTR_SPARSE_MMA_MASK
	.align		4
.L_10279:
        /*0048*/ 	.byte	0x03, 0x50
        /*004a*/ 	.short	0x0000


	//----- nvinfo : EIATTR_MAXREG_COUNT
	.align		4
        /*004c*/ 	.byte	0x03, 0x1b
        /*004e*/ 	.short	0x0080


	//----- nvinfo : EIATTR_MERCURY_ISA_VERSION
	.align		4
        /*0050*/ 	.byte	0x03, 0x5f
        /*0052*/ 	.short	0x0101


	//----- nvinfo : EIATTR_VRC_CTA_INIT_COUNT
	.align		4
        /*0054*/ 	.byte	0x02, 0x4a
	.zero		1
	.zero		1


	//----- nvinfo : EIATTR_EXIT_INSTR_OFFSETS
	.align		4
        /*0058*/ 	.byte	0x04, 0x1c
        /*005a*/ 	.short	(.L_10281 - .L_10280)


	//   ....[0]....
.L_10280:
        /*005c*/ 	.word	0x00000170


	//   ....[1]....
        /*0060*/ 	.word	0x000006e0


	//   ....[2]....
        /*0064*/ 	.word	0x00000730


	//   ....[3]....
        /*0068*/ 	.word	0x00000970


	//----- nvinfo : EIATTR_MAX_THREADS
	.align		4
.L_10281:
        /*006c*/ 	.byte	0x04, 0x05
        /*006e*/ 	.short	(.L_10283 - .L_10282)
.L_10282:
        /*0070*/ 	.word	0x00000200
        /*0074*/ 	.word	0x00000001
        /*0078*/ 	.word	0x00000001


	//----- nvinfo : EIATTR_CRS_STACK_SIZE
	.align		4
.L_10283:
        /*007c*/ 	.byte	0x04, 0x1e
        /*007e*/ 	.short	(.L_10285 - .L_10284)
.L_10284:
        /*0080*/ 	.word	0x00000000


	//----- nvinfo : EIATTR_CBANK_PARAM_SIZE
	.align		4
.L_10285:
        /*0084*/ 	.byte	0x03, 0x19
        /*0086*/ 	.short	0x0c50


	//----- nvinfo : EIATTR_PARAM_CBANK
	.align		4
        /*0088*/ 	.byte	0x04, 0x0a
        /*008a*/ 	.short	(.L_10287 - .L_10286)
	.align		4
.L_10286:
        /*008c*/ 	.word	index@(.nv.constant0._ZN2at6native55_GLOBAL__N__de093ff9_22_ForeachBinaryOpList_cu_a911ec4325multi_tensor_apply_kernelINS1_18TensorListMetadataILi2EEENS1_24BinaryOpListAlphaFunctorIN3c104HalfELi2ELi2ELi0EEEJSt4plusIfEfEEEvT_T0_DpT1_)
        /*0090*/ 	.short	0x0380
        /*0092*/ 	.short	0x0c50


	//----- nvinfo : EIATTR_SW_WAR
	.align		4
.L_10287:
        /*0094*/ 	.byte	0x04, 0x36
        /*0096*/ 	.short	(.L_10289 - .L_10288)
.L_10288:
        /*0098*/ 	.word	0x00000008
.L_10289:


//--------------------- .nv.info._ZN2at6native55_GLOBAL__N__de093ff9_22_ForeachBinaryOpList_cu_a911ec4325multi_tensor_apply_kernelINS1_18TensorListMetadataILi2EEENS1_24BinaryOpListAlphaFunctorIN3c108BFloat16ELi2ELi2ELi0EEEJSt4plusIfEfEEEvT_T0_DpT1_ --------------------------
	.section	.nv.info._ZN2at6native55_GLOBAL__N__de093ff9_22_ForeachBinaryOpList_cu_a911ec4325multi_tensor_apply_kernelINS1_18TensorListMetadataILi2EEENS1_24BinaryOpListAlphaFunctorIN3c108BFloat16ELi2ELi2ELi0EEEJSt4plusIfEfEEEvT_T0_DpT1_,"",@"SHT_CUDA_INFO"
	.sectionflags	@""
	.align	4


	//----- nvinfo : EIATTR_CUDA_API_VERSION
	.align		4
        /*0000*/ 	.byte	0x04, 0x37
        /*0002*/ 	.short	(.L_10291 - .L_10290)
.L_10290:
        /*0004*/ 	.word	0x00000082


	//----- nvinfo : EIATTR_KPARAM_INFO
	.align		4
.L_10291:
        /*0008*/ 	.byte	0x04, 0x17
        /*000a*/ 	.short	(.L_10293 - .L_10292)
.L_10292:
        /*000c*/ 	.word	0x00000000
        /*0010*/ 	.short	0x0003
        /*0012*/ 	.short	0x0c4c
        /*0014*/ 	.byte	0x00, 0xf0, 0x11, 0x00


	//----- nvinfo : EIATTR_KPARAM_INFO
	.align		4
.L_10293:
        /*0018*/ 	.byte	0x04, 0x17
        /*001a*/ 	.short	(.L_10295 - .L_10294)
.L_10294:
        /*001c*/ 	.word	0x00000000
        /*0020*/ 	.short	0x0002
        /*0022*/ 	.short	0x0c49
        /*0024*/ 	.byte	0x00, 0xf0, 0x05, 0x00


	//----- nvinfo : EIATTR_KPARAM_INFO
	.align		4
.L_10295:
        /*0028*/ 	.byte	0x04, 0x17
        /*002a*/ 	.short	(.L_10297 - .L_10296)
.L_10296:
        /*002c*/ 	.word	0x00000000
        /*0030*/ 	.short	0x0001
        /*0032*/ 	.short	0x0c48
        /*0034*/ 	.byte	0x00, 0xf0, 0x05, 0x00


	//----- nvinfo : EIATTR_KPARAM_INFO
	.align		4
.L_10297:
        /*0038*/ 	.byte	0x04, 0x17
        /*003a*/ 	.short	(.L_10299 - .L_10298)
.L_10298:
        /*003c*/ 	.word	0x00000000
        /*0040*/ 	.short	0x0000
        /*0042*/ 	.short	0x0000
        /*0044*/ 	.byte	0x00, 0xf0, 0x21, 0x31


	//----- nvinfo : EIATTR_SPARSE_MMA_MASK
	.align		4
.L_10299:
        /*0048*/ 	.byte	0x03, 0x50
        /*004a*/ 	.short	0x0000


	//----- nvinfo : EIATTR_MAXREG_COUNT
	.align		4
        /*004c*/ 	.byte	0x03, 0x1b
        /*004e*/ 	.short	0x0080


	//----- nvinfo : EIATTR_MERCURY_ISA_VERSION
	.align		4
        /*0050*/ 	.byte	0x03, 0x5f
        /*0052*/ 	.short	0x0101


	//----- nvinfo : EIATTR_VRC_CTA_INIT_COUNT
	.align		4
        /*0054*/ 	.byte	0x02, 0x4a
	.zero		1
	.zero		1


	//----- nvinfo : EIATTR_EXIT_INSTR_OFFSETS
	.align		4
        /*0058*/ 	.byte	0x04, 0x1c
        /*005a*/ 	.short	(.L_10301 - .L_10300)


	//   ....[0]....
.L_10300:
        /*005c*/ 	.word	0x00000170


	//   ....[1]....
        /*0060*/ 	.word	0x000006e0


	//   ....[2]....
        /*0064*/ 	.word	0x00000730


	//   ....[3]....
        /*0068*/ 	.word	0x000009b0


	//----- nvinfo : EIATTR_MAX_THREADS
	.align		4
.L_10301:
        /*006c*/ 	.byte	0x04, 0x05
        /*006e*/ 	.short	(.L_10303 - .L_10302)
.L_10302:
        /*0070*/ 	.word	0x00000200
        /*0074*/ 	.word	0x00000001
        /*0078*/ 	.word	0x00000001


	//----- nvinfo : EIATTR_CRS_STACK_SIZE
	.align		4
.L_10303:
        /*007c*/ 	.byte	0x04, 0x1e
        /*007e*/ 	.short	(.L_10305 - .L_10304)
.L_10304:
        /*0080*/ 	.word	0x00000000


	//----- nvinfo : EIATTR_CBANK_PARAM_SIZE
	.align		4
.L_10305:
        /*0084*/ 	.byte	0x03, 0x19
        /*0086*/ 	.short	0x0c50


	//----- nvinfo : EIATTR_PARAM_CBANK
	.align		4
        /*0088*/ 	.byte	0x04, 0x0a
        /*008a*/ 	.short	(.L_10307 - .L_10306)
	.align		4
.L_10306:
        /*008c*/ 	.word	index@(.nv.constant0._ZN2at6native55_GLOBAL__N__de093ff9_22_ForeachBinaryOpList_cu_a911ec4325multi_tensor_apply_kernelINS1_18TensorListMetadataILi2EEENS1_24BinaryOpListAlphaFunctorIN3c108BFloat16ELi2ELi2ELi0EEEJSt4plusIfEfEEEvT_T0_DpT1_)
        /*0090*/ 	.short	0x0380
        /*0092*/ 	.short	0x0c50


	//----- nvinfo : EIATTR_SW_WAR
	.align		4
.L_10307:
        /*0094*/ 	.byte	0x04, 0x36
        /*0096*/ 	.short	(.L_10309 - .L_10308)
.L_10308:
        /*0098*/ 	.word	0x00000008
.L_10309:


//--------------------- .nv.info._ZN2at6native55_GLOBAL__N__de093ff9_22_ForeachBinaryOpList_cu_a911ec4325multi_tensor_apply_kernelINS1_18TensorListMetadataILi2EEENS1_24BinaryOpListAlphaFunctorIbLi2ELi2ELi0EEEJSt4plusIbEbEEEvT_T0_DpT1_ --------------------------
	.section	.nv.info._ZN2at6native55_GLOBAL__N__de093ff9_22_ForeachBinaryOpList_cu_a911ec4325multi_tensor_apply_kernelINS1_18TensorListMetadataILi2EEENS1_24BinaryOpListAlphaFunctorIbLi2ELi2ELi0EEEJSt4plusIbEbEEEvT_T0_DpT1_,"",@"SHT_CUDA_INFO"
	.sectionflags	@""
	.align	4


	//----- nvinfo : EIATTR_CUDA_API_VERSION
	.align		4
        /*0000*/ 	.byte	0x04, 0x37
        /*0002*/ 	.short	(.L_10311 - .L_10310)
.L_10310:
        /*0004*/ 	.word	0x00000082


	//----- nvinfo : EIATTR_KPARAM_INFO
	.align		4
.L_10311:
        /*0008*/ 	.byte	0x04, 0x17
        /*000a*/ 	.short	(.L_10313 - .L_10312)
.L_10312:
        /*000c*/ 	.word	0x00000000
        /*0010*/ 	.short	0x0003
        /*0012*/ 	.short	0x0c4a
        /*0014*/ 	.byte	0x00, 0xf0, 0x05, 0x00


	//----- nvinfo : EIATTR_KPARAM_INFO
	.align		4
.L_10313:
        /*0018*/ 	.byte	0x04, 0x17
        /*001a*/ 	.short	(.L_10315 - .L_10314)
.L_10314:
        /*001c*/ 	.word	0x00000000
        /*0020*/ 	.short	0x0002
        /*0022*/ 	.short	0x0c49
        /*0024*/ 	.byte	0x00, 0xf0, 0x05, 0x00


	//----- nvinfo : EIATTR_KPARAM_INFO
	.align		4
.L_10315:
        /*0028*/ 	.byte	0x04, 0x17
        /*002a*/ 	.short	(.L_10317 - .L_10316)
.L_10316:
        /*002c*/ 	.word	0x00000000
        /*0030*/ 	.short	0x0001
        /*0032*/ 	.short	0x0c48
        /*0034*/ 	.byte	0x00, 0xf0, 0x05, 0x00


	//----- nvinfo : EIATTR_KPARAM_INFO
	.align		4
.L_10317:
        /*0038*/ 	.byte	0x04, 0x17
        /*003a*/ 	.short	(.L_10319 - .L_10318)
.L_10318:
        /*003c*/ 	.word	0x00000000
        /*0040*/ 	.short	0x0000
        /*0042*/ 	.short	0x0000
        /*0044*/ 	.byte	0x00, 0xf0, 0x21, 0x31


	//----- nvinfo : EIATTR_SPARSE_MMA_MASK
	.align		4
.L_10319:
        /*0048*/ 	.byte	0x03, 0x50
        /*004a*/ 	.short	0x0000


	//----- nvinfo : EIATTR_MAXREG_COUNT
	.align		4
        /*004c*/ 	.byte	0x03, 0x1b
        /*004e*/ 	.short	0x0080


	//----- nvinfo : EIATTR_MERCURY_ISA_VERSION
	.align		4
        /*0050*/ 	.byte	0x03, 0x5f
        /*0052*/ 	.short	0x0101


	//----- nvinfo : EIATTR_VRC_CTA_INIT_COUNT
	.align		4
        /*0054*/ 	.byte	0x02, 0x4a
	.zero		1
	.zero		1


	//----- nvinfo : EIATTR_EXIT_INSTR_OFFSETS
	.align		4
        /*0058*/ 	.byte	0x04, 0x1c
        /*005a*/ 	.short	(.L_10321 - .L_10320)


	//   ....[0]....
.L_10320:
        /*005c*/ 	.word	0x00000170


	//   ....[1]....
        /*0060*/ 	.word	0x000007f0


	//   ....[2]....
        /*0064*/ 	.word	0x00000840


	//   ....[3]....
        /*0068*/ 	.word	0x00000b20


	//----- nvinfo : EIATTR_MAX_THREADS
	.align		4
.L_10321:
        /*006c*/ 	.byte	0x04, 0x05
        /*006e*/ 	.short	(.L_10323 - .L_10322)
.L_10322:
        /*0070*/ 	.word	0x00000200
        /*0074*/ 	.word	0x00000001
        /*0078*/ 	.word	0x00000001


	//----- nvinfo : EIATTR_CRS_STACK_SIZE
	.align		4
.L_10323:
        /*007c*/ 	.byte	0x04, 0x1e
        /*007e*/ 	.short	(.L_10325 - .L_10324)
.L_10324:
        /*0080*/ 	.word	0x00000000


	//----- nvinfo : EIATTR_CBANK_PARAM_SIZE
	.align		4
.L_10325:
        /*0084*/ 	.byte	0x03, 0x19
        /*0086*/ 	.short	0x0c4b


	//----- nvinfo : EIATTR_PARAM_CBANK
	.align		4
        /*0088*/ 	.byte	0x04, 0x0a
        /*008a*/ 	.short	(.L_10327 - .L_10326)
	.align		4
.L_10326:
        /*008c*/ 	.word	index@(.nv.constant0._ZN2at6native55_GLOBAL__N__de093ff9_22_ForeachBinaryOpList_cu_a911ec4325multi_tensor_apply_kernelINS1_18TensorListMetadataILi2EEENS1_24BinaryOpListAlphaFunctorIbLi2ELi2ELi0EEEJSt4plusIbEbEEEvT_T0_DpT1_)
        /*0090*/ 	.short	0x0380
        /*0092*/ 	.short	0x0c4b


	//----- nvinfo : EIATTR_SW_WAR
	.align		4
.L_10327:
        /*0094*/ 	.byte	0x04, 0x36
        /*0096*/ 	.short	(.L_10329 - .L_10328)
.L_10328:
        /*0098*/ 	.word	0x00000008
.L_10329:


//--------------------- .nv.info._ZN2at6native55_GLOBAL__N__de093ff9_22_ForeachBinaryOpList_cu_a911ec4325multi_tensor_apply_kernelINS1_18TensorListMetadataILi2EEENS1_24BinaryOpListAlphaFunctorIN3c107complexIfEELi2ELi2ELi0EEEJSt4plusIS8_ES8_EEEvT_T0_DpT1_ --------------------------
	.section	.nv.info._ZN2at6native55_GLOBAL__N__de093ff9_22_ForeachBinaryOpList_cu_a911ec4325multi_tensor_apply_kernelINS1_18TensorListMetadataILi2EEENS1_24BinaryOpListAlphaFunctorIN3c107complexIfEELi2ELi2ELi0EEEJSt4plusIS8_ES8_EEEvT_T0_DpT1_,"",@"SHT_CUDA_INFO"
	.sectionflags	@""
	.align	4


	//----- nvinfo : EIATTR_CUDA_API_VERSION
	.align		4
        /*0000*/ 	.byte	0x04, 0x37
        /*0002*/ 	.short	(.L_10331 - .L_10330)
.L_10330:
        /*0004*/ 	.word	0x00000082


	//----- nvinfo : EIATTR_KPARAM_INFO
	.align		4
.L_10331:
        /*0008*/ 	.byte	0x04, 0x17
        /*000a*/ 	.short	(.L_10333 - .L_10332)
.L_10332:
        /*000c*/ 	.word	0x00000000
        /*0010*/ 	.short	0x0003
        /*0012*/ 	.short	0x0c50
        /*0014*/ 	.byte	0x00, 0xf0, 0x21, 0x00


	//----- nvinfo : EIATTR_KPARAM_INFO
	.align		4
.L_10333:
        /*0018*/ 	.byte	0x04, 0x17
        /*001a*/ 	.short	(.L_10335 - .L_10334)
.L_10334:
        /*001c*/ 	.word	0x00000000
        /*0020*/ 	.short	0x0002
        /*0022*/ 	.short	0x0c49
        /*0024*/ 	.byte	0x00, 0xf0, 0x05, 0x00


	//----- nvinfo : EIATTR_KPARAM_INFO
	.align		4
.L_10335:
        /*0028*/ 	.byte	0x04, 0x17
        /*002a*/ 	.short	(.L_10337 - .L_10336)
.L_10336:
        /*002c*/ 	.word	0x00000000
        /*0030*/ 	.short	0x0001
        /*0032*/ 	.short	0x0c48
        /*0034*/ 	.byte	0x00, 0xf0, 0x05, 0x00


	//----- nvinfo : EIATTR_KPARAM_INFO
	.align		4
.L_10337:
        /*0038*/ 	.byte	0x04, 0x17
        /*003a*/ 	.short	(.L_10339 - .L_10338)
.L_10338:
        /*003c*/ 	.word	0x00000000
        /*0040*/ 	.short	0x0000
        /*0042*/ 	.short	0x0000
        /*0044*/ 	.byte	0x00, 0xf0, 0x21, 0x31


	//----- nvinfo : EIATTR_SPARSE_MMA_MASK
	.align		4
.L_10339:
        /*0048*/ 	.byte	0x03, 0x50
        /*004a*/ 	.short	0x0000


	//----- nvinfo : EIATTR_MAXREG_COUNT
	.align		4
        /*004c*/ 	.byte	0x03, 0x1b
        /*004e*/ 	.short	0x0080


	//----- nvinfo : EIATTR_MERCURY_ISA_VERSION
	.align		4
        /*0050*/ 	.byte	0x03, 0x5f
        /*0052*/ 	.short	0x0101


	//----- nvinfo : EIATTR_VRC_CTA_INIT_COUNT
	.align		4
        /*0054*/ 	.byte	0x02, 0x4a
	.zero		1
	.zero		1


	//----- nvinfo : EIATTR_EXIT_INSTR_OFFSETS
	.align		4
        /*0058*/ 	.byte	0x04, 0x1c
        /*005a*/ 	.short	(.L_10341 - .L_10340)


	//   ....[0]....
.L_10340:
        /*005c*/ 	.word	0x00000170


	//   ....[1]....
        /*0060*/ 	.word	0x00000850


	//   ....[2]....
        /*0064*/ 	.word	0x000008a0


	//   ....[3]....
        /*0068*/ 	.word	0x00000b80


	//----- nvinfo : EIATTR_MAX_THREADS
	.align		4
.L_10341:
        /*006c*/ 	.byte	0x04, 0x05
        /*006e*/ 	.short	(.L_10343 - .L_10342)
.L_10342:
        /*0070*/ 	.word	0x00000200
        /*0074*/ 	.word	0x00000001
        /*0078*/ 	.word	0x00000001


	//----- nvinfo : EIATTR_CRS_STACK_SIZE
	.align		4
.L_10343:
        /*007c*/ 	.byte	0x04, 0x1e
        /*007e*/ 	.short	(.L_10345 - .L_10344)
.L_10344:
        /*0080*/ 	.word	0x00000000


	//----- nvinfo : EIATTR_CBANK_PARAM_SIZE
	.align		4
.L_10345:
        /*0084*/ 	.byte	0x03, 0x19
        /*0086*/ 	.short	0x0c58


	//----- nvinfo : EIATTR_PARAM_CBANK
	.align		4
        /*0088*/ 	.byte	0x04, 0x0a
        /*008a*/ 	.short	(.L_10347 - .L_10346)
	.align		4
.L_10346:
        /*008c*/ 	.word	index@(.nv.constant0._ZN2at6native55_GLOBAL__N__de093ff9_22_ForeachBinaryOpList_cu_a911ec4325multi_tensor_apply_kernelINS1_18TensorListMetadataILi2EEENS1_24BinaryOpListAlphaFunctorIN3c107complexIfEELi2ELi2ELi0EEEJSt4plusIS8_ES8_EEEvT_T0_DpT1_)
        /*0090*/ 	.short	0x0380
        /*0092*/ 	.short	0x0c58


	//----- nvinfo : EIATTR_SW_WAR
	.align		4
.L_10347:
        /*0094*/ 	.byte	0x04, 0x36
        /*0096*/ 	.short	(.L_10349 - .L_10348)
.L_10348:
        /*0098*/ 	.word	0x00000008
.L_10349:


//--------------------- .nv.info._ZN2at6native55_GLOBAL__N__de093ff9_22_ForeachBinaryOpList_cu_a911ec4325multi_tensor_apply_kernelINS1_18TensorListMetadataILi2EEENS1_24BinaryOpListAlphaFunctorIN3c107complexIdEELi2ELi2ELi0EEEJSt4plusIS8_ES8_EEEvT_T0_DpT1_ --------------------------
	.section	.nv.info._ZN2at6native55_GLOBAL__N__de093ff9_22_ForeachBinaryOpList_cu_a911ec4325multi_tensor_apply_kernelINS1_18TensorListMetadataILi2EEENS1_24BinaryOpListAlphaFunctorIN3c107complexIdEELi2ELi2ELi0EEEJSt4plusIS8_ES8_EEEvT_T0_DpT1_,"",@"SHT_CUDA_INFO"
	.sectionflags	@""
	.align	4


	//----- nvinfo : EIATTR_CUDA_API_VERSION
	.align		4
        /*0000*/ 	.byte	0x04, 0x37
        /*0002*/ 	.short	(.L_10351 - .L_10350)
.L_10350:
        /*0004*/ 	.word	0x00000082


	//----- nvinfo : EIATTR_KPARAM_INFO
	.align		4
.L_10351:
        /*0008*/ 	.byte	0x04, 0x17
        /*000a*/ 	.short	(.L_10353 - .L_10352)
.L_10352:
        /*000c*/ 	.word	0x00000000
        /*0010*/ 	.short	0x0003
        /*0012*/ 	.short	0x0c50
        /*0014*/ 	.byte	0x00, 0xf0, 0x41, 0x00


	//----- nvinfo : EIATTR_KPARAM_INFO
	.align		4
.L_10353:
        /*0018*/ 	.byte	0x04, 0x17
        /*001a*/ 	.short	(.L_10355 - .L_10354)
.L_10354:
        /*001c*/ 	.word	0x00000000
        /*0020*/ 	.short	0x0002
        /*0022*/ 	.short	0x0c49
        /*0024*/ 	.byte	0x00, 0xf0, 0x05, 0x00


	//----- nvinfo : EIATTR_KPARAM_INFO
	.align		4
.L_10355:
        /*0028*/ 	.byte	0x04, 0x17
        /*002a*/ 	.short	(.L_10357 - .L_10356)
.L_10356:
        /*002c*/ 	.word	0x00000000
        /*0030*/ 	.short	0x0001
        /*0032*/ 	.short	0x0c48
        /*0034*/ 	.byte	0x00, 0xf0, 0x05, 0x00


	//----- nvinfo : EIATTR_KPARAM_INFO
	.align		4
.L_10357:
        /*0038*/ 	.byte	0x04, 0x17
        /*003a*/ 	.short	(.L_10359 - .L_10358)
.L_10358:
        /*003c*/ 	.word	0x00000000
        /*0040*/ 	.short	0x0000
        /*0042*/ 	.short	0x0000
        /*0044*/ 	.byte	0x00, 0xf0, 0x21, 0x31


	//----- nvinfo : EIATTR_SPARSE_MMA_MASK
	.align		4
.L_10359:
        /*0048*/ 	.byte	0x03, 0x50
        /*004a*/ 	.short	0x0000


	//----- nvinfo : EIATTR_MAXREG_COUNT
	.align		4
        /*004c*/ 	.byte	0x03, 0x1b
        /*004e*/ 	.short	0x0080


	//----- nvinfo : EIATTR_MERCURY_ISA_VERSION
	.align		4
        /*0050*/ 	.byte	0x03, 0x5f
        /*0052*/ 	.short	0x0101


	//----- nvinfo : EIATTR_VRC_CTA_INIT_COUNT
	.align		4
        /*0054*/ 	.byte	0x02, 0x4a
	.zero		1
	.zero		1


	//----- nvinfo : EIATTR_EXIT_INSTR_OFFSETS
	.align		4
        /*0058*/ 	.byte	0x04, 0x1c
        /*005a*/ 	.short	(.L_10361 - .L_10360)


	//   ....[0]....
.L_10360:
        /*005c*/ 	.word	0x00000160


	//   ....[1]....
        /*0060*/ 	.word	0x000007e0


	//   ....[2]....
        /*0064*/ 	.word	0x00000830


	//   ....[3]....
        /*0068*/ 	.word	0x00000b40


	//----- nvinfo : EIATTR_MAX_THREADS
	.align		4
.L_10361:
        /*006c*/ 	.byte	0x04, 0x05
        /*006e*/ 	.short	(.L_10363 - .L_10362)
.L_10362:
        /*0070*/ 	.word	0x00000200
        /*0074*/ 	.word	0x00000001
        /*0078*/ 	.word	0x00000001


	//----- nvinfo : EIATTR_CRS_STACK_SIZE
	.align		4
.L_10363:
        /*007c*/ 	.byte	0x04, 0x1e
        /*007e*/ 	.short	(.L_10365 - .L_10364)
.L_10364:
        /*0080*/ 	.word	0x00000000


	//----- nvinfo : EIATTR_CBANK_PARAM_SIZE
	.align		4
.L_10365:
        /*0084*/ 	.byte	0x03, 0x19
        /*0086*/ 	.short	0x0c60


	//----- nvinfo : EIATTR_PARAM_CBANK
	.align		4
        /*0088*/ 	.byte	0x04, 0x0a
        /*008a*/ 	.short	(.L_10367 - .L_10366)
	.align		4
.L_10366:
        /*008c*/ 	.word	index@(.nv.constant0._ZN2at6native55_GLOBAL__N__de093ff9_22_ForeachBinaryOpList_cu_a911ec4325multi_tensor_apply_kernelINS1_18TensorListMetadataILi2EEENS1_24BinaryOpListAlphaFunctorIN3c107complexIdEELi2ELi2ELi0EEEJSt4plusIS8_ES8_EEEvT_T0_DpT1_)
        /*0090*/ 	.short	0x0380
        /*0092*/ 	.short	0x0c60


	//----- nvinfo : EIATTR_SW_WAR
	.align		4
.L_10367:
        /*0094*/ 	.byte	0x04, 0x36
        /*0096*/ 	.short	(.L_10369 - .L_10368)
.L_10368:
        /*0098*/ 	.word	0x00000008
.L_10369:


//--------------------- .nv.info._ZN2at6native55_GLOBAL__N__de093ff9_22_ForeachBinaryOpList_cu_a911ec4325multi_tensor_apply_kernelINS1_18TensorListMetadataILi2EEENS1_24BinaryOpListAlphaFunctorIfLi2ELi2ELi0EEEJSt4plusIfEfEEEvT_T0_DpT1_ --------------------------
	.section	.nv.info._ZN2at6native55_GLOBAL__N__de093ff9_22_ForeachBinaryOpList_cu_a911ec4325multi_tensor_apply_kernelINS1_18TensorListMetadataILi2EEENS1_24BinaryOpListAlphaFunctorIfLi2ELi2ELi0EEEJSt4plusIfEfEEEvT_T0_DpT1_,"",@"SHT_CUDA_INFO"
	.sectionflags	@""
	.align	4


	//----- nvinfo : EIATTR_CUDA_API_VERSION
	.align		4
        /*0000*/ 	.byte	0x04, 0x37
        /*0002*/ 	.short	(.L_10371 - .L_10370)
.L_10370:
        /*0004*/ 	.word	0x00000082


	//----- nvinfo : EIATTR_KPARAM_INFO
	.align		4
.L_10371:
        /*0008*/ 	.byte	0x04, 0x17
        /*000a*/ 	.short	(.L_10373 - .L_10372)
.L_10372:
        /*000c*/ 	.word	0x00000000
        /*0010*/ 	.short	0x0003
        /*0012*/ 	.short	0x0c4c
        /*0014*/ 	.byte	0x00, 0xf0, 0x11, 0x00


	//----- nvinfo : EIATTR_KPARAM_INFO
	.align		4
.L_10373:
        /*0018*/ 	.byte	0x04, 0x17
        /*001a*/ 	.short	(.L_10375 - .L_10374)
.L_10374:
        /*001c*/ 	.word	0x00000000
        /*0020*/ 	.short	0x0002
        /*0022*/ 	.short	0x0c49
        /*0024*/ 	.byte	0x00, 0xf0, 0x05, 0x00


	//----- nvinfo : EIATTR_KPARAM_INFO
	.align		4
.L_10375:
        /*0028*/ 	.byte	0x04, 0x17
        /*002a*/ 	.short	(.L_10377 - .L_10376)
.L_10376:
        /*002c*/ 	.word	0x00000000
        /*0030*/ 	.short	0x0001
        /*0032*/ 	.short	0x0c48
        /*0034*/ 	.byte	0x00, 0xf0, 0x05, 0x00


	//----- nvinfo : EIATTR_KPARAM_INFO
	.align		4
.L_10377:
        /*0038*/ 	.byte	0x04, 0x17
        /*003a*/ 	.short	(.L_10379 - .L_10378)
.L_10378:
        /*003c*/ 	.word	0x00000000
        /*0040*/ 	.short	0x0000
        /*0042*/ 	.short	0x0000
        /*0044*/ 	.byte	0x00, 0xf0, 0x21, 0x31


	//----- nvinfo : EIATTR_SPARSE_MMA_MASK
	.align		4
.L_10379:
        /*0048*/ 	.byte	0x03, 0x50
        /*004a*/ 	.short	0x0000


	//----- nvinfo : EIATTR_MAXREG_COUNT
	.align		4
        /*004c*/ 	.byte	0x03, 0x1b
        /*004e*/ 	.short	0x0080


	//----- nvinfo : EIATTR_MERCURY_ISA_VERSION
	.align		4
        /*0050*/ 	.byte	0x03, 0x5f
        /*0052*/ 	.short	0x0101


	//----- nvinfo : EIATTR_VRC_CTA_INIT_COUNT
	.align		4
        /*0054*/ 	.byte	0x02, 0x4a
	.zero		1
	.zero		1


	//----- nvinfo : EIATTR_EXIT_INSTR_OFFSETS
	.align		4
        /*0058*/ 	.byte	0x04, 0x1c
        /*005a*/ 	.short	(.L_10381 - .L_10380)


	//   ....[0]....
.L_10380:
        /*005c*/ 	.word	0x00000160


	//   ....[1]....
        /*0060*/ 	.word	0x00000700


	//   ....[2]....
        /*0064*/ 	.word	0x00000750


	//   ....[3]....
        /*0068*/ 	.word	0x000008f0


	//----- nvinfo : EIATTR_MAX_THREADS
	.align		4
.L_10381:
        /*006c*/ 	.byte	0x04, 0x05
        /*006e*/ 	.short	(.L_10383 - .L_10382)
.L_10382:
        /*0070*/ 	.word	0x00000200
        /*0074*/ 	.word	0x00000001
        /*0078*/ 	.word	0x00000001


	//----- nvinfo : EIATTR_CRS_STACK_SIZE
	.align		4
.L_10383:
        /*007c*/ 	.byte	0x04, 0x1e
        /*007e*/ 	.short	(.L_10385 - .L_10384)
.L_10384:
        /*0080*/ 	.word	0x00000000


	//----- nvinfo : EIATTR_CBANK_PARAM_SIZE
	.align		4
.L_10385:
        /*0084*/ 	.byte	0x03, 0x19
        /*0086*/ 	.short	0x0c50


	//----- nvinfo : EIATTR_PARAM_CBANK
	.align		4
        /*0088*/ 	.byte	0x04, 0x0a
        /*008a*/ 	.short	(.L_10387 - .L_10386)
	.align		4
.L_10386:
        /*008c*/ 	.word	index@(.nv.constant0._ZN2at6native55_GLOBAL__N__de093ff9_22_ForeachBinaryOpList_cu_a911ec4325multi_tensor_apply_kernelINS1_18TensorListMetadataILi2EEENS1_24BinaryOpListAlphaFunctorIfLi2ELi2ELi0EEEJSt4plusIfEfEEEvT_T0_DpT1_)
        /*0090*/ 	.short	0x0380
        /*0092*/ 	.short	0x0c50


	//----- nvinfo : EIATTR_SW_WAR
	.align		4
.L_10387:
        /*0094*/ 	.byte	0x04, 0x36
        /*0096*/ 	.short	(.L_10389 - .L_10388)
.L_10388:
        /*0098*/ 	.word	0x00000008
.L_10389:


//--------------------- .nv.info._ZN2at6native55_GLOBAL__N__de093ff9_22_ForeachBinaryOpList_cu_a911ec4325multi_tensor_apply_kernelINS1_18TensorListMetadataILi2EEENS1_24BinaryOpListAlphaFunctorIdLi2ELi2ELi0EEEJSt4plusIdEdEEEvT_T0_DpT1_ --------------------------
	.section	.nv.info._ZN2at6native55_GLOBAL__N__de093ff9_22_ForeachBinaryOpList_cu_a911ec4325multi_tensor_apply_kernelINS1_18TensorListMetadataILi2EEENS1_24BinaryOpListAlphaFunctorIdLi2ELi2ELi0EEEJSt4plusIdEdEEEvT_T0_DpT1_,"",@"SHT_CUDA_INFO"
	.sectionflags	@""
	.align	4


	//----- nvinfo : EIATTR_CUDA_API_VERSION
	.align		4
        /*0000*/ 	.byte	0x04, 0x37
        /*0002*/ 	.short	(.L_10391 - .L_10390)
.L_10390:
        /*0004*/ 	.word	0x00000082


	//----- nvinfo : EIATTR_KPARAM_INFO
	.align		4
.L_10391:
        /*0008*/ 	.byte	0x04, 0x17
        /*000a*/ 	.short	(.L_10393 - .L_10392)
.L_10392:
        /*000c*/ 	.word	0x00000000
        /*0010*/ 	.short	0x0003
        /*0012*/ 	.short	0x0c50
        /*0014*/ 	.byte	0x00, 0xf0, 0x21, 0x00


	//----- nvinfo : EIATTR_KPARAM_INFO
	.align		4
.L_10393:
        /*0018*/ 	.byte	0x04, 0x17
        /*001a*/ 	.short	(.L_10395 - .L_10394)
.L_10394:
        /*001c*/ 	.word	0x00000000
        /*0020*/ 	.short	0x0002
        /*0022*/ 	.short	0x0c49
        /*0024*/ 	.byte	0x00, 0xf0, 0x05, 0x00


	//----- nvinfo : EIATTR_KPARAM_INFO
	.align		4
.L_10395:
        /*0028*/ 	.byte	0x04, 0x17
        /*002a*/ 	.short	(.L_10397 - .L_10396)
.L_10396:
        /*002c*/ 	.word	0x00000000
        /*0030*/ 	.short	0x0001
        /*0032*/ 	.short	0x0c48
        /*0034*/ 	.byte	0x00, 0xf0, 0x05, 0x00


	//----- nvinfo : EIATTR_KPARAM_INFO
	.align		4
.L_10397:
        /*0038*/ 	.byte	0x04, 0x17
        /*003a*/ 	.short	(.L_10399 - .L_10398)
.L_10398:
        /*003c*/ 	.word	0x00000000
        /*0040*/ 	.short	0x0000
        /*0042*/ 	.short	0x0000
        /*0044*/ 	.byte	0x00, 0xf0, 0x21, 0x31


	//----- nvinfo : EIATTR_SPARSE_MMA_MASK
	.align		4
.L_10399:
        /*0048*/ 	.byte	0x03, 0x50
        /*004a*/ 	.short	0x0000


	//----- nvinfo : EIATTR_MAXREG_COUNT
	.align		4
        /*004c*/ 	.byte	0x03, 0x1b
        /*004e*/ 	.short	0x0080


	//----- nvinfo : EIATTR_MERCURY_ISA_VERSION
	.align		4
        /*0050*/ 	.byte	0x03, 0x5f
        /*0052*/ 	.short	0x0101


	//----- nvinfo : EIATTR_VRC_CTA_INIT_COUNT
	.align		4
        /*0054*/ 	.byte	0x02, 0x4a
	.zero		1
	.zero		1


	//----- nvinfo : EIATTR_EXIT_INSTR_OFFSETS
	.align		4
        /*0058*/ 	.byte	0x04, 0x1c
        /*005a*/ 	.short	(.L_10401 - .L_10400)


	//   ....[0]....
.L_10400:
        /*005c*/ 	.word	0x00000170


	//   ....[1]....
        /*0060*/ 	.word	0x00000720


	//   ....[2]....
        /*0064*/ 	.word	0x00000770


	//   ....[3]....
        /*0068*/ 	.word	0x00000910


	//----- nvinfo : EIATTR_MAX_THREADS
	.align		4
.L_10401:
        /*006c*/ 	.byte	0x04, 0x05
        /*006e*/ 	.short	(.L_10403 - .L_10402)
.L_10402:
        /*0070*/ 	.word	0x00000200
        /*0074*/ 	.word	0x00000001
        /*0078*/ 	.word	0x00000001


	//----- nvinfo : EIATTR_CRS_STACK_SIZE
	.align		4
.L_10403:
        /*007c*/ 	.byte	0x04, 0x1e
        /*007e*/ 	.short	(.L_10405 - .L_10404)
.L_10404:
        /*0080*/ 	.word	0x00000000


	//----- nvinfo : EIATTR_CBANK_PARAM_SIZE
	.align		4
.L_10405:
        /*0084*/ 	.byte	0x03, 0x19
        /*0086*/ 	.short	0x0c58


	//----- nvinfo : EIATTR_PARAM_CBANK
	.align		4
        /*0088*/ 	.byte	0x04, 0x0a
        /*008a*/ 	.short	(.L_10407 - .L_10406)
	.align		4
.L_10406:
        /*008c*/ 	.word	index@(.nv.constant0._ZN2at6native55_GLOBAL__N__de093ff9_22_ForeachBinaryOpList_cu_a911ec4325multi_tensor_apply_kernelINS1_18TensorListMetadataILi2EEENS1_24BinaryOpListAlphaFunctorIdLi2ELi2ELi0EEEJSt4plusIdEdEEEvT_T0_DpT1_)
        /*0090*/ 	.short	0x0380
        /*0092*/ 	.short	0x0c58


	//----- nvinfo : EIATTR_SW_WAR
	.align		4
.L_10407:
        /*0094*/ 	.byte	0x04, 0x36
        /*0096*/ 	.short	(.L_10409 - .L_10408)
.L_10408:
        /*0098*/ 	.word	0x00000008
.L_10409:


//--------------------- .nv.info._ZN2at6native55_GLOBAL__N__de093ff9_22_ForeachBinaryOpList_cu_a911ec4325multi_tensor_apply_kernelINS1_18TensorListMetadataILi2EEENS1_24BinaryOpListAlphaFunctorIsLi2ELi2ELi0EEEJSt4plusIsEsEEEvT_T0_DpT1_ --------------------------
	.section	.nv.info._ZN2at6native55_GLOBAL__N__de093ff9_22_ForeachBinaryOpList_cu_a911ec4325multi_tensor_apply_kernelINS1_18TensorListMetadataILi2EEENS1_24BinaryOpListAlphaFunctorIsLi2ELi2ELi0EEEJSt4plusIsEsEEEvT_T0_DpT1_,"",@"SHT_CUDA_INFO"
	.sectionflags	@""
	.align	4


	//----- nvinfo : EIATTR_CUDA_API_VERSION
	.align		4
        /*0000*/ 	.byte	0x04, 0x37
        /*0002*/ 	.short	(.L_10411 - .L_10410)
.L_10410:
        /*0004*/ 	.word	0x00000082


	//----- nvinfo : EIATTR_KPARAM_INFO
	.align		4
.L_10411:
        /*0008*/ 	.byte	0x04, 0x17
        /*000a*/ 	.short	(.L_10413 - .L_10412)
.L_10412:
        /*000c*/ 	.word	0x00000000
        /*0010*/ 	.short	0x0003
        /*0012*/ 	.short	0x0c4a
        /*0014*/ 	.byte	0x00, 0xf0, 0x09, 0x00


	//----- nvinfo : EIATTR_KPARAM_INFO
	.align		4
.L_10413:
        /*0018*/ 	.byte	0x04, 0x17
        /*001a*/ 	.short	(.L_10415 - .L_10414)
.L_10414:
        /*001c*/ 	.word	0x00000000
        /*0020*/ 	.short	0x0002
        /*0022*/ 	.short	0x0c49
        /*0024*/ 	.byte	0x00, 0xf0, 0x05, 0x00


	//----- nvinfo : EIATTR_KPARAM_INFO
	.align		4
.L_10415:
        /*0028*/ 	.byte	0x04, 0x17
        /*002a*/ 	.short	(.L_10417 - .L_10416)
.L_10416:
        /*002c*/ 	.word	0x00000000
        /*0030*/ 	.short	0x0001
        /*0032*/ 	.short	0x0c48
        /*0034*/ 	.byte	0x00, 0xf0, 0x05, 0x00


	//----- nvinfo : EIATTR_KPARAM_INFO
	.align		4
.L_10417:
        /*0038*/ 	.byte	0x04, 0x17
        /*003a*/ 	.short	(.L_10419 - .L_10418)
.L_10418:
        /*003c*/ 	.word	0x00000000
        /*0040*/ 	.short	0x0000
        /*0042*/ 	.short	0x0000
        /*0044*/ 	.byte	0x00, 0xf0, 0x21, 0x31


	//----- nvinfo : EIATTR_SPARSE_MMA_MASK
	.align		4
.L_10419:
        /*0048*/ 	.byte	0x03, 0x50
        /*004a*/ 	.short	0x0000


	//----- nvinfo : EIATTR_MAXREG_COUNT
	.align		4
        /*004c*/ 	.byte	0x03, 0x1b
        /*004e*/ 	.short	0x0080


	//----- nvinfo : EIATTR_MERCURY_ISA_VERSION
	.align		4
        /*0050*/ 	.byte	0x03, 0x5f
        /*0052*/ 	.short	0x0101


	//----- nvinfo : EIATTR_VRC_CTA_INIT_COUNT
	.align		4
        /*0054*/ 	.byte	0x02, 0x4a
	.zero		1
	.zero		1


	//----- nvinfo : EIATTR_EXIT_INSTR_OFFSETS
	.align		4
        /*0058*/ 	.byte	0x04, 0x1c
        /*005a*/ 	.short	(.L_10421 - .L_10420)


	//   ....[0]....
.L_10420:
        /*005c*/ 	.word	0x00000160


	//   ....[1]....
        /*0060*/ 	.word	0x000007c0


	//   ....[2]....
        /*0064*/ 	.word	0x00000810


	//   ....[3]....
        /*0068*/ 	.word	0x00000a80


	//----- nvinfo : EIATTR_MAX_THREADS
	.align		4
.L_10421:
        /*006c*/ 	.byte	0x04, 0x05
        /*006e*/ 	.short	(.L_10423 - .L_10422)
.L_10422:
        /*0070*/ 	.word	0x00000200
        /*0074*/ 	.word	0x00000001
        /*0078*/ 	.word	0x00000001


	//----- nvinfo : EIATTR_CRS_STACK_SIZE
	.align		4
.L_10423:
        /*007c*/ 	.byte	0x04, 0x1e
        /*007e*/ 	.short	(.L_10425 - .L_10424)
.L_10424:
        /*0080*/ 	.word	0x00000000


	//----- nvinfo : EIATTR_CBANK_PARAM_SIZE
	.align		4
.L_10425:
        /*0084*/ 	.byte	0x03, 0x19
        /*0086*/ 	.short	0x0c4c


	//----- nvinfo : EIATTR_PARAM_CBANK
	.align		4
        /*0088*/ 	.byte	0x04, 0x0a
        /*008a*/ 	.short	(.L_10427 - .L_10426)
	.align		4
.L_10426:
        /*008c*/ 	.word	index@(.nv.constant0._ZN2at6native55_GLOBAL__N__de093ff9_22_ForeachBinaryOpList_cu_a911ec4325multi_tensor_apply_kernelINS1_18TensorListMetadataILi2EEENS1_24BinaryOpListAlphaFunctorIsLi2ELi2ELi0EEEJSt4plusIsEsEEEvT_T0_DpT1_)
        /*0090*/ 	.short	0x0380
        /*0092*/ 	.short	0x0c4c


	//----- nvinfo : EIATTR_SW_WAR
	.align		4
.L_10427:
        /*0094*/ 	.byte	0x04, 0x36
        /*0096*/ 	.short	(.L_10429 - .L_10428)
.L_10428:
        /*0098*/ 	.word	0x00000008
.L_10429:


//--------------------- .nv.info._ZN2at6native55_GLOBAL__N__de093ff9_22_ForeachBinaryOpList_cu_a911ec4325multi_tensor_apply_kernelINS1_18TensorListMetadataILi2EEENS1_24BinaryOpListAlphaFunctorIlLi2ELi2ELi0EEEJSt4plusIlElEEEvT_T0_DpT1_ --------------------------
	.section	.nv.info._ZN2at6native55_GLOBAL__N__de093ff9_22_ForeachBinaryOpList_cu_a911ec4325multi_tensor_apply_kernelINS1_18TensorListMetadataILi2EEENS1_24BinaryOpListAlphaFunctorIlLi2ELi2ELi0EEEJSt4plusIlElEEEvT_T0_DpT1_,"",@"SHT_CUDA_INFO"
	.sectionflags	@""
	.align	4


	//----- nvinfo : EIATTR_CUDA_API_VERSION
	.align		4
        /*0000*/ 	.byte	0x04, 0x37
        /*0002*/ 	.short	(.L_10431 - .L_10430)
.L_10430:
        /*0004*/ 	.word	0x00000082


	//----- nvinfo : EIATTR_KPARAM_INFO
	.align		4
.L_10431:
        /*0008*/ 	.byte	0x04, 0x17
        /*000a*/ 	.short	(.L_10433 - .L_10432)
.L_10432:
        /*000c*/ 	.word	0x00000000
        /*0010*/ 	.short	0x0003
        /*0012*/ 	.short	0x0c50
        /*0014*/ 	.byte	0x00, 0xf0, 0x21, 0x00


	//----- nvinfo : EIATTR_KPARAM_INFO
	.align		4
.L_10433:
        /*0018*/ 	.byte	0x04, 0x17
        /*001a*/ 	.short	(.L_10435 - .L_10434)
.L_10434:
        /*001c*/ 	.word	0x00000000
        /*0020*/ 	.short	0x0002
        /*0022*/ 	.short	0x0c49
        /*0024*/ 	.byte	0x00, 0xf0, 0x05, 0x00


	//----- nvinfo : EIATTR_KPARAM_INFO
	.align		4
.L_10435:
        /*0028*/ 	.byte	0x04, 0x17
        /*002a*/ 	.short	(.L_10437 - .L_10436)
.L_10436:
        /*002c*/ 	.word	0x00000000
        /*0030*/ 	.short	0x0001
        /*0032*/ 	.short	0x0c48
        /*0034*/ 	.byte	0x00, 0xf0, 0x05, 0x00


	//----- nvinfo : EIATTR_KPARAM_INFO
	.align		4
.L_10437:
        /*0038*/ 	.byte	0x04, 0x17
        /*003a*/ 	.short	(.L_10439 - .L_10438)
.L_10438:
        /*003c*/ 	.word	0x00000000
        /*0040*/ 	.short	0x0000
        /*0042*/ 	.short	0x0000
        /*0044*/ 	.byte	0x00, 0xf0, 0x21, 0x31


	//----- nvinfo : EIATTR_SPARSE_MMA_MASK
	.align		4
.L_10439:
        /*0048*/ 	.byte	0x03, 0x50
        /*004a*/ 	.short	0x0000


	//----- nvinfo : EIATTR_MAXREG_COUNT
	.align		4
        /*004c*/ 	.byte	0x03, 0x1b
        /*004e*/ 	.short	0x0080


	//----- nvinfo : EIATTR_MERCURY_ISA_VERSION
	.align		4
        /*0050*/ 	.byte	0x03, 0x5f
        /*0052*/ 	.short	0x0101


	//----- nvinfo : EIATTR_VRC_CTA_INIT_COUNT
	.align		4
        /*0054*/ 	.byte	0x02, 0x4a
	.zero		1
	.zero		1


	//----- nvinfo : EIATTR_EXIT_INSTR_OFFSETS
	.align		4
        /*0058*/ 	.byte	0x04, 0x1c
        /*005a*/ 	.short	(.L_10441 - .L_10440)


	//   ....[0]....
.L_10440:
        /*005c*/ 	.word	0x00000170


	//   ....[1]....
        /*0060*/ 	.word	0x00000860


	//   ....[2]....
        /*0064*/ 	.word	0x000008b0


	//   ....[3]....
        /*0068*/ 	.word	0x00000b50


	//----- nvinfo : EIATTR_MAX_THREADS
	.align		4
.L_10441:
        /*006c*/ 	.byte	0x04, 0x05
        /*006e*/ 	.short	(.L_10443 - .L_10442)
.L_10442:
        /*0070*/ 	.word	0x00000200
        /*0074*/ 	.word	0x00000001
        /*0078*/ 	.word	0x00000001


	//----- nvinfo : EIATTR_CRS_STACK_SIZE
	.align		4
.L_10443:
        /*007c*/ 	.byte	0x04, 0x1e
        /*007e*/ 	.short	(.L_10445 - .L_10444)
.L_10444:
        /*0080*/ 	.word	0x00000000


	//----- nvinfo : EIATTR_CBANK_PARAM_SIZE
	.align		4
.L_10445:
        /*0084*/ 	.byte	0x03, 0x19
        /*0086*/ 	.short	0x0c58


	//----- nvinfo : EIATTR_PARAM_CBANK
	.align		4
        /*0088*/ 	.byte	0x04, 0x0a
        /*008a*/ 	.short	(.L_10447 - .L_10446)
	.align		4
.L_10446:
        /*008c*/ 	.word	index@(.nv.constant0._ZN2at6native55_GLOBAL__N__de093ff9_22_ForeachBinaryOpList_cu_a911ec4325multi_tensor_apply_kernelINS1_18TensorListMetadataILi2EEENS1_24BinaryOpListAlphaFunctorIlLi2ELi2ELi0EEEJSt4plusIlElEEEvT_T0_DpT1_)
        /*0090*/ 	.short	0x0380
        /*0092*/ 	.short	0x0c58


	//----- nvinfo : EIATTR_SW_WAR
	.align		4
.L_10447:
        /*0094*/ 	.byte	0x04, 0x36
        /*0096*/ 	.short	(.L_10449 - .L_10448)
.L_10448:
        /*0098*/ 	.word	0x00000008
.L_10449:


//--------------------- .nv.info._ZN2at6native55_GLOBAL__N__de093ff9_22_ForeachBinaryOpList_cu_a911ec4325multi_tensor_apply_kernelINS1_18TensorListMetadataILi2EEENS1_24BinaryOpListAlphaFunctorIiLi2ELi2ELi0EEEJSt4plusIiEiEEEvT_T0_DpT1_ --------------------------
	.section	.nv.info._ZN2at6native55_GLOBAL__N__de093ff9_22_ForeachBinaryOpList_cu_a911ec4325multi_tensor_apply_kernelINS1_18TensorListMetadataILi2EEENS1_24BinaryOpListAlphaFunctorIiLi2ELi2ELi0EEEJSt4plusIiEiEEEvT_T0_DpT1_,"",@"SHT_CUDA_INFO"
	.sectionflags	@""
	.align	4


	//----- nvinfo : EIATTR_CUDA_API_VERSION
	.align		4
        /*0000*/ 	.byte	0x04, 0x37
        /*0002*/ 	.short	(.L_10451 - .L_10450)
.L_10450:
        /*0004*/ 	.word	0x00000082


	//----- nvinfo : EIATTR_KPARAM_INFO
	.align		4
.L_10451:
        /*0008*/ 	.byte	0x04, 0x17
        /*000a*/ 	.short	(.L_10453 - .L_10452)
.L_10452:
        /*000c*/ 	.word	0x00000000
        /*0010*/ 	.short	0x0003
        /*0012*/ 	.short	0x0c4c
        /*0014*/ 	.byte	0x00, 0xf0, 0x11, 0x00


	//----- nvinfo : EIATTR_KPARAM_INFO
	.align		4
.L_10453:
        /*0018*/ 	.byte	0x04, 0x17
        /*001a*/ 	.short	(.L_10455 - .L_10454)
.L_10454:
        /*001c*/ 	.word	0x00000000
        /*0020*/ 	.short	0x0002
        /*0022*/ 	.short	0x0c49
        /*0024*/ 	.byte	0x00, 0xf0, 0x05, 0x00


	//----- nvinfo : EIATTR_KPARAM_INFO
	.align		4
.L_10455:
        /*0028*/ 	.byte	0x04, 0x17
        /*002a*/ 	.short	(.L_10457 - .L_10456)
.L_10456:
        /*002c*/ 	.word	0x00000000
        /*0030*/ 	.short	0x0001
        /*0032*/ 	.short	0x0c48
        /*0034*/ 	.byte	0x00, 0xf0, 0x05, 0x00


	//----- nvinfo : EIATTR_KPARAM_INFO
	.align		4
.L_10457:
        /*0038*/ 	.byte	0x04, 0x17
        /*003a*/ 	.short	(.L_10459 - .L_10458)
.L_10458:
        /*003c*/ 	.word	0x00000000
        /*0040*/ 	.short	0x0000
        /*0042*/ 	.short	0x0000
        /*0044*/ 	.byte	0x00, 0xf0, 0x21, 0x31


	//----- nvinfo : EIATTR_SPARSE_MMA_MASK
	.align		4
.L_10459:
        /*0048*/ 	.byte	0x03, 0x50
        /*004a*/ 	.short	0x0000


	//----- nvinfo : EIATTR_MAXREG_COUNT
	.align		4
        /*004c*/ 	.byte	0x03, 0x1b
        /*004e*/ 	.short	0x0080


	//----- nvinfo : EIATTR_MERCURY_ISA_VERSION
	.align		4
        /*0050*/ 	.byte	0x03, 0x5f
        /*0052*/ 	.short	0x0101


	//----- nvinfo : EIATTR_VRC_CTA_INIT_COUNT
	.align		4
        /*0054*/ 	.byte	0x02, 0x4a
	.zero		1
	.zero		1


	//----- nvinfo : EIATTR_EXIT_INSTR_OFFSETS
	.align		4
        /*0058*/ 	.byte	0x04, 0x1c
        /*005a*/ 	.short	(.L_10461 - .L_10460)


	//   ....[0]....
.L_10460:
        /*005c*/ 	.word	0x00000160


	//   ....[1]....
        /*0060*/ 	.word	0x00000760


	//   ....[2]....
        /*0064*/ 	.word	0x000007b0


	//   ....[3]....
        /*0068*/ 	.word	0x00000950


	//----- nvinfo : EIATTR_MAX_THREADS
	.align		4
.L_10461:
        /*006c*/ 	.byte	0x04, 0x05
        /*006e*/ 	.short	(.L_10463 - .L_10462)
.L_10462:
        /*0070*/ 	.word	0x00000200
        /*0074*/ 	.word	0x00000001
        /*0078*/ 	.word	0x00000001


	//----- nvinfo : EIATTR_CRS_STACK_SIZE
	.align		4
.L_10463:
        /*007c*/ 	.byte	0x04, 0x1e
        /*007e*/ 	.short	(.L_10465 - .L_10464)
.L_10464:
        /*0080*/ 	.word	0x00000000


	//----- nvinfo : EIATTR_CBANK_PARAM_SIZE
	.align		4
.L_10465:
        /*0084*/ 	.byte	0x03, 0x19
        /*0086*/ 	.short	0x0c50


	//----- nvinfo : EIATTR_PARAM_CBANK
	.align		4
        /*0088*/ 	.byte	0x04, 0x0a
        /*008a*/ 	.short	(.L_10467 - .L_10466)
	.align		4
.L_10466:
        /*008c*/ 	.word	index@(.nv.constant0._ZN2at6native55_GLOBAL__N__de093ff9_22_ForeachBinaryOpList_cu_a911ec4325multi_tensor_apply_kernelINS1_18TensorListMetadataILi2EEENS1_24BinaryOpListAlphaFunctorIiLi2ELi2ELi0EEEJSt4plusIiEiEEEvT_T0_DpT1_)
        /*0090*/ 	.short	0x0380
        /*0092*/ 	.short	0x0c50


	//----- nvinfo : EIATTR_SW_WAR
	.align		4
.L_10467:
        /*0094*/ 	.byte	0x04, 0x36
        /*0096*/ 	.short	(.L_10469 - .L_10468)
.L_10468:
        /*0098*/ 	.word	0x00000008
.L_10469:


//--------------------- .nv.info._ZN2at6native55_GLOBAL__N__de093ff9_22_ForeachBinaryOpList_cu_a911ec4325multi_tensor_apply_kernelINS1_18TensorListMetadataILi2EEENS1_24BinaryOpListAlphaFunctorIaLi2ELi2ELi0EEEJSt4plusIaEaEEEvT_T0_DpT1_ --------------------------
	.section	.nv.info._ZN2at6native55_GLOBAL__N__de093ff9_22_ForeachBinaryOpList_cu_a911ec4325multi_tensor_apply_kernelINS1_18TensorListMetadataILi2EEENS1_24BinaryOpListAlphaFunctorIaLi2ELi2ELi0EEEJSt4plusIaEaEEEvT_T0_DpT1_,"",@"SHT_CUDA_INFO"
	.sectionflags	@""
	.align	4


	//----- nvinfo : EIATTR_CUDA_API_VERSION
	.align		4
        /*0000*/ 	.byte	0x04, 0x37
        /*0002*/ 	.short	(.L_10471 - .L_10470)
.L_10470:
        /*0004*/ 	.word	0x00000082


	//----- nvinfo : EIATTR_KPARAM_INFO
	.align		4
.L_10471:
        /*0008*/ 	.byte	0x04, 0x17
        /*000a*/ 	.short	(.L_10473 - .L_10472)
.L_10472:
        /*000c*/ 	.word	0x00000000
        /*0010*/ 	.short	0x0003
        /*0012*/ 	.short	0x0c4a
        /*0014*/ 	.byte	0x00, 0xf0, 0x05, 0x00


	//----- nvinfo : EIATTR_KPARAM_INFO
	.align		4
.L_10473:
        /*0018*/ 	.byte	0x04, 0x17
        /*001a*/ 	.short	(.L_10475 - .L_10474)
.L_10474:
        /*001c*/ 	.word	0x00000000
        /*0020*/ 	.short	0x0002
        /*0022*/ 	.short	0x0c49
        /*0024*/ 	.byte	0x00, 0xf0, 0x05, 0x00


	//----- nvinfo : EIATTR_KPARAM_INFO
	.align		4
.L_10475:
        /*0028*/ 	.byte	0x04, 0x17
        /*002a*/ 	.short	(.L_10477 - .L_10476)
.L_10476:
        /*002c*/ 	.word	0x00000000
        /*0030*/ 	.short	0x0001
        /*0032*/ 	.short	0x0c48
        /*0034*/ 	.byte	0x00, 0xf0, 0x05, 0x00


	//----- nvinfo : EIATTR_KPARAM_INFO
	.align		4
.L_10477:
        /*0038*/ 	.byte	0x04, 0x17
        /*003a*/ 	.short	(.L_10479 - .L_10478)
.L_10478:
        /*003c*/ 	.word	0x00000000
        /*0040*/ 	.short	0x0000
        /*0042*/ 	.short	0x0000
        /*0044*/ 	.byte	0x00, 0xf0, 0x21, 0x31


	//----- nvinfo : EIATTR_SPARSE_MMA_MASK
	.align		4
.L_10479:
        /*0048*/ 	.byte	0x03, 0x50
        /*004a*/ 	.short	0x0000


	//----- nvinfo : EIATTR_MAXREG_COUNT
	.align		4
        /*004c*/ 	.byte	0x03, 0x1b
        /*004e*/ 	.short	0x0080


	//----- nvinfo : EIATTR_MERCURY_ISA_VERSION
	.align		4
        /*0050*/ 	.byte	0x03, 0x5f
        /*0052*/ 	.short	0x0101


	//----- nvinfo : EIATTR_VRC_CTA_INIT_COUNT
	.align		4
        /*0054*/ 	.byte	0x02, 0x4a
	.zero		1
	.zero		1


	//----- nvinfo : EIATTR_EXIT_INSTR_OFFSETS
	.align		4
        /*0058*/ 	.byte	0x04, 0x1c
        /*005a*/ 	.short	(.L_10481 - .L_10480)


	//   ....[0]....
.L_10480:
        /*005c*/ 	.word	0x00000170


	//   ....[1]....
        /*0060*/ 	.word	0x00000840


	//   ....[2]....
        /*0064*/ 	.word	0x00000890


	//   ....[3]....
        /*0068*/ 	.word	0x00000b30


	//----- nvinfo : EIATTR_MAX_THREADS
	.align		4
.L_10481:
        /*006c*/ 	.byte	0x04, 0x05
        /*006e*/ 	.short	(.L_10483 - .L_10482)
.L_10482:
        /*0070*/ 	.word	0x00000200
        /*0074*/ 	.word	0x00000001
        /*0078*/ 	.word	0x00000001


	//----- nvinfo : EIATTR_CRS_STACK_SIZE
	.align		4
.L_10483:
        /*007c*/ 	.byte	0x04, 0x1e
        /*007e*/ 	.short	(.L_10485 - .L_10484)
.L_10484:
        /*0080*/ 	.word	0x00000000


	//----- nvinfo : EIATTR_CBANK_PARAM_SIZE
	.align		4
.L_10485:
        /*0084*/ 	.byte	0x03, 0x19
        /*0086*/ 	.short	0x0c4b


	//----- nvinfo : EIATTR_PARAM_CBANK
	.align		4
        /*0088*/ 	.byte	0x04, 0x0a
        /*008a*/ 	.short	(.L_10487 - .L_10486)
	.align		4
.L_10486:
        /*008c*/ 	.word	index@(.nv.constant0._ZN2at6native55_GLOBAL__N__de093ff9_22_ForeachBinaryOpList_cu_a911ec4325multi_tensor_apply_kernelINS1_18TensorListMetadataILi2EEENS1_24BinaryOpListAlphaFunctorIaLi2ELi2ELi0EEEJSt4plusIaEaEEEvT_T0_DpT1_)
        /*0090*/ 	.short	0x0380
        /*0092*/ 	.short	0x0c4b


	//----- nvinfo : EIATTR_SW_WAR
	.align		4
.L_10487:
        /*0094*/ 	.byte	0x04, 0x36
        /*0096*/ 	.short	(.L_10489 - .L_10488)
.L_10488:
        /*0098*/ 	.word	0x00000008
.L_10489:


//--------------------- .nv.info._ZN2at6native55_GLOBAL__N__de093ff9_22_ForeachBinaryOpList_cu_a911ec4325multi_tensor_apply_kernelINS1_18TensorListMetadataILi2EEENS1_24BinaryOpListAlphaFunctorIhLi2ELi2ELi0EEEJSt4plusIhEhEEEvT_T0_DpT1_ --------------------------
	.section	.nv.info._ZN2at6native55_GLOBAL__N__de093ff9_22_ForeachBinaryOpList_cu_a911ec4325multi_tensor_apply_kernelINS1_18TensorListMetadataILi2EEENS1_24BinaryOpListAlphaFunctorIhLi2ELi2ELi0EEEJSt4plusIhEhEEEvT_T0_DpT1_,"",@"SHT_CUDA_INFO"
	.sectionflags	@""
	.align	4


	//----- nvinfo : EIATTR_CUDA_API_VERSION
	.align		4
        /*0000*/ 	.byte	0x04, 0x37
        /*0002*/ 	.short	(.L_10491 - .L_10490)
.L_10490:
        /*0004*/ 	.word	0x00000082


	//----- nvinfo : EIATTR_KPARAM_INFO
	.align		4
.L_10491:
        /*0008*/ 	.byte	0x04, 0x17
        /*000a*/ 	.short	(.L_10493 - .L_10492)
.L_10492:
        /*000c*/ 	.word	0x00000000
        /*0010*/ 	.short	0x0003
        /*0012*/ 	.short	0x0c4a
        /*0014*/ 	.byte	0x00, 0xf0, 0x05, 0x00


	//----- nvinfo : EIATTR_KPARAM_INFO
	.align		4
.L_10493:
        /*0018*/ 	.byte	0x04, 0x17
        /*001a*/ 	.short	(.L_10495 - .L_10494)
.L_10494:
        /*001c*/ 	.word	0x00000000
        /*0020*/ 	.short	0x0002
        /*0022*/ 	.short	0x0c49
        /*0024*/ 	.byte	0x00, 0xf0, 0x05, 0x00


	//----- nvinfo : EIATTR_KPARAM_INFO
	.align		4
.L_10495:
        /*0028*/ 	.byte	0x04, 0x17
        /*002a*/ 	.short	(.L_10497 - .L_10496)
.L_10496:
        /*002c*/ 	.word	0x00000000
        /*0030*/ 	.short	0x0001
        /*0032*/ 	.short	0x0c48
        /*0034*/ 	.byte	0x00, 0xf0, 0x05, 0x00


	//----- nvinfo : EIATTR_KPARAM_INFO
	.align		4
.L_10497:
        /*0038*/ 	.byte	0x04, 0x17
        /*003a*/ 	.short	(.L_10499 - .L_10498)
.L_10498:
        /*003c*/ 	.word	0x00000000
        /*0040*/ 	.short	0x0000
        /*0042*/ 	.short	0x0000
        /*0044*/ 	.byte	0x00, 0xf0, 0x21, 0x31


	//----- nvinfo : EIATTR_SPARSE_MMA_MASK
	.align		4
.L_10499:
        /*0048*/ 	.byte	0x03, 0x50
        /*004a*/ 	.short	0x0000


	//----- nvinfo : EIATTR_MAXREG_COUNT
	.align		4
        /*004c*/ 	.byte	0x03, 0x1b
        /*004e*/ 	.short	0x0080


	//----- nvinfo : EIATTR_MERCURY_ISA_VERSION
	.align		4
        /*0050*/ 	.byte	0x03, 0x5f
        /*0052*/ 	.short	0x0101


	//----- nvinfo : EIATTR_VRC_CTA_INIT_COUNT
	.align		4
        /*0054*/ 	.byte	0x02, 0x4a
	.zero		1
	.zero		1


	//----- nvinfo : EIATTR_EXIT_INSTR_OFFSETS
	.align		4
        /*0058*/ 	.byte	0x04, 0x1c
        /*005a*/ 	.short	(.L_10501 - .L_10500)


	//   ....[0]....
.L_10500:
        /*005c*/ 	.word	0x00000170


	//   ....[1]....
        /*0060*/ 	.word	0x00000850


	//   ....[2]....
        /*0064*/ 	.word	0x000008a0


	//   ....[3]....
        /*0068*/ 	.word	0x00000b50


	//----- nvinfo : EIATTR_MAX_THREADS
	.align		4
.L_10501:
        /*006c*/ 	.byte	0x04, 0x05
        /*006e*/ 	.short	(.L_10503 - .L_10502)
.L_10502:
        /*0070*/ 	.word	0x00000200
        /*0074*/ 	.word	0x00000001
        /*0078*/ 	.word	0x00000001


	//----- nvinfo : EIATTR_CRS_STACK_SIZE
	.align		4
.L_10503:
        /*007c*/ 	.byte	0x04, 0x1e
        /*007e*/ 	.short	(.L_10505 - .L_10504)
.L_10504:
        /*0080*/ 	.word	0x00000000


	//----- nvinfo : EIATTR_CBANK_PARAM_SIZE
	.align		4
.L_10505:
        /*0084*/ 	.byte	0x03, 0x19
        /*0086*/ 	.short	0x0c4b


	//----- nvinfo : EIATTR_PARAM_CBANK
	.align		4
        /*0088*/ 	.byte	0x04, 0x0a
        /*008a*/ 	.short	(.L_10507 - .L_10506)
	.align		4
.L_10506:
        /*008c*/ 	.word	index@(.nv.constant0._ZN2at6native55_GLOBAL__N__de093ff9_22_ForeachBinaryOpList_cu_a911ec4325multi_tensor_apply_kernelINS1_18TensorListMetadataILi2EEENS1_24BinaryOpListAlphaFunctorIhLi2ELi2ELi0EEEJSt4plusIhEhEEEvT_T0_DpT1_)
        /*0090*/ 	.short	0x0380
        /*0092*/ 	.short	0x0c4b


	//----- nvinfo : EIATTR_SW_WAR
	.align		4
.L_10507:
        /*0094*/ 	.byte	0x04, 0x36
        /*0096*/ 	.short	(.L_10509 - .L_10508)
.L_10508:
        /*0098*/ 	.word	0x00000008
.L_10509:


//--------------------- .nv.callgraph             --------------------------
	.section	.nv.callgraph,"",@"SHT_CUDA_CALLGRAPH"
	.align	4
	.sectionentsize	8
	.align		4
        /*0000*/ 	.word	0x00000000
	.align		4
        /*0004*/ 	.word	0xffffffff
	.align		4
        /*0008*/ 	.word	0x00000000
	.align		4
        /*000c*/ 	.word	0xfffffffe
	.align		4
        /*0010*/ 	.word	0x00000000
	.align		4
        /*0014*/ 	.word	0xfffffffd
	.align		4
        /*0018*/ 	.word	0x00000000
	.align		4
        /*001c*/ 	.word	0xfffffffc


//--------------------- .nv.constant4             --------------------------
	.section	.nv.constant4,"a",@progbits
	.align	8
	.align		8
.nv.constant4:
        /*0000*/ 	.dword	_ZN53_INTERNAL_de093ff9_22_ForeachBinaryOpList_cu_a911ec434cuda3std3__45__cpo5beginE
	.align		8
        /*0008*/ 	.dword	_ZN53_INTERNAL_de093ff9_22_ForeachBinaryOpList_cu_a911ec434cuda3std3__45__cpo3endE
	.align		8
        /*0010*/ 	.dword	_ZN53_INTERNAL_de093ff9_22_ForeachBinaryOpList_cu_a911ec434cuda3std3__45__cpo6cbeginE
	.align		8
        /*0018*/ 	.dword	_ZN53_INTERNAL_de093ff9_22_ForeachBinaryOpList_cu_a911ec434cuda3std3__45__cpo4cendE
	.align		8
        /*0020*/ 	.dword	_ZN53_INTERNAL_de093ff9_22_ForeachBinaryOpList_cu_a911ec434cuda3std3__45__cpo6rbeginE
	.align		8
        /*0028*/ 	.dword	_ZN53_INTERNAL_de093ff9_22_ForeachBinaryOpList_cu_a911ec434cuda3std3__45__cpo4rendE
	.align		8
        /*0030*/ 	.dword	_ZN53_INTERNAL_de093ff9_22_ForeachBinaryOpList_cu_a911ec434cuda3std3__45__cpo7crbeginE
	.align		8
        /*0038*/ 	.dword	_ZN53_INTERNAL_de093ff9_22_ForeachBinaryOpList_cu_a911ec434cuda3std3__45__cpo5crendE
	.align		8
        /*0040*/ 	.dword	_ZN53_INTERNAL_de093ff9_22_ForeachBinaryOpList_cu_a911ec434cuda3std3__455_GLOBAL__N__de093ff9_22_ForeachBinaryOpList_cu_a911ec436ignoreE
	.align		8
        /*0048*/ 	.dword	_ZN53_INTERNAL_de093ff9_22_ForeachBinaryOpList_cu_a911ec434cuda3std3__419piecewise_constructE
	.align		8
        /*0050*/ 	.dword	_ZN53_INTERNAL_de093ff9_22_ForeachBinaryOpList_cu_a911ec434cuda3std3__48in_placeE
	.align		8
        /*0058*/ 	.dword	_ZN53_INTERNAL_de093ff9_22_ForeachBinaryOpList_cu_a911ec434cuda3std3__420unreachable_sentinelE
	.align		8
        /*0060*/ 	.dword	_ZN53_INTERNAL_de093ff9_22_ForeachBinaryOpList_cu_a911ec434cuda3std6ranges3__45__cpo4swapE
	.align		8
        /*0068*/ 	.dword	_ZN53_INTERNAL_de093ff9_22_ForeachBinaryOpList_cu_a911ec434cuda3std6ranges3__45__cpo9iter_moveE
	.align		8
        /*0070*/ 	.dword	_ZN53_INTERNAL_de093ff9_22_ForeachBinaryOpList_cu_a911ec434cuda3std6ranges3__45__cpo5beginE
	.align		8
        /*0078*/ 	.dword	_ZN53_INTERNAL_de093ff9_22_ForeachBinaryOpList_cu_a911ec434cuda3std6ranges3__45__cpo3endE
	.align		8
        /*0080*/ 	.dword	_ZN53_INTERNAL_de093ff9_22_ForeachBinaryOpList_cu_a911ec434cuda3std6ranges3__45__cpo6cbeginE
	.align		8
        /*0088*/ 	.dword	_ZN53_INTERNAL_de093ff9_22_ForeachBinaryOpList_cu_a911ec434cuda3std6ranges3__45__cpo4cendE
	.align		8
        /*0090*/ 	.dword	_ZN53_INTERNAL_de093ff9_22_ForeachBinaryOpList_cu_a911ec434cuda3std6ranges3__45__cpo7advanceE
	.align		8
        /*0098*/ 	.dword	_ZN53_INTERNAL_de093ff9_22_ForeachBinaryOpList_cu_a911ec434cuda3std6ranges3__45__cpo9iter_swapE
	.align		8
        /*00a0*/ 	.dword	_ZN53_INTERNAL_de093ff9_22_ForeachBinaryOpList_cu_a911ec434cuda3std6ranges3__45__cpo4nextE
	.align		8
        /*00a8*/ 	.dword	_ZN53_INTERNAL_de093ff9_22_ForeachBinaryOpList_cu_a911ec434cuda3std6ranges3__45__cpo4prevE
	.align		8
        /*00b0*/ 	.dword	_ZN53_INTERNAL_de093ff9_22_ForeachBinaryOpList_cu_a911ec434cuda3std6ranges3__45__cpo4dataE
	.align		8
        /*00b8*/ 	.dword	_ZN53_INTERNAL_de093ff9_22_ForeachBinaryOpList_cu_a911ec434cuda3std6ranges3__45__cpo5cdataE
	.align		8
        /*00c0*/ 	.dword	_ZN53_INTERNAL_de093ff9_22_ForeachBinaryOpList_cu_a911ec434cuda3std6ranges3__45__cpo4sizeE
	.align		8
        /*00c8*/ 	.dword	_ZN53_INTERNAL_de093ff9_22_ForeachBinaryOpList_cu_a911ec434cuda3std6ranges3__45__cpo5ssizeE
	.align		8
        /*00d0*/ 	.dword	_ZN53_INTERNAL_de093ff9_22_ForeachBinaryOpList_cu_a911ec434cuda3std6ranges3__45__cpo8distanceE
	.align		8
        /*00d8*/ 	.dword	_ZN53_INTERNAL_de093ff9_22_ForeachBinaryOpList_cu_a911ec436thrust24THRUST_300001_SM_1000_NS6system6detail10sequential3seqE
	.align		8
        /*00e0*/ 	.dword	__cudart_i2opi_d
	.align		8
        /*00e8*/ 	.dword	__cudart_sin_cos_coeffs


//--------------------- .text._ZN2at6native55_GLOBAL__N__de093ff9_22_ForeachBinaryOpList_cu_a911ec4325multi_tensor_apply_kernelINS1_18TensorListMetadataILi2EEENS1_11CopyFunctorIN3c1015Float8_e5m2fnuzENS6_11Float8_e5m2ELi2ELi1ELi1EEEJNS0_4CopyIS7_S8_EEEEEvT_T0_DpT1_ --------------------------
	.section	.text._ZN2at6native55_GLOBAL__N__de093ff9_22_ForeachBinaryOpList_cu_a911ec4325multi_tensor_apply_kernelINS1_18TensorListMetadataILi2EEENS1_11CopyFunctorIN3c1015Float8_e5m2fnuzENS6_11Float8_e5m2ELi2ELi1ELi1EEEJNS0_4CopyIS7_S8_EEEEEvT_T0_DpT1_,"ax",@progbits
	.align	128
.text._ZN2at6native55_GLOBAL__N__de093ff9_22_ForeachBinaryOpList_cu_a911ec4325multi_tensor_apply_kernelINS1_18TensorListMetadataILi2EEENS1_11CopyFunctorIN3c1015Float8_e5m2fnuzENS6_11Float8_e5m2ELi2ELi1ELi1EEEJNS0_4CopyIS7_S8_EEEEEvT_T0_DpT1_:
        .type           _ZN2at6native55_GLOBAL__N__de093ff9_22_ForeachBinaryOpList_cu_a911ec4325multi_tensor_apply_kernelINS1_18TensorListMetadataILi2EEENS1_11CopyFunctorIN3c1015Float8_e5m2fnuzENS6_11Float8_e5m2ELi2ELi1ELi1EEEJNS0_4CopyIS7_S8_EEEEEvT_T0_DpT1_,@function
        .size           _ZN2at6native55_GLOBAL__N__de093ff9_22_ForeachBinaryOpList_cu_a911ec4325multi_tensor_apply_kernelINS1_18TensorListMetadataILi2EEENS1_11CopyFunctorIN3c1015Float8_e5m2fnuzENS6_11Float8_e5m2ELi2ELi1ELi1EEEJNS0_4CopyIS7_S8_EEEEEvT_T0_DpT1_,(.L_x_7483 - _ZN2at6native55_GLOBAL__N__de093ff9_22_ForeachBinaryOpList_cu_a911ec4325multi_tensor_apply_kernelINS1_18TensorListMetadataILi2EEENS1_11CopyFunctorIN3c1015Float8_e5m2fnuzENS6_11Float8_e5m2ELi2ELi1ELi1EEEJNS0_4CopyIS7_S8_EEEEEvT_T0_DpT1_)
        .other          _ZN2at6native55_GLOBAL__N__de093ff9_22_ForeachBinaryOpList_cu_a911ec4325multi_tensor_apply_kernelINS1_18TensorListMetadataILi2EEENS1_11CopyFunctorIN3c1015Float8_e5m2fnuzENS6_11Float8_e5m2ELi2ELi1ELi1EEEJNS0_4CopyIS7_S8_EEEEEvT_T0_DpT1_,@"STO_CUDA_ENTRY STV_DEFAULT"
_ZN2at6native55_GLOBAL__N__de093ff9_22_ForeachBinaryOpList_cu_a911ec4325multi_tensor_apply_kernelINS1_18TensorListMetadataILi2EEENS1_11CopyFunctorIN3c1015Float8_e5m2fnuzENS6_11Float8_e5m2ELi2ELi1ELi1EEEJNS0_4CopyIS7_S8_EEEEEvT_T0_DpT1_:
[----:B------:R-:W-:Y:S08]  /*0000*/  LDC R1, c[0x0][0x37c] ;  /* 0x0000df00ff017b82 */ /* 0x000ff00000000800 */
[----:B------:R-:W0:Y:S01]  /*0010*/  S2UR UR5, SR_CTAID.X ;  /* 0x00000000000579c3 */ /* 0x000e220000002500 */
[----:B------:R-:W1:Y:S01]  /*0020*/  LDCU.64 UR16, c[0x0][0x358] ;  /* 0x00006b00ff1077ac */ /* 0x000e620008000a00 */
[----:B0-----:R-:W0:Y:S01]  /*0030*/  LDCU.U8 UR4, c[0x0][UR5+0x980] ;  /* 0x00013000050477ac */ /* 0x001e220008000000 */
[----:B------:R-:W-:-:S12]  /*0040*/  UIMAD UR5, UR5, 0x3, UR5 ;  /* 0x00000003050578a4 */ /* 0x000fd8000f8e0205 */
[----:B------:R-:W2:Y:S01]  /*0050*/  LDCU UR8, c[0x0][UR5+0xac0] ;  /* 0x00015800050877ac */ /* 0x000ea20008000800 */
[----:B0-----:R-:W-:-:S12]  /*0060*/  USHF.L.U32 UR4, UR4, 0x3, URZ ;  /* 0x0000000304047899 */ /* 0x001fd800080006ff */
[----:B------:R-:W0:Y:S01]  /*0070*/  LDCU.64 UR6, c[0x0][UR4+0x380] ;  /* 0x00007000040677ac */ /* 0x000e220008000a00 */
[----:B------:R-:W3:Y:S01]  /*0080*/  LDCU.64 UR10, c[0x0][UR4+0x580] ;  /* 0x0000b000040a77ac */ /* 0x000ee20008000a00 */
[----:B------:R-:W4:Y:S01]  /*0090*/  LDCU.64 UR4, c[0x0][UR4+0x780] ;  /* 0x0000f000040477ac */ /* 0x000f220008000a00 */
[----:B--2---:R-:W-:-:S04]  /*00a0*/  UIMAD.WIDE UR8, UR8, 0x10000, URZ ;  /* 0x00010000080878a5 */ /* 0x004fc8000f8e02ff */
[----:B0-----:R-:W-:Y:S02]  /*00b0*/  UIADD3 UR31, UP0, UPT, UR6, UR8, URZ ;  /* 0x00000008061f7290 */ /* 0x001fe4000ff1e0ff */
[----:B---3--:R-:W-:Y:S02]  /*00c0*/  UIADD3 UR29, UP1, UPT, UR8, UR10, URZ ;  /* 0x0000000a081d7290 */ /* 0x008fe4000ff3e0ff */
[----:B------:R-:W-:Y:S02]  /*00d0*/  UIADD3.X UR32, UPT, UPT, UR7, UR9, URZ, UP0, !UPT ;  /* 0x0000000907207290 */ /* 0x000fe400087fe4ff */
[----:B----4-:R-:W-:Y:S02]  /*00e0*/  UIADD3 UR28, UP2, UPT, UR4, -UR8, URZ ;  /* 0x80000008041c7290 */ /* 0x010fe4000ff5e0ff */
[----:B------:R-:W-:Y:S02]  /*00f0*/  ULOP3.LUT UR4, UR29, UR4, UR31, 0xfe, !UPT ;  /* 0x000000041d047292 */ /* 0x000fe4000f8efe1f */
[----:B------:R-:W-:-:S02]  /*0100*/  UIADD3.X UR30, UPT, UPT, UR9, UR11, URZ, UP1, !UPT ;  /* 0x0000000b091e7290 */ /* 0x000fc40008ffe4ff */
[----:B------:R-:W-:Y:S02]  /*0110*/  ULOP3.LUT UP0, URZ, UR4, 0x3, URZ, 0xc0, !UPT ;  /* 0x0000000304ff7892 */ /* 0x000fe4000f80c0ff */
[----:B------:R-:W-:-:S07]  /*0120*/  UIADD3.X UR15, UPT, UPT, UR5, ~UR9, URZ, UP2, !UPT ;  /* 0x80000009050f7290 */ /* 0x000fce00097fe4ff */
[----:B-1----:R-:W-:Y:S05]  /*0130*/  BRA.U !UP0, `(.L_x_0) ;  /* 0x0000000d083c7547 */ /* 0x002fea000b800000 */
[----:B------:R-:W-:-:S04]  /*0140*/  UISETP.GE.U32.AND UP0, UPT, UR28, 0x1, UPT ;  /* 0x000000011c00788c */ /* 0x000fc8000bf06070 */
[----:B------:R-:W-:-:S06]  /*0150*/  UISETP.GE.AND.EX UP0, UPT, UR15, URZ, UPT, UP0 ;  /* 0x000000ff0f00728c */ /* 0x000fcc000bf06300 */
[----:B------:R-:W-:-:S13]  /*0160*/  PLOP3.LUT P0, PT, PT, PT, UP0, 0x80, 0x8 ;  /* 0x000000000008781c */ /* 0x000fda0003f0f008 */
[----:B------:R-:W-:Y:S05]  /*0170*/  @!P0 EXIT ;  /* 0x000000000000894d */ /* 0x000fea0003800000 */
[----:B------:R-:W0:Y:S01]  /*0180*/  LDCU UR18, c[0x0][0x360] ;  /* 0x00006c00ff1277ac */ /* 0x000e220008000800 */
[----:B------:R-:W1:Y:S01]  /*0190*/  S2R R0, SR_TID.X ;  /* 0x0000000000007919 */ /* 0x000e620000002100 */
[----:B------:R-:W-:Y:S01]  /*01a0*/  IMAD.MOV.U32 R3, RZ, RZ, RZ ;  /* 0x000000ffff037224 */ /* 0x000fe200078e00ff */
[----:B------:R-:W-:-:S04]  /*01b0*/  UISETP.LT.U32.AND UP0, UPT, UR28, 0x10000, UPT ;  /* 0x000100001c00788c */ /* 0x000fc8000bf01070 */
[----:B------:R-:W-:-:S04]  /*01c0*/  UISETP.LT.U32.AND.EX UP0, UPT, UR15, URZ, UPT, UP0 ;  /* 0x000000ff0f00728c */ /* 0x000fc8000bf01100 */
[----:B------:R-:W-:Y:S02]  /*01d0*/  USEL UR26, UR28, 0x10000, UP0 ;  /* 0x000100001c1a7887 */ /* 0x000fe40008000000 */
[----:B------:R-:W-:Y:S02]  /*01e0*/  USEL UR27, UR15, URZ, UP0 ;  /* 0x000000ff0f1b7287 */ /* 0x000fe40008000000 */
[----:B0-----:R-:W-:Y:S02]  /*01f0*/  UIMAD.WIDE.U32 UR4, UR18, 0x2, UR8 ;  /* 0x00000002120478a5 */ /* 0x001fe4000f8e0008 */
[----:B------:R-:W-:Y:S02]  /*0200*/  UIMAD.WIDE.U32 UR12, UR18, 0x3, UR8 ;  /* 0x00000003120c78a5 */ /* 0x000fe4000f8e0008 */
[----:B------:R-:W-:Y:S02]  /*0210*/  UIADD3 UR8, UP4, UPT, UR8, UR18, URZ ;  /* 0x0000001208087290 */ /* 0x000fe4000ff9e0ff */
[----:B------:R-:W-:-:S02]  /*0220*/  UIADD3 UR24, UP3, UPT, UR6, UR4, URZ ;  /* 0x0000000406187290 */ /* 0x000fc4000ff7e0ff */
[----:B------:R-:W-:Y:S02]  /*0230*/  UIADD3.X UR9, UPT, UPT, URZ, UR9, URZ, UP4, !UPT ;  /* 0x00000009ff097290 */ /* 0x000fe4000a7fe4ff */
[----:B------:R-:W-:Y:S02]  /*0240*/  UIADD3 UR23, UP2, UPT, UR10, UR4, URZ ;  /* 0x000000040a177290 */ /* 0x000fe4000ff5e0ff */
[----:B------:R-:W-:Y:S02]  /*0250*/  UIADD3 UR21, UP1, UPT, UR6, UR12, URZ ;  /* 0x0000000c06157290 */ /* 0x000fe4000ff3e0ff */
[----:B------:R-:W-:Y:S02]  /*0260*/  UIADD3 UR19, UP4, UPT, UR10, UR8, URZ ;  /* 0x000000080a137290 */ /* 0x000fe4000ff9e0ff */
[----:B------:R-:W-:Y:S02]  /*0270*/  UIADD3 UR20, UP0, UPT, UR10, UR12, URZ ;  /* 0x0000000c0a147290 */ /* 0x000fe4000ff1e0ff */
[----:B------:R-:W-:-:S02]  /*0280*/  UIADD3 UR8, UP5, UPT, UR6, UR8, URZ ;  /* 0x0000000806087290 */ /* 0x000fc4000ffbe0ff */
[----:B------:R-:W-:Y:S02]  /*0290*/  UIADD3.X UR25, UPT, UPT, UR7, UR5, URZ, UP3, !UPT ;  /* 0x0000000507197290 */ /* 0x000fe40009ffe4ff */
[----:B------:R-:W-:Y:S02]  /*02a0*/  UIADD3.X UR14, UPT, UPT, UR11, UR5, URZ, UP2, !UPT ;  /* 0x000000050b0e7290 */ /* 0x000fe400097fe4ff */
[----:B------:R-:W-:Y:S02]  /*02b0*/  UIADD3.X UR22, UPT, UPT, UR7, UR13, URZ, UP1, !UPT ;  /* 0x0000000d07167290 */ /* 0x000fe40008ffe4ff */
[----:B------:R-:W-:Y:S02]  /*02c0*/  UIADD3.X UR12, UPT, UPT, UR11, UR13, URZ, UP0, !UPT ;  /* 0x0000000d0b0c7290 */ /* 0x000fe400087fe4ff */
[----:B------:R-:W-:Y:S02]  /*02d0*/  UIADD3.X UR10, UPT, UPT, UR11, UR9, URZ, UP4, !UPT ;  /* 0x000000090b0a7290 */ /* 0x000fe4000a7fe4ff */
[----:B------:R-:W-:Y:S01]  /*02e0*/  UIADD3.X UR7, UPT, UPT, UR7, UR9, URZ, UP5, !UPT ;  /* 0x0000000907077290 */ /* 0x000fe2000affe4ff */
[----:B------:R-:W-:Y:S01]  /*02f0*/  UMOV UR4, URZ ;  /* 0x000000ff00047c82 */ /* 0x000fe20008000000 */
[----:B-1----:R-:W-:-:S10]  /*0300*/  UMOV UR5, URZ ;  /* 0x000000ff00057c82 */ /* 0x002fd40008000000 */
.L_x_14:
[----:B------:R-:W-:-:S04]  /*0310*/  ISETP.GE.U32.AND P0, PT, R0, UR26, PT ;  /* 0x0000001a00007c0c */ /* 0x000fc8000bf06070 */
[----:B------:R-:W-:-:S13]  /*0320*/  ISETP.GE.U32.AND.EX P0, PT, R3, UR27, PT, P0 ;  /* 0x0000001b03007c0c */ /* 0x000fda000bf06100 */
[----:B------:R-:W-:-:S04]  /*0330*/  @!P0 IADD3 R6, P1, PT, R0, UR31, RZ ;  /* 0x0000001f00068c10 */ /* 0x000fc8000ff3e0ff */
[----:B------:R-:W-:-:S05]  /*0340*/  @!P0 IADD3.X R7, PT, PT, R3, UR32, RZ, P1, !PT ;  /* 0x0000002003078c10 */ /* 0x000fca0008ffe4ff */
[----:B------:R0:W2:Y:S01]  /*0350*/  @!P0 LDG.E.U8 R16, desc[UR16][R6.64] ;  /* 0x0000001006108981 */ /* 0x0000a2000c1e1100 */
[----:B------:R-:W-:Y:S01]  /*0360*/  IADD3 R5, P2, PT, R0, UR18, RZ ;  /* 0x0000001200057c10 */ /* 0x000fe2000ff5e0ff */
[----:B------:R-:W-:Y:S01]  /*0370*/  IMAD.U32 R9, RZ, RZ, UR18 ;  /* 0x00000012ff097e24 */ /* 0x000fe2000f8e00ff */
[----:B------:R-:W-:Y:S01]  /*0380*/  UMOV UR6, URZ ;  /* 0x000000ff00067c82 */ /* 0x000fe20008000000 */
[----:B------:R-:W-:Y:S01]  /*0390*/  IMAD.U32 R11, RZ, RZ, UR18 ;  /* 0x00000012ff0b7e24 */ /* 0x000fe2000f8e00ff */
[----:B------:R-:W-:Y:S01]  /*03a0*/  ISETP.GE.U32.AND P1, PT, R5, UR26, PT ;  /* 0x0000001a05007c0c */ /* 0x000fe2000bf26070 */
[----:B------:R-:W-:Y:S01]  /*03b0*/  IMAD.U32 R12, RZ, RZ, UR18 ;  /* 0x00000012ff0c7e24 */ /* 0x000fe2000f8e00ff */
[----:B------:R-:W-:Y:S01]  /*03c0*/  LEA R5, P3, R9, R0, 0x1 ;  /* 0x0000000009057211 */ /* 0x000fe200078608ff */
[--C-:B------:R-:W-:Y:S02]  /*03d0*/  IMAD.X R10, RZ, RZ, R3.reuse, P2 ;  /* 0x000000ffff0a7224 */ /* 0x100fe400010e0603 */
[----:B0-----:R-:W-:Y:S01]  /*03e0*/  IMAD.MOV.U32 R6, RZ, RZ, R0 ;  /* 0x000000ffff067224 */ /* 0x001fe200078e0000 */
[----:B------:R-:W-:Y:S01]  /*03f0*/  ISETP.GE.U32.AND P2, PT, R5, UR26, PT ;  /* 0x0000001a05007c0c */ /* 0x000fe2000bf46070 */
[----:B------:R-:W-:Y:S01]  /*0400*/  IMAD.MOV.U32 R7, RZ, RZ, R3 ;  /* 0x000000ffff077224 */ /* 0x000fe200078e0003 */
[----:B------:R-:W-:-:S02]  /*0410*/  LEA.HI.X R5, R12, R3, RZ, 0x1, P3 ;  /* 0x000000030c057211 */ /* 0x000fc400018f0cff */
[----:B------:R-:W-:Y:S01]  /*0420*/  ISETP.GE.U32.AND.EX P1, PT, R10, UR27, PT, P1 ;  /* 0x0000001b0a007c0c */ /* 0x000fe2000bf26110 */
[----:B------:R-:W-:Y:S01]  /*0430*/  IMAD.WIDE.U32 R8, R11, 0x3, R6 ;  /* 0x000000030b087825 */ /* 0x000fe200078e0006 */
[----:B------:R-:W-:Y:S02]  /*0440*/  ISETP.GE.U32.AND.EX P2, PT, R5, UR27, PT, P2 ;  /* 0x0000001b05007c0c */ /* 0x000fe4000bf46120 */
[----:B------:R-:W-:Y:S01]  /*0450*/  ISETP.GE.U32.AND P3, PT, R8, UR26, PT ;  /* 0x0000001a08007c0c */ /* 0x000fe2000bf66070 */
[----:B------:R-:W-:-:S05]  /*0460*/  VIADD R8, R9, UR6 ;  /* 0x0000000609087c36 */ /* 0x000fca0008000000 */
[----:B------:R-:W-:-:S03]  /*0470*/  ISETP.GE.U32.AND.EX P3, PT, R8, UR27, PT, P3 ;  /* 0x0000001b08007c0c */ /* 0x000fc6000bf66130 */
[C---:B------:R-:W-:Y:S02]  /*0480*/  @!P1 IADD3 R6, P4, PT, R0.reuse, UR8, RZ ;  /* 0x0000000800069c10 */ /* 0x040fe4000ff9e0ff */
[----:B------:R-:W-:Y:S02]  /*0490*/  @!P2 IADD3 R8, P5, PT, R0, UR24, RZ ;  /* 0x000000180008ac10 */ /* 0x000fe4000ffbe0ff */
[C---:B------:R-:W-:Y:S02]  /*04a0*/  @!P1 IADD3.X R7, PT, PT, R3.reuse, UR7, RZ, P4, !PT ;  /* 0x0000000703079c10 */ /* 0x040fe4000a7fe4ff */
[----:B------:R-:W-:-:S03]  /*04b0*/  @!P2 IADD3.X R9, PT, PT, R3, UR25, RZ, P5, !PT ;  /* 0x000000190309ac10 */ /* 0x000fc6000affe4ff */
[----:B------:R0:W5:Y:S01]  /*04c0*/  @!P1 LDG.E.U8 R17, desc[UR16][R6.64] ;  /* 0x0000001006119981 */ /* 0x000162000c1e1100 */
[----:B------:R-:W-:-:S03]  /*04d0*/  @!P3 IADD3 R10, P4, PT, R0, UR21, RZ ;  /* 0x00000015000abc10 */ /* 0x000fc6000ff9e0ff */
[----:B------:R1:W5:Y:S01]  /*04e0*/  @!P2 LDG.E.U8 R2, desc[UR16][R8.64] ;  /* 0x000000100802a981 */ /* 0x000362000c1e1100 */
[----:B------:R-:W-:-:S05]  /*04f0*/  @!P3 IADD3.X R11, PT, PT, R3, UR22, RZ, P4, !PT ;  /* 0x00000016030bbc10 */ /* 0x000fca000a7fe4ff */
[----:B------:R1:W5:Y:S01]  /*0500*/  @!P3 LDG.E.U8 R4, desc[UR16][R10.64] ;  /* 0x000000100a04b981 */ /* 0x000362000c1e1100 */
[----:B------:R-:W-:Y:S01]  /*0510*/  BSSY.RECONVERGENT B0, `(.L_x_1) ;  /* 0x000001e000007945 */ /* 0x000fe20003800200 */
[----:B--2---:R-:W-:-:S05]  /*0520*/  IMAD.SHL.U32 R13, R16, 0x2000000, RZ ;  /* 0x02000000100d7824 */ /* 0x004fca00078e00ff */
[----:B------:R-:W-:Y:S01]  /*0530*/  ISETP.GT.U32.AND P4, PT, R13, 0x7ffffff, PT ;  /* 0x07ffffff0d00780c */ /* 0x000fe20003f84070 */
[----:B------:R-:W-:-:S12]  /*0540*/  IMAD.SHL.U32 R5, R16, 0x100, RZ ;  /* 0x0000010010057824 */ /* 0x000fd800078e00ff */
[----:B------:R-:W-:Y:S02]  /*0550*/  @!P4 LOP3.LUT R5, R5, 0x7f00, RZ, 0xc0, !PT ;  /* 0x00007f000505c812 */ /* 0x000fe400078ec0ff */
[----:B------:R-:W-:Y:S02]  /*0560*/  @P4 LEA.HI R13, R13, 0x70000000, RZ, 0x1c ;  /* 0x700000000d0d4811 */ /* 0x000fe400078fe0ff */
[----:B------:R-:W-:-:S05]  /*0570*/  @!P4 LOP3.LUT R5, R5, 0x3f000000, RZ, 0xfc, !PT ;  /* 0x3f0000000505c812 */ /* 0x000fca00078efcff */
[----:B------:R-:W-:Y:S01]  /*0580*/  @!P4 FADD.FTZ R12, R5, -0.5 ;  /* 0xbf000000050cc421 */ /* 0x000fe20000010000 */
[----:B------:R-:W-:-:S05]  /*0590*/  @P4 FMUL.FTZ R12, R13, 1.9259299443872358531e-34 ;  /* 0x078000000d0c4820 */ /* 0x000fca0000410000 */
[----:B0-----:R-:W-:-:S04]  /*05a0*/  LOP3.LUT R6, R12, 0x7fffffff, RZ, 0xc0, !PT ;  /* 0x7fffffff0c067812 */ /* 0x001fc800078ec0ff */
[----:B------:R-:W-:Y:S01]  /*05b0*/  ISETP.GT.U32.AND P4, PT, R6, 0x477fffff, PT ;  /* 0x477fffff0600780c */ /* 0x000fe20003f84070 */
[----:B------:R-:W-:-:S12]  /*05c0*/  IMAD.MOV.U32 R5, RZ, RZ, 0x80 ;  /* 0x00000080ff057424 */ /* 0x000fd800078e00ff */
[----:B-1----:R-:W-:Y:S05]  /*05d0*/  @P4 BRA `(.L_x_2) ;  /* 0x0000000000444947 */ /* 0x002fea0003800000 */
[----:B------:R-:W-:-:S13]  /*05e0*/  ISETP.GT.U32.AND P4, PT, R6, 0x37ffffff, PT ;  /* 0x37ffffff0600780c */ /* 0x000fda0003f84070 */
[----:B------:R-:W-:Y:S05]  /*05f0*/  @P4 BRA `(.L_x_3) ;  /* 0x0000000000144947 */ /* 0x000fea0003800000 */
[----:B------:R-:W-:-:S05]  /*0600*/  FADD.FTZ R5, R6, 64 ;  /* 0x4280000006057421 */ /* 0x000fca0000010000 */
[----:B------:R-:W-:Y:S02]  /*0610*/  LOP3.LUT P4, R6, R5, 0xff, RZ, 0xc0, !PT ;  /* 0x000000ff05067812 */ /* 0x000fe4000788c0ff */
[----:B------:R-:W-:-:S11]  /*0620*/  PRMT R5, RZ, 0x7610, R5 ;  /* 0x00007610ff057816 */ /* 0x000fd60000000005 */
[----:B------:R-:W-:Y:S05]  /*0630*/  @!P4 BRA `(.L_x_2) ;  /* 0x00000000002cc947 */ /* 0x000fea0003800000 */
[----:B------:R-:W-:Y:S05]  /*0640*/  BRA `(.L_x_4) ;  /* 0x0000000000147947 */ /* 0x000fea0003800000 */
.L_x_3:
[----:B------:R-:W-:-:S04]  /*0650*/  SHF.R.U32.HI R5, RZ, 0x15, R12 ;  /* 0x00000015ff057819 */ /* 0x000fc8000001160c */
[----:B------:R-:W-:-:S04]  /*0660*/  LOP3.LUT R5, R5, 0x1, RZ, 0xc0, !PT ;  /* 0x0000000105057812 */ /* 0x000fc800078ec0ff */
[----:B------:R-:W-:-:S04]  /*0670*/  IADD3 R5, PT, PT, R12, 0x88fffff, R5 ;  /* 0x088fffff0c057810 */ /* 0x000fc80007ffe005 */
[----:B------:R-:W-:-:S04]  /*0680*/  SHF.R.U32.HI R5, RZ, 0x15, R5 ;  /* 0x00000015ff057819 */ /* 0x000fc80000011605 */
[----:B------:R-:W-:-:S07]  /*0690*/  LOP3.LUT R6, R5, 0xff, RZ, 0xc0, !PT ;  /* 0x000000ff05067812 */ /* 0x000fce00078ec0ff */
.L_x_4:
[----:B------:R-:W-:-:S05]  /*06a0*/  IMAD.SHL.U32 R5, R16, 0x100, RZ ;  /* 0x0000010010057824 */ /* 0x000fca00078e00ff */
[----:B------:R-:W-:-:S04]  /*06b0*/  PRMT R5, R5, 0x9910, RZ ;  /* 0x0000991005057816 */ /* 0x000fc800000000ff */
[----:B------:R-:W-:-:S04]  /*06c0*/  LOP3.LUT R5, R12, R5, RZ, 0xfc, !PT ;  /* 0x000000050c057212 */ /* 0x000fc800078efcff */
[----:B------:R-:W-:-:S04]  /*06d0*/  SHF.R.U32.HI R5, RZ, 0x18, R5 ;  /* 0x00000018ff057819 */ /* 0x000fc80000011605 */
[----:B------:R-:W-:-:S07]  /*06e0*/  LOP3.LUT R5, R6, 0x80, R5, 0xf8, !PT ;  /* 0x0000008006057812 */ /* 0x000fce00078ef805 */
.L_x_2:
[----:B------:R-:W-:Y:S05]  /*06f0*/  BSYNC.RECONVERGENT B0 ;  /* 0x0000000000007941 */ /* 0x000fea0003800200 */
.L_x_1:
[C---:B-----5:R-:W-:Y:S01]  /*0700*/  IMAD.SHL.U32 R6, R17.reuse, 0x2000000, RZ ;  /* 0x0200000011067824 */ /* 0x060fe200078e00ff */
[----:B------:R-:W-:Y:S01]  /*0710*/  BSSY.RECONVERGENT B0, `(.L_x_5) ;  /* 0x000001d000007945 */ /* 0x000fe20003800200 */
[----:B------:R-:W-:-:S03]  /*0720*/  IMAD.SHL.U32 R7, R17, 0x100, RZ ;  /* 0x0000010011077824 */ /* 0x000fc600078e00ff */
[----:B------:R-:W-:-:S13]  /*0730*/  ISETP.GE.U32.AND P4, PT, R6, 0x8000000, PT ;  /* 0x080000000600780c */ /* 0x000fda0003f86070 */
[----:B------:R-:W-:Y:S02]  /*0740*/  @!P4 LOP3.LUT R7, R7, 0x7f00, RZ, 0xc0, !PT ;  /* 0x00007f000707c812 */ /* 0x000fe400078ec0ff */
[----:B------:R-:W-:Y:S02]  /*0750*/  @P4 LEA.HI R6, R6, 0x70000000, RZ, 0x1c ;  /* 0x7000000006064811 */ /* 0x000fe400078fe0ff */
[----:B------:R-:W-:-:S03]  /*0760*/  @!P4 LOP3.LUT R8, R7, 0x3f000000, RZ, 0xfc, !PT ;  /* 0x3f0000000708c812 */ /* 0x000fc600078efcff */
[----:B------:R-:W-:Y:S01]  /*0770*/  @P4 FMUL.FTZ R7, R6, 1.9259299443872358531e-34 ;  /* 0x0780000006074820 */ /* 0x000fe20000410000 */
[----:B------:R-:W-:Y:S02]  /*0780*/  IMAD.MOV.U32 R6, RZ, RZ, 0x80 ;  /* 0x00000080ff067424 */ /* 0x000fe400078e00ff */
[----:B------:R-:W-:-:S05]  /*0790*/  @!P4 FADD.FTZ R7, R8, -0.5 ;  /* 0xbf0000000807c421 */ /* 0x000fca0000010000 */
[----:B------:R-:W-:-:S04]  /*07a0*/  LOP3.LUT R8, R7, 0x7fffffff, RZ, 0xc0, !PT ;  /* 0x7fffffff07087812 */ /* 0x000fc800078ec0ff */
[----:B------:R-:W-:-:S13]  /*07b0*/  ISETP.GT.U32.AND P4, PT, R8, 0x477fffff, PT ;  /* 0x477fffff0800780c */ /* 0x000fda0003f84070 */
[----:B------:R-:W-:Y:S05]  /*07c0*/  @P4 BRA `(.L_x_6) ;  /* 0x0000000000444947 */ /* 0x000fea0003800000 */
[----:B------:R-:W-:-:S13]  /*07d0*/  ISETP.GE.U32.AND P4, PT, R8, 0x38000000, PT ;  /* 0x380000000800780c */ /* 0x000fda0003f86070 */
[----:B------:R-:W-:-:S04]  /*07e0*/  @P4 SHF.R.U32.HI R6, RZ, 0x15, R7 ;  /* 0x00000015ff064819 */ /* 0x000fc80000011607 */
[----:B------:R-:W-:-:S04]  /*07f0*/  @P4 LOP3.LUT R6, R6, 0x1, RZ, 0xc0, !PT ;  /* 0x0000000106064812 */ /* 0x000fc800078ec0ff */
[----:B------:R-:W-:-:S04]  /*0800*/  @P4 IADD3 R6, PT, PT, R7, 0x88fffff, R6 ;  /* 0x088fffff07064810 */ /* 0x000fc80007ffe006 */
[----:B------:R-:W-:-:S04]  /*0810*/  @P4 SHF.R.U32.HI R6, RZ, 0x15, R6 ;  /* 0x00000015ff064819 */ /* 0x000fc80000011606 */
[----:B------:R-:W-:Y:S01]  /*0820*/  @P4 LOP3.LUT R6, R6, 0xff, RZ, 0xc0, !PT ;  /* 0x000000ff06064812 */ /* 0x000fe200078ec0ff */
[----:B------:R-:W-:Y:S06]  /*0830*/  @P4 BRA `(.L_x_7) ;  /* 0x0000000000144947 */ /* 0x000fec0003800000 */
[----:B------:R-:W-:-:S05]  /*0840*/  FADD.FTZ R6, R8, 64 ;  /* 0x4280000008067421 */ /* 0x000fca0000010000 */
[----:B------:R-:W-:Y:S02]  /*0850*/  LOP3.LUT P4, R8, R6, 0xff, RZ, 0xc0, !PT ;  /* 0x000000ff06087812 */ /* 0x000fe4000788c0ff */
[----:B------:R-:W-:-:S11]  /*0860*/  PRMT R6, RZ, 0x7610, R6 ;  /* 0x00007610ff067816 */ /* 0x000fd60000000006 */
[----:B------:R-:W-:Y:S05]  /*0870*/  @!P4 BRA `(.L_x_6) ;  /* 0x000000000018c947 */ /* 0x000fea0003800000 */
[----:B------:R-:W-:-:S07]  /*0880*/  IMAD.MOV.U32 R6, RZ, RZ, R8 ;  /* 0x000000ffff067224 */ /* 0x000fce00078e0008 */
.L_x_7:
[----:B------:R-:W-:-:S05]  /*0890*/  IMAD.SHL.U32 R8, R17, 0x100, RZ ;  /* 0x0000010011087824 */ /* 0x000fca00078e00ff */
[----:B------:R-:W-:-:S04]  /*08a0*/  PRMT R8, R8, 0x9910, RZ ;  /* 0x0000991008087816 */ /* 0x000fc800000000ff */
[----:B------:R-:W-:-:S04]  /*08b0*/  LOP3.LUT R8, R7, R8, RZ, 0xfc, !PT ;  /* 0x0000000807087212 */ /* 0x000fc800078efcff */
[----:B------:R-:W-:-:S04]  /*08c0*/  SHF.R.U32.HI R7, RZ, 0x18, R8 ;  /* 0x00000018ff077819 */ /* 0x000fc80000011608 */
[----:B------:R-:W-:-:S07]  /*08d0*/  LOP3.LUT R6, R6, 0x80, R7, 0xf8, !PT ;  /* 0x0000008006067812 */ /* 0x000fce00078ef807 */
.L_x_6:
[----:B------:R-:W-:Y:S05]  /*08e0*/  BSYNC.RECONVERGENT B0 ;  /* 0x0000000000007941 */ /* 0x000fea0003800200 */
.L_x_5:
[C---:B------:R-:W-:Y:S01]  /*08f0*/  IMAD.SHL.U32 R7, R2.reuse, 0x2000000, RZ ;  /* 0x0200000002077824 */ /* 0x040fe200078e00ff */
        /* <DEDUP_REMOVED lines=24> */
.L_x_10:
[----:B------:R-:W-:-:S05]  /*0a80*/  IMAD.SHL.U32 R9, R2, 0x100, RZ ;  /* 0x0000010002097824 */ /* 0x000fca00078e00ff */
[----:B------:R-:W-:-:S04]  /*0a90*/  PRMT R9, R9, 0x9910, RZ ;  /* 0x0000991009097816 */ /* 0x000fc800000000ff */
[----:B------:R-:W-:-:S04]  /*0aa0*/  LOP3.LUT R9, R8, R9, RZ, 0xfc, !PT ;  /* 0x0000000908097212 */ /* 0x000fc800078efcff */
[----:B------:R-:W-:-:S04]  /*0ab0*/  SHF.R.U32.HI R8, RZ, 0x18, R9 ;  /* 0x00000018ff087819 */ /* 0x000fc80000011609 */
[----:B------:R-:W-:-:S07]  /*0ac0*/  LOP3.LUT R7, R7, 0x80, R8, 0xf8, !PT ;  /* 0x0000008007077812 */ /* 0x000fce00078ef808 */
.L_x_9:
[----:B------:R-:W-:Y:S05]  /*0ad0*/  BSYNC.RECONVERGENT B0 ;  /* 0x0000000000007941 */ /* 0x000fea0003800200 */
.L_x_8:
[C---:B------:R-:W-:Y:S01]  /*0ae0*/  IMAD.SHL.U32 R8, R4.reuse, 0x2000000, RZ ;  /* 0x0200000004087824 */ /* 0x040fe200078e00ff */
[----:B------:R-:W-:Y:S01]  /*0af0*/  BSSY.RECONVERGENT B0, `(.L_x_11) ;  /* 0x000001d000007945 */ /* 0x000fe20003800200 */
[----:B------:R-:W-:Y:S02]  /*0b00*/  IMAD.SHL.U32 R9, R4, 0x100, RZ ;  /* 0x0000010004097824 */ /* 0x000fe400078e00ff */
[----:B------:R-:W-:Y:S01]  /*0b10*/  IMAD.MOV.U32 R18, RZ, RZ, 0x80 ;  /* 0x00000080ff127424 */ /* 0x000fe200078e00ff */
[----:B------:R-:W-:-:S13]  /*0b20*/  ISETP.GE.U32.AND P4, PT, R8, 0x8000000, PT ;  /* 0x080000000800780c */ /* 0x000fda0003f86070 */
[----:B------:R-:W-:Y:S02]  /*0b30*/  @!P4 LOP3.LUT R9, R9, 0x7f00, RZ, 0xc0, !PT ;  /* 0x00007f000909c812 */ /* 0x000fe400078ec0ff */
[----:B------:R-:W-:Y:S02]  /*0b40*/  @P4 LEA.HI R8, R8, 0x70000000, RZ, 0x1c ;  /* 0x7000000008084811 */ /* 0x000fe400078fe0ff */
[----:B------:R-:W-:-:S03]  /*0b50*/  @!P4 LOP3.LUT R9, R9, 0x3f000000, RZ, 0xfc, !PT ;  /* 0x3f0000000909c812 */ /* 0x000fc600078efcff */
[----:B------:R-:W-:Y:S02]  /*0b60*/  @P4 FMUL.FTZ R8, R8, 1.9259299443872358531e-34 ;  /* 0x0780000008084820 */ /* 0x000fe40000410000 */
        /* <DEDUP_REMOVED lines=11> */
[----:B------:R-:W-:Y:S01]  /*0c20*/  FADD.FTZ R9, R10, 64 ;  /* 0x428000000a097421 */ /* 0x000fe20000010000 */
[----:B------:R-:W-:-:S04]  /*0c30*/  PRMT R18, RZ, 0x7610, R18 ;  /* 0x00007610ff127816 */ /* 0x000fc80000000012 */
[----:B------:R-:W-:-:S13]  /*0c40*/  LOP3.LUT P4, R9, R9, 0xff, RZ, 0xc0, !PT ;  /* 0x000000ff09097812 */ /* 0x000fda000788c0ff */
[----:B------:R-:W-:Y:S05]  /*0c50*/  @!P4 BRA `(.L_x_12) ;  /* 0x000000000018c947 */ /* 0x000fea0003800000 */
.L_x_13:
[----:B------:R-:W-:-:S05]  /*0c60*/  IMAD.SHL.U32 R10, R4, 0x100, RZ ;  /* 0x00000100040a7824 */ /* 0x000fca00078e00ff */
[----:B------:R-:W-:-:S04]  /*0c70*/  PRMT R11, R10, 0x9910, RZ ;  /* 0x000099100a0b7816 */ /* 0x000fc800000000ff */
[----:B------:R-:W-:-:S04]  /*0c80*/  LOP3.LUT R11, R8, R11, RZ, 0xfc, !PT ;  /* 0x0000000b080b7212 */ /* 0x000fc800078efcff */
[----:B------:R-:W-:-:S04]  /*0c90*/  SHF.R.U32.HI R8, RZ, 0x18, R11 ;  /* 0x00000018ff087819 */ /* 0x000fc8000001160b */
[----:B------:R-:W-:-:S04]  /*0ca0*/  LOP3.LUT R8, R9, 0x80, R8, 0xf8, !PT ;  /* 0x0000008009087812 */ /* 0x000fc800078ef808 */
[----:B------:R-:W-:-:S07]  /*0cb0*/  PRMT R18, R8, 0x7610, R18 ;  /* 0x0000761008127816 */ /* 0x000fce0000000012 */
.L_x_12:
[----:B------:R-:W-:Y:S05]  /*0cc0*/  BSYNC.RECONVERGENT B0 ;  /* 0x0000000000007941 */ /* 0x000fea0003800200 */
.L_x_11:
[----:B------:R-:W0:Y:S01]  /*0cd0*/  LDCU UR6, c[0x0][0x360] ;  /* 0x00006c00ff0677ac */ /* 0x000e220008000800 */
[C---:B------:R-:W-:Y:S02]  /*0ce0*/  @!P0 IADD3 R8, P5, PT, R0.reuse, UR29, RZ ;  /* 0x0000001d00088c10 */ /* 0x040fe4000ffbe0ff */
[C---:B------:R-:W-:Y:S02]  /*0cf0*/  @!P1 IADD3 R10, P4, PT, R0.reuse, UR19, RZ ;  /* 0x00000013000a9c10 */ /* 0x040fe4000ff9e0ff */
[C---:B------:R-:W-:Y:S02]  /*0d00*/  @!P0 IADD3.X R9, PT, PT, R3.reuse, UR30, RZ, P5, !PT ;  /* 0x0000001e03098c10 */ /* 0x040fe4000affe4ff */
[C---:B------:R-:W-:Y:S02]  /*0d10*/  @!P2 IADD3 R12, P5, PT, R0.reuse, UR23, RZ ;  /* 0x00000017000cac10 */ /* 0x040fe4000ffbe0ff */
[----:B------:R-:W-:Y:S01]  /*0d20*/  @!P3 IADD3 R14, P6, PT, R0, UR20, RZ ;  /* 0x00000014000ebc10 */ /* 0x000fe2000ffde0ff */
[----:B------:R1:W-:Y:S01]  /*0d30*/  @!P0 STG.E.U8 desc[UR16][R8.64], R5 ;  /* 0x0000000508008986 */ /* 0x0003e2000c101110 */
[----:B------:R-:W-:-:S02]  /*0d40*/  @!P1 IADD3.X R11, PT, PT, R3, UR10, RZ, P4, !PT ;  /* 0x0000000a030b9c10 */ /* 0x000fc4000a7fe4ff */
[C---:B------:R-:W-:Y:S02]  /*0d50*/  @!P2 IADD3.X R13, PT, PT, R3.reuse, UR14, RZ, P5, !PT ;  /* 0x0000000e030dac10 */ /* 0x040fe4000affe4ff */
[----:B------:R-:W-:Y:S01]  /*0d60*/  @!P3 IADD3.X R15, PT, PT, R3, UR12, RZ, P6, !PT ;  /* 0x0000000c030fbc10 */ /* 0x000fe2000b7fe4ff */
[----:B------:R1:W-:Y:S01]  /*0d70*/  @!P1 STG.E.U8 desc[UR16][R10.64], R6 ;  /* 0x000000060a009986 */ /* 0x0003e2000c101110 */
[----:B0-----:R-:W-:-:S03]  /*0d80*/  USHF.L.U32 UR6, UR6, 0x2, URZ ;  /* 0x0000000206067899 */ /* 0x001fc600080006ff */
[----:B------:R1:W-:Y:S01]  /*0d90*/  @!P2 STG.E.U8 desc[UR16][R12.64], R7 ;  /* 0x000000070c00a986 */ /* 0x0003e2000c101110 */
[----:B------:R-:W-:-:S03]  /*0da0*/  UIADD3 UR4, UP0, UPT, UR6, UR4, URZ ;  /* 0x0000000406047290 */ /* 0x000fc6000ff1e0ff */
[----:B------:R1:W-:Y:S01]  /*0db0*/  @!P3 STG.E.U8 desc[UR16][R14.64], R18 ;  /* 0x000000120e00b986 */ /* 0x0003e2000c101110 */
[----:B------:R-:W-:Y:S01]  /*0dc0*/  IADD3 R0, P0, PT, R0, UR6, RZ ;  /* 0x0000000600007c10 */ /* 0x000fe2000ff1e0ff */
[----:B------:R-:W-:Y:S02]  /*0dd0*/  UIADD3.X UR5, UPT, UPT, URZ, UR5, URZ, UP0, !UPT ;  /* 0x00000005ff057290 */ /* 0x000fe400087fe4ff */
[----:B------:R-:W-:Y:S02]  /*0de0*/  UISETP.GE.U32.AND UP0, UPT, UR4, UR26, UPT ;  /* 0x0000001a0400728c */ /* 0x000fe4000bf06070 */
[----:B------:R-:W-:Y:S02]  /*0df0*/  IMAD.X R3, RZ, RZ, R3, P0 ;  /* 0x000000ffff037224 */ /* 0x000fe400000e0603 */
[----:B------:R-:W-:-:S09]  /*0e00*/  UISETP.GE.U32.AND.EX UP0, UPT, UR5, UR27, UPT, UP0 ;  /* 0x0000001b0500728c */ /* 0x000fd2000bf06100 */
[----:B-1----:R-:W-:Y:S05]  /*0e10*/  BRA.U !UP0, `(.L_x_14) ;  /* 0xfffffff5083c7547 */ /* 0x002fea000b83ffff */
[----:B------:R-:W-:Y:S05]  /*0e20*/  EXIT ;  /* 0x000000000000794d */ /* 0x000fea0003800000 */
.L_x_0:
[----:B------:R-:W0:Y:S02]  /*0e30*/  S2R R0, SR_TID.X ;  /* 0x0000000000007919 */ /* 0x000e240000002100 */
[----:B0-----:R-:W-:-:S03]  /*0e40*/  IMAD.WIDE.U32 R2, R0, 0x4, RZ ;  /* 0x0000000400027825 */ /* 0x001fc600078e00ff */
[----:B------:R-:W-:-:S04]  /*0e50*/  ISETP.GE.U32.AND P0, PT, R2, UR28, PT ;  /* 0x0000001c02007c0c */ /* 0x000fc8000bf06070 */
[----:B------:R-:W-:-:S13]  /*0e60*/  ISETP.GE.AND.EX P0, PT, R3, UR15, PT, P0 ;  /* 0x0000000f03007c0c */ /* 0x000fda000bf06300 */
[----:B------:R-:W-:Y:S05]  /*0e70*/  @P0 EXIT ;  /* 0x000000000000094d */ /* 0x000fea0003800000 */
[----:B------:R-:W-:Y:S01]  /*0e80*/  IMAD.MOV.U32 R3, RZ, RZ, RZ ;  /* 0x000000ffff037224 */ /* 0x000fe200078e00ff */
[----:B------:R-:W0:Y:S06]  /*0e90*/  LDCU UR4, c[0x0][0x360] ;  /* 0x00006c00ff0477ac */ /* 0x000e2c0008000800 */
.L_x_28:
[C---:B------:R-:W-:Y:S01]  /*0ea0*/  IMAD.SHL.U32 R2, R0.reuse, 0x4, RZ ;  /* 0x0000000400027824 */ /* 0x040fe200078e00ff */
[----:B------:R-:W-:-:S04]  /*0eb0*/  SHF.L.U64.HI R10, R0, 0x2, R3 ;  /* 0x00000002000a7819 */ /* 0x000fc80000010203 */
[----:B------:R-:W-:-:S04]  /*0ec0*/  IADD3 R4, P0, PT, R2, UR31, RZ ;  /* 0x0000001f02047c10 */ /* 0x000fc8000ff1e0ff */
[----:B------:R-:W-:-:S05]  /*0ed0*/  IADD3.X R5, PT, PT, R10, UR32, RZ, P0, !PT ;  /* 0x000000200a057c10 */ /* 0x000fca00087fe4ff */
[----:B------:R-:W2:Y:S01]  /*0ee0*/  LDG.E R7, desc[UR16][R4.64] ;  /* 0x0000001004077981 */ /* 0x000ea2000c1e1900 */
[----:B------:R-:W-:Y:S01]  /*0ef0*/  BSSY.RECONVERGENT B0, `(.L_x_15) ;  /* 0x0000023000007945 */ /* 0x000fe20003800200 */
[C---:B--2---:R-:W-:Y:S02]  /*0f00*/  PRMT R6, R7.reuse, 0x7770, RZ ;  /* 0x0000777007067816 */ /* 0x044fe400000000ff */
[C---:B------:R-:W-:Y:S02]  /*0f10*/  PRMT R4, R7.reuse, 0x7773, RZ ;  /* 0x0000777307047816 */ /* 0x040fe400000000ff */
[----:B------:R-:W-:Y:S01]  /*0f20*/  PRMT R5, R7, 0x7772, RZ ;  /* 0x0000777207057816 */ /* 0x000fe200000000ff */
[C---:B------:R-:W-:Y:S02]  /*0f30*/  IMAD.SHL.U32 R9, R6.reuse, 0x2000000, RZ ;  /* 0x0200000006097824 */ /* 0x040fe400078e00ff */
[----:B------:R-:W-:-:S03]  /*0f40*/  IMAD.SHL.U32 R11, R6, 0x100, RZ ;  /* 0x00000100060b7824 */ /* 0x000fc600078e00ff */
[----:B------:R-:W-:Y:S02]  /*0f50*/  ISETP.GT.U32.AND P0, PT, R9, 0x7ffffff, PT ;  /* 0x07ffffff0900780c */ /* 0x000fe40003f04070 */
[----:B------:R-:W-:-:S11]  /*0f60*/  LOP3.LUT R6, R11, 0xffff, RZ, 0xc0, !PT ;  /* 0x0000ffff0b067812 */ /* 0x000fd600078ec0ff */
[----:B------:R-:W-:Y:S02]  /*0f70*/  @!P0 LOP3.LUT R6, R6, 0x7f00, RZ, 0xc0, !PT ;  /* 0x00007f0006068812 */ /* 0x000fe400078ec0ff */
[----:B------:R-:W-:Y:S02]  /*0f80*/  @P0 LEA.HI R9, R9, 0x70000000, RZ, 0x1c ;  /* 0x7000000009090811 */ /* 0x000fe400078fe0ff */
[----:B------:R-:W-:-:S05]  /*0f90*/  @!P0 LOP3.LUT R6, R6, 0x3f000000, RZ, 0xfc, !PT ;  /* 0x3f00000006068812 */ /* 0x000fca00078efcff */
[----:B------:R-:W-:Y:S01]  /*0fa0*/  @!P0 FADD.FTZ R8, R6, -0.5 ;  /* 0xbf00000006088421 */ /* 0x000fe20000010000 */
[----:B------:R-:W-:Y:S01]  /*0fb0*/  @P0 FMUL.FTZ R8, R9, 1.9259299443872358531e-34 ;  /* 0x0780000009080820 */ /* 0x000fe20000410000 */
[----:B------:R-:W-:Y:S01]  /*0fc0*/  IMAD.MOV.U32 R6, RZ, RZ, 0x80 ;  /* 0x00000080ff067424 */ /* 0x000fe200078e00ff */
[----:B------:R-:W-:-:S03]  /*0fd0*/  PRMT R9, R7, 0x7771, RZ ;  /* 0x0000777107097816 */ /* 0x000fc600000000ff */
[----:B------:R-:W-:-:S04]  /*0fe0*/  LOP3.LUT R12, R8, 0x7fffffff, RZ, 0xc0, !PT ;  /* 0x7fffffff080c7812 */ /* 0x000fc800078ec0ff */
[----:B------:R-:W-:-:S13]  /*0ff0*/  ISETP.GT.U32.AND P0, PT, R12, 0x477fffff, PT ;  /* 0x477fffff0c00780c */ /* 0x000fda0003f04070 */
[----:B------:R-:W-:Y:S05]  /*1000*/  @P0 BRA `(.L_x_16) ;  /* 0x0000000000440947 */ /* 0x000fea0003800000 */
[----:B------:R-:W-:Y:S02]  /*1010*/  ISETP.GT.U32.AND P0, PT, R12, 0x37ffffff, PT ;  /* 0x37ffffff0c00780c */ /* 0x000fe40003f04070 */
[----:B------:R-:W-:-:S11]  /*1020*/  PRMT R11, R11, 0x9910, RZ ;  /* 0x000099100b0b7816 */ /* 0x000fd600000000ff */
[----:B------:R-:W-:Y:S05]  /*1030*/  @P0 BRA `(.L_x_17) ;  /* 0x0000000000140947 */ /* 0x000fea0003800000 */
[----:B------:R-:W-:-:S05]  /*1040*/  FADD.FTZ R6, R12, 64 ;  /* 0x428000000c067421 */ /* 0x000fca0000010000 */
[----:B------:R-:W-:Y:S02]  /*1050*/  LOP3.LUT P0, R7, R6, 0xff, RZ, 0xc0, !PT ;  /* 0x000000ff06077812 */ /* 0x000fe4000780c0ff */
[----:B------:R-:W-:-:S11]  /*1060*/  PRMT R6, RZ, 0x7610, R6 ;  /* 0x00007610ff067816 */ /* 0x000fd60000000006 */
[----:B------:R-:W-:Y:S05]  /*1070*/  @!P0 BRA `(.L_x_16) ;  /* 0x0000000000288947 */ /* 0x000fea0003800000 */
[----:B------:R-:W-:Y:S05]  /*1080*/  BRA `(.L_x_18) ;  /* 0x0000000000147947 */ /* 0x000fea0003800000 */
.L_x_17:
[----:B------:R-:W-:-:S04]  /*1090*/  SHF.R.U32.HI R6, RZ, 0x15, R8 ;  /* 0x00000015ff067819 */ /* 0x000fc80000011608 */
[----:B------:R-:W-:-:S04]  /*10a0*/  LOP3.LUT R7, R6, 0x1, RZ, 0xc0, !PT ;  /* 0x0000000106077812 */ /* 0x000fc800078ec0ff */
[----:B------:R-:W-:-:S04]  /*10b0*/  IADD3 R7, PT, PT, R8, 0x88fffff, R7 ;  /* 0x088fffff08077810 */ /* 0x000fc80007ffe007 */
[----:B------:R-:W-:-:S04]  /*10c0*/  SHF.R.U32.HI R7, RZ, 0x15, R7 ;  /* 0x00000015ff077819 */ /* 0x000fc80000011607 */
[----:B------:R-:W-:-:S07]  /*10d0*/  LOP3.LUT R7, R7, 0xff, RZ, 0xc0, !PT ;  /* 0x000000ff07077812 */ /* 0x000fce00078ec0ff */
.L_x_18:
[----:B------:R-:W-:-:S04]  /*10e0*/  LOP3.LUT R8, R8, R11, RZ, 0xfc, !PT ;  /* 0x0000000b08087212 */ /* 0x000fc800078efcff */
[----:B------:R-:W-:-:S04]  /*10f0*/  SHF.R.U32.HI R8, RZ, 0x18, R8 ;  /* 0x00000018ff087819 */ /* 0x000fc80000011608 */
[----:B------:R-:W-:-:S04]  /*1100*/  LOP3.LUT R7, R7, 0x80, R8, 0xf8, !PT ;  /* 0x0000008007077812 */ /* 0x000fc800078ef808 */
[----:B------:R-:W-:-:S07]  /*1110*/  PRMT R6, R7, 0x7610, R6 ;  /* 0x0000761007067816 */ /* 0x000fce0000000006 */
.L_x_16:
[----:B0-----:R-:W-:Y:S05]  /*1120*/  BSYNC.RECONVERGENT B0 ;  /* 0x0000000000007941 */ /* 0x001fea0003800200 */
.L_x_15:
[C---:B------:R-:W-:Y:S01]  /*1130*/  IMAD.SHL.U32 R7, R9.reuse, 0x2000000, RZ ;  /* 0x0200000009077824 */ /* 0x040fe200078e00ff */
[----:B------:R-:W-:Y:S01]  /*1140*/  BSSY.RECONVERGENT B0, `(.L_x_19) ;  /* 0x000001d000007945 */ /* 0x000fe20003800200 */
[----:B------:R-:W-:-:S03]  /*1150*/  IMAD.SHL.U32 R11, R9, 0x100, RZ ;  /* 0x00000100090b7824 */ /* 0x000fc600078e00ff */
[----:B------:R-:W-:Y:S02]  /*1160*/  ISETP.GE.U32.AND P0, PT, R7, 0x8000000, PT ;  /* 0x080000000700780c */ /* 0x000fe40003f06070 */
[----:B------:R-:W-:-:S11]  /*1170*/  LOP3.LUT R8, R11, 0xffff, RZ, 0xc0, !PT ;  /* 0x0000ffff0b087812 */ /* 0x000fd600078ec0ff */
        /* <DEDUP_REMOVED lines=9> */
[----:B------:R-:W-:Y:S02]  /*1210*/  ISETP.GE.U32.AND P0, PT, R9, 0x38000000, PT ;  /* 0x380000000900780c */ /* 0x000fe40003f06070 */
[----:B------:R-:W-:-:S11]  /*1220*/  PRMT R11, R11, 0x9910, RZ ;  /* 0x000099100b0b7816 */ /* 0x000fd600000000ff */
        /* <DEDUP_REMOVED lines=11> */
.L_x_21:
[----:B------:R-:W-:-:S04]  /*12e0*/  LOP3.LUT R8, R8, R11, RZ, 0xfc, !PT ;  /* 0x0000000b08087212 */ /* 0x000fc800078efcff */
[----:B------:R-:W-:-:S04]  /*12f0*/  SHF.R.U32.HI R8, RZ, 0x18, R8 ;  /* 0x00000018ff087819 */ /* 0x000fc80000011608 */
[----:B------:R-:W-:-:S07]  /*1300*/  LOP3.LUT R7, R7, 0x80, R8, 0xf8, !PT ;  /* 0x0000008007077812 */ /* 0x000fce00078ef808 */
.L_x_20:
[----:B------:R-:W-:Y:S05]  /*1310*/  BSYNC.RECONVERGENT B0 ;  /* 0x0000000000007941 */ /* 0x000fea0003800200 */
.L_x_19:
        /* <DEDUP_REMOVED lines=27> */
.L_x_24:
[----:B------:R-:W-:-:S04]  /*14d0*/  LOP3.LUT R8, R8, R11, RZ, 0xfc, !PT ;  /* 0x0000000b08087212 */ /* 0x000fc800078efcff */
[----:B------:R-:W-:-:S04]  /*14e0*/  SHF.R.U32.HI R8, RZ, 0x18, R8 ;  /* 0x00000018ff087819 */ /* 0x000fc80000011608 */
[----:B------:R-:W-:-:S07]  /*14f0*/  LOP3.LUT R5, R5, 0x80, R8, 0xf8, !PT ;  /* 0x0000008005057812 */ /* 0x000fce00078ef808 */
.L_x_23:
[----:B------:R-:W-:Y:S05]  /*1500*/  BSYNC.RECONVERGENT B0 ;  /* 0x0000000000007941 */ /* 0x000fea0003800200 */
.L_x_22:
        /* <DEDUP_REMOVED lines=8> */
[----:B------:R-:W-:Y:S02]  /*1590*/  @P0 FMUL.FTZ R4, R4, 1.9259299443872358531e-34 ;  /* 0x0780000004040820 */ /* 0x000fe40000410000 */
[----:B------:R-:W-:Y:S01]  /*15a0*/  @!P0 FADD.FTZ R4, R8, -0.5 ;  /* 0xbf00000008048421 */ /* 0x000fe20000010000 */
[----:B------:R-:W-:-:S04]  /*15b0*/  IMAD.MOV.U32 R8, RZ, RZ, 0x80 ;  /* 0x00000080ff087424 */ /* 0x000fc800078e00ff */
        /* <DEDUP_REMOVED lines=15> */
.L_x_27:
[----:B------:R-:W-:-:S04]  /*16b0*/  LOP3.LUT R4, R4, R11, RZ, 0xfc, !PT ;  /* 0x0000000b04047212 */ /* 0x000fc800078efcff */
[----:B------:R-:W-:-:S04]  /*16c0*/  SHF.R.U32.HI R4, RZ, 0x18, R4 ;  /* 0x00000018ff047819 */ /* 0x000fc80000011604 */
[----:B------:R-:W-:-:S04]  /*16d0*/  LOP3.LUT R4, R9, 0x80, R4, 0xf8, !PT ;  /* 0x0000008009047812 */ /* 0x000fc800078ef804 */
[----:B------:R-:W-:-:S07]  /*16e0*/  PRMT R8, R4, 0x7610, R8 ;  /* 0x0000761004087816 */ /* 0x000fce0000000008 */
.L_x_26:
[----:B------:R-:W-:Y:S05]  /*16f0*/  BSYNC.RECONVERGENT B0 ;  /* 0x0000000000007941 */ /* 0x000fea0003800200 */
.L_x_25:
[----:B------:R-:W-:Y:S02]  /*1700*/  LOP3.LUT R8, R8, 0xffff, RZ, 0xc0, !PT ;  /* 0x0000ffff08087812 */ /* 0x000fe400078ec0ff */
[----:B------:R-:W-:Y:S02]  /*1710*/  LOP3.LUT R5, R5, 0xffff, RZ, 0xc0, !PT ;  /* 0x0000ffff05057812 */ /* 0x000fe400078ec0ff */
[----:B------:R-:W-:Y:S02]  /*1720*/  IADD3 R4, P0, PT, R2, UR29, RZ ;  /* 0x0000001d02047c10 */ /* 0x000fe4000ff1e0ff */
[----:B------:R-:W-:Y:S02]  /*1730*/  LOP3.LUT R7, R7, 0xffff, RZ, 0xc0, !PT ;  /* 0x0000ffff07077812 */ /* 0x000fe400078ec0ff */
[----:B------:R-:W-:Y:S02]  /*1740*/  LOP3.LUT R6, R6, 0xffff, RZ, 0xc0, !PT ;  /* 0x0000ffff06067812 */ /* 0x000fe400078ec0ff */
[----:B------:R-:W-:-:S02]  /*1750*/  PRMT R8, R5, 0x3340, R8 ;  /* 0x0000334005087816 */ /* 0x000fc40000000008 */
[----:B------:R-:W-:Y:S02]  /*1760*/  IADD3.X R5, PT, PT, R10, UR30, RZ, P0, !PT ;  /* 0x0000001e0a057c10 */ /* 0x000fe400087fe4ff */
[----:B------:R-:W-:Y:S02]  /*1770*/  IADD3 R0, P0, PT, R0, UR4, RZ ;  /* 0x0000000400007c10 */ /* 0x000fe4000ff1e0ff */
[----:B------:R-:W-:-:S03]  /*1780*/  PRMT R7, R6, 0x3340, R7 ;  /* 0x0000334006077816 */ /* 0x000fc60000000007 */
[C---:B------:R-:W-:Y:S01]  /*1790*/  IMAD.SHL.U32 R2, R0.reuse, 0x4, RZ ;  /* 0x0000000400027824 */ /* 0x040fe200078e00ff */
[----:B------:R-:W-:Y:S01]  /*17a0*/  PRMT R7, R7, 0x5410, R8 ;  /* 0x0000541007077816 */ /* 0x000fe20000000008 */
[----:B------:R-:W-:Y:S01]  /*17b0*/  IMAD.X R3, RZ, RZ, R3, P0 ;  /* 0x000000ffff037224 */ /* 0x000fe200000e0603 */
[----:B------:R-:W-:Y:S02]  /*17c0*/  LOP3.LUT P0, RZ, R0, 0xffffc000, RZ, 0xc0, !PT ;  /* 0xffffc00000ff7812 */ /* 0x000fe4000780c0ff */
[----:B------:R-:W-:Y:S01]  /*17d0*/  ISETP.LT.U32.AND P1, PT, R2, UR28, PT ;  /* 0x0000001c02007c0c */ /* 0x000fe2000bf21070 */
[----:B------:R1:W-:Y:S01]  /*17e0*/  STG.E desc[UR16][R4.64], R7 ;  /* 0x0000000704007986 */ /* 0x0003e2000c101910 */
[----:B------:R-:W-:Y:S02]  /*17f0*/  SHF.L.U64.HI R2, R0, 0x2, R3 ;  /* 0x0000000200027819 */ /* 0x000fe40000010203 */
[----:B------:R-:W-:Y:S02]  /*1800*/  LOP3.LUT P0, RZ, R3, 0x3fffffff, RZ, 0xc0, P0 ;  /* 0x3fffffff03ff7812 */ /* 0x000fe4000000c0ff */
[----:B------:R-:W-:-:S13]  /*1810*/  ISETP.LT.AND.EX P1, PT, R2, UR15, PT, P1 ;  /* 0x0000000f02007c0c */ /* 0x000fda000bf21310 */
[----:B-1----:R-:W-:Y:S05]  /*1820*/  @!P0 BRA P1, `(.L_x_28) ;  /* 0xfffffff4009c8947 */ /* 0x002fea000083ffff */
[----:B------:R-:W-:Y:S05]  /*1830*/  EXIT ;  /* 0x000000000000794d */ /* 0x000fea0003800000 */
.L_x_29:
[----:B------:R-:W-:-:S00]  /*1840*/  BRA `(.L_x_29) ;  /* 0xfffffffc00fc7947 */ /* 0x000fc0000383ffff */
[----:B------:R-:W-:-:S00]  /*1850*/  NOP ;  /* 0x0000000000007918 */ /* 0x000fc00000000000 */
        /* <DEDUP_REMOVED lines=10> */
.L_x_7483:


//--------------------- .text._ZN2at6native55_GLOBAL__N__de093ff9_22_ForeachBinaryOpList_cu_a911ec4325multi_tensor_apply_kernelINS1_18TensorListMetadataILi2EEENS1_11CopyFunctorIN3c1015Float8_e5m2fnuzENS6_15Float8_e4m3fnuzELi2ELi1ELi1EEEJNS0_4CopyIS7_S8_EEEEEvT_T0_DpT1_ --------------------------
	.section	.text._ZN2at6native55_GLOBAL__N__de093ff9_22_ForeachBinaryOpList_cu_a911ec4325multi_tensor_apply_kernelINS1_18TensorListMetadataILi2EEENS1_11CopyFunctorIN3c1015Float8_e5m2fnuzENS6_15Float8_e4m3fnuzELi2ELi1ELi1EEEJNS0_4CopyIS7_S8_EEEEEvT_T0_DpT1_,"ax",@progbits
	.align	128
.text._ZN2at6native55_GLOBAL__N__de093ff9_22_ForeachBinaryOpList_cu_a911ec4325multi_tensor_apply_kernelINS1_18TensorListMetadataILi2EEENS1_11CopyFunctorIN3c1015Float8_e5m2fnuzENS6_15Float8_e4m3fnuzELi2ELi1ELi1EEEJNS0_4CopyIS7_S8_EEEEEvT_T0_DpT1_:
        .type           _ZN2at6native55_GLOBAL__N__de093ff9_22_ForeachBinaryOpList_cu_a911ec4325multi_tensor_apply_kernelINS1_18TensorListMetadataILi2EEENS1_11CopyFunctorIN3c1015Float8_e5m2fnuzENS6_15Float8_e4m3fnuzELi2ELi1ELi1EEEJNS0_4CopyIS7_S8_EEEEEvT_T0_DpT1_,@function
        .size           _ZN2at6native55_GLOBAL__N__de093ff9_22_ForeachBinaryOpList_cu_a911ec4325multi_tensor_apply_kernelINS1_18TensorListMetadataILi2EEENS1_11CopyFunctorIN3c1015Float8_e5m2fnuzENS6_15Float8_e4m3fnuzELi2ELi1ELi1EEEJNS0_4CopyIS7_S8_EEEEEvT_T0_DpT1_,(.L_x_7484 - _ZN2at6native55_GLOBAL__N__de093ff9_22_ForeachBinaryOpList_cu_a911ec4325multi_tensor_apply_kernelINS1_18TensorListMetadataILi2EEENS1_11CopyFunctorIN3c1015Float8_e5m2fnuzENS6_15Float8_e4m3fnuzELi2ELi1ELi1EEEJNS0_4CopyIS7_S8_EEEEEvT_T0_DpT1_)
        .other          _ZN2at6native55_GLOBAL__N__de093ff9_22_ForeachBinaryOpList_cu_a911ec4325multi_tensor_apply_kernelINS1_18TensorListMetadataILi2EEENS1_11CopyFunctorIN3c1015Float8_e5m2fnuzENS6_15Float8_e4m3fnuzELi2ELi1ELi1EEEJNS0_4CopyIS7_S8_EEEEEvT_T0_DpT1_,@"STO_CUDA_ENTRY STV_DEFAULT"
_ZN2at6native55_GLOBAL__N__de093ff9_22_ForeachBinaryOpList_cu_a911ec4325multi_tensor_apply_kernelINS1_18TensorListMetadataILi2EEENS1_11CopyFunctorIN3c1015Float8_e5m2fnuzENS6_15Float8_e4m3fnuzELi2ELi1ELi1EEEJNS0_4CopyIS7_S8_EEEEEvT_T0_DpT1_:
        /* <DEDUP_REMOVED lines=49> */
.L_x_60:
[C---:B------:R-:W-:Y:S01]  /*0310*/  ISETP.GE.U32.AND P0, PT, R4.reuse, UR26, PT ;  /* 0x0000001a04007c0c */ /* 0x040fe2000bf06070 */
[----:B------:R-:W-:Y:S01]  /*0320*/  IMAD.U32 R7, RZ, RZ, UR18 ;  /* 0x00000012ff077e24 */ /* 0x000fe2000f8e00ff */
[----:B------:R-:W-:Y:S01]  /*0330*/  IADD3 R8, P2, PT, R4, UR18, RZ ;  /* 0x0000001204087c10 */ /* 0x000fe2000ff5e0ff */
[----:B------:R-:W-:Y:S01]  /*0340*/  IMAD.U32 R9, RZ, RZ, UR18 ;  /* 0x00000012ff097e24 */ /* 0x000fe2000f8e00ff */
[----:B------:R-:W-:Y:S01]  /*0350*/  ISETP.GE.U32.AND.EX P0, PT, R5, UR27, PT, P0 ;  /* 0x0000001b05007c0c */ /* 0x000fe2000bf06100 */
[----:B------:R-:W-:Y:S01]  /*0360*/  IMAD.WIDE.U32 R6, R7, 0x3, R4 ;  /* 0x0000000307067825 */ /* 0x000fe200078e0004 */
[----:B------:R-:W-:Y:S01]  /*0370*/  UMOV UR6, URZ ;  /* 0x000000ff00067c82 */ /* 0x000fe20008000000 */
[----:B------:R-:W-:Y:S02]  /*0380*/  ISETP.GE.U32.AND P1, PT, R8, UR26, PT ;  /* 0x0000001a08007c0c */ /* 0x000fe4000bf26070 */
[----:B------:R-:W-:Y:S01]  /*0390*/  IMAD.U32 R10, RZ, RZ, UR18 ;  /* 0x00000012ff0a7e24 */ /* 0x000fe2000f8e00ff */
[----:B------:R-:W-:Y:S01]  /*03a0*/  ISETP.GE.U32.AND P3, PT, R6, UR26, PT ;  /* 0x0000001a06007c0c */ /* 0x000fe2000bf66070 */
[----:B------:R-:W-:Y:S01]  /*03b0*/  VIADD R6, R7, UR6 ;  /* 0x0000000607067c36 */ /* 0x000fe20008000000 */
[----:B------:R-:W-:Y:S01]  /*03c0*/  LEA R8, P4, R9, R4, 0x1 ;  /* 0x0000000409087211 */ /* 0x000fe200078808ff */
[----:B------:R-:W-:-:S03]  /*03d0*/  IMAD.X R9, RZ, RZ, R5, P2 ;  /* 0x000000ffff097224 */ /* 0x000fc600010e0605 */
[----:B------:R-:W-:Y:S02]  /*03e0*/  ISETP.GE.U32.AND P2, PT, R8, UR26, PT ;  /* 0x0000001a08007c0c */ /* 0x000fe4000bf46070 */
[----:B------:R-:W-:Y:S02]  /*03f0*/  LEA.HI.X R7, R10, R5, RZ, 0x1, P4 ;  /* 0x000000050a077211 */ /* 0x000fe400020f0cff */
[----:B------:R-:W-:Y:S02]  /*0400*/  ISETP.GE.U32.AND.EX P3, PT, R6, UR27, PT, P3 ;  /* 0x0000001b06007c0c */ /* 0x000fe4000bf66130 */
[----:B------:R-:W-:Y:S02]  /*0410*/  @!P0 IADD3 R6, P4, PT, R4, UR31, RZ ;  /* 0x0000001f04068c10 */ /* 0x000fe4000ff9e0ff */
[----:B------:R-:W-:Y:S02]  /*0420*/  ISETP.GE.U32.AND.EX P1, PT, R9, UR27, PT, P1 ;  /* 0x0000001b09007c0c */ /* 0x000fe4000bf26110 */
[----:B------:R-:W-:-:S02]  /*0430*/  ISETP.GE.U32.AND.EX P2, PT, R7, UR27, PT, P2 ;  /* 0x0000001b07007c0c */ /* 0x000fc4000bf46120 */
[----:B------:R-:W-:-:S05]  /*0440*/  @!P0 IADD3.X R7, PT, PT, R5, UR32, RZ, P4, !PT ;  /* 0x0000002005078c10 */ /* 0x000fca000a7fe4ff */
[----:B------:R-:W2:Y:S04]  /*0450*/  @!P0 LDG.E.U8 R18, desc[UR16][R6.64] ;  /* 0x0000001006128981 */ /* 0x000ea8000c1e1100 */
[C---:B------:R-:W-:Y:S02]  /*0460*/  @!P1 IADD3 R8, P4, PT, R4.reuse, UR8, RZ ;  /* 0x0000000804089c10 */ /* 0x040fe4000ff9e0ff */
[C---:B------:R-:W-:Y:S02]  /*0470*/  @!P2 IADD3 R10, P5, PT, R4.reuse, UR24, RZ ;  /* 0x00000018040aac10 */ /* 0x040fe4000ffbe0ff */
[----:B------:R-:W-:Y:S02]  /*0480*/  @!P1 IADD3.X R9, PT, PT, R5, UR7, RZ, P4, !PT ;  /* 0x0000000705099c10 */ /* 0x000fe4000a7fe4ff */
[----:B------:R-:W-:-:S02]  /*0490*/  @!P3 IADD3 R12, P4, PT, R4, UR21, RZ ;  /* 0x00000015040cbc10 */ /* 0x000fc4000ff9e0ff */
[C---:B------:R-:W-:Y:S01]  /*04a0*/  @!P2 IADD3.X R11, PT, PT, R5.reuse, UR25, RZ, P5, !PT ;  /* 0x00000019050bac10 */ /* 0x040fe2000affe4ff */
[----:B------:R0:W5:Y:S01]  /*04b0*/  @!P1 LDG.E.U8 R3, desc[UR16][R8.64] ;  /* 0x0000001008039981 */ /* 0x000162000c1e1100 */
[----:B------:R-:W-:-:S03]  /*04c0*/  @!P3 IADD3.X R13, PT, PT, R5, UR22, RZ, P4, !PT ;  /* 0x00000016050dbc10 */ /* 0x000fc6000a7fe4ff */
[----:B------:R0:W5:Y:S04]  /*04d0*/  @!P2 LDG.E.U8 R2, desc[UR16][R10.64] ;  /* 0x000000100a02a981 */ /* 0x000168000c1e1100 */
[----:B------:R0:W5:Y:S01]  /*04e0*/  @!P3 LDG.E.U8 R0, desc[UR16][R12.64] ;  /* 0x000000100c00b981 */ /* 0x000162000c1e1100 */
[----:B------:R-:W-:Y:S01]  /*04f0*/  BSSY.RECONVERGENT B0, `(.L_x_31) ;  /* 0x0000019000007945 */ /* 0x000fe20003800200 */
[----:B------:R-:W-:Y:S01]  /*0500*/  IMAD.MOV.U32 R14, RZ, RZ, RZ ;  /* 0x000000ffff0e7224 */ /* 0x000fe200078e00ff */
[----:B--2---:R-:W-:-:S13]  /*0510*/  ISETP.NE.AND P4, PT, R18, RZ, PT ;  /* 0x000000ff1200720c */ /* 0x004fda0003f85270 */
[----:B0-----:R-:W-:Y:S05]  /*0520*/  @!P4 BRA `(.L_x_32) ;  /* 0x000000000054c947 */ /* 0x001fea0003800000 */
[----:B------:R-:W-:-:S04]  /*0530*/  PRMT R6, R18, 0x9910, RZ ;  /* 0x0000991012067816 */ /* 0x000fc800000000ff */
[----:B------:R-:W-:-:S13]  /*0540*/  ISETP.NE.AND P4, PT, R6, 0x80, PT ;  /* 0x000000800600780c */ /* 0x000fda0003f85270 */
[----:B------:R-:W-:Y:S01]  /*0550*/  @!P4 IMAD.MOV.U32 R14, RZ, RZ, 0x7f800001 ;  /* 0x7f800001ff0ec424 */ /* 0x000fe200078e00ff */
[----:B------:R-:W-:Y:S06]  /*0560*/  @!P4 BRA `(.L_x_32) ;  /* 0x000000000044c947 */ /* 0x000fec0003800000 */
[--C-:B------:R-:W-:Y:S01]  /*0570*/  SHF.R.U32.HI R6, RZ, 0x3, R18.reuse ;  /* 0x00000003ff067819 */ /* 0x100fe20000011612 */
[----:B------:R-:W-:Y:S03]  /*0580*/  BSSY.RECONVERGENT B1, `(.L_x_33) ;  /* 0x000000c000017945 */ /* 0x000fe60003800200 */
[----:B------:R-:W-:Y:S02]  /*0590*/  LOP3.LUT P4, R7, R6, 0xf, RZ, 0xc0, !PT ;  /* 0x0000000f06077812 */ /* 0x000fe4000788c0ff */
[----:B------:R-:W-:-:S05]  /*05a0*/  SHF.R.U32.HI R6, RZ, 0x7, R18 ;  /* 0x00000007ff067819 */ /* 0x000fca0000011612 */
[----:B------:R-:W-:Y:S01]  /*05b0*/  IMAD.U32 R11, R6, -0x80000000, RZ ;  /* 0x80000000060b7824 */ /* 0x000fe200078e00ff */
[----:B------:R-:W-:-:S05]  /*05c0*/  LOP3.LUT R6, R18, 0x7, RZ, 0xc0, !PT ;  /* 0x0000000712067812 */ /* 0x000fca00078ec0ff */
[----:B------:R-:W-:Y:S05]  /*05d0*/  @P4 BRA `(.L_x_34) ;  /* 0x0000000000184947 */ /* 0x000fea0003800000 */
[----:B------:R-:W0:Y:S02]  /*05e0*/  FLO.U32 R8, R6 ;  /* 0x0000000600087300 */ /* 0x000e2400000e0000 */
[----:B0-----:R-:W-:-:S04]  /*05f0*/  IADD3 R8, PT, PT, -R8, 0x1f, RZ ;  /* 0x0000001f08087810 */ /* 0x001fc80007ffe1ff */
[----:B------:R-:W-:Y:S01]  /*0600*/  IADD3 R7, PT, PT, R7, 0x1d, -R8 ;  /* 0x0000001d07077810 */ /* 0x000fe20007ffe808 */
[----:B------:R-:W-:-:S05]  /*0610*/  VIADD R9, R8, 0xffffffe4 ;  /* 0xffffffe408097836 */ /* 0x000fca0000000000 */
[----:B------:R-:W-:-:S04]  /*0620*/  SHF.L.U32 R9, R6, R9, RZ ;  /* 0x0000000906097219 */ /* 0x000fc800000006ff */
[----:B------:R-:W-:-:S07]  /*0630*/  LOP3.LUT R6, R9, 0x7, RZ, 0xc0, !PT ;  /* 0x0000000709067812 */ /* 0x000fce00078ec0ff */
.L_x_34:
[----:B------:R-:W-:Y:S05]  /*0640*/  BSYNC.RECONVERGENT B1 ;  /* 0x0000000000017941 */ /* 0x000fea0003800200 */
.L_x_33:
[----:B------:R-:W-:Y:S01]  /*0650*/  IMAD.SHL.U32 R6, R6, 0x100000, RZ ;  /* 0x0010000006067824 */ /* 0x000fe200078e00ff */
[----:B------:R-:W-:-:S04]  /*0660*/  LEA R7, R7, 0x3b800000, 0x17 ;  /* 0x3b80000007077811 */ /* 0x000fc800078eb8ff */
[----:B------:R-:W-:-:S07]  /*0670*/  LOP3.LUT R14, R7, R6, R11, 0xfe, !PT ;  /* 0x00000006070e7212 */ /* 0x000fce00078efe0b */
.L_x_32:
[----:B------:R-:W-:Y:S05]  /*0680*/  BSYNC.RECONVERGENT B0 ;  /* 0x0000000000007941 */ /* 0x000fea0003800200 */
.L_x_31:
[----:B------:R-:W-:Y:S01]  /*0690*/  LOP3.LUT R7, R14, 0x7fffffff, RZ, 0xc0, !PT ;  /* 0x7fffffff0e077812 */ /* 0x000fe200078ec0ff */
[----:B------:R-:W-:Y:S01]  /*06a0*/  BSSY.RECONVERGENT B0, `(.L_x_35) ;  /* 0x0000013000007945 */ /* 0x000fe20003800200 */
[----:B------:R-:W-:Y:S02]  /*06b0*/  IMAD.MOV.U32 R6, RZ, RZ, 0x80 ;  /* 0x00000080ff067424 */ /* 0x000fe400078e00ff */
[----:B------:R-:W-:-:S13]  /*06c0*/  ISETP.GT.U32.AND P4, PT, R7, 0x477fffff, PT ;  /* 0x477fffff0700780c */ /* 0x000fda0003f84070 */
[----:B------:R-:W-:Y:S05]  /*06d0*/  @P4 BRA `(.L_x_36) ;  /* 0x00000000003c4947 */ /* 0x000fea0003800000 */
[----:B------:R-:W-:-:S13]  /*06e0*/  ISETP.GT.U32.AND P4, PT, R7, 0x37ffffff, PT ;  /* 0x37ffffff0700780c */ /* 0x000fda0003f84070 */
[----:B------:R-:W-:Y:S05]  /*06f0*/  @P4 BRA `(.L_x_37) ;  /* 0x0000000000144947 */ /* 0x000fea0003800000 */
[----:B------:R-:W-:-:S05]  /*0700*/  FADD.FTZ R6, R7, 64 ;  /* 0x4280000007067421 */ /* 0x000fca0000010000 */
[----:B------:R-:W-:Y:S02]  /*0710*/  LOP3.LUT P4, R7, R6, 0xff, RZ, 0xc0, !PT ;  /* 0x000000ff06077812 */ /* 0x000fe4000788c0ff */
[----:B------:R-:W-:-:S11]  /*0720*/  PRMT R6, RZ, 0x7610, R6 ;  /* 0x00007610ff067816 */ /* 0x000fd60000000006 */
[----:B------:R-:W-:Y:S05]  /*0730*/  @!P4 BRA `(.L_x_36) ;  /* 0x000000000024c947 */ /* 0x000fea0003800000 */
[----:B------:R-:W-:Y:S05]  /*0740*/  BRA `(.L_x_38) ;  /* 0x0000000000147947 */ /* 0x000fea0003800000 */
.L_x_37:
[----:B------:R-:W-:-:S04]  /*0750*/  SHF.R.U32.HI R6, RZ, 0x15, R14 ;  /* 0x00000015ff067819 */ /* 0x000fc8000001160e */
[----:B------:R-:W-:-:S04]  /*0760*/  LOP3.LUT R7, R6, 0x1, RZ, 0xc0, !PT ;  /* 0x0000000106077812 */ /* 0x000fc800078ec0ff */
[----:B------:R-:W-:-:S04]  /*0770*/  IADD3 R7, PT, PT, R14, 0x88fffff, R7 ;  /* 0x088fffff0e077810 */ /* 0x000fc80007ffe007 */
[----:B------:R-:W-:-:S04]  /*0780*/  SHF.R.U32.HI R7, RZ, 0x15, R7 ;  /* 0x00000015ff077819 */ /* 0x000fc80000011607 */
[----:B------:R-:W-:-:S07]  /*0790*/  LOP3.LUT R7, R7, 0xff, RZ, 0xc0, !PT ;  /* 0x000000ff07077812 */ /* 0x000fce00078ec0ff */
.L_x_38:
[----:B------:R-:W-:-:S04]  /*07a0*/  SHF.R.U32.HI R14, RZ, 0x18, R14 ;  /* 0x00000018ff0e7819 */ /* 0x000fc8000001160e */
[----:B------:R-:W-:-:S04]  /*07b0*/  LOP3.LUT R7, R7, 0x80, R14, 0xf8, !PT ;  /* 0x0000008007077812 */ /* 0x000fc800078ef80e */
[----:B------:R-:W-:-:S07]  /*07c0*/  PRMT R6, R7, 0x7610, R6 ;  /* 0x0000761007067816 */ /* 0x000fce0000000006 */
.L_x_36:
[----:B------:R-:W-:Y:S05]  /*07d0*/  BSYNC.RECONVERGENT B0 ;  /* 0x0000000000007941 */ /* 0x000fea0003800200 */
.L_x_35:
[----:B-----5:R-:W-:Y:S01]  /*07e0*/  ISETP.NE.AND P4, PT, R3, RZ, PT ;  /* 0x000000ff0300720c */ /* 0x020fe20003f85270 */
[----:B------:R-:W-:Y:S01]  /*07f0*/  BSSY.RECONVERGENT B0, `(.L_x_39) ;  /* 0x0000018000007945 */ /* 0x000fe20003800200 */
[----:B------:R-:W-:-:S11]  /*0800*/  IMAD.MOV.U32 R8, RZ, RZ, RZ ;  /* 0x000000ffff087224 */ /* 0x000fd600078e00ff */
[----:B------:R-:W-:Y:S05]  /*0810*/  @!P4 BRA `(.L_x_40) ;  /* 0x000000000054c947 */ /* 0x000fea0003800000 */
        /* <DEDUP_REMOVED lines=17> */
.L_x_42:
[----:B------:R-:W-:Y:S05]  /*0930*/  BSYNC.RECONVERGENT B1 ;  /* 0x0000000000017941 */ /* 0x000fea0003800200 */
.L_x_41:
[----:B------:R-:W-:Y:S01]  /*0940*/  IMAD.SHL.U32 R7, R7, 0x100000, RZ ;  /* 0x0010000007077824 */ /* 0x000fe200078e00ff */
[----:B------:R-:W-:-:S04]  /*0950*/  LEA R8, R8, 0x3b800000, 0x17 ;  /* 0x3b80000008087811 */ /* 0x000fc800078eb8ff */
[----:B------:R-:W-:-:S07]  /*0960*/  LOP3.LUT R8, R8, R7, R12, 0xfe, !PT ;  /* 0x0000000708087212 */ /* 0x000fce00078efe0c */
.L_x_40:
[----:B------:R-:W-:Y:S05]  /*0970*/  BSYNC.RECONVERGENT B0 ;  /* 0x0000000000007941 */ /* 0x000fea0003800200 */
.L_x_39:
[----:B------:R-:W-:Y:S01]  /*0980*/  LOP3.LUT R9, R8, 0x7fffffff, RZ, 0xc0, !PT ;  /* 0x7fffffff08097812 */ /* 0x000fe200078ec0ff */
[----:B------:R-:W-:Y:S01]  /*0990*/  BSSY.RECONVERGENT B0, `(.L_x_43) ;  /* 0x0000012000007945 */ /* 0x000fe20003800200 */
[----:B------:R-:W-:Y:S02]  /*09a0*/  IMAD.MOV.U32 R7, RZ, RZ, 0x80 ;  /* 0x00000080ff077424 */ /* 0x000fe400078e00ff */
        /* <DEDUP_REMOVED lines=14> */
.L_x_45:
[----:B------:R-:W-:-:S04]  /*0a90*/  SHF.R.U32.HI R8, RZ, 0x18, R8 ;  /* 0x00000018ff087819 */ /* 0x000fc80000011608 */
[----:B------:R-:W-:-:S07]  /*0aa0*/  LOP3.LUT R7, R7, 0x80, R8, 0xf8, !PT ;  /* 0x0000008007077812 */ /* 0x000fce00078ef808 */
.L_x_44:
[----:B------:R-:W-:Y:S05]  /*0ab0*/  BSYNC.RECONVERGENT B0 ;  /* 0x0000000000007941 */ /* 0x000fea0003800200 */
.L_x_43:
[----:B------:R-:W-:Y:S01]  /*0ac0*/  ISETP.NE.AND P4, PT, R2, RZ, PT ;  /* 0x000000ff0200720c */ /* 0x000fe20003f85270 */
        /* <DEDUP_REMOVED lines=20> */
.L_x_49:
[----:B------:R-:W-:Y:S05]  /*0c10*/  BSYNC.RECONVERGENT B1 ;  /* 0x0000000000017941 */ /* 0x000fea0003800200 */
.L_x_48:
[----:B------:R-:W-:Y:S01]  /*0c20*/  IMAD.SHL.U32 R8, R8, 0x100000, RZ ;  /* 0x0010000008087824 */ /* 0x000fe200078e00ff */
[----:B------:R-:W-:-:S04]  /*0c30*/  LEA R9, R9, 0x3b800000, 0x17 ;  /* 0x3b80000009097811 */ /* 0x000fc800078eb8ff */
[----:B------:R-:W-:-:S07]  /*0c40*/  LOP3.LUT R9, R9, R8, R13, 0xfe, !PT ;  /* 0x0000000809097212 */ /* 0x000fce00078efe0d */
.L_x_47:
[----:B------:R-:W-:Y:S05]  /*0c50*/  BSYNC.RECONVERGENT B0 ;  /* 0x0000000000007941 */ /* 0x000fea0003800200 */
.L_x_46:
        /* <DEDUP_REMOVED lines=17> */
.L_x_52:
[----:B------:R-:W-:-:S04]  /*0d70*/  SHF.R.U32.HI R9, RZ, 0x18, R9 ;  /* 0x00000018ff097819 */ /* 0x000fc80000011609 */
[----:B------:R-:W-:-:S07]  /*0d80*/  LOP3.LUT R8, R8, 0x80, R9, 0xf8, !PT ;  /* 0x0000008008087812 */ /* 0x000fce00078ef809 */
.L_x_51:
[----:B------:R-:W-:Y:S05]  /*0d90*/  BSYNC.RECONVERGENT B0 ;  /* 0x0000000000007941 */ /* 0x000fea0003800200 */
.L_x_50:
        /* <DEDUP_REMOVED lines=21> */
.L_x_56:
[----:B------:R-:W-:Y:S05]  /*0ef0*/  BSYNC.RECONVERGENT B1 ;  /* 0x0000000000017941 */ /* 0x000fea0003800200 */
.L_x_55:
[----:B------:R-:W-:Y:S01]  /*0f00*/  IMAD.SHL.U32 R9, R9, 0x100000, RZ ;  /* 0x0010000009097824 */ /* 0x000fe200078e00ff */
[----:B------:R-:W-:-:S04]  /*0f10*/  LEA R10, R10, 0x3b800000, 0x17 ;  /* 0x3b8000000a0a7811 */ /* 0x000fc800078eb8ff */
[----:B------:R-:W-:-:S07]  /*0f20*/  LOP3.LUT R9, R10, R9, R14, 0xfe, !PT ;  /* 0x000000090a097212 */ /* 0x000fce00078efe0e */
.L_x_54:
[----:B------:R-:W-:Y:S05]  /*0f30*/  BSYNC.RECONVERGENT B0 ;  /* 0x0000000000007941 */ /* 0x000fea0003800200 */
.L_x_53:
        /* <DEDUP_REMOVED lines=16> */
.L_x_59:
[----:B------:R-:W-:-:S04]  /*1040*/  SHF.R.U32.HI R9, RZ, 0x18, R9 ;  /* 0x00000018ff097819 */ /* 0x000fc80000011609 */
[----:B------:R-:W-:-:S04]  /*1050*/  LOP3.LUT R9, R10, 0x80, R9, 0xf8, !PT ;  /* 0x000000800a097812 */ /* 0x000fc800078ef809 */
[----:B------:R-:W-:-:S07]  /*1060*/  PRMT R19, R9, 0x7610, R19 ;  /* 0x0000761009137816 */ /* 0x000fce0000000013 */
.L_x_58:
[----:B------:R-:W-:Y:S05]  /*1070*/  BSYNC.RECONVERGENT B0 ;  /* 0x0000000000007941 */ /* 0x000fea0003800200 */
.L_x_57:
        /* <DEDUP_REMOVED lines=22> */
.L_x_30:
[----:B------:R-:W0:Y:S02]  /*11e0*/  S2R R3, SR_TID.X ;  /* 0x0000000000037919 */ /* 0x000e240000002100 */
[----:B0-----:R-:W-:-:S03]  /*11f0*/  IMAD.WIDE.U32 R4, R3, 0x4, RZ ;  /* 0x0000000403047825 */ /* 0x001fc600078e00ff */
[----:B------:R-:W-:-:S04]  /*1200*/  ISETP.GE.U32.AND P0, PT, R4, UR28, PT ;  /* 0x0000001c04007c0c */ /* 0x000fc8000bf06070 */
[----:B------:R-:W-:-:S13]  /*1210*/  ISETP.GE.AND.EX P0, PT, R5, UR15, PT, P0 ;  /* 0x0000000f05007c0c */ /* 0x000fda000bf06300 */
[----:B------:R-:W-:Y:S05]  /*1220*/  @P0 EXIT ;  /* 0x000000000000094d */ /* 0x000fea0003800000 */
[----:B------:R-:W-:Y:S01]  /*1230*/  IMAD.MOV.U32 R0, RZ, RZ, RZ ;  /* 0x000000ffff007224 */ /* 0x000fe200078e00ff */
[----:B------:R-:W0:Y:S06]  /*1240*/  LDCU UR4, c[0x0][0x360] ;  /* 0x00006c00ff0477ac */ /* 0x000e2c0008000800 */
.L_x_90:
[C---:B------:R-:W-:Y:S01]  /*1250*/  IMAD.SHL.U32 R2, R3.reuse, 0x4, RZ ;  /* 0x0000000403027824 */ /* 0x040fe200078e00ff */
[----:B------:R-:W-:-:S04]  /*1260*/  SHF.L.U64.HI R11, R3, 0x2, R0 ;  /* 0x00000002030b7819 */ /* 0x000fc80000010200 */
[----:B------:R-:W-:-:S04]  /*1270*/  IADD3 R8, P0, PT, R2, UR31, RZ ;  /* 0x0000001f02087c10 */ /* 0x000fc8000ff1e0ff */
[----:B------:R-:W-:-:S05]  /*1280*/  IADD3.X R9, PT, PT, R11, UR32, RZ, P0, !PT ;  /* 0x000000200b097c10 */ /* 0x000fca00087fe4ff */
[----:B------:R-:W2:Y:S01]  /*1290*/  LDG.E R8, desc[UR16][R8.64] ;  /* 0x0000001008087981 */ /* 0x000ea2000c1e1900 */
[----:B------:R-:W-:Y:S01]  /*12a0*/  BSSY.RECONVERGENT B0, `(.L_x_61) ;  /* 0x000001e000007945 */ /* 0x000fe20003800200 */
[----:B------:R-:W-:Y:S01]  /*12b0*/  IMAD.MOV.U32 R10, RZ, RZ, RZ ;  /* 0x000000ffff0a7224 */ /* 0x000fe200078e00ff */
[C---:B--2---:R-:W-:Y:S02]  /*12c0*/  PRMT R13, R8.reuse, 0x7770, RZ ;  /* 0x00007770080d7816 */ /* 0x044fe400000000ff */
[C---:B------:R-:W-:Y:S02]  /*12d0*/  PRMT R6, R8.reuse, 0x7771, RZ ;  /* 0x0000777108067816 */ /* 0x040fe400000000ff */
[----:B------:R-:W-:Y:S02]  /*12e0*/  ISETP.NE.AND P0, PT, R13, RZ, PT ;  /* 0x000000ff0d00720c */ /* 0x000fe40003f05270 */
[C---:B------:R-:W-:Y:S02]  /*12f0*/  PRMT R4, R8.reuse, 0x7772, RZ ;  /* 0x0000777208047816 */ /* 0x040fe400000000ff */
[----:B------:R-:W-:-:S09]  /*1300*/  PRMT R5, R8, 0x7773, RZ ;  /* 0x0000777308057816 */ /* 0x000fd200000000ff */
[----:B------:R-:W-:Y:S05]  /*1310*/  @!P0 BRA `(.L_x_62) ;  /* 0x0000000000588947 */ /* 0x000fea0003800000 */
[----:B------:R-:W-:-:S04]  /*1320*/  PRMT R7, R13, 0x9910, RZ ;  /* 0x000099100d077816 */ /* 0x000fc800000000ff */
[----:B------:R-:W-:-:S13]  /*1330*/  ISETP.NE.AND P0, PT, R7, 0x80, PT ;  /* 0x000000800700780c */ /* 0x000fda0003f05270 */
[----:B------:R-:W-:Y:S01]  /*1340*/  @!P0 IMAD.MOV.U32 R10, RZ, RZ, 0x7f800001 ;  /* 0x7f800001ff0a8424 */ /* 0x000fe200078e00ff */
[----:B------:R-:W-:Y:S06]  /*1350*/  @!P0 BRA `(.L_x_62) ;  /* 0x0000000000488947 */ /* 0x000fec0003800000 */
[--C-:B------:R-:W-:Y:S01]  /*1360*/  SHF.R.U32.HI R7, RZ, 0x3, R13.reuse ;  /* 0x00000003ff077819 */ /* 0x100fe2000001160d */
[----:B------:R-:W-:Y:S01]  /*1370*/  BSSY.RECONVERGENT B1, `(.L_x_63) ;  /* 0x000000d000017945 */ /* 0x000fe20003800200 */
[----:B------:R-:W-:Y:S02]  /*1380*/  SHF.R.U32.HI R9, RZ, 0x7, R13 ;  /* 0x00000007ff097819 */ /* 0x000fe4000001160d */
[----:B------:R-:W-:Y:S02]  /*1390*/  LOP3.LUT P0, R8, R7, 0xf, RZ, 0xc0, !PT ;  /* 0x0000000f07087812 */ /* 0x000fe4000780c0ff */
[----:B------:R-:W-:Y:S02]  /*13a0*/  LOP3.LUT R9, R9, 0xffff, RZ, 0xc0, !PT ;  /* 0x0000ffff09097812 */ /* 0x000fe400078ec0ff */
[----:B------:R-:W-:-:S03]  /*13b0*/  LOP3.LUT R7, R13, 0x7, RZ, 0xc0, !PT ;  /* 0x000000070d077812 */ /* 0x000fc600078ec0ff */
[----:B------:R-:W-:-:S06]  /*13c0*/  IMAD.U32 R12, R9, -0x80000000, RZ ;  /* 0x80000000090c7824 */ /* 0x000fcc00078e00ff */
[----:B------:R-:W-:Y:S05]  /*13d0*/  @P0 BRA `(.L_x_64) ;  /* 0x0000000000180947 */ /* 0x000fea0003800000 */
[----:B------:R-:W1:Y:S02]  /*13e0*/  FLO.U32 R9, R7 ;  /* 0x0000000700097300 */ /* 0x000e6400000e0000 */
[----:B-1----:R-:W-:-:S04]  /*13f0*/  IADD3 R9, PT, PT, -R9, 0x1f, RZ ;  /* 0x0000001f09097810 */ /* 0x002fc80007ffe1ff */
[----:B------:R-:W-:Y:S01]  /*1400*/  IADD3 R8, PT, PT, R8, 0x1d, -R9 ;  /* 0x0000001d08087810 */ /* 0x000fe20007ffe809 */
[----:B------:R-:W-:-:S05]  /*1410*/  VIADD R10, R9, 0xffffffe4 ;  /* 0xffffffe4090a7836 */ /* 0x000fca0000000000 */
[----:B------:R-:W-:-:S04]  /*1420*/  SHF.L.U32 R10, R7, R10, RZ ;  /* 0x0000000a070a7219 */ /* 0x000fc800000006ff */
[----:B------:R-:W-:-:S07]  /*1430*/  LOP3.LUT R7, R10, 0x7, RZ, 0xc0, !PT ;  /* 0x000000070a077812 */ /* 0x000fce00078ec0ff */
.L_x_64:
[----:B0-----:R-:W-:Y:S05]  /*1440*/  BSYNC.RECONVERGENT B1 ;  /* 0x0000000000017941 */ /* 0x001fea0003800200 */
.L_x_63:
[----:B------:R-:W-:Y:S01]  /*1450*/  IMAD.SHL.U32 R7, R7, 0x100000, RZ ;  /* 0x0010000007077824 */ /* 0x000fe200078e00ff */
[----:B------:R-:W-:-:S04]  /*1460*/  LEA R8, R8, 0x3b800000, 0x17 ;  /* 0x3b80000008087811 */ /* 0x000fc800078eb8ff */
[----:B------:R-:W-:-:S07]  /*1470*/  LOP3.LUT R10, R8, R7, R12, 0xfe, !PT ;  /* 0x00000007080a7212 */ /* 0x000fce00078efe0c */
.L_x_62:
[----:B0-----:R-:W-:Y:S05]  /*1480*/  BSYNC.RECONVERGENT B0 ;  /* 0x0000000000007941 */ /* 0x001fea0003800200 */
.L_x_61:
        /* <DEDUP_REMOVED lines=12> */
.L_x_67:
[----:B------:R-:W-:-:S04]  /*1550*/  SHF.R.U32.HI R7, RZ, 0x15, R10 ;  /* 0x00000015ff077819 */ /* 0x000fc8000001160a */
[----:B------:R-:W-:-:S04]  /*1560*/  LOP3.LUT R7, R7, 0x1, RZ, 0xc0, !PT ;  /* 0x0000000107077812 */ /* 0x000fc800078ec0ff */
[----:B------:R-:W-:-:S04]  /*1570*/  IADD3 R7, PT, PT, R10, 0x88fffff, R7 ;  /* 0x088fffff0a077810 */ /* 0x000fc80007ffe007 */
[----:B------:R-:W-:-:S04]  /*1580*/  SHF.R.U32.HI R7, RZ, 0x15, R7 ;  /* 0x00000015ff077819 */ /* 0x000fc80000011607 */
[----:B------:R-:W-:-:S07]  /*1590*/  LOP3.LUT R8, R7, 0xff, RZ, 0xc0, !PT ;  /* 0x000000ff07087812 */ /* 0x000fce00078ec0ff */
.L_x_68:
[----:B------:R-:W-:-:S04]  /*15a0*/  SHF.R.U32.HI R7, RZ, 0x18, R10 ;  /* 0x00000018ff077819 */ /* 0x000fc8000001160a */
[----:B------:R-:W-:-:S07]  /*15b0*/  LOP3.LUT R7, R8, 0x80, R7, 0xf8, !PT ;  /* 0x0000008008077812 */ /* 0x000fce00078ef807 */
.L_x_66:
[----:B------:R-:W-:Y:S05]  /*15c0*/  BSYNC.RECONVERGENT B0 ;  /* 0x0000000000007941 */ /* 0x000fea0003800200 */
.L_x_65:
        /* <DEDUP_REMOVED lines=16> */
[----:B------:R-:W0:Y:S02]  /*16d0*/  FLO.U32 R9, R6 ;  /* 0x0000000600097300 */ /* 0x000e2400000e0000 */
[----:B0-----:R-:W-:-:S04]  /*16e0*/  IADD3 R9, PT, PT, -R9, 0x1f, RZ ;  /* 0x0000001f09097810 */ /* 0x001fc80007ffe1ff */
[----:B------:R-:W-:Y:S01]  /*16f0*/  IADD3 R8, PT, PT, R8, 0x1d, -R9 ;  /* 0x0000001d08087810 */ /* 0x000fe20007ffe809 */
[----:B------:R-:W-:-:S05]  /*1700*/  VIADD R13, R9, 0xffffffe4 ;  /* 0xffffffe4090d7836 */ /* 0x000fca0000000000 */
[----:B------:R-:W-:-:S04]  /*1710*/  SHF.L.U32 R13, R6, R13, RZ ;  /* 0x0000000d060d7219 */ /* 0x000fc800000006ff */
[----:B------:R-:W-:-:S07]  /*1720*/  LOP3.LUT R6, R13, 0x7, RZ, 0xc0, !PT ;  /* 0x000000070d067812 */ /* 0x000fce00078ec0ff */
.L_x_72:
[----:B------:R-:W-:Y:S05]  /*1730*/  BSYNC.RECONVERGENT B1 ;  /* 0x0000000000017941 */ /* 0x000fea0003800200 */
.L_x_71:
[----:B------:R-:W-:Y:S01]  /*1740*/  IMAD.SHL.U32 R6, R6, 0x100000, RZ ;  /* 0x0010000006067824 */ /* 0x000fe200078e00ff */
[----:B------:R-:W-:-:S04]  /*1750*/  LEA R8, R8, 0x3b800000, 0x17 ;  /* 0x3b80000008087811 */ /* 0x000fc800078eb8ff */
[----:B------:R-:W-:-:S07]  /*1760*/  LOP3.LUT R8, R8, R6, R15, 0xfe, !PT ;  /* 0x0000000608087212 */ /* 0x000fce00078efe0f */
.L_x_70:
[----:B------:R-:W-:Y:S05]  /*1770*/  BSYNC.RECONVERGENT B0 ;  /* 0x0000000000007941 */ /* 0x000fea0003800200 */
.L_x_69:
        /* <DEDUP_REMOVED lines=16> */
.L_x_75:
[----:B------:R-:W-:-:S04]  /*1880*/  SHF.R.U32.HI R8, RZ, 0x18, R8 ;  /* 0x00000018ff087819 */ /* 0x000fc80000011608 */
[----:B------:R-:W-:-:S04]  /*1890*/  LOP3.LUT R8, R9, 0x80, R8, 0xf8, !PT ;  /* 0x0000008009087812 */ /* 0x000fc800078ef808 */
[----:B------:R-:W-:-:S07]  /*18a0*/  PRMT R6, R8, 0x7610, R6 ;  /* 0x0000761008067816 */ /* 0x000fce0000000006 */
.L_x_74:
[----:B------:R-:W-:Y:S05]  /*18b0*/  BSYNC.RECONVERGENT B0 ;  /* 0x0000000000007941 */ /* 0x000fea0003800200 */
.L_x_73:
        /* <DEDUP_REMOVED lines=22> */
.L_x_79:
[----:B------:R-:W-:Y:S05]  /*1a20*/  BSYNC.RECONVERGENT B1 ;  /* 0x0000000000017941 */ /* 0x000fea0003800200 */
.L_x_78:
[----:B------:R-:W-:Y:S01]  /*1a30*/  IMAD.SHL.U32 R4, R4, 0x100000, RZ ;  /* 0x0010000004047824 */ /* 0x000fe200078e00ff */
[----:B------:R-:W-:-:S04]  /*1a40*/  LEA R8, R8, 0x3b800000, 0x17 ;  /* 0x3b80000008087811 */ /* 0x000fc800078eb8ff */
[----:B------:R-:W-:-:S07]  /*1a50*/  LOP3.LUT R8, R8, R4, R15, 0xfe, !PT ;  /* 0x0000000408087212 */ /* 0x000fce00078efe0f */
.L_x_77:
[----:B------:R-:W-:Y:S05]  /*1a60*/  BSYNC.RECONVERGENT B0 ;  /* 0x0000000000007941 */ /* 0x000fea0003800200 */
.L_x_76:
        /* <DEDUP_REMOVED lines=16> */
.L_x_82:
[----:B------:R-:W-:-:S04]  /*1b70*/  SHF.R.U32.HI R8, RZ, 0x18, R8 ;  /* 0x00000018ff087819 */ /* 0x000fc80000011608 */
[----:B------:R-:W-:-:S04]  /*1b80*/  LOP3.LUT R8, R9, 0x80, R8, 0xf8, !PT ;  /* 0x0000008009087812 */ /* 0x000fc800078ef808 */
[----:B------:R-:W-:-:S07]  /*1b90*/  PRMT R4, R8, 0x7610, R4 ;  /* 0x0000761008047816 */ /* 0x000fce0000000004 */
.L_x_81:
[----:B------:R-:W-:Y:S05]  /*1ba0*/  BSYNC.RECONVERGENT B0 ;  /* 0x0000000000007941 */ /* 0x000fea0003800200 */
.L_x_80:
        /* <DEDUP_REMOVED lines=22> */
.L_x_86:
[----:B------:R-:W-:Y:S05]  /*1d10*/  BSYNC.RECONVERGENT B1 ;  /* 0x0000000000017941 */ /* 0x000fea0003800200 */
.L_x_85:
[----:B------:R-:W-:Y:S01]  /*1d20*/  IMAD.SHL.U32 R5, R5, 0x100000, RZ ;  /* 0x0010000005057824 */ /* 0x000fe200078e00ff */
[----:B------:R-:W-:-:S04]  /*1d30*/  LEA R8, R8, 0x3b800000, 0x17 ;  /* 0x3b80000008087811 */ /* 0x000fc800078eb8ff */
[----:B------:R-:W-:-:S07]  /*1d40*/  LOP3.LUT R8, R8, R5, R12, 0xfe, !PT ;  /* 0x0000000508087212 */ /* 0x000fce00078efe0c */
.L_x_84:
[----:B------:R-:W-:Y:S05]  /*1d50*/  BSYNC.RECONVERGENT B0 ;  /* 0x0000000000007941 */ /* 0x000fea0003800200 */
.L_x_83:
        /* <DEDUP_REMOVED lines=17> */
.L_x_89:
[----:B------:R-:W-:-:S04]  /*1e70*/  SHF.R.U32.HI R8, RZ, 0x18, R8 ;  /* 0x00000018ff087819 */ /* 0x000fc80000011608 */
[----:B------:R-:W-:-:S07]  /*1e80*/  LOP3.LUT R5, R5, 0x80, R8, 0xf8, !PT ;  /* 0x0000008005057812 */ /* 0x000fce00078ef808 */
.L_x_88:
[----:B------:R-:W-:Y:S05]  /*1e90*/  BSYNC.RECONVERGENT B0 ;  /* 0x0000000000007941 */ /* 0x000fea0003800200 */
.L_x_87:
[----:B------:R-:W-:Y:S02]  /*1ea0*/  LOP3.LUT R5, R5, 0xffff, RZ, 0xc0, !PT ;  /* 0x0000ffff05057812 */ /* 0x000fe400078ec0ff */
[----:B------:R-:W-:Y:S02]  /*1eb0*/  LOP3.LUT R4, R4, 0xffff, RZ, 0xc0, !PT ;  /* 0x0000ffff04047812 */ /* 0x000fe400078ec0ff */
[----:B------:R-:W-:Y:S02]  /*1ec0*/  LOP3.LUT R8, R6, 0xffff, RZ, 0xc0, !PT ;  /* 0x0000ffff06087812 */ /* 0x000fe400078ec0ff */
[----:B------:R-:W-:Y:S02]  /*1ed0*/  PRMT R6, R4, 0x3340, R5 ;  /* 0x0000334004067816 */ /* 0x000fe40000000005 */
[----:B------:R-:W-:Y:S02]  /*1ee0*/  IADD3 R4, P0, PT, R2, UR29, RZ ;  /* 0x0000001d02047c10 */ /* 0x000fe4000ff1e0ff */
[----:B------:R-:W-:-:S02]  /*1ef0*/  LOP3.LUT R7, R7, 0xffff, RZ, 0xc0, !PT ;  /* 0x0000ffff07077812 */ /* 0x000fc400078ec0ff */
[----:B------:R-:W-:Y:S02]  /*1f00*/  IADD3.X R5, PT, PT, R11, UR30, RZ, P0, !PT ;  /* 0x0000001e0b057c10 */ /* 0x000fe400087fe4ff */
[----:B------:R-:W-:Y:S02]  /*1f10*/  IADD3 R3, P0, PT, R3, UR4, RZ ;  /* 0x0000000403037c10 */ /* 0x000fe4000ff1e0ff */
[----:B------:R-:W-:-:S03]  /*1f20*/  PRMT R7, R7, 0x3340, R8 ;  /* 0x0000334007077816 */ /* 0x000fc60000000008 */
[----:B------:R-:W-:Y:S01]  /*1f30*/  IMAD.SHL.U32 R2, R3, 0x4, RZ ;  /* 0x0000000403027824 */ /* 0x000fe200078e00ff */
[----:B------:R-:W-:Y:S01]  /*1f40*/  PRMT R7, R7, 0x5410, R6 ;  /* 0x0000541007077816 */ /* 0x000fe20000000006 */
[----:B------:R-:W-:Y:S01]  /*1f50*/  IMAD.X R0, RZ, RZ, R0, P0 ;  /* 0x000000ffff007224 */ /* 0x000fe200000e0600 */
[C---:B------:R-:W-:Y:S02]  /*1f60*/  LOP3.LUT P0, RZ, R3.reuse, 0xffffc000, RZ, 0xc0, !PT ;  /* 0xffffc00003ff7812 */ /* 0x040fe4000780c0ff */
[----:B------:R-:W-:Y:S01]  /*1f70*/  ISETP.LT.U32.AND P1, PT, R2, UR28, PT ;  /* 0x0000001c02007c0c */ /* 0x000fe2000bf21070 */
[----:B------:R1:W-:Y:S01]  /*1f80*/  STG.E desc[UR16][R4.64], R7 ;  /* 0x0000000704007986 */ /* 0x0003e2000c101910 */
[----:B------:R-:W-:Y:S02]  /*1f90*/  SHF.L.U64.HI R2, R3, 0x2, R0 ;  /* 0x0000000203027819 */ /* 0x000fe40000010200 */
[----:B------:R-:W-:Y:S02]  /*1fa0*/  LOP3.LUT P0, RZ, R0, 0x3fffffff, RZ, 0xc0, P0 ;  /* 0x3fffffff00ff7812 */ /* 0x000fe4000000c0ff */
[----:B------:R-:W-:-:S13]  /*1fb0*/  ISETP.LT.AND.EX P1, PT, R2, UR15, PT, P1 ;  /* 0x0000000f02007c0c */ /* 0x000fda000bf21310 */
[----:B-1----:R-:W-:Y:S05]  /*1fc0*/  @!P0 BRA P1, `(.L_x_90) ;  /* 0xfffffff000a08947 */ /* 0x002fea000083ffff */
[----:B------:R-:W-:Y:S05]  /*1fd0*/  EXIT ;  /* 0x000000000000794d */ /* 0x000fea0003800000 */
.L_x_91:
        /* <DEDUP_REMOVED lines=10> */
.L_x_7484:


//--------------------- .text._ZN2at6native55_GLOBAL__N__de093ff9_22_ForeachBinaryOpList_cu_a911ec4325multi_tensor_apply_kernelINS1_18TensorListMetadataILi2EEENS1_11CopyFunctorIN3c1015Float8_e5m2fnuzENS6_13Float8_e4m3fnELi2ELi1ELi1EEEJNS0_4CopyIS7_S8_EEEEEvT_T0_DpT1_ --------------------------
	.section	.text._ZN2at6native55_GLOBAL__N__de093ff9_22_ForeachBinaryOpList_cu_a911ec4325multi_tensor_apply_kernelINS1_18TensorListMetadataILi2EEENS1_11CopyFunctorIN3c1015Float8_e5m2fnuzENS6_13Float8_e4m3fnELi2ELi1ELi1EEEJNS0_4CopyIS7_S8_EEEEEvT_T0_DpT1_,"ax",@progbits
	.align	128
.text._ZN2at6native55_GLOBAL__N__de093ff9_22_ForeachBinaryOpList_cu_a911ec4325multi_tensor_apply_kernelINS1_18TensorListMetadataILi2EEENS1_11CopyFunctorIN3c1015Float8_e5m2fnuzENS6_13Float8_e4m3fnELi2ELi1ELi1EEEJNS0_4CopyIS7_S8_EEEEEvT_T0_DpT1_:
        .type           _ZN2at6native55_GLOBAL__N__de093ff9_22_ForeachBinaryOpList_cu_a911ec4325multi_tensor_apply_kernelINS1_18TensorListMetadataILi2EEENS1_11CopyFunctorIN3c1015Float8_e5m2fnuzENS6_13Float8_e4m3fnELi2ELi1ELi1EEEJNS0_4CopyIS7_S8_EEEEEvT_T0_DpT1_,@function
        .size           _ZN2at6native55_GLOBAL__N__de093ff9_22_ForeachBinaryOpList_cu_a911ec4325multi_tensor_apply_kernelINS1_18TensorListMetadataILi2EEENS1_11CopyFunctorIN3c1015Float8_e5m2fnuzENS6_13Float8_e4m3fnELi2ELi1ELi1EEEJNS0_4CopyIS7_S8_EEEEEvT_T0_DpT1_,(.L_x_7485 - _ZN2at6native55_GLOBAL__N__de093ff9_22_ForeachBinaryOpList_cu_a911ec4325multi_tensor_apply_kernelINS1_18TensorListMetadataILi2EEENS1_11CopyFunctorIN3c1015Float8_e5m2fnuzENS6_13Float8_e4m3fnELi2ELi1ELi1EEEJNS0_4CopyIS7_S8_EEEEEvT_T0_DpT1_)
        .other          _ZN2at6native55_GLOBAL__N__de093ff9_22_ForeachBinaryOpList_cu_a911ec4325multi_tensor_apply_kernelINS1_18TensorListMetadataILi2EEENS1_11CopyFunctorIN3c1015Float8_e5m2fnuzENS6_13Float8_e4m3fnELi2ELi1ELi1EEEJNS0_4CopyIS7_S8_EEEEEvT_T0_DpT1_,@"STO_CUDA_ENTRY STV_DEFAULT"
_ZN2at6native55_GLOBAL__N__de093ff9_22_ForeachBinaryOpList_cu_a911ec4325multi_tensor_apply_kernelINS1_18TensorListMetadataILi2EEENS1_11CopyFunctorIN3c1015Float8_e5m2fnuzENS6_13Float8_e4m3fnELi2ELi1ELi1EEEJNS0_4CopyIS7_S8_EEEEEvT_T0_DpT1_:
        /* <DEDUP_REMOVED lines=49> */
.L_x_106:
        /* <DEDUP_REMOVED lines=10> */
[----:B------:R-:W-:Y:S01]  /*03b0*/  IMAD.MOV.U32 R7, RZ, RZ, R3 ;  /* 0x000000ffff077224 */ /* 0x000fe200078e0003 */
[----:B------:R-:W-:Y:S01]  /*03c0*/  LEA R12, P3, R11, R6, 0x1 ;  /* 0x000000060b0c7211 */ /* 0x000fe200078608ff */
[----:B------:R-:W-:Y:S02]  /*03d0*/  IMAD.U32 R14, RZ, RZ, UR18 ;  /* 0x00000012ff0e7e24 */ /* 0x000fe4000f8e00ff */
[----:B------:R-:W-:-:S03]  /*03e0*/  IMAD.WIDE.U32 R10, R15, 0x3, R6 ;  /* 0x000000030f0a7825 */ /* 0x000fc600078e0006 */
[----:B------:R-:W-:Y:S01]  /*03f0*/  LEA.HI.X R7, R14, R3, RZ, 0x1, P3 ;  /* 0x000000030e077211 */ /* 0x000fe200018f0cff */
[----:B------:R-:W-:Y:S01]  /*0400*/  IMAD.X R13, RZ, RZ, R3, P2 ;  /* 0x000000ffff0d7224 */ /* 0x000fe200010e0603 */
[----:B------:R-:W-:Y:S01]  /*0410*/  ISETP.GE.U32.AND P3, PT, R10, UR26, PT ;  /* 0x0000001a0a007c0c */ /* 0x000fe2000bf66070 */
[----:B------:R-:W-:Y:S01]  /*0420*/  VIADD R10, R11, UR6 ;  /* 0x000000060b0a7c36 */ /* 0x000fe20008000000 */
[----:B------:R-:W-:Y:S02]  /*0430*/  ISETP.GE.U32.AND P2, PT, R12, UR26, PT ;  /* 0x0000001a0c007c0c */ /* 0x000fe4000bf46070 */
[----:B------:R-:W-:Y:S02]  /*0440*/  ISETP.GE.U32.AND.EX P1, PT, R13, UR27, PT, P1 ;  /* 0x0000001b0d007c0c */ /* 0x000fe4000bf26110 */
[----:B------:R-:W-:Y:S02]  /*0450*/  ISETP.GE.U32.AND.EX P2, PT, R7, UR27, PT, P2 ;  /* 0x0000001b07007c0c */ /* 0x000fe4000bf46120 */
[----:B------:R-:W-:-:S09]  /*0460*/  ISETP.GE.U32.AND.EX P3, PT, R10, UR27, PT, P3 ;  /* 0x0000001b0a007c0c */ /* 0x000fd2000bf66130 */
[C---:B0-----:R-:W-:Y:S02]  /*0470*/  @!P1 IADD3 R8, P4, PT, R6.reuse, UR8, RZ ;  /* 0x0000000806089c10 */ /* 0x041fe4000ff9e0ff */
[C---:B------:R-:W-:Y:S02]  /*0480*/  @!P2 IADD3 R10, P5, PT, R6.reuse, UR24, RZ ;  /* 0x00000018060aac10 */ /* 0x040fe4000ffbe0ff */
[C---:B------:R-:W-:Y:S02]  /*0490*/  @!P1 IADD3.X R9, PT, PT, R3.reuse, UR7, RZ, P4, !PT ;  /* 0x0000000703099c10 */ /* 0x040fe4000a7fe4ff */
[----:B------:R-:W-:Y:S02]  /*04a0*/  @!P3 IADD3 R12, P4, PT, R6, UR21, RZ ;  /* 0x00000015060cbc10 */ /* 0x000fe4000ff9e0ff */
[C---:B------:R-:W-:Y:S01]  /*04b0*/  @!P2 IADD3.X R11, PT, PT, R3.reuse, UR25, RZ, P5, !PT ;  /* 0x00000019030bac10 */ /* 0x040fe2000affe4ff */
[----:B------:R-:W-:Y:S01]  /*04c0*/  IMAD.MOV.U32 R7, RZ, RZ, 0x1f ;  /* 0x0000001fff077424 */ /* 0x000fe200078e00ff */
[----:B------:R-:W-:Y:S01]  /*04d0*/  @!P3 IADD3.X R13, PT, PT, R3, UR22, RZ, P4, !PT ;  /* 0x00000016030dbc10 */ /* 0x000fe2000a7fe4ff */
[----:B------:R0:W5:Y:S04]  /*04e0*/  @!P1 LDG.E.U8 R4, desc[UR16][R8.64] ;  /* 0x0000001008049981 */ /* 0x000168000c1e1100 */
[----:B------:R1:W5:Y:S04]  /*04f0*/  @!P2 LDG.E.U8 R5, desc[UR16][R10.64] ;  /* 0x000000100a05a981 */ /* 0x000368000c1e1100 */
[----:B------:R1:W5:Y:S01]  /*0500*/  @!P3 LDG.E.U8 R0, desc[UR16][R12.64] ;  /* 0x000000100c00b981 */ /* 0x000362000c1e1100 */
[----:B------:R-:W-:Y:S01]  /*0510*/  BSSY.RECONVERGENT B0, `(.L_x_93) ;  /* 0x0000021000007945 */ /* 0x000fe20003800200 */
[----:B--2---:R-:W-:-:S05]  /*0520*/  IMAD.SHL.U32 R14, R2, 0x1000000, RZ ;  /* 0x01000000020e7824 */ /* 0x004fca00078e00ff */
[C---:B------:R-:W-:Y:S02]  /*0530*/  LOP3.LUT R15, R14.reuse, 0x7f000000, RZ, 0xc0, !PT ;  /* 0x7f0000000e0f7812 */ /* 0x040fe400078ec0ff */
[----:B------:R-:W-:Y:S02]  /*0540*/  LOP3.LUT P4, RZ, R14, 0x7f000000, RZ, 0xc0, !PT ;  /* 0x7f0000000eff7812 */ /* 0x000fe4000788c0ff */
[----:B------:R-:W2:Y:S01]  /*0550*/  FLO.U32 R16, R15 ;  /* 0x0000000f00107300 */ /* 0x000ea200000e0000 */
[----:B0-----:R-:W-:-:S05]  /*0560*/  VIADD R8, R15, 0x1000000 ;  /* 0x010000000f087836 */ /* 0x001fca0000000000 */
[----:B------:R-:W-:Y:S01]  /*0570*/  SHF.R.S32.HI R8, RZ, 0x8, R8 ;  /* 0x00000008ff087819 */ /* 0x000fe20000011408 */
[----:B--2---:R-:W-:-:S05]  /*0580*/  IMAD.MOV R16, RZ, RZ, -R16 ;  /* 0x000000ffff107224 */ /* 0x004fca00078e0a10 */
[----:B------:R-:W-:-:S05]  /*0590*/  VIADDMNMX.U32 R16, R16, R7, 0x4, !PT ;  /* 0x0000000410107446 */ /* 0x000fca0007800007 */
[----:B------:R-:W-:-:S05]  /*05a0*/  VIADD R16, R16, 0xfffffffc ;  /* 0xfffffffc10107836 */ /* 0x000fca0000000000 */
[----:B------:R-:W-:Y:S01]  /*05b0*/  SHF.L.U32 R17, R15, R16, RZ ;  /* 0x000000100f117219 */ /* 0x000fe200000006ff */
[----:B------:R-:W-:-:S05]  /*05c0*/  IMAD.SHL.U32 R16, R16, 0x800000, RZ ;  /* 0x0080000010107824 */ /* 0x000fca00078e00ff */
[----:B------:R-:W-:-:S05]  /*05d0*/  LEA.HI R16, R17, -R16, RZ, 0x1c ;  /* 0x8000001011107211 */ /* 0x000fca00078fe0ff */
[----:B------:R-:W-:-:S05]  /*05e0*/  VIADD R9, R16, 0x3c000000 ;  /* 0x3c00000010097836 */ /* 0x000fca0000000000 */
[----:B------:R-:W-:-:S04]  /*05f0*/  LOP3.LUT R8, R9, 0x7f800000, R8, 0xf8, !PT ;  /* 0x7f80000009087812 */ /* 0x000fc800078ef808 */
[----:B------:R-:W-:Y:S01]  /*0600*/  SEL R9, R8, RZ, P4 ;  /* 0x000000ff08097207 */ /* 0x000fe20002000000 */
[----:B------:R-:W-:-:S03]  /*0610*/  IMAD.MOV.U32 R8, RZ, RZ, 0x80 ;  /* 0x00000080ff087424 */ /* 0x000fc600078e00ff */
[----:B------:R-:W-:-:S13]  /*0620*/  ISETP.GT.U32.AND P4, PT, R9, 0x477fffff, PT ;  /* 0x477fffff0900780c */ /* 0x000fda0003f84070 */
        /* <DEDUP_REMOVED lines=8> */
.L_x_95:
[----:B------:R-:W-:-:S04]  /*06b0*/  SHF.R.U32.HI R8, RZ, 0x15, R9 ;  /* 0x00000015ff087819 */ /* 0x000fc80000011609 */
[----:B------:R-:W-:-:S04]  /*06c0*/  LOP3.LUT R8, R8, 0x1, RZ, 0xc0, !PT ;  /* 0x0000000108087812 */ /* 0x000fc800078ec0ff */
[----:B------:R-:W-:-:S04]  /*06d0*/  IADD3 R8, PT, PT, R9, 0x88fffff, R8 ;  /* 0x088fffff09087810 */ /* 0x000fc80007ffe008 */
[----:B------:R-:W-:-:S04]  /*06e0*/  SHF.R.U32.HI R8, RZ, 0x15, R8 ;  /* 0x00000015ff087819 */ /* 0x000fc80000011608 */
[----:B------:R-:W-:-:S07]  /*06f0*/  LOP3.LUT R9, R8, 0xff, RZ, 0xc0, !PT ;  /* 0x000000ff08097812 */ /* 0x000fce00078ec0ff */
.L_x_96:
[----:B------:R-:W-:-:S04]  /*0700*/  LOP3.LUT R9, R9, 0x80, R2, 0xf8, !PT ;  /* 0x0000008009097812 */ /* 0x000fc800078ef802 */
[----:B------:R-:W-:-:S07]  /*0710*/  PRMT R8, R9, 0x7610, R8 ;  /* 0x0000761009087816 */ /* 0x000fce0000000008 */
.L_x_94:
[----:B------:R-:W-:Y:S05]  /*0720*/  BSYNC.RECONVERGENT B0 ;  /* 0x0000000000007941 */ /* 0x000fea0003800200 */
.L_x_93:
[----:B-----5:R-:W-:Y:S01]  /*0730*/  IMAD.SHL.U32 R13, R4, 0x1000000, RZ ;  /* 0x01000000040d7824 */ /* 0x020fe200078e00ff */
[----:B------:R-:W-:Y:S04]  /*0740*/  BSSY.RECONVERGENT B0, `(.L_x_97) ;  /* 0x000001f000007945 */ /* 0x000fe80003800200 */
[C---:B------:R-:W-:Y:S02]  /*0750*/  LOP3.LUT R9, R13.reuse, 0x7f000000, RZ, 0xc0, !PT ;  /* 0x7f0000000d097812 */ /* 0x040fe400078ec0ff */
[----:B------:R-:W-:Y:S02]  /*0760*/  LOP3.LUT P4, RZ, R13, 0x7f000000, RZ, 0xc0, !PT ;  /* 0x7f0000000dff7812 */ /* 0x000fe4000788c0ff */
[----:B------:R-:W0:Y:S02]  /*0770*/  FLO.U32 R10, R9 ;  /* 0x00000009000a7300 */ /* 0x000e2400000e0000 */
[----:B0-----:R-:W-:-:S05]  /*0780*/  IMAD.MOV R10, RZ, RZ, -R10 ;  /* 0x000000ffff0a7224 */ /* 0x001fca00078e0a0a */
[----:B------:R-:W-:-:S05]  /*0790*/  VIADDMNMX.U32 R10, R10, R7, 0x4, !PT ;  /* 0x000000040a0a7446 */ /* 0x000fca0007800007 */
[----:B------:R-:W-:-:S04]  /*07a0*/  VIADD R10, R10, 0xfffffffc ;  /* 0xfffffffc0a0a7836 */ /* 0x000fc80000000000 */
[----:B------:R-:W-:Y:S01]  /*07b0*/  IMAD.SHL.U32 R12, R10, 0x800000, RZ ;  /* 0x008000000a0c7824 */ /* 0x000fe200078e00ff */
[C---:B------:R-:W-:Y:S01]  /*07c0*/  SHF.L.U32 R11, R9.reuse, R10, RZ ;  /* 0x0000000a090b7219 */ /* 0x040fe200000006ff */
[----:B------:R-:W-:Y:S02]  /*07d0*/  VIADD R10, R9, 0x1000000 ;  /* 0x01000000090a7836 */ /* 0x000fe40000000000 */
[----:B------:R-:W-:Y:S01]  /*07e0*/  IMAD.MOV.U32 R9, RZ, RZ, 0x80 ;  /* 0x00000080ff097424 */ /* 0x000fe200078e00ff */
[----:B------:R-:W-:Y:S02]  /*07f0*/  LEA.HI R11, R11, -R12, RZ, 0x1c ;  /* 0x8000000c0b0b7211 */ /* 0x000fe400078fe0ff */
[----:B------:R-:W-:-:S03]  /*0800*/  SHF.R.S32.HI R10, RZ, 0x8, R10 ;  /* 0x00000008ff0a7819 */ /* 0x000fc6000001140a */
[----:B------:R-:W-:-:S05]  /*0810*/  VIADD R11, R11, 0x3c000000 ;  /* 0x3c0000000b0b7836 */ /* 0x000fca0000000000 */
[----:B------:R-:W-:-:S04]  /*0820*/  LOP3.LUT R10, R11, 0x7f800000, R10, 0xf8, !PT ;  /* 0x7f8000000b0a7812 */ /* 0x000fc800078ef80a */
[----:B------:R-:W-:-:S04]  /*0830*/  SEL R10, R10, RZ, P4 ;  /* 0x000000ff0a0a7207 */ /* 0x000fc80002000000 */
        /* <DEDUP_REMOVED lines=14> */
.L_x_99:
[----:B------:R-:W-:-:S07]  /*0920*/  LOP3.LUT R9, R9, 0x80, R4, 0xf8, !PT ;  /* 0x0000008009097812 */ /* 0x000fce00078ef804 */
.L_x_98:
[----:B------:R-:W-:Y:S05]  /*0930*/  BSYNC.RECONVERGENT B0 ;  /* 0x0000000000007941 */ /* 0x000fea0003800200 */
.L_x_97:
[----:B------:R-:W-:Y:S01]  /*0940*/  IMAD.SHL.U32 R14, R5, 0x1000000, RZ ;  /* 0x01000000050e7824 */ /* 0x000fe200078e00ff */
        /* <DEDUP_REMOVED lines=30> */
.L_x_102:
[----:B------:R-:W-:-:S07]  /*0b30*/  LOP3.LUT R10, R10, 0x80, R5, 0xf8, !PT ;  /* 0x000000800a0a7812 */ /* 0x000fce00078ef805 */
.L_x_101:
[----:B------:R-:W-:Y:S05]  /*0b40*/  BSYNC.RECONVERGENT B0 ;  /* 0x0000000000007941 */ /* 0x000fea0003800200 */
.L_x_100:
[----:B------:R-:W-:Y:S01]  /*0b50*/  IMAD.SHL.U32 R14, R0, 0x1000000, RZ ;  /* 0x01000000000e7824 */ /* 0x000fe200078e00ff */
[----:B------:R-:W-:Y:S04]  /*0b60*/  BSSY.RECONVERGENT B0, `(.L_x_103) ;  /* 0x000001f000007945 */ /* 0x000fe80003800200 */
[C---:B------:R-:W-:Y:S02]  /*0b70*/  LOP3.LUT R11, R14.reuse, 0x7f000000, RZ, 0xc0, !PT ;  /* 0x7f0000000e0b7812 */ /* 0x040fe400078ec0ff */
[----:B------:R-:W-:Y:S02]  /*0b80*/  LOP3.LUT P4, RZ, R14, 0x7f000000, RZ, 0xc0, !PT ;  /* 0x7f0000000eff7812 */ /* 0x000fe4000788c0ff */
[----:B------:R-:W0:Y:S02]  /*0b90*/  FLO.U32 R12, R11 ;  /* 0x0000000b000c7300 */ /* 0x000e2400000e0000 */
[----:B0-----:R-:W-:-:S05]  /*0ba0*/  IMAD.MOV R12, RZ, RZ, -R12 ;  /* 0x000000ffff0c7224 */ /* 0x001fca00078e0a0c */
[----:B------:R-:W-:-:S05]  /*0bb0*/  VIADDMNMX.U32 R7, R12, R7, 0x4, !PT ;  /* 0x000000040c077446 */ /* 0x000fca0007800007 */
[----:B------:R-:W-:Y:S02]  /*0bc0*/  VIADD R12, R7, 0xfffffffc ;  /* 0xfffffffc070c7836 */ /* 0x000fe40000000000 */
[----:B------:R-:W-:-:S03]  /*0bd0*/  VIADD R7, R11, 0x1000000 ;  /* 0x010000000b077836 */ /* 0x000fc60000000000 */
[----:B------:R-:W-:Y:S01]  /*0be0*/  SHF.L.U32 R13, R11, R12, RZ ;  /* 0x0000000c0b0d7219 */ /* 0x000fe200000006ff */
[----:B------:R-:W-:Y:S01]  /*0bf0*/  IMAD.SHL.U32 R12, R12, 0x800000, RZ ;  /* 0x008000000c0c7824 */ /* 0x000fe200078e00ff */
[----:B------:R-:W-:-:S04]  /*0c00*/  SHF.R.S32.HI R7, RZ, 0x8, R7 ;  /* 0x00000008ff077819 */ /* 0x000fc80000011407 */
[----:B------:R-:W-:-:S05]  /*0c10*/  LEA.HI R12, R13, -R12, RZ, 0x1c ;  /* 0x8000000c0d0c7211 */ /* 0x000fca00078fe0ff */
[----:B------:R-:W-:-:S05]  /*0c20*/  VIADD R12, R12, 0x3c000000 ;  /* 0x3c0000000c0c7836 */ /* 0x000fca0000000000 */
[----:B------:R-:W-:-:S04]  /*0c30*/  LOP3.LUT R7, R12, 0x7f800000, R7, 0xf8, !PT ;  /* 0x7f8000000c077812 */ /* 0x000fc800078ef807 */
[----:B------:R-:W-:Y:S01]  /*0c40*/  SEL R12, R7, RZ, P4 ;  /* 0x000000ff070c7207 */ /* 0x000fe20002000000 */
[----:B------:R-:W-:-:S03]  /*0c50*/  IMAD.MOV.U32 R7, RZ, RZ, 0x80 ;  /* 0x00000080ff077424 */ /* 0x000fc600078e00ff */
        /* <DEDUP_REMOVED lines=14> */
.L_x_105:
[----:B------:R-:W-:-:S07]  /*0d40*/  LOP3.LUT R7, R7, 0x80, R0, 0xf8, !PT ;  /* 0x0000008007077812 */ /* 0x000fce00078ef800 */
.L_x_104:
[----:B------:R-:W-:Y:S05]  /*0d50*/  BSYNC.RECONVERGENT B0 ;  /* 0x0000000000007941 */ /* 0x000fea0003800200 */
.L_x_103:
        /* <DEDUP_REMOVED lines=22> */
.L_x_92:
[----:B------:R-:W0:Y:S02]  /*0ec0*/  S2R R0, SR_TID.X ;  /* 0x0000000000007919 */ /* 0x000e240000002100 */
[----:B0-----:R-:W-:-:S03]  /*0ed0*/  IMAD.WIDE.U32 R2, R0, 0x4, RZ ;  /* 0x0000000400027825 */ /* 0x001fc600078e00ff */
[----:B------:R-:W-:-:S04]  /*0ee0*/  ISETP.GE.U32.AND P0, PT, R2, UR28, PT ;  /* 0x0000001c02007c0c */ /* 0x000fc8000bf06070 */
[----:B------:R-:W-:-:S13]  /*0ef0*/  ISETP.GE.AND.EX P0, PT, R3, UR15, PT, P0 ;  /* 0x0000000f03007c0c */ /* 0x000fda000bf06300 */
[----:B------:R-:W-:Y:S05]  /*0f00*/  @P0 EXIT ;  /* 0x000000000000094d */ /* 0x000fea0003800000 */
[----:B------:R-:W-:Y:S01]  /*0f10*/  IMAD.MOV.U32 R3, RZ, RZ, RZ ;  /* 0x000000ffff037224 */ /* 0x000fe200078e00ff */
[----:B------:R-:W0:Y:S06]  /*0f20*/  LDCU UR4, c[0x0][0x360] ;  /* 0x00006c00ff0477ac */ /* 0x000e2c0008000800 */
.L_x_120:
[C---:B------:R-:W-:Y:S01]  /*0f30*/  IMAD.SHL.U32 R2, R0.reuse, 0x4, RZ ;  /* 0x0000000400027824 */ /* 0x040fe200078e00ff */
[----:B------:R-:W-:-:S04]  /*0f40*/  SHF.L.U64.HI R13, R0, 0x2, R3 ;  /* 0x00000002000d7819 */ /* 0x000fc80000010203 */
[----:B------:R-:W-:-:S04]  /*0f50*/  IADD3 R6, P0, PT, R2, UR31, RZ ;  /* 0x0000001f02067c10 */ /* 0x000fc8000ff1e0ff */
[----:B------:R-:W-:-:S05]  /*0f60*/  IADD3.X R7, PT, PT, R13, UR32, RZ, P0, !PT ;  /* 0x000000200d077c10 */ /* 0x000fca00087fe4ff */
[----:B------:R-:W2:Y:S01]  /*0f70*/  LDG.E R8, desc[UR16][R6.64] ;  /* 0x0000001006087981 */ /* 0x000ea2000c1e1900 */
[----:B------:R-:W-:Y:S01]  /*0f80*/  IMAD.MOV.U32 R4, RZ, RZ, 0x1f ;  /* 0x0000001fff047424 */ /* 0x000fe200078e00ff */
[----:B------:R-:W-:Y:S01]  /*0f90*/  BSSY.RECONVERGENT B0, `(.L_x_107) ;  /* 0x0000025000007945 */ /* 0x000fe20003800200 */
[C---:B--2---:R-:W-:Y:S02]  /*0fa0*/  PRMT R5, R8.reuse, 0x7770, RZ ;  /* 0x0000777008057816 */ /* 0x044fe400000000ff */
[----:B------:R-:W-:-:S03]  /*0fb0*/  PRMT R7, R8, 0x7772, RZ ;  /* 0x0000777208077816 */ /* 0x000fc600000000ff */
[----:B------:R-:W-:-:S05]  /*0fc0*/  IMAD.SHL.U32 R9, R5, 0x1000000, RZ ;  /* 0x0100000005097824 */ /* 0x000fca00078e00ff */
[C---:B------:R-:W-:Y:S02]  /*0fd0*/  LOP3.LUT R10, R9.reuse, 0x7f000000, RZ, 0xc0, !PT ;  /* 0x7f000000090a7812 */ /* 0x040fe400078ec0ff */
[----:B------:R-:W-:Y:S01]  /*0fe0*/  LOP3.LUT P0, RZ, R9, 0x7f000000, RZ, 0xc0, !PT ;  /* 0x7f00000009ff7812 */ /* 0x000fe2000780c0ff */
[----:B------:R-:W-:Y:S01]  /*0ff0*/  IMAD.MOV.U32 R9, RZ, RZ, 0x80 ;  /* 0x00000080ff097424 */ /* 0x000fe200078e00ff */
[----:B------:R-:W1:Y:S01]  /*1000*/  FLO.U32 R11, R10 ;  /* 0x0000000a000b7300 */ /* 0x000e6200000e0000 */
[----:B------:R-:W-:-:S05]  /*1010*/  VIADD R6, R10, 0x1000000 ;  /* 0x010000000a067836 */ /* 0x000fca0000000000 */
[----:B------:R-:W-:Y:S01]  /*1020*/  SHF.R.S32.HI R6, RZ, 0x8, R6 ;  /* 0x00000008ff067819 */ /* 0x000fe20000011406 */
[----:B-1----:R-:W-:-:S05]  /*1030*/  IMAD.MOV R11, RZ, RZ, -R11 ;  /* 0x000000ffff0b7224 */ /* 0x002fca00078e0a0b */
[----:B------:R-:W-:-:S05]  /*1040*/  VIADDMNMX.U32 R11, R11, R4, 0x4, !PT ;  /* 0x000000040b0b7446 */ /* 0x000fca0007800004 */
[----:B------:R-:W-:-:S05]  /*1050*/  VIADD R11, R11, 0xfffffffc ;  /* 0xfffffffc0b0b7836 */ /* 0x000fca0000000000 */
[----:B------:R-:W-:Y:S01]  /*1060*/  SHF.L.U32 R12, R10, R11, RZ ;  /* 0x0000000b0a0c7219 */ /* 0x000fe200000006ff */
[----:B------:R-:W-:-:S05]  /*1070*/  IMAD.SHL.U32 R11, R11, 0x800000, RZ ;  /* 0x008000000b0b7824 */ /* 0x000fca00078e00ff */
[----:B------:R-:W-:-:S05]  /*1080*/  LEA.HI R11, R12, -R11, RZ, 0x1c ;  /* 0x8000000b0c0b7211 */ /* 0x000fca00078fe0ff */
[----:B------:R-:W-:-:S05]  /*1090*/  VIADD R11, R11, 0x3c000000 ;  /* 0x3c0000000b0b7836 */ /* 0x000fca0000000000 */
[----:B------:R-:W-:-:S04]  /*10a0*/  LOP3.LUT R6, R11, 0x7f800000, R6, 0xf8, !PT ;  /* 0x7f8000000b067812 */ /* 0x000fc800078ef806 */
[----:B------:R-:W-:Y:S02]  /*10b0*/  SEL R10, R6, RZ, P0 ;  /* 0x000000ff060a7207 */ /* 0x000fe40000000000 */
[----:B------:R-:W-:Y:S02]  /*10c0*/  PRMT R6, R8, 0x7773, RZ ;  /* 0x0000777308067816 */ /* 0x000fe400000000ff */
[----:B------:R-:W-:Y:S02]  /*10d0*/  ISETP.GT.U32.AND P0, PT, R10, 0x477fffff, PT ;  /* 0x477fffff0a00780c */ /* 0x000fe40003f04070 */
[----:B------:R-:W-:-:S11]  /*10e0*/  PRMT R8, R8, 0x7771, RZ ;  /* 0x0000777108087816 */ /* 0x000fd600000000ff */
        /* <DEDUP_REMOVED lines=8> */
.L_x_109:
[----:B------:R-:W-:-:S04]  /*1170*/  SHF.R.U32.HI R9, RZ, 0x15, R10 ;  /* 0x00000015ff097819 */ /* 0x000fc8000001160a */
[----:B------:R-:W-:-:S04]  /*1180*/  LOP3.LUT R9, R9, 0x1, RZ, 0xc0, !PT ;  /* 0x0000000109097812 */ /* 0x000fc800078ec0ff */
[----:B------:R-:W-:-:S04]  /*1190*/  IADD3 R9, PT, PT, R10, 0x88fffff, R9 ;  /* 0x088fffff0a097810 */ /* 0x000fc80007ffe009 */
[----:B------:R-:W-:-:S04]  /*11a0*/  SHF.R.U32.HI R9, RZ, 0x15, R9 ;  /* 0x00000015ff097819 */ /* 0x000fc80000011609 */
[----:B------:R-:W-:-:S07]  /*11b0*/  LOP3.LUT R10, R9, 0xff, RZ, 0xc0, !PT ;  /* 0x000000ff090a7812 */ /* 0x000fce00078ec0ff */
.L_x_110:
[----:B------:R-:W-:-:S04]  /*11c0*/  LOP3.LUT R10, R10, 0x80, R5, 0xf8, !PT ;  /* 0x000000800a0a7812 */ /* 0x000fc800078ef805 */
[----:B------:R-:W-:-:S07]  /*11d0*/  PRMT R9, R10, 0x7610, R9 ;  /* 0x000076100a097816 */ /* 0x000fce0000000009 */
.L_x_108:
[----:B0-----:R-:W-:Y:S05]  /*11e0*/  BSYNC.RECONVERGENT B0 ;  /* 0x0000000000007941 */ /* 0x001fea0003800200 */
.L_x_107:
        /* <DEDUP_REMOVED lines=31> */
.L_x_113:
[----:B------:R-:W-:-:S07]  /*13e0*/  LOP3.LUT R5, R5, 0x80, R8, 0xf8, !PT ;  /* 0x0000008005057812 */ /* 0x000fce00078ef808 */
.L_x_112:
[----:B------:R-:W-:Y:S05]  /*13f0*/  BSYNC.RECONVERGENT B0 ;  /* 0x0000000000007941 */ /* 0x000fea0003800200 */
.L_x_111:
        /* <DEDUP_REMOVED lines=11> */
[----:B------:R-:W-:Y:S01]  /*14b0*/  SHF.R.S32.HI R10, RZ, 0x8, R10 ;  /* 0x00000008ff0a7819 */ /* 0x000fe2000001140a */
[----:B------:R-:W-:-:S03]  /*14c0*/  IMAD.MOV.U32 R8, RZ, RZ, 0x80 ;  /* 0x00000080ff087424 */ /* 0x000fc600078e00ff */
[----:B------:R-:W-:-:S05]  /*14d0*/  LEA.HI R11, R12, -R11, RZ, 0x1c ;  /* 0x8000000b0c0b7211 */ /* 0x000fca00078fe0ff */
        /* <DEDUP_REMOVED lines=17> */
.L_x_116:
[----:B------:R-:W-:-:S07]  /*15f0*/  LOP3.LUT R8, R8, 0x80, R7, 0xf8, !PT ;  /* 0x0000008008087812 */ /* 0x000fce00078ef807 */
.L_x_115:
[----:B------:R-:W-:Y:S05]  /*1600*/  BSYNC.RECONVERGENT B0 ;  /* 0x0000000000007941 */ /* 0x000fea0003800200 */
.L_x_114:
        /* <DEDUP_REMOVED lines=10> */
[----:B------:R-:W-:-:S03]  /*16b0*/  VIADD R4, R7, 0x1000000 ;  /* 0x0100000007047836 */ /* 0x000fc60000000000 */
[----:B------:R-:W-:Y:S02]  /*16c0*/  LEA.HI R10, R10, -R11, RZ, 0x1c ;  /* 0x8000000b0a0a7211 */ /* 0x000fe400078fe0ff */
[----:B------:R-:W-:-:S03]  /*16d0*/  SHF.R.S32.HI R4, RZ, 0x8, R4 ;  /* 0x00000008ff047819 */ /* 0x000fc60000011404 */
        /* <DEDUP_REMOVED lines=17> */
.L_x_119:
[----:B------:R-:W-:-:S04]  /*17f0*/  LOP3.LUT R7, R7, 0x80, R6, 0xf8, !PT ;  /* 0x0000008007077812 */ /* 0x000fc800078ef806 */
[----:B------:R-:W-:-:S07]  /*1800*/  PRMT R4, R7, 0x7610, R4 ;  /* 0x0000761007047816 */ /* 0x000fce0000000004 */
.L_x_118:
[----:B------:R-:W-:Y:S05]  /*1810*/  BSYNC.RECONVERGENT B0 ;  /* 0x0000000000007941 */ /* 0x000fea0003800200 */
.L_x_117:
[----:B------:R-:W-:Y:S02]  /*1820*/  LOP3.LUT R4, R4, 0xffff, RZ, 0xc0, !PT ;  /* 0x0000ffff04047812 */ /* 0x000fe400078ec0ff */
[----:B------:R-:W-:Y:S02]  /*1830*/  LOP3.LUT R7, R8, 0xffff, RZ, 0xc0, !PT ;  /* 0x0000ffff08077812 */ /* 0x000fe400078ec0ff */
[----:B------:R-:W-:Y:S02]  /*1840*/  LOP3.LUT R5, R5, 0xffff, RZ, 0xc0, !PT ;  /* 0x0000ffff05057812 */ /* 0x000fe400078ec0ff */
[----:B------:R-:W-:Y:S02]  /*1850*/  LOP3.LUT R6, R9, 0xffff, RZ, 0xc0, !PT ;  /* 0x0000ffff09067812 */ /* 0x000fe400078ec0ff */
[----:B------:R-:W-:Y:S02]  /*1860*/  PRMT R7, R7, 0x3340, R4 ;  /* 0x0000334007077816 */ /* 0x000fe40000000004 */
[----:B------:R-:W-:-:S02]  /*1870*/  IADD3 R4, P0, PT, R2, UR29, RZ ;  /* 0x0000001d02047c10 */ /* 0x000fc4000ff1e0ff */
[----:B------:R-:W-:Y:S02]  /*1880*/  PRMT R6, R6, 0x3340, R5 ;  /* 0x0000334006067816 */ /* 0x000fe40000000005 */
[----:B------:R-:W-:Y:S02]  /*1890*/  IADD3.X R5, PT, PT, R13, UR30, RZ, P0, !PT ;  /* 0x0000001e0d057c10 */ /* 0x000fe400087fe4ff */
[----:B------:R-:W-:Y:S02]  /*18a0*/  IADD3 R0, P0, PT, R0, UR4, RZ ;  /* 0x0000000400007c10 */ /* 0x000fe4000ff1e0ff */
[----:B------:R-:W-:-:S03]  /*18b0*/  PRMT R7, R6, 0x5410, R7 ;  /* 0x0000541006077816 */ /* 0x000fc60000000007 */
[C---:B------:R-:W-:Y:S02]  /*18c0*/  IMAD.SHL.U32 R2, R0.reuse, 0x4, RZ ;  /* 0x0000000400027824 */ /* 0x040fe400078e00ff */
[----:B------:R-:W-:Y:S01]  /*18d0*/  IMAD.X R3, RZ, RZ, R3, P0 ;  /* 0x000000ffff037224 */ /* 0x000fe200000e0603 */
[----:B------:R1:W-:Y:S01]  /*18e0*/  STG.E desc[UR16][R4.64], R7 ;  /* 0x0000000704007986 */ /* 0x0003e2000c101910 */
[----:B------:R-:W-:Y:S02]  /*18f0*/  LOP3.LUT P0, RZ, R0, 0xffffc000, RZ, 0xc0, !PT ;  /* 0xffffc00000ff7812 */ /* 0x000fe4000780c0ff */
[----:B------:R-:W-:Y:S02]  /*1900*/  ISETP.LT.U32.AND P1, PT, R2, UR28, PT ;  /* 0x0000001c02007c0c */ /* 0x000fe4000bf21070 */
[----:B------:R-:W-:Y:S02]  /*1910*/  SHF.L.U64.HI R2, R0, 0x2, R3 ;  /* 0x0000000200027819 */ /* 0x000fe40000010203 */
[----:B------:R-:W-:-:S02]  /*1920*/  LOP3.LUT P0, RZ, R3, 0x3fffffff, RZ, 0xc0, P0 ;  /* 0x3fffffff03ff7812 */ /* 0x000fc4000000c0ff */
[----:B------:R-:W-:-:S13]  /*1930*/  ISETP.LT.AND.EX P1, PT, R2, UR15, PT, P1 ;  /* 0x0000000f02007c0c */ /* 0x000fda000bf21310 */
[----:B-1----:R-:W-:Y:S05]  /*1940*/  @!P0 BRA P1, `(.L_x_120) ;  /* 0xfffffff400788947 */ /* 0x002fea000083ffff */
[----:B------:R-:W-:Y:S05]  /*1950*/  EXIT ;  /* 0x000000000000794d */ /* 0x000fea0003800000 */
.L_x_121:
        /* <DEDUP_REMOVED lines=10> */
.L_x_7485:


//--------------------- .text._ZN2at6native55_GLOBAL__N__de093ff9_22_ForeachBinaryOpList_cu_a911ec4325multi_tensor_apply_kernelINS1_18TensorListMetadataILi2EEENS1_11CopyFunctorIN3c1015Float8_e5m2fnuzEbLi2ELi1ELi1EEEJNS0_4CopyIS7_bEEEEEvT_T0_DpT1_ --------------------------
	.section	.text._ZN2at6native55_GLOBAL__N__de093ff9_22_ForeachBinaryOpList_cu_a911ec4325multi_tensor_apply_kernelINS1_18TensorListMetadataILi2EEENS1_11CopyFunctorIN3c1015Float8_e5m2fnuzEbLi2ELi1ELi1EEEJNS0_4CopyIS7_bEEEEEvT_T0_DpT1_,"ax",@progbits
	.align	128
.text._ZN2at6native55_GLOBAL__N__de093ff9_22_ForeachBinaryOpList_cu_a911ec4325multi_tensor_apply_kernelINS1_18TensorListMetadataILi2EEENS1_11CopyFunctorIN3c1015Float8_e5m2fnuzEbLi2ELi1ELi1EEEJNS0_4CopyIS7_bEEEEEvT_T0_DpT1_:
        .type           _ZN2at6native55_GLOBAL__N__de093ff9_22_ForeachBinaryOpList_cu_a911ec4325multi_tensor_apply_kernelINS1_18TensorListMetadataILi2EEENS1_11CopyFunctorIN3c1015Float8_e5m2fnuzEbLi2ELi1ELi1EEEJNS0_4CopyIS7_bEEEEEvT_T0_DpT1_,@function
        .size           _ZN2at6native55_GLOBAL__N__de093ff9_22_ForeachBinaryOpList_cu_a911ec4325multi_tensor_apply_kernelINS1_18TensorListMetadataILi2EEENS1_11CopyFunctorIN3c1015Float8_e5m2fnuzEbLi2ELi1ELi1EEEJNS0_4CopyIS7_bEEEEEvT_T0_DpT1_,(.L_x_7486 - _ZN2at6native55_GLOBAL__N__de093ff9_22_ForeachBinaryOpList_cu_a911ec4325multi_tensor_apply_kernelINS1_18TensorListMetadataILi2EEENS1_11CopyFunctorIN3c1015Float8_e5m2fnuzEbLi2ELi1ELi1EEEJNS0_4CopyIS7_bEEEEEvT_T0_DpT1_)
        .other          _ZN2at6native55_GLOBAL__N__de093ff9_22_ForeachBinaryOpList_cu_a911ec4325multi_tensor_apply_kernelINS1_18TensorListMetadataILi2EEENS1_11CopyFunctorIN3c1015Float8_e5m2fnuzEbLi2ELi1ELi1EEEJNS0_4CopyIS7_bEEEEEvT_T0_DpT1_,@"STO_CUDA_ENTRY STV_DEFAULT"
_ZN2at6native55_GLOBAL__N__de093ff9_22_ForeachBinaryOpList_cu_a911ec4325multi_tensor_apply_kernelINS1_18TensorListMetadataILi2EEENS1_11CopyFunctorIN3c1015Float8_e5m2fnuzEbLi2ELi1ELi1EEEJNS0_4CopyIS7_bEEEEEvT_T0_DpT1_:
        /* <DEDUP_REMOVED lines=49> */
.L_x_136:
[C---:B------:R-:W-:Y:S01]  /*0310*/  ISETP.GE.U32.AND P0, PT, R0.reuse, UR26, PT ;  /* 0x0000001a00007c0c */ /* 0x040fe2000bf06070 */
[----:B------:R-:W-:Y:S01]  /*0320*/  IMAD.U32 R13, RZ, RZ, UR18 ;  /* 0x00000012ff0d7e24 */ /* 0x000fe2000f8e00ff */
[----:B------:R-:W-:Y:S01]  /*0330*/  IADD3 R7, P3, PT, R0, UR18, RZ ;  /* 0x0000001200077c10 */ /* 0x000fe2000ff7e0ff */
[----:B------:R-:W-:Y:S01]  /*0340*/  IMAD.MOV.U32 R10, RZ, RZ, R0 ;  /* 0x000000ffff0a7224 */ /* 0x000fe200078e0000 */
[----:B------:R-:W-:Y:S01]  /*0350*/  ISETP.GE.U32.AND.EX P0, PT, R3, UR27, PT, P0 ;  /* 0x0000001b03007c0c */ /* 0x000fe2000bf06100 */
[--C-:B------:R-:W-:Y:S01]  /*0360*/  IMAD.MOV.U32 R11, RZ, RZ, R3.reuse ;  /* 0x000000ffff0b7224 */ /* 0x100fe200078e0003 */
[----:B------:R-:W-:Y:S01]  /*0370*/  ISETP.GE.U32.AND P1, PT, R7, UR26, PT ;  /* 0x0000001a07007c0c */ /* 0x000fe2000bf26070 */
[----:B------:R-:W-:Y:S02]  /*0380*/  IMAD.X R12, RZ, RZ, R3, P3 ;  /* 0x000000ffff0c7224 */ /* 0x000fe400018e0603 */
[----:B------:R-:W-:Y:S02]  /*0390*/  IMAD.U32 R7, RZ, RZ, UR18 ;  /* 0x00000012ff077e24 */ /* 0x000fe4000f8e00ff */
[----:B------:R-:W-:Y:S01]  /*03a0*/  IMAD.WIDE.U32 R10, R13, 0x3, R10 ;  /* 0x000000030d0a7825 */ /* 0x000fe200078e000a */
[----:B------:R-:W-:-:S02]  /*03b0*/  ISETP.GE.U32.AND.EX P1, PT, R12, UR27, PT, P1 ;  /* 0x0000001b0c007c0c */ /* 0x000fc4000bf26110 */
[----:B------:R-:W-:Y:S01]  /*03c0*/  LEA R7, P3, R7, R0, 0x1 ;  /* 0x0000000007077211 */ /* 0x000fe200078608ff */
[----:B------:R-:W-:Y:S02]  /*03d0*/  IMAD.U32 R12, RZ, RZ, UR18 ;  /* 0x00000012ff0c7e24 */ /* 0x000fe4000f8e00ff */
[----:B------:R-:W-:-:S04]  /*03e0*/  @!P0 IADD3 R8, P2, PT, R0, UR31, RZ ;  /* 0x0000001f00088c10 */ /* 0x000fc8000ff5e0ff */
[----:B------:R-:W-:-:S05]  /*03f0*/  @!P0 IADD3.X R9, PT, PT, R3, UR32, RZ, P2, !PT ;  /* 0x0000002003098c10 */ /* 0x000fca00097fe4ff */
[----:B------:R0:W2:Y:S01]  /*0400*/  @!P0 LDG.E.U8 R2, desc[UR16][R8.64] ;  /* 0x0000001008028981 */ /* 0x0000a2000c1e1100 */
[----:B------:R-:W-:Y:S01]  /*0410*/  ISETP.GE.U32.AND P2, PT, R7, UR26, PT ;  /* 0x0000001a07007c0c */ /* 0x000fe2000bf46070 */
[----:B------:R-:W-:Y:S01]  /*0420*/  UMOV UR6, URZ ;  /* 0x000000ff00067c82 */ /* 0x000fe20008000000 */
[----:B------:R-:W-:Y:S02]  /*0430*/  LEA.HI.X R7, R12, R3, RZ, 0x1, P3 ;  /* 0x000000030c077211 */ /* 0x000fe400018f0cff */
[----:B------:R-:W-:Y:S01]  /*0440*/  ISETP.GE.U32.AND P3, PT, R10, UR26, PT ;  /* 0x0000001a0a007c0c */ /* 0x000fe2000bf66070 */
[----:B------:R-:W-:Y:S01]  /*0450*/  VIADD R10, R11, UR6 ;  /* 0x000000060b0a7c36 */ /* 0x000fe20008000000 */
[----:B------:R-:W-:-:S04]  /*0460*/  ISETP.GE.U32.AND.EX P2, PT, R7, UR27, PT, P2 ;  /* 0x0000001b07007c0c */ /* 0x000fc8000bf46120 */
[----:B------:R-:W-:Y:S02]  /*0470*/  ISETP.GE.U32.AND.EX P3, PT, R10, UR27, PT, P3 ;  /* 0x0000001b0a007c0c */ /* 0x000fe4000bf66130 */
[----:B------:R-:W-:-:S04]  /*0480*/  @!P1 IADD3 R10, P4, PT, R0, UR8, RZ ;  /* 0x00000008000a9c10 */ /* 0x000fc8000ff9e0ff */
[----:B------:R-:W-:-:S03]  /*0490*/  @!P1 IADD3.X R11, PT, PT, R3, UR7, RZ, P4, !PT ;  /* 0x00000007030b9c10 */ /* 0x000fc6000a7fe4ff */
[C---:B------:R-:W-:Y:S02]  /*04a0*/  @!P2 IADD3 R12, P5, PT, R0.reuse, UR24, RZ ;  /* 0x00000018000cac10 */ /* 0x040fe4000ffbe0ff */
[----:B------:R1:W5:Y:S02]  /*04b0*/  @!P1 LDG.E.U8 R4, desc[UR16][R10.64] ;  /* 0x000000100a049981 */ /* 0x000364000c1e1100 */
[----:B0-----:R-:W-:Y:S02]  /*04c0*/  @!P3 IADD3 R8, P4, PT, R0, UR21, RZ ;  /* 0x000000150008bc10 */ /* 0x001fe4000ff9e0ff */
[C---:B------:R-:W-:Y:S02]  /*04d0*/  @!P2 IADD3.X R13, PT, PT, R3.reuse, UR25, RZ, P5, !PT ;  /* 0x00000019030dac10 */ /* 0x040fe4000affe4ff */
[----:B------:R-:W-:-:S03]  /*04e0*/  @!P3 IADD3.X R9, PT, PT, R3, UR22, RZ, P4, !PT ;  /* 0x000000160309bc10 */ /* 0x000fc6000a7fe4ff */
[----:B------:R1:W5:Y:S04]  /*04f0*/  @!P2 LDG.E.U8 R5, desc[UR16][R12.64] ;  /* 0x000000100c05a981 */ /* 0x000368000c1e1100 */
[----:B------:R1:W5:Y:S01]  /*0500*/  @!P3 LDG.E.U8 R6, desc[UR16][R8.64] ;  /* 0x000000100806b981 */ /* 0x000362000c1e1100 */
[----:B------:R-:W-:Y:S01]  /*0510*/  BSSY.RECONVERGENT B0, `(.L_x_123) ;  /* 0x0000014000007945 */ /* 0x000fe20003800200 */
[----:B------:R-:W-:Y:S01]  /*0520*/  IMAD.MOV.U32 R7, RZ, RZ, 0x80 ;  /* 0x00000080ff077424 */ /* 0x000fe200078e00ff */
[----:B--2---:R-:W0:Y:S02]  /*0530*/  I2F.S8 R14, R2 ;  /* 0x00000002000e7306 */ /* 0x004e240000001400 */
[----:B0-----:R-:W-:-:S04]  /*0540*/  LOP3.LUT R15, R14, 0x7fffffff, RZ, 0xc0, !PT ;  /* 0x7fffffff0e0f7812 */ /* 0x001fc800078ec0ff */
        /* <DEDUP_REMOVED lines=9> */
.L_x_125:
[----:B------:R-:W-:-:S04]  /*05e0*/  SHF.R.U32.HI R7, RZ, 0x15, R14 ;  /* 0x00000015ff077819 */ /* 0x000fc8000001160e */
[----:B------:R-:W-:-:S04]  /*05f0*/  LOP3.LUT R7, R7, 0x1, RZ, 0xc0, !PT ;  /* 0x0000000107077812 */ /* 0x000fc800078ec0ff */
[----:B------:R-:W-:-:S04]  /*0600*/  IADD3 R7, PT, PT, R14, 0x88fffff, R7 ;  /* 0x088fffff0e077810 */ /* 0x000fc80007ffe007 */
[----:B------:R-:W-:-:S04]  /*0610*/  SHF.R.U32.HI R7, RZ, 0x15, R7 ;  /* 0x00000015ff077819 */ /* 0x000fc80000011607 */
[----:B------:R-:W-:-:S07]  /*0620*/  LOP3.LUT R8, R7, 0xff, RZ, 0xc0, !PT ;  /* 0x000000ff07087812 */ /* 0x000fce00078ec0ff */
.L_x_126:
[----:B------:R-:W-:-:S04]  /*0630*/  SHF.R.U32.HI R7, RZ, 0x18, R14 ;  /* 0x00000018ff077819 */ /* 0x000fc8000001160e */
[----:B------:R-:W-:-:S07]  /*0640*/  LOP3.LUT R7, R8, 0x80, R7, 0xf8, !PT ;  /* 0x0000008008077812 */ /* 0x000fce00078ef807 */
.L_x_124:
[----:B------:R-:W-:Y:S05]  /*0650*/  BSYNC.RECONVERGENT B0 ;  /* 0x0000000000007941 */ /* 0x000fea0003800200 */
.L_x_123:
[----:B-----5:R-:W0:Y:S01]  /*0660*/  I2F.S8 R11, R4 ;  /* 0x00000004000b7306 */ /* 0x020e220000001400 */
[----:B------:R-:W-:Y:S01]  /*0670*/  BSSY.RECONVERGENT B0, `(.L_x_127) ;  /* 0x0000013000007945 */ /* 0x000fe20003800200 */
[----:B------:R-:W-:Y:S01]  /*0680*/  IMAD.MOV.U32 R8, RZ, RZ, 0x80 ;  /* 0x00000080ff087424 */ /* 0x000fe200078e00ff */
[----:B0-----:R-:W-:-:S04]  /*0690*/  LOP3.LUT R9, R11, 0x7fffffff, RZ, 0xc0, !PT ;  /* 0x7fffffff0b097812 */ /* 0x001fc800078ec0ff */
        /* <DEDUP_REMOVED lines=14> */
.L_x_129:
[----:B------:R-:W-:-:S04]  /*0780*/  SHF.R.U32.HI R9, RZ, 0x18, R11 ;  /* 0x00000018ff097819 */ /* 0x000fc8000001160b */
[----:B------:R-:W-:-:S07]  /*0790*/  LOP3.LUT R8, R8, 0x80, R9, 0xf8, !PT ;  /* 0x0000008008087812 */ /* 0x000fce00078ef809 */
.L_x_128:
[----:B------:R-:W-:Y:S05]  /*07a0*/  BSYNC.RECONVERGENT B0 ;  /* 0x0000000000007941 */ /* 0x000fea0003800200 */
.L_x_127:
[----:B------:R-:W0:Y:S01]  /*07b0*/  I2F.S8 R12, R5 ;  /* 0x00000005000c7306 */ /* 0x000e220000001400 */
        /* <DEDUP_REMOVED lines=17> */
.L_x_132:
[----:B------:R-:W-:-:S04]  /*08d0*/  SHF.R.U32.HI R10, RZ, 0x18, R12 ;  /* 0x00000018ff0a7819 */ /* 0x000fc8000001160c */
[----:B------:R-:W-:-:S07]  /*08e0*/  LOP3.LUT R9, R9, 0x80, R10, 0xf8, !PT ;  /* 0x0000008009097812 */ /* 0x000fce00078ef80a */
.L_x_131:
[----:B------:R-:W-:Y:S05]  /*08f0*/  BSYNC.RECONVERGENT B0 ;  /* 0x0000000000007941 */ /* 0x000fea0003800200 */
.L_x_130:
        /* <DEDUP_REMOVED lines=17> */
.L_x_135:
[----:B------:R-:W-:-:S04]  /*0a10*/  SHF.R.U32.HI R11, RZ, 0x18, R11 ;  /* 0x00000018ff0b7819 */ /* 0x000fc8000001160b */
[----:B------:R-:W-:-:S04]  /*0a20*/  LOP3.LUT R10, R10, 0x80, R11, 0xf8, !PT ;  /* 0x000000800a0a7812 */ /* 0x000fc800078ef80b */
[----:B------:R-:W-:-:S07]  /*0a30*/  PRMT R18, R10, 0x7610, R18 ;  /* 0x000076100a127816 */ /* 0x000fce0000000012 */
.L_x_134:
[----:B------:R-:W-:Y:S05]  /*0a40*/  BSYNC.RECONVERGENT B0 ;  /* 0x0000000000007941 */ /* 0x000fea0003800200 */
.L_x_133:
        /* <DEDUP_REMOVED lines=22> */
.L_x_122:
[----:B------:R-:W0:Y:S02]  /*0bb0*/  S2R R0, SR_TID.X ;  /* 0x0000000000007919 */ /* 0x000e240000002100 */
[----:B0-----:R-:W-:-:S03]  /*0bc0*/  IMAD.WIDE.U32 R2, R0, 0x4, RZ ;  /* 0x0000000400027825 */ /* 0x001fc600078e00ff */
[----:B------:R-:W-:-:S04]  /*0bd0*/  ISETP.GE.U32.AND P0, PT, R2, UR28, PT ;  /* 0x0000001c02007c0c */ /* 0x000fc8000bf06070 */
[----:B------:R-:W-:-:S13]  /*0be0*/  ISETP.GE.AND.EX P0, PT, R3, UR15, PT, P0 ;  /* 0x0000000f03007c0c */ /* 0x000fda000bf06300 */
[----:B------:R-:W-:Y:S05]  /*0bf0*/  @P0 EXIT ;  /* 0x000000000000094d */ /* 0x000fea0003800000 */
[----:B------:R-:W-:Y:S01]  /*0c00*/  IMAD.MOV.U32 R3, RZ, RZ, RZ ;  /* 0x000000ffff037224 */ /* 0x000fe200078e00ff */
[----:B------:R-:W0:Y:S06]  /*0c10*/  LDCU UR4, c[0x0][0x360] ;  /* 0x00006c00ff0477ac */ /* 0x000e2c0008000800 */
.L_x_150:
[C---:B------:R-:W-:Y:S01]  /*0c20*/  IMAD.SHL.U32 R2, R0.reuse, 0x4, RZ ;  /* 0x0000000400027824 */ /* 0x040fe200078e00ff */
[----:B------:R-:W-:-:S04]  /*0c30*/  SHF.L.U64.HI R10, R0, 0x2, R3 ;  /* 0x00000002000a7819 */ /* 0x000fc80000010203 */
[----:B------:R-:W-:-:S04]  /*0c40*/  IADD3 R8, P0, PT, R2, UR31, RZ ;  /* 0x0000001f02087c10 */ /* 0x000fc8000ff1e0ff */
[----:B------:R-:W-:-:S05]  /*0c50*/  IADD3.X R9, PT, PT, R10, UR32, RZ, P0, !PT ;  /* 0x000000200a097c10 */ /* 0x000fca00087fe4ff */
[----:B------:R-:W2:Y:S01]  /*0c60*/  LDG.E R8, desc[UR16][R8.64] ;  /* 0x0000001008087981 */ /* 0x000ea2000c1e1900 */
[----:B------:R-:W-:Y:S01]  /*0c70*/  BSSY.RECONVERGENT B0, `(.L_x_137) ;  /* 0x0000017000007945 */ /* 0x000fe20003800200 */
[----:B------:R-:W-:Y:S01]  /*0c80*/  IMAD.MOV.U32 R5, RZ, RZ, 0x80 ;  /* 0x00000080ff057424 */ /* 0x000fe200078e00ff */
[----:B--2---:R-:W1:Y:S01]  /*0c90*/  I2F.S8 R12, R8 ;  /* 0x00000008000c7306 */ /* 0x004e620000001400 */
[C---:B------:R-:W-:Y:S02]  /*0ca0*/  PRMT R4, R8.reuse, 0x7773, RZ ;  /* 0x0000777308047816 */ /* 0x040fe400000000ff */
[C---:B------:R-:W-:Y:S02]  /*0cb0*/  PRMT R7, R8.reuse, 0x7772, RZ ;  /* 0x0000777208077816 */ /* 0x040fe400000000ff */
[----:B------:R-:W-:Y:S02]  /*0cc0*/  PRMT R11, R8, 0x7771, RZ ;  /* 0x00007771080b7816 */ /* 0x000fe400000000ff */
[----:B-1----:R-:W-:-:S04]  /*0cd0*/  LOP3.LUT R6, R12, 0x7fffffff, RZ, 0xc0, !PT ;  /* 0x7fffffff0c067812 */ /* 0x002fc800078ec0ff */
        /* <DEDUP_REMOVED lines=9> */
.L_x_139:
[----:B------:R-:W-:-:S04]  /*0d70*/  SHF.R.U32.HI R5, RZ, 0x15, R12 ;  /* 0x00000015ff057819 */ /* 0x000fc8000001160c */
[----:B------:R-:W-:-:S04]  /*0d80*/  LOP3.LUT R5, R5, 0x1, RZ, 0xc0, !PT ;  /* 0x0000000105057812 */ /* 0x000fc800078ec0ff */
[----:B------:R-:W-:-:S04]  /*0d90*/  IADD3 R5, PT, PT, R12, 0x88fffff, R5 ;  /* 0x088fffff0c057810 */ /* 0x000fc80007ffe005 */
[----:B------:R-:W-:-:S04]  /*0da0*/  SHF.R.U32.HI R5, RZ, 0x15, R5 ;  /* 0x00000015ff057819 */ /* 0x000fc80000011605 */
[----:B------:R-:W-:-:S07]  /*0db0*/  LOP3.LUT R6, R5, 0xff, RZ, 0xc0, !PT ;  /* 0x000000ff05067812 */ /* 0x000fce00078ec0ff */
.L_x_140:
[----:B------:R-:W-:-:S04]  /*0dc0*/  SHF.R.U32.HI R5, RZ, 0x18, R12 ;  /* 0x00000018ff057819 */ /* 0x000fc8000001160c */
[----:B------:R-:W-:-:S07]  /*0dd0*/  LOP3.LUT R5, R6, 0x80, R5, 0xf8, !PT ;  /* 0x0000008006057812 */ /* 0x000fce00078ef805 */
.L_x_138:
[----:B0-----:R-:W-:Y:S05]  /*0de0*/  BSYNC.RECONVERGENT B0 ;  /* 0x0000000000007941 */ /* 0x001fea0003800200 */
.L_x_137:
        /* <DEDUP_REMOVED lines=18> */
.L_x_143:
[----:B------:R-:W-:-:S04]  /*0f10*/  SHF.R.U32.HI R9, RZ, 0x18, R11 ;  /* 0x00000018ff097819 */ /* 0x000fc8000001160b */
[----:B------:R-:W-:-:S07]  /*0f20*/  LOP3.LUT R6, R6, 0x80, R9, 0xf8, !PT ;  /* 0x0000008006067812 */ /* 0x000fce00078ef809 */
.L_x_142:
[----:B------:R-:W-:Y:S05]  /*0f30*/  BSYNC.RECONVERGENT B0 ;  /* 0x0000000000007941 */ /* 0x000fea0003800200 */
.L_x_141:
        /* <DEDUP_REMOVED lines=17> */
.L_x_146:
[----:B------:R-:W-:-:S04]  /*1050*/  SHF.R.U32.HI R8, RZ, 0x18, R12 ;  /* 0x00000018ff087819 */ /* 0x000fc8000001160c */
[----:B------:R-:W-:-:S07]  /*1060*/  LOP3.LUT R8, R7, 0x80, R8, 0xf8, !PT ;  /* 0x0000008007087812 */ /* 0x000fce00078ef808 */
.L_x_145:
[----:B------:R-:W-:Y:S05]  /*1070*/  BSYNC.RECONVERGENT B0 ;  /* 0x0000000000007941 */ /* 0x000fea0003800200 */
.L_x_144:
        /* <DEDUP_REMOVED lines=17> */
.L_x_149:
[----:B------:R-:W-:-:S04]  /*1190*/  SHF.R.U32.HI R7, RZ, 0x18, R9 ;  /* 0x00000018ff077819 */ /* 0x000fc80000011609 */
[----:B------:R-:W-:-:S07]  /*11a0*/  LOP3.LUT R7, R4, 0x80, R7, 0xf8, !PT ;  /* 0x0000008004077812 */ /* 0x000fce00078ef807 */
.L_x_148:
[----:B------:R-:W-:Y:S05]  /*11b0*/  BSYNC.RECONVERGENT B0 ;  /* 0x0000000000007941 */ /* 0x000fea0003800200 */
.L_x_147:
        /* <DEDUP_REMOVED lines=9> */
[----:B------:R-:W-:Y:S01]  /*1250*/  IMAD.SHL.U32 R2, R0, 0x4, RZ ;  /* 0x0000000400027824 */ /* 0x000fe200078e00ff */
        /* <DEDUP_REMOVED lines=10> */
.L_x_151:
        /* <DEDUP_REMOVED lines=16> */
.L_x_7486:


//--------------------- .text._ZN2at6native55_GLOBAL__N__de093ff9_22_ForeachBinaryOpList_cu_a911ec4325multi_tensor_apply_kernelINS1_18TensorListMetadataILi2EEENS1_11CopyFunctorIN3c1015Float8_e5m2fnuzENS6_8BFloat16ELi2ELi1ELi1EEEJNS0_4CopyIS7_S8_EEEEEvT_T0_DpT1_ --------------------------
	.section	.text._ZN2at6native55_GLOBAL__N__de093ff9_22_ForeachBinaryOpList_cu_a911ec4325multi_tensor_apply_kernelINS1_18TensorListMetadataILi2EEENS1_11CopyFunctorIN3c1015Float8_e5m2fnuzENS6_8BFloat16ELi2ELi1ELi1EEEJNS0_4CopyIS7_S8_EEEEEvT_T0_DpT1_,"ax",@progbits
	.align	128
.text._ZN2at6native55_GLOBAL__N__de093ff9_22_ForeachBinaryOpList_cu_a911ec4325multi_tensor_apply_kernelINS1_18TensorListMetadataILi2EEENS1_11CopyFunctorIN3c1015Float8_e5m2fnuzENS6_8BFloat16ELi2ELi1ELi1EEEJNS0_4CopyIS7_S8_EEEEEvT_T0_DpT1_:
        .type           _ZN2at6native55_GLOBAL__N__de093ff9_22_ForeachBinaryOpList_cu_a911ec4325multi_tensor_apply_kernelINS1_18TensorListMetadataILi2EEENS1_11CopyFunctorIN3c1015Float8_e5m2fnuzENS6_8BFloat16ELi2ELi1ELi1EEEJNS0_4CopyIS7_S8_EEEEEvT_T0_DpT1_,@function
        .size           _ZN2at6native55_GLOBAL__N__de093ff9_22_ForeachBinaryOpList_cu_a911ec4325multi_tensor_apply_kernelINS1_18TensorListMetadataILi2EEENS1_11CopyFunctorIN3c1015Float8_e5m2fnuzENS6_8BFloat16ELi2ELi1ELi1EEEJNS0_4CopyIS7_S8_EEEEEvT_T0_DpT1_,(.L_x_7487 - _ZN2at6native55_GLOBAL__N__de093ff9_22_ForeachBinaryOpList_cu_a911ec4325multi_tensor_apply_kernelINS1_18TensorListMetadataILi2EEENS1_11CopyFunctorIN3c1015Float8_e5m2fnuzENS6_8BFloat16ELi2ELi1ELi1EEEJNS0_4CopyIS7_S8_EEEEEvT_T0_DpT1_)
        .other          _ZN2at6native55_GLOBAL__N__de093ff9_22_ForeachBinaryOpList_cu_a911ec4325multi_tensor_apply_kernelINS1_18TensorListMetadataILi2EEENS1_11CopyFunctorIN3c1015Float8_e5m2fnuzENS6_8BFloat16ELi2ELi1ELi1EEEJNS0_4CopyIS7_S8_EEEEEvT_T0_DpT1_,@"STO_CUDA_ENTRY STV_DEFAULT"
_ZN2at6native55_GLOBAL__N__de093ff9_22_ForeachBinaryOpList_cu_a911ec4325multi_tensor_apply_kernelINS1_18TensorListMetadataILi2EEENS1_11CopyFunctorIN3c1015Float8_e5m2fnuzENS6_8BFloat16ELi2ELi1ELi1EEEJNS0_4CopyIS7_S8_EEEEEvT_T0_DpT1_:
        /* <DEDUP_REMOVED lines=10> */
[----:B--2---:R-:W-:Y:S02]  /*00a0*/  UIMAD.WIDE UR8, UR12, 0x20000, URZ ;  /* 0x000200000c0878a5 */ /* 0x004fe4000f8e02ff */
[----:B------:R-:W-:Y:S02]  /*00b0*/  UIMAD.WIDE UR12, UR12, 0x10000, URZ ;  /* 0x000100000c0c78a5 */ /* 0x000fe4000f8e02ff */
[----:B0-----:R-:W-:Y:S02]  /*00c0*/  ULOP3.LUT UR14, UR4, 0x3, URZ, 0xc0, !UPT ;  /* 0x00000003040e7892 */ /* 0x001fe4000f8ec0ff */
[----:B------:R-:W-:Y:S02]  /*00d0*/  UIADD3 UR27, UP3, UPT, UR4, -UR12, URZ ;  /* 0x8000000c041b7290 */ /* 0x000fe4000ff7e0ff */
[----:B---3--:R-:W-:-:S02]  /*00e0*/  UIADD3 UR15, UP1, UPT, UR6, UR8, URZ ;  /* 0x00000008060f7290 */ /* 0x008fc4000ff3e0ff */
[----:B------:R-:W-:Y:S02]  /*00f0*/  UIADD3.X UR16, UPT, UPT, UR5, ~UR13, URZ, UP3, !UPT ;  /* 0x8000000d05107290 */ /* 0x000fe40009ffe4ff */
[----:B----4-:R-:W-:Y:S02]  /*0100*/  UIADD3 UR28, UP2, UPT, UR10, UR12, URZ ;  /* 0x0000000c0a1c7290 */ /* 0x010fe4000ff5e0ff */
[----:B------:R-:W-:Y:S02]  /*0110*/  ULOP3.LUT UR14, UR14, 0x7, UR15, 0xf8, !UPT ;  /* 0x000000070e0e7892 */ /* 0x000fe4000f8ef80f */
[----:B------:R-:W-:Y:S02]  /*0120*/  UIADD3.X UR29, UPT, UPT, UR11, UR13, URZ, UP2, !UPT ;  /* 0x0000000d0b1d7290 */ /* 0x000fe400097fe4ff */
[----:B------:R-:W-:-:S04]  /*0130*/  ULOP3.LUT UP0, URZ, UR14, 0x3, UR28, 0xf8, !UPT ;  /* 0x000000030eff7892 */ /* 0x000fc8000f80f81c */
[----:B------:R-:W-:-:S09]  /*0140*/  ULOP3.LUT UP0, URZ, URZ, URZ, URZ, 0xfc, UP0 ;  /* 0x000000ffffff7292 */ /* 0x000fd2000800fcff */
[----:B-1----:R-:W-:Y:S05]  /*0150*/  BRA.U !UP0, `(.L_x_152) ;  /* 0x0000000908b87547 */ /* 0x002fea000b800000 */
[----:B------:R-:W-:-:S04]  /*0160*/  UISETP.GE.U32.AND UP0, UPT, UR27, 0x1, UPT ;  /* 0x000000011b00788c */ /* 0x000fc8000bf06070 */
[----:B------:R-:W-:-:S06]  /*0170*/  UISETP.GE.AND.EX UP0, UPT, UR16, URZ, UPT, UP0 ;  /* 0x000000ff1000728c */ /* 0x000fcc000bf06300 */
[----:B------:R-:W-:-:S13]  /*0180*/  PLOP3.LUT P0, PT, PT, PT, UP0, 0x80, 0x8 ;  /* 0x000000000008781c */ /* 0x000fda0003f0f008 */
[----:B------:R-:W-:Y:S05]  /*0190*/  @!P0 EXIT ;  /* 0x000000000000894d */ /* 0x000fea0003800000 */
[----:B------:R-:W0:Y:S01]  /*01a0*/  S2R R0, SR_TID.X ;  /* 0x0000000000007919 */ /* 0x000e220000002100 */
[----:B------:R-:W1:Y:S01]  /*01b0*/  LDCU UR20, c[0x0][0x360] ;  /* 0x00006c00ff1477ac */ /* 0x000e620008000800 */
[----:B------:R-:W-:Y:S02]  /*01c0*/  IMAD.U32 R2, RZ, RZ, UR8 ;  /* 0x00000008ff027e24 */ /* 0x000fe4000f8e00ff */
[----:B------:R-:W-:Y:S01]  /*01d0*/  IMAD.U32 R3, RZ, RZ, UR9 ;  /* 0x00000009ff037e24 */ /* 0x000fe2000f8e00ff */
[----:B------:R-:W-:Y:S01]  /*01e0*/  UISETP.LT.U32.AND UP0, UPT, UR27, 0x10000, UPT ;  /* 0x000100001b00788c */ /* 0x000fe2000bf01070 */
[----:B------:R-:W-:-:S03]  /*01f0*/  IMAD.MOV.U32 R13, RZ, RZ, RZ ;  /* 0x000000ffff0d7224 */ /* 0x000fc600078e00ff */
[----:B------:R-:W-:-:S04]  /*0200*/  UISETP.LT.U32.AND.EX UP0, UPT, UR16, URZ, UPT, UP0 ;  /* 0x000000ff1000728c */ /* 0x000fc8000bf01100 */
[----:B------:R-:W-:Y:S02]  /*0210*/  USEL UR25, UR27, 0x10000, UP0 ;  /* 0x000100001b197887 */ /* 0x000fe40008000000 */
[----:B------:R-:W-:Y:S02]  /*0220*/  USEL UR26, UR16, URZ, UP0 ;  /* 0x000000ff101a7287 */ /* 0x000fe40008000000 */
[----:B-1----:R-:W-:Y:S02]  /*0230*/  UIMAD.WIDE.U32 UR4, UR20, 0x2, UR12 ;  /* 0x00000002140478a5 */ /* 0x002fe4000f8e000c */
[----:B------:R-:W-:Y:S02]  /*0240*/  UIMAD.WIDE.U32 UR14, UR20, 0x3, UR12 ;  /* 0x00000003140e78a5 */ /* 0x000fe4000f8e000c */
[----:B------:R-:W-:Y:S02]  /*0250*/  UIADD3 UR23, UP1, UP2, UR10, UR12, UR20 ;  /* 0x0000000c0a177290 */ /* 0x000fe4000fa3e014 */
[----:B------:R-:W-:-:S02]  /*0260*/  UIADD3 UR24, UP0, UPT, UR10, UR4, URZ ;  /* 0x000000040a187290 */ /* 0x000fc4000ff1e0ff */
[----:B------:R-:W-:Y:S02]  /*0270*/  UIADD3 UR14, UP3, UPT, UR10, UR14, URZ ;  /* 0x0000000e0a0e7290 */ /* 0x000fe4000ff7e0ff */
[----:B------:R-:W-:Y:S02]  /*0280*/  UIADD3.X UR12, UPT, UPT, UR11, UR13, URZ, UP1, UP2 ;  /* 0x0000000d0b0c7290 */ /* 0x000fe40008fe44ff */
[----:B------:R-:W-:Y:S01]  /*0290*/  UIADD3.X UR13, UPT, UPT, UR11, UR5, URZ, UP0, !UPT ;  /* 0x000000050b0d7290 */ /* 0x000fe200087fe4ff */
[C---:B0-----:R-:W-:Y:S01]  /*02a0*/  IMAD.WIDE.U32 R2, R0.reuse, 0x2, R2 ;  /* 0x0000000200027825 */ /* 0x041fe200078e0002 */
[----:B------:R-:W-:Y:S01]  /*02b0*/  IADD3 R15, P1, PT, R0, UR20, RZ ;  /* 0x00000014000f7c10 */ /* 0x000fe2000ff3e0ff */
[----:B------:R-:W-:Y:S02]  /*02c0*/  USHF.L.U32 UR17, UR20, 0x2, URZ ;  /* 0x0000000214117899 */ /* 0x000fe400080006ff */
[----:B------:R-:W-:Y:S01]  /*02d0*/  USHF.L.U32 UR21, UR20, 0x3, URZ ;  /* 0x0000000314157899 */ /* 0x000fe200080006ff */
[----:B------:R-:W-:Y:S01]  /*02e0*/  IADD3 R10, P0, PT, R2, UR6, RZ ;  /* 0x00000006020a7c10 */ /* 0x000fe2000ff1e0ff */
[----:B------:R-:W-:Y:S01]  /*02f0*/  IMAD.X R2, RZ, RZ, RZ, P1 ;  /* 0x000000ffff027224 */ /* 0x000fe200008e06ff */
[----:B------:R-:W-:-:S02]  /*0300*/  USHF.R.U32.HI UR22, URZ, 0x1d, UR20 ;  /* 0x0000001dff167899 */ /* 0x000fc40008011614 */
[----:B------:R-:W-:Y:S01]  /*0310*/  IADD3.X R11, PT, PT, R3, UR7, RZ, P0, !PT ;  /* 0x00000007030b7c10 */ /* 0x000fe200087fe4ff */
[----:B------:R-:W-:Y:S01]  /*0320*/  UIADD3.X UR10, UPT, UPT, UR11, UR15, URZ, UP3, !UPT ;  /* 0x0000000f0b0a7290 */ /* 0x000fe20009ffe4ff */
[C---:B------:R-:W-:Y:S01]  /*0330*/  LEA R12, P0, R15.reuse, UR8, 0x1 ;  /* 0x000000080f0c7c11 */ /* 0x040fe2000f8008ff */
[----:B------:R-:W-:Y:S01]  /*0340*/  UMOV UR4, URZ ;  /* 0x000000ff00047c82 */ /* 0x000fe20008000000 */
[----:B------:R-:W-:Y:S02]  /*0350*/  UMOV UR5, URZ ;  /* 0x000000ff00057c82 */ /* 0x000fe40008000000 */
[----:B------:R-:W-:Y:S02]  /*0360*/  IADD3 R12, P1, PT, R12, UR6, RZ ;  /* 0x000000060c0c7c10 */ /* 0x000fe4000ff3e0ff */
[----:B------:R-:W-:-:S04]  /*0370*/  LEA.HI.X R15, R15, UR9, R2, 0x1, P0 ;  /* 0x000000090f0f7c11 */ /* 0x000fc800080f0c02 */
[----:B------:R-:W-:-:S07]  /*0380*/  IADD3.X R15, PT, PT, R15, UR7, RZ, P1, !PT ;  /* 0x000000070f0f7c10 */ /* 0x000fce0008ffe4ff */
.L_x_166:
[----:B------:R-:W-:Y:S01]  /*0390*/  ISETP.GE.U32.AND P0, PT, R0, UR25, PT ;  /* 0x0000001900007c0c */ /* 0x000fe2000bf06070 */
[----:B0-----:R-:W-:Y:S01]  /*03a0*/  IMAD.U32 R7, RZ, RZ, UR20 ;  /* 0x00000014ff077e24 */ /* 0x001fe2000f8e00ff */
[----:B------:R-:W-:Y:S01]  /*03b0*/  UMOV UR6, URZ ;  /* 0x000000ff00067c82 */ /* 0x000fe20008000000 */
[----:B------:R-:W-:Y:S01]  /*03c0*/  IMAD.MOV.U32 R2, RZ, RZ, R0 ;  /* 0x000000ffff027224 */ /* 0x000fe200078e0000 */
[----:B------:R-:W-:Y:S01]  /*03d0*/  ISETP.GE.U32.AND.EX P0, PT, R13, UR26, PT, P0 ;  /* 0x0000001a0d007c0c */ /* 0x000fe2000bf06100 */
[----:B------:R-:W-:Y:S02]  /*03e0*/  IMAD.MOV.U32 R3, RZ, RZ, R13 ;  /* 0x000000ffff037224 */ /* 0x000fe400078e000d */
[----:B------:R-:W-:Y:S02]  /*03f0*/  IMAD.U32 R5, RZ, RZ, UR20 ;  /* 0x00000014ff057e24 */ /* 0x000fe4000f8e00ff */
[----:B------:R-:W-:-:S03]  /*0400*/  IMAD.WIDE.U32 R2, R7, 0x3, R2 ;  /* 0x0000000307027825 */ /* 0x000fc600078e0002 */
[----:B------:R-:W-:Y:S01]  /*0410*/  LEA R4, P3, R5, R0, 0x1 ;  /* 0x0000000005047211 */ /* 0x000fe200078608ff */
[----:B------:R-:W-:Y:S01]  /*0420*/  IMAD.U32 R6, RZ, RZ, UR20 ;  /* 0x00000014ff067e24 */ /* 0x000fe2000f8e00ff */
[----:B------:R-:W-:Y:S01]  /*0430*/  ISETP.GE.U32.AND P2, PT, R2, UR25, PT ;  /* 0x0000001902007c0c */ /* 0x000fe2000bf46070 */
[----:B------:R-:W-:Y:S01]  /*0440*/  VIADD R2, R3, UR6 ;  /* 0x0000000603027c36 */ /* 0x000fe20008000000 */
[----:B------:R-:W-:Y:S01]  /*0450*/  ISETP.GE.U32.AND P1, PT, R4, UR25, PT ;  /* 0x0000001904007c0c */ /* 0x000fe2000bf26070 */
[----:B------:R-:W2:Y:S01]  /*0460*/  @!P0 LDG.E.U16 R21, desc[UR18][R10.64] ;  /* 0x000000120a158981 */ /* 0x000ea2000c1e1500 */
[----:B------:R-:W-:Y:S02]  /*0470*/  IADD3 R3, P4, PT, R0, UR20, RZ ;  /* 0x0000001400037c10 */ /* 0x000fe4000ff9e0ff */
[----:B------:R-:W-:Y:S02]  /*0480*/  LEA.HI.X R4, R6, R13, RZ, 0x1, P3 ;  /* 0x0000000d06047211 */ /* 0x000fe400018f0cff */
[----:B------:R-:W-:Y:S01]  /*0490*/  ISETP.GE.U32.AND.EX P2, PT, R2, UR26, PT, P2 ;  /* 0x0000001a02007c0c */ /* 0x000fe2000bf46120 */
[----:B------:R-:W-:Y:S01]  /*04a0*/  IMAD.X R2, RZ, RZ, R13, P4 ;  /* 0x000000ffff027224 */ /* 0x000fe200020e060d */
[----:B------:R-:W-:-:S02]  /*04b0*/  ISETP.GE.U32.AND.EX P1, PT, R4, UR26, PT, P1 ;  /* 0x0000001a04007c0c */ /* 0x000fc4000bf26110 */
[----:B------:R-:W-:-:S04]  /*04c0*/  ISETP.GE.U32.AND P3, PT, R3, UR25, PT ;  /* 0x0000001903007c0c */ /* 0x000fc8000bf66070 */
[----:B------:R-:W-:-:S05]  /*04d0*/  ISETP.GE.U32.AND.EX P3, PT, R2, UR26, PT, P3 ;  /* 0x0000001a02007c0c */ /* 0x000fca000bf66130 */
[----:B------:R-:W-:Y:S02]  /*04e0*/  @!P2 IMAD.WIDE.U32 R6, R7, 0x6, R10 ;  /* 0x000000060706a825 */ /* 0x000fe400078e000a */
[----:B------:R-:W-:Y:S02]  /*04f0*/  @!P1 IADD3 R2, P4, PT, R10, UR17, RZ ;  /* 0x000000110a029c10 */ /* 0x000fe4000ff9e0ff */
[----:B------:R-:W-:-:S03]  /*0500*/  @!P2 VIADD R7, R7, UR6 ;  /* 0x000000060707ac36 */ /* 0x000fc60008000000 */
[----:B------:R-:W-:Y:S02]  /*0510*/  @!P1 IMAD.X R3, RZ, RZ, R11, P4 ;  /* 0x000000ffff039224 */ /* 0x000fe400020e060b */
[----:B------:R-:W-:Y:S01]  /*0520*/  @!P3 IMAD.MOV.U32 R4, RZ, RZ, R12 ;  /* 0x000000ffff04b224 */ /* 0x000fe200078e000c */
[----:B------:R0:W5:Y:S01]  /*0530*/  @!P2 LDG.E.U16 R17, desc[UR18][R6.64] ;  /* 0x000000120611a981 */ /* 0x000162000c1e1500 */
[----:B------:R-:W-:-:S03]  /*0540*/  @!P3 IMAD.MOV.U32 R5, RZ, RZ, R15 ;  /* 0x000000ffff05b224 */ /* 0x000fc600078e000f */
[----:B------:R0:W5:Y:S04]  /*0550*/  @!P1 LDG.E.U16 R16, desc[UR18][R2.64] ;  /* 0x0000001202109981 */ /* 0x000168000c1e1500 */
[----:B------:R0:W5:Y:S01]  /*0560*/  @!P3 LDG.E.U16 R14, desc[UR18][R4.64] ;  /* 0x00000012040eb981 */ /* 0x000162000c1e1500 */
[----:B------:R-:W-:-:S04]  /*0570*/  UIADD3 UR4, UP0, UPT, UR17, UR4, URZ ;  /* 0x0000000411047290 */ /* 0x000fc8000ff1e0ff */
[----:B------:R-:W-:Y:S02]  /*0580*/  UIADD3.X UR5, UPT, UPT, URZ, UR5, URZ, UP0, !UPT ;  /* 0x00000005ff057290 */ /* 0x000fe400087fe4ff */
[----:B------:R-:W-:Y:S01]  /*0590*/  UISETP.GE.U32.AND UP0, UPT, UR4, UR25, UPT ;  /* 0x000000190400728c */ /* 0x000fe2000bf06070 */
[----:B------:R-:W-:Y:S03]  /*05a0*/  BSSY.RECONVERGENT B0, `(.L_x_153) ;  /* 0x0000016000007945 */ /* 0x000fe60003800200 */
[----:B------:R-:W-:Y:S01]  /*05b0*/  UISETP.GE.U32.AND.EX UP0, UPT, UR5, UR26, UPT, UP0 ;  /* 0x0000001a0500728c */ /* 0x000fe2000bf06100 */
[----:B------:R-:W-:Y:S02]  /*05c0*/  IMAD.MOV.U32 R18, RZ, RZ, 0x80 ;  /* 0x00000080ff127424 */ /* 0x000fe400078e00ff */
[----:B--2---:R-:W-:-:S05]  /*05d0*/  IMAD.U32 R9, R21, 0x10000, RZ ;  /* 0x0001000015097824 */ /* 0x004fca00078e00ff */
[----:B------:R-:W-:-:S04]  /*05e0*/  LOP3.LUT R8, R9, 0x7fffffff, RZ, 0xc0, !PT ;  /* 0x7fffffff09087812 */ /* 0x000fc800078ec0ff */
[----:B------:R-:W-:-:S13]  /*05f0*/  ISETP.GT.U32.AND P4, PT, R8, 0x477fffff, PT ;  /* 0x477fffff0800780c */ /* 0x000fda0003f84070 */
[----:B0-----:R-:W-:Y:S05]  /*0600*/  @P4 BRA `(.L_x_154) ;  /* 0x00000000003c4947 */ /* 0x001fea0003800000 */
[----:B------:R-:W-:-:S13]  /*0610*/  ISETP.GT.U32.AND P4, PT, R8, 0x37ffffff, PT ;  /* 0x37ffffff0800780c */ /* 0x000fda0003f84070 */
[----:B------:R-:W-:Y:S05]  /*0620*/  @P4 BRA `(.L_x_155) ;  /* 0x0000000000144947 */ /* 0x000fea0003800000 */
[----:B------:R-:W-:Y:S01]  /*0630*/  FADD.FTZ R2, R8, 64 ;  /* 0x4280000008027421 */ /* 0x000fe20000010000 */
[----:B------:R-:W-:-:S04]  /*0640*/  PRMT R18, RZ, 0x7610, R18 ;  /* 0x00007610ff127816 */ /* 0x000fc80000000012 */
[----:B------:R-:W-:-:S13]  /*0650*/  LOP3.LUT P4, R2, R2, 0xff, RZ, 0xc0, !PT ;  /* 0x000000ff02027812 */ /* 0x000fda000788c0ff */
[----:B------:R-:W-:Y:S05]  /*0660*/  @!P4 BRA `(.L_x_154) ;  /* 0x000000000024c947 */ /* 0x000fea0003800000 */
[----:B------:R-:W-:Y:S05]  /*0670*/  BRA `(.L_x_156) ;  /* 0x0000000000147947 */ /* 0x000fea0003800000 */
.L_x_155:
[----:B------:R-:W-:-:S04]  /*0680*/  SHF.R.U32.HI R2, RZ, 0x15, R9 ;  /* 0x00000015ff027819 */ /* 0x000fc80000011609 */
[----:B------:R-:W-:-:S04]  /*0690*/  LOP3.LUT R2, R2, 0x1, RZ, 0xc0, !PT ;  /* 0x0000000102027812 */ /* 0x000fc800078ec0ff */
[----:B------:R-:W-:-:S04]  /*06a0*/  IADD3 R2, PT, PT, R9, 0x88fffff, R2 ;  /* 0x088fffff09027810 */ /* 0x000fc80007ffe002 */
[----:B------:R-:W-:-:S04]  /*06b0*/  SHF.R.U32.HI R2, RZ, 0x15, R2 ;  /* 0x00000015ff027819 */ /* 0x000fc80000011602 */
[----:B------:R-:W-:-:S07]  /*06c0*/  LOP3.LUT R2, R2, 0xff, RZ, 0xc0, !PT ;  /* 0x000000ff02027812 */ /* 0x000fce00078ec0ff */
.L_x_156:
[----:B------:R-:W-:-:S04]  /*06d0*/  SHF.R.U32.HI R3, RZ, 0x18, R9 ;  /* 0x00000018ff037819 */ /* 0x000fc80000011609 */
[----:B------:R-:W-:-:S04]  /*06e0*/  LOP3.LUT R2, R2, 0x80, R3, 0xf8, !PT ;  /* 0x0000008002027812 */ /* 0x000fc800078ef803 */
[----:B------:R-:W-:-:S07]  /*06f0*/  PRMT R18, R2, 0x7610, R18 ;  /* 0x0000761002127816 */ /* 0x000fce0000000012 */
.L_x_154:
[----:B------:R-:W-:Y:S05]  /*0700*/  BSYNC.RECONVERGENT B0 ;  /* 0x0000000000007941 */ /* 0x000fea0003800200 */
.L_x_153:
[----:B-----5:R-:W-:Y:S01]  /*0710*/  IMAD.U32 R3, R14, 0x10000, RZ ;  /* 0x000100000e037824 */ /* 0x020fe200078e00ff */
[----:B------:R-:W-:Y:S01]  /*0720*/  BSSY.RECONVERGENT B0, `(.L_x_157) ;  /* 0x0000013000007945 */ /* 0x000fe20003800200 */
[----:B------:R-:W-:-:S03]  /*0730*/  IMAD.MOV.U32 R19, RZ, RZ, 0x80 ;  /* 0x00000080ff137424 */ /* 0x000fc600078e00ff */
        /* <DEDUP_REMOVED lines=14> */
.L_x_159:
[----:B------:R-:W-:-:S04]  /*0820*/  SHF.R.U32.HI R3, RZ, 0x18, R3 ;  /* 0x00000018ff037819 */ /* 0x000fc80000011603 */
[----:B------:R-:W-:-:S04]  /*0830*/  LOP3.LUT R2, R2, 0x80, R3, 0xf8, !PT ;  /* 0x0000008002027812 */ /* 0x000fc800078ef803 */
[----:B------:R-:W-:-:S07]  /*0840*/  PRMT R19, R2, 0x7610, R19 ;  /* 0x0000761002137816 */ /* 0x000fce0000000013 */
.L_x_158:
[----:B------:R-:W-:Y:S05]  /*0850*/  BSYNC.RECONVERGENT B0 ;  /* 0x0000000000007941 */ /* 0x000fea0003800200 */
.L_x_157:
[----:B------:R-:W-:Y:S01]  /*0860*/  IMAD.U32 R3, R16, 0x10000, RZ ;  /* 0x0001000010037824 */ /* 0x000fe200078e00ff */
        /* <DEDUP_REMOVED lines=16> */
.L_x_162:
[----:B------:R-:W-:-:S04]  /*0970*/  SHF.R.U32.HI R3, RZ, 0x18, R3 ;  /* 0x00000018ff037819 */ /* 0x000fc80000011603 */
[----:B------:R-:W-:-:S04]  /*0980*/  LOP3.LUT R2, R2, 0x80, R3, 0xf8, !PT ;  /* 0x0000008002027812 */ /* 0x000fc800078ef803 */
[----:B------:R-:W-:-:S07]  /*0990*/  PRMT R20, R2, 0x7610, R20 ;  /* 0x0000761002147816 */ /* 0x000fce0000000014 */
.L_x_161:
[----:B------:R-:W-:Y:S05]  /*09a0*/  BSYNC.RECONVERGENT B0 ;  /* 0x0000000000007941 */ /* 0x000fea0003800200 */
.L_x_160:
        /* <DEDUP_REMOVED lines=17> */
.L_x_165:
[----:B------:R-:W-:-:S04]  /*0ac0*/  SHF.R.U32.HI R3, RZ, 0x18, R3 ;  /* 0x00000018ff037819 */ /* 0x000fc80000011603 */
[----:B------:R-:W-:-:S04]  /*0ad0*/  LOP3.LUT R2, R2, 0x80, R3, 0xf8, !PT ;  /* 0x0000008002027812 */ /* 0x000fc800078ef803 */
[----:B------:R-:W-:-:S07]  /*0ae0*/  PRMT R22, R2, 0x7610, R22 ;  /* 0x0000761002167816 */ /* 0x000fce0000000016 */
.L_x_164:
[----:B------:R-:W-:Y:S05]  /*0af0*/  BSYNC.RECONVERGENT B0 ;  /* 0x0000000000007941 */ /* 0x000fea0003800200 */
.L_x_163:
[C---:B------:R-:W-:Y:S02]  /*0b00*/  @!P0 IADD3 R2, P6, PT, R0.reuse, UR28, RZ ;  /* 0x0000001c00028c10 */ /* 0x040fe4000ffde0ff */
[C---:B------:R-:W-:Y:S02]  /*0b10*/  @!P3 IADD3 R4, P5, PT, R0.reuse, UR23, RZ ;  /* 0x000000170004bc10 */ /* 0x040fe4000ffbe0ff */
[C---:B------:R-:W-:Y:S02]  /*0b20*/  @!P1 IADD3 R6, P4, PT, R0.reuse, UR24, RZ ;  /* 0x0000001800069c10 */ /* 0x040fe4000ff9e0ff */
[C---:B------:R-:W-:Y:S02]  /*0b30*/  @!P0 IADD3.X R3, PT, PT, R13.reuse, UR29, RZ, P6, !PT ;  /* 0x0000001d0d038c10 */ /* 0x040fe4000b7fe4ff */
[----:B------:R-:W-:Y:S02]  /*0b40*/  @!P2 IADD3 R8, P6, PT, R0, UR14, RZ ;  /* 0x0000000e0008ac10 */ /* 0x000fe4000ffde0ff */
[C---:B------:R-:W-:Y:S01]  /*0b50*/  @!P3 IADD3.X R5, PT, PT, R13.reuse, UR12, RZ, P5, !PT ;  /* 0x0000000c0d05bc10 */ /* 0x040fe2000affe4ff */
[----:B------:R0:W-:Y:S01]  /*0b60*/  @!P0 STG.E.U8 desc[UR18][R2.64], R18 ;  /* 0x0000001202008986 */ /* 0x0001e2000c101112 */
[----:B------:R-:W-:-:S02]  /*0b70*/  @!P1 IADD3.X R7, PT, PT, R13, UR13, RZ, P4, !PT ;  /* 0x0000000d0d079c10 */ /* 0x000fc4000a7fe4ff */
[----:B------:R-:W-:Y:S01]  /*0b80*/  @!P2 IADD3.X R9, PT, PT, R13, UR10, RZ, P6, !PT ;  /* 0x0000000a0d09ac10 */ /* 0x000fe2000b7fe4ff */
[----:B------:R0:W-:Y:S01]  /*0b90*/  @!P3 STG.E.U8 desc[UR18][R4.64], R19 ;  /* 0x000000130400b986 */ /* 0x0001e2000c101112 */
[----:B------:R-:W-:-:S03]  /*0ba0*/  IADD3 R0, P0, PT, R0, UR17, RZ ;  /* 0x0000001100007c10 */ /* 0x000fc6000ff1e0ff */
[----:B------:R0:W-:Y:S01]  /*0bb0*/  @!P1 STG.E.U8 desc[UR18][R6.64], R20 ;  /* 0x0000001406009986 */ /* 0x0001e2000c101112 */
[----:B------:R-:W-:Y:S01]  /*0bc0*/  IADD3 R10, P1, PT, R10, UR21, RZ ;  /* 0x000000150a0a7c10 */ /* 0x000fe2000ff3e0ff */
[----:B------:R-:W-:Y:S02]  /*0bd0*/  IMAD.X R13, RZ, RZ, R13, P0 ;  /* 0x000000ffff0d7224 */ /* 0x000fe400000e060d */
[----:B------:R0:W-:Y:S01]  /*0be0*/  @!P2 STG.E.U8 desc[UR18][R8.64], R22 ;  /* 0x000000160800a986 */ /* 0x0001e2000c101112 */
[----:B------:R-:W-:Y:S02]  /*0bf0*/  IADD3 R12, P2, PT, R12, UR21, RZ ;  /* 0x000000150c0c7c10 */ /* 0x000fe4000ff5e0ff */
[----:B------:R-:W-:Y:S02]  /*0c00*/  IADD3.X R11, PT, PT, R11, UR22, RZ, P1, !PT ;  /* 0x000000160b0b7c10 */ /* 0x000fe40008ffe4ff */
[----:B------:R-:W-:Y:S01]  /*0c10*/  IADD3.X R15, PT, PT, R15, UR22, RZ, P2, !PT ;  /* 0x000000160f0f7c10 */ /* 0x000fe200097fe4ff */
[----:B------:R-:W-:Y:S08]  /*0c20*/  BRA.U !UP0, `(.L_x_166) ;  /* 0xfffffff508d87547 */ /* 0x000ff0000b83ffff */
[----:B------:R-:W-:Y:S05]  /*0c30*/  EXIT ;  /* 0x000000000000794d */ /* 0x000fea0003800000 */
.L_x_152:
[----:B------:R-:W0:Y:S02]  /*0c40*/  S2R R0, SR_TID.X ;  /* 0x0000000000007919 */ /* 0x000e240000002100 */
[----:B0-----:R-:W-:-:S03]  /*0c50*/  IMAD.WIDE.U32 R2, R0, 0x4, RZ ;  /* 0x0000000400027825 */ /* 0x001fc600078e00ff */
[----:B------:R-:W-:-:S04]  /*0c60*/  ISETP.GE.U32.AND P0, PT, R2, UR27, PT ;  /* 0x0000001b02007c0c */ /* 0x000fc8000bf06070 */
[----:B------:R-:W-:-:S13]  /*0c70*/  ISETP.GE.AND.EX P0, PT, R3, UR16, PT, P0 ;  /* 0x0000001003007c0c */ /* 0x000fda000bf06300 */
[----:B------:R-:W-:Y:S05]  /*0c80*/  @P0 EXIT ;  /* 0x000000000000094d */ /* 0x000fea0003800000 */
[----:B------:R-:W-:Y:S01]  /*0c90*/  IMAD.MOV.U32 R5, RZ, RZ, RZ ;  /* 0x000000ffff057224 */ /* 0x000fe200078e00ff */
[----:B------:R-:W0:Y:S01]  /*0ca0*/  LDCU UR4, c[0x0][0x360] ;  /* 0x00006c00ff0477ac */ /* 0x000e220008000800 */
[----:B------:R-:W-:-:S12]  /*0cb0*/  UIADD3.X UR6, UPT, UPT, UR7, UR9, URZ, UP1, !UPT ;  /* 0x0000000907067290 */ /* 0x000fd80008ffe4ff */
.L_x_180:
[----:B------:R-:W-:-:S04]  /*0cc0*/  LEA R6, P0, R0, UR15, 0x3 ;  /* 0x0000000f00067c11 */ /* 0x000fc8000f8018ff */
[----:B------:R-:W-:-:S05]  /*0cd0*/  LEA.HI.X R7, R0, UR6, R5, 0x3, P0 ;  /* 0x0000000600077c11 */ /* 0x000fca00080f1c05 */
[----:B------:R-:W2:Y:S01]  /*0ce0*/  LDG.E.64 R2, desc[UR18][R6.64] ;  /* 0x0000001206027981 */ /* 0x000ea2000c1e1b00 */
[----:B------:R-:W-:Y:S01]  /*0cf0*/  BSSY.RECONVERGENT B0, `(.L_x_167) ;  /* 0x0000017000007945 */ /* 0x000fe20003800200 */
[----:B------:R-:W-:Y:S02]  /*0d00*/  IMAD.MOV.U32 R4, RZ, RZ, 0x80 ;  /* 0x00000080ff047424 */ /* 0x000fe400078e00ff */
[C---:B--2---:R-:W-:Y:S01]  /*0d10*/  IMAD.U32 R9, R2.reuse, 0x10000, RZ ;  /* 0x0001000002097824 */ /* 0x044fe200078e00ff */
[----:B------:R-:W-:Y:S02]  /*0d20*/  PRMT R8, R2, 0x7632, R8 ;  /* 0x0000763202087816 */ /* 0x000fe40000000008 */
[----:B------:R-:W-:Y:S02]  /*0d30*/  PRMT R2, R3, 0x7632, R2 ;  /* 0x0000763203027816 */ /* 0x000fe40000000002 */
[----:B------:R-:W-:-:S04]  /*0d40*/  LOP3.LUT R10, R9, 0x7fffffff, RZ, 0xc0, !PT ;  /* 0x7fffffff090a7812 */ /* 0x000fc800078ec0ff */
        /* <DEDUP_REMOVED lines=9> */
.L_x_169:
[----:B------:R-:W-:-:S04]  /*0de0*/  SHF.R.U32.HI R4, RZ, 0x15, R9 ;  /* 0x00000015ff047819 */ /* 0x000fc80000011609 */
[----:B------:R-:W-:-:S04]  /*0df0*/  LOP3.LUT R4, R4, 0x1, RZ, 0xc0, !PT ;  /* 0x0000000104047812 */ /* 0x000fc800078ec0ff */
[----:B------:R-:W-:-:S04]  /*0e00*/  IADD3 R4, PT, PT, R9, 0x88fffff, R4 ;  /* 0x088fffff09047810 */ /* 0x000fc80007ffe004 */
[----:B------:R-:W-:-:S04]  /*0e10*/  SHF.R.U32.HI R4, RZ, 0x15, R4 ;  /* 0x00000015ff047819 */ /* 0x000fc80000011604 */
[----:B------:R-:W-:-:S07]  /*0e20*/  LOP3.LUT R6, R4, 0xff, RZ, 0xc0, !PT ;  /* 0x000000ff04067812 */ /* 0x000fce00078ec0ff */
.L_x_170:
[----:B------:R-:W-:-:S04]  /*0e30*/  SHF.R.U32.HI R7, RZ, 0x18, R9 ;  /* 0x00000018ff077819 */ /* 0x000fc80000011609 */
[----:B------:R-:W-:-:S04]  /*0e40*/  LOP3.LUT R6, R6, 0x80, R7, 0xf8, !PT ;  /* 0x0000008006067812 */ /* 0x000fc800078ef807 */
[----:B------:R-:W-:-:S07]  /*0e50*/  PRMT R4, R6, 0x7610, R4 ;  /* 0x0000761006047816 */ /* 0x000fce0000000004 */
.L_x_168:
[----:B0-----:R-:W-:Y:S05]  /*0e60*/  BSYNC.RECONVERGENT B0 ;  /* 0x0000000000007941 */ /* 0x001fea0003800200 */
.L_x_167:
        /* <DEDUP_REMOVED lines=18> */
.L_x_173:
[----:B------:R-:W-:-:S04]  /*0f90*/  SHF.R.U32.HI R7, RZ, 0x18, R9 ;  /* 0x00000018ff077819 */ /* 0x000fc80000011609 */
[----:B------:R-:W-:-:S07]  /*0fa0*/  LOP3.LUT R6, R6, 0x80, R7, 0xf8, !PT ;  /* 0x0000008006067812 */ /* 0x000fce00078ef807 */
.L_x_172:
[----:B------:R-:W-:Y:S05]  /*0fb0*/  BSYNC.RECONVERGENT B0 ;  /* 0x0000000000007941 */ /* 0x000fea0003800200 */
.L_x_171:
        /* <DEDUP_REMOVED lines=18> */
.L_x_176:
[----:B------:R-:W-:-:S04]  /*10e0*/  SHF.R.U32.HI R8, RZ, 0x18, R8 ;  /* 0x00000018ff087819 */ /* 0x000fc80000011608 */
[----:B------:R-:W-:-:S07]  /*10f0*/  LOP3.LUT R3, R3, 0x80, R8, 0xf8, !PT ;  /* 0x0000008003037812 */ /* 0x000fce00078ef808 */
.L_x_175:
[----:B------:R-:W-:Y:S05]  /*1100*/  BSYNC.RECONVERGENT B0 ;  /* 0x0000000000007941 */ /* 0x000fea0003800200 */
.L_x_174:
        /* <DEDUP_REMOVED lines=18> */
.L_x_179:
[----:B------:R-:W-:-:S04]  /*1230*/  SHF.R.U32.HI R7, RZ, 0x18, R9 ;  /* 0x00000018ff077819 */ /* 0x000fc80000011609 */
[----:B------:R-:W-:-:S07]  /*1240*/  LOP3.LUT R2, R2, 0x80, R7, 0xf8, !PT ;  /* 0x0000008002027812 */ /* 0x000fce00078ef807 */
.L_x_178:
[----:B------:R-:W-:Y:S05]  /*1250*/  BSYNC.RECONVERGENT B0 ;  /* 0x0000000000007941 */ /* 0x000fea0003800200 */
.L_x_177:
[----:B------:R-:W-:Y:S02]  /*1260*/  LOP3.LUT R2, R2, 0xffff, RZ, 0xc0, !PT ;  /* 0x0000ffff02027812 */ /* 0x000fe400078ec0ff */
[----:B------:R-:W-:Y:S02]  /*1270*/  LOP3.LUT R3, R3, 0xffff, RZ, 0xc0, !PT ;  /* 0x0000ffff03037812 */ /* 0x000fe400078ec0ff */
[----:B------:R-:W-:Y:S02]  /*1280*/  LOP3.LUT R7, R4, 0xffff, RZ, 0xc0, !PT ;  /* 0x0000ffff04077812 */ /* 0x000fe400078ec0ff */
[----:B------:R-:W-:Y:S02]  /*1290*/  PRMT R4, R3, 0x3340, R2 ;  /* 0x0000334003047816 */ /* 0x000fe40000000002 */
[----:B------:R-:W-:Y:S02]  /*12a0*/  LEA R2, P0, R0, UR28, 0x2 ;  /* 0x0000001c00027c11 */ /* 0x000fe4000f8010ff */
[----:B------:R-:W-:-:S02]  /*12b0*/  LOP3.LUT R6, R6, 0xffff, RZ, 0xc0, !PT ;  /* 0x0000ffff06067812 */ /* 0x000fc400078ec0ff */
[C---:B------:R-:W-:Y:S02]  /*12c0*/  LEA.HI.X R3, R0.reuse, UR29, R5, 0x2, P0 ;  /* 0x0000001d00037c11 */ /* 0x040fe400080f1405 */
[----:B------:R-:W-:Y:S02]  /*12d0*/  PRMT R7, R7, 0x3340, R6 ;  /* 0x0000334007077816 */ /* 0x000fe40000000006 */
        /* <DEDUP_REMOVED lines=12> */
.L_x_181:
        /* <DEDUP_REMOVED lines=14> */
.L_x_7487:


//--------------------- .text._ZN2at6native55_GLOBAL__N__de093ff9_22_ForeachBinaryOpList_cu_a911ec4325multi_tensor_apply_kernelINS1_18TensorListMetadataILi2EEENS1_11CopyFunctorIN3c1015Float8_e5m2fnuzENS6_4HalfELi2ELi1ELi1EEEJNS0_4CopyIS7_S8_EEEEEvT_T0_DpT1_ --------------------------
	.section	.text._ZN2at6native55_GLOBAL__N__de093ff9_22_ForeachBinaryOpList_cu_a911ec4325multi_tensor_apply_kernelINS1_18TensorListMetadataILi2EEENS1_11CopyFunctorIN3c1015Float8_e5m2fnuzENS6_4HalfELi2ELi1ELi1EEEJNS0_4CopyIS7_S8_EEEEEvT_T0_DpT1_,"ax",@progbits
	.align	128
.text._ZN2at6native55_GLOBAL__N__de093ff9_22_ForeachBinaryOpList_cu_a911ec4325multi_tensor_apply_kernelINS1_18TensorListMetadataILi2EEENS1_11CopyFunctorIN3c1015Float8_e5m2fnuzENS6_4HalfELi2ELi1ELi1EEEJNS0_4CopyIS7_S8_EEEEEvT_T0_DpT1_:
        .type           _ZN2at6native55_GLOBAL__N__de093ff9_22_ForeachBinaryOpList_cu_a911ec4325multi_tensor_apply_kernelINS1_18TensorListMetadataILi2EEENS1_11CopyFunctorIN3c1015Float8_e5m2fnuzENS6_4HalfELi2ELi1ELi1EEEJNS0_4CopyIS7_S8_EEEEEvT_T0_DpT1_,@function
        .size           _ZN2at6native55_GLOBAL__N__de093ff9_22_ForeachBinaryOpList_cu_a911ec4325multi_tensor_apply_kernelINS1_18TensorListMetadataILi2EEENS1_11CopyFunctorIN3c1015Float8_e5m2fnuzENS6_4HalfELi2ELi1ELi1EEEJNS0_4CopyIS7_S8_EEEEEvT_T0_DpT1_,(.L_x_7488 - _ZN2at6native55_GLOBAL__N__de093ff9_22_ForeachBinaryOpList_cu_a911ec4325multi_tensor_apply_kernelINS1_18TensorListMetadataILi2EEENS1_11CopyFunctorIN3c1015Float8_e5m2fnuzENS6_4HalfELi2ELi1ELi1EEEJNS0_4CopyIS7_S8_EEEEEvT_T0_DpT1_)
        .other          _ZN2at6native55_GLOBAL__N__de093ff9_22_ForeachBinaryOpList_cu_a911ec4325multi_tensor_apply_kernelINS1_18TensorListMetadataILi2EEENS1_11CopyFunctorIN3c1015Float8_e5m2fnuzENS6_4HalfELi2ELi1ELi1EEEJNS0_4CopyIS7_S8_EEEEEvT_T0_DpT1_,@"STO_CUDA_ENTRY STV_DEFAULT"
_ZN2at6native55_GLOBAL__N__de093ff9_22_ForeachBinaryOpList_cu_a911ec4325multi_tensor_apply_kernelINS1_18TensorListMetadataILi2EEENS1_11CopyFunctorIN3c1015Float8_e5m2fnuzENS6_4HalfELi2ELi1ELi1EEEJNS0_4CopyIS7_S8_EEEEEvT_T0_DpT1_:
        /* <DEDUP_REMOVED lines=57> */
.L_x_196:
[----:B0-----:R-:W-:Y:S01]  /*0390*/  IMAD.U32 R3, RZ, RZ, UR20 ;  /* 0x00000014ff037e24 */ /* 0x001fe2000f8e00ff */
[----:B------:R-:W-:Y:S01]  /*03a0*/  ISETP.GE.U32.AND P0, PT, R0, UR25, PT ;  /* 0x0000001900007c0c */ /* 0x000fe2000bf06070 */
[----:B------:R-:W-:Y:S01]  /*03b0*/  IMAD.U32 R5, RZ, RZ, UR20 ;  /* 0x00000014ff057e24 */ /* 0x000fe2000f8e00ff */
[----:B------:R-:W-:Y:S01]  /*03c0*/  UMOV UR6, URZ ;  /* 0x000000ff00067c82 */ /* 0x000fe20008000000 */
[----:B------:R-:W-:Y:S01]  /*03d0*/  IMAD.MOV.U32 R2, RZ, RZ, R0 ;  /* 0x000000ffff027224 */ /* 0x000fe200078e0000 */
[----:B------:R-:W-:Y:S02]  /*03e0*/  ISETP.GE.U32.AND.EX P0, PT, R13, UR26, PT, P0 ;  /* 0x0000001a0d007c0c */ /* 0x000fe4000bf06100 */
[----:B------:R-:W-:Y:S01]  /*03f0*/  LEA R4, P3, R3, R0, 0x1 ;  /* 0x0000000003047211 */ /* 0x000fe200078608ff */
[----:B------:R-:W-:-:S03]  /*0400*/  IMAD.MOV.U32 R3, RZ, RZ, R13 ;  /* 0x000000ffff037224 */ /* 0x000fc600078e000d */
[----:B------:R-:W-:Y:S01]  /*0410*/  ISETP.GE.U32.AND P1, PT, R4, UR25, PT ;  /* 0x0000001904007c0c */ /* 0x000fe2000bf26070 */
[----:B------:R-:W-:Y:S01]  /*0420*/  IMAD.WIDE.U32 R2, R5, 0x3, R2 ;  /* 0x0000000305027825 */ /* 0x000fe200078e0002 */
[----:B------:R-:W-:-:S03]  /*0430*/  IADD3 R5, P4, PT, R0, UR20, RZ ;  /* 0x0000001400057c10 */ /* 0x000fc6000ff9e0ff */
[----:B------:R-:W-:Y:S01]  /*0440*/  IMAD.U32 R4, RZ, RZ, UR20 ;  /* 0x00000014ff047e24 */ /* 0x000fe2000f8e00ff */
[----:B------:R-:W-:Y:S01]  /*0450*/  ISETP.GE.U32.AND P2, PT, R2, UR25, PT ;  /* 0x0000001902007c0c */ /* 0x000fe2000bf46070 */
[----:B------:R-:W-:Y:S01]  /*0460*/  VIADD R2, R3, UR6 ;  /* 0x0000000603027c36 */ /* 0x000fe20008000000 */
[----:B------:R-:W2:Y:S02]  /*0470*/  @!P0 LDG.E.U16 R21, desc[UR18][R10.64] ;  /* 0x000000120a158981 */ /* 0x000ea4000c1e1500 */
[----:B------:R-:W-:Y:S02]  /*0480*/  LEA.HI.X R4, R4, R13, RZ, 0x1, P3 ;  /* 0x0000000d04047211 */ /* 0x000fe400018f0cff */
[----:B------:R-:W-:Y:S01]  /*0490*/  ISETP.GE.U32.AND.EX P2, PT, R2, UR26, PT, P2 ;  /* 0x0000001a02007c0c */ /* 0x000fe2000bf46120 */
[----:B------:R-:W-:Y:S01]  /*04a0*/  IMAD.X R2, RZ, RZ, R13, P4 ;  /* 0x000000ffff027224 */ /* 0x000fe200020e060d */
[----:B------:R-:W-:Y:S02]  /*04b0*/  ISETP.GE.U32.AND.EX P1, PT, R4, UR26, PT, P1 ;  /* 0x0000001a04007c0c */ /* 0x000fe4000bf26110 */
[----:B------:R-:W-:-:S04]  /*04c0*/  ISETP.GE.U32.AND P3, PT, R5, UR25, PT ;  /* 0x0000001905007c0c */ /* 0x000fc8000bf66070 */
[----:B------:R-:W-:Y:S01]  /*04d0*/  ISETP.GE.U32.AND.EX P3, PT, R2, UR26, PT, P3 ;  /* 0x0000001a02007c0c */ /* 0x000fe2000bf66130 */
[----:B------:R-:W-:-:S04]  /*04e0*/  IMAD.U32 R7, RZ, RZ, UR20 ;  /* 0x00000014ff077e24 */ /* 0x000fc8000f8e00ff */
        /* <DEDUP_REMOVED lines=15> */
[----:B--2---:R-:W-:-:S05]  /*05e0*/  HADD2.F32 R9, -RZ, R21.H0_H0 ;  /* 0x20000015ff097230 */ /* 0x004fca0000004100 */
        /* <DEDUP_REMOVED lines=10> */
.L_x_185:
[----:B------:R-:W-:-:S04]  /*0690*/  SHF.R.U32.HI R2, RZ, 0x15, R9 ;  /* 0x00000015ff027819 */ /* 0x000fc80000011609 */
[----:B------:R-:W-:-:S04]  /*06a0*/  LOP3.LUT R2, R2, 0x1, RZ, 0xc0, !PT ;  /* 0x0000000102027812 */ /* 0x000fc800078ec0ff */
[----:B------:R-:W-:-:S04]  /*06b0*/  IADD3 R2, PT, PT, R9, 0x88fffff, R2 ;  /* 0x088fffff09027810 */ /* 0x000fc80007ffe002 */
[----:B------:R-:W-:-:S04]  /*06c0*/  SHF.R.U32.HI R2, RZ, 0x15, R2 ;  /* 0x00000015ff027819 */ /* 0x000fc80000011602 */
[----:B------:R-:W-:-:S07]  /*06d0*/  LOP3.LUT R2, R2, 0xff, RZ, 0xc0, !PT ;  /* 0x000000ff02027812 */ /* 0x000fce00078ec0ff */
.L_x_186:
[----:B------:R-:W-:-:S04]  /*06e0*/  SHF.R.U32.HI R3, RZ, 0x18, R9 ;  /* 0x00000018ff037819 */ /* 0x000fc80000011609 */
[----:B------:R-:W-:-:S04]  /*06f0*/  LOP3.LUT R2, R2, 0x80, R3, 0xf8, !PT ;  /* 0x0000008002027812 */ /* 0x000fc800078ef803 */
[----:B------:R-:W-:-:S07]  /*0700*/  PRMT R18, R2, 0x7610, R18 ;  /* 0x0000761002127816 */ /* 0x000fce0000000012 */
.L_x_184:
[----:B------:R-:W-:Y:S05]  /*0710*/  BSYNC.RECONVERGENT B0 ;  /* 0x0000000000007941 */ /* 0x000fea0003800200 */
.L_x_183:
[----:B-----5:R-:W-:Y:S01]  /*0720*/  HADD2.F32 R3, -RZ, R14.H0_H0 ;  /* 0x2000000eff037230 */ /* 0x020fe20000004100 */
        /* <DEDUP_REMOVED lines=16> */
.L_x_189:
[----:B------:R-:W-:-:S04]  /*0830*/  SHF.R.U32.HI R3, RZ, 0x18, R3 ;  /* 0x00000018ff037819 */ /* 0x000fc80000011603 */
[----:B------:R-:W-:-:S04]  /*0840*/  LOP3.LUT R2, R2, 0x80, R3, 0xf8, !PT ;  /* 0x0000008002027812 */ /* 0x000fc800078ef803 */
[----:B------:R-:W-:-:S07]  /*0850*/  PRMT R19, R2, 0x7610, R19 ;  /* 0x0000761002137816 */ /* 0x000fce0000000013 */
.L_x_188:
[----:B------:R-:W-:Y:S05]  /*0860*/  BSYNC.RECONVERGENT B0 ;  /* 0x0000000000007941 */ /* 0x000fea0003800200 */
.L_x_187:
[----:B------:R-:W-:Y:S01]  /*0870*/  HADD2.F32 R3, -RZ, R16.H0_H0 ;  /* 0x20000010ff037230 */ /* 0x000fe20000004100 */
        /* <DEDUP_REMOVED lines=16> */
.L_x_192:
[----:B------:R-:W-:-:S04]  /*0980*/  SHF.R.U32.HI R3, RZ, 0x18, R3 ;  /* 0x00000018ff037819 */ /* 0x000fc80000011603 */
[----:B------:R-:W-:-:S04]  /*0990*/  LOP3.LUT R2, R2, 0x80, R3, 0xf8, !PT ;  /* 0x0000008002027812 */ /* 0x000fc800078ef803 */
[----:B------:R-:W-:-:S07]  /*09a0*/  PRMT R20, R2, 0x7610, R20 ;  /* 0x0000761002147816 */ /* 0x000fce0000000014 */
.L_x_191:
[----:B------:R-:W-:Y:S05]  /*09b0*/  BSYNC.RECONVERGENT B0 ;  /* 0x0000000000007941 */ /* 0x000fea0003800200 */
.L_x_190:
        /* <DEDUP_REMOVED lines=17> */
.L_x_195:
[----:B------:R-:W-:-:S04]  /*0ad0*/  SHF.R.U32.HI R3, RZ, 0x18, R3 ;  /* 0x00000018ff037819 */ /* 0x000fc80000011603 */
[----:B------:R-:W-:-:S04]  /*0ae0*/  LOP3.LUT R2, R2, 0x80, R3, 0xf8, !PT ;  /* 0x0000008002027812 */ /* 0x000fc800078ef803 */
[----:B------:R-:W-:-:S07]  /*0af0*/  PRMT R22, R2, 0x7610, R22 ;  /* 0x0000761002167816 */ /* 0x000fce0000000016 */
.L_x_194:
[----:B------:R-:W-:Y:S05]  /*0b00*/  BSYNC.RECONVERGENT B0 ;  /* 0x0000000000007941 */ /* 0x000fea0003800200 */
.L_x_193:
        /* <DEDUP_REMOVED lines=20> */
.L_x_182:
        /* <DEDUP_REMOVED lines=8> */
.L_x_210:
[----:B------:R-:W-:-:S04]  /*0cd0*/  LEA R2, P0, R0, UR15, 0x3 ;  /* 0x0000000f00027c11 */ /* 0x000fc8000f8018ff */
[----:B------:R-:W-:-:S06]  /*0ce0*/  LEA.HI.X R3, R0, UR6, R5, 0x3, P0 ;  /* 0x0000000600037c11 */ /* 0x000fcc00080f1c05 */
[----:B------:R-:W2:Y:S01]  /*0cf0*/  LDG.E.64 R2, desc[UR18][R2.64] ;  /* 0x0000001202027981 */ /* 0x000ea2000c1e1b00 */
[----:B------:R-:W-:Y:S01]  /*0d00*/  BSSY.RECONVERGENT B0, `(.L_x_197) ;  /* 0x0000015000007945 */ /* 0x000fe20003800200 */
[----:B------:R-:W-:Y:S02]  /*0d10*/  IMAD.MOV.U32 R4, RZ, RZ, 0x80 ;  /* 0x00000080ff047424 */ /* 0x000fe400078e00ff */
[----:B--2---:R-:W-:-:S05]  /*0d20*/  HADD2.F32 R7, -RZ, R2.H0_H0 ;  /* 0x20000002ff077230 */ /* 0x004fca0000004100 */
        /* <DEDUP_REMOVED lines=10> */
.L_x_199:
[----:B------:R-:W-:-:S04]  /*0dd0*/  SHF.R.U32.HI R4, RZ, 0x15, R7 ;  /* 0x00000015ff047819 */ /* 0x000fc80000011607 */
[----:B------:R-:W-:-:S04]  /*0de0*/  LOP3.LUT R4, R4, 0x1, RZ, 0xc0, !PT ;  /* 0x0000000104047812 */ /* 0x000fc800078ec0ff */
[----:B------:R-:W-:-:S04]  /*0df0*/  IADD3 R4, PT, PT, R7, 0x88fffff, R4 ;  /* 0x088fffff07047810 */ /* 0x000fc80007ffe004 */
[----:B------:R-:W-:-:S04]  /*0e00*/  SHF.R.U32.HI R4, RZ, 0x15, R4 ;  /* 0x00000015ff047819 */ /* 0x000fc80000011604 */
[----:B------:R-:W-:-:S07]  /*0e10*/  LOP3.LUT R6, R4, 0xff, RZ, 0xc0, !PT ;  /* 0x000000ff04067812 */ /* 0x000fce00078ec0ff */
.L_x_200:
[----:B------:R-:W-:-:S04]  /*0e20*/  SHF.R.U32.HI R7, RZ, 0x18, R7 ;  /* 0x00000018ff077819 */ /* 0x000fc80000011607 */
[----:B------:R-:W-:-:S04]  /*0e30*/  LOP3.LUT R6, R6, 0x80, R7, 0xf8, !PT ;  /* 0x0000008006067812 */ /* 0x000fc800078ef807 */
[----:B------:R-:W-:-:S07]  /*0e40*/  PRMT R4, R6, 0x7610, R4 ;  /* 0x0000761006047816 */ /* 0x000fce0000000004 */
.L_x_198:
[----:B0-----:R-:W-:Y:S05]  /*0e50*/  BSYNC.RECONVERGENT B0 ;  /* 0x0000000000007941 */ /* 0x001fea0003800200 */
.L_x_197:
[----:B------:R-:W-:Y:S01]  /*0e60*/  HADD2.F32 R7, -RZ, R2.H1_H1 ;  /* 0x30000002ff077230 */ /* 0x000fe20000004100 */
        /* <DEDUP_REMOVED lines=17> */
.L_x_203:
[----:B------:R-:W-:-:S04]  /*0f80*/  SHF.R.U32.HI R7, RZ, 0x18, R7 ;  /* 0x00000018ff077819 */ /* 0x000fc80000011607 */
[----:B------:R-:W-:-:S07]  /*0f90*/  LOP3.LUT R2, R2, 0x80, R7, 0xf8, !PT ;  /* 0x0000008002027812 */ /* 0x000fce00078ef807 */
.L_x_202:
[----:B------:R-:W-:Y:S05]  /*0fa0*/  BSYNC.RECONVERGENT B0 ;  /* 0x0000000000007941 */ /* 0x000fea0003800200 */
.L_x_201:
        /* <DEDUP_REMOVED lines=18> */
.L_x_206:
[----:B------:R-:W-:-:S04]  /*10d0*/  SHF.R.U32.HI R7, RZ, 0x18, R9 ;  /* 0x00000018ff077819 */ /* 0x000fc80000011609 */
[----:B------:R-:W-:-:S07]  /*10e0*/  LOP3.LUT R6, R6, 0x80, R7, 0xf8, !PT ;  /* 0x0000008006067812 */ /* 0x000fce00078ef807 */
.L_x_205:
[----:B------:R-:W-:Y:S05]  /*10f0*/  BSYNC.RECONVERGENT B0 ;  /* 0x0000000000007941 */ /* 0x000fea0003800200 */
.L_x_204:
        /* <DEDUP_REMOVED lines=18> */
.L_x_209:
[----:B------:R-:W-:-:S04]  /*1220*/  SHF.R.U32.HI R8, RZ, 0x18, R8 ;  /* 0x00000018ff087819 */ /* 0x000fc80000011608 */
[----:B------:R-:W-:-:S07]  /*1230*/  LOP3.LUT R3, R3, 0x80, R8, 0xf8, !PT ;  /* 0x0000008003037812 */ /* 0x000fce00078ef808 */
.L_x_208:
[----:B------:R-:W-:Y:S05]  /*1240*/  BSYNC.RECONVERGENT B0 ;  /* 0x0000000000007941 */ /* 0x000fea0003800200 */
.L_x_207:
[----:B------:R-:W-:Y:S02]  /*1250*/  LOP3.LUT R3, R3, 0xffff, RZ, 0xc0, !PT ;  /* 0x0000ffff03037812 */ /* 0x000fe400078ec0ff */
[----:B------:R-:W-:Y:S02]  /*1260*/  LOP3.LUT R6, R6, 0xffff, RZ, 0xc0, !PT ;  /* 0x0000ffff06067812 */ /* 0x000fe400078ec0ff */
[----:B------:R-:W-:Y:S02]  /*1270*/  LOP3.LUT R7, R2, 0xffff, RZ, 0xc0, !PT ;  /* 0x0000ffff02077812 */ /* 0x000fe400078ec0ff */
[----:B------:R-:W-:Y:S02]  /*1280*/  LEA R2, P0, R0, UR28, 0x2 ;  /* 0x0000001c00027c11 */ /* 0x000fe4000f8010ff */
[----:B------:R-:W-:Y:S02]  /*1290*/  LOP3.LUT R4, R4, 0xffff, RZ, 0xc0, !PT ;  /* 0x0000ffff04047812 */ /* 0x000fe400078ec0ff */
[----:B------:R-:W-:-:S02]  /*12a0*/  PRMT R6, R6, 0x3340, R3 ;  /* 0x0000334006067816 */ /* 0x000fc40000000003 */
[C---:B------:R-:W-:Y:S02]  /*12b0*/  LEA.HI.X R3, R0.reuse, UR29, R5, 0x2, P0 ;  /* 0x0000001d00037c11 */ /* 0x040fe400080f1405 */
        /* <DEDUP_REMOVED lines=13> */
.L_x_211:
        /* <DEDUP_REMOVED lines=15> */
.L_x_7488:


//--------------------- .text._ZN2at6native55_GLOBAL__N__de093ff9_22_ForeachBinaryOpList_cu_a911ec4325multi_tensor_apply_kernelINS1_18TensorListMetadataILi2EEENS1_11CopyFunctorIN3c1015Float8_e5m2fnuzENS6_7complexIfEELi2ELi1ELi1EEEJNS0_4CopyIS7_S9_EEEEEvT_T0_DpT1_ --------------------------
	.section	.text._ZN2at6native55_GLOBAL__N__de093ff9_22_ForeachBinaryOpList_cu_a911ec4325multi_tensor_apply_kernelINS1_18TensorListMetadataILi2EEENS1_11CopyFunctorIN3c1015Float8_e5m2fnuzENS6_7complexIfEELi2ELi1ELi1EEEJNS0_4CopyIS7_S9_EEEEEvT_T0_DpT1_,"ax",@progbits
	.align	128
.text._ZN2at6native55_GLOBAL__N__de093ff9_22_ForeachBinaryOpList_cu_a911ec4325multi_tensor_apply_kernelINS1_18TensorListMetadataILi2EEENS1_11CopyFunctorIN3c1015Float8_e5m2fnuzENS6_7complexIfEELi2ELi1ELi1EEEJNS0_4CopyIS7_S9_EEEEEvT_T0_DpT1_:
        .type           _ZN2at6native55_GLOBAL__N__de093ff9_22_ForeachBinaryOpList_cu_a911ec4325multi_tensor_apply_kernelINS1_18TensorListMetadataILi2EEENS1_11CopyFunctorIN3c1015Float8_e5m2fnuzENS6_7complexIfEELi2ELi1ELi1EEEJNS0_4CopyIS7_S9_EEEEEvT_T0_DpT1_,@function
        .size           _ZN2at6native55_GLOBAL__N__de093ff9_22_ForeachBinaryOpList_cu_a911ec4325multi_tensor_apply_kernelINS1_18TensorListMetadataILi2EEENS1_11CopyFunctorIN3c1015Float8_e5m2fnuzENS6_7complexIfEELi2ELi1ELi1EEEJNS0_4CopyIS7_S9_EEEEEvT_T0_DpT1_,(.L_x_7489 - _ZN2at6native55_GLOBAL__N__de093ff9_22_ForeachBinaryOpList_cu_a911ec4325multi_tensor_apply_kernelINS1_18TensorListMetadataILi2EEENS1_11CopyFunctorIN3c1015Float8_e5m2fnuzENS6_7complexIfEELi2ELi1ELi1EEEJNS0_4CopyIS7_S9_EEEEEvT_T0_DpT1_)
        .other          _ZN2at6native55_GLOBAL__N__de093ff9_22_ForeachBinaryOpList_cu_a911ec4325multi_tensor_apply_kernelINS1_18TensorListMetadataILi2EEENS1_11CopyFunctorIN3c1015Float8_e5m2fnuzENS6_7complexIfEELi2ELi1ELi1EEEJNS0_4CopyIS7_S9_EEEEEvT_T0_DpT1_,@"STO_CUDA_ENTRY STV_DEFAULT"
_ZN2at6native55_GLOBAL__N__de093ff9_22_ForeachBinaryOpList_cu_a911ec4325multi_tensor_apply_kernelINS1_18TensorListMetadataILi2EEENS1_11CopyFunctorIN3c1015Float8_e5m2fnuzENS6_7complexIfEELi2ELi1ELi1EEEJNS0_4CopyIS7_S9_EEEEEvT_T0_DpT1_:
        /* <DEDUP_REMOVED lines=28> */
[----:B------:R-:W-:Y:S01]  /*01c0*/  IMAD.MOV.U32 R3, RZ, RZ, 0x8 ;  /* 0x00000008ff037424 */ /* 0x000fe200078e00ff */
[----:B------:R-:W-:Y:S01]  /*01d0*/  CS2R R14, SRZ ;  /* 0x00000000000e7805 */ /* 0x000fe2000001ff00 */
[----:B------:R-:W-:Y:S01]  /*01e0*/  IMAD.MOV.U32 R13, RZ, RZ, RZ ;  /* 0x000000ffff0d7224 */ /* 0x000fe200078e00ff */
[----:B------:R-:W-:Y:S01]  /*01f0*/  UISETP.LT.U32.AND UP0, UPT, UR26, 0x10000, UPT ;  /* 0x000100001a00788c */ /* 0x000fe2000bf01070 */
[----:B------:R-:W-:-:S03]  /*0200*/  CS2R R16, SRZ ;  /* 0x0000000000107805 */ /* 0x000fc6000001ff00 */
        /* <DEDUP_REMOVED lines=10> */
[C---:B0-----:R-:W-:Y:S01]  /*02b0*/  IMAD.WIDE.U32 R2, R0.reuse, R3, UR8 ;  /* 0x0000000800027e25 */ /* 0x041fe2000f8e0003 */
[----:B------:R-:W-:Y:S01]  /*02c0*/  IADD3 R19, P1, PT, R0, UR17, RZ ;  /* 0x0000001100137c10 */ /* 0x000fe2000ff3e0ff */
[----:B------:R-:W-:Y:S02]  /*02d0*/  USHF.L.U32 UR20, UR17, 0x5, URZ ;  /* 0x0000000511147899 */ /* 0x000fe400080006ff */
[----:B------:R-:W-:Y:S01]  /*02e0*/  USHF.R.U32.HI UR21, URZ, 0x1b, UR17 ;  /* 0x0000001bff157899 */ /* 0x000fe20008011611 */
[----:B------:R-:W-:Y:S01]  /*02f0*/  IADD3 R10, P0, PT, R2, UR6, RZ ;  /* 0x00000006020a7c10 */ /* 0x000fe2000ff1e0ff */
[----:B------:R-:W-:Y:S01]  /*0300*/  IMAD.X R2, RZ, RZ, RZ, P1 ;  /* 0x000000ffff027224 */ /* 0x000fe200008e06ff */
[----:B------:R-:W-:Y:S01]  /*0310*/  LEA R12, P1, R19, UR8, 0x3 ;  /* 0x00000008130c7c11 */ /* 0x000fe2000f8218ff */
[----:B------:R-:W-:Y:S01]  /*0320*/  UIADD3.X UR10, UPT, UPT, UR11, UR15, URZ, UP3, !UPT ;  /* 0x0000000f0b0a7290 */ /* 0x000fe20009ffe4ff */
[----:B------:R-:W-:Y:S01]  /*0330*/  IADD3.X R11, PT, PT, R3, UR7, RZ, P0, !PT ;  /* 0x00000007030b7c10 */ /* 0x000fe200087fe4ff */
[----:B------:R-:W-:Y:S01]  /*0340*/  UMOV UR4, URZ ;  /* 0x000000ff00047c82 */ /* 0x000fe20008000000 */
[----:B------:R-:W-:Y:S01]  /*0350*/  LEA.HI.X R19, R19, UR9, R2, 0x3, P1 ;  /* 0x0000000913137c11 */ /* 0x000fe200088f1c02 */
[----:B------:R-:W-:Y:S01]  /*0360*/  UMOV UR5, URZ ;  /* 0x000000ff00057c82 */ /* 0x000fe20008000000 */
[----:B------:R-:W-:-:S04]  /*0370*/  IADD3 R12, P0, PT, R12, UR6, RZ ;  /* 0x000000060c0c7c10 */ /* 0x000fc8000ff1e0ff */
[----:B------:R-:W-:-:S09]  /*0380*/  IADD3.X R19, PT, PT, R19, UR7, RZ, P0, !PT ;  /* 0x0000000713137c10 */ /* 0x000fd200087fe4ff */
.L_x_226:
[C---:B------:R-:W-:Y:S01]  /*0390*/  ISETP.GE.U32.AND P0, PT, R0.reuse, UR24, PT ;  /* 0x0000001800007c0c */ /* 0x040fe2000bf06070 */
[----:B------:R-:W-:Y:S01]  /*03a0*/  IMAD.U32 R3, RZ, RZ, UR17 ;  /* 0x00000011ff037e24 */ /* 0x000fe2000f8e00ff */
[----:B--2---:R-:W-:Y:S01]  /*03b0*/  IADD3 R6, P4, PT, R0, UR17, RZ ;  /* 0x0000001100067c10 */ /* 0x004fe2000ff9e0ff */
[----:B------:R-:W-:Y:S01]  /*03c0*/  IMAD.MOV.U32 R4, RZ, RZ, R0 ;  /* 0x000000ffff047224 */ /* 0x000fe200078e0000 */
[----:B------:R-:W-:Y:S01]  /*03d0*/  ISETP.GE.U32.AND.EX P0, PT, R13, UR25, PT, P0 ;  /* 0x000000190d007c0c */ /* 0x000fe2000bf06100 */
[----:B------:R-:W-:Y:S01]  /*03e0*/  IMAD.MOV.U32 R5, RZ, RZ, R13 ;  /* 0x000000ffff057224 */ /* 0x000fe200078e000d */
[----:B------:R-:W-:Y:S01]  /*03f0*/  ISETP.GE.U32.AND P3, PT, R6, UR24, PT ;  /* 0x0000001806007c0c */ /* 0x000fe2000bf66070 */
[----:B------:R-:W-:Y:S02]  /*0400*/  IMAD.U32 R7, RZ, RZ, UR17 ;  /* 0x00000011ff077e24 */ /* 0x000fe4000f8e00ff */
[----:B------:R-:W-:-:S04]  /*0410*/  IMAD.WIDE.U32 R2, R3, 0x2, R4 ;  /* 0x0000000203027825 */ /* 0x000fc800078e0004 */
[----:B------:R-:W-:Y:S01]  /*0420*/  IMAD.WIDE.U32 R4, R7, 0x3, R4 ;  /* 0x0000000307047825 */ /* 0x000fe200078e0004 */
[----:B------:R-:W-:-:S03]  /*0430*/  ISETP.GE.U32.AND P1, PT, R2, UR24, PT ;  /* 0x0000001802007c0c */ /* 0x000fc6000bf26070 */
[----:B------:R-:W-:Y:S01]  /*0440*/  IMAD.X R2, RZ, RZ, R13, P4 ;  /* 0x000000ffff027224 */ /* 0x000fe200020e060d */
[----:B------:R-:W-:Y:S01]  /*0450*/  ISETP.GE.U32.AND P2, PT, R4, UR24, PT ;  /* 0x0000001804007c0c */ /* 0x000fe2000bf46070 */
[----:B------:R-:W2:Y:S01]  /*0460*/  @!P0 LDG.E R17, desc[UR18][R10.64] ;  /* 0x000000120a118981 */ /* 0x000ea2000c1e1900 */
[----:B------:R-:W-:Y:S02]  /*0470*/  ISETP.GE.U32.AND.EX P1, PT, R3, UR25, PT, P1 ;  /* 0x0000001903007c0c */ /* 0x000fe4000bf26110 */
[----:B------:R-:W-:Y:S02]  /*0480*/  ISETP.GE.U32.AND.EX P2, PT, R5, UR25, PT, P2 ;  /* 0x0000001905007c0c */ /* 0x000fe4000bf46120 */
[----:B------:R-:W-:Y:S01]  /*0490*/  ISETP.GE.U32.AND.EX P3, PT, R2, UR25, PT, P3 ;  /* 0x0000001902007c0c */ /* 0x000fe2000bf66130 */
[----:B------:R-:W-:Y:S02]  /*04a0*/  IMAD.U32 R3, RZ, RZ, UR17 ;  /* 0x00000011ff037e24 */ /* 0x000fe4000f8e00ff */
[----:B------:R-:W-:-:S02]  /*04b0*/  IMAD.U32 R5, RZ, RZ, UR17 ;  /* 0x00000011ff057e24 */ /* 0x000fc4000f8e00ff */
[----:B------:R-:W-:-:S04]  /*04c0*/  IMAD.U32 R6, RZ, RZ, UR17 ;  /* 0x00000011ff067e24 */ /* 0x000fc8000f8e00ff */
[----:B------:R-:W-:Y:S02]  /*04d0*/  @!P1 LEA R2, P4, R3, R10, 0x4 ;  /* 0x0000000a03029211 */ /* 0x000fe400078820ff */
[----:B------:R-:W-:-:S04]  /*04e0*/  @!P2 IMAD.WIDE.U32 R4, R5, 0x18, R10 ;  /* 0x000000180504a825 */ /* 0x000fc800078e000a */
[----:B------:R-:W-:Y:S01]  /*04f0*/  @!P2 IMAD.MOV.U32 R7, RZ, RZ, RZ ;  /* 0x000000ffff07a224 */ /* 0x000fe200078e00ff */
[----:B------:R-:W-:Y:S01]  /*0500*/  @!P1 LEA.HI.X R3, R6, R11, RZ, 0x4, P4 ;  /* 0x0000000b06039211 */ /* 0x000fe200020f24ff */
[----:B------:R-:W-:Y:S02]  /*0510*/  @!P3 IMAD.MOV.U32 R18, RZ, RZ, R12 ;  /* 0x000000ffff12b224 */ /* 0x000fe400078e000c */
[----:B------:R-:W-:Y:S02]  /*0520*/  @!P2 IMAD.IADD R5, R5, 0x1, R7 ;  /* 0x000000010505a824 */ /* 0x000fe400078e0207 */
[----:B------:R0:W5:Y:S04]  /*0530*/  @!P1 LDG.E R15, desc[UR18][R2.64] ;  /* 0x00000012020f9981 */ /* 0x000168000c1e1900 */
[----:B------:R0:W5:Y:S04]  /*0540*/  @!P3 LDG.E R16, desc[UR18][R18.64] ;  /* 0x000000121210b981 */ /* 0x000168000c1e1900 */
[----:B------:R0:W5:Y:S01]  /*0550*/  @!P2 LDG.E R14, desc[UR18][R4.64] ;  /* 0x00000012040ea981 */ /* 0x000162000c1e1900 */
[----:B------:R-:W-:Y:S01]  /*0560*/  BSSY.RECONVERGENT B0, `(.L_x_213) ;  /* 0x0000014000007945 */ /* 0x000fe20003800200 */
[----:B------:R-:W-:Y:S01]  /*0570*/  IMAD.MOV.U32 R7, RZ, RZ, 0x80 ;  /* 0x00000080ff077424 */ /* 0x000fe200078e00ff */
[----:B--2---:R-:W-:-:S04]  /*0580*/  LOP3.LUT R6, R17, 0x7fffffff, RZ, 0xc0, !PT ;  /* 0x7fffffff11067812 */ /* 0x004fc800078ec0ff */
        /* <DEDUP_REMOVED lines=9> */
.L_x_215:
[----:B------:R-:W-:-:S04]  /*0620*/  SHF.R.U32.HI R2, RZ, 0x15, R17 ;  /* 0x00000015ff027819 */ /* 0x000fc80000011611 */
[----:B------:R-:W-:-:S04]  /*0630*/  LOP3.LUT R2, R2, 0x1, RZ, 0xc0, !PT ;  /* 0x0000000102027812 */ /* 0x000fc800078ec0ff */
[----:B------:R-:W-:-:S04]  /*0640*/  IADD3 R2, PT, PT, R17, 0x88fffff, R2 ;  /* 0x088fffff11027810 */ /* 0x000fc80007ffe002 */
[----:B------:R-:W-:-:S04]  /*0650*/  SHF.R.U32.HI R2, RZ, 0x15, R2 ;  /* 0x00000015ff027819 */ /* 0x000fc80000011602 */
[----:B------:R-:W-:-:S07]  /*0660*/  LOP3.LUT R2, R2, 0xff, RZ, 0xc0, !PT ;  /* 0x000000ff02027812 */ /* 0x000fce00078ec0ff */
.L_x_216:
[----:B------:R-:W-:-:S04]  /*0670*/  SHF.R.U32.HI R3, RZ, 0x18, R17 ;  /* 0x00000018ff037819 */ /* 0x000fc80000011611 */
[----:B------:R-:W-:-:S04]  /*0680*/  LOP3.LUT R2, R2, 0x80, R3, 0xf8, !PT ;  /* 0x0000008002027812 */ /* 0x000fc800078ef803 */
[----:B------:R-:W-:-:S07]  /*0690*/  PRMT R7, R2, 0x7610, R7 ;  /* 0x0000761002077816 */ /* 0x000fce0000000007 */
.L_x_214:
[----:B------:R-:W-:Y:S05]  /*06a0*/  BSYNC.RECONVERGENT B0 ;  /* 0x0000000000007941 */ /* 0x000fea0003800200 */
.L_x_213:
[----:B-----5:R-:W-:Y:S01]  /*06b0*/  LOP3.LUT R4, R16, 0x7fffffff, RZ, 0xc0, !PT ;  /* 0x7fffffff10047812 */ /* 0x020fe200078ec0ff */
        /* <DEDUP_REMOVED lines=15> */
.L_x_219:
[----:B------:R-:W-:-:S04]  /*07b0*/  SHF.R.U32.HI R2, RZ, 0x18, R16 ;  /* 0x00000018ff027819 */ /* 0x000fc80000011610 */
[----:B------:R-:W-:-:S04]  /*07c0*/  LOP3.LUT R2, R3, 0x80, R2, 0xf8, !PT ;  /* 0x0000008003027812 */ /* 0x000fc800078ef802 */
[----:B------:R-:W-:-:S07]  /*07d0*/  PRMT R18, R2, 0x7610, R18 ;  /* 0x0000761002127816 */ /* 0x000fce0000000012 */
.L_x_218:
[----:B------:R-:W-:Y:S05]  /*07e0*/  BSYNC.RECONVERGENT B0 ;  /* 0x0000000000007941 */ /* 0x000fea0003800200 */
.L_x_217:
        /* <DEDUP_REMOVED lines=16> */
.L_x_222:
[----:B------:R-:W-:-:S04]  /*08f0*/  SHF.R.U32.HI R3, RZ, 0x18, R15 ;  /* 0x00000018ff037819 */ /* 0x000fc8000001160f */
[----:B------:R-:W-:-:S04]  /*0900*/  LOP3.LUT R2, R2, 0x80, R3, 0xf8, !PT ;  /* 0x0000008002027812 */ /* 0x000fc800078ef803 */
[----:B------:R-:W-:-:S07]  /*0910*/  PRMT R20, R2, 0x7610, R20 ;  /* 0x0000761002147816 */ /* 0x000fce0000000014 */
.L_x_221:
[----:B------:R-:W-:Y:S05]  /*0920*/  BSYNC.RECONVERGENT B0 ;  /* 0x0000000000007941 */ /* 0x000fea0003800200 */
.L_x_220:
        /* <DEDUP_REMOVED lines=16> */
.L_x_225:
[----:B------:R-:W-:-:S04]  /*0a30*/  SHF.R.U32.HI R2, RZ, 0x18, R14 ;  /* 0x00000018ff027819 */ /* 0x000fc8000001160e */
[----:B------:R-:W-:-:S04]  /*0a40*/  LOP3.LUT R2, R3, 0x80, R2, 0xf8, !PT ;  /* 0x0000008003027812 */ /* 0x000fc800078ef802 */
[----:B------:R-:W-:-:S07]  /*0a50*/  PRMT R21, R2, 0x7610, R21 ;  /* 0x0000761002157816 */ /* 0x000fce0000000015 */
.L_x_224:
[----:B------:R-:W-:Y:S05]  /*0a60*/  BSYNC.RECONVERGENT B0 ;  /* 0x0000000000007941 */ /* 0x000fea0003800200 */
.L_x_223:
        /* <DEDUP_REMOVED lines=8> */
[----:B------:R-:W-:-:S03]  /*0af0*/  @!P2 IADD3.X R9, PT, PT, R13, UR10, RZ, P6, !PT ;  /* 0x0000000a0d09ac10 */ /* 0x000fc6000b7fe4ff */
[----:B------:R2:W-:Y:S01]  /*0b00*/  @!P3 STG.E.U8 desc[UR18][R4.64], R18 ;  /* 0x000000120400b986 */ /* 0x0005e2000c101112 */
[----:B0-----:R-:W-:-:S04]  /*0b10*/  USHF.L.U32 UR6, UR6, 0x2, URZ ;  /* 0x0000000206067899 */ /* 0x001fc800080006ff */
[----:B------:R-:W-:Y:S01]  /*0b20*/  UIADD3 UR4, UP0, UPT, UR6, UR4, URZ ;  /* 0x0000000406047290 */ /* 0x000fe2000ff1e0ff */
[----:B-1----:R-:W-:Y:S02]  /*0b30*/  @!P1 IADD3.X R7, PT, PT, R13, UR13, RZ, P5, !PT ;  /* 0x0000000d0d079c10 */ /* 0x002fe4000affe4ff */
[----:B------:R-:W-:Y:S01]  /*0b40*/  IADD3 R0, P0, PT, R0, UR6, RZ ;  /* 0x0000000600007c10 */ /* 0x000fe2000ff1e0ff */
[----:B------:R-:W-:Y:S02]  /*0b50*/  UIADD3.X UR5, UPT, UPT, URZ, UR5, URZ, UP0, !UPT ;  /* 0x00000005ff057290 */ /* 0x000fe400087fe4ff */
[----:B------:R-:W-:Y:S01]  /*0b60*/  UISETP.GE.U32.AND UP0, UPT, UR4, UR24, UPT ;  /* 0x000000180400728c */ /* 0x000fe2000bf06070 */
[----:B------:R2:W-:Y:S01]  /*0b70*/  @!P1 STG.E.U8 desc[UR18][R6.64], R20 ;  /* 0x0000001406009986 */ /* 0x0005e2000c101112 */
[----:B------:R-:W-:Y:S01]  /*0b80*/  IADD3 R10, P1, PT, R10, UR20, RZ ;  /* 0x000000140a0a7c10 */ /* 0x000fe2000ff3e0ff */
[----:B------:R-:W-:Y:S01]  /*0b90*/  IMAD.X R13, RZ, RZ, R13, P0 ;  /* 0x000000ffff0d7224 */ /* 0x000fe200000e060d */
[----:B------:R-:W-:Y:S01]  /*0ba0*/  UISETP.GE.U32.AND.EX UP0, UPT, UR5, UR25, UPT, UP0 ;  /* 0x000000190500728c */ /* 0x000fe2000bf06100 */
[----:B------:R2:W-:Y:S01]  /*0bb0*/  @!P2 STG.E.U8 desc[UR18][R8.64], R21 ;  /* 0x000000150800a986 */ /* 0x0005e2000c101112 */
[----:B------:R-:W-:-:S02]  /*0bc0*/  IADD3 R12, P2, PT, R12, UR20, RZ ;  /* 0x000000140c0c7c10 */ /* 0x000fc4000ff5e0ff */
[----:B------:R-:W-:Y:S02]  /*0bd0*/  IADD3.X R11, PT, PT, R11, UR21, RZ, P1, !PT ;  /* 0x000000150b0b7c10 */ /* 0x000fe40008ffe4ff */
[----:B------:R-:W-:-:S03]  /*0be0*/  IADD3.X R19, PT, PT, R19, UR21, RZ, P2, !PT ;  /* 0x0000001513137c10 */ /* 0x000fc600097fe4ff */
[----:B------:R-:W-:Y:S06]  /*0bf0*/  BRA.U !UP0, `(.L_x_226) ;  /* 0xfffffff508e47547 */ /* 0x000fec000b83ffff */
[----:B------:R-:W-:Y:S05]  /*0c00*/  EXIT ;  /* 0x000000000000794d */ /* 0x000fea0003800000 */
.L_x_212:
        /* <DEDUP_REMOVED lines=8> */
.L_x_240:
[----:B------:R-:W-:-:S04]  /*0c90*/  LEA R2, P0, R0, UR15, 0x5 ;  /* 0x0000000f00027c11 */ /* 0x000fc8000f8028ff */
[----:B------:R-:W-:-:S06]  /*0ca0*/  LEA.HI.X R3, R0, UR6, R7, 0x5, P0 ;  /* 0x0000000600037c11 */ /* 0x000fcc00080f2c07 */
[----:B------:R-:W2:Y:S01]  /*0cb0*/  LDG.E.ENL2.256 R4, R2, desc[UR18][R2.64], 0x55 ;  /* 0xaa0000120202797e */ /* 0x000ea20008121804 */
[----:B------:R-:W-:Y:S01]  /*0cc0*/  BSSY.RECONVERGENT B0, `(.L_x_227) ;  /* 0x0000014000007945 */ /* 0x000fe20003800200 */
[----:B------:R-:W-:Y:S01]  /*0cd0*/  IMAD.MOV.U32 R6, RZ, RZ, 0x80 ;  /* 0x00000080ff067424 */ /* 0x000fe200078e00ff */
[----:B--2---:R-:W-:-:S04]  /*0ce0*/  LOP3.LUT R8, R2, 0x7fffffff, RZ, 0xc0, !PT ;  /* 0x7fffffff02087812 */ /* 0x004fc800078ec0ff */
        /* <DEDUP_REMOVED lines=9> */
.L_x_229:
[----:B------:R-:W-:-:S04]  /*0d80*/  SHF.R.U32.HI R6, RZ, 0x15, R2 ;  /* 0x00000015ff067819 */ /* 0x000fc80000011602 */
[----:B------:R-:W-:-:S04]  /*0d90*/  LOP3.LUT R9, R6, 0x1, RZ, 0xc0, !PT ;  /* 0x0000000106097812 */ /* 0x000fc800078ec0ff */
[----:B------:R-:W-:-:S04]  /*0da0*/  IADD3 R9, PT, PT, R2, 0x88fffff, R9 ;  /* 0x088fffff02097810 */ /* 0x000fc80007ffe009 */
[----:B------:R-:W-:-:S04]  /*0db0*/  SHF.R.U32.HI R9, RZ, 0x15, R9 ;  /* 0x00000015ff097819 */ /* 0x000fc80000011609 */
[----:B------:R-:W-:-:S07]  /*0dc0*/  LOP3.LUT R8, R9, 0xff, RZ, 0xc0, !PT ;  /* 0x000000ff09087812 */ /* 0x000fce00078ec0ff */
.L_x_230:
[----:B------:R-:W-:-:S04]  /*0dd0*/  SHF.R.U32.HI R9, RZ, 0x18, R2 ;  /* 0x00000018ff097819 */ /* 0x000fc80000011602 */
[----:B------:R-:W-:-:S04]  /*0de0*/  LOP3.LUT R8, R8, 0x80, R9, 0xf8, !PT ;  /* 0x0000008008087812 */ /* 0x000fc800078ef809 */
[----:B------:R-:W-:-:S07]  /*0df0*/  PRMT R6, R8, 0x7610, R6 ;  /* 0x0000761008067816 */ /* 0x000fce0000000006 */
.L_x_228:
[----:B0-----:R-:W-:Y:S05]  /*0e00*/  BSYNC.RECONVERGENT B0 ;  /* 0x0000000000007941 */ /* 0x001fea0003800200 */
.L_x_227:
        /* <DEDUP_REMOVED lines=17> */
.L_x_233:
[----:B------:R-:W-:-:S04]  /*0f20*/  SHF.R.U32.HI R3, RZ, 0x18, R3 ;  /* 0x00000018ff037819 */ /* 0x000fc80000011603 */
[----:B------:R-:W-:-:S07]  /*0f30*/  LOP3.LUT R2, R2, 0x80, R3, 0xf8, !PT ;  /* 0x0000008002027812 */ /* 0x000fce00078ef803 */
.L_x_232:
[----:B------:R-:W-:Y:S05]  /*0f40*/  BSYNC.RECONVERGENT B0 ;  /* 0x0000000000007941 */ /* 0x000fea0003800200 */
.L_x_231:
        /* <DEDUP_REMOVED lines=17> */
.L_x_236:
[----:B------:R-:W-:-:S04]  /*1060*/  SHF.R.U32.HI R4, RZ, 0x18, R4 ;  /* 0x00000018ff047819 */ /* 0x000fc80000011604 */
[----:B------:R-:W-:-:S07]  /*1070*/  LOP3.LUT R3, R3, 0x80, R4, 0xf8, !PT ;  /* 0x0000008003037812 */ /* 0x000fce00078ef804 */
.L_x_235:
[----:B------:R-:W-:Y:S05]  /*1080*/  BSYNC.RECONVERGENT B0 ;  /* 0x0000000000007941 */ /* 0x000fea0003800200 */
.L_x_234:
        /* <DEDUP_REMOVED lines=17> */
.L_x_239:
[----:B------:R-:W-:-:S04]  /*11a0*/  SHF.R.U32.HI R5, RZ, 0x18, R5 ;  /* 0x00000018ff057819 */ /* 0x000fc80000011605 */
[----:B------:R-:W-:-:S07]  /*11b0*/  LOP3.LUT R4, R4, 0x80, R5, 0xf8, !PT ;  /* 0x0000008004047812 */ /* 0x000fce00078ef805 */
.L_x_238:
[----:B------:R-:W-:Y:S05]  /*11c0*/  BSYNC.RECONVERGENT B0 ;  /* 0x0000000000007941 */ /* 0x000fea0003800200 */
.L_x_237:
[----:B------:R-:W-:Y:S02]  /*11d0*/  LOP3.LUT R4, R4, 0xffff, RZ, 0xc0, !PT ;  /* 0x0000ffff04047812 */ /* 0x000fe400078ec0ff */
[----:B------:R-:W-:Y:S02]  /*11e0*/  LOP3.LUT R3, R3, 0xffff, RZ, 0xc0, !PT ;  /* 0x0000ffff03037812 */ /* 0x000fe400078ec0ff */
[----:B------:R-:W-:Y:S02]  /*11f0*/  LOP3.LUT R5, R2, 0xffff, RZ, 0xc0, !PT ;  /* 0x0000ffff02057812 */ /* 0x000fe400078ec0ff */
[----:B------:R-:W-:Y:S02]  /*1200*/  LEA R2, P0, R0, UR27, 0x2 ;  /* 0x0000001b00027c11 */ /* 0x000fe4000f8010ff */
[----:B------:R-:W-:Y:S02]  /*1210*/  LOP3.LUT R6, R6, 0xffff, RZ, 0xc0, !PT ;  /* 0x0000ffff06067812 */ /* 0x000fe400078ec0ff */
[----:B------:R-:W-:-:S02]  /*1220*/  PRMT R4, R3, 0x3340, R4 ;  /* 0x0000334003047816 */ /* 0x000fc40000000004 */
[----:B------:R-:W-:Y:S02]  /*1230*/  LEA.HI.X R3, R0, UR28, R7, 0x2, P0 ;  /* 0x0000001c00037c11 */ /* 0x000fe400080f1407 */
        /* <DEDUP_REMOVED lines=13> */
.L_x_241:
        /* <DEDUP_REMOVED lines=15> */
.L_x_7489:


//--------------------- .text._ZN2at6native55_GLOBAL__N__de093ff9_22_ForeachBinaryOpList_cu_a911ec4325multi_tensor_apply_kernelINS1_18TensorListMetadataILi2EEENS1_11CopyFunctorIN3c1015Float8_e5m2fnuzENS6_7complexIdEELi2ELi1ELi1EEEJNS0_4CopyIS7_S9_EEEEEvT_T0_DpT1_ --------------------------
	.section	.text._ZN2at6native55_GLOBAL__N__de093ff9_22_ForeachBinaryOpList_cu_a911ec4325multi_tensor_apply_kernelINS1_18TensorListMetadataILi2EEENS1_11CopyFunctorIN3c1015Float8_e5m2fnuzENS6_7complexIdEELi2ELi1ELi1EEEJNS0_4CopyIS7_S9_EEEEEvT_T0_DpT1_,"ax",@progbits
	.align	128
.text._ZN2at6native55_GLOBAL__N__de093ff9_22_ForeachBinaryOpList_cu_a911ec4325multi_tensor_apply_kernelINS1_18TensorListMetadataILi2EEENS1_11CopyFunctorIN3c1015Float8_e5m2fnuzENS6_7complexIdEELi2ELi1ELi1EEEJNS0_4CopyIS7_S9_EEEEEvT_T0_DpT1_:
        .type           _ZN2at6native55_GLOBAL__N__de093ff9_22_ForeachBinaryOpList_cu_a911ec4325multi_tensor_apply_kernelINS1_18TensorListMetadataILi2EEENS1_11CopyFunctorIN3c1015Float8_e5m2fnuzENS6_7complexIdEELi2ELi1ELi1EEEJNS0_4CopyIS7_S9_EEEEEvT_T0_DpT1_,@function
        .size           _ZN2at6native55_GLOBAL__N__de093ff9_22_ForeachBinaryOpList_cu_a911ec4325multi_tensor_apply_kernelINS1_18TensorListMetadataILi2EEENS1_11CopyFunctorIN3c1015Float8_e5m2fnuzENS6_7complexIdEELi2ELi1ELi1EEEJNS0_4CopyIS7_S9_EEEEEvT_T0_DpT1_,(.L_x_7490 - _ZN2at6native55_GLOBAL__N__de093ff9_22_ForeachBinaryOpList_cu_a911ec4325multi_tensor_apply_kernelINS1_18TensorListMetadataILi2EEENS1_11CopyFunctorIN3c1015Float8_e5m2fnuzENS6_7complexIdEELi2ELi1ELi1EEEJNS0_4CopyIS7_S9_EEEEEvT_T0_DpT1_)
        .other          _ZN2at6native55_GLOBAL__N__de093ff9_22_ForeachBinaryOpList_cu_a911ec4325multi_tensor_apply_kernelINS1_18TensorListMetadataILi2EEENS1_11CopyFunctorIN3c1015Float8_e5m2fnuzENS6_7complexIdEELi2ELi1ELi1EEEJNS0_4CopyIS7_S9_EEEEEvT_T0_DpT1_,@"STO_CUDA_ENTRY STV_DEFAULT"
_ZN2at6native55_GLOBAL__N__de093ff9_22_ForeachBinaryOpList_cu_a911ec4325multi_tensor_apply_kernelINS1_18TensorListMetadataILi2EEENS1_11CopyFunctorIN3c1015Float8_e5m2fnuzENS6_7complexIdEELi2ELi1ELi1EEEJNS0_4CopyIS7_S9_EEEEEvT_T0_DpT1_:
        /* <DEDUP_REMOVED lines=28> */
[----:B------:R-:W-:Y:S01]  /*01c0*/  IMAD.U32 R2, RZ, RZ, UR8 ;  /* 0x00000008ff027e24 */ /* 0x000fe2000f8e00ff */
[----:B------:R-:W-:Y:S01]  /*01d0*/  CS2R R4, SRZ ;  /* 0x0000000000047805 */ /* 0x000fe2000001ff00 */
[----:B------:R-:W-:Y:S01]  /*01e0*/  IMAD.U32 R3, RZ, RZ, UR9 ;  /* 0x00000009ff037e24 */ /* 0x000fe2000f8e00ff */
[----:B------:R-:W-:Y:S01]  /*01f0*/  UISETP.LT.U32.AND UP0, UPT, UR24, 0x10000, UPT ;  /* 0x000100001800788c */ /* 0x000fe2000bf01070 */
[----:B------:R-:W-:Y:S01]  /*0200*/  IMAD.MOV.U32 R21, RZ, RZ, RZ ;  /* 0x000000ffff157224 */ /* 0x000fe200078e00ff */
[----:B------:R-:W-:Y:S02]  /*0210*/  CS2R R6, SRZ ;  /* 0x0000000000067805 */ /* 0x000fe4000001ff00 */
[----:B------:R-:W-:Y:S01]  /*0220*/  CS2R R8, SRZ ;  /* 0x0000000000087805 */ /* 0x000fe2000001ff00 */
        /* <DEDUP_REMOVED lines=12> */
[----:B------:R-:W-:Y:S01]  /*02f0*/  UIADD3.X UR10, UPT, UPT, UR11, UR15, URZ, UP3, !UPT ;  /* 0x0000000f0b0a7290 */ /* 0x000fe20009ffe4ff */
[----:B------:R-:W-:Y:S01]  /*0300*/  UMOV UR4, URZ ;  /* 0x000000ff00047c82 */ /* 0x000fe20008000000 */
[----:B------:R-:W-:Y:S02]  /*0310*/  IADD3 R18, P0, PT, R2, UR6, RZ ;  /* 0x0000000602127c10 */ /* 0x000fe4000ff1e0ff */
[----:B------:R-:W-:Y:S01]  /*0320*/  IMAD.X R2, RZ, RZ, RZ, P1 ;  /* 0x000000ffff027224 */ /* 0x000fe200008e06ff */
[----:B------:R-:W-:Y:S01]  /*0330*/  LEA R20, P1, R23, UR8, 0x4 ;  /* 0x0000000817147c11 */ /* 0x000fe2000f8220ff */
[----:B------:R-:W-:Y:S01]  /*0340*/  UMOV UR5, URZ ;  /* 0x000000ff00057c82 */ /* 0x000fe20008000000 */
[----:B------:R-:W-:-:S02]  /*0350*/  IADD3.X R19, PT, PT, R3, UR7, RZ, P0, !PT ;  /* 0x0000000703137c10 */ /* 0x000fc400087fe4ff */
[----:B------:R-:W-:Y:S02]  /*0360*/  LEA.HI.X R23, R23, UR9, R2, 0x4, P1 ;  /* 0x0000000917177c11 */ /* 0x000fe400088f2402 */
[----:B------:R-:W-:Y:S02]  /*0370*/  CS2R R2, SRZ ;  /* 0x0000000000027805 */ /* 0x000fe4000001ff00 */
[----:B------:R-:W-:-:S04]  /*0380*/  IADD3 R20, P0, PT, R20, UR6, RZ ;  /* 0x0000000614147c10 */ /* 0x000fc8000ff1e0ff */
[----:B------:R-:W-:-:S09]  /*0390*/  IADD3.X R23, PT, PT, R23, UR7, RZ, P0, !PT ;  /* 0x0000000717177c10 */ /* 0x000fd200087fe4ff */
.L_x_256:
[----:B------:R-:W-:Y:S01]  /*03a0*/  ISETP.GE.U32.AND P0, PT, R0, UR22, PT ;  /* 0x0000001600007c0c */ /* 0x000fe2000bf06070 */
[----:B--2---:R-:W-:Y:S02]  /*03b0*/  IMAD.U32 R13, RZ, RZ, UR17 ;  /* 0x00000011ff0d7e24 */ /* 0x004fe4000f8e00ff */
[----:B------:R-:W-:Y:S01]  /*03c0*/  IMAD.U32 R15, RZ, RZ, UR17 ;  /* 0x00000011ff0f7e24 */ /* 0x000fe2000f8e00ff */
[----:B------:R-:W-:Y:S01]  /*03d0*/  ISETP.GE.U32.AND.EX P0, PT, R21, UR23, PT, P0 ;  /* 0x0000001715007c0c */ /* 0x000fe2000bf06100 */
[----:B------:R-:W-:Y:S02]  /*03e0*/  IMAD.MOV.U32 R10, RZ, RZ, R0 ;  /* 0x000000ffff0a7224 */ /* 0x000fe400078e0000 */
[----:B------:R-:W-:Y:S01]  /*03f0*/  IMAD.MOV.U32 R11, RZ, RZ, R21 ;  /* 0x000000ffff0b7224 */ /* 0x000fe200078e0015 */
[----:B------:R-:W-:Y:S01]  /*0400*/  LEA R12, P2, R13, R0, 0x1 ;  /* 0x000000000d0c7211 */ /* 0x000fe200078408ff */
[----:B------:R-:W-:-:S08]  /*0410*/  IMAD.U32 R14, RZ, RZ, UR17 ;  /* 0x00000011ff0e7e24 */ /* 0x000fd0000f8e00ff */
[----:B------:R-:W2:Y:S01]  /*0420*/  @!P0 LDG.E.64 R8, desc[UR18][R18.64] ;  /* 0x0000001212088981 */ /* 0x000ea2000c1e1b00 */
[----:B------:R-:W-:Y:S01]  /*0430*/  IMAD.WIDE.U32 R10, R15, 0x3, R10 ;  /* 0x000000030f0a7825 */ /* 0x000fe200078e000a */
[----:B------:R-:W-:Y:S01]  /*0440*/  ISETP.GE.U32.AND P1, PT, R12, UR22, PT ;  /* 0x000000160c007c0c */ /* 0x000fe2000bf26070 */
[----:B------:R-:W-:Y:S01]  /*0450*/  UMOV UR6, URZ ;  /* 0x000000ff00067c82 */ /* 0x000fe20008000000 */
[----:B------:R-:W-:Y:S02]  /*0460*/  LEA.HI.X R12, R14, R21, RZ, 0x1, P2 ;  /* 0x000000150e0c7211 */ /* 0x000fe400010f0cff */
[----:B------:R-:W-:Y:S01]  /*0470*/  ISETP.GE.U32.AND P2, PT, R10, UR22, PT ;  /* 0x000000160a007c0c */ /* 0x000fe2000bf46070 */
[----:B------:R-:W-:Y:S01]  /*0480*/  VIADD R10, R11, UR6 ;  /* 0x000000060b0a7c36 */ /* 0x000fe20008000000 */
[----:B------:R-:W-:Y:S02]  /*0490*/  IADD3 R11, P4, PT, R0, UR17, RZ ;  /* 0x00000011000b7c10 */ /* 0x000fe4000ff9e0ff */
[----:B------:R-:W-:-:S02]  /*04a0*/  ISETP.GE.U32.AND.EX P1, PT, R12, UR23, PT, P1 ;  /* 0x000000170c007c0c */ /* 0x000fc4000bf26110 */
[----:B------:R-:W-:Y:S01]  /*04b0*/  ISETP.GE.U32.AND.EX P2, PT, R10, UR23, PT, P2 ;  /* 0x000000170a007c0c */ /* 0x000fe2000bf46120 */
[----:B------:R-:W-:Y:S01]  /*04c0*/  IMAD.X R10, RZ, RZ, R21, P4 ;  /* 0x000000ffff0a7224 */ /* 0x000fe200020e0615 */
[----:B------:R-:W-:Y:S01]  /*04d0*/  ISETP.GE.U32.AND P3, PT, R11, UR22, PT ;  /* 0x000000160b007c0c */ /* 0x000fe2000bf66070 */
[----:B------:R-:W-:-:S03]  /*04e0*/  IMAD.U32 R11, RZ, RZ, UR17 ;  /* 0x00000011ff0b7e24 */ /* 0x000fc6000f8e00ff */
[----:B------:R-:W-:-:S05]  /*04f0*/  ISETP.GE.U32.AND.EX P3, PT, R10, UR23, PT, P3 ;  /* 0x000000170a007c0c */ /* 0x000fca000bf66130 */
[----:B------:R-:W-:Y:S02]  /*0500*/  @!P1 LEA R10, P4, R11, R18, 0x5 ;  /* 0x000000120b0a9211 */ /* 0x000fe400078828ff */
[----:B------:R-:W-:Y:S02]  /*0510*/  @!P2 IMAD.WIDE.U32 R12, R13, 0x30, R18 ;  /* 0x000000300d0ca825 */ /* 0x000fe400078e0012 */
[----:B------:R-:W-:Y:S02]  /*0520*/  @!P1 LEA.HI.X R11, R14, R19, RZ, 0x5, P4 ;  /* 0x000000130e0b9211 */ /* 0x000fe400020f2cff */
[----:B------:R-:W-:Y:S02]  /*0530*/  @!P2 VIADD R13, R13, UR6 ;  /* 0x000000060d0dac36 */ /* 0x000fe40008000000 */
[----:B------:R-:W-:Y:S01]  /*0540*/  @!P3 IMAD.MOV.U32 R22, RZ, RZ, R20 ;  /* 0x000000ffff16b224 */ /* 0x000fe200078e0014 */
[----:B------:R0:W5:Y:S04]  /*0550*/  @!P1 LDG.E.64 R6, desc[UR18][R10.64] ;  /* 0x000000120a069981 */ /* 0x000168000c1e1b00 */
[----:B------:R0:W5:Y:S04]  /*0560*/  @!P3 LDG.E.64 R2, desc[UR18][R22.64] ;  /* 0x000000121602b981 */ /* 0x000168000c1e1b00 */
[----:B------:R0:W5:Y:S01]  /*0570*/  @!P2 LDG.E.64 R4, desc[UR18][R12.64] ;  /* 0x000000120c04a981 */ /* 0x000162000c1e1b00 */
[----:B------:R-:W-:Y:S01]  /*0580*/  UMOV UR6, 0xf0000000 ;  /* 0xf000000000067882 */ /* 0x000fe20000000000 */
[----:B------:R-:W-:Y:S01]  /*0590*/  UMOV UR7, 0x380fffff ;  /* 0x380fffff00077882 */ /* 0x000fe20000000000 */
[----:B------:R-:W-:Y:S01]  /*05a0*/  BSSY.RECONVERGENT B0, `(.L_x_243) ;  /* 0x0000017000007945 */ /* 0x000fe20003800200 */
[----:B------:R-:W-:Y:S01]  /*05b0*/  IMAD.MOV.U32 R15, RZ, RZ, 0x80 ;  /* 0x00000080ff0f7424 */ /* 0x000fe200078e00ff */
[----:B--2---:R-:W1:Y:S01]  /*05c0*/  F2F.F32.F64 R14, R8 ;  /* 0x00000008000e7310 */ /* 0x004e620000301000 */
[----:B------:R-:W-:-:S14]  /*05d0*/  DSETP.GEU.AND P4, PT, |R8|, UR6, PT ;  /* 0x0000000608007e2a */ /* 0x000fdc000bf8e200 */
[----:B-1----:R-:W-:-:S05]  /*05e0*/  @!P4 FMUL R14, R14, 1.175494350822287508e-38 ;  /* 0x008000000e0ec820 */ /* 0x002fca0000400000 */
        /* <DEDUP_REMOVED lines=10> */
.L_x_245:
[----:B------:R-:W-:-:S04]  /*0690*/  SHF.R.U32.HI R10, RZ, 0x15, R14 ;  /* 0x00000015ff0a7819 */ /* 0x000fc8000001160e */
[----:B------:R-:W-:-:S04]  /*06a0*/  LOP3.LUT R11, R10, 0x1, RZ, 0xc0, !PT ;  /* 0x000000010a0b7812 */ /* 0x000fc800078ec0ff */
[----:B------:R-:W-:-:S04]  /*06b0*/  IADD3 R11, PT, PT, R14, 0x88fffff, R11 ;  /* 0x088fffff0e0b7810 */ /* 0x000fc80007ffe00b */
[----:B------:R-:W-:-:S04]  /*06c0*/  SHF.R.U32.HI R11, RZ, 0x15, R11 ;  /* 0x00000015ff0b7819 */ /* 0x000fc8000001160b */
[----:B------:R-:W-:-:S07]  /*06d0*/  LOP3.LUT R10, R11, 0xff, RZ, 0xc0, !PT ;  /* 0x000000ff0b0a7812 */ /* 0x000fce00078ec0ff */
.L_x_246:
[----:B------:R-:W-:-:S04]  /*06e0*/  SHF.R.U32.HI R11, RZ, 0x18, R14 ;  /* 0x00000018ff0b7819 */ /* 0x000fc8000001160e */
[----:B------:R-:W-:-:S04]  /*06f0*/  LOP3.LUT R10, R10, 0x80, R11, 0xf8, !PT ;  /* 0x000000800a0a7812 */ /* 0x000fc800078ef80b */
[----:B------:R-:W-:-:S07]  /*0700*/  PRMT R15, R10, 0x7610, R15 ;  /* 0x000076100a0f7816 */ /* 0x000fce000000000f */
.L_x_244:
[----:B------:R-:W-:Y:S05]  /*0710*/  BSYNC.RECONVERGENT B0 ;  /* 0x0000000000007941 */ /* 0x000fea0003800200 */
.L_x_243:
[----:B-----5:R-:W0:Y:S01]  /*0720*/  F2F.F32.F64 R10, R2 ;  /* 0x00000002000a7310 */ /* 0x020e220000301000 */
[----:B------:R-:W-:Y:S01]  /*0730*/  DSETP.GEU.AND P4, PT, |R2|, UR6, PT ;  /* 0x0000000602007e2a */ /* 0x000fe2000bf8e200 */
[----:B------:R-:W-:Y:S01]  /*0740*/  BSSY.RECONVERGENT B0, `(.L_x_247) ;  /* 0x0000014000007945 */ /* 0x000fe20003800200 */
[----:B------:R-:W-:-:S12]  /*0750*/  IMAD.MOV.U32 R22, RZ, RZ, 0x80 ;  /* 0x00000080ff167424 */ /* 0x000fd800078e00ff */
[----:B0-----:R-:W-:-:S05]  /*0760*/  @!P4 FMUL R10, R10, 1.175494350822287508e-38 ;  /* 0x008000000a0ac820 */ /* 0x001fca0000400000 */
        /* <DEDUP_REMOVED lines=14> */
.L_x_249:
[----:B------:R-:W-:-:S04]  /*0850*/  SHF.R.U32.HI R10, RZ, 0x18, R10 ;  /* 0x00000018ff0a7819 */ /* 0x000fc8000001160a */
[----:B------:R-:W-:-:S04]  /*0860*/  LOP3.LUT R10, R11, 0x80, R10, 0xf8, !PT ;  /* 0x000000800b0a7812 */ /* 0x000fc800078ef80a */
[----:B------:R-:W-:-:S07]  /*0870*/  PRMT R22, R10, 0x7610, R22 ;  /* 0x000076100a167816 */ /* 0x000fce0000000016 */
.L_x_248:
[----:B------:R-:W-:Y:S05]  /*0880*/  BSYNC.RECONVERGENT B0 ;  /* 0x0000000000007941 */ /* 0x000fea0003800200 */
.L_x_247:
[----:B------:R-:W0:Y:S01]  /*0890*/  F2F.F32.F64 R10, R6 ;  /* 0x00000006000a7310 */ /* 0x000e220000301000 */
        /* <DEDUP_REMOVED lines=18> */
.L_x_252:
[----:B------:R-:W-:-:S04]  /*09c0*/  SHF.R.U32.HI R10, RZ, 0x18, R10 ;  /* 0x00000018ff0a7819 */ /* 0x000fc8000001160a */
[----:B------:R-:W-:-:S04]  /*09d0*/  LOP3.LUT R10, R11, 0x80, R10, 0xf8, !PT ;  /* 0x000000800b0a7812 */ /* 0x000fc800078ef80a */
[----:B------:R-:W-:-:S07]  /*09e0*/  PRMT R24, R10, 0x7610, R24 ;  /* 0x000076100a187816 */ /* 0x000fce0000000018 */
.L_x_251:
[----:B------:R-:W-:Y:S05]  /*09f0*/  BSYNC.RECONVERGENT B0 ;  /* 0x0000000000007941 */ /* 0x000fea0003800200 */
.L_x_250:
        /* <DEDUP_REMOVED lines=19> */
.L_x_255:
[----:B------:R-:W-:-:S04]  /*0b30*/  SHF.R.U32.HI R10, RZ, 0x18, R10 ;  /* 0x00000018ff0a7819 */ /* 0x000fc8000001160a */
[----:B------:R-:W-:-:S04]  /*0b40*/  LOP3.LUT R10, R11, 0x80, R10, 0xf8, !PT ;  /* 0x000000800b0a7812 */ /* 0x000fc800078ef80a */
[----:B------:R-:W-:-:S07]  /*0b50*/  PRMT R25, R10, 0x7610, R25 ;  /* 0x000076100a197816 */ /* 0x000fce0000000019 */
.L_x_254:
[----:B------:R-:W-:Y:S05]  /*0b60*/  BSYNC.RECONVERGENT B0 ;  /* 0x0000000000007941 */ /* 0x000fea0003800200 */
.L_x_253:
[----:B------:R-:W0:Y:S01]  /*0b70*/  LDCU UR6, c[0x0][0x360] ;  /* 0x00006c00ff0677ac */ /* 0x000e220008000800 */
[C---:B------:R-:W-:Y:S02]  /*0b80*/  @!P0 IADD3 R10, P5, PT, R0.reuse, UR25, RZ ;  /* 0x00000019000a8c10 */ /* 0x040fe4000ffbe0ff */
[C---:B------:R-:W-:Y:S01]  /*0b90*/  @!P3 IADD3 R12, P4, PT, R0.reuse, UR20, RZ ;  /* 0x00000014000cbc10 */ /* 0x040fe2000ff9e0ff */
[----:B------:R-:W-:Y:S01]  /*0ba0*/  USHF.L.U32 UR7, UR17, 0x6, URZ ;  /* 0x0000000611077899 */ /* 0x000fe200080006ff */
[C---:B------:R-:W-:Y:S01]  /*0bb0*/  @!P0 IADD3.X R11, PT, PT, R21.reuse, UR26, RZ, P5, !PT ;  /* 0x0000001a150b8c10 */ /* 0x040fe2000affe4ff */
[----:B------:R-:W-:Y:S01]  /*0bc0*/  USHF.R.U32.HI UR8, URZ, 0x1a, UR17 ;  /* 0x0000001aff087899 */ /* 0x000fe20008011611 */
        /* <DEDUP_REMOVED lines=22> */
.L_x_242:
        /* <DEDUP_REMOVED lines=8> */
.L_x_270:
[----:B------:R-:W-:-:S04]  /*0db0*/  LEA R12, P0, R0, UR15, 0x6 ;  /* 0x0000000f000c7c11 */ /* 0x000fc8000f8030ff */
[----:B------:R-:W-:-:S05]  /*0dc0*/  LEA.HI.X R13, R0, UR6, R11, 0x6, P0 ;  /* 0x00000006000d7c11 */ /* 0x000fca00080f340b */
[----:B------:R-:W2:Y:S04]  /*0dd0*/  LDG.E.ENL2.256 R2, R14, desc[UR18][R12.64], 0x33 ;  /* 0x660000120c0e797e */ /* 0x000ea80008121802 */
[----:B------:R1:W5:Y:S01]  /*0de0*/  LDG.E.ENL2.256 R6, R4, desc[UR18][R12.64+0x20], 0x33 ;  /* 0x660001120c04797e */ /* 0x0003620008121806 */
[----:B------:R-:W-:Y:S01]  /*0df0*/  IMAD.MOV.U32 R8, RZ, RZ, -0x10000000 ;  /* 0xf0000000ff087424 */ /* 0x000fe200078e00ff */
[----:B------:R-:W-:Y:S01]  /*0e00*/  BSSY.RECONVERGENT B0, `(.L_x_257) ;  /* 0x0000018000007945 */ /* 0x000fe20003800200 */
[----:B------:R-:W-:Y:S02]  /*0e10*/  IMAD.MOV.U32 R9, RZ, RZ, 0x380fffff ;  /* 0x380fffffff097424 */ /* 0x000fe400078e00ff */
[----:B------:R-:W-:Y:S01]  /*0e20*/  IMAD.MOV.U32 R10, RZ, RZ, 0x80 ;  /* 0x00000080ff0a7424 */ /* 0x000fe200078e00ff */
[----:B--2---:R-:W2:Y:S03]  /*0e30*/  F2F.F32.F64 R16, R14 ;  /* 0x0000000e00107310 */ /* 0x004ea60000301000 */
[----:B------:R-:W-:-:S14]  /*0e40*/  DSETP.GEU.AND P0, PT, |R14|, R8, PT ;  /* 0x000000080e00722a */ /* 0x000fdc0003f0e200 */
[----:B--2---:R-:W-:-:S05]  /*0e50*/  @!P0 FMUL R16, R16, 1.175494350822287508e-38 ;  /* 0x0080000010108820 */ /* 0x004fca0000400000 */
[----:B------:R-:W-:-:S04]  /*0e60*/  LOP3.LUT R17, R16, 0x7fffffff, RZ, 0xc0, !PT ;  /* 0x7fffffff10117812 */ /* 0x000fc800078ec0ff */
        /* <DEDUP_REMOVED lines=9> */
.L_x_259:
[----:B------:R-:W-:-:S04]  /*0f00*/  SHF.R.U32.HI R10, RZ, 0x15, R16 ;  /* 0x00000015ff0a7819 */ /* 0x000fc80000011610 */
[----:B------:R-:W-:-:S04]  /*0f10*/  LOP3.LUT R13, R10, 0x1, RZ, 0xc0, !PT ;  /* 0x000000010a0d7812 */ /* 0x000fc800078ec0ff */
[----:B------:R-:W-:-:S04]  /*0f20*/  IADD3 R13, PT, PT, R16, 0x88fffff, R13 ;  /* 0x088fffff100d7810 */ /* 0x000fc80007ffe00d */
[----:B------:R-:W-:-:S04]  /*0f30*/  SHF.R.U32.HI R13, RZ, 0x15, R13 ;  /* 0x00000015ff0d7819 */ /* 0x000fc8000001160d */
[----:B------:R-:W-:-:S07]  /*0f40*/  LOP3.LUT R12, R13, 0xff, RZ, 0xc0, !PT ;  /* 0x000000ff0d0c7812 */ /* 0x000fce00078ec0ff */
.L_x_260:
[----:B------:R-:W-:-:S04]  /*0f50*/  SHF.R.U32.HI R13, RZ, 0x18, R16 ;  /* 0x00000018ff0d7819 */ /* 0x000fc80000011610 */
[----:B------:R-:W-:-:S04]  /*0f60*/  LOP3.LUT R12, R12, 0x80, R13, 0xf8, !PT ;  /* 0x000000800c0c7812 */ /* 0x000fc800078ef80d */
[----:B------:R-:W-:-:S07]  /*0f70*/  PRMT R10, R12, 0x7610, R10 ;  /* 0x000076100c0a7816 */ /* 0x000fce000000000a */
.L_x_258:
[----:B0-----:R-:W-:Y:S05]  /*0f80*/  BSYNC.RECONVERGENT B0 ;  /* 0x0000000000007941 */ /* 0x001fea0003800200 */
.L_x_257:
[----:B------:R-:W0:Y:S01]  /*0f90*/  F2F.F32.F64 R13, R2 ;  /* 0x00000002000d7310 */ /* 0x000e220000301000 */
[----:B------:R-:W-:Y:S01]  /*0fa0*/  DSETP.GEU.AND P0, PT, |R2|, R8, PT ;  /* 0x000000080200722a */ /* 0x000fe20003f0e200 */
        /* <DEDUP_REMOVED lines=17> */
.L_x_263:
[----:B------:R-:W-:-:S04]  /*10c0*/  SHF.R.U32.HI R13, RZ, 0x18, R13 ;  /* 0x00000018ff0d7819 */ /* 0x000fc8000001160d */
[----:B------:R-:W-:-:S04]  /*10d0*/  LOP3.LUT R2, R2, 0x80, R13, 0xf8, !PT ;  /* 0x0000008002027812 */ /* 0x000fc800078ef80d */
[----:B------:R-:W-:-:S07]  /*10e0*/  PRMT R12, R2, 0x7610, R12 ;  /* 0x00007610020c7816 */ /* 0x000fce000000000c */
.L_x_262:
[----:B------:R-:W-:Y:S05]  /*10f0*/  BSYNC.RECONVERGENT B0 ;  /* 0x0000000000007941 */ /* 0x000fea0003800200 */
.L_x_261:
[----:B-----5:R-:W0:Y:S01]  /*1100*/  F2F.F32.F64 R2, R4 ;  /* 0x0000000400027310 */ /* 0x020e220000301000 */
        /* <DEDUP_REMOVED lines=19> */
.L_x_266:
[----:B------:R-:W-:-:S04]  /*1240*/  SHF.R.U32.HI R2, RZ, 0x18, R2 ;  /* 0x00000018ff027819 */ /* 0x000fc80000011602 */
[----:B------:R-:W-:-:S07]  /*1250*/  LOP3.LUT R3, R3, 0x80, R2, 0xf8, !PT ;  /* 0x0000008003037812 */ /* 0x000fce00078ef802 */
.L_x_265:
[----:B------:R-:W-:Y:S05]  /*1260*/  BSYNC.RECONVERGENT B0 ;  /* 0x0000000000007941 */ /* 0x000fea0003800200 */
.L_x_264:
        /* <DEDUP_REMOVED lines=19> */
.L_x_269:
[----:B------:R-:W-:-:S04]  /*13a0*/  SHF.R.U32.HI R2, RZ, 0x18, R2 ;  /* 0x00000018ff027819 */ /* 0x000fc80000011602 */
[----:B------:R-:W-:-:S04]  /*13b0*/  LOP3.LUT R2, R5, 0x80, R2, 0xf8, !PT ;  /* 0x0000008005027812 */ /* 0x000fc800078ef802 */
[----:B------:R-:W-:-:S07]  /*13c0*/  PRMT R4, R2, 0x7610, R4 ;  /* 0x0000761002047816 */ /* 0x000fce0000000004 */
.L_x_268:
[----:B------:R-:W-:Y:S05]  /*13d0*/  BSYNC.RECONVERGENT B0 ;  /* 0x0000000000007941 */ /* 0x000fea0003800200 */
.L_x_267:
[----:B------:R-:W-:Y:S02]  /*13e0*/  LOP3.LUT R4, R4, 0xffff, RZ, 0xc0, !PT ;  /* 0x0000ffff04047812 */ /* 0x000fe400078ec0ff */
[----:B------:R-:W-:Y:S02]  /*13f0*/  LOP3.LUT R3, R3, 0xffff, RZ, 0xc0, !PT ;  /* 0x0000ffff03037812 */ /* 0x000fe400078ec0ff */
[----:B------:R-:W-:Y:S02]  /*1400*/  LEA R2, P0, R0, UR25, 0x2 ;  /* 0x0000001900027c11 */ /* 0x000fe4000f8010ff */
[----:B------:R-:W-:Y:S02]  /*1410*/  LOP3.LUT R12, R12, 0xffff, RZ, 0xc0, !PT ;  /* 0x0000ffff0c0c7812 */ /* 0x000fe400078ec0ff */
[----:B------:R-:W-:Y:S02]  /*1420*/  LOP3.LUT R5, R10, 0xffff, RZ, 0xc0, !PT ;  /* 0x0000ffff0a057812 */ /* 0x000fe400078ec0ff */
[----:B------:R-:W-:-:S02]  /*1430*/  PRMT R4, R3, 0x3340, R4 ;  /* 0x0000334003047816 */ /* 0x000fc40000000004 */
        /* <DEDUP_REMOVED lines=14> */
.L_x_271:
        /* <DEDUP_REMOVED lines=14> */
.L_x_7490:


//--------------------- .text._ZN2at6native55_GLOBAL__N__de093ff9_22_ForeachBinaryOpList_cu_a911ec4325multi_tensor_apply_kernelINS1_18TensorListMetadataILi2EEENS1_11CopyFunctorIN3c1015Float8_e5m2fnuzEfLi2ELi1ELi1EEEJNS0_4CopyIS7_fEEEEEvT_T0_DpT1_ --------------------------
	.section	.text._ZN2at6native55_GLOBAL__N__de093ff9_22_ForeachBinaryOpList_cu_a911ec4325multi_tensor_apply_kernelINS1_18TensorListMetadataILi2EEENS1_11CopyFunctorIN3c1015Float8_e5m2fnuzEfLi2ELi1ELi1EEEJNS0_4CopyIS7_fEEEEEvT_T0_DpT1_,"ax",@progbits
	.align	128
.text._ZN2at6native55_GLOBAL__N__de093ff9_22_ForeachBinaryOpList_cu_a911ec4325multi_tensor_apply_kernelINS1_18TensorListMetadataILi2EEENS1_11CopyFunctorIN3c1015Float8_e5m2fnuzEfLi2ELi1ELi1EEEJNS0_4CopyIS7_fEEEEEvT_T0_DpT1_:
        .type           _ZN2at6native55_GLOBAL__N__de093ff9_22_ForeachBinaryOpList_cu_a911ec4325multi_tensor_apply_kernelINS1_18TensorListMetadataILi2EEENS1_11CopyFunctorIN3c1015Float8_e5m2fnuzEfLi2ELi1ELi1EEEJNS0_4CopyIS7_fEEEEEvT_T0_DpT1_,@function
        .size           _ZN2at6native55_GLOBAL__N__de093ff9_22_ForeachBinaryOpList_cu_a911ec4325multi_tensor_apply_kernelINS1_18TensorListMetadataILi2EEENS1_11CopyFunctorIN3c1015Float8_e5m2fnuzEfLi2ELi1ELi1EEEJNS0_4CopyIS7_fEEEEEvT_T0_DpT1_,(.L_x_7491 - _ZN2at6native55_GLOBAL__N__de093ff9_22_ForeachBinaryOpList_cu_a911ec4325multi_tensor_apply_kernelINS1_18TensorListMetadataILi2EEENS1_11CopyFunctorIN3c1015Float8_e5m2fnuzEfLi2ELi1ELi1EEEJNS0_4CopyIS7_fEEEEEvT_T0_DpT1_)
        .other          _ZN2at6native55_GLOBAL__N__de093ff9_22_ForeachBinaryOpList_cu_a911ec4325multi_tensor_apply_kernelINS1_18TensorListMetadataILi2EEENS1_11CopyFunctorIN3c1015Float8_e5m2fnuzEfLi2ELi1ELi1EEEJNS0_4CopyIS7_fEEEEEvT_T0_DpT1_,@"STO_CUDA_ENTRY STV_DEFAULT"
_ZN2at6native55_GLOBAL__N__de093ff9_22_ForeachBinaryOpList_cu_a911ec4325multi_tensor_apply_kernelINS1_18TensorListMetadataILi2EEENS1_11CopyFunctorIN3c1015Float8_e5m2fnuzEfLi2ELi1ELi1EEEJNS0_4CopyIS7_fEEEEEvT_T0_DpT1_:
        /* <DEDUP_REMOVED lines=28> */
[----:B------:R-:W-:Y:S02]  /*01c0*/  IMAD.MOV.U32 R3, RZ, RZ, 0x4 ;  /* 0x00000004ff037424 */ /* 0x000fe400078e00ff */
[----:B------:R-:W-:Y:S01]  /*01d0*/  IMAD.MOV.U32 R13, RZ, RZ, RZ ;  /* 0x000000ffff0d7224 */ /* 0x000fe200078e00ff */
[----:B------:R-:W-:-:S04]  /*01e0*/  UISETP.LT.U32.AND UP0, UPT, UR26, 0x10000, UPT ;  /* 0x000100001a00788c */ /* 0x000fc8000bf01070 */
        /* <DEDUP_REMOVED lines=16> */
[----:B------:R-:W-:-:S02]  /*02f0*/  UIADD3.X UR10, UPT, UPT, UR11, UR15, URZ, UP3, !UPT ;  /* 0x0000000f0b0a7290 */ /* 0x000fc40009ffe4ff */
[----:B------:R-:W-:Y:S01]  /*0300*/  IADD3.X R11, PT, PT, R3, UR7, RZ, P0, !PT ;  /* 0x00000007030b7c10 */ /* 0x000fe200087fe4ff */
[----:B------:R-:W-:Y:S01]  /*0310*/  UMOV UR4, URZ ;  /* 0x000000ff00047c82 */ /* 0x000fe20008000000 */
[----:B------:R-:W-:Y:S01]  /*0320*/  LEA R12, P0, R15, UR8, 0x2 ;  /* 0x000000080f0c7c11 */ /* 0x000fe2000f8010ff */
[----:B------:R-:W-:-:S03]  /*0330*/  UMOV UR5, URZ ;  /* 0x000000ff00057c82 */ /* 0x000fc60008000000 */
[----:B------:R-:W-:Y:S02]  /*0340*/  IADD3 R12, P1, PT, R12, UR6, RZ ;  /* 0x000000060c0c7c10 */ /* 0x000fe4000ff3e0ff */
[----:B------:R-:W-:-:S04]  /*0350*/  LEA.HI.X R15, R15, UR9, R2, 0x2, P0 ;  /* 0x000000090f0f7c11 */ /* 0x000fc800080f1402 */
[----:B------:R-:W-:-:S07]  /*0360*/  IADD3.X R15, PT, PT, R15, UR7, RZ, P1, !PT ;  /* 0x000000070f0f7c10 */ /* 0x000fce0008ffe4ff */
.L_x_286:
        /* <DEDUP_REMOVED lines=26> */
[----:B------:R-:W-:Y:S01]  /*0510*/  @!P3 IMAD.MOV.U32 R9, RZ, RZ, R15 ;  /* 0x000000ffff09b224 */ /* 0x000fe200078e000f */
        /* <DEDUP_REMOVED lines=15> */
.L_x_275:
[----:B------:R-:W-:-:S04]  /*0610*/  SHF.R.U32.HI R2, RZ, 0x15, R14 ;  /* 0x00000015ff027819 */ /* 0x000fc8000001160e */
[----:B------:R-:W-:-:S04]  /*0620*/  LOP3.LUT R3, R2, 0x1, RZ, 0xc0, !PT ;  /* 0x0000000102037812 */ /* 0x000fc800078ec0ff */
[----:B------:R-:W-:-:S04]  /*0630*/  IADD3 R3, PT, PT, R14, 0x88fffff, R3 ;  /* 0x088fffff0e037810 */ /* 0x000fc80007ffe003 */
[----:B------:R-:W-:-:S04]  /*0640*/  SHF.R.U32.HI R3, RZ, 0x15, R3 ;  /* 0x00000015ff037819 */ /* 0x000fc80000011603 */
[----:B------:R-:W-:-:S07]  /*0650*/  LOP3.LUT R2, R3, 0xff, RZ, 0xc0, !PT ;  /* 0x000000ff03027812 */ /* 0x000fce00078ec0ff */
.L_x_276:
[----:B------:R-:W-:-:S04]  /*0660*/  SHF.R.U32.HI R3, RZ, 0x18, R14 ;  /* 0x00000018ff037819 */ /* 0x000fc8000001160e */
[----:B------:R-:W-:-:S04]  /*0670*/  LOP3.LUT R2, R2, 0x80, R3, 0xf8, !PT ;  /* 0x0000008002027812 */ /* 0x000fc800078ef803 */
[----:B------:R-:W-:-:S07]  /*0680*/  PRMT R7, R2, 0x7610, R7 ;  /* 0x0000761002077816 */ /* 0x000fce0000000007 */
.L_x_274:
[----:B------:R-:W-:Y:S05]  /*0690*/  BSYNC.RECONVERGENT B0 ;  /* 0x0000000000007941 */ /* 0x000fea0003800200 */
.L_x_273:
        /* <DEDUP_REMOVED lines=16> */
.L_x_279:
[----:B------:R-:W-:-:S04]  /*07a0*/  SHF.R.U32.HI R2, RZ, 0x18, R16 ;  /* 0x00000018ff027819 */ /* 0x000fc80000011610 */
[----:B------:R-:W-:-:S04]  /*07b0*/  LOP3.LUT R2, R3, 0x80, R2, 0xf8, !PT ;  /* 0x0000008003027812 */ /* 0x000fc800078ef802 */
[----:B------:R-:W-:-:S07]  /*07c0*/  PRMT R19, R2, 0x7610, R19 ;  /* 0x0000761002137816 */ /* 0x000fce0000000013 */
.L_x_278:
[----:B------:R-:W-:Y:S05]  /*07d0*/  BSYNC.RECONVERGENT B0 ;  /* 0x0000000000007941 */ /* 0x000fea0003800200 */
.L_x_277:
        /* <DEDUP_REMOVED lines=16> */
.L_x_282:
[----:B------:R-:W-:-:S04]  /*08e0*/  SHF.R.U32.HI R3, RZ, 0x18, R17 ;  /* 0x00000018ff037819 */ /* 0x000fc80000011611 */
[----:B------:R-:W-:-:S04]  /*08f0*/  LOP3.LUT R2, R2, 0x80, R3, 0xf8, !PT ;  /* 0x0000008002027812 */ /* 0x000fc800078ef803 */
[----:B------:R-:W-:-:S07]  /*0900*/  PRMT R20, R2, 0x7610, R20 ;  /* 0x0000761002147816 */ /* 0x000fce0000000014 */
.L_x_281:
[----:B------:R-:W-:Y:S05]  /*0910*/  BSYNC.RECONVERGENT B0 ;  /* 0x0000000000007941 */ /* 0x000fea0003800200 */
.L_x_280:
        /* <DEDUP_REMOVED lines=16> */
.L_x_285:
[----:B------:R-:W-:-:S04]  /*0a20*/  SHF.R.U32.HI R2, RZ, 0x18, R18 ;  /* 0x00000018ff027819 */ /* 0x000fc80000011612 */
[----:B------:R-:W-:-:S04]  /*0a30*/  LOP3.LUT R2, R3, 0x80, R2, 0xf8, !PT ;  /* 0x0000008003027812 */ /* 0x000fc800078ef802 */
[----:B------:R-:W-:-:S07]  /*0a40*/  PRMT R21, R2, 0x7610, R21 ;  /* 0x0000761002157816 */ /* 0x000fce0000000015 */
.L_x_284:
[----:B------:R-:W-:Y:S05]  /*0a50*/  BSYNC.RECONVERGENT B0 ;  /* 0x0000000000007941 */ /* 0x000fea0003800200 */
.L_x_283:
        /* <DEDUP_REMOVED lines=26> */
.L_x_272:
        /* <DEDUP_REMOVED lines=8> */
.L_x_300:
[----:B------:R-:W-:-:S04]  /*0c80*/  LEA R4, P0, R0, UR15, 0x4 ;  /* 0x0000000f00047c11 */ /* 0x000fc8000f8020ff */
[----:B------:R-:W-:-:S06]  /*0c90*/  LEA.HI.X R5, R0, UR6, R3, 0x4, P0 ;  /* 0x0000000600057c11 */ /* 0x000fcc00080f2403 */
[----:B------:R-:W2:Y:S01]  /*0ca0*/  LDG.E.128 R4, desc[UR18][R4.64] ;  /* 0x0000001204047981 */ /* 0x000ea2000c1e1d00 */
        /* <DEDUP_REMOVED lines=12> */
.L_x_289:
[----:B------:R-:W-:-:S04]  /*0d70*/  SHF.R.U32.HI R2, RZ, 0x15, R4 ;  /* 0x00000015ff027819 */ /* 0x000fc80000011604 */
[----:B------:R-:W-:-:S04]  /*0d80*/  LOP3.LUT R9, R2, 0x1, RZ, 0xc0, !PT ;  /* 0x0000000102097812 */ /* 0x000fc800078ec0ff */
[----:B------:R-:W-:-:S04]  /*0d90*/  IADD3 R9, PT, PT, R4, 0x88fffff, R9 ;  /* 0x088fffff04097810 */ /* 0x000fc80007ffe009 */
[----:B------:R-:W-:-:S04]  /*0da0*/  SHF.R.U32.HI R9, RZ, 0x15, R9 ;  /* 0x00000015ff097819 */ /* 0x000fc80000011609 */
[----:B------:R-:W-:-:S07]  /*0db0*/  LOP3.LUT R8, R9, 0xff, RZ, 0xc0, !PT ;  /* 0x000000ff09087812 */ /* 0x000fce00078ec0ff */
.L_x_290:
[----:B------:R-:W-:-:S04]  /*0dc0*/  SHF.R.U32.HI R9, RZ, 0x18, R4 ;  /* 0x00000018ff097819 */ /* 0x000fc80000011604 */
[----:B------:R-:W-:-:S04]  /*0dd0*/  LOP3.LUT R8, R8, 0x80, R9, 0xf8, !PT ;  /* 0x0000008008087812 */ /* 0x000fc800078ef809 */
[----:B------:R-:W-:-:S07]  /*0de0*/  PRMT R2, R8, 0x7610, R2 ;  /* 0x0000761008027816 */ /* 0x000fce0000000002 */
.L_x_288:
[----:B0-----:R-:W-:Y:S05]  /*0df0*/  BSYNC.RECONVERGENT B0 ;  /* 0x0000000000007941 */ /* 0x001fea0003800200 */
.L_x_287:
        /* <DEDUP_REMOVED lines=17> */
.L_x_293:
[----:B------:R-:W-:-:S04]  /*0f10*/  SHF.R.U32.HI R5, RZ, 0x18, R5 ;  /* 0x00000018ff057819 */ /* 0x000fc80000011605 */
[----:B------:R-:W-:-:S07]  /*0f20*/  LOP3.LUT R4, R4, 0x80, R5, 0xf8, !PT ;  /* 0x0000008004047812 */ /* 0x000fce00078ef805 */
.L_x_292:
[----:B------:R-:W-:Y:S05]  /*0f30*/  BSYNC.RECONVERGENT B0 ;  /* 0x0000000000007941 */ /* 0x000fea0003800200 */
.L_x_291:
        /* <DEDUP_REMOVED lines=17> */
.L_x_296:
[----:B------:R-:W-:-:S04]  /*1050*/  SHF.R.U32.HI R6, RZ, 0x18, R6 ;  /* 0x00000018ff067819 */ /* 0x000fc80000011606 */
[----:B------:R-:W-:-:S07]  /*1060*/  LOP3.LUT R5, R5, 0x80, R6, 0xf8, !PT ;  /* 0x0000008005057812 */ /* 0x000fce00078ef806 */
.L_x_295:
[----:B------:R-:W-:Y:S05]  /*1070*/  BSYNC.RECONVERGENT B0 ;  /* 0x0000000000007941 */ /* 0x000fea0003800200 */
.L_x_294:
        /* <DEDUP_REMOVED lines=17> */
.L_x_299:
[----:B------:R-:W-:-:S04]  /*1190*/  SHF.R.U32.HI R7, RZ, 0x18, R7 ;  /* 0x00000018ff077819 */ /* 0x000fc80000011607 */
[----:B------:R-:W-:-:S07]  /*11a0*/  LOP3.LUT R6, R6, 0x80, R7, 0xf8, !PT ;  /* 0x0000008006067812 */ /* 0x000fce00078ef807 */
.L_x_298:
[----:B------:R-:W-:Y:S05]  /*11b0*/  BSYNC.RECONVERGENT B0 ;  /* 0x0000000000007941 */ /* 0x000fea0003800200 */
.L_x_297:
        /* <DEDUP_REMOVED lines=20> */
.L_x_301:
        /* <DEDUP_REMOVED lines=16> */
.L_x_7491:


//--------------------- .text._ZN2at6native55_GLOBAL__N__de093ff9_22_ForeachBinaryOpList_cu_a911ec4325multi_tensor_apply_kernelINS1_18TensorListMetadataILi2EEENS1_11CopyFunctorIN3c1015Float8_e5m2fnuzEdLi2ELi1ELi1EEEJNS0_4CopyIS7_dEEEEEvT_T0_DpT1_ --------------------------
	.section	.text._ZN2at6native55_GLOBAL__N__de093ff9_22_ForeachBinaryOpList_cu_a911ec4325multi_tensor_apply_kernelINS1_18TensorListMetadataILi2EEENS1_11CopyFunctorIN3c1015Float8_e5m2fnuzEdLi2ELi1ELi1EEEJNS0_4CopyIS7_dEEEEEvT_T0_DpT1_,"ax",@progbits
	.align	128
.text._ZN2at6native55_GLOBAL__N__de093ff9_22_ForeachBinaryOpList_cu_a911ec4325multi_tensor_apply_kernelINS1_18TensorListMetadataILi2EEENS1_11CopyFunctorIN3c1015Float8_e5m2fnuzEdLi2ELi1ELi1EEEJNS0_4CopyIS7_dEEEEEvT_T0_DpT1_:
        .type           _ZN2at6native55_GLOBAL__N__de093ff9_22_ForeachBinaryOpList_cu_a911ec4325multi_tensor_apply_kernelINS1_18TensorListMetadataILi2EEENS1_11CopyFunctorIN3c1015Float8_e5m2fnuzEdLi2ELi1ELi1EEEJNS0_4CopyIS7_dEEEEEvT_T0_DpT1_,@function
        .size           _ZN2at6native55_GLOBAL__N__de093ff9_22_ForeachBinaryOpList_cu_a911ec4325multi_tensor_apply_kernelINS1_18TensorListMetadataILi2EEENS1_11CopyFunctorIN3c1015Float8_e5m2fnuzEdLi2ELi1ELi1EEEJNS0_4CopyIS7_dEEEEEvT_T0_DpT1_,(.L_x_7492 - _ZN2at6native55_GLOBAL__N__de093ff9_22_ForeachBinaryOpList_cu_a911ec4325multi_tensor_apply_kernelINS1_18TensorListMetadataILi2EEENS1_11CopyFunctorIN3c1015Float8_e5m2fnuzEdLi2ELi1ELi1EEEJNS0_4CopyIS7_dEEEEEvT_T0_DpT1_)
        .other          _ZN2at6native55_GLOBAL__N__de093ff9_22_ForeachBinaryOpList_cu_a911ec4325multi_tensor_apply_kernelINS1_18TensorListMetadataILi2EEENS1_11CopyFunctorIN3c1015Float8_e5m2fnuzEdLi2ELi1ELi1EEEJNS0_4CopyIS7_dEEEEEvT_T0_DpT1_,@"STO_CUDA_ENTRY STV_DEFAULT"
_ZN2at6native55_GLOBAL__N__de093ff9_22_ForeachBinaryOpList_cu_a911ec4325multi_tensor_apply_kernelINS1_18TensorListMetadataILi2EEENS1_11CopyFunctorIN3c1015Float8_e5m2fnuzEdLi2ELi1ELi1EEEJNS0_4CopyIS7_dEEEEEvT_T0_DpT1_:
        /* <DEDUP_REMOVED lines=56> */
.L_x_316:
        /* <DEDUP_REMOVED lines=47> */
.L_x_305:
[----:B------:R-:W-:-:S04]  /*0670*/  SHF.R.U32.HI R10, RZ, 0x15, R14 ;  /* 0x00000015ff0a7819 */ /* 0x000fc8000001160e */
[----:B------:R-:W-:-:S04]  /*0680*/  LOP3.LUT R11, R10, 0x1, RZ, 0xc0, !PT ;  /* 0x000000010a0b7812 */ /* 0x000fc800078ec0ff */
[----:B------:R-:W-:-:S04]  /*0690*/  IADD3 R11, PT, PT, R14, 0x88fffff, R11 ;  /* 0x088fffff0e0b7810 */ /* 0x000fc80007ffe00b */
[----:B------:R-:W-:-:S04]  /*06a0*/  SHF.R.U32.HI R11, RZ, 0x15, R11 ;  /* 0x00000015ff0b7819 */ /* 0x000fc8000001160b */
[----:B------:R-:W-:-:S07]  /*06b0*/  LOP3.LUT R10, R11, 0xff, RZ, 0xc0, !PT ;  /* 0x000000ff0b0a7812 */ /* 0x000fce00078ec0ff */
.L_x_306:
[----:B------:R-:W-:-:S04]  /*06c0*/  SHF.R.U32.HI R11, RZ, 0x18, R14 ;  /* 0x00000018ff0b7819 */ /* 0x000fc8000001160e */
[----:B------:R-:W-:-:S04]  /*06d0*/  LOP3.LUT R10, R10, 0x80, R11, 0xf8, !PT ;  /* 0x000000800a0a7812 */ /* 0x000fc800078ef80b */
[----:B------:R-:W-:-:S07]  /*06e0*/  PRMT R15, R10, 0x7610, R15 ;  /* 0x000076100a0f7816 */ /* 0x000fce000000000f */
.L_x_304:
[----:B------:R-:W-:Y:S05]  /*06f0*/  BSYNC.RECONVERGENT B0 ;  /* 0x0000000000007941 */ /* 0x000fea0003800200 */
.L_x_303:
        /* <DEDUP_REMOVED lines=19> */
.L_x_309:
[----:B------:R-:W-:-:S04]  /*0830*/  SHF.R.U32.HI R10, RZ, 0x18, R10 ;  /* 0x00000018ff0a7819 */ /* 0x000fc8000001160a */
[----:B------:R-:W-:-:S04]  /*0840*/  LOP3.LUT R10, R11, 0x80, R10, 0xf8, !PT ;  /* 0x000000800b0a7812 */ /* 0x000fc800078ef80a */
[----:B------:R-:W-:-:S07]  /*0850*/  PRMT R22, R10, 0x7610, R22 ;  /* 0x000076100a167816 */ /* 0x000fce0000000016 */
.L_x_308:
[----:B------:R-:W-:Y:S05]  /*0860*/  BSYNC.RECONVERGENT B0 ;  /* 0x0000000000007941 */ /* 0x000fea0003800200 */
.L_x_307:
        /* <DEDUP_REMOVED lines=19> */
.L_x_312:
[----:B------:R-:W-:-:S04]  /*09a0*/  SHF.R.U32.HI R10, RZ, 0x18, R10 ;  /* 0x00000018ff0a7819 */ /* 0x000fc8000001160a */
[----:B------:R-:W-:-:S04]  /*09b0*/  LOP3.LUT R10, R11, 0x80, R10, 0xf8, !PT ;  /* 0x000000800b0a7812 */ /* 0x000fc800078ef80a */
[----:B------:R-:W-:-:S07]  /*09c0*/  PRMT R24, R10, 0x7610, R24 ;  /* 0x000076100a187816 */ /* 0x000fce0000000018 */
.L_x_311:
[----:B------:R-:W-:Y:S05]  /*09d0*/  BSYNC.RECONVERGENT B0 ;  /* 0x0000000000007941 */ /* 0x000fea0003800200 */
.L_x_310:
        /* <DEDUP_REMOVED lines=19> */
.L_x_315:
[----:B------:R-:W-:-:S04]  /*0b10*/  SHF.R.U32.HI R10, RZ, 0x18, R10 ;  /* 0x00000018ff0a7819 */ /* 0x000fc8000001160a */
[----:B------:R-:W-:-:S04]  /*0b20*/  LOP3.LUT R10, R11, 0x80, R10, 0xf8, !PT ;  /* 0x000000800b0a7812 */ /* 0x000fc800078ef80a */
[----:B------:R-:W-:-:S07]  /*0b30*/  PRMT R25, R10, 0x7610, R25 ;  /* 0x000076100a197816 */ /* 0x000fce0000000019 */
.L_x_314:
[----:B------:R-:W-:Y:S05]  /*0b40*/  BSYNC.RECONVERGENT B0 ;  /* 0x0000000000007941 */ /* 0x000fea0003800200 */
.L_x_313:
        /* <DEDUP_REMOVED lines=26> */
.L_x_302:
        /* <DEDUP_REMOVED lines=8> */
.L_x_330:
[----:B------:R-:W-:-:S04]  /*0d70*/  LEA R4, P0, R0, UR15, 0x5 ;  /* 0x0000000f00047c11 */ /* 0x000fc8000f8028ff */
[----:B------:R-:W-:-:S06]  /*0d80*/  LEA.HI.X R5, R0, UR6, R13, 0x5, P0 ;  /* 0x0000000600057c11 */ /* 0x000fcc00080f2c0d */
[----:B------:R-:W2:Y:S01]  /*0d90*/  LDG.E.ENL2.256 R4, R8, desc[UR18][R4.64] ;  /* 0xfe0000120408797e */ /* 0x000ea20008121904 */
[----:B------:R-:W-:Y:S01]  /*0da0*/  IMAD.MOV.U32 R2, RZ, RZ, -0x10000000 ;  /* 0xf0000000ff027424 */ /* 0x000fe200078e00ff */
[----:B------:R-:W-:Y:S01]  /*0db0*/  BSSY.RECONVERGENT B0, `(.L_x_317) ;  /* 0x0000018000007945 */ /* 0x000fe20003800200 */
[----:B------:R-:W-:Y:S02]  /*0dc0*/  IMAD.MOV.U32 R3, RZ, RZ, 0x380fffff ;  /* 0x380fffffff037424 */ /* 0x000fe400078e00ff */
[----:B------:R-:W-:Y:S01]  /*0dd0*/  IMAD.MOV.U32 R12, RZ, RZ, 0x80 ;  /* 0x00000080ff0c7424 */ /* 0x000fe200078e00ff */
[----:B--2---:R-:W1:Y:S03]  /*0de0*/  F2F.F32.F64 R14, R8 ;  /* 0x00000008000e7310 */ /* 0x004e660000301000 */
[----:B------:R-:W-:-:S14]  /*0df0*/  DSETP.GEU.AND P0, PT, |R8|, R2, PT ;  /* 0x000000020800722a */ /* 0x000fdc0003f0e200 */
[----:B-1----:R-:W-:-:S05]  /*0e00*/  @!P0 FMUL R14, R14, 1.175494350822287508e-38 ;  /* 0x008000000e0e8820 */ /* 0x002fca0000400000 */
[----:B------:R-:W-:-:S04]  /*0e10*/  LOP3.LUT R15, R14, 0x7fffffff, RZ, 0xc0, !PT ;  /* 0x7fffffff0e0f7812 */ /* 0x000fc800078ec0ff */
[----:B------:R-:W-:-:S13]  /*0e20*/  ISETP.GT.U32.AND P0, PT, R15, 0x477fffff, PT ;  /* 0x477fffff0f00780c */ /* 0x000fda0003f04070 */
[----:B------:R-:W-:Y:S05]  /*0e30*/  @P0 BRA `(.L_x_318) ;  /* 0x00000000003c0947 */ /* 0x000fea0003800000 */
[----:B------:R-:W-:-:S13]  /*0e40*/  ISETP.GT.U32.AND P0, PT, R15, 0x37ffffff, PT ;  /* 0x37ffffff0f00780c */ /* 0x000fda0003f04070 */
[----:B------:R-:W-:Y:S05]  /*0e50*/  @P0 BRA `(.L_x_319) ;  /* 0x0000000000140947 */ /* 0x000fea0003800000 */
[----:B------:R-:W-:Y:S01]  /*0e60*/  FADD.FTZ R8, R15, 64 ;  /* 0x428000000f087421 */ /* 0x000fe20000010000 */
[----:B------:R-:W-:-:S04]  /*0e70*/  PRMT R12, RZ, 0x7610, R12 ;  /* 0x00007610ff0c7816 */ /* 0x000fc8000000000c */
[----:B------:R-:W-:-:S13]  /*0e80*/  LOP3.LUT P0, R8, R8, 0xff, RZ, 0xc0, !PT ;  /* 0x000000ff08087812 */ /* 0x000fda000780c0ff */
[----:B------:R-:W-:Y:S05]  /*0e90*/  @!P0 BRA `(.L_x_318) ;  /* 0x0000000000248947 */ /* 0x000fea0003800000 */
[----:B------:R-:W-:Y:S05]  /*0ea0*/  BRA `(.L_x_320) ;  /* 0x0000000000147947 */ /* 0x000fea0003800000 */
.L_x_319:
[----:B------:R-:W-:-:S04]  /*0eb0*/  SHF.R.U32.HI R8, RZ, 0x15, R14 ;  /* 0x00000015ff087819 */ /* 0x000fc8000001160e */
[----:B------:R-:W-:-:S04]  /*0ec0*/  LOP3.LUT R9, R8, 0x1, RZ, 0xc0, !PT ;  /* 0x0000000108097812 */ /* 0x000fc800078ec0ff */
[----:B------:R-:W-:-:S04]  /*0ed0*/  IADD3 R9, PT, PT, R14, 0x88fffff, R9 ;  /* 0x088fffff0e097810 */ /* 0x000fc80007ffe009 */
[----:B------:R-:W-:-:S04]  /*0ee0*/  SHF.R.U32.HI R9, RZ, 0x15, R9 ;  /* 0x00000015ff097819 */ /* 0x000fc80000011609 */
[----:B------:R-:W-:-:S07]  /*0ef0*/  LOP3.LUT R8, R9, 0xff, RZ, 0xc0, !PT ;  /* 0x000000ff09087812 */ /* 0x000fce00078ec0ff */
.L_x_320:
[----:B------:R-:W-:-:S04]  /*0f00*/  SHF.R.U32.HI R9, RZ, 0x18, R14 ;  /* 0x00000018ff097819 */ /* 0x000fc8000001160e */
[----:B------:R-:W-:-:S04]  /*0f10*/  LOP3.LUT R8, R8, 0x80, R9, 0xf8, !PT ;  /* 0x0000008008087812 */ /* 0x000fc800078ef809 */
[----:B------:R-:W-:-:S07]  /*0f20*/  PRMT R12, R8, 0x7610, R12 ;  /* 0x00007610080c7816 */ /* 0x000fce000000000c */
.L_x_318:
[----:B0-----:R-:W-:Y:S05]  /*0f30*/  BSYNC.RECONVERGENT B0 ;  /* 0x0000000000007941 */ /* 0x001fea0003800200 */
.L_x_317:
        /* <DEDUP_REMOVED lines=20> */
.L_x_323:
[----:B------:R-:W-:-:S04]  /*1080*/  SHF.R.U32.HI R9, RZ, 0x18, R9 ;  /* 0x00000018ff097819 */ /* 0x000fc80000011609 */
[----:B------:R-:W-:-:S07]  /*1090*/  LOP3.LUT R8, R8, 0x80, R9, 0xf8, !PT ;  /* 0x0000008008087812 */ /* 0x000fce00078ef809 */
.L_x_322:
[----:B------:R-:W-:Y:S05]  /*10a0*/  BSYNC.RECONVERGENT B0 ;  /* 0x0000000000007941 */ /* 0x000fea0003800200 */
.L_x_321:
        /* <DEDUP_REMOVED lines=19> */
.L_x_326:
[----:B------:R-:W-:-:S04]  /*11e0*/  SHF.R.U32.HI R9, RZ, 0x18, R9 ;  /* 0x00000018ff097819 */ /* 0x000fc80000011609 */
[----:B------:R-:W-:-:S04]  /*11f0*/  LOP3.LUT R4, R4, 0x80, R9, 0xf8, !PT ;  /* 0x0000008004047812 */ /* 0x000fc800078ef809 */
[----:B------:R-:W-:-:S07]  /*1200*/  PRMT R10, R4, 0x7610, R10 ;  /* 0x00007610040a7816 */ /* 0x000fce000000000a */
.L_x_325:
[----:B------:R-:W-:Y:S05]  /*1210*/  BSYNC.RECONVERGENT B0 ;  /* 0x0000000000007941 */ /* 0x000fea0003800200 */
.L_x_324:
        /* <DEDUP_REMOVED lines=19> */
.L_x_329:
[----:B------:R-:W-:-:S04]  /*1350*/  SHF.R.U32.HI R4, RZ, 0x18, R4 ;  /* 0x00000018ff047819 */ /* 0x000fc80000011604 */
[----:B------:R-:W-:-:S04]  /*1360*/  LOP3.LUT R3, R3, 0x80, R4, 0xf8, !PT ;  /* 0x0000008003037812 */ /* 0x000fc800078ef804 */
[----:B------:R-:W-:-:S07]  /*1370*/  PRMT R2, R3, 0x7610, R2 ;  /* 0x0000761003027816 */ /* 0x000fce0000000002 */
.L_x_328:
[----:B------:R-:W-:Y:S05]  /*1380*/  BSYNC.RECONVERGENT B0 ;  /* 0x0000000000007941 */ /* 0x000fea0003800200 */
.L_x_327:
        /* <DEDUP_REMOVED lines=20> */
.L_x_331:
        /* <DEDUP_REMOVED lines=11> */
.L_x_7492:


//--------------------- .text._ZN2at6native55_GLOBAL__N__de093ff9_22_ForeachBinaryOpList_cu_a911ec4325multi_tensor_apply_kernelINS1_18TensorListMetadataILi2EEENS1_11CopyFunctorIN3c1015Float8_e5m2fnuzEiLi2ELi1ELi1EEEJNS0_4CopyIS7_iEEEEEvT_T0_DpT1_ --------------------------
	.section	.text._ZN2at6native55_GLOBAL__N__de093ff9_22_ForeachBinaryOpList_cu_a911ec4325multi_tensor_apply_kernelINS1_18TensorListMetadataILi2EEENS1_11CopyFunctorIN3c1015Float8_e5m2fnuzEiLi2ELi1ELi1EEEJNS0_4CopyIS7_iEEEEEvT_T0_DpT1_,"ax",@progbits
	.align	128
.text._ZN2at6native55_GLOBAL__N__de093ff9_22_ForeachBinaryOpList_cu_a911ec4325multi_tensor_apply_kernelINS1_18TensorListMetadataILi2EEENS1_11CopyFunctorIN3c1015Float8_e5m2fnuzEiLi2ELi1ELi1EEEJNS0_4CopyIS7_iEEEEEvT_T0_DpT1_:
        .type           _ZN2at6native55_GLOBAL__N__de093ff9_22_ForeachBinaryOpList_cu_a911ec4325multi_tensor_apply_kernelINS1_18TensorListMetadataILi2EEENS1_11CopyFunctorIN3c1015Float8_e5m2fnuzEiLi2ELi1ELi1EEEJNS0_4CopyIS7_iEEEEEvT_T0_DpT1_,@function
        .size           _ZN2at6native55_GLOBAL__N__de093ff9_22_ForeachBinaryOpList_cu_a911ec4325multi_tensor_apply_kernelINS1_18TensorListMetadataILi2EEENS1_11CopyFunctorIN3c1015Float8_e5m2fnuzEiLi2ELi1ELi1EEEJNS0_4CopyIS7_iEEEEEvT_T0_DpT1_,(.L_x_7493 - _ZN2at6native55_GLOBAL__N__de093ff9_22_ForeachBinaryOpList_cu_a911ec4325multi_tensor_apply_kernelINS1_18TensorListMetadataILi2EEENS1_11CopyFunctorIN3c1015Float8_e5m2fnuzEiLi2ELi1ELi1EEEJNS0_4CopyIS7_iEEEEEvT_T0_DpT1_)
        .other          _ZN2at6native55_GLOBAL__N__de093ff9_22_ForeachBinaryOpList_cu_a911ec4325multi_tensor_apply_kernelINS1_18TensorListMetadataILi2EEENS1_11CopyFunctorIN3c1015Float8_e5m2fnuzEiLi2ELi1ELi1EEEJNS0_4CopyIS7_iEEEEEvT_T0_DpT1_,@"STO_CUDA_ENTRY STV_DEFAULT"
_ZN2at6native55_GLOBAL__N__de093ff9_22_ForeachBinaryOpList_cu_a911ec4325multi_tensor_apply_kernelINS1_18TensorListMetadataILi2EEENS1_11CopyFunctorIN3c1015Float8_e5m2fnuzEiLi2ELi1ELi1EEEJNS0_4CopyIS7_iEEEEEvT_T0_DpT1_:
        /* <DEDUP_REMOVED lines=55> */
.L_x_346:
[----:B------:R-:W-:Y:S01]  /*0370*/  ISETP.GE.U32.AND P0, PT, R10, UR24, PT ;  /* 0x000000180a007c0c */ /* 0x000fe2000bf06070 */
[----:B--2---:R-:W-:Y:S02]  /*0380*/  IMAD.U32 R5, RZ, RZ, UR17 ;  /* 0x00000011ff057e24 */ /* 0x004fe4000f8e00ff */
[----:B------:R-:W-:Y:S01]  /*0390*/  IMAD.U32 R7, RZ, RZ, UR17 ;  /* 0x00000011ff077e24 */ /* 0x000fe2000f8e00ff */
[----:B------:R-:W-:Y:S01]  /*03a0*/  ISETP.GE.U32.AND.EX P0, PT, R13, UR25, PT, P0 ;  /* 0x000000190d007c0c */ /* 0x000fe2000bf06100 */
[----:B------:R-:W-:Y:S01]  /*03b0*/  IMAD.MOV.U32 R2, RZ, RZ, R10 ;  /* 0x000000ffff027224 */ /* 0x000fe200078e000a */
[----:B------:R-:W-:Y:S01]  /*03c0*/  LEA R4, P2, R5, R10, 0x1 ;  /* 0x0000000a05047211 */ /* 0x000fe200078408ff */
[----:B------:R-:W-:Y:S02]  /*03d0*/  IMAD.MOV.U32 R3, RZ, RZ, R13 ;  /* 0x000000ffff037224 */ /* 0x000fe400078e000d */
[----:B------:R-:W-:Y:S01]  /*03e0*/  IMAD.U32 R6, RZ, RZ, UR17 ;  /* 0x00000011ff067e24 */ /* 0x000fe2000f8e00ff */
[----:B------:R-:W-:Y:S01]  /*03f0*/  ISETP.GE.U32.AND P1, PT, R4, UR24, PT ;  /* 0x0000001804007c0c */ /* 0x000fe2000bf26070 */
[----:B------:R-:W-:-:S03]  /*0400*/  IMAD.WIDE.U32 R2, R7, 0x3, R2 ;  /* 0x0000000307027825 */ /* 0x000fc600078e0002 */
[----:B------:R-:W-:Y:S02]  /*0410*/  LEA.HI.X R4, R6, R13, RZ, 0x1, P2 ;  /* 0x0000000d06047211 */ /* 0x000fe400010f0cff */
[----:B------:R-:W-:Y:S01]  /*0420*/  ISETP.GE.U32.AND P2, PT, R2, UR24, PT ;  /* 0x0000001802007c0c */ /* 0x000fe2000bf46070 */
[----:B------:R-:W-:Y:S01]  /*0430*/  @!P0 IMAD.MOV.U32 R6, RZ, RZ, R0 ;  /* 0x000000ffff068224 */ /* 0x000fe200078e0000 */
[----:B------:R-:W-:Y:S01]  /*0440*/  IADD3 R2, P4, PT, R10, UR17, RZ ;  /* 0x000000110a027c10 */ /* 0x000fe2000ff9e0ff */
[----:B------:R-:W-:Y:S01]  /*0450*/  @!P0 IMAD.MOV.U32 R7, RZ, RZ, R11 ;  /* 0x000000ffff078224 */ /* 0x000fe200078e000b */
[----:B------:R-:W-:Y:S02]  /*0460*/  ISETP.GE.U32.AND.EX P2, PT, R3, UR25, PT, P2 ;  /* 0x0000001903007c0c */ /* 0x000fe4000bf46120 */
[----:B------:R-:W-:Y:S01]  /*0470*/  ISETP.GE.U32.AND P3, PT, R2, UR24, PT ;  /* 0x0000001802007c0c */ /* 0x000fe2000bf66070 */
[----:B------:R-:W-:Y:S01]  /*0480*/  IMAD.X R2, RZ, RZ, R13, P4 ;  /* 0x000000ffff027224 */ /* 0x000fe200020e060d */
[----:B------:R0:W2:Y:S01]  /*0490*/  @!P0 LDG.E R19, desc[UR18][R6.64] ;  /* 0x0000001206138981 */ /* 0x0000a2000c1e1900 */
[----:B------:R-:W-:-:S03]  /*04a0*/  ISETP.GE.U32.AND.EX P1, PT, R4, UR25, PT, P1 ;  /* 0x0000001904007c0c */ /* 0x000fc6000bf26110 */
[----:B------:R-:W-:Y:S01]  /*04b0*/  ISETP.GE.U32.AND.EX P3, PT, R2, UR25, PT, P3 ;  /* 0x0000001902007c0c */ /* 0x000fe2000bf66130 */
[----:B------:R-:W-:Y:S02]  /*04c0*/  IMAD.U32 R3, RZ, RZ, UR17 ;  /* 0x00000011ff037e24 */ /* 0x000fe4000f8e00ff */
[----:B------:R-:W-:Y:S02]  /*04d0*/  IMAD.U32 R9, RZ, RZ, UR17 ;  /* 0x00000011ff097e24 */ /* 0x000fe4000f8e00ff */
[----:B------:R-:W-:Y:S02]  /*04e0*/  @!P2 IMAD.MOV.U32 R4, RZ, RZ, R0 ;  /* 0x000000ffff04a224 */ /* 0x000fe400078e0000 */
[----:B------:R-:W-:Y:S02]  /*04f0*/  @!P2 IMAD.MOV.U32 R5, RZ, RZ, R11 ;  /* 0x000000ffff05a224 */ /* 0x000fe400078e000b */
[----:B------:R-:W-:Y:S01]  /*0500*/  IMAD.U32 R8, RZ, RZ, UR17 ;  /* 0x00000011ff087e24 */ /* 0x000fe2000f8e00ff */
[----:B------:R-:W-:Y:S01]  /*0510*/  @!P1 LEA R2, P4, R3, R0, 0x3 ;  /* 0x0000000003029211 */ /* 0x000fe200078818ff */
        /* <DEDUP_REMOVED lines=10> */
[----:B0-----:R-:W-:Y:S01]  /*05c0*/  IMAD.MOV.U32 R7, RZ, RZ, 0x80 ;  /* 0x00000080ff077424 */ /* 0x001fe200078e00ff */
[----:B--2---:R-:W-:-:S04]  /*05d0*/  I2FP.F32.S32 R17, R19 ;  /* 0x0000001300117245 */ /* 0x004fc80000201400 */
[----:B------:R-:W-:-:S04]  /*05e0*/  LOP3.LUT R6, R17, 0x7fffffff, RZ, 0xc0, !PT ;  /* 0x7fffffff11067812 */ /* 0x000fc800078ec0ff */
[----:B------:R-:W-:-:S13]  /*05f0*/  ISETP.GT.U32.AND P4, PT, R6, 0x477fffff, PT ;  /* 0x477fffff0600780c */ /* 0x000fda0003f84070 */
[----:B-1----:R-:W-:Y:S05]  /*0600*/  @P4 BRA `(.L_x_334) ;  /* 0x00000000003c4947 */ /* 0x002fea0003800000 */
[----:B------:R-:W-:-:S13]  /*0610*/  ISETP.GT.U32.AND P4, PT, R6, 0x37ffffff, PT ;  /* 0x37ffffff0600780c */ /* 0x000fda0003f84070 */
[----:B------:R-:W-:Y:S05]  /*0620*/  @P4 BRA `(.L_x_335) ;  /* 0x0000000000144947 */ /* 0x000fea0003800000 */
[----:B------:R-:W-:Y:S01]  /*0630*/  FADD.FTZ R2, R6, 64 ;  /* 0x4280000006027421 */ /* 0x000fe20000010000 */
[----:B------:R-:W-:-:S04]  /*0640*/  PRMT R7, RZ, 0x7610, R7 ;  /* 0x00007610ff077816 */ /* 0x000fc80000000007 */
[----:B------:R-:W-:-:S13]  /*0650*/  LOP3.LUT P4, R2, R2, 0xff, RZ, 0xc0, !PT ;  /* 0x000000ff02027812 */ /* 0x000fda000788c0ff */
[----:B------:R-:W-:Y:S05]  /*0660*/  @!P4 BRA `(.L_x_334) ;  /* 0x000000000024c947 */ /* 0x000fea0003800000 */
[----:B------:R-:W-:Y:S05]  /*0670*/  BRA `(.L_x_336) ;  /* 0x0000000000147947 */ /* 0x000fea0003800000 */
.L_x_335:
[----:B------:R-:W-:-:S04]  /*0680*/  SHF.R.U32.HI R2, RZ, 0x15, R17 ;  /* 0x00000015ff027819 */ /* 0x000fc80000011611 */
[----:B------:R-:W-:-:S04]  /*0690*/  LOP3.LUT R2, R2, 0x1, RZ, 0xc0, !PT ;  /* 0x0000000102027812 */ /* 0x000fc800078ec0ff */
[----:B------:R-:W-:-:S04]  /*06a0*/  IADD3 R2, PT, PT, R17, 0x88fffff, R2 ;  /* 0x088fffff11027810 */ /* 0x000fc80007ffe002 */
[----:B------:R-:W-:-:S04]  /*06b0*/  SHF.R.U32.HI R2, RZ, 0x15, R2 ;  /* 0x00000015ff027819 */ /* 0x000fc80000011602 */
[----:B------:R-:W-:-:S07]  /*06c0*/  LOP3.LUT R2, R2, 0xff, RZ, 0xc0, !PT ;  /* 0x000000ff02027812 */ /* 0x000fce00078ec0ff */
.L_x_336:
[----:B------:R-:W-:-:S04]  /*06d0*/  SHF.R.U32.HI R3, RZ, 0x18, R17 ;  /* 0x00000018ff037819 */ /* 0x000fc80000011611 */
[----:B------:R-:W-:-:S04]  /*06e0*/  LOP3.LUT R2, R2, 0x80, R3, 0xf8, !PT ;  /* 0x0000008002027812 */ /* 0x000fc800078ef803 */
[----:B------:R-:W-:-:S07]  /*06f0*/  PRMT R7, R2, 0x7610, R7 ;  /* 0x0000761002077816 */ /* 0x000fce0000000007 */
.L_x_334:
[----:B------:R-:W-:Y:S05]  /*0700*/  BSYNC.RECONVERGENT B0 ;  /* 0x0000000000007941 */ /* 0x000fea0003800200 */
.L_x_333:
[----:B-----5:R-:W-:Y:S01]  /*0710*/  I2FP.F32.S32 R3, R20 ;  /* 0x0000001400037245 */ /* 0x020fe20000201400 */
[----:B------:R-:W-:Y:S01]  /*0720*/  BSSY.RECONVERGENT B0, `(.L_x_337) ;  /* 0x0000013000007945 */ /* 0x000fe20003800200 */
[----:B------:R-:W-:Y:S02]  /*0730*/  IMAD.MOV.U32 R17, RZ, RZ, 0x80 ;  /* 0x00000080ff117424 */ /* 0x000fe400078e00ff */
        /* <DEDUP_REMOVED lines=14> */
.L_x_339:
[----:B------:R-:W-:-:S04]  /*0820*/  SHF.R.U32.HI R3, RZ, 0x18, R3 ;  /* 0x00000018ff037819 */ /* 0x000fc80000011603 */
[----:B------:R-:W-:-:S04]  /*0830*/  LOP3.LUT R2, R2, 0x80, R3, 0xf8, !PT ;  /* 0x0000008002027812 */ /* 0x000fc800078ef803 */
[----:B------:R-:W-:-:S07]  /*0840*/  PRMT R17, R2, 0x7610, R17 ;  /* 0x0000761002117816 */ /* 0x000fce0000000011 */
.L_x_338:
[----:B------:R-:W-:Y:S05]  /*0850*/  BSYNC.RECONVERGENT B0 ;  /* 0x0000000000007941 */ /* 0x000fea0003800200 */
.L_x_337:
[----:B------:R-:W-:Y:S01]  /*0860*/  I2FP.F32.S32 R3, R14 ;  /* 0x0000000e00037245 */ /* 0x000fe20000201400 */
        /* <DEDUP_REMOVED lines=16> */
.L_x_342:
[----:B------:R-:W-:-:S04]  /*0970*/  SHF.R.U32.HI R3, RZ, 0x18, R3 ;  /* 0x00000018ff037819 */ /* 0x000fc80000011603 */
[----:B------:R-:W-:-:S04]  /*0980*/  LOP3.LUT R2, R2, 0x80, R3, 0xf8, !PT ;  /* 0x0000008002027812 */ /* 0x000fc800078ef803 */
[----:B------:R-:W-:-:S07]  /*0990*/  PRMT R18, R2, 0x7610, R18 ;  /* 0x0000761002127816 */ /* 0x000fce0000000012 */
.L_x_341:
[----:B------:R-:W-:Y:S05]  /*09a0*/  BSYNC.RECONVERGENT B0 ;  /* 0x0000000000007941 */ /* 0x000fea0003800200 */
.L_x_340:
        /* <DEDUP_REMOVED lines=17> */
.L_x_345:
[----:B------:R-:W-:-:S04]  /*0ac0*/  SHF.R.U32.HI R3, RZ, 0x18, R3 ;  /* 0x00000018ff037819 */ /* 0x000fc80000011603 */
[----:B------:R-:W-:-:S04]  /*0ad0*/  LOP3.LUT R2, R2, 0x80, R3, 0xf8, !PT ;  /* 0x0000008002027812 */ /* 0x000fc800078ef803 */
[----:B------:R-:W-:-:S07]  /*0ae0*/  PRMT R21, R2, 0x7610, R21 ;  /* 0x0000761002157816 */ /* 0x000fce0000000015 */
.L_x_344:
[----:B------:R-:W-:Y:S05]  /*0af0*/  BSYNC.RECONVERGENT B0 ;  /* 0x0000000000007941 */ /* 0x000fea0003800200 */
.L_x_343:
        /* <DEDUP_REMOVED lines=26> */
.L_x_332:
        /* <DEDUP_REMOVED lines=8> */
.L_x_360:
[----:B------:R-:W-:-:S04]  /*0d20*/  LEA R4, P0, R0, UR15, 0x4 ;  /* 0x0000000f00047c11 */ /* 0x000fc8000f8020ff */
[----:B------:R-:W-:-:S06]  /*0d30*/  LEA.HI.X R5, R0, UR6, R3, 0x4, P0 ;  /* 0x0000000600057c11 */ /* 0x000fcc00080f2403 */
[----:B------:R-:W2:Y:S01]  /*0d40*/  LDG.E.128 R4, desc[UR18][R4.64] ;  /* 0x0000001204047981 */ /* 0x000ea2000c1e1d00 */
[----:B------:R-:W-:Y:S01]  /*0d50*/  BSSY.RECONVERGENT B0, `(.L_x_347) ;  /* 0x0000015000007945 */ /* 0x000fe20003800200 */
[----:B------:R-:W-:Y:S01]  /*0d60*/  IMAD.MOV.U32 R2, RZ, RZ, 0x80 ;  /* 0x00000080ff027424 */ /* 0x000fe200078e00ff */
[----:B--2---:R-:W-:-:S04]  /*0d70*/  I2FP.F32.S32 R9, R4 ;  /* 0x0000000400097245 */ /* 0x004fc80000201400 */
        /* <DEDUP_REMOVED lines=10> */
.L_x_349:
[----:B------:R-:W-:-:S04]  /*0e20*/  SHF.R.U32.HI R2, RZ, 0x15, R9 ;  /* 0x00000015ff027819 */ /* 0x000fc80000011609 */
[----:B------:R-:W-:-:S04]  /*0e30*/  LOP3.LUT R2, R2, 0x1, RZ, 0xc0, !PT ;  /* 0x0000000102027812 */ /* 0x000fc800078ec0ff */
[----:B------:R-:W-:-:S04]  /*0e40*/  IADD3 R2, PT, PT, R9, 0x88fffff, R2 ;  /* 0x088fffff09027810 */ /* 0x000fc80007ffe002 */
[----:B------:R-:W-:-:S04]  /*0e50*/  SHF.R.U32.HI R2, RZ, 0x15, R2 ;  /* 0x00000015ff027819 */ /* 0x000fc80000011602 */
[----:B------:R-:W-:-:S07]  /*0e60*/  LOP3.LUT R4, R2, 0xff, RZ, 0xc0, !PT ;  /* 0x000000ff02047812 */ /* 0x000fce00078ec0ff */
.L_x_350:
[----:B------:R-:W-:-:S04]  /*0e70*/  SHF.R.U32.HI R9, RZ, 0x18, R9 ;  /* 0x00000018ff097819 */ /* 0x000fc80000011609 */
[----:B------:R-:W-:-:S04]  /*0e80*/  LOP3.LUT R4, R4, 0x80, R9, 0xf8, !PT ;  /* 0x0000008004047812 */ /* 0x000fc800078ef809 */
[----:B------:R-:W-:-:S07]  /*0e90*/  PRMT R2, R4, 0x7610, R2 ;  /* 0x0000761004027816 */ /* 0x000fce0000000002 */
.L_x_348:
[----:B0-----:R-:W-:Y:S05]  /*0ea0*/  BSYNC.RECONVERGENT B0 ;  /* 0x0000000000007941 */ /* 0x001fea0003800200 */
.L_x_347:
        /* <DEDUP_REMOVED lines=18> */
.L_x_353:
[----:B------:R-:W-:-:S04]  /*0fd0*/  SHF.R.U32.HI R5, RZ, 0x18, R9 ;  /* 0x00000018ff057819 */ /* 0x000fc80000011609 */
[----:B------:R-:W-:-:S07]  /*0fe0*/  LOP3.LUT R4, R4, 0x80, R5, 0xf8, !PT ;  /* 0x0000008004047812 */ /* 0x000fce00078ef805 */
.L_x_352:
[----:B------:R-:W-:Y:S05]  /*0ff0*/  BSYNC.RECONVERGENT B0 ;  /* 0x0000000000007941 */ /* 0x000fea0003800200 */
.L_x_351:
        /* <DEDUP_REMOVED lines=18> */
.L_x_356:
[----:B------:R-:W-:-:S04]  /*1120*/  SHF.R.U32.HI R6, RZ, 0x18, R8 ;  /* 0x00000018ff067819 */ /* 0x000fc80000011608 */
[----:B------:R-:W-:-:S07]  /*1130*/  LOP3.LUT R5, R5, 0x80, R6, 0xf8, !PT ;  /* 0x0000008005057812 */ /* 0x000fce00078ef806 */
.L_x_355:
[----:B------:R-:W-:Y:S05]  /*1140*/  BSYNC.RECONVERGENT B0 ;  /* 0x0000000000007941 */ /* 0x000fea0003800200 */
.L_x_354:
        /* <DEDUP_REMOVED lines=18> */
.L_x_359:
[----:B------:R-:W-:-:S04]  /*1270*/  SHF.R.U32.HI R7, RZ, 0x18, R9 ;  /* 0x00000018ff077819 */ /* 0x000fc80000011609 */
[----:B------:R-:W-:-:S07]  /*1280*/  LOP3.LUT R6, R6, 0x80, R7, 0xf8, !PT ;  /* 0x0000008006067812 */ /* 0x000fce00078ef807 */
.L_x_358:
[----:B------:R-:W-:Y:S05]  /*1290*/  BSYNC.RECONVERGENT B0 ;  /* 0x0000000000007941 */ /* 0x000fea0003800200 */
.L_x_357:
        /* <DEDUP_REMOVED lines=20> */
.L_x_361:
        /* <DEDUP_REMOVED lines=10> */
.L_x_7493:


//--------------------- .text._ZN2at6native55_GLOBAL__N__de093ff9_22_ForeachBinaryOpList_cu_a911ec4325multi_tensor_apply_kernelINS1_18TensorListMetadataILi2EEENS1_11CopyFunctorIN3c1015Float8_e5m2fnuzEsLi2ELi1ELi1EEEJNS0_4CopyIS7_sEEEEEvT_T0_DpT1_ --------------------------
	.section	.text._ZN2at6native55_GLOBAL__N__de093ff9_22_ForeachBinaryOpList_cu_a911ec4325multi_tensor_apply_kernelINS1_18TensorListMetadataILi2EEENS1_11CopyFunctorIN3c1015Float8_e5m2fnuzEsLi2ELi1ELi1EEEJNS0_4CopyIS7_sEEEEEvT_T0_DpT1_,"ax",@progbits
	.align	128
.text._ZN2at6native55_GLOBAL__N__de093ff9_22_ForeachBinaryOpList_cu_a911ec4325multi_tensor_apply_kernelINS1_18TensorListMetadataILi2EEENS1_11CopyFunctorIN3c1015Float8_e5m2fnuzEsLi2ELi1ELi1EEEJNS0_4CopyIS7_sEEEEEvT_T0_DpT1_:
        .type           _ZN2at6native55_GLOBAL__N__de093ff9_22_ForeachBinaryOpList_cu_a911ec4325multi_tensor_apply_kernelINS1_18TensorListMetadataILi2EEENS1_11CopyFunctorIN3c1015Float8_e5m2fnuzEsLi2ELi1ELi1EEEJNS0_4CopyIS7_sEEEEEvT_T0_DpT1_,@function
        .size           _ZN2at6native55_GLOBAL__N__de093ff9_22_ForeachBinaryOpList_cu_a911ec4325multi_tensor_apply_kernelINS1_18TensorListMetadataILi2EEENS1_11CopyFunctorIN3c1015Float8_e5m2fnuzEsLi2ELi1ELi1EEEJNS0_4CopyIS7_sEEEEEvT_T0_DpT1_,(.L_x_7494 - _ZN2at6native55_GLOBAL__N__de093ff9_22_ForeachBinaryOpList_cu_a911ec4325multi_tensor_apply_kernelINS1_18TensorListMetadataILi2EEENS1_11CopyFunctorIN3c1015Float8_e5m2fnuzEsLi2ELi1ELi1EEEJNS0_4CopyIS7_sEEEEEvT_T0_DpT1_)
        .other          _ZN2at6native55_GLOBAL__N__de093ff9_22_ForeachBinaryOpList_cu_a911ec4325multi_tensor_apply_kernelINS1_18TensorListMetadataILi2EEENS1_11CopyFunctorIN3c1015Float8_e5m2fnuzEsLi2ELi1ELi1EEEJNS0_4CopyIS7_sEEEEEvT_T0_DpT1_,@"STO_CUDA_ENTRY STV_DEFAULT"
_ZN2at6native55_GLOBAL__N__de093ff9_22_ForeachBinaryOpList_cu_a911ec4325multi_tensor_apply_kernelINS1_18TensorListMetadataILi2EEENS1_11CopyFunctorIN3c1015Float8_e5m2fnuzEsLi2ELi1ELi1EEEJNS0_4CopyIS7_sEEEEEvT_T0_DpT1_:
        /* <DEDUP_REMOVED lines=57> */
.L_x_376:
[----:B------:R-:W-:Y:S01]  /*0390*/  ISETP.GE.U32.AND P0, PT, R0, UR25, PT ;  /* 0x0000001900007c0c */ /* 0x000fe2000bf06070 */
[----:B0-----:R-:W-:Y:S02]  /*03a0*/  IMAD.U32 R3, RZ, RZ, UR20 ;  /* 0x00000014ff037e24 */ /* 0x001fe4000f8e00ff */
[----:B------:R-:W-:Y:S01]  /*03b0*/  IMAD.U32 R5, RZ, RZ, UR20 ;  /* 0x00000014ff057e24 */ /* 0x000fe2000f8e00ff */
[----:B------:R-:W-:Y:S01]  /*03c0*/  ISETP.GE.U32.AND.EX P0, PT, R13, UR26, PT, P0 ;  /* 0x0000001a0d007c0c */ /* 0x000fe2000bf06100 */
[----:B------:R-:W-:Y:S01]  /*03d0*/  IMAD.MOV.U32 R2, RZ, RZ, R0 ;  /* 0x000000ffff027224 */ /* 0x000fe200078e0000 */
[----:B------:R-:W-:Y:S01]  /*03e0*/  LEA R4, P3, R3, R0, 0x1 ;  /* 0x0000000003047211 */ /* 0x000fe200078608ff */
[----:B------:R-:W-:Y:S01]  /*03f0*/  IMAD.MOV.U32 R3, RZ, RZ, R13 ;  /* 0x000000ffff037224 */ /* 0x000fe200078e000d */
[----:B------:R-:W-:Y:S02]  /*0400*/  UMOV UR6, URZ ;  /* 0x000000ff00067c82 */ /* 0x000fe40008000000 */
[----:B------:R-:W-:Y:S01]  /*0410*/  ISETP.GE.U32.AND P1, PT, R4, UR25, PT ;  /* 0x0000001904007c0c */ /* 0x000fe2000bf26070 */
[----:B------:R-:W-:-:S04]  /*0420*/  IMAD.WIDE.U32 R2, R5, 0x3, R2 ;  /* 0x0000000305027825 */ /* 0x000fc800078e0002 */
[----:B------:R-:W-:Y:S02]  /*0430*/  IMAD.U32 R4, RZ, RZ, UR20 ;  /* 0x00000014ff047e24 */ /* 0x000fe4000f8e00ff */
[----:B------:R-:W2:Y:S01]  /*0440*/  @!P0 LDG.E.U16 R14, desc[UR18][R10.64] ;  /* 0x000000120a0e8981 */ /* 0x000ea2000c1e1500 */
[----:B------:R-:W-:Y:S01]  /*0450*/  ISETP.GE.U32.AND P2, PT, R2, UR25, PT ;  /* 0x0000001902007c0c */ /* 0x000fe2000bf46070 */
[----:B------:R-:W-:Y:S01]  /*0460*/  VIADD R2, R3, UR6 ;  /* 0x0000000603027c36 */ /* 0x000fe20008000000 */
[----:B------:R-:W-:Y:S01]  /*0470*/  IADD3 R3, P4, PT, R0, UR20, RZ ;  /* 0x0000001400037c10 */ /* 0x000fe2000ff9e0ff */
[----:B------:R-:W-:Y:S01]  /*0480*/  IMAD.U32 R7, RZ, RZ, UR20 ;  /* 0x00000014ff077e24 */ /* 0x000fe2000f8e00ff */
        /* <DEDUP_REMOVED lines=20> */
[----:B------:R-:W-:Y:S01]  /*05d0*/  IMAD.MOV.U32 R19, RZ, RZ, 0x80 ;  /* 0x00000080ff137424 */ /* 0x000fe200078e00ff */
[----:B--2---:R-:W1:Y:S02]  /*05e0*/  I2F.S16 R9, R14 ;  /* 0x0000000e00097306 */ /* 0x004e640000101400 */
[----:B-1----:R-:W-:-:S04]  /*05f0*/  LOP3.LUT R8, R9, 0x7fffffff, RZ, 0xc0, !PT ;  /* 0x7fffffff09087812 */ /* 0x002fc800078ec0ff */
        /* <DEDUP_REMOVED lines=9> */
.L_x_365:
[----:B------:R-:W-:-:S04]  /*0690*/  SHF.R.U32.HI R2, RZ, 0x15, R9 ;  /* 0x00000015ff027819 */ /* 0x000fc80000011609 */
[----:B------:R-:W-:-:S04]  /*06a0*/  LOP3.LUT R2, R2, 0x1, RZ, 0xc0, !PT ;  /* 0x0000000102027812 */ /* 0x000fc800078ec0ff */
[----:B------:R-:W-:-:S04]  /*06b0*/  IADD3 R2, PT, PT, R9, 0x88fffff, R2 ;  /* 0x088fffff09027810 */ /* 0x000fc80007ffe002 */
[----:B------:R-:W-:-:S04]  /*06c0*/  SHF.R.U32.HI R2, RZ, 0x15, R2 ;  /* 0x00000015ff027819 */ /* 0x000fc80000011602 */
[----:B------:R-:W-:-:S07]  /*06d0*/  LOP3.LUT R2, R2, 0xff, RZ, 0xc0, !PT ;  /* 0x000000ff02027812 */ /* 0x000fce00078ec0ff */
.L_x_366:
[----:B------:R-:W-:-:S04]  /*06e0*/  SHF.R.U32.HI R3, RZ, 0x18, R9 ;  /* 0x00000018ff037819 */ /* 0x000fc80000011609 */
[----:B------:R-:W-:-:S04]  /*06f0*/  LOP3.LUT R2, R2, 0x80, R3, 0xf8, !PT ;  /* 0x0000008002027812 */ /* 0x000fc800078ef803 */
[----:B------:R-:W-:-:S07]  /*0700*/  PRMT R19, R2, 0x7610, R19 ;  /* 0x0000761002137816 */ /* 0x000fce0000000013 */
.L_x_364:
[----:B------:R-:W-:Y:S05]  /*0710*/  BSYNC.RECONVERGENT B0 ;  /* 0x0000000000007941 */ /* 0x000fea0003800200 */
.L_x_363:
[----:B-----5:R-:W0:Y:S01]  /*0720*/  I2F.S16 R3, R16 ;  /* 0x0000001000037306 */ /* 0x020e220000101400 */
        /* <DEDUP_REMOVED lines=16> */
.L_x_369:
[----:B------:R-:W-:-:S04]  /*0830*/  SHF.R.U32.HI R3, RZ, 0x18, R3 ;  /* 0x00000018ff037819 */ /* 0x000fc80000011603 */
[----:B------:R-:W-:-:S04]  /*0840*/  LOP3.LUT R2, R2, 0x80, R3, 0xf8, !PT ;  /* 0x0000008002027812 */ /* 0x000fc800078ef803 */
[----:B------:R-:W-:-:S07]  /*0850*/  PRMT R20, R2, 0x7610, R20 ;  /* 0x0000761002147816 */ /* 0x000fce0000000014 */
.L_x_368:
[----:B------:R-:W-:Y:S05]  /*0860*/  BSYNC.RECONVERGENT B0 ;  /* 0x0000000000007941 */ /* 0x000fea0003800200 */
.L_x_367:
[----:B------:R-:W0:Y:S01]  /*0870*/  I2F.S16 R3, R17 ;  /* 0x0000001100037306 */ /* 0x000e220000101400 */
        /* <DEDUP_REMOVED lines=16> */
.L_x_372:
[----:B------:R-:W-:-:S04]  /*0980*/  SHF.R.U32.HI R3, RZ, 0x18, R3 ;  /* 0x00000018ff037819 */ /* 0x000fc80000011603 */
[----:B------:R-:W-:-:S04]  /*0990*/  LOP3.LUT R2, R2, 0x80, R3, 0xf8, !PT ;  /* 0x0000008002027812 */ /* 0x000fc800078ef803 */
[----:B------:R-:W-:-:S07]  /*09a0*/  PRMT R21, R2, 0x7610, R21 ;  /* 0x0000761002157816 */ /* 0x000fce0000000015 */
.L_x_371:
[----:B------:R-:W-:Y:S05]  /*09b0*/  BSYNC.RECONVERGENT B0 ;  /* 0x0000000000007941 */ /* 0x000fea0003800200 */
.L_x_370:
        /* <DEDUP_REMOVED lines=17> */
.L_x_375:
[----:B------:R-:W-:-:S04]  /*0ad0*/  SHF.R.U32.HI R3, RZ, 0x18, R3 ;  /* 0x00000018ff037819 */ /* 0x000fc80000011603 */
[----:B------:R-:W-:-:S04]  /*0ae0*/  LOP3.LUT R2, R2, 0x80, R3, 0xf8, !PT ;  /* 0x0000008002027812 */ /* 0x000fc800078ef803 */
[----:B------:R-:W-:-:S07]  /*0af0*/  PRMT R22, R2, 0x7610, R22 ;  /* 0x0000761002167816 */ /* 0x000fce0000000016 */
.L_x_374:
[----:B------:R-:W-:Y:S05]  /*0b00*/  BSYNC.RECONVERGENT B0 ;  /* 0x0000000000007941 */ /* 0x000fea0003800200 */
.L_x_373:
        /* <DEDUP_REMOVED lines=20> */
.L_x_362:
        /* <DEDUP_REMOVED lines=8> */
.L_x_390:
[----:B------:R-:W-:-:S04]  /*0cd0*/  LEA R2, P0, R0, UR15, 0x3 ;  /* 0x0000000f00027c11 */ /* 0x000fc8000f8018ff */
[----:B------:R-:W-:-:S06]  /*0ce0*/  LEA.HI.X R3, R0, UR6, R5, 0x3, P0 ;  /* 0x0000000600037c11 */ /* 0x000fcc00080f1c05 */
[----:B------:R-:W2:Y:S01]  /*0cf0*/  LDG.E.64 R2, desc[UR18][R2.64] ;  /* 0x0000001202027981 */ /* 0x000ea2000c1e1b00 */
[----:B------:R-:W-:Y:S01]  /*0d00*/  BSSY.RECONVERGENT B0, `(.L_x_377) ;  /* 0x0000015000007945 */ /* 0x000fe20003800200 */
[----:B------:R-:W-:Y:S01]  /*0d10*/  IMAD.MOV.U32 R4, RZ, RZ, 0x80 ;  /* 0x00000080ff047424 */ /* 0x000fe200078e00ff */
[----:B--2---:R-:W1:Y:S02]  /*0d20*/  I2F.S16 R7, R2 ;  /* 0x0000000200077306 */ /* 0x004e640000101400 */
        /* <DEDUP_REMOVED lines=10> */
.L_x_379:
[----:B------:R-:W-:-:S04]  /*0dd0*/  SHF.R.U32.HI R4, RZ, 0x15, R7 ;  /* 0x00000015ff047819 */ /* 0x000fc80000011607 */
[----:B------:R-:W-:-:S04]  /*0de0*/  LOP3.LUT R4, R4, 0x1, RZ, 0xc0, !PT ;  /* 0x0000000104047812 */ /* 0x000fc800078ec0ff */
[----:B------:R-:W-:-:S04]  /*0df0*/  IADD3 R4, PT, PT, R7, 0x88fffff, R4 ;  /* 0x088fffff07047810 */ /* 0x000fc80007ffe004 */
[----:B------:R-:W-:-:S04]  /*0e00*/  SHF.R.U32.HI R4, RZ, 0x15, R4 ;  /* 0x00000015ff047819 */ /* 0x000fc80000011604 */
[----:B------:R-:W-:-:S07]  /*0e10*/  LOP3.LUT R6, R4, 0xff, RZ, 0xc0, !PT ;  /* 0x000000ff04067812 */ /* 0x000fce00078ec0ff */
.L_x_380:
[----:B------:R-:W-:-:S04]  /*0e20*/  SHF.R.U32.HI R7, RZ, 0x18, R7 ;  /* 0x00000018ff077819 */ /* 0x000fc80000011607 */
[----:B------:R-:W-:-:S04]  /*0e30*/  LOP3.LUT R6, R6, 0x80, R7, 0xf8, !PT ;  /* 0x0000008006067812 */ /* 0x000fc800078ef807 */
[----:B------:R-:W-:-:S07]  /*0e40*/  PRMT R4, R6, 0x7610, R4 ;  /* 0x0000761006047816 */ /* 0x000fce0000000004 */
.L_x_378:
[----:B0-----:R-:W-:Y:S05]  /*0e50*/  BSYNC.RECONVERGENT B0 ;  /* 0x0000000000007941 */ /* 0x001fea0003800200 */
.L_x_377:
[----:B------:R-:W0:Y:S01]  /*0e60*/  I2F.S16 R7, R2.H1 ;  /* 0x1000000200077306 */ /* 0x000e220000101400 */
        /* <DEDUP_REMOVED lines=16> */
.L_x_383:
[----:B------:R-:W-:-:S04]  /*0f70*/  SHF.R.U32.HI R7, RZ, 0x18, R7 ;  /* 0x00000018ff077819 */ /* 0x000fc80000011607 */
[----:B------:R-:W-:-:S04]  /*0f80*/  LOP3.LUT R2, R2, 0x80, R7, 0xf8, !PT ;  /* 0x0000008002027812 */ /* 0x000fc800078ef807 */
[----:B------:R-:W-:-:S07]  /*0f90*/  PRMT R6, R2, 0x7610, R6 ;  /* 0x0000761002067816 */ /* 0x000fce0000000006 */
.L_x_382:
[----:B------:R-:W-:Y:S05]  /*0fa0*/  BSYNC.RECONVERGENT B0 ;  /* 0x0000000000007941 */ /* 0x000fea0003800200 */
.L_x_381:
        /* <DEDUP_REMOVED lines=18> */
.L_x_386:
[----:B------:R-:W-:-:S04]  /*10d0*/  SHF.R.U32.HI R7, RZ, 0x18, R9 ;  /* 0x00000018ff077819 */ /* 0x000fc80000011609 */
[----:B------:R-:W-:-:S07]  /*10e0*/  LOP3.LUT R2, R2, 0x80, R7, 0xf8, !PT ;  /* 0x0000008002027812 */ /* 0x000fce00078ef807 */
.L_x_385:
[----:B------:R-:W-:Y:S05]  /*10f0*/  BSYNC.RECONVERGENT B0 ;  /* 0x0000000000007941 */ /* 0x000fea0003800200 */
.L_x_384:
        /* <DEDUP_REMOVED lines=17> */
.L_x_389:
[----:B------:R-:W-:-:S04]  /*1210*/  SHF.R.U32.HI R8, RZ, 0x18, R8 ;  /* 0x00000018ff087819 */ /* 0x000fc80000011608 */
[----:B------:R-:W-:-:S04]  /*1220*/  LOP3.LUT R3, R3, 0x80, R8, 0xf8, !PT ;  /* 0x0000008003037812 */ /* 0x000fc800078ef808 */
[----:B------:R-:W-:-:S07]  /*1230*/  PRMT R7, R3, 0x7610, R7 ;  /* 0x0000761003077816 */ /* 0x000fce0000000007 */
.L_x_388:
[----:B------:R-:W-:Y:S05]  /*1240*/  BSYNC.RECONVERGENT B0 ;  /* 0x0000000000007941 */ /* 0x000fea0003800200 */
.L_x_387:
[----:B------:R-:W-:Y:S02]  /*1250*/  LOP3.LUT R7, R7, 0xffff, RZ, 0xc0, !PT ;  /* 0x0000ffff07077812 */ /* 0x000fe400078ec0ff */
[----:B------:R-:W-:Y:S02]  /*1260*/  LOP3.LUT R2, R2, 0xffff, RZ, 0xc0, !PT ;  /* 0x0000ffff02027812 */ /* 0x000fe400078ec0ff */
[----:B------:R-:W-:Y:S02]  /*1270*/  LOP3.LUT R6, R6, 0xffff, RZ, 0xc0, !PT ;  /* 0x0000ffff06067812 */ /* 0x000fe400078ec0ff */
[----:B------:R-:W-:Y:S02]  /*1280*/  LOP3.LUT R3, R4, 0xffff, RZ, 0xc0, !PT ;  /* 0x0000ffff04037812 */ /* 0x000fe400078ec0ff */
[----:B------:R-:W-:Y:S02]  /*1290*/  PRMT R7, R2, 0x3340, R7 ;  /* 0x0000334002077816 */ /* 0x000fe40000000007 */
[----:B------:R-:W-:-:S02]  /*12a0*/  LEA R2, P0, R0, UR28, 0x2 ;  /* 0x0000001c00027c11 */ /* 0x000fc4000f8010ff */
[----:B------:R-:W-:Y:S02]  /*12b0*/  PRMT R6, R3, 0x3340, R6 ;  /* 0x0000334003067816 */ /* 0x000fe40000000006 */
[C---:B------:R-:W-:Y:S02]  /*12c0*/  LEA.HI.X R3, R0.reuse, UR29, R5, 0x2, P0 ;  /* 0x0000001d00037c11 */ /* 0x040fe400080f1405 */
        /* <DEDUP_REMOVED lines=12> */
.L_x_391:
        /* <DEDUP_REMOVED lines=15> */
.L_x_7494:


//--------------------- .text._ZN2at6native55_GLOBAL__N__de093ff9_22_ForeachBinaryOpList_cu_a911ec4325multi_tensor_apply_kernelINS1_18TensorListMetadataILi2EEENS1_11CopyFunctorIN3c1015Float8_e5m2fnuzElLi2ELi1ELi1EEEJNS0_4CopyIS7_lEEEEEvT_T0_DpT1_ --------------------------
	.section	.text._ZN2at6native55_GLOBAL__N__de093ff9_22_ForeachBinaryOpList_cu_a911ec4325multi_tensor_apply_kernelINS1_18TensorListMetadataILi2EEENS1_11CopyFunctorIN3c1015Float8_e5m2fnuzElLi2ELi1ELi1EEEJNS0_4CopyIS7_lEEEEEvT_T0_DpT1_,"ax",@progbits
	.align	128
.text._ZN2at6native55_GLOBAL__N__de093ff9_22_ForeachBinaryOpList_cu_a911ec4325multi_tensor_apply_kernelINS1_18TensorListMetadataILi2EEENS1_11CopyFunctorIN3c1015Float8_e5m2fnuzElLi2ELi1ELi1EEEJNS0_4CopyIS7_lEEEEEvT_T0_DpT1_:
        .type           _ZN2at6native55_GLOBAL__N__de093ff9_22_ForeachBinaryOpList_cu_a911ec4325multi_tensor_apply_kernelINS1_18TensorListMetadataILi2EEENS1_11CopyFunctorIN3c1015Float8_e5m2fnuzElLi2ELi1ELi1EEEJNS0_4CopyIS7_lEEEEEvT_T0_DpT1_,@function
        .size           _ZN2at6native55_GLOBAL__N__de093ff9_22_ForeachBinaryOpList_cu_a911ec4325multi_tensor_apply_kernelINS1_18TensorListMetadataILi2EEENS1_11CopyFunctorIN3c1015Float8_e5m2fnuzElLi2ELi1ELi1EEEJNS0_4CopyIS7_lEEEEEvT_T0_DpT1_,(.L_x_7495 - _ZN2at6native55_GLOBAL__N__de093ff9_22_ForeachBinaryOpList_cu_a911ec4325multi_tensor_apply_kernelINS1_18TensorListMetadataILi2EEENS1_11CopyFunctorIN3c1015Float8_e5m2fnuzElLi2ELi1ELi1EEEJNS0_4CopyIS7_lEEEEEvT_T0_DpT1_)
        .other          _ZN2at6native55_GLOBAL__N__de093ff9_22_ForeachBinaryOpList_cu_a911ec4325multi_tensor_apply_kernelINS1_18TensorListMetadataILi2EEENS1_11CopyFunctorIN3c1015Float8_e5m2fnuzElLi2ELi1ELi1EEEJNS0_4CopyIS7_lEEEEEvT_T0_DpT1_,@"STO_CUDA_ENTRY STV_DEFAULT"
_ZN2at6native55_GLOBAL__N__de093ff9_22_ForeachBinaryOpList_cu_a911ec4325multi_tensor_apply_kernelINS1_18TensorListMetadataILi2EEENS1_11CopyFunctorIN3c1015Float8_e5m2fnuzElLi2ELi1ELi1EEEJNS0_4CopyIS7_lEEEEEvT_T0_DpT1_:
        /* <DEDUP_REMOVED lines=56> */
.L_x_406:
[----:B------:R-:W-:Y:S01]  /*0380*/  ISETP.GE.U32.AND P0, PT, R18, UR24, PT ;  /* 0x0000001812007c0c */ /* 0x000fe2000bf06070 */
[----:B------:R-:W-:Y:S02]  /*0390*/  IMAD.U32 R11, RZ, RZ, UR17 ;  /* 0x00000011ff0b7e24 */ /* 0x000fe4000f8e00ff */
[----:B--2---:R-:W-:Y:S01]  /*03a0*/  IMAD.U32 R13, RZ, RZ, UR17 ;  /* 0x00000011ff0d7e24 */ /* 0x004fe2000f8e00ff */
[----:B------:R-:W-:Y:S01]  /*03b0*/  ISETP.GE.U32.AND.EX P0, PT, R21, UR25, PT, P0 ;  /* 0x0000001915007c0c */ /* 0x000fe2000bf06100 */
[----:B------:R-:W-:Y:S01]  /*03c0*/  IMAD.MOV.U32 R10, RZ, RZ, R18 ;  /* 0x000000ffff0a7224 */ /* 0x000fe200078e0012 */
[----:B------:R-:W-:Y:S01]  /*03d0*/  LEA R12, P2, R11, R18, 0x1 ;  /* 0x000000120b0c7211 */ /* 0x000fe200078408ff */
[----:B------:R-:W-:Y:S02]  /*03e0*/  IMAD.MOV.U32 R11, RZ, RZ, R21 ;  /* 0x000000ffff0b7224 */ /* 0x000fe400078e0015 */
[----:B------:R-:W-:Y:S01]  /*03f0*/  IMAD.U32 R14, RZ, RZ, UR17 ;  /* 0x00000011ff0e7e24 */ /* 0x000fe2000f8e00ff */
[----:B------:R-:W-:Y:S01]  /*0400*/  ISETP.GE.U32.AND P1, PT, R12, UR24, PT ;  /* 0x000000180c007c0c */ /* 0x000fe2000bf26070 */
[----:B------:R-:W-:-:S06]  /*0410*/  IMAD.WIDE.U32 R10, R13, 0x3, R10 ;  /* 0x000000030d0a7825 */ /* 0x000fcc00078e000a */
[----:B------:R-:W-:Y:S02]  /*0420*/  @!P0 IMAD.MOV.U32 R12, RZ, RZ, R0 ;  /* 0x000000ffff0c8224 */ /* 0x000fe400078e0000 */
[----:B------:R-:W-:-:S05]  /*0430*/  @!P0 IMAD.MOV.U32 R13, RZ, RZ, R19 ;  /* 0x000000ffff0d8224 */ /* 0x000fca00078e0013 */
[----:B------:R0:W2:Y:S01]  /*0440*/  @!P0 LDG.E.64 R4, desc[UR18][R12.64] ;  /* 0x000000120c048981 */ /* 0x0000a2000c1e1b00 */
[----:B------:R-:W-:Y:S01]  /*0450*/  UMOV UR6, URZ ;  /* 0x000000ff00067c82 */ /* 0x000fe20008000000 */
[----:B------:R-:W-:Y:S01]  /*0460*/  LEA.HI.X R14, R14, R21, RZ, 0x1, P2 ;  /* 0x000000150e0e7211 */ /* 0x000fe200010f0cff */
[----:B------:R-:W-:Y:S01]  /*0470*/  IMAD.U32 R15, RZ, RZ, UR17 ;  /* 0x00000011ff0f7e24 */ /* 0x000fe2000f8e00ff */
[----:B------:R-:W-:Y:S01]  /*0480*/  ISETP.GE.U32.AND P2, PT, R10, UR24, PT ;  /* 0x000000180a007c0c */ /* 0x000fe2000bf46070 */
[----:B------:R-:W-:Y:S01]  /*0490*/  VIADD R10, R11, UR6 ;  /* 0x000000060b0a7c36 */ /* 0x000fe20008000000 */
[----:B------:R-:W-:Y:S02]  /*04a0*/  IADD3 R11, P4, PT, R18, UR17, RZ ;  /* 0x00000011120b7c10 */ /* 0x000fe4000ff9e0ff */
[----:B------:R-:W-:Y:S01]  /*04b0*/  ISETP.GE.U32.AND.EX P1, PT, R14, UR25, PT, P1 ;  /* 0x000000190e007c0c */ /* 0x000fe2000bf26110 */
[----:B------:R-:W-:Y:S01]  /*04c0*/  IMAD.U32 R14, RZ, RZ, UR17 ;  /* 0x00000011ff0e7e24 */ /* 0x000fe2000f8e00ff */
[----:B------:R-:W-:Y:S01]  /*04d0*/  ISETP.GE.U32.AND.EX P2, PT, R10, UR25, PT, P2 ;  /* 0x000000190a007c0c */ /* 0x000fe2000bf46120 */
[----:B------:R-:W-:Y:S01]  /*04e0*/  IMAD.X R10, RZ, RZ, R21, P4 ;  /* 0x000000ffff0a7224 */ /* 0x000fe200020e0615 */
[----:B------:R-:W-:Y:S01]  /*04f0*/  ISETP.GE.U32.AND P3, PT, R11, UR24, PT ;  /* 0x000000180b007c0c */ /* 0x000fe2000bf66070 */
[----:B------:R-:W-:-:S03]  /*0500*/  IMAD.U32 R11, RZ, RZ, UR17 ;  /* 0x00000011ff0b7e24 */ /* 0x000fc6000f8e00ff */
[----:B------:R-:W-:-:S05]  /*0510*/  ISETP.GE.U32.AND.EX P3, PT, R10, UR25, PT, P3 ;  /* 0x000000190a007c0c */ /* 0x000fca000bf66130 */
[----:B------:R-:W-:Y:S02]  /*0520*/  @!P1 LEA R10, P4, R11, R0, 0x4 ;  /* 0x000000000b0a9211 */ /* 0x000fe400078820ff */
[----:B0-----:R-:W-:Y:S02]  /*0530*/  @!P2 IMAD.MOV.U32 R12, RZ, RZ, R0 ;  /* 0x000000ffff0ca224 */ /* 0x001fe400078e0000 */
[----:B------:R-:W-:Y:S01]  /*0540*/  @!P2 IMAD.MOV.U32 R13, RZ, RZ, R19 ;  /* 0x000000ffff0da224 */ /* 0x000fe200078e0013 */
[----:B------:R-:W-:Y:S01]  /*0550*/  @!P1 LEA.HI.X R11, R14, R19, RZ, 0x4, P4 ;  /* 0x000000130e0b9211 */ /* 0x000fe200020f24ff */
[----:B------:R-:W-:-:S04]  /*0560*/  @!P2 IMAD.WIDE.U32 R12, R15, 0x18, R12 ;  /* 0x000000180f0ca825 */ /* 0x000fc800078e000c */
[----:B------:R0:W5:Y:S01]  /*0570*/  @!P1 LDG.E.64 R6, desc[UR18][R10.64] ;  /* 0x000000120a069981 */ /* 0x000162000c1e1b00 */
[----:B------:R-:W-:Y:S02]  /*0580*/  @!P2 VIADD R13, R13, UR6 ;  /* 0x000000060d0dac36 */ /* 0x000fe40008000000 */
[----:B------:R-:W-:-:S03]  /*0590*/  @!P3 IMAD.MOV.U32 R22, RZ, RZ, R20 ;  /* 0x000000ffff16b224 */ /* 0x000fc600078e0014 */
[----:B------:R0:W5:Y:S04]  /*05a0*/  @!P2 LDG.E.64 R8, desc[UR18][R12.64] ;  /* 0x000000120c08a981 */ /* 0x000168000c1e1b00 */
[----:B------:R0:W5:Y:S01]  /*05b0*/  @!P3 LDG.E.64 R2, desc[UR18][R22.64] ;  /* 0x000000121602b981 */ /* 0x000162000c1e1b00 */
[----:B------:R-:W-:Y:S01]  /*05c0*/  BSSY.RECONVERGENT B0, `(.L_x_393) ;  /* 0x0000015000007945 */ /* 0x000fe20003800200 */
[----:B------:R-:W-:Y:S01]  /*05d0*/  IMAD.MOV.U32 R15, RZ, RZ, 0x80 ;  /* 0x00000080ff0f7424 */ /* 0x000fe200078e00ff */
[----:B--2---:R-:W1:Y:S02]  /*05e0*/  I2F.S64 R17, R4 ;  /* 0x0000000400117312 */ /* 0x004e640000301400 */
        /* <DEDUP_REMOVED lines=10> */
.L_x_395:
[----:B------:R-:W-:-:S04]  /*0690*/  SHF.R.U32.HI R10, RZ, 0x15, R17 ;  /* 0x00000015ff0a7819 */ /* 0x000fc80000011611 */
[----:B------:R-:W-:-:S04]  /*06a0*/  LOP3.LUT R10, R10, 0x1, RZ, 0xc0, !PT ;  /* 0x000000010a0a7812 */ /* 0x000fc800078ec0ff */
[----:B------:R-:W-:-:S04]  /*06b0*/  IADD3 R10, PT, PT, R17, 0x88fffff, R10 ;  /* 0x088fffff110a7810 */ /* 0x000fc80007ffe00a */
[----:B------:R-:W-:-:S04]  /*06c0*/  SHF.R.U32.HI R10, RZ, 0x15, R10 ;  /* 0x00000015ff0a7819 */ /* 0x000fc8000001160a */
[----:B------:R-:W-:-:S07]  /*06d0*/  LOP3.LUT R10, R10, 0xff, RZ, 0xc0, !PT ;  /* 0x000000ff0a0a7812 */ /* 0x000fce00078ec0ff */
.L_x_396:
[----:B------:R-:W-:-:S04]  /*06e0*/  SHF.R.U32.HI R11, RZ, 0x18, R17 ;  /* 0x00000018ff0b7819 */ /* 0x000fc80000011611 */
[----:B------:R-:W-:-:S04]  /*06f0*/  LOP3.LUT R10, R10, 0x80, R11, 0xf8, !PT ;  /* 0x000000800a0a7812 */ /* 0x000fc800078ef80b */
[----:B------:R-:W-:-:S07]  /*0700*/  PRMT R15, R10, 0x7610, R15 ;  /* 0x000076100a0f7816 */ /* 0x000fce000000000f */
.L_x_394:
[----:B------:R-:W-:Y:S05]  /*0710*/  BSYNC.RECONVERGENT B0 ;  /* 0x0000000000007941 */ /* 0x000fea0003800200 */
.L_x_393:
[----:B-----5:R-:W0:Y:S01]  /*0720*/  I2F.S64 R11, R2 ;  /* 0x00000002000b7312 */ /* 0x020e220000301400 */
        /* <DEDUP_REMOVED lines=16> */
.L_x_399:
[----:B------:R-:W-:-:S04]  /*0830*/  SHF.R.U32.HI R11, RZ, 0x18, R11 ;  /* 0x00000018ff0b7819 */ /* 0x000fc8000001160b */
[----:B------:R-:W-:-:S04]  /*0840*/  LOP3.LUT R10, R10, 0x80, R11, 0xf8, !PT ;  /* 0x000000800a0a7812 */ /* 0x000fc800078ef80b */
[----:B------:R-:W-:-:S07]  /*0850*/  PRMT R22, R10, 0x7610, R22 ;  /* 0x000076100a167816 */ /* 0x000fce0000000016 */
.L_x_398:
[----:B------:R-:W-:Y:S05]  /*0860*/  BSYNC.RECONVERGENT B0 ;  /* 0x0000000000007941 */ /* 0x000fea0003800200 */
.L_x_397:
[----:B------:R-:W0:Y:S01]  /*0870*/  I2F.S64 R11, R6 ;  /* 0x00000006000b7312 */ /* 0x000e220000301400 */
        /* <DEDUP_REMOVED lines=16> */
.L_x_402:
[----:B------:R-:W-:-:S04]  /*0980*/  SHF.R.U32.HI R11, RZ, 0x18, R11 ;  /* 0x00000018ff0b7819 */ /* 0x000fc8000001160b */
[----:B------:R-:W-:-:S04]  /*0990*/  LOP3.LUT R10, R10, 0x80, R11, 0xf8, !PT ;  /* 0x000000800a0a7812 */ /* 0x000fc800078ef80b */
[----:B------:R-:W-:-:S07]  /*09a0*/  PRMT R24, R10, 0x7610, R24 ;  /* 0x000076100a187816 */ /* 0x000fce0000000018 */
.L_x_401:
[----:B------:R-:W-:Y:S05]  /*09b0*/  BSYNC.RECONVERGENT B0 ;  /* 0x0000000000007941 */ /* 0x000fea0003800200 */
.L_x_400:
        /* <DEDUP_REMOVED lines=17> */
.L_x_405:
[----:B------:R-:W-:-:S04]  /*0ad0*/  SHF.R.U32.HI R11, RZ, 0x18, R11 ;  /* 0x00000018ff0b7819 */ /* 0x000fc8000001160b */
[----:B------:R-:W-:-:S04]  /*0ae0*/  LOP3.LUT R10, R10, 0x80, R11, 0xf8, !PT ;  /* 0x000000800a0a7812 */ /* 0x000fc800078ef80b */
[----:B------:R-:W-:-:S07]  /*0af0*/  PRMT R25, R10, 0x7610, R25 ;  /* 0x000076100a197816 */ /* 0x000fce0000000019 */
.L_x_404:
[----:B------:R-:W-:Y:S05]  /*0b00*/  BSYNC.RECONVERGENT B0 ;  /* 0x0000000000007941 */ /* 0x000fea0003800200 */
.L_x_403:
        /* <DEDUP_REMOVED lines=26> */
.L_x_392:
        /* <DEDUP_REMOVED lines=8> */
.L_x_420:
[----:B------:R-:W-:-:S04]  /*0d30*/  LEA R4, P0, R3, UR15, 0x5 ;  /* 0x0000000f03047c11 */ /* 0x000fc8000f8028ff */
[----:B------:R-:W-:-:S06]  /*0d40*/  LEA.HI.X R5, R3, UR6, R0, 0x5, P0 ;  /* 0x0000000603057c11 */ /* 0x000fcc00080f2c00 */
[----:B------:R-:W2:Y:S01]  /*0d50*/  LDG.E.ENL2.256 R4, R8, desc[UR18][R4.64] ;  /* 0xfe0000120408797e */ /* 0x000ea20008121904 */
[----:B------:R-:W-:Y:S01]  /*0d60*/  BSSY.RECONVERGENT B0, `(.L_x_407) ;  /* 0x0000015000007945 */ /* 0x000fe20003800200 */
[----:B------:R-:W-:Y:S01]  /*0d70*/  IMAD.MOV.U32 R2, RZ, RZ, 0x80 ;  /* 0x00000080ff027424 */ /* 0x000fe200078e00ff */
[----:B--2---:R-:W1:Y:S02]  /*0d80*/  I2F.S64 R9, R8 ;  /* 0x0000000800097312 */ /* 0x004e640000301400 */
        /* <DEDUP_REMOVED lines=10> */
.L_x_409:
[----:B------:R-:W-:-:S04]  /*0e30*/  SHF.R.U32.HI R2, RZ, 0x15, R9 ;  /* 0x00000015ff027819 */ /* 0x000fc80000011609 */
[----:B------:R-:W-:-:S04]  /*0e40*/  LOP3.LUT R2, R2, 0x1, RZ, 0xc0, !PT ;  /* 0x0000000102027812 */ /* 0x000fc800078ec0ff */
[----:B------:R-:W-:-:S04]  /*0e50*/  IADD3 R2, PT, PT, R9, 0x88fffff, R2 ;  /* 0x088fffff09027810 */ /* 0x000fc80007ffe002 */
[----:B------:R-:W-:-:S04]  /*0e60*/  SHF.R.U32.HI R2, RZ, 0x15, R2 ;  /* 0x00000015ff027819 */ /* 0x000fc80000011602 */
[----:B------:R-:W-:-:S07]  /*0e70*/  LOP3.LUT R8, R2, 0xff, RZ, 0xc0, !PT ;  /* 0x000000ff02087812 */ /* 0x000fce00078ec0ff */
.L_x_410:
[----:B------:R-:W-:-:S04]  /*0e80*/  SHF.R.U32.HI R9, RZ, 0x18, R9 ;  /* 0x00000018ff097819 */ /* 0x000fc80000011609 */
[----:B------:R-:W-:-:S04]  /*0e90*/  LOP3.LUT R8, R8, 0x80, R9, 0xf8, !PT ;  /* 0x0000008008087812 */ /* 0x000fc800078ef809 */
[----:B------:R-:W-:-:S07]  /*0ea0*/  PRMT R2, R8, 0x7610, R2 ;  /* 0x0000761008027816 */ /* 0x000fce0000000002 */
.L_x_408:
[----:B0-----:R-:W-:Y:S05]  /*0eb0*/  BSYNC.RECONVERGENT B0 ;  /* 0x0000000000007941 */ /* 0x001fea0003800200 */
.L_x_407:
        /* <DEDUP_REMOVED lines=18> */
.L_x_413:
[----:B------:R-:W-:-:S04]  /*0fe0*/  SHF.R.U32.HI R9, RZ, 0x18, R11 ;  /* 0x00000018ff097819 */ /* 0x000fc8000001160b */
[----:B------:R-:W-:-:S07]  /*0ff0*/  LOP3.LUT R8, R8, 0x80, R9, 0xf8, !PT ;  /* 0x0000008008087812 */ /* 0x000fce00078ef809 */
.L_x_412:
[----:B------:R-:W-:Y:S05]  /*1000*/  BSYNC.RECONVERGENT B0 ;  /* 0x0000000000007941 */ /* 0x000fea0003800200 */
.L_x_411:
        /* <DEDUP_REMOVED lines=17> */
.L_x_416:
[----:B------:R-:W-:-:S04]  /*1120*/  SHF.R.U32.HI R5, RZ, 0x18, R5 ;  /* 0x00000018ff057819 */ /* 0x000fc80000011605 */
[----:B------:R-:W-:-:S04]  /*1130*/  LOP3.LUT R4, R4, 0x80, R5, 0xf8, !PT ;  /* 0x0000008004047812 */ /* 0x000fc800078ef805 */
[----:B------:R-:W-:-:S07]  /*1140*/  PRMT R9, R4, 0x7610, R9 ;  /* 0x0000761004097816 */ /* 0x000fce0000000009 */
.L_x_415:
[----:B------:R-:W-:Y:S05]  /*1150*/  BSYNC.RECONVERGENT B0 ;  /* 0x0000000000007941 */ /* 0x000fea0003800200 */
.L_x_414:
        /* <DEDUP_REMOVED lines=18> */
.L_x_419:
[----:B------:R-:W-:-:S04]  /*1280*/  SHF.R.U32.HI R5, RZ, 0x18, R7 ;  /* 0x00000018ff057819 */ /* 0x000fc80000011607 */
[----:B------:R-:W-:-:S07]  /*1290*/  LOP3.LUT R4, R4, 0x80, R5, 0xf8, !PT ;  /* 0x0000008004047812 */ /* 0x000fce00078ef805 */
.L_x_418:
[----:B------:R-:W-:Y:S05]  /*12a0*/  BSYNC.RECONVERGENT B0 ;  /* 0x0000000000007941 */ /* 0x000fea0003800200 */
.L_x_417:
        /* <DEDUP_REMOVED lines=13> */
[C---:B------:R-:W-:Y:S02]  /*1380*/  LOP3.LUT P0, RZ, R3.reuse, 0xffffc000, RZ, 0xc0, !PT ;  /* 0xffffc00003ff7812 */ /* 0x040fe4000780c0ff */
[----:B------:R-:W-:Y:S02]  /*1390*/  ISETP.LT.U32.AND P1, PT, R2, UR26, PT ;  /* 0x0000001a02007c0c */ /* 0x000fe4000bf21070 */
[----:B------:R-:W-:Y:S02]  /*13a0*/  SHF.L.U64.HI R2, R3, 0x2, R0 ;  /* 0x0000000203027819 */ /* 0x000fe40000010200 */
[----:B------:R-:W-:-:S02]  /*13b0*/  LOP3.LUT P0, RZ, R0, 0x3fffffff, RZ, 0xc0, P0 ;  /* 0x3fffffff00ff7812 */ /* 0x000fc4000000c0ff */
[----:B------:R-:W-:-:S13]  /*13c0*/  ISETP.LT.AND.EX P1, PT, R2, UR16, PT, P1 ;  /* 0x0000001002007c0c */ /* 0x000fda000bf21310 */
[----:B-1----:R-:W-:Y:S05]  /*13d0*/  @!P0 BRA P1, `(.L_x_420) ;  /* 0xfffffff800548947 */ /* 0x002fea000083ffff */
[----:B------:R-:W-:Y:S05]  /*13e0*/  EXIT ;  /* 0x000000000000794d */ /* 0x000fea0003800000 */
.L_x_421:
        /* <DEDUP_REMOVED lines=9> */
.L_x_7495:


//--------------------- .text._ZN2at6native55_GLOBAL__N__de093ff9_22_ForeachBinaryOpList_cu_a911ec4325multi_tensor_apply_kernelINS1_18TensorListMetadataILi2EEENS1_11CopyFunctorIN3c1015Float8_e5m2fnuzEaLi2ELi1ELi1EEEJNS0_4CopyIS7_aEEEEEvT_T0_DpT1_ --------------------------
	.section	.text._ZN2at6native55_GLOBAL__N__de093ff9_22_ForeachBinaryOpList_cu_a911ec4325multi_tensor_apply_kernelINS1_18TensorListMetadataILi2EEENS1_11CopyFunctorIN3c1015Float8_e5m2fnuzEaLi2ELi1ELi1EEEJNS0_4CopyIS7_aEEEEEvT_T0_DpT1_,"ax",@progbits
	.align	128
.text._ZN2at6native55_GLOBAL__N__de093ff9_22_ForeachBinaryOpList_cu_a911ec4325multi_tensor_apply_kernelINS1_18TensorListMetadataILi2EEENS1_11CopyFunctorIN3c1015Float8_e5m2fnuzEaLi2ELi1ELi1EEEJNS0_4CopyIS7_aEEEEEvT_T0_DpT1_:
        .type           _ZN2at6native55_GLOBAL__N__de093ff9_22_ForeachBinaryOpList_cu_a911ec4325multi_tensor_apply_kernelINS1_18TensorListMetadataILi2EEENS1_11CopyFunctorIN3c1015Float8_e5m2fnuzEaLi2ELi1ELi1EEEJNS0_4CopyIS7_aEEEEEvT_T0_DpT1_,@function
        .size           _ZN2at6native55_GLOBAL__N__de093ff9_22_ForeachBinaryOpList_cu_a911ec4325multi_tensor_apply_kernelINS1_18TensorListMetadataILi2EEENS1_11CopyFunctorIN3c1015Float8_e5m2fnuzEaLi2ELi1ELi1EEEJNS0_4CopyIS7_aEEEEEvT_T0_DpT1_,(.L_x_7496 - _ZN2at6native55_GLOBAL__N__de093ff9_22_ForeachBinaryOpList_cu_a911ec4325multi_tensor_apply_kernelINS1_18TensorListMetadataILi2EEENS1_11CopyFunctorIN3c1015Float8_e5m2fnuzEaLi2ELi1ELi1EEEJNS0_4CopyIS7_aEEEEEvT_T0_DpT1_)
        .other          _ZN2at6native55_GLOBAL__N__de093ff9_22_ForeachBinaryOpList_cu_a911ec4325multi_tensor_apply_kernelINS1_18TensorListMetadataILi2EEENS1_11CopyFunctorIN3c1015Float8_e5m2fnuzEaLi2ELi1ELi1EEEJNS0_4CopyIS7_aEEEEEvT_T0_DpT1_,@"STO_CUDA_ENTRY STV_DEFAULT"
_ZN2at6native55_GLOBAL__N__de093ff9_22_ForeachBinaryOpList_cu_a911ec4325multi_tensor_apply_kernelINS1_18TensorListMetadataILi2EEENS1_11CopyFunctorIN3c1015Float8_e5m2fnuzEaLi2ELi1ELi1EEEJNS0_4CopyIS7_aEEEEEvT_T0_DpT1_:
        /* <DEDUP_REMOVED lines=49> */
.L_x_436:
        /* <DEDUP_REMOVED lines=45> */
.L_x_425:
[----:B------:R-:W-:-:S04]  /*05e0*/  SHF.R.U32.HI R7, RZ, 0x15, R14 ;  /* 0x00000015ff077819 */ /* 0x000fc8000001160e */
[----:B------:R-:W-:-:S04]  /*05f0*/  LOP3.LUT R7, R7, 0x1, RZ, 0xc0, !PT ;  /* 0x0000000107077812 */ /* 0x000fc800078ec0ff */
[----:B------:R-:W-:-:S04]  /*0600*/  IADD3 R7, PT, PT, R14, 0x88fffff, R7 ;  /* 0x088fffff0e077810 */ /* 0x000fc80007ffe007 */
[----:B------:R-:W-:-:S04]  /*0610*/  SHF.R.U32.HI R7, RZ, 0x15, R7 ;  /* 0x00000015ff077819 */ /* 0x000fc80000011607 */
[----:B------:R-:W-:-:S07]  /*0620*/  LOP3.LUT R8, R7, 0xff, RZ, 0xc0, !PT ;  /* 0x000000ff07087812 */ /* 0x000fce00078ec0ff */
.L_x_426:
[----:B------:R-:W-:-:S04]  /*0630*/  SHF.R.U32.HI R7, RZ, 0x18, R14 ;  /* 0x00000018ff077819 */ /* 0x000fc8000001160e */
[----:B------:R-:W-:-:S07]  /*0640*/  LOP3.LUT R7, R8, 0x80, R7, 0xf8, !PT ;  /* 0x0000008008077812 */ /* 0x000fce00078ef807 */
.L_x_424:
[----:B------:R-:W-:Y:S05]  /*0650*/  BSYNC.RECONVERGENT B0 ;  /* 0x0000000000007941 */ /* 0x000fea0003800200 */
.L_x_423:
        /* <DEDUP_REMOVED lines=18> */
.L_x_429:
[----:B------:R-:W-:-:S04]  /*0780*/  SHF.R.U32.HI R9, RZ, 0x18, R11 ;  /* 0x00000018ff097819 */ /* 0x000fc8000001160b */
[----:B------:R-:W-:-:S07]  /*0790*/  LOP3.LUT R8, R8, 0x80, R9, 0xf8, !PT ;  /* 0x0000008008087812 */ /* 0x000fce00078ef809 */
.L_x_428:
[----:B------:R-:W-:Y:S05]  /*07a0*/  BSYNC.RECONVERGENT B0 ;  /* 0x0000000000007941 */ /* 0x000fea0003800200 */
.L_x_427:
        /* <DEDUP_REMOVED lines=18> */
.L_x_432:
[----:B------:R-:W-:-:S04]  /*08d0*/  SHF.R.U32.HI R10, RZ, 0x18, R12 ;  /* 0x00000018ff0a7819 */ /* 0x000fc8000001160c */
[----:B------:R-:W-:-:S07]  /*08e0*/  LOP3.LUT R9, R9, 0x80, R10, 0xf8, !PT ;  /* 0x0000008009097812 */ /* 0x000fce00078ef80a */
.L_x_431:
[----:B------:R-:W-:Y:S05]  /*08f0*/  BSYNC.RECONVERGENT B0 ;  /* 0x0000000000007941 */ /* 0x000fea0003800200 */
.L_x_430:
        /* <DEDUP_REMOVED lines=17> */
.L_x_435:
[----:B------:R-:W-:-:S04]  /*0a10*/  SHF.R.U32.HI R11, RZ, 0x18, R11 ;  /* 0x00000018ff0b7819 */ /* 0x000fc8000001160b */
[----:B------:R-:W-:-:S04]  /*0a20*/  LOP3.LUT R10, R10, 0x80, R11, 0xf8, !PT ;  /* 0x000000800a0a7812 */ /* 0x000fc800078ef80b */
[----:B------:R-:W-:-:S07]  /*0a30*/  PRMT R18, R10, 0x7610, R18 ;  /* 0x000076100a127816 */ /* 0x000fce0000000012 */
.L_x_434:
[----:B------:R-:W-:Y:S05]  /*0a40*/  BSYNC.RECONVERGENT B0 ;  /* 0x0000000000007941 */ /* 0x000fea0003800200 */
.L_x_433:
        /* <DEDUP_REMOVED lines=22> */
.L_x_422:
[----:B------:R-:W0:Y:S02]  /*0bb0*/  S2R R0, SR_TID.X ;  /* 0x0000000000007919 */ /* 0x000e240000002100 */
[----:B0-----:R-:W-:-:S03]  /*0bc0*/  IMAD.WIDE.U32 R2, R0, 0x4, RZ ;  /* 0x0000000400027825 */ /* 0x001fc600078e00ff */
[----:B------:R-:W-:-:S04]  /*0bd0*/  ISETP.GE.U32.AND P0, PT, R2, UR28, PT ;  /* 0x0000001c02007c0c */ /* 0x000fc8000bf06070 */
[----:B------:R-:W-:-:S13]  /*0be0*/  ISETP.GE.AND.EX P0, PT, R3, UR15, PT, P0 ;  /* 0x0000000f03007c0c */ /* 0x000fda000bf06300 */
[----:B------:R-:W-:Y:S05]  /*0bf0*/  @P0 EXIT ;  /* 0x000000000000094d */ /* 0x000fea0003800000 */
[----:B------:R-:W-:Y:S01]  /*0c00*/  IMAD.MOV.U32 R3, RZ, RZ, RZ ;  /* 0x000000ffff037224 */ /* 0x000fe200078e00ff */
[----:B------:R-:W0:Y:S06]  /*0c10*/  LDCU UR4, c[0x0][0x360] ;  /* 0x00006c00ff0477ac */ /* 0x000e2c0008000800 */
.L_x_450:
        /* <DEDUP_REMOVED lines=21> */
.L_x_439:
[----:B------:R-:W-:-:S04]  /*0d70*/  SHF.R.U32.HI R5, RZ, 0x15, R12 ;  /* 0x00000015ff057819 */ /* 0x000fc8000001160c */
[----:B------:R-:W-:-:S04]  /*0d80*/  LOP3.LUT R5, R5, 0x1, RZ, 0xc0, !PT ;  /* 0x0000000105057812 */ /* 0x000fc800078ec0ff */
[----:B------:R-:W-:-:S04]  /*0d90*/  IADD3 R5, PT, PT, R12, 0x88fffff, R5 ;  /* 0x088fffff0c057810 */ /* 0x000fc80007ffe005 */
[----:B------:R-:W-:-:S04]  /*0da0*/  SHF.R.U32.HI R5, RZ, 0x15, R5 ;  /* 0x00000015ff057819 */ /* 0x000fc80000011605 */
[----:B------:R-:W-:-:S07]  /*0db0*/  LOP3.LUT R6, R5, 0xff, RZ, 0xc0, !PT ;  /* 0x000000ff05067812 */ /* 0x000fce00078ec0ff */
.L_x_440:
[----:B------:R-:W-:-:S04]  /*0dc0*/  SHF.R.U32.HI R5, RZ, 0x18, R12 ;  /* 0x00000018ff057819 */ /* 0x000fc8000001160c */
[----:B------:R-:W-:-:S07]  /*0dd0*/  LOP3.LUT R5, R6, 0x80, R5, 0xf8, !PT ;  /* 0x0000008006057812 */ /* 0x000fce00078ef805 */
.L_x_438:
[----:B0-----:R-:W-:Y:S05]  /*0de0*/  BSYNC.RECONVERGENT B0 ;  /* 0x0000000000007941 */ /* 0x001fea0003800200 */
.L_x_437:
        /* <DEDUP_REMOVED lines=18> */
.L_x_443:
[----:B------:R-:W-:-:S04]  /*0f10*/  SHF.R.U32.HI R9, RZ, 0x18, R11 ;  /* 0x00000018ff097819 */ /* 0x000fc8000001160b */
[----:B------:R-:W-:-:S07]  /*0f20*/  LOP3.LUT R6, R6, 0x80, R9, 0xf8, !PT ;  /* 0x0000008006067812 */ /* 0x000fce00078ef809 */
.L_x_442:
[----:B------:R-:W-:Y:S05]  /*0f30*/  BSYNC.RECONVERGENT B0 ;  /* 0x0000000000007941 */ /* 0x000fea0003800200 */
.L_x_441:
        /* <DEDUP_REMOVED lines=17> */
.L_x_446:
[----:B------:R-:W-:-:S04]  /*1050*/  SHF.R.U32.HI R8, RZ, 0x18, R12 ;  /* 0x00000018ff087819 */ /* 0x000fc8000001160c */
[----:B------:R-:W-:-:S07]  /*1060*/  LOP3.LUT R8, R7, 0x80, R8, 0xf8, !PT ;  /* 0x0000008007087812 */ /* 0x000fce00078ef808 */
.L_x_445:
[----:B------:R-:W-:Y:S05]  /*1070*/  BSYNC.RECONVERGENT B0 ;  /* 0x0000000000007941 */ /* 0x000fea0003800200 */
.L_x_444:
        /* <DEDUP_REMOVED lines=17> */
.L_x_449:
[----:B------:R-:W-:-:S04]  /*1190*/  SHF.R.U32.HI R7, RZ, 0x18, R9 ;  /* 0x00000018ff077819 */ /* 0x000fc80000011609 */
[----:B------:R-:W-:-:S07]  /*11a0*/  LOP3.LUT R7, R4, 0x80, R7, 0xf8, !PT ;  /* 0x0000008004077812 */ /* 0x000fce00078ef807 */
.L_x_448:
[----:B------:R-:W-:Y:S05]  /*11b0*/  BSYNC.RECONVERGENT B0 ;  /* 0x0000000000007941 */ /* 0x000fea0003800200 */
.L_x_447:
        /* <DEDUP_REMOVED lines=20> */
.L_x_451:
        /* <DEDUP_REMOVED lines=16> */
.L_x_7496:


//--------------------- .text._ZN2at6native55_GLOBAL__N__de093ff9_22_ForeachBinaryOpList_cu_a911ec4325multi_tensor_apply_kernelINS1_18TensorListMetadataILi2EEENS1_11CopyFunctorIN3c1015Float8_e5m2fnuzEhLi2ELi1ELi1EEEJNS0_4CopyIS7_hEEEEEvT_T0_DpT1_ --------------------------
	.section	.text._ZN2at6native55_GLOBAL__N__de093ff9_22_ForeachBinaryOpList_cu_a911ec4325multi_tensor_apply_kernelINS1_18TensorListMetadataILi2EEENS1_11CopyFunctorIN3c1015Float8_e5m2fnuzEhLi2ELi1ELi1EEEJNS0_4CopyIS7_hEEEEEvT_T0_DpT1_,"ax",@progbits
	.align	128
.text._ZN2at6native55_GLOBAL__N__de093ff9_22_ForeachBinaryOpList_cu_a911ec4325multi_tensor_apply_kernelINS1_18TensorListMetadataILi2EEENS1_11CopyFunctorIN3c1015Float8_e5m2fnuzEhLi2ELi1ELi1EEEJNS0_4CopyIS7_hEEEEEvT_T0_DpT1_:
        .type           _ZN2at6native55_GLOBAL__N__de093ff9_22_ForeachBinaryOpList_cu_a911ec4325multi_tensor_apply_kernelINS1_18TensorListMetadataILi2EEENS1_11CopyFunctorIN3c1015Float8_e5m2fnuzEhLi2ELi1ELi1EEEJNS0_4CopyIS7_hEEEEEvT_T0_DpT1_,@function
        .size           _ZN2at6native55_GLOBAL__N__de093ff9_22_ForeachBinaryOpList_cu_a911ec4325multi_tensor_apply_kernelINS1_18TensorListMetadataILi2EEENS1_11CopyFunctorIN3c1015Float8_e5m2fnuzEhLi2ELi1ELi1EEEJNS0_4CopyIS7_hEEEEEvT_T0_DpT1_,(.L_x_7497 - _ZN2at6native55_GLOBAL__N__de093ff9_22_ForeachBinaryOpList_cu_a911ec4325multi_tensor_apply_kernelINS1_18TensorListMetadataILi2EEENS1_11CopyFunctorIN3c1015Float8_e5m2fnuzEhLi2ELi1ELi1EEEJNS0_4CopyIS7_hEEEEEvT_T0_DpT1_)
        .other          _ZN2at6native55_GLOBAL__N__de093ff9_22_ForeachBinaryOpList_cu_a911ec4325multi_tensor_apply_kernelINS1_18TensorListMetadataILi2EEENS1_11CopyFunctorIN3c1015Float8_e5m2fnuzEhLi2ELi1ELi1EEEJNS0_4CopyIS7_hEEEEEvT_T0_DpT1_,@"STO_CUDA_ENTRY STV_DEFAULT"
_ZN2at6native55_GLOBAL__N__de093ff9_22_ForeachBinaryOpList_cu_a911ec4325multi_tensor_apply_kernelINS1_18TensorListMetadataILi2EEENS1_11CopyFunctorIN3c1015Float8_e5m2fnuzEhLi2ELi1ELi1EEEJNS0_4CopyIS7_hEEEEEvT_T0_DpT1_:
        /* <DEDUP_REMOVED lines=44> */
[----:B------:R-:W-:Y:S02]  /*02c0*/  USHF.L.U32 UR16, UR17, 0x2, URZ ;  /* 0x0000000211107899 */ /* 0x000fe400080006ff */
[----:B------:R-:W-:Y:S02]  /*02d0*/  UIADD3.X UR12, UPT, UPT, UR11, UR13, URZ, UP0, !UPT ;  /* 0x0000000d0b0c7290 */ /* 0x000fe400087fe4ff */
[----:B------:R-:W-:-:S02]  /*02e0*/  UIADD3.X UR10, UPT, UPT, UR11, UR9, URZ, UP4, !UPT ;  /* 0x000000090b0a7290 */ /* 0x000fc4000a7fe4ff */
[----:B------:R-:W-:Y:S01]  /*02f0*/  UIADD3.X UR7, UPT, UPT, UR7, UR9, URZ, UP5, !UPT ;  /* 0x0000000907077290 */ /* 0x000fe2000affe4ff */
[----:B------:R-:W-:Y:S01]  /*0300*/  UMOV UR4, URZ ;  /* 0x000000ff00047c82 */ /* 0x000fe20008000000 */
[----:B-1----:R-:W-:-:S10]  /*0310*/  UMOV UR5, URZ ;  /* 0x000000ff00057c82 */ /* 0x002fd40008000000 */
.L_x_463:
[C---:B------:R-:W-:Y:S01]  /*0320*/  ISETP.GE.U32.AND P0, PT, R0.reuse, UR27, PT ;  /* 0x0000001b00007c0c */ /* 0x040fe2000bf06070 */
[----:B0-----:R-:W-:Y:S01]  /*0330*/  IMAD.U32 R9, RZ, RZ, UR17 ;  /* 0x00000011ff097e24 */ /* 0x001fe2000f8e00ff */
[----:B------:R-:W-:Y:S01]  /*0340*/  IADD3 R8, P2, PT, R0, UR17, RZ ;  /* 0x0000001100087c10 */ /* 0x000fe2000ff5e0ff */
[----:B------:R-:W-:Y:S01]  /*0350*/  IMAD.MOV.U32 R6, RZ, RZ, R0 ;  /* 0x000000ffff067224 */ /* 0x000fe200078e0000 */
[----:B------:R-:W-:Y:S01]  /*0360*/  ISETP.GE.U32.AND.EX P0, PT, R3, UR28, PT, P0 ;  /* 0x0000001c03007c0c */ /* 0x000fe2000bf06100 */
[--C-:B------:R-:W-:Y:S01]  /*0370*/  IMAD.MOV.U32 R7, RZ, RZ, R3.reuse ;  /* 0x000000ffff077224 */ /* 0x100fe200078e0003 */
[----:B------:R-:W-:Y:S01]  /*0380*/  UMOV UR6, URZ ;  /* 0x000000ff00067c82 */ /* 0x000fe20008000000 */
[----:B------:R-:W-:Y:S01]  /*0390*/  ISETP.GE.U32.AND P1, PT, R8, UR27, PT ;  /* 0x0000001b08007c0c */ /* 0x000fe2000bf26070 */
[----:B------:R-:W-:Y:S02]  /*03a0*/  IMAD.X R11, RZ, RZ, R3, P2 ;  /* 0x000000ffff0b7224 */ /* 0x000fe400010e0603 */
[----:B------:R-:W-:-:S03]  /*03b0*/  IMAD.WIDE.U32 R6, R9, 0x3, R6 ;  /* 0x0000000309067825 */ /* 0x000fc600078e0006 */
[----:B------:R-:W-:Y:S01]  /*03c0*/  ISETP.GE.U32.AND.EX P1, PT, R11, UR28, PT, P1 ;  /* 0x0000001c0b007c0c */ /* 0x000fe2000bf26110 */
[----:B------:R-:W-:Y:S01]  /*03d0*/  VIADD R8, R7, UR6 ;  /* 0x0000000607087c36 */ /* 0x000fe20008000000 */
[----:B------:R-:W-:Y:S01]  /*03e0*/  ISETP.GE.U32.AND P3, PT, R6, UR27, PT ;  /* 0x0000001b06007c0c */ /* 0x000fe2000bf66070 */
[----:B------:R-:W-:Y:S01]  /*03f0*/  IMAD.U32 R10, RZ, RZ, UR17 ;  /* 0x00000011ff0a7e24 */ /* 0x000fe2000f8e00ff */
[----:B------:R-:W-:Y:S02]  /*0400*/  LEA R7, P5, R9, R0, 0x1 ;  /* 0x0000000009077211 */ /* 0x000fe400078a08ff */
[----:B------:R-:W-:Y:S02]  /*0410*/  @!P0 IADD3 R6, P4, PT, R0, UR32, RZ ;  /* 0x0000002000068c10 */ /* 0x000fe4000ff9e0ff */
[----:B------:R-:W-:Y:S02]  /*0420*/  ISETP.GE.U32.AND P2, PT, R7, UR27, PT ;  /* 0x0000001b07007c0c */ /* 0x000fe4000bf46070 */
[----:B------:R-:W-:-:S02]  /*0430*/  @!P0 IADD3.X R7, PT, PT, R3, UR33, RZ, P4, !PT ;  /* 0x0000002103078c10 */ /* 0x000fc4000a7fe4ff */
[----:B------:R-:W-:Y:S02]  /*0440*/  LEA.HI.X R9, R10, R3, RZ, 0x1, P5 ;  /* 0x000000030a097211 */ /* 0x000fe400028f0cff */
[----:B------:R-:W-:Y:S01]  /*0450*/  ISETP.GE.U32.AND.EX P3, PT, R8, UR28, PT, P3 ;  /* 0x0000001c08007c0c */ /* 0x000fe2000bf66130 */
[----:B------:R0:W2:Y:S01]  /*0460*/  @!P0 LDG.E.U8 R18, desc[UR18][R6.64] ;  /* 0x0000001206128981 */ /* 0x0000a2000c1e1100 */
[----:B------:R-:W-:Y:S02]  /*0470*/  ISETP.GE.U32.AND.EX P2, PT, R9, UR28, PT, P2 ;  /* 0x0000001c09007c0c */ /* 0x000fe4000bf46120 */
[----:B------:R-:W-:-:S04]  /*0480*/  @!P1 IADD3 R8, P4, PT, R0, UR8, RZ ;  /* 0x0000000800089c10 */ /* 0x000fc8000ff9e0ff */
[----:B------:R-:W-:-:S05]  /*0490*/  @!P1 IADD3.X R9, PT, PT, R3, UR7, RZ, P4, !PT ;  /* 0x0000000703099c10 */ /* 0x000fca000a7fe4ff */
[C---:B------:R-:W-:Y:S01]  /*04a0*/  @!P3 IADD3 R12, P4, PT, R0.reuse, UR22, RZ ;  /* 0x00000016000cbc10 */ /* 0x040fe2000ff9e0ff */
[----:B------:R1:W5:Y:S01]  /*04b0*/  @!P1 LDG.E.U8 R2, desc[UR18][R8.64] ;  /* 0x0000001208029981 */ /* 0x000362000c1e1100 */
[----:B------:R-:W-:Y:S02]  /*04c0*/  @!P2 IADD3 R10, P5, PT, R0, UR25, RZ ;  /* 0x00000019000aac10 */ /* 0x000fe4000ffbe0ff */
[C---:B------:R-:W-:Y:S02]  /*04d0*/  @!P3 IADD3.X R13, PT, PT, R3.reuse, UR23, RZ, P4, !PT ;  /* 0x00000017030dbc10 */ /* 0x040fe4000a7fe4ff */
[----:B------:R-:W-:-:S03]  /*04e0*/  @!P2 IADD3.X R11, PT, PT, R3, UR26, RZ, P5, !PT ;  /* 0x0000001a030bac10 */ /* 0x000fc6000affe4ff */
[----:B------:R1:W5:Y:S04]  /*04f0*/  @!P3 LDG.E.U8 R5, desc[UR18][R12.64] ;  /* 0x000000120c05b981 */ /* 0x000368000c1e1100 */
[----:B------:R1:W5:Y:S01]  /*0500*/  @!P2 LDG.E.U8 R4, desc[UR18][R10.64] ;  /* 0x000000120a04a981 */ /* 0x000362000c1e1100 */
[----:B------:R-:W-:Y:S01]  /*0510*/  BSSY.RECONVERGENT B0, `(.L_x_453) ;  /* 0x0000013000007945 */ /* 0x000fe20003800200 */
[----:B0-----:R-:W-:Y:S01]  /*0520*/  IMAD.MOV.U32 R6, RZ, RZ, 0x80 ;  /* 0x00000080ff067424 */ /* 0x001fe200078e00ff */
[----:B--2---:R-:W-:-:S04]  /*0530*/  LOP3.LUT R14, R18, 0xffff, RZ, 0xc0, !PT ;  /* 0x0000ffff120e7812 */ /* 0x004fc800078ec0ff */
[----:B------:R-:W-:-:S04]  /*0540*/  I2FP.F32.U32 R7, R14 ;  /* 0x0000000e00077245 */ /* 0x000fc80000201000 */
        /* <DEDUP_REMOVED lines=9> */
.L_x_455:
[----:B------:R-:W-:-:S04]  /*05e0*/  SHF.R.U32.HI R6, RZ, 0x15, R7 ;  /* 0x00000015ff067819 */ /* 0x000fc80000011607 */
[----:B------:R-:W-:-:S04]  /*05f0*/  LOP3.LUT R6, R6, 0x1, RZ, 0xc0, !PT ;  /* 0x0000000106067812 */ /* 0x000fc800078ec0ff */
[----:B------:R-:W-:-:S04]  /*0600*/  IADD3 R6, PT, PT, R7, 0x88fffff, R6 ;  /* 0x088fffff07067810 */ /* 0x000fc80007ffe006 */
[----:B------:R-:W-:-:S04]  /*0610*/  SHF.R.U32.HI R6, RZ, 0x15, R6 ;  /* 0x00000015ff067819 */ /* 0x000fc80000011606 */
[----:B------:R-:W-:-:S07]  /*0620*/  LOP3.LUT R7, R6, 0xff, RZ, 0xc0, !PT ;  /* 0x000000ff06077812 */ /* 0x000fce00078ec0ff */
.L_x_456:
[----:B------:R-:W-:-:S07]  /*0630*/  PRMT R6, R7, 0x7610, R6 ;  /* 0x0000761007067816 */ /* 0x000fce0000000006 */
.L_x_454:
[----:B------:R-:W-:Y:S05]  /*0640*/  BSYNC.RECONVERGENT B0 ;  /* 0x0000000000007941 */ /* 0x000fea0003800200 */
.L_x_453:
[----:B-----5:R-:W-:Y:S01]  /*0650*/  LOP3.LUT R7, R2, 0xffff, RZ, 0xc0, !PT ;  /* 0x0000ffff02077812 */ /* 0x020fe200078ec0ff */
[----:B------:R-:W-:Y:S03]  /*0660*/  BSSY.RECONVERGENT B0, `(.L_x_457) ;  /* 0x0000011000007945 */ /* 0x000fe60003800200 */
[----:B------:R-:W-:Y:S01]  /*0670*/  I2FP.F32.U32 R8, R7 ;  /* 0x0000000700087245 */ /* 0x000fe20000201000 */
        /* <DEDUP_REMOVED lines=15> */
.L_x_458:
[----:B------:R-:W-:Y:S05]  /*0770*/  BSYNC.RECONVERGENT B0 ;  /* 0x0000000000007941 */ /* 0x000fea0003800200 */
.L_x_457:
[----:B------:R-:W-:Y:S01]  /*0780*/  LOP3.LUT R8, R4, 0xffff, RZ, 0xc0, !PT ;  /* 0x0000ffff04087812 */ /* 0x000fe200078ec0ff */
        /* <DEDUP_REMOVED lines=17> */
.L_x_460:
[----:B------:R-:W-:Y:S05]  /*08a0*/  BSYNC.RECONVERGENT B0 ;  /* 0x0000000000007941 */ /* 0x000fea0003800200 */
.L_x_459:
        /* <DEDUP_REMOVED lines=18> */
.L_x_462:
[----:B------:R-:W-:Y:S05]  /*09d0*/  BSYNC.RECONVERGENT B0 ;  /* 0x0000000000007941 */ /* 0x000fea0003800200 */
.L_x_461:
[C---:B------:R-:W-:Y:S01]  /*09e0*/  @!P0 IADD3 R10, P6, PT, R0.reuse, UR30, RZ ;  /* 0x0000001e000a8c10 */ /* 0x040fe2000ffde0ff */
[----:B------:R-:W-:Y:S01]  /*09f0*/  UIADD3 UR4, UP0, UPT, UR16, UR4, URZ ;  /* 0x0000000410047290 */ /* 0x000fe2000ff1e0ff */
[C---:B------:R-:W-:Y:S02]  /*0a00*/  @!P1 IADD3 R12, P5, PT, R0.reuse, UR20, RZ ;  /* 0x00000014000c9c10 */ /* 0x040fe4000ffbe0ff */
[C---:B------:R-:W-:Y:S01]  /*0a10*/  @!P2 IADD3 R14, P4, PT, R0.reuse, UR24, RZ ;  /* 0x00000018000eac10 */ /* 0x040fe2000ff9e0ff */
[----:B------:R-:W-:Y:S01]  /*0a20*/  UIADD3.X UR5, UPT, UPT, URZ, UR5, URZ, UP0, !UPT ;  /* 0x00000005ff057290 */ /* 0x000fe200087fe4ff */
[C---:B------:R-:W-:Y:S01]  /*0a30*/  @!P0 IADD3.X R11, PT, PT, R3.reuse, UR31, RZ, P6, !PT ;  /* 0x0000001f030b8c10 */ /* 0x040fe2000b7fe4ff */
[----:B------:R-:W-:Y:S01]  /*0a40*/  UISETP.GE.U32.AND UP0, UPT, UR4, UR27, UPT ;  /* 0x0000001b0400728c */ /* 0x000fe2000bf06070 */
[C---:B------:R-:W-:Y:S02]  /*0a50*/  @!P3 IADD3 R16, P6, PT, R0.reuse, UR21, RZ ;  /* 0x000000150010bc10 */ /* 0x040fe4000ffde0ff */
[C---:B------:R-:W-:Y:S01]  /*0a60*/  @!P1 IADD3.X R13, PT, PT, R3.reuse, UR10, RZ, P5, !PT ;  /* 0x0000000a030d9c10 */ /* 0x040fe2000affe4ff */
[----:B------:R0:W-:Y:S01]  /*0a70*/  @!P0 STG.E.U8 desc[UR18][R10.64], R6 ;  /* 0x000000060a008986 */ /* 0x0001e2000c101112 */
[C---:B------:R-:W-:Y:S01]  /*0a80*/  @!P2 IADD3.X R15, PT, PT, R3.reuse, UR14, RZ, P4, !PT ;  /* 0x0000000e030fac10 */ /* 0x040fe2000a7fe4ff */
[----:B------:R-:W-:Y:S01]  /*0a90*/  UISETP.GE.U32.AND.EX UP0, UPT, UR5, UR28, UPT, UP0 ;  /* 0x0000001c0500728c */ /* 0x000fe2000bf06100 */
[----:B------:R-:W-:Y:S01]  /*0aa0*/  @!P3 IADD3.X R17, PT, PT, R3, UR12, RZ, P6, !PT ;  /* 0x0000000c0311bc10 */ /* 0x000fe2000b7fe4ff */
[----:B------:R0:W-:Y:S01]  /*0ab0*/  @!P1 STG.E.U8 desc[UR18][R12.64], R7 ;  /* 0x000000070c009986 */ /* 0x0001e2000c101112 */
[----:B------:R-:W-:-:S03]  /*0ac0*/  IADD3 R0, P0, PT, R0, UR16, RZ ;  /* 0x0000001000007c10 */ /* 0x000fc6000ff1e0ff */
[----:B------:R0:W-:Y:S02]  /*0ad0*/  @!P2 STG.E.U8 desc[UR18][R14.64], R8 ;  /* 0x000000080e00a986 */ /* 0x0001e4000c101112 */
[----:B------:R-:W-:Y:S02]  /*0ae0*/  IMAD.X R3, RZ, RZ, R3, P0 ;  /* 0x000000ffff037224 */ /* 0x000fe400000e0603 */
[----:B------:R0:W-:Y:S01]  /*0af0*/  @!P3 STG.E.U8 desc[UR18][R16.64], R9 ;  /* 0x000000091000b986 */ /* 0x0001e2000c101112 */
[----:B------:R-:W-:Y:S05]  /*0b00*/  BRA.U !UP0, `(.L_x_463) ;  /* 0xfffffff908047547 */ /* 0x000fea000b83ffff */
[----:B------:R-:W-:Y:S05]  /*0b10*/  EXIT ;  /* 0x000000000000794d */ /* 0x000fea0003800000 */
.L_x_452:
[----:B------:R-:W0:Y:S02]  /*0b20*/  S2R R0, SR_TID.X ;  /* 0x0000000000007919 */ /* 0x000e240000002100 */
[----:B0-----:R-:W-:-:S03]  /*0b30*/  IMAD.WIDE.U32 R2, R0, 0x4, RZ ;  /* 0x0000000400027825 */ /* 0x001fc600078e00ff */
[----:B------:R-:W-:-:S04]  /*0b40*/  ISETP.GE.U32.AND P0, PT, R2, UR29, PT ;  /* 0x0000001d02007c0c */ /* 0x000fc8000bf06070 */
[----:B------:R-:W-:-:S13]  /*0b50*/  ISETP.GE.AND.EX P0, PT, R3, UR15, PT, P0 ;  /* 0x0000000f03007c0c */ /* 0x000fda000bf06300 */
[----:B------:R-:W-:Y:S05]  /*0b60*/  @P0 EXIT ;  /* 0x000000000000094d */ /* 0x000fea0003800000 */
[----:B------:R-:W-:Y:S01]  /*0b70*/  IMAD.MOV.U32 R3, RZ, RZ, RZ ;  /* 0x000000ffff037224 */ /* 0x000fe200078e00ff */
[----:B------:R-:W0:Y:S06]  /*0b80*/  LDCU UR4, c[0x0][0x360] ;  /* 0x00006c00ff0477ac */ /* 0x000e2c0008000800 */
.L_x_474:
[C---:B------:R-:W-:Y:S01]  /*0b90*/  IMAD.SHL.U32 R2, R0.reuse, 0x4, RZ ;  /* 0x0000000400027824 */ /* 0x040fe200078e00ff */
[----:B------:R-:W-:-:S04]  /*0ba0*/  SHF.L.U64.HI R8, R0, 0x2, R3 ;  /* 0x0000000200087819 */ /* 0x000fc80000010203 */
[----:B------:R-:W-:-:S04]  /*0bb0*/  IADD3 R6, P0, PT, R2, UR32, RZ ;  /* 0x0000002002067c10 */ /* 0x000fc8000ff1e0ff */
[----:B------:R-:W-:-:S05]  /*0bc0*/  IADD3.X R7, PT, PT, R8, UR33, RZ, P0, !PT ;  /* 0x0000002108077c10 */ /* 0x000fca00087fe4ff */
[----:B------:R-:W2:Y:S01]  /*0bd0*/  LDG.E R6, desc[UR18][R6.64] ;  /* 0x0000001206067981 */ /* 0x000ea2000c1e1900 */
[----:B------:R-:W-:Y:S01]  /*0be0*/  BSSY.RECONVERGENT B0, `(.L_x_464) ;  /* 0x0000016000007945 */ /* 0x000fe20003800200 */
[----:B------:R-:W-:Y:S01]  /*0bf0*/  IMAD.MOV.U32 R5, RZ, RZ, 0x80 ;  /* 0x00000080ff057424 */ /* 0x000fe200078e00ff */
[C---:B--2---:R-:W-:Y:S02]  /*0c00*/  PRMT R4, R6.reuse, 0x7770, RZ ;  /* 0x0000777006047816 */ /* 0x044fe400000000ff */
[C---:B------:R-:W-:Y:S02]  /*0c10*/  PRMT R9, R6.reuse, 0x7772, RZ ;  /* 0x0000777206097816 */ /* 0x040fe400000000ff */
[----:B------:R-:W-:Y:S02]  /*0c20*/  I2FP.F32.U32 R12, R4 ;  /* 0x00000004000c7245 */ /* 0x000fe40000201000 */
[----:B------:R-:W-:Y:S02]  /*0c30*/  PRMT R4, R6, 0x7773, RZ ;  /* 0x0000777306047816 */ /* 0x000fe400000000ff */
[----:B------:R-:W-:-:S02]  /*0c40*/  ISETP.GT.U32.AND P0, PT, R12, 0x477fffff, PT ;  /* 0x477fffff0c00780c */ /* 0x000fc40003f04070 */
        /* <DEDUP_REMOVED lines=9> */
.L_x_466:
[----:B------:R-:W-:-:S04]  /*0ce0*/  SHF.R.U32.HI R5, RZ, 0x15, R12 ;  /* 0x00000015ff057819 */ /* 0x000fc8000001160c */
[----:B------:R-:W-:-:S04]  /*0cf0*/  LOP3.LUT R5, R5, 0x1, RZ, 0xc0, !PT ;  /* 0x0000000105057812 */ /* 0x000fc800078ec0ff */
[----:B------:R-:W-:-:S04]  /*0d00*/  IADD3 R5, PT, PT, R12, 0x88fffff, R5 ;  /* 0x088fffff0c057810 */ /* 0x000fc80007ffe005 */
[----:B------:R-:W-:-:S04]  /*0d10*/  SHF.R.U32.HI R5, RZ, 0x15, R5 ;  /* 0x00000015ff057819 */ /* 0x000fc80000011605 */
[----:B------:R-:W-:-:S07]  /*0d20*/  LOP3.LUT R6, R5, 0xff, RZ, 0xc0, !PT ;  /* 0x000000ff05067812 */ /* 0x000fce00078ec0ff */
.L_x_467:
[----:B------:R-:W-:-:S07]  /*0d30*/  PRMT R5, R6, 0x7610, R5 ;  /* 0x0000761006057816 */ /* 0x000fce0000000005 */
.L_x_465:
[----:B0-----:R-:W-:Y:S05]  /*0d40*/  BSYNC.RECONVERGENT B0 ;  /* 0x0000000000007941 */ /* 0x001fea0003800200 */
.L_x_464:
        /* <DEDUP_REMOVED lines=18> */
.L_x_469:
[----:B------:R-:W-:Y:S05]  /*0e70*/  BSYNC.RECONVERGENT B0 ;  /* 0x0000000000007941 */ /* 0x000fea0003800200 */
.L_x_468:
        /* <DEDUP_REMOVED lines=18> */
.L_x_471:
[----:B------:R-:W-:Y:S05]  /*0fa0*/  BSYNC.RECONVERGENT B0 ;  /* 0x0000000000007941 */ /* 0x000fea0003800200 */
.L_x_470:
        /* <DEDUP_REMOVED lines=18> */
.L_x_473:
[----:B------:R-:W-:Y:S05]  /*10d0*/  BSYNC.RECONVERGENT B0 ;  /* 0x0000000000007941 */ /* 0x000fea0003800200 */
.L_x_472:
        /* <DEDUP_REMOVED lines=20> */
.L_x_475:
        /* <DEDUP_REMOVED lines=14> */
.L_x_7497:


//--------------------- .text._ZN2at6native55_GLOBAL__N__de093ff9_22_ForeachBinaryOpList_cu_a911ec4325multi_tensor_apply_kernelINS1_18TensorListMetadataILi2EEENS1_14UnaryOpFunctorIN3c1015Float8_e5m2fnuzELi2ELi1ELi1EEEJNS0_4CopyIS7_S7_EEEEEvT_T0_DpT1_ --------------------------
	.section	.text._ZN2at6native55_GLOBAL__N__de093ff9_22_ForeachBinaryOpList_cu_a911ec4325multi_tensor_apply_kernelINS1_18TensorListMetadataILi2EEENS1_14UnaryOpFunctorIN3c1015Float8_e5m2fnuzELi2ELi1ELi1EEEJNS0_4CopyIS7_S7_EEEEEvT_T0_DpT1_,"ax",@progbits
	.align	128
.text._ZN2at6native55_GLOBAL__N__de093ff9_22_ForeachBinaryOpList_cu_a911ec4325multi_tensor_apply_kernelINS1_18TensorListMetadataILi2EEENS1_14UnaryOpFunctorIN3c1015Float8_e5m2fnuzELi2ELi1ELi1EEEJNS0_4CopyIS7_S7_EEEEEvT_T0_DpT1_:
        .type           _ZN2at6native55_GLOBAL__N__de093ff9_22_ForeachBinaryOpList_cu_a911ec4325multi_tensor_apply_kernelINS1_18TensorListMetadataILi2EEENS1_14UnaryOpFunctorIN3c1015Float8_e5m2fnuzELi2ELi1ELi1EEEJNS0_4CopyIS7_S7_EEEEEvT_T0_DpT1_,@function
        .size           _ZN2at6native55_GLOBAL__N__de093ff9_22_ForeachBinaryOpList_cu_a911ec4325multi_tensor_apply_kernelINS1_18TensorListMetadataILi2EEENS1_14UnaryOpFunctorIN3c1015Float8_e5m2fnuzELi2ELi1ELi1EEEJNS0_4CopyIS7_S7_EEEEEvT_T0_DpT1_,(.L_x_7498 - _ZN2at6native55_GLOBAL__N__de093ff9_22_ForeachBinaryOpList_cu_a911ec4325multi_tensor_apply_kernelINS1_18TensorListMetadataILi2EEENS1_14UnaryOpFunctorIN3c1015Float8_e5m2fnuzELi2ELi1ELi1EEEJNS0_4CopyIS7_S7_EEEEEvT_T0_DpT1_)
        .other          _ZN2at6native55_GLOBAL__N__de093ff9_22_ForeachBinaryOpList_cu_a911ec4325multi_tensor_apply_kernelINS1_18TensorListMetadataILi2EEENS1_14UnaryOpFunctorIN3c1015Float8_e5m2fnuzELi2ELi1ELi1EEEJNS0_4CopyIS7_S7_EEEEEvT_T0_DpT1_,@"STO_CUDA_ENTRY STV_DEFAULT"
_ZN2at6native55_GLOBAL__N__de093ff9_22_ForeachBinaryOpList_cu_a911ec4325multi_tensor_apply_kernelINS1_18TensorListMetadataILi2EEENS1_14UnaryOpFunctorIN3c1015Float8_e5m2fnuzELi2ELi1ELi1EEEJNS0_4CopyIS7_S7_EEEEEvT_T0_DpT1_:
        /* <DEDUP_REMOVED lines=14> */
[----:B----4-:R-:W-:Y:S02]  /*00e0*/  UIADD3 UR27, UP2, UPT, -UR4, UR6, URZ ;  /* 0x00000006041b7290 */ /* 0x010fe4000ff5e1ff */
[----:B------:R-:W-:Y:S02]  /*00f0*/  ULOP3.LUT UR6, UR30, UR6, UR28, 0xfe, !UPT ;  /* 0x000000061e067292 */ /* 0x000fe4000f8efe1c */
[----:B------:R-:W-:-:S02]  /*0100*/  UIADD3.X UR29, UPT, UPT, UR5, UR11, URZ, UP1, !UPT ;  /* 0x0000000b051d7290 */ /* 0x000fc40008ffe4ff */
[----:B------:R-:W-:Y:S02]  /*0110*/  ULOP3.LUT UP0, URZ, UR6, 0x3, URZ, 0xc0, !UPT ;  /* 0x0000000306ff7892 */ /* 0x000fe4000f80c0ff */
[----:B------:R-:W-:-:S07]  /*0120*/  UIADD3.X UR14, UPT, UPT, ~UR5, UR7, URZ, UP2, !UPT ;  /* 0x00000007050e7290 */ /* 0x000fce00097fe5ff */
        /* <DEDUP_REMOVED lines=30> */
.L_x_506:
[C---:B------:R-:W-:Y:S01]  /*0310*/  ISETP.GE.U32.AND P0, PT, R2.reuse, UR25, PT ;  /* 0x0000001902007c0c */ /* 0x040fe2000bf06070 */
[----:B------:R-:W-:Y:S01]  /*0320*/  IMAD.U32 R5, RZ, RZ, UR15 ;  /* 0x0000000fff057e24 */ /* 0x000fe2000f8e00ff */
[----:B------:R-:W-:Y:S01]  /*0330*/  IADD3 R0, P2, PT, R2, UR15, RZ ;  /* 0x0000000f02007c10 */ /* 0x000fe2000ff5e0ff */
[----:B------:R-:W-:Y:S01]  /*0340*/  IMAD.U32 R7, RZ, RZ, UR15 ;  /* 0x0000000fff077e24 */ /* 0x000fe2000f8e00ff */
[----:B------:R-:W-:Y:S01]  /*0350*/  ISETP.GE.U32.AND.EX P0, PT, R3, UR26, PT, P0 ;  /* 0x0000001a03007c0c */ /* 0x000fe2000bf06100 */
[----:B------:R-:W-:Y:S01]  /*0360*/  IMAD.U32 R6, RZ, RZ, UR15 ;  /* 0x0000000fff067e24 */ /* 0x000fe2000f8e00ff */
[----:B------:R-:W-:Y:S01]  /*0370*/  ISETP.GE.U32.AND P1, PT, R0, UR25, PT ;  /* 0x0000001900007c0c */ /* 0x000fe2000bf26070 */
[--C-:B------:R-:W-:Y:S01]  /*0380*/  IMAD.X R8, RZ, RZ, R3.reuse, P2 ;  /* 0x000000ffff087224 */ /* 0x100fe200010e0603 */
[----:B------:R-:W-:Y:S01]  /*0390*/  LEA R0, P3, R5, R2, 0x1 ;  /* 0x0000000205007211 */ /* 0x000fe200078608ff */
[----:B------:R-:W-:Y:S01]  /*03a0*/  IMAD.WIDE.U32 R4, R7, 0x3, R2 ;  /* 0x0000000307047825 */ /* 0x000fe200078e0002 */
[----:B------:R-:W-:Y:S01]  /*03b0*/  UMOV UR6, URZ ;  /* 0x000000ff00067c82 */ /* 0x000fe20008000000 */
[----:B------:R-:W-:-:S02]  /*03c0*/  PRMT R14, RZ, 0x7610, R14 ;  /* 0x00007610ff0e7816 */ /* 0x000fc4000000000e */
[----:B------:R-:W-:Y:S02]  /*03d0*/  ISETP.GE.U32.AND P2, PT, R0, UR25, PT ;  /* 0x0000001900007c0c */ /* 0x000fe4000bf46070 */
[----:B------:R-:W-:Y:S02]  /*03e0*/  LEA.HI.X R0, R6, R3, RZ, 0x1, P3 ;  /* 0x0000000306007211 */ /* 0x000fe400018f0cff */
[----:B------:R-:W-:Y:S01]  /*03f0*/  ISETP.GE.U32.AND P3, PT, R4, UR25, PT ;  /* 0x0000001904007c0c */ /* 0x000fe2000bf66070 */
[----:B------:R-:W-:Y:S01]  /*0400*/  VIADD R4, R5, UR6 ;  /* 0x0000000605047c36 */ /* 0x000fe20008000000 */
[----:B------:R-:W-:Y:S02]  /*0410*/  @!P0 IADD3 R6, P4, PT, R2, UR30, RZ ;  /* 0x0000001e02068c10 */ /* 0x000fe4000ff9e0ff */
[----:B------:R-:W-:Y:S02]  /*0420*/  ISETP.GE.U32.AND.EX P1, PT, R8, UR26, PT, P1 ;  /* 0x0000001a08007c0c */ /* 0x000fe4000bf26110 */
[----:B------:R-:W-:-:S02]  /*0430*/  @!P0 IADD3.X R7, PT, PT, R3, UR31, RZ, P4, !PT ;  /* 0x0000001f03078c10 */ /* 0x000fc4000a7fe4ff */
[----:B------:R-:W-:Y:S02]  /*0440*/  ISETP.GE.U32.AND.EX P2, PT, R0, UR26, PT, P2 ;  /* 0x0000001a00007c0c */ /* 0x000fe4000bf46120 */
[----:B------:R-:W-:Y:S01]  /*0450*/  ISETP.GE.U32.AND.EX P3, PT, R4, UR26, PT, P3 ;  /* 0x0000001a04007c0c */ /* 0x000fe2000bf66130 */
[----:B------:R0:W2:Y:S06]  /*0460*/  @!P0 LDG.E.U8 R14, desc[UR16][R6.64] ;  /* 0x00000010060e8981 */ /* 0x0000ac000c1e1100 */
[----:B------:R-:W-:-:S04]  /*0470*/  @!P1 IADD3 R8, P4, PT, R2, UR8, RZ ;  /* 0x0000000802089c10 */ /* 0x000fc8000ff9e0ff */
[----:B------:R-:W-:Y:S02]  /*0480*/  @!P1 IADD3.X R9, PT, PT, R3, UR9, RZ, P4, !PT ;  /* 0x0000000903099c10 */ /* 0x000fe4000a7fe4ff */
[C---:B------:R-:W-:Y:S02]  /*0490*/  @!P2 IADD3 R10, P5, PT, R2.reuse, UR23, RZ ;  /* 0x00000017020aac10 */ /* 0x040fe4000ffbe0ff */
[----:B------:R-:W-:Y:S02]  /*04a0*/  @!P3 IADD3 R12, P4, PT, R2, UR20, RZ ;  /* 0x00000014020cbc10 */ /* 0x000fe4000ff9e0ff */
[----:B------:R-:W-:Y:S02]  /*04b0*/  PRMT R5, RZ, 0x7610, R5 ;  /* 0x00007610ff057816 */ /* 0x000fe40000000005 */
[----:B------:R-:W-:Y:S02]  /*04c0*/  PRMT R4, RZ, 0x7610, R4 ;  /* 0x00007610ff047816 */ /* 0x000fe40000000004 */
[----:B------:R-:W-:-:S02]  /*04d0*/  PRMT R0, RZ, 0x7610, R0 ;  /* 0x00007610ff007816 */ /* 0x000fc40000000000 */
[C---:B------:R-:W-:Y:S01]  /*04e0*/  @!P2 IADD3.X R11, PT, PT, R3.reuse, UR24, RZ, P5, !PT ;  /* 0x00000018030bac10 */ /* 0x040fe2000affe4ff */
[----:B------:R1:W5:Y:S01]  /*04f0*/  @!P1 LDG.E.U8 R5, desc[UR16][R8.64] ;  /* 0x0000001008059981 */ /* 0x000362000c1e1100 */
[----:B------:R-:W-:-:S03]  /*0500*/  @!P3 IADD3.X R13, PT, PT, R3, UR21, RZ, P4, !PT ;  /* 0x00000015030dbc10 */ /* 0x000fc6000a7fe4ff */
[----:B------:R1:W5:Y:S04]  /*0510*/  @!P2 LDG.E.U8 R4, desc[UR16][R10.64] ;  /* 0x000000100a04a981 */ /* 0x000368000c1e1100 */
[----:B------:R1:W5:Y:S01]  /*0520*/  @!P3 LDG.E.U8 R0, desc[UR16][R12.64] ;  /* 0x000000100c00b981 */ /* 0x000362000c1e1100 */
[----:B------:R-:W-:Y:S01]  /*0530*/  BSSY.RECONVERGENT B0, `(.L_x_477) ;  /* 0x000001a000007945 */ /* 0x000fe20003800200 */
[----:B0-----:R-:W-:Y:S01]  /*0540*/  IMAD.MOV.U32 R7, RZ, RZ, RZ ;  /* 0x000000ffff077224 */ /* 0x001fe200078e00ff */
[----:B--2---:R-:W-:-:S13]  /*0550*/  LOP3.LUT P4, R6, R14, 0xff, RZ, 0xc0, !PT ;  /* 0x000000ff0e067812 */ /* 0x004fda000788c0ff */
[----:B-1----:R-:W-:Y:S05]  /*0560*/  @!P4 BRA `(.L_x_478) ;  /* 0x000000000058c947 */ /* 0x002fea0003800000 */
[----:B------:R-:W-:-:S13]  /*0570*/  ISETP.NE.AND P4, PT, R6, 0x80, PT ;  /* 0x000000800600780c */ /* 0x000fda0003f85270 */
[----:B------:R-:W-:Y:S01]  /*0580*/  @!P4 IMAD.MOV.U32 R7, RZ, RZ, 0x7f800001 ;  /* 0x7f800001ff07c424 */ /* 0x000fe200078e00ff */
[----:B------:R-:W-:Y:S06]  /*0590*/  @!P4 BRA `(.L_x_478) ;  /* 0x00000000004cc947 */ /* 0x000fec0003800000 */
[----:B------:R-:W-:Y:S01]  /*05a0*/  LOP3.LUT R14, R14, 0xffff, RZ, 0xc0, !PT ;  /* 0x0000ffff0e0e7812 */ /* 0x000fe200078ec0ff */
[----:B------:R-:W-:Y:S03]  /*05b0*/  BSSY.RECONVERGENT B1, `(.L_x_479) ;  /* 0x000000e000017945 */ /* 0x000fe60003800200 */
[--C-:B------:R-:W-:Y:S02]  /*05c0*/  SHF.R.U32.HI R6, RZ, 0x2, R14.reuse ;  /* 0x00000002ff067819 */ /* 0x100fe4000001160e */
[----:B------:R-:W-:Y:S02]  /*05d0*/  SHF.R.U32.HI R7, RZ, 0x7, R14 ;  /* 0x00000007ff077819 */ /* 0x000fe4000001160e */
[----:B------:R-:W-:Y:S02]  /*05e0*/  LOP3.LUT P4, R6, R6, 0x1f, RZ, 0xc0, !PT ;  /* 0x0000001f06067812 */ /* 0x000fe4000788c0ff */
[----:B------:R-:W-:-:S02]  /*05f0*/  LOP3.LUT R7, R7, 0xffff, RZ, 0xc0, !PT ;  /* 0x0000ffff07077812 */ /* 0x000fc400078ec0ff */
        /* <DEDUP_REMOVED lines=9> */
.L_x_480:
[----:B------:R-:W-:Y:S05]  /*0690*/  BSYNC.RECONVERGENT B1 ;  /* 0x0000000000017941 */ /* 0x000fea0003800200 */
.L_x_479:
[----:B------:R-:W-:Y:S01]  /*06a0*/  IMAD.SHL.U32 R7, R14, 0x200000, RZ ;  /* 0x002000000e077824 */ /* 0x000fe200078e00ff */
[----:B------:R-:W-:-:S04]  /*06b0*/  LEA R6, R6, 0x37800000, 0x17 ;  /* 0x3780000006067811 */ /* 0x000fc800078eb8ff */
[----:B------:R-:W-:-:S07]  /*06c0*/  LOP3.LUT R7, R6, R7, R8, 0xfe, !PT ;  /* 0x0000000706077212 */ /* 0x000fce00078efe08 */
.L_x_478:
[----:B------:R-:W-:Y:S05]  /*06d0*/  BSYNC.RECONVERGENT B0 ;  /* 0x0000000000007941 */ /* 0x000fea0003800200 */
.L_x_477:
        /* <DEDUP_REMOVED lines=12> */
.L_x_483:
[----:B------:R-:W-:-:S04]  /*07a0*/  SHF.R.U32.HI R6, RZ, 0x15, R7 ;  /* 0x00000015ff067819 */ /* 0x000fc80000011607 */
[----:B------:R-:W-:-:S04]  /*07b0*/  LOP3.LUT R6, R6, 0x1, RZ, 0xc0, !PT ;  /* 0x0000000106067812 */ /* 0x000fc800078ec0ff */
[----:B------:R-:W-:-:S04]  /*07c0*/  IADD3 R6, PT, PT, R7, 0x88fffff, R6 ;  /* 0x088fffff07067810 */ /* 0x000fc80007ffe006 */
[----:B------:R-:W-:-:S04]  /*07d0*/  SHF.R.U32.HI R6, RZ, 0x15, R6 ;  /* 0x00000015ff067819 */ /* 0x000fc80000011606 */
[----:B------:R-:W-:-:S07]  /*07e0*/  LOP3.LUT R8, R6, 0xff, RZ, 0xc0, !PT ;  /* 0x000000ff06087812 */ /* 0x000fce00078ec0ff */
.L_x_484:
[----:B------:R-:W-:-:S04]  /*07f0*/  SHF.R.U32.HI R7, RZ, 0x18, R7 ;  /* 0x00000018ff077819 */ /* 0x000fc80000011607 */
[----:B------:R-:W-:-:S04]  /*0800*/  LOP3.LUT R7, R8, 0x80, R7, 0xf8, !PT ;  /* 0x0000008008077812 */ /* 0x000fc800078ef807 */
[----:B------:R-:W-:-:S07]  /*0810*/  PRMT R6, R7, 0x7610, R6 ;  /* 0x0000761007067816 */ /* 0x000fce0000000006 */
.L_x_482:
[----:B------:R-:W-:Y:S05]  /*0820*/  BSYNC.RECONVERGENT B0 ;  /* 0x0000000000007941 */ /* 0x000fea0003800200 */
.L_x_481:
[----:B-----5:R-:W-:Y:S01]  /*0830*/  LOP3.LUT P4, R8, R5, 0xff, RZ, 0xc0, !PT ;  /* 0x000000ff05087812 */ /* 0x020fe2000788c0ff */
[----:B------:R-:W-:Y:S01]  /*0840*/  BSSY.RECONVERGENT B0, `(.L_x_485) ;  /* 0x0000019000007945 */ /* 0x000fe20003800200 */
[----:B------:R-:W-:-:S11]  /*0850*/  IMAD.MOV.U32 R7, RZ, RZ, RZ ;  /* 0x000000ffff077224 */ /* 0x000fd600078e00ff */
[----:B------:R-:W-:Y:S05]  /*0860*/  @!P4 BRA `(.L_x_486) ;  /* 0x000000000058c947 */ /* 0x000fea0003800000 */
        /* <DEDUP_REMOVED lines=18> */
.L_x_488:
[----:B------:R-:W-:Y:S05]  /*0990*/  BSYNC.RECONVERGENT B1 ;  /* 0x0000000000017941 */ /* 0x000fea0003800200 */
.L_x_487:
[----:B------:R-:W-:Y:S01]  /*09a0*/  IMAD.SHL.U32 R5, R5, 0x200000, RZ ;  /* 0x0020000005057824 */ /* 0x000fe200078e00ff */
[----:B------:R-:W-:-:S04]  /*09b0*/  LEA R7, R7, 0x37800000, 0x17 ;  /* 0x3780000007077811 */ /* 0x000fc800078eb8ff */
[----:B------:R-:W-:-:S07]  /*09c0*/  LOP3.LUT R7, R7, R5, R12, 0xfe, !PT ;  /* 0x0000000507077212 */ /* 0x000fce00078efe0c */
.L_x_486:
[----:B------:R-:W-:Y:S05]  /*09d0*/  BSYNC.RECONVERGENT B0 ;  /* 0x0000000000007941 */ /* 0x000fea0003800200 */
.L_x_485:
        /* <DEDUP_REMOVED lines=16> */
.L_x_491:
[----:B------:R-:W-:-:S04]  /*0ae0*/  SHF.R.U32.HI R7, RZ, 0x18, R7 ;  /* 0x00000018ff077819 */ /* 0x000fc80000011607 */
[----:B------:R-:W-:-:S04]  /*0af0*/  LOP3.LUT R7, R8, 0x80, R7, 0xf8, !PT ;  /* 0x0000008008077812 */ /* 0x000fc800078ef807 */
[----:B------:R-:W-:-:S07]  /*0b00*/  PRMT R5, R7, 0x7610, R5 ;  /* 0x0000761007057816 */ /* 0x000fce0000000005 */
.L_x_490:
[----:B------:R-:W-:Y:S05]  /*0b10*/  BSYNC.RECONVERGENT B0 ;  /* 0x0000000000007941 */ /* 0x000fea0003800200 */
.L_x_489:
[----:B------:R-:W-:Y:S01]  /*0b20*/  LOP3.LUT P4, R8, R4, 0xff, RZ, 0xc0, !PT ;  /* 0x000000ff04087812 */ /* 0x000fe2000788c0ff */
        /* <DEDUP_REMOVED lines=21> */
.L_x_495:
[----:B------:R-:W-:Y:S05]  /*0c80*/  BSYNC.RECONVERGENT B1 ;  /* 0x0000000000017941 */ /* 0x000fea0003800200 */
.L_x_494:
[----:B------:R-:W-:Y:S01]  /*0c90*/  IMAD.SHL.U32 R4, R4, 0x200000, RZ ;  /* 0x0020000004047824 */ /* 0x000fe200078e00ff */
[----:B------:R-:W-:-:S04]  /*0ca0*/  LEA R7, R7, 0x37800000, 0x17 ;  /* 0x3780000007077811 */ /* 0x000fc800078eb8ff */
[----:B------:R-:W-:-:S07]  /*0cb0*/  LOP3.LUT R7, R7, R4, R11, 0xfe, !PT ;  /* 0x0000000407077212 */ /* 0x000fce00078efe0b */
.L_x_493:
[----:B------:R-:W-:Y:S05]  /*0cc0*/  BSYNC.RECONVERGENT B0 ;  /* 0x0000000000007941 */ /* 0x000fea0003800200 */
.L_x_492:
        /* <DEDUP_REMOVED lines=17> */
.L_x_498:
[----:B------:R-:W-:-:S04]  /*0de0*/  SHF.R.U32.HI R7, RZ, 0x18, R7 ;  /* 0x00000018ff077819 */ /* 0x000fc80000011607 */
[----:B------:R-:W-:-:S07]  /*0df0*/  LOP3.LUT R4, R4, 0x80, R7, 0xf8, !PT ;  /* 0x0000008004047812 */ /* 0x000fce00078ef807 */
.L_x_497:
[----:B------:R-:W-:Y:S05]  /*0e00*/  BSYNC.RECONVERGENT B0 ;  /* 0x0000000000007941 */ /* 0x000fea0003800200 */
.L_x_496:
        /* <DEDUP_REMOVED lines=22> */
.L_x_502:
[----:B------:R-:W-:Y:S05]  /*0f70*/  BSYNC.RECONVERGENT B1 ;  /* 0x0000000000017941 */ /* 0x000fea0003800200 */
.L_x_501:
[----:B------:R-:W-:Y:S01]  /*0f80*/  IMAD.SHL.U32 R0, R0, 0x200000, RZ ;  /* 0x0020000000007824 */ /* 0x000fe200078e00ff */
[----:B------:R-:W-:-:S04]  /*0f90*/  LEA R7, R7, 0x37800000, 0x17 ;  /* 0x3780000007077811 */ /* 0x000fc800078eb8ff */
[----:B------:R-:W-:-:S07]  /*0fa0*/  LOP3.LUT R7, R7, R0, R11, 0xfe, !PT ;  /* 0x0000000007077212 */ /* 0x000fce00078efe0b */
.L_x_500:
[----:B------:R-:W-:Y:S05]  /*0fb0*/  BSYNC.RECONVERGENT B0 ;  /* 0x0000000000007941 */ /* 0x000fea0003800200 */
.L_x_499:
        /* <DEDUP_REMOVED lines=17> */
.L_x_505:
[----:B------:R-:W-:-:S04]  /*10d0*/  SHF.R.U32.HI R7, RZ, 0x18, R7 ;  /* 0x00000018ff077819 */ /* 0x000fc80000011607 */
[----:B------:R-:W-:-:S07]  /*10e0*/  LOP3.LUT R0, R0, 0x80, R7, 0xf8, !PT ;  /* 0x0000008000007812 */ /* 0x000fce00078ef807 */
.L_x_504:
[----:B------:R-:W-:Y:S05]  /*10f0*/  BSYNC.RECONVERGENT B0 ;  /* 0x0000000000007941 */ /* 0x000fea0003800200 */
.L_x_503:
        /* <DEDUP_REMOVED lines=22> */
.L_x_476:
[----:B------:R-:W0:Y:S02]  /*1260*/  S2R R3, SR_TID.X ;  /* 0x0000000000037919 */ /* 0x000e240000002100 */
[----:B0-----:R-:W-:-:S03]  /*1270*/  IMAD.WIDE.U32 R4, R3, 0x4, RZ ;  /* 0x0000000403047825 */ /* 0x001fc600078e00ff */
[----:B------:R-:W-:-:S04]  /*1280*/  ISETP.GE.U32.AND P0, PT, R4, UR27, PT ;  /* 0x0000001b04007c0c */ /* 0x000fc8000bf06070 */
[----:B------:R-:W-:-:S13]  /*1290*/  ISETP.GE.AND.EX P0, PT, R5, UR14, PT, P0 ;  /* 0x0000000e05007c0c */ /* 0x000fda000bf06300 */
[----:B------:R-:W-:Y:S05]  /*12a0*/  @P0 EXIT ;  /* 0x000000000000094d */ /* 0x000fea0003800000 */
[----:B------:R-:W-:Y:S01]  /*12b0*/  IMAD.MOV.U32 R0, RZ, RZ, RZ ;  /* 0x000000ffff007224 */ /* 0x000fe200078e00ff */
[----:B------:R-:W0:Y:S06]  /*12c0*/  LDCU UR4, c[0x0][0x360] ;  /* 0x00006c00ff0477ac */ /* 0x000e2c0008000800 */
.L_x_536:
        /* <DEDUP_REMOVED lines=31> */
.L_x_510:
[----:B0-----:R-:W-:Y:S05]  /*14c0*/  BSYNC.RECONVERGENT B1 ;  /* 0x0000000000017941 */ /* 0x001fea0003800200 */
.L_x_509:
[----:B------:R-:W-:Y:S01]  /*14d0*/  IMAD.SHL.U32 R7, R7, 0x200000, RZ ;  /* 0x0020000007077824 */ /* 0x000fe200078e00ff */
[----:B------:R-:W-:-:S04]  /*14e0*/  LEA R8, R8, 0x37800000, 0x17 ;  /* 0x3780000008087811 */ /* 0x000fc800078eb8ff */
[----:B------:R-:W-:-:S07]  /*14f0*/  LOP3.LUT R10, R8, R7, R12, 0xfe, !PT ;  /* 0x00000007080a7212 */ /* 0x000fce00078efe0c */
.L_x_508:
[----:B0-----:R-:W-:Y:S05]  /*1500*/  BSYNC.RECONVERGENT B0 ;  /* 0x0000000000007941 */ /* 0x001fea0003800200 */
.L_x_507:
        /* <DEDUP_REMOVED lines=12> */
.L_x_513:
[----:B------:R-:W-:-:S04]  /*15d0*/  SHF.R.U32.HI R7, RZ, 0x15, R10 ;  /* 0x00000015ff077819 */ /* 0x000fc8000001160a */
[----:B------:R-:W-:-:S04]  /*15e0*/  LOP3.LUT R7, R7, 0x1, RZ, 0xc0, !PT ;  /* 0x0000000107077812 */ /* 0x000fc800078ec0ff */
[----:B------:R-:W-:-:S04]  /*15f0*/  IADD3 R7, PT, PT, R10, 0x88fffff, R7 ;  /* 0x088fffff0a077810 */ /* 0x000fc80007ffe007 */
[----:B------:R-:W-:-:S04]  /*1600*/  SHF.R.U32.HI R7, RZ, 0x15, R7 ;  /* 0x00000015ff077819 */ /* 0x000fc80000011607 */
[----:B------:R-:W-:-:S07]  /*1610*/  LOP3.LUT R8, R7, 0xff, RZ, 0xc0, !PT ;  /* 0x000000ff07087812 */ /* 0x000fce00078ec0ff */
.L_x_514:
[----:B------:R-:W-:-:S04]  /*1620*/  SHF.R.U32.HI R7, RZ, 0x18, R10 ;  /* 0x00000018ff077819 */ /* 0x000fc8000001160a */
[----:B------:R-:W-:-:S07]  /*1630*/  LOP3.LUT R7, R8, 0x80, R7, 0xf8, !PT ;  /* 0x0000008008077812 */ /* 0x000fce00078ef807 */
.L_x_512:
[----:B------:R-:W-:Y:S05]  /*1640*/  BSYNC.RECONVERGENT B0 ;  /* 0x0000000000007941 */ /* 0x000fea0003800200 */
.L_x_511:
        /* <DEDUP_REMOVED lines=22> */
.L_x_518:
[----:B------:R-:W-:Y:S05]  /*17b0*/  BSYNC.RECONVERGENT B1 ;  /* 0x0000000000017941 */ /* 0x000fea0003800200 */
.L_x_517:
[----:B------:R-:W-:Y:S01]  /*17c0*/  IMAD.SHL.U32 R6, R6, 0x200000, RZ ;  /* 0x0020000006067824 */ /* 0x000fe200078e00ff */
[----:B------:R-:W-:-:S04]  /*17d0*/  LEA R8, R8, 0x37800000, 0x17 ;  /* 0x3780000008087811 */ /* 0x000fc800078eb8ff */
[----:B------:R-:W-:-:S07]  /*17e0*/  LOP3.LUT R8, R8, R6, R15, 0xfe, !PT ;  /* 0x0000000608087212 */ /* 0x000fce00078efe0f */
.L_x_516:
[----:B------:R-:W-:Y:S05]  /*17f0*/  BSYNC.RECONVERGENT B0 ;  /* 0x0000000000007941 */ /* 0x000fea0003800200 */
.L_x_515:
        /* <DEDUP_REMOVED lines=16> */
.L_x_521:
[----:B------:R-:W-:-:S04]  /*1900*/  SHF.R.U32.HI R8, RZ, 0x18, R8 ;  /* 0x00000018ff087819 */ /* 0x000fc80000011608 */
[----:B------:R-:W-:-:S04]  /*1910*/  LOP3.LUT R8, R9, 0x80, R8, 0xf8, !PT ;  /* 0x0000008009087812 */ /* 0x000fc800078ef808 */
[----:B------:R-:W-:-:S07]  /*1920*/  PRMT R6, R8, 0x7610, R6 ;  /* 0x0000761008067816 */ /* 0x000fce0000000006 */
.L_x_520:
[----:B------:R-:W-:Y:S05]  /*1930*/  BSYNC.RECONVERGENT B0 ;  /* 0x0000000000007941 */ /* 0x000fea0003800200 */
.L_x_519:
        /* <DEDUP_REMOVED lines=22> */
.L_x_525:
[----:B------:R-:W-:Y:S05]  /*1aa0*/  BSYNC.RECONVERGENT B1 ;  /* 0x0000000000017941 */ /* 0x000fea0003800200 */
.L_x_524:
[----:B------:R-:W-:Y:S01]  /*1ab0*/  IMAD.SHL.U32 R4, R4, 0x200000, RZ ;  /* 0x0020000004047824 */ /* 0x000fe200078e00ff */
[----:B------:R-:W-:-:S04]  /*1ac0*/  LEA R8, R8, 0x37800000, 0x17 ;  /* 0x3780000008087811 */ /* 0x000fc800078eb8ff */
[----:B------:R-:W-:-:S07]  /*1ad0*/  LOP3.LUT R8, R8, R4, R15, 0xfe, !PT ;  /* 0x0000000408087212 */ /* 0x000fce00078efe0f */
.L_x_523:
[----:B------:R-:W-:Y:S05]  /*1ae0*/  BSYNC.RECONVERGENT B0 ;  /* 0x0000000000007941 */ /* 0x000fea0003800200 */
.L_x_522:
        /* <DEDUP_REMOVED lines=16> */
.L_x_528:
[----:B------:R-:W-:-:S04]  /*1bf0*/  SHF.R.U32.HI R8, RZ, 0x18, R8 ;  /* 0x00000018ff087819 */ /* 0x000fc80000011608 */
[----:B------:R-:W-:-:S04]  /*1c00*/  LOP3.LUT R8, R9, 0x80, R8, 0xf8, !PT ;  /* 0x0000008009087812 */ /* 0x000fc800078ef808 */
[----:B------:R-:W-:-:S07]  /*1c10*/  PRMT R4, R8, 0x7610, R4 ;  /* 0x0000761008047816 */ /* 0x000fce0000000004 */
.L_x_527:
[----:B------:R-:W-:Y:S05]  /*1c20*/  BSYNC.RECONVERGENT B0 ;  /* 0x0000000000007941 */ /* 0x000fea0003800200 */
.L_x_526:
        /* <DEDUP_REMOVED lines=22> */
.L_x_532:
[----:B------:R-:W-:Y:S05]  /*1d90*/  BSYNC.RECONVERGENT B1 ;  /* 0x0000000000017941 */ /* 0x000fea0003800200 */
.L_x_531:
[----:B------:R-:W-:Y:S01]  /*1da0*/  IMAD.SHL.U32 R5, R5, 0x200000, RZ ;  /* 0x0020000005057824 */ /* 0x000fe200078e00ff */
[----:B------:R-:W-:-:S04]  /*1db0*/  LEA R8, R8, 0x37800000, 0x17 ;  /* 0x3780000008087811 */ /* 0x000fc800078eb8ff */
[----:B------:R-:W-:-:S07]  /*1dc0*/  LOP3.LUT R8, R8, R5, R12, 0xfe, !PT ;  /* 0x0000000508087212 */ /* 0x000fce00078efe0c */
.L_x_530:
[----:B------:R-:W-:Y:S05]  /*1dd0*/  BSYNC.RECONVERGENT B0 ;  /* 0x0000000000007941 */ /* 0x000fea0003800200 */
.L_x_529:
        /* <DEDUP_REMOVED lines=17> */
.L_x_535:
[----:B------:R-:W-:-:S04]  /*1ef0*/  SHF.R.U32.HI R8, RZ, 0x18, R8 ;  /* 0x00000018ff087819 */ /* 0x000fc80000011608 */
[----:B------:R-:W-:-:S07]  /*1f00*/  LOP3.LUT R5, R5, 0x80, R8, 0xf8, !PT ;  /* 0x0000008005057812 */ /* 0x000fce00078ef808 */
.L_x_534:
[----:B------:R-:W-:Y:S05]  /*1f10*/  BSYNC.RECONVERGENT B0 ;  /* 0x0000000000007941 */ /* 0x000fea0003800200 */
.L_x_533:
        /* <DEDUP_REMOVED lines=20> */
.L_x_537:
        /* <DEDUP_REMOVED lines=10> */
.L_x_7498:


//--------------------- .text._ZN2at6native55_GLOBAL__N__de093ff9_22_ForeachBinaryOpList_cu_a911ec4325multi_tensor_apply_kernelINS1_18TensorListMetadataILi2EEENS1_11CopyFunctorIN3c1011Float8_e5m2ENS6_15Float8_e5m2fnuzELi2ELi1ELi1EEEJNS0_4CopyIS7_S8_EEEEEvT_T0_DpT1_ --------------------------
	.section	.text._ZN2at6native55_GLOBAL__N__de093ff9_22_ForeachBinaryOpList_cu_a911ec4325multi_tensor_apply_kernelINS1_18TensorListMetadataILi2EEENS1_11CopyFunctorIN3c1011Float8_e5m2ENS6_15Float8_e5m2fnuzELi2ELi1ELi1EEEJNS0_4CopyIS7_S8_EEEEEvT_T0_DpT1_,"ax",@progbits
	.align	128
.text._ZN2at6native55_GLOBAL__N__de093ff9_22_ForeachBinaryOpList_cu_a911ec4325multi_tensor_apply_kernelINS1_18TensorListMetadataILi2EEENS1_11CopyFunctorIN3c1011Float8_e5m2ENS6_15Float8_e5m2fnuzELi2ELi1ELi1EEEJNS0_4CopyIS7_S8_EEEEEvT_T0_DpT1_:
        .type           _ZN2at6native55_GLOBAL__N__de093ff9_22_ForeachBinaryOpList_cu_a911ec4325multi_tensor_apply_kernelINS1_18TensorListMetadataILi2EEENS1_11CopyFunctorIN3c1011Float8_e5m2ENS6_15Float8_e5m2fnuzELi2ELi1ELi1EEEJNS0_4CopyIS7_S8_EEEEEvT_T0_DpT1_,@function
        .size           _ZN2at6native55_GLOBAL__N__de093ff9_22_ForeachBinaryOpList_cu_a911ec4325multi_tensor_apply_kernelINS1_18TensorListMetadataILi2EEENS1_11CopyFunctorIN3c1011Float8_e5m2ENS6_15Float8_e5m2fnuzELi2ELi1ELi1EEEJNS0_4CopyIS7_S8_EEEEEvT_T0_DpT1_,(.L_x_7499 - _ZN2at6native55_GLOBAL__N__de093ff9_22_ForeachBinaryOpList_cu_a911ec4325multi_tensor_apply_kernelINS1_18TensorListMetadataILi2EEENS1_11CopyFunctorIN3c1011Float8_e5m2ENS6_15Float8_e5m2fnuzELi2ELi1ELi1EEEJNS0_4CopyIS7_S8_EEEEEvT_T0_DpT1_)
        .other          _ZN2at6native55_GLOBAL__N__de093ff9_22_ForeachBinaryOpList_cu_a911ec4325multi_tensor_apply_kernelINS1_18TensorListMetadataILi2EEENS1_11CopyFunctorIN3c1011Float8_e5m2ENS6_15Float8_e5m2fnuzELi2ELi1ELi1EEEJNS0_4CopyIS7_S8_EEEEEvT_T0_DpT1_,@"STO_CUDA_ENTRY STV_DEFAULT"
_ZN2at6native55_GLOBAL__N__de093ff9_22_ForeachBinaryOpList_cu_a911ec4325multi_tensor_apply_kernelINS1_18TensorListMetadataILi2EEENS1_11CopyFunctorIN3c1011Float8_e5m2ENS6_15Float8_e5m2fnuzELi2ELi1ELi1EEEJNS0_4CopyIS7_S8_EEEEEvT_T0_DpT1_:
        /* <DEDUP_REMOVED lines=49> */
.L_x_566:
        /* <DEDUP_REMOVED lines=51> */
.L_x_542:
[----:B------:R-:W-:Y:S05]  /*0640*/  BSYNC.RECONVERGENT B1 ;  /* 0x0000000000017941 */ /* 0x000fea0003800200 */
.L_x_541:
[----:B------:R-:W-:Y:S01]  /*0650*/  IMAD.SHL.U32 R6, R6, 0x200000, RZ ;  /* 0x0020000006067824 */ /* 0x000fe200078e00ff */
[----:B------:R-:W-:-:S04]  /*0660*/  LEA R7, R7, 0x37800000, 0x17 ;  /* 0x3780000007077811 */ /* 0x000fc800078eb8ff */
[----:B------:R-:W-:-:S07]  /*0670*/  LOP3.LUT R14, R7, R6, R11, 0xfe, !PT ;  /* 0x00000006070e7212 */ /* 0x000fce00078efe0b */
.L_x_540:
[----:B------:R-:W-:Y:S05]  /*0680*/  BSYNC.RECONVERGENT B0 ;  /* 0x0000000000007941 */ /* 0x000fea0003800200 */
.L_x_539:
[----:B------:R-:W-:Y:S01]  /*0690*/  LOP3.LUT R8, R14, 0x7fffffff, RZ, 0xc0, !PT ;  /* 0x7fffffff0e087812 */ /* 0x000fe200078ec0ff */
[----:B------:R-:W-:Y:S01]  /*06a0*/  BSSY.RECONVERGENT B0, `(.L_x_543) ;  /* 0x000000e000007945 */ /* 0x000fe20003800200 */
[----:B-----5:R-:W-:Y:S02]  /*06b0*/  ISETP.NE.AND P4, PT, R3, RZ, PT ;  /* 0x000000ff0300720c */ /* 0x020fe40003f85270 */
[----:B------:R-:W-:Y:S02]  /*06c0*/  ISETP.GE.U32.AND P6, PT, R8, 0x47800000, PT ;  /* 0x478000000800780c */ /* 0x000fe40003fc6070 */
[----:B------:R-:W-:-:S11]  /*06d0*/  SHF.R.U32.HI R9, RZ, 0x18, R14 ;  /* 0x00000018ff097819 */ /* 0x000fd6000001160e */
[----:B------:R-:W-:Y:S01]  /*06e0*/  @P6 IMAD.MOV.U32 R6, RZ, RZ, 0x7f ;  /* 0x0000007fff066424 */ /* 0x000fe200078e00ff */
[----:B------:R-:W-:-:S04]  /*06f0*/  @P6 ISETP.GT.U32.AND P5, PT, R8, 0x7f800000, PT ;  /* 0x7f8000000800680c */ /* 0x000fc80003fa4070 */
[----:B------:R-:W-:Y:S01]  /*0700*/  @P6 SEL R6, R6, 0x7c, P5 ;  /* 0x0000007c06066807 */ /* 0x000fe20002800000 */
[----:B------:R-:W-:Y:S08]  /*0710*/  @P6 BRA `(.L_x_544) ;  /* 0x0000000000186947 */ /* 0x000ff00003800000 */
[----:B------:R-:W-:-:S13]  /*0720*/  ISETP.GT.U32.AND P5, PT, R8, 0x387fffff, PT ;  /* 0x387fffff0800780c */ /* 0x000fda0003fa4070 */
[----:B------:R-:W-:-:S04]  /*0730*/  @P5 SHF.R.U32.HI R6, RZ, 0x15, R14 ;  /* 0x00000015ff065819 */ /* 0x000fc8000001160e */
[----:B------:R-:W-:Y:S01]  /*0740*/  @P5 LOP3.LUT R7, R6, 0x1, RZ, 0xc0, !PT ;  /* 0x0000000106075812 */ /* 0x000fe200078ec0ff */
[----:B------:R-:W-:-:S03]  /*0750*/  @!P5 FADD.FTZ R6, R8, 128 ;  /* 0x430000000806d421 */ /* 0x000fc60000010000 */
[----:B------:R-:W-:-:S04]  /*0760*/  @P5 IADD3 R7, PT, PT, R14, 0x80fffff, R7 ;  /* 0x080fffff0e075810 */ /* 0x000fc80007ffe007 */
[----:B------:R-:W-:-:S07]  /*0770*/  @P5 SHF.R.U32.HI R6, RZ, 0x15, R7 ;  /* 0x00000015ff065819 */ /* 0x000fce0000011607 */
.L_x_544:
[----:B------:R-:W-:Y:S05]  /*0780*/  BSYNC.RECONVERGENT B0 ;  /* 0x0000000000007941 */ /* 0x000fea0003800200 */
.L_x_543:
[----:B------:R-:W-:Y:S01]  /*0790*/  BSSY.RECONVERGENT B0, `(.L_x_545) ;  /* 0x0000019000007945 */ /* 0x000fe20003800200 */
[----:B------:R-:W-:Y:S01]  /*07a0*/  IMAD.MOV.U32 R7, RZ, RZ, RZ ;  /* 0x000000ffff077224 */ /* 0x000fe200078e00ff */
[----:B------:R-:W-:Y:S02]  /*07b0*/  LOP3.LUT R6, R6, 0x80, R9, 0xf8, !PT ;  /* 0x0000008006067812 */ /* 0x000fe400078ef809 */
        /* <DEDUP_REMOVED lines=18> */
.L_x_548:
[----:B------:R-:W-:Y:S05]  /*08e0*/  BSYNC.RECONVERGENT B1 ;  /* 0x0000000000017941 */ /* 0x000fea0003800200 */
.L_x_547:
[----:B------:R-:W-:Y:S01]  /*08f0*/  IMAD.SHL.U32 R7, R7, 0x200000, RZ ;  /* 0x0020000007077824 */ /* 0x000fe200078e00ff */
[----:B------:R-:W-:-:S04]  /*0900*/  LEA R8, R8, 0x37800000, 0x17 ;  /* 0x3780000008087811 */ /* 0x000fc800078eb8ff */
[----:B------:R-:W-:-:S07]  /*0910*/  LOP3.LUT R7, R8, R7, R12, 0xfe, !PT ;  /* 0x0000000708077212 */ /* 0x000fce00078efe0c */
.L_x_546:
[----:B------:R-:W-:Y:S05]  /*0920*/  BSYNC.RECONVERGENT B0 ;  /* 0x0000000000007941 */ /* 0x000fea0003800200 */
.L_x_545:
[----:B------:R-:W-:Y:S01]  /*0930*/  LOP3.LUT R9, R7, 0x7fffffff, RZ, 0xc0, !PT ;  /* 0x7fffffff07097812 */ /* 0x000fe200078ec0ff */
[----:B------:R-:W-:Y:S03]  /*0940*/  BSSY.RECONVERGENT B0, `(.L_x_549) ;  /* 0x000000d000007945 */ /* 0x000fe60003800200 */
[----:B------:R-:W-:-:S13]  /*0950*/  ISETP.GT.U32.AND P4, PT, R9, 0x477fffff, PT ;  /* 0x477fffff0900780c */ /* 0x000fda0003f84070 */
[----:B------:R-:W-:Y:S05]  /*0960*/  @P4 BRA `(.L_x_550) ;  /* 0x00000000001c4947 */ /* 0x000fea0003800000 */
[----:B------:R-:W-:-:S13]  /*0970*/  ISETP.GE.U32.AND P4, PT, R9, 0x38800000, PT ;  /* 0x388000000900780c */ /* 0x000fda0003f86070 */
[----:B------:R-:W-:-:S04]  /*0980*/  @P4 SHF.R.U32.HI R8, RZ, 0x15, R7 ;  /* 0x00000015ff084819 */ /* 0x000fc80000011607 */
[----:B------:R-:W-:-:S04]  /*0990*/  @P4 LOP3.LUT R8, R8, 0x1, RZ, 0xc0, !PT ;  /* 0x0000000108084812 */ /* 0x000fc800078ec0ff */
[----:B------:R-:W-:-:S04]  /*09a0*/  @P4 IADD3 R8, PT, PT, R7, 0x80fffff, R8 ;  /* 0x080fffff07084810 */ /* 0x000fc80007ffe008 */
[----:B------:R-:W-:Y:S01]  /*09b0*/  @P4 SHF.R.U32.HI R8, RZ, 0x15, R8 ;  /* 0x00000015ff084819 */ /* 0x000fe20000011608 */
[----:B------:R-:W-:Y:S01]  /*09c0*/  @!P4 FADD.FTZ R8, R9, 128 ;  /* 0x430000000908c421 */ /* 0x000fe20000010000 */
[----:B------:R-:W-:Y:S06]  /*09d0*/  BRA `(.L_x_551) ;  /* 0x00000000000c7947 */ /* 0x000fec0003800000 */
.L_x_550:
[----:B------:R-:W-:Y:S01]  /*09e0*/  IMAD.MOV.U32 R8, RZ, RZ, 0x7f ;  /* 0x0000007fff087424 */ /* 0x000fe200078e00ff */
[----:B------:R-:W-:-:S04]  /*09f0*/  ISETP.GT.U32.AND P4, PT, R9, 0x7f800000, PT ;  /* 0x7f8000000900780c */ /* 0x000fc80003f84070 */
[----:B------:R-:W-:-:S09]  /*0a00*/  SEL R8, R8, 0x7c, P4 ;  /* 0x0000007c08087807 */ /* 0x000fd20002000000 */
.L_x_551:
[----:B------:R-:W-:Y:S05]  /*0a10*/  BSYNC.RECONVERGENT B0 ;  /* 0x0000000000007941 */ /* 0x000fea0003800200 */
.L_x_549:
[----:B------:R-:W-:Y:S01]  /*0a20*/  ISETP.NE.AND P4, PT, R2, RZ, PT ;  /* 0x000000ff0200720c */ /* 0x000fe20003f85270 */
[----:B------:R-:W-:Y:S01]  /*0a30*/  BSSY.RECONVERGENT B0, `(.L_x_552) ;  /* 0x000001a000007945 */ /* 0x000fe20003800200 */
[----:B------:R-:W-:Y:S01]  /*0a40*/  SHF.R.U32.HI R7, RZ, 0x18, R7 ;  /* 0x00000018ff077819 */ /* 0x000fe20000011607 */
[----:B------:R-:W-:-:S03]  /*0a50*/  IMAD.MOV.U32 R9, RZ, RZ, RZ ;  /* 0x000000ffff097224 */ /* 0x000fc600078e00ff */
[----:B------:R-:W-:-:S07]  /*0a60*/  LOP3.LUT R7, R8, 0x80, R7, 0xf8, !PT ;  /* 0x0000008008077812 */ /* 0x000fce00078ef807 */
        /* <DEDUP_REMOVED lines=18> */
.L_x_555:
[----:B------:R-:W-:Y:S05]  /*0b90*/  BSYNC.RECONVERGENT B1 ;  /* 0x0000000000017941 */ /* 0x000fea0003800200 */
.L_x_554:
[----:B------:R-:W-:Y:S01]  /*0ba0*/  IMAD.SHL.U32 R8, R8, 0x200000, RZ ;  /* 0x0020000008087824 */ /* 0x000fe200078e00ff */
[----:B------:R-:W-:-:S04]  /*0bb0*/  LEA R9, R9, 0x37800000, 0x17 ;  /* 0x3780000009097811 */ /* 0x000fc800078eb8ff */
[----:B------:R-:W-:-:S07]  /*0bc0*/  LOP3.LUT R9, R9, R8, R13, 0xfe, !PT ;  /* 0x0000000809097212 */ /* 0x000fce00078efe0d */
.L_x_553:
[----:B------:R-:W-:Y:S05]  /*0bd0*/  BSYNC.RECONVERGENT B0 ;  /* 0x0000000000007941 */ /* 0x000fea0003800200 */
.L_x_552:
        /* <DEDUP_REMOVED lines=11> */
.L_x_557:
[----:B------:R-:W-:Y:S01]  /*0c90*/  IMAD.MOV.U32 R8, RZ, RZ, 0x7f ;  /* 0x0000007fff087424 */ /* 0x000fe200078e00ff */
[----:B------:R-:W-:-:S04]  /*0ca0*/  ISETP.GT.U32.AND P4, PT, R10, 0x7f800000, PT ;  /* 0x7f8000000a00780c */ /* 0x000fc80003f84070 */
[----:B------:R-:W-:-:S09]  /*0cb0*/  SEL R8, R8, 0x7c, P4 ;  /* 0x0000007c08087807 */ /* 0x000fd20002000000 */
.L_x_558:
[----:B------:R-:W-:Y:S05]  /*0cc0*/  BSYNC.RECONVERGENT B0 ;  /* 0x0000000000007941 */ /* 0x000fea0003800200 */
.L_x_556:
        /* <DEDUP_REMOVED lines=23> */
.L_x_562:
[----:B------:R-:W-:Y:S05]  /*0e40*/  BSYNC.RECONVERGENT B1 ;  /* 0x0000000000017941 */ /* 0x000fea0003800200 */
.L_x_561:
[----:B------:R-:W-:Y:S01]  /*0e50*/  IMAD.SHL.U32 R9, R9, 0x200000, RZ ;  /* 0x0020000009097824 */ /* 0x000fe200078e00ff */
[----:B------:R-:W-:-:S04]  /*0e60*/  LEA R10, R10, 0x37800000, 0x17 ;  /* 0x378000000a0a7811 */ /* 0x000fc800078eb8ff */
[----:B------:R-:W-:-:S07]  /*0e70*/  LOP3.LUT R11, R10, R9, R14, 0xfe, !PT ;  /* 0x000000090a0b7212 */ /* 0x000fce00078efe0e */
.L_x_560:
[----:B------:R-:W-:Y:S05]  /*0e80*/  BSYNC.RECONVERGENT B0 ;  /* 0x0000000000007941 */ /* 0x000fea0003800200 */
.L_x_559:
        /* <DEDUP_REMOVED lines=11> */
.L_x_564:
[----:B------:R-:W-:Y:S01]  /*0f40*/  IMAD.MOV.U32 R9, RZ, RZ, 0x7f ;  /* 0x0000007fff097424 */ /* 0x000fe200078e00ff */
[----:B------:R-:W-:-:S04]  /*0f50*/  ISETP.GT.U32.AND P4, PT, R12, 0x7f800000, PT ;  /* 0x7f8000000c00780c */ /* 0x000fc80003f84070 */
[----:B------:R-:W-:-:S09]  /*0f60*/  SEL R9, R9, 0x7c, P4 ;  /* 0x0000007c09097807 */ /* 0x000fd20002000000 */
.L_x_565:
[----:B------:R-:W-:Y:S05]  /*0f70*/  BSYNC.RECONVERGENT B0 ;  /* 0x0000000000007941 */ /* 0x000fea0003800200 */
.L_x_563:
[----:B------:R-:W0:Y:S01]  /*0f80*/  LDCU UR6, c[0x0][0x360] ;  /* 0x00006c00ff0677ac */ /* 0x000e220008000800 */
[C---:B------:R-:W-:Y:S02]  /*0f90*/  @!P0 IADD3 R10, P6, PT, R4.reuse, UR29, RZ ;  /* 0x0000001d040a8c10 */ /* 0x040fe4000ffde0ff */
[----:B------:R-:W-:Y:S02]  /*0fa0*/  SHF.R.U32.HI R16, RZ, 0x18, R11 ;  /* 0x00000018ff107819 */ /* 0x000fe4000001160b */
[C---:B------:R-:W-:Y:S02]  /*0fb0*/  @!P1 IADD3 R12, P5, PT, R4.reuse, UR19, RZ ;  /* 0x00000013040c9c10 */ /* 0x040fe4000ffbe0ff */
[----:B------:R-:W-:Y:S02]  /*0fc0*/  @!P2 IADD3 R14, P4, PT, R4, UR23, RZ ;  /* 0x00000017040eac10 */ /* 0x000fe4000ff9e0ff */
[----:B------:R-:W-:Y:S02]  /*0fd0*/  @!P0 IADD3.X R11, PT, PT, R5, UR30, RZ, P6, !PT ;  /* 0x0000001e050b8c10 */ /* 0x000fe4000b7fe4ff */
[----:B------:R-:W-:-:S02]  /*0fe0*/  LOP3.LUT R9, R9, 0x80, R16, 0xf8, !PT ;  /* 0x0000008009097812 */ /* 0x000fc400078ef810 */
[C---:B------:R-:W-:Y:S01]  /*0ff0*/  @!P3 IADD3 R16, P6, PT, R4.reuse, UR20, RZ ;  /* 0x000000140410bc10 */ /* 0x040fe2000ffde0ff */
[----:B------:R1:W-:Y:S01]  /*1000*/  @!P0 STG.E.U8 desc[UR16][R10.64], R6 ;  /* 0x000000060a008986 */ /* 0x0003e2000c101110 */
[C---:B------:R-:W-:Y:S02]  /*1010*/  @!P1 IADD3.X R13, PT, PT, R5.reuse, UR10, RZ, P5, !PT ;  /* 0x0000000a050d9c10 */ /* 0x040fe4000affe4ff */
[C---:B------:R-:W-:Y:S01]  /*1020*/  @!P2 IADD3.X R15, PT, PT, R5.reuse, UR14, RZ, P4, !PT ;  /* 0x0000000e050fac10 */ /* 0x040fe2000a7fe4ff */
[----:B0-----:R-:W-:Y:S01]  /*1030*/  USHF.L.U32 UR6, UR6, 0x2, URZ ;  /* 0x0000000206067899 */ /* 0x001fe200080006ff */
[----:B------:R-:W-:Y:S01]  /*1040*/  @!P3 IADD3.X R17, PT, PT, R5, UR12, RZ, P6, !PT ;  /* 0x0000000c0511bc10 */ /* 0x000fe2000b7fe4ff */
[----:B------:R1:W-:Y:S02]  /*1050*/  @!P1 STG.E.U8 desc[UR16][R12.64], R7 ;  /* 0x000000070c009986 */ /* 0x0003e4000c101110 */
[----:B------:R-:W-:Y:S02]  /*1060*/  UIADD3 UR4, UP0, UPT, UR6, UR4, URZ ;  /* 0x0000000406047290 */ /* 0x000fe4000ff1e0ff */
[----:B------:R1:W-:Y:S01]  /*1070*/  @!P2 STG.E.U8 desc[UR16][R14.64], R8 ;  /* 0x000000080e00a986 */ /* 0x0003e2000c101110 */
[----:B------:R-:W-:Y:S01]  /*1080*/  IADD3 R4, P0, PT, R4, UR6, RZ ;  /* 0x0000000604047c10 */ /* 0x000fe2000ff1e0ff */
[----:B------:R-:W-:-:S02]  /*1090*/  UIADD3.X UR5, UPT, UPT, URZ, UR5, URZ, UP0, !UPT ;  /* 0x00000005ff057290 */ /* 0x000fc400087fe4ff */
[----:B------:R1:W-:Y:S01]  /*10a0*/  @!P3 STG.E.U8 desc[UR16][R16.64], R9 ;  /* 0x000000091000b986 */ /* 0x0003e2000c101110 */
[----:B------:R-:W-:Y:S01]  /*10b0*/  UISETP.GE.U32.AND UP0, UPT, UR4, UR26, UPT ;  /* 0x0000001a0400728c */ /* 0x000fe2000bf06070 */
[----:B------:R-:W-:-:S03]  /*10c0*/  IMAD.X R5, RZ, RZ, R5, P0 ;  /* 0x000000ffff057224 */ /* 0x000fc600000e0605 */
[----:B------:R-:W-:-:S09]  /*10d0*/  UISETP.GE.U32.AND.EX UP0, UPT, UR5, UR27, UPT, UP0 ;  /* 0x0000001b0500728c */ /* 0x000fd2000bf06100 */
[----:B-1----:R-:W-:Y:S05]  /*10e0*/  BRA.U !UP0, `(.L_x_566) ;  /* 0xfffffff108887547 */ /* 0x002fea000b83ffff */
[----:B------:R-:W-:Y:S05]  /*10f0*/  EXIT ;  /* 0x000000000000794d */ /* 0x000fea0003800000 */
.L_x_538:
[----:B------:R-:W0:Y:S02]  /*1100*/  S2R R0, SR_TID.X ;  /* 0x0000000000007919 */ /* 0x000e240000002100 */
[----:B0-----:R-:W-:-:S03]  /*1110*/  IMAD.WIDE.U32 R2, R0, 0x4, RZ ;  /* 0x0000000400027825 */ /* 0x001fc600078e00ff */
[----:B------:R-:W-:-:S04]  /*1120*/  ISETP.GE.U32.AND P0, PT, R2, UR28, PT ;  /* 0x0000001c02007c0c */ /* 0x000fc8000bf06070 */
[----:B------:R-:W-:-:S13]  /*1130*/  ISETP.GE.AND.EX P0, PT, R3, UR15, PT, P0 ;  /* 0x0000000f03007c0c */ /* 0x000fda000bf06300 */
[----:B------:R-:W-:Y:S05]  /*1140*/  @P0 EXIT ;  /* 0x000000000000094d */ /* 0x000fea0003800000 */
[----:B------:R-:W-:Y:S01]  /*1150*/  IMAD.MOV.U32 R3, RZ, RZ, RZ ;  /* 0x000000ffff037224 */ /* 0x000fe200078e00ff */
[----:B------:R-:W0:Y:S06]  /*1160*/  LDCU UR4, c[0x0][0x360] ;  /* 0x00006c00ff0477ac */ /* 0x000e2c0008000800 */
.L_x_594:
        /* <DEDUP_REMOVED lines=8> */
[----:B------:R-:W-:Y:S02]  /*11f0*/  PRMT R6, R8, 0x7771, RZ ;  /* 0x0000777108067816 */ /* 0x000fe400000000ff */
        /* <DEDUP_REMOVED lines=22> */
.L_x_570:
[----:B0-----:R-:W-:Y:S05]  /*1360*/  BSYNC.RECONVERGENT B1 ;  /* 0x0000000000017941 */ /* 0x001fea0003800200 */
.L_x_569:
[----:B------:R-:W-:Y:S01]  /*1370*/  IMAD.SHL.U32 R7, R7, 0x200000, RZ ;  /* 0x0020000007077824 */ /* 0x000fe200078e00ff */
[----:B------:R-:W-:-:S04]  /*1380*/  LEA R8, R8, 0x37800000, 0x17 ;  /* 0x3780000008087811 */ /* 0x000fc800078eb8ff */
[----:B------:R-:W-:-:S07]  /*1390*/  LOP3.LUT R7, R8, R7, R12, 0xfe, !PT ;  /* 0x0000000708077212 */ /* 0x000fce00078efe0c */
.L_x_568:
[----:B0-----:R-:W-:Y:S05]  /*13a0*/  BSYNC.RECONVERGENT B0 ;  /* 0x0000000000007941 */ /* 0x001fea0003800200 */
.L_x_567:
[----:B------:R-:W-:Y:S01]  /*13b0*/  LOP3.LUT R12, R7, 0x7fffffff, RZ, 0xc0, !PT ;  /* 0x7fffffff070c7812 */ /* 0x000fe200078ec0ff */
[----:B------:R-:W-:Y:S01]  /*13c0*/  BSSY.RECONVERGENT B0, `(.L_x_571) ;  /* 0x000000e000007945 */ /* 0x000fe20003800200 */
[----:B------:R-:W-:Y:S02]  /*13d0*/  ISETP.NE.AND P2, PT, R6, RZ, PT ;  /* 0x000000ff0600720c */ /* 0x000fe40003f45270 */
        /* <DEDUP_REMOVED lines=12> */
.L_x_572:
[----:B------:R-:W-:Y:S05]  /*14a0*/  BSYNC.RECONVERGENT B0 ;  /* 0x0000000000007941 */ /* 0x000fea0003800200 */
.L_x_571:
        /* <DEDUP_REMOVED lines=22> */
.L_x_576:
[----:B------:R-:W-:Y:S05]  /*1610*/  BSYNC.RECONVERGENT B1 ;  /* 0x0000000000017941 */ /* 0x000fea0003800200 */
.L_x_575:
[----:B------:R-:W-:Y:S01]  /*1620*/  IMAD.SHL.U32 R6, R6, 0x200000, RZ ;  /* 0x0020000006067824 */ /* 0x000fe200078e00ff */
[----:B------:R-:W-:-:S04]  /*1630*/  LEA R8, R8, 0x37800000, 0x17 ;  /* 0x3780000008087811 */ /* 0x000fc800078eb8ff */
[----:B------:R-:W-:-:S07]  /*1640*/  LOP3.LUT R10, R8, R6, R15, 0xfe, !PT ;  /* 0x00000006080a7212 */ /* 0x000fce00078efe0f */
.L_x_574:
[----:B------:R-:W-:Y:S05]  /*1650*/  BSYNC.RECONVERGENT B0 ;  /* 0x0000000000007941 */ /* 0x000fea0003800200 */
.L_x_573:
        /* <DEDUP_REMOVED lines=11> */
.L_x_578:
[----:B------:R-:W-:Y:S01]  /*1710*/  IMAD.MOV.U32 R6, RZ, RZ, 0x7f ;  /* 0x0000007fff067424 */ /* 0x000fe200078e00ff */
[----:B------:R-:W-:-:S04]  /*1720*/  ISETP.GT.U32.AND P0, PT, R8, 0x7f800000, PT ;  /* 0x7f8000000800780c */ /* 0x000fc80003f04070 */
[----:B------:R-:W-:-:S09]  /*1730*/  SEL R6, R6, 0x7c, P0 ;  /* 0x0000007c06067807 */ /* 0x000fd20000000000 */
.L_x_579:
[----:B------:R-:W-:Y:S05]  /*1740*/  BSYNC.RECONVERGENT B0 ;  /* 0x0000000000007941 */ /* 0x000fea0003800200 */
.L_x_577:
        /* <DEDUP_REMOVED lines=24> */
.L_x_583:
[----:B------:R-:W-:Y:S05]  /*18d0*/  BSYNC.RECONVERGENT B1 ;  /* 0x0000000000017941 */ /* 0x000fea0003800200 */
.L_x_582:
[----:B------:R-:W-:Y:S01]  /*18e0*/  IMAD.SHL.U32 R4, R4, 0x200000, RZ ;  /* 0x0020000004047824 */ /* 0x000fe200078e00ff */
[----:B------:R-:W-:-:S04]  /*18f0*/  LEA R8, R8, 0x37800000, 0x17 ;  /* 0x3780000008087811 */ /* 0x000fc800078eb8ff */
[----:B------:R-:W-:-:S07]  /*1900*/  LOP3.LUT R8, R8, R4, R15, 0xfe, !PT ;  /* 0x0000000408087212 */ /* 0x000fce00078efe0f */
.L_x_581:
[----:B------:R-:W-:Y:S05]  /*1910*/  BSYNC.RECONVERGENT B0 ;  /* 0x0000000000007941 */ /* 0x000fea0003800200 */
.L_x_580:
        /* <DEDUP_REMOVED lines=11> */
.L_x_585:
[----:B------:R-:W-:Y:S01]  /*19d0*/  IMAD.MOV.U32 R4, RZ, RZ, 0x7f ;  /* 0x0000007fff047424 */ /* 0x000fe200078e00ff */
[----:B------:R-:W-:-:S04]  /*19e0*/  ISETP.GT.U32.AND P0, PT, R10, 0x7f800000, PT ;  /* 0x7f8000000a00780c */ /* 0x000fc80003f04070 */
[----:B------:R-:W-:-:S09]  /*19f0*/  SEL R4, R4, 0x7c, P0 ;  /* 0x0000007c04047807 */ /* 0x000fd20000000000 */
.L_x_586:
[----:B------:R-:W-:Y:S05]  /*1a00*/  BSYNC.RECONVERGENT B0 ;  /* 0x0000000000007941 */ /* 0x000fea0003800200 */
.L_x_584:
        /* <DEDUP_REMOVED lines=24> */
.L_x_590:
[----:B------:R-:W-:Y:S05]  /*1b90*/  BSYNC.RECONVERGENT B1 ;  /* 0x0000000000017941 */ /* 0x000fea0003800200 */
.L_x_589:
[----:B------:R-:W-:Y:S01]  /*1ba0*/  IMAD.SHL.U32 R5, R5, 0x200000, RZ ;  /* 0x0020000005057824 */ /* 0x000fe200078e00ff */
[----:B------:R-:W-:-:S04]  /*1bb0*/  LEA R8, R8, 0x37800000, 0x17 ;  /* 0x3780000008087811 */ /* 0x000fc800078eb8ff */
[----:B------:R-:W-:-:S07]  /*1bc0*/  LOP3.LUT R8, R8, R5, R12, 0xfe, !PT ;  /* 0x0000000508087212 */ /* 0x000fce00078efe0c */
.L_x_588:
[----:B------:R-:W-:Y:S05]  /*1bd0*/  BSYNC.RECONVERGENT B0 ;  /* 0x0000000000007941 */ /* 0x000fea0003800200 */
.L_x_587:
        /* <DEDUP_REMOVED lines=11> */
.L_x_592:
[----:B------:R-:W-:Y:S01]  /*1c90*/  IMAD.MOV.U32 R5, RZ, RZ, 0x7f ;  /* 0x0000007fff057424 */ /* 0x000fe200078e00ff */
[----:B------:R-:W-:-:S04]  /*1ca0*/  ISETP.GT.U32.AND P0, PT, R9, 0x7f800000, PT ;  /* 0x7f8000000900780c */ /* 0x000fc80003f04070 */
[----:B------:R-:W-:-:S09]  /*1cb0*/  SEL R5, R5, 0x7c, P0 ;  /* 0x0000007c05057807 */ /* 0x000fd20000000000 */
.L_x_593:
[----:B------:R-:W-:Y:S05]  /*1cc0*/  BSYNC.RECONVERGENT B0 ;  /* 0x0000000000007941 */ /* 0x000fea0003800200 */
.L_x_591:
[----:B------:R-:W-:-:S04]  /*1cd0*/  SHF.R.U32.HI R8, RZ, 0x18, R8 ;  /* 0x00000018ff087819 */ /* 0x000fc80000011608 */
[----:B------:R-:W-:Y:S02]  /*1ce0*/  LOP3.LUT R5, R5, 0x80, R8, 0xf8, !PT ;  /* 0x0000008005057812 */ /* 0x000fe400078ef808 */
[----:B------:R-:W-:Y:S02]  /*1cf0*/  PRMT R8, R7, 0x3340, R6 ;  /* 0x0000334007087816 */ /* 0x000fe40000000006 */
[----:B------:R-:W-:Y:S02]  /*1d00*/  IADD3 R6, P0, PT, R2, UR29, RZ ;  /* 0x0000001d02067c10 */ /* 0x000fe4000ff1e0ff */
[----:B------:R-:W-:Y:S02]  /*1d10*/  PRMT R5, R4, 0x3340, R5 ;  /* 0x0000334004057816 */ /* 0x000fe40000000005 */
[----:B------:R-:W-:Y:S02]  /*1d20*/  IADD3.X R7, PT, PT, R11, UR30, RZ, P0, !PT ;  /* 0x0000001e0b077c10 */ /* 0x000fe400087fe4ff */
[----:B------:R-:W-:-:S02]  /*1d30*/  IADD3 R0, P0, PT, R0, UR4, RZ ;  /* 0x0000000400007c10 */ /* 0x000fc4000ff1e0ff */
        /* <DEDUP_REMOVED lines=11> */
.L_x_595:
        /* <DEDUP_REMOVED lines=9> */
.L_x_7499:


//--------------------- .text._ZN2at6native55_GLOBAL__N__de093ff9_22_ForeachBinaryOpList_cu_a911ec4325multi_tensor_apply_kernelINS1_18TensorListMetadataILi2EEENS1_11CopyFunctorIN3c1011Float8_e5m2ENS6_15Float8_e4m3fnuzELi2ELi1ELi1EEEJNS0_4CopyIS7_S8_EEEEEvT_T0_DpT1_ --------------------------
	.section	.text._ZN2at6native55_GLOBAL__N__de093ff9_22_ForeachBinaryOpList_cu_a911ec4325multi_tensor_apply_kernelINS1_18TensorListMetadataILi2EEENS1_11CopyFunctorIN3c1011Float8_e5m2ENS6_15Float8_e4m3fnuzELi2ELi1ELi1EEEJNS0_4CopyIS7_S8_EEEEEvT_T0_DpT1_,"ax",@progbits
	.align	128
.text._ZN2at6native55_GLOBAL__N__de093ff9_22_ForeachBinaryOpList_cu_a911ec4325multi_tensor_apply_kernelINS1_18TensorListMetadataILi2EEENS1_11CopyFunctorIN3c1011Float8_e5m2ENS6_15Float8_e4m3fnuzELi2ELi1ELi1EEEJNS0_4CopyIS7_S8_EEEEEvT_T0_DpT1_:
        .type           _ZN2at6native55_GLOBAL__N__de093ff9_22_ForeachBinaryOpList_cu_a911ec4325multi_tensor_apply_kernelINS1_18TensorListMetadataILi2EEENS1_11CopyFunctorIN3c1011Float8_e5m2ENS6_15Float8_e4m3fnuzELi2ELi1ELi1EEEJNS0_4CopyIS7_S8_EEEEEvT_T0_DpT1_,@function
        .size           _ZN2at6native55_GLOBAL__N__de093ff9_22_ForeachBinaryOpList_cu_a911ec4325multi_tensor_apply_kernelINS1_18TensorListMetadataILi2EEENS1_11CopyFunctorIN3c1011Float8_e5m2ENS6_15Float8_e4m3fnuzELi2ELi1ELi1EEEJNS0_4CopyIS7_S8_EEEEEvT_T0_DpT1_,(.L_x_7500 - _ZN2at6native55_GLOBAL__N__de093ff9_22_ForeachBinaryOpList_cu_a911ec4325multi_tensor_apply_kernelINS1_18TensorListMetadataILi2EEENS1_11CopyFunctorIN3c1011Float8_e5m2ENS6_15Float8_e4m3fnuzELi2ELi1ELi1EEEJNS0_4CopyIS7_S8_EEEEEvT_T0_DpT1_)
        .other          _ZN2at6native55_GLOBAL__N__de093ff9_22_ForeachBinaryOpList_cu_a911ec4325multi_tensor_apply_kernelINS1_18TensorListMetadataILi2EEENS1_11CopyFunctorIN3c1011Float8_e5m2ENS6_15Float8_e4m3fnuzELi2ELi1ELi1EEEJNS0_4CopyIS7_S8_EEEEEvT_T0_DpT1_,@"STO_CUDA_ENTRY STV_DEFAULT"
_ZN2at6native55_GLOBAL__N__de093ff9_22_ForeachBinaryOpList_cu_a911ec4325multi_tensor_apply_kernelINS1_18TensorListMetadataILi2EEENS1_11CopyFunctorIN3c1011Float8_e5m2ENS6_15Float8_e4m3fnuzELi2ELi1ELi1EEEJNS0_4CopyIS7_S8_EEEEEvT_T0_DpT1_:
        /* <DEDUP_REMOVED lines=49> */
.L_x_624:
        /* <DEDUP_REMOVED lines=51> */
.L_x_600:
[----:B------:R-:W-:Y:S05]  /*0640*/  BSYNC.RECONVERGENT B1 ;  /* 0x0000000000017941 */ /* 0x000fea0003800200 */
.L_x_599:
[----:B------:R-:W-:Y:S01]  /*0650*/  IMAD.SHL.U32 R6, R6, 0x100000, RZ ;  /* 0x0010000006067824 */ /* 0x000fe200078e00ff */
[----:B------:R-:W-:-:S04]  /*0660*/  LEA R7, R7, 0x3b800000, 0x17 ;  /* 0x3b80000007077811 */ /* 0x000fc800078eb8ff */
[----:B------:R-:W-:-:S07]  /*0670*/  LOP3.LUT R14, R7, R6, R11, 0xfe, !PT ;  /* 0x00000006070e7212 */ /* 0x000fce00078efe0b */
.L_x_598:
[----:B------:R-:W-:Y:S05]  /*0680*/  BSYNC.RECONVERGENT B0 ;  /* 0x0000000000007941 */ /* 0x000fea0003800200 */
.L_x_597:
        /* <DEDUP_REMOVED lines=15> */
.L_x_602:
[----:B------:R-:W-:Y:S05]  /*0780*/  BSYNC.RECONVERGENT B0 ;  /* 0x0000000000007941 */ /* 0x000fea0003800200 */
.L_x_601:
        /* <DEDUP_REMOVED lines=21> */
.L_x_606:
[----:B------:R-:W-:Y:S05]  /*08e0*/  BSYNC.RECONVERGENT B1 ;  /* 0x0000000000017941 */ /* 0x000fea0003800200 */
.L_x_605:
[----:B------:R-:W-:Y:S01]  /*08f0*/  IMAD.SHL.U32 R7, R7, 0x100000, RZ ;  /* 0x0010000007077824 */ /* 0x000fe200078e00ff */
[----:B------:R-:W-:-:S04]  /*0900*/  LEA R8, R8, 0x3b800000, 0x17 ;  /* 0x3b80000008087811 */ /* 0x000fc800078eb8ff */
[----:B------:R-:W-:-:S07]  /*0910*/  LOP3.LUT R7, R8, R7, R12, 0xfe, !PT ;  /* 0x0000000708077212 */ /* 0x000fce00078efe0c */
.L_x_604:
[----:B------:R-:W-:Y:S05]  /*0920*/  BSYNC.RECONVERGENT B0 ;  /* 0x0000000000007941 */ /* 0x000fea0003800200 */
.L_x_603:
        /* <DEDUP_REMOVED lines=11> */
.L_x_608:
[----:B------:R-:W-:Y:S01]  /*09e0*/  IMAD.MOV.U32 R8, RZ, RZ, 0x7f ;  /* 0x0000007fff087424 */ /* 0x000fe200078e00ff */
[----:B------:R-:W-:-:S04]  /*09f0*/  ISETP.GT.U32.AND P4, PT, R9, 0x7f800000, PT ;  /* 0x7f8000000900780c */ /* 0x000fc80003f84070 */
[----:B------:R-:W-:-:S09]  /*0a00*/  SEL R8, R8, 0x7c, P4 ;  /* 0x0000007c08087807 */ /* 0x000fd20002000000 */
.L_x_609:
[----:B------:R-:W-:Y:S05]  /*0a10*/  BSYNC.RECONVERGENT B0 ;  /* 0x0000000000007941 */ /* 0x000fea0003800200 */
.L_x_607:
        /* <DEDUP_REMOVED lines=23> */
.L_x_613:
[----:B------:R-:W-:Y:S05]  /*0b90*/  BSYNC.RECONVERGENT B1 ;  /* 0x0000000000017941 */ /* 0x000fea0003800200 */
.L_x_612:
[----:B------:R-:W-:Y:S01]  /*0ba0*/  IMAD.SHL.U32 R8, R8, 0x100000, RZ ;  /* 0x0010000008087824 */ /* 0x000fe200078e00ff */
[----:B------:R-:W-:-:S04]  /*0bb0*/  LEA R9, R9, 0x3b800000, 0x17 ;  /* 0x3b80000009097811 */ /* 0x000fc800078eb8ff */
[----:B------:R-:W-:-:S07]  /*0bc0*/  LOP3.LUT R9, R9, R8, R13, 0xfe, !PT ;  /* 0x0000000809097212 */ /* 0x000fce00078efe0d */
.L_x_611:
[----:B------:R-:W-:Y:S05]  /*0bd0*/  BSYNC.RECONVERGENT B0 ;  /* 0x0000000000007941 */ /* 0x000fea0003800200 */
.L_x_610:
        /* <DEDUP_REMOVED lines=11> */
.L_x_615:
[----:B------:R-:W-:Y:S01]  /*0c90*/  IMAD.MOV.U32 R8, RZ, RZ, 0x7f ;  /* 0x0000007fff087424 */ /* 0x000fe200078e00ff */
[----:B------:R-:W-:-:S04]  /*0ca0*/  ISETP.GT.U32.AND P4, PT, R10, 0x7f800000, PT ;  /* 0x7f8000000a00780c */ /* 0x000fc80003f84070 */
[----:B------:R-:W-:-:S09]  /*0cb0*/  SEL R8, R8, 0x7c, P4 ;  /* 0x0000007c08087807 */ /* 0x000fd20002000000 */
.L_x_616:
[----:B------:R-:W-:Y:S05]  /*0cc0*/  BSYNC.RECONVERGENT B0 ;  /* 0x0000000000007941 */ /* 0x000fea0003800200 */
.L_x_614:
        /* <DEDUP_REMOVED lines=23> */
.L_x_620:
[----:B------:R-:W-:Y:S05]  /*0e40*/  BSYNC.RECONVERGENT B1 ;  /* 0x0000000000017941 */ /* 0x000fea0003800200 */
.L_x_619:
[----:B------:R-:W-:Y:S01]  /*0e50*/  IMAD.SHL.U32 R9, R9, 0x100000, RZ ;  /* 0x0010000009097824 */ /* 0x000fe200078e00ff */
[----:B------:R-:W-:-:S04]  /*0e60*/  LEA R10, R10, 0x3b800000, 0x17 ;  /* 0x3b8000000a0a7811 */ /* 0x000fc800078eb8ff */
[----:B------:R-:W-:-:S07]  /*0e70*/  LOP3.LUT R11, R10, R9, R14, 0xfe, !PT ;  /* 0x000000090a0b7212 */ /* 0x000fce00078efe0e */
.L_x_618:
[----:B------:R-:W-:Y:S05]  /*0e80*/  BSYNC.RECONVERGENT B0 ;  /* 0x0000000000007941 */ /* 0x000fea0003800200 */
.L_x_617:
        /* <DEDUP_REMOVED lines=11> */
.L_x_622:
[----:B------:R-:W-:Y:S01]  /*0f40*/  IMAD.MOV.U32 R9, RZ, RZ, 0x7f ;  /* 0x0000007fff097424 */ /* 0x000fe200078e00ff */
[----:B------:R-:W-:-:S04]  /*0f50*/  ISETP.GT.U32.AND P4, PT, R12, 0x7f800000, PT ;  /* 0x7f8000000c00780c */ /* 0x000fc80003f84070 */
[----:B------:R-:W-:-:S09]  /*0f60*/  SEL R9, R9, 0x7c, P4 ;  /* 0x0000007c09097807 */ /* 0x000fd20002000000 */
.L_x_623:
[----:B------:R-:W-:Y:S05]  /*0f70*/  BSYNC.RECONVERGENT B0 ;  /* 0x0000000000007941 */ /* 0x000fea0003800200 */
.L_x_621:
        /* <DEDUP_REMOVED lines=24> */
.L_x_596:
[----:B------:R-:W0:Y:S02]  /*1100*/  S2R R0, SR_TID.X ;  /* 0x0000000000007919 */ /* 0x000e240000002100 */
[----:B0-----:R-:W-:-:S03]  /*1110*/  IMAD.WIDE.U32 R2, R0, 0x4, RZ ;  /* 0x0000000400027825 */ /* 0x001fc600078e00ff */
[----:B------:R-:W-:-:S04]  /*1120*/  ISETP.GE.U32.AND P0, PT, R2, UR28, PT ;  /* 0x0000001c02007c0c */ /* 0x000fc8000bf06070 */
[----:B------:R-:W-:-:S13]  /*1130*/  ISETP.GE.AND.EX P0, PT, R3, UR15, PT, P0 ;  /* 0x0000000f03007c0c */ /* 0x000fda000bf06300 */
[----:B------:R-:W-:Y:S05]  /*1140*/  @P0 EXIT ;  /* 0x000000000000094d */ /* 0x000fea0003800000 */
[----:B------:R-:W-:Y:S01]  /*1150*/  IMAD.MOV.U32 R3, RZ, RZ, RZ ;  /* 0x000000ffff037224 */ /* 0x000fe200078e00ff */
[----:B------:R-:W0:Y:S06]  /*1160*/  LDCU UR4, c[0x0][0x360] ;  /* 0x00006c00ff0477ac */ /* 0x000e2c0008000800 */
.L_x_652:
        /* <DEDUP_REMOVED lines=31> */
.L_x_628:
[----:B0-----:R-:W-:Y:S05]  /*1360*/  BSYNC.RECONVERGENT B1 ;  /* 0x0000000000017941 */ /* 0x001fea0003800200 */
.L_x_627:
[----:B------:R-:W-:Y:S01]  /*1370*/  IMAD.SHL.U32 R7, R7, 0x100000, RZ ;  /* 0x0010000007077824 */ /* 0x000fe200078e00ff */
[----:B------:R-:W-:-:S04]  /*1380*/  LEA R8, R8, 0x3b800000, 0x17 ;  /* 0x3b80000008087811 */ /* 0x000fc800078eb8ff */
[----:B------:R-:W-:-:S07]  /*1390*/  LOP3.LUT R7, R8, R7, R12, 0xfe, !PT ;  /* 0x0000000708077212 */ /* 0x000fce00078efe0c */
.L_x_626:
[----:B0-----:R-:W-:Y:S05]  /*13a0*/  BSYNC.RECONVERGENT B0 ;  /* 0x0000000000007941 */ /* 0x001fea0003800200 */
.L_x_625:
        /* <DEDUP_REMOVED lines=15> */
.L_x_630:
[----:B------:R-:W-:Y:S05]  /*14a0*/  BSYNC.RECONVERGENT B0 ;  /* 0x0000000000007941 */ /* 0x000fea0003800200 */
.L_x_629:
        /* <DEDUP_REMOVED lines=22> */
.L_x_634:
[----:B------:R-:W-:Y:S05]  /*1610*/  BSYNC.RECONVERGENT B1 ;  /* 0x0000000000017941 */ /* 0x000fea0003800200 */
.L_x_633:
[----:B------:R-:W-:Y:S01]  /*1620*/  IMAD.SHL.U32 R6, R6, 0x100000, RZ ;  /* 0x0010000006067824 */ /* 0x000fe200078e00ff */
[----:B------:R-:W-:-:S04]  /*1630*/  LEA R8, R8, 0x3b800000, 0x17 ;  /* 0x3b80000008087811 */ /* 0x000fc800078eb8ff */
[----:B------:R-:W-:-:S07]  /*1640*/  LOP3.LUT R10, R8, R6, R15, 0xfe, !PT ;  /* 0x00000006080a7212 */ /* 0x000fce00078efe0f */
.L_x_632:
[----:B------:R-:W-:Y:S05]  /*1650*/  BSYNC.RECONVERGENT B0 ;  /* 0x0000000000007941 */ /* 0x000fea0003800200 */
.L_x_631:
        /* <DEDUP_REMOVED lines=11> */
.L_x_636:
[----:B------:R-:W-:Y:S01]  /*1710*/  IMAD.MOV.U32 R6, RZ, RZ, 0x7f ;  /* 0x0000007fff067424 */ /* 0x000fe200078e00ff */
[----:B------:R-:W-:-:S04]  /*1720*/  ISETP.GT.U32.AND P0, PT, R8, 0x7f800000, PT ;  /* 0x7f8000000800780c */ /* 0x000fc80003f04070 */
[----:B------:R-:W-:-:S09]  /*1730*/  SEL R6, R6, 0x7c, P0 ;  /* 0x0000007c06067807 */ /* 0x000fd20000000000 */
.L_x_637:
[----:B------:R-:W-:Y:S05]  /*1740*/  BSYNC.RECONVERGENT B0 ;  /* 0x0000000000007941 */ /* 0x000fea0003800200 */
.L_x_635:
        /* <DEDUP_REMOVED lines=24> */
.L_x_641:
[----:B------:R-:W-:Y:S05]  /*18d0*/  BSYNC.RECONVERGENT B1 ;  /* 0x0000000000017941 */ /* 0x000fea0003800200 */
.L_x_640:
[----:B------:R-:W-:Y:S01]  /*18e0*/  IMAD.SHL.U32 R4, R4, 0x100000, RZ ;  /* 0x0010000004047824 */ /* 0x000fe200078e00ff */
[----:B------:R-:W-:-:S04]  /*18f0*/  LEA R8, R8, 0x3b800000, 0x17 ;  /* 0x3b80000008087811 */ /* 0x000fc800078eb8ff */
[----:B------:R-:W-:-:S07]  /*1900*/  LOP3.LUT R8, R8, R4, R15, 0xfe, !PT ;  /* 0x0000000408087212 */ /* 0x000fce00078efe0f */
.L_x_639:
[----:B------:R-:W-:Y:S05]  /*1910*/  BSYNC.RECONVERGENT B0 ;  /* 0x0000000000007941 */ /* 0x000fea0003800200 */
.L_x_638:
        /* <DEDUP_REMOVED lines=11> */
.L_x_643:
[----:B------:R-:W-:Y:S01]  /*19d0*/  IMAD.MOV.U32 R4, RZ, RZ, 0x7f ;  /* 0x0000007fff047424 */ /* 0x000fe200078e00ff */
[----:B------:R-:W-:-:S04]  /*19e0*/  ISETP.GT.U32.AND P0, PT, R10, 0x7f800000, PT ;  /* 0x7f8000000a00780c */ /* 0x000fc80003f04070 */
[----:B------:R-:W-:-:S09]  /*19f0*/  SEL R4, R4, 0x7c, P0 ;  /* 0x0000007c04047807 */ /* 0x000fd20000000000 */
.L_x_644:
[----:B------:R-:W-:Y:S05]  /*1a00*/  BSYNC.RECONVERGENT B0 ;  /* 0x0000000000007941 */ /* 0x000fea0003800200 */
.L_x_642:
        /* <DEDUP_REMOVED lines=24> */
.L_x_648:
[----:B------:R-:W-:Y:S05]  /*1b90*/  BSYNC.RECONVERGENT B1 ;  /* 0x0000000000017941 */ /* 0x000fea0003800200 */
.L_x_647:
[----:B------:R-:W-:Y:S01]  /*1ba0*/  IMAD.SHL.U32 R5, R5, 0x100000, RZ ;  /* 0x0010000005057824 */ /* 0x000fe200078e00ff */
[----:B------:R-:W-:-:S04]  /*1bb0*/  LEA R8, R8, 0x3b800000, 0x17 ;  /* 0x3b80000008087811 */ /* 0x000fc800078eb8ff */
[----:B------:R-:W-:-:S07]  /*1bc0*/  LOP3.LUT R8, R8, R5, R12, 0xfe, !PT ;  /* 0x0000000508087212 */ /* 0x000fce00078efe0c */
.L_x_646:
[----:B------:R-:W-:Y:S05]  /*1bd0*/  BSYNC.RECONVERGENT B0 ;  /* 0x0000000000007941 */ /* 0x000fea0003800200 */
.L_x_645:
        /* <DEDUP_REMOVED lines=11> */
.L_x_650:
[----:B------:R-:W-:Y:S01]  /*1c90*/  IMAD.MOV.U32 R5, RZ, RZ, 0x7f ;  /* 0x0000007fff057424 */ /* 0x000fe200078e00ff */
[----:B------:R-:W-:-:S04]  /*1ca0*/  ISETP.GT.U32.AND P0, PT, R9, 0x7f800000, PT ;  /* 0x7f8000000900780c */ /* 0x000fc80003f04070 */
[----:B------:R-:W-:-:S09]  /*1cb0*/  SEL R5, R5, 0x7c, P0 ;  /* 0x0000007c05057807 */ /* 0x000fd20000000000 */
.L_x_651:
[----:B------:R-:W-:Y:S05]  /*1cc0*/  BSYNC.RECONVERGENT B0 ;  /* 0x0000000000007941 */ /* 0x000fea0003800200 */
.L_x_649:
        /* <DEDUP_REMOVED lines=18> */
.L_x_653:
        /* <DEDUP_REMOVED lines=9> */
.L_x_7500:


//--------------------- .text._ZN2at6native55_GLOBAL__N__de093ff9_22_ForeachBinaryOpList_cu_a911ec4325multi_tensor_apply_kernelINS1_18TensorListMetadataILi2EEENS1_11CopyFunctorIN3c1011Float8_e5m2ENS6_13Float8_e4m3fnELi2ELi1ELi1EEEJNS0_4CopyIS7_S8_EEEEEvT_T0_DpT1_ --------------------------
	.section	.text._ZN2at6native55_GLOBAL__N__de093ff9_22_ForeachBinaryOpList_cu_a911ec4325multi_tensor_apply_kernelINS1_18TensorListMetadataILi2EEENS1_11CopyFunctorIN3c1011Float8_e5m2ENS6_13Float8_e4m3fnELi2ELi1ELi1EEEJNS0_4CopyIS7_S8_EEEEEvT_T0_DpT1_,"ax",@progbits
	.align	128
.text._ZN2at6native55_GLOBAL__N__de093ff9_22_ForeachBinaryOpList_cu_a911ec4325multi_tensor_apply_kernelINS1_18TensorListMetadataILi2EEENS1_11CopyFunctorIN3c1011Float8_e5m2ENS6_13Float8_e4m3fnELi2ELi1ELi1EEEJNS0_4CopyIS7_S8_EEEEEvT_T0_DpT1_:
        .type           _ZN2at6native55_GLOBAL__N__de093ff9_22_ForeachBinaryOpList_cu_a911ec4325multi_tensor_apply_kernelINS1_18TensorListMetadataILi2EEENS1_11CopyFunctorIN3c1011Float8_e5m2ENS6_13Float8_e4m3fnELi2ELi1ELi1EEEJNS0_4CopyIS7_S8_EEEEEvT_T0_DpT1_,@function
        .size           _ZN2at6native55_GLOBAL__N__de093ff9_22_ForeachBinaryOpList_cu_a911ec4325multi_tensor_apply_kernelINS1_18TensorListMetadataILi2EEENS1_11CopyFunctorIN3c1011Float8_e5m2ENS6_13Float8_e4m3fnELi2ELi1ELi1EEEJNS0_4CopyIS7_S8_EEEEEvT_T0_DpT1_,(.L_x_7501 - _ZN2at6native55_GLOBAL__N__de093ff9_22_ForeachBinaryOpList_cu_a911ec4325multi_tensor_apply_kernelINS1_18TensorListMetadataILi2EEENS1_11CopyFunctorIN3c1011Float8_e5m2ENS6_13Float8_e4m3fnELi2ELi1ELi1EEEJNS0_4CopyIS7_S8_EEEEEvT_T0_DpT1_)
        .other          _ZN2at6native55_GLOBAL__N__de093ff9_22_ForeachBinaryOpList_cu_a911ec4325multi_tensor_apply_kernelINS1_18TensorListMetadataILi2EEENS1_11CopyFunctorIN3c1011Float8_e5m2ENS6_13Float8_e4m3fnELi2ELi1ELi1EEEJNS0_4CopyIS7_S8_EEEEEvT_T0_DpT1_,@"STO_CUDA_ENTRY STV_DEFAULT"
_ZN2at6native55_GLOBAL__N__de093ff9_22_ForeachBinaryOpList_cu_a911ec4325multi_tensor_apply_kernelINS1_18TensorListMetadataILi2EEENS1_11CopyFunctorIN3c1011Float8_e5m2ENS6_13Float8_e4m3fnELi2ELi1ELi1EEEJNS0_4CopyIS7_S8_EEEEEvT_T0_DpT1_:
        /* <DEDUP_REMOVED lines=49> */
.L_x_666:
[C---:B------:R-:W-:Y:S02]  /*0310*/  ISETP.GE.U32.AND P0, PT, R0.reuse, UR26, PT ;  /* 0x0000001a00007c0c */ /* 0x040fe4000bf06070 */
[----:B------:R-:W-:Y:S02]  /*0320*/  IADD3 R5, P2, PT, R0, UR18, RZ ;  /* 0x0000001200057c10 */ /* 0x000fe4000ff5e0ff */
[----:B------:R-:W-:Y:S02]  /*0330*/  ISETP.GE.U32.AND.EX P0, PT, R3, UR27, PT, P0 ;  /* 0x0000001b03007c0c */ /* 0x000fe4000bf06100 */
[----:B------:R-:W-:Y:S01]  /*0340*/  ISETP.GE.U32.AND P1, PT, R5, UR26, PT ;  /* 0x0000001a05007c0c */ /* 0x000fe2000bf26070 */
[----:B------:R-:W-:-:S05]  /*0350*/  IMAD.X R5, RZ, RZ, R3, P2 ;  /* 0x000000ffff057224 */ /* 0x000fca00010e0603 */
[----:B------:R-:W-:-:S05]  /*0360*/  ISETP.GE.U32.AND.EX P1, PT, R5, UR27, PT, P1 ;  /* 0x0000001b05007c0c */ /* 0x000fca000bf26110 */
[----:B------:R-:W-:-:S04]  /*0370*/  @!P0 IADD3 R6, P2, PT, R0, UR31, RZ ;  /* 0x0000001f00068c10 */ /* 0x000fc8000ff5e0ff */
[----:B------:R-:W-:-:S05]  /*0380*/  @!P0 IADD3.X R7, PT, PT, R3, UR32, RZ, P2, !PT ;  /* 0x0000002003078c10 */ /* 0x000fca00097fe4ff */
[----:B------:R0:W2:Y:S01]  /*0390*/  @!P0 LDG.E.U8 R15, desc[UR16][R6.64] ;  /* 0x00000010060f8981 */ /* 0x0000a2000c1e1100 */
[----:B------:R-:W-:-:S04]  /*03a0*/  @!P1 IADD3 R8, P2, PT, R0, UR8, RZ ;  /* 0x0000000800089c10 */ /* 0x000fc8000ff5e0ff */
[----:B------:R-:W-:-:S05]  /*03b0*/  @!P1 IADD3.X R9, PT, PT, R3, UR7, RZ, P2, !PT ;  /* 0x0000000703099c10 */ /* 0x000fca00097fe4ff */
[----:B------:R1:W3:Y:S01]  /*03c0*/  @!P1 LDG.E.U8 R2, desc[UR16][R8.64] ;  /* 0x0000001008029981 */ /* 0x0002e2000c1e1100 */
[----:B------:R-:W-:Y:S01]  /*03d0*/  IMAD.U32 R5, RZ, RZ, UR18 ;  /* 0x00000012ff057e24 */ /* 0x000fe2000f8e00ff */
[----:B------:R-:W-:Y:S01]  /*03e0*/  UMOV UR6, URZ ;  /* 0x000000ff00067c82 */ /* 0x000fe20008000000 */
[----:B------:R-:W-:Y:S02]  /*03f0*/  IMAD.U32 R11, RZ, RZ, UR18 ;  /* 0x00000012ff0b7e24 */ /* 0x000fe4000f8e00ff */
[----:B0-----:R-:W-:Y:S01]  /*0400*/  IMAD.MOV.U32 R6, RZ, RZ, R0 ;  /* 0x000000ffff067224 */ /* 0x001fe200078e0000 */
[----:B------:R-:W-:Y:S01]  /*0410*/  LEA R5, P3, R5, R0, 0x1 ;  /* 0x0000000005057211 */ /* 0x000fe200078608ff */
[----:B------:R-:W-:Y:S02]  /*0420*/  IMAD.MOV.U32 R7, RZ, RZ, R3 ;  /* 0x000000ffff077224 */ /* 0x000fe400078e0003 */
[----:B------:R-:W-:Y:S01]  /*0430*/  IMAD.U32 R12, RZ, RZ, UR18 ;  /* 0x00000012ff0c7e24 */ /* 0x000fe2000f8e00ff */
[----:B------:R-:W-:Y:S01]  /*0440*/  ISETP.GE.U32.AND P2, PT, R5, UR26, PT ;  /* 0x0000001a05007c0c */ /* 0x000fe2000bf46070 */
[----:B------:R-:W-:-:S03]  /*0450*/  IMAD.WIDE.U32 R10, R11, 0x3, R6 ;  /* 0x000000030b0a7825 */ /* 0x000fc600078e0006 */
[----:B------:R-:W-:Y:S02]  /*0460*/  LEA.HI.X R5, R12, R3, RZ, 0x1, P3 ;  /* 0x000000030c057211 */ /* 0x000fe400018f0cff */
[----:B------:R-:W-:Y:S01]  /*0470*/  ISETP.GE.U32.AND P3, PT, R10, UR26, PT ;  /* 0x0000001a0a007c0c */ /* 0x000fe2000bf66070 */
[----:B------:R-:W-:Y:S01]  /*0480*/  VIADD R10, R11, UR6 ;  /* 0x000000060b0a7c36 */ /* 0x000fe20008000000 */
[----:B------:R-:W-:-:S04]  /*0490*/  ISETP.GE.U32.AND.EX P2, PT, R5, UR27, PT, P2 ;  /* 0x0000001b05007c0c */ /* 0x000fc8000bf46120 */
[----:B------:R-:W-:Y:S01]  /*04a0*/  ISETP.GE.U32.AND.EX P3, PT, R10, UR27, PT, P3 ;  /* 0x0000001b0a007c0c */ /* 0x000fe2000bf66130 */
[----:B------:R-:W-:-:S08]  /*04b0*/  IMAD.MOV.U32 R5, RZ, RZ, 0x1f ;  /* 0x0000001fff057424 */ /* 0x000fd000078e00ff */
[----:B-1----:R-:W-:-:S04]  /*04c0*/  @!P2 IADD3 R8, P4, PT, R0, UR24, RZ ;  /* 0x000000180008ac10 */ /* 0x002fc8000ff9e0ff */
[----:B------:R-:W-:Y:S02]  /*04d0*/  @!P3 IADD3 R10, P5, PT, R0, UR21, RZ ;  /* 0x00000015000abc10 */ /* 0x000fe4000ffbe0ff */
[C---:B------:R-:W-:Y:S02]  /*04e0*/  @!P2 IADD3.X R9, PT, PT, R3.reuse, UR25, RZ, P4, !PT ;  /* 0x000000190309ac10 */ /* 0x040fe4000a7fe4ff */
[----:B------:R-:W-:-:S03]  /*04f0*/  @!P3 IADD3.X R11, PT, PT, R3, UR22, RZ, P5, !PT ;  /* 0x00000016030bbc10 */ /* 0x000fc6000affe4ff */
[----:B------:R-:W5:Y:S04]  /*0500*/  @!P2 LDG.E.U8 R14, desc[UR16][R8.64] ;  /* 0x00000010080ea981 */ /* 0x000f68000c1e1100 */
[----:B------:R0:W5:Y:S01]  /*0510*/  @!P3 LDG.E.U8 R4, desc[UR16][R10.64] ;  /* 0x000000100a04b981 */ /* 0x000162000c1e1100 */
[----:B------:R-:W-:Y:S01]  /*0520*/  BSSY.RECONVERGENT B0, `(.L_x_655) ;  /* 0x000002d000007945 */ /* 0x000fe20003800200 */
[----:B--2---:R-:W-:-:S05]  /*0530*/  IMAD.SHL.U32 R7, R15, 0x1000000, RZ ;  /* 0x010000000f077824 */ /* 0x004fca00078e00ff */
[C---:B------:R-:W-:Y:S02]  /*0540*/  LOP3.LUT R12, R7.reuse, 0x7f000000, RZ, 0xc0, !PT ;  /* 0x7f000000070c7812 */ /* 0x040fe400078ec0ff */
[----:B------:R-:W-:Y:S02]  /*0550*/  LOP3.LUT P4, RZ, R7, 0x7f000000, RZ, 0xc0, !PT ;  /* 0x7f00000007ff7812 */ /* 0x000fe4000788c0ff */
[----:B------:R-:W1:Y:S01]  /*0560*/  FLO.U32 R13, R12 ;  /* 0x0000000c000d7300 */ /* 0x000e6200000e0000 */
[----:B---3--:R-:W-:-:S05]  /*0570*/  IMAD.SHL.U32 R6, R2, 0x1000000, RZ ;  /* 0x0100000002067824 */ /* 0x008fca00078e00ff */
[----:B------:R-:W-:-:S04]  /*0580*/  LOP3.LUT R16, R6, 0x7f000000, RZ, 0xc0, !PT ;  /* 0x7f00000006107812 */ /* 0x000fc800078ec0ff */
[----:B------:R-:W0:Y:S01]  /*0590*/  FLO.U32 R17, R16 ;  /* 0x0000001000117300 */ /* 0x000e2200000e0000 */
[----:B-1----:R-:W-:-:S05]  /*05a0*/  IMAD.MOV R18, RZ, RZ, -R13 ;  /* 0x000000ffff127224 */ /* 0x002fca00078e0a0d */
[----:B------:R-:W-:-:S05]  /*05b0*/  VIADDMNMX.U32 R13, R18, R5, 0x4, !PT ;  /* 0x00000004120d7446 */ /* 0x000fca0007800005 */
[----:B------:R-:W-:Y:S02]  /*05c0*/  VIADD R13, R13, 0xfffffffc ;  /* 0xfffffffc0d0d7836 */ /* 0x000fe40000000000 */
[----:B0-----:R-:W-:-:S03]  /*05d0*/  IMAD.MOV R10, RZ, RZ, -R17 ;  /* 0x000000ffff0a7224 */ /* 0x001fc600078e0a11 */
[----:B------:R-:W-:Y:S01]  /*05e0*/  SHF.L.U32 R8, R12, R13, RZ ;  /* 0x0000000d0c087219 */ /* 0x000fe200000006ff */
[----:B------:R-:W-:Y:S01]  /*05f0*/  IMAD.SHL.U32 R13, R13, 0x800000, RZ ;  /* 0x008000000d0d7824 */ /* 0x000fe200078e00ff */
[----:B------:R-:W-:Y:S01]  /*0600*/  VIADDMNMX.U32 R9, R10, R5, 0x4, !PT ;  /* 0x000000040a097446 */ /* 0x000fe20007800005 */
[----:B------:R-:W-:-:S03]  /*0610*/  VIADD R12, R12, 0x1000000 ;  /* 0x010000000c0c7836 */ /* 0x000fc60000000000 */
[----:B------:R-:W-:Y:S01]  /*0620*/  LEA.HI R8, R8, -R13, RZ, 0x1c ;  /* 0x8000000d08087211 */ /* 0x000fe200078fe0ff */
[----:B------:R-:W-:Y:S01]  /*0630*/  VIADD R11, R9, 0xfffffffc ;  /* 0xfffffffc090b7836 */ /* 0x000fe20000000000 */
[----:B------:R-:W-:-:S03]  /*0640*/  SHF.R.S32.HI R12, RZ, 0x8, R12 ;  /* 0x00000008ff0c7819 */ /* 0x000fc6000001140c */
[----:B------:R-:W-:Y:S01]  /*0650*/  VIADD R9, R8, 0x3c000000 ;  /* 0x3c00000008097836 */ /* 0x000fe20000000000 */
[C---:B------:R-:W-:Y:S01]  /*0660*/  SHF.L.U32 R8, R16.reuse, R11, RZ ;  /* 0x0000000b10087219 */ /* 0x040fe200000006ff */
[----:B------:R-:W-:Y:S02]  /*0670*/  IMAD.SHL.U32 R11, R11, 0x800000, RZ ;  /* 0x008000000b0b7824 */ /* 0x000fe400078e00ff */
[----:B------:R-:W-:Y:S01]  /*0680*/  VIADD R16, R16, 0x1000000 ;  /* 0x0100000010107836 */ /* 0x000fe20000000000 */
[----:B------:R-:W-:Y:S02]  /*0690*/  LOP3.LUT R9, R9, 0x7f800000, R12, 0xf8, !PT ;  /* 0x7f80000009097812 */ /* 0x000fe400078ef80c */
[----:B------:R-:W-:Y:S02]  /*06a0*/  LEA.HI R8, R8, -R11, RZ, 0x1c ;  /* 0x8000000b08087211 */ /* 0x000fe400078fe0ff */
[----:B------:R-:W-:Y:S02]  /*06b0*/  SEL R12, R9, RZ, P4 ;  /* 0x000000ff090c7207 */ /* 0x000fe40002000000 */
[----:B------:R-:W-:Y:S01]  /*06c0*/  SHF.R.S32.HI R16, RZ, 0x8, R16 ;  /* 0x00000008ff107819 */ /* 0x000fe20000011410 */
[----:B------:R-:W-:Y:S01]  /*06d0*/  VIADD R9, R8, 0x3c000000 ;  /* 0x3c00000008097836 */ /* 0x000fe20000000000 */
[----:B------:R-:W-:-:S02]  /*06e0*/  ISETP.GE.U32.AND P5, PT, R12, 0x47800000, PT ;  /* 0x478000000c00780c */ /* 0x000fc40003fa6070 */
[----:B------:R-:W-:Y:S02]  /*06f0*/  LOP3.LUT P4, RZ, R6, 0x7f000000, RZ, 0xc0, !PT ;  /* 0x7f00000006ff7812 */ /* 0x000fe4000788c0ff */
[----:B------:R-:W-:-:S04]  /*0700*/  LOP3.LUT R9, R9, 0x7f800000, R16, 0xf8, !PT ;  /* 0x7f80000009097812 */ /* 0x000fc800078ef810 */
[----:B------:R-:W-:Y:S02]  /*0710*/  SEL R11, R9, RZ, P4 ;  /* 0x000000ff090b7207 */ /* 0x000fe40002000000 */
[C---:B------:R-:W-:Y:S02]  /*0720*/  LOP3.LUT R9, R12.reuse, 0x80000000, R7, 0xf8, !PT ;  /* 0x800000000c097812 */ /* 0x040fe400078ef807 */
[----:B------:R-:W-:Y:S01]  /*0730*/  ISETP.GT.U32.AND P4, PT, R11, 0x477fffff, PT ;  /* 0x477fffff0b00780c */ /* 0x000fe20003f84070 */
[----:B------:R-:W-:Y:S01]  /*0740*/  @P5 IMAD.MOV.U32 R7, RZ, RZ, 0x7f ;  /* 0x0000007fff075424 */ /* 0x000fe200078e00ff */
[----:B------:R-:W-:Y:S02]  /*0750*/  @P5 ISETP.GT.U32.AND P6, PT, R12, 0x7f800000, PT ;  /* 0x7f8000000c00580c */ /* 0x000fe40003fc4070 */
[----:B------:R-:W-:Y:S02]  /*0760*/  SHF.R.U32.HI R10, RZ, 0x18, R9 ;  /* 0x00000018ff0a7819 */ /* 0x000fe40000011609 */
        /* <DEDUP_REMOVED lines=8> */
.L_x_656:
[----:B------:R-:W-:Y:S05]  /*07f0*/  BSYNC.RECONVERGENT B0 ;  /* 0x0000000000007941 */ /* 0x000fea0003800200 */
.L_x_655:
[----:B------:R-:W-:Y:S01]  /*0800*/  BSSY.RECONVERGENT B0, `(.L_x_657) ;  /* 0x000000e000007945 */ /* 0x000fe20003800200 */
[----:B------:R-:W-:Y:S02]  /*0810*/  LOP3.LUT R7, R7, 0x80, R10, 0xf8, !PT ;  /* 0x0000008007077812 */ /* 0x000fe400078ef80a */
[----:B------:R-:W-:Y:S01]  /*0820*/  LOP3.LUT R13, R11, 0x80000000, R6, 0xf8, !PT ;  /* 0x800000000b0d7812 */ /* 0x000fe200078ef806 */
[----:B------:R-:W-:Y:S06]  /*0830*/  @P4 BRA `(.L_x_658) ;  /* 0x00000000001c4947 */ /* 0x000fec0003800000 */
[----:B------:R-:W-:-:S13]  /*0840*/  ISETP.GE.U32.AND P4, PT, R11, 0x38800000, PT ;  /* 0x388000000b00780c */ /* 0x000fda0003f86070 */
[----:B------:R-:W-:-:S04]  /*0850*/  @P4 SHF.R.U32.HI R6, RZ, 0x15, R11 ;  /* 0x00000015ff064819 */ /* 0x000fc8000001160b */
[----:B------:R-:W-:-:S04]  /*0860*/  @P4 LOP3.LUT R6, R6, 0x1, RZ, 0xc0, !PT ;  /* 0x0000000106064812 */ /* 0x000fc800078ec0ff */
[----:B------:R-:W-:-:S04]  /*0870*/  @P4 IADD3 R6, PT, PT, R13, 0x80fffff, R6 ;  /* 0x080fffff0d064810 */ /* 0x000fc80007ffe006 */
[----:B------:R-:W-:Y:S01]  /*0880*/  @P4 SHF.R.U32.HI R6, RZ, 0x15, R6 ;  /* 0x00000015ff064819 */ /* 0x000fe20000011606 */
[----:B------:R-:W-:Y:S01]  /*0890*/  @!P4 FADD.FTZ R6, R11, 128 ;  /* 0x430000000b06c421 */ /* 0x000fe20000010000 */
[----:B------:R-:W-:Y:S06]  /*08a0*/  BRA `(.L_x_659) ;  /* 0x00000000000c7947 */ /* 0x000fec0003800000 */
.L_x_658:
[----:B------:R-:W-:Y:S01]  /*08b0*/  IMAD.MOV.U32 R6, RZ, RZ, 0x7f ;  /* 0x0000007fff067424 */ /* 0x000fe200078e00ff */
[----:B------:R-:W-:-:S04]  /*08c0*/  ISETP.GT.U32.AND P4, PT, R11, 0x7f800000, PT ;  /* 0x7f8000000b00780c */ /* 0x000fc80003f84070 */
[----:B------:R-:W-:-:S09]  /*08d0*/  SEL R6, R6, 0x7c, P4 ;  /* 0x0000007c06067807 */ /* 0x000fd20002000000 */
.L_x_659:
[----:B------:R-:W-:Y:S05]  /*08e0*/  BSYNC.RECONVERGENT B0 ;  /* 0x0000000000007941 */ /* 0x000fea0003800200 */
.L_x_657:
        /* <DEDUP_REMOVED lines=10> */
[----:B------:R-:W-:Y:S01]  /*0990*/  VIADD R10, R9, 0x1000000 ;  /* 0x01000000090a7836 */ /* 0x000fe20000000000 */
[----:B------:R-:W-:Y:S02]  /*09a0*/  SHF.R.U32.HI R9, RZ, 0x18, R13 ;  /* 0x00000018ff097819 */ /* 0x000fe4000001160d */
[----:B------:R-:W-:Y:S02]  /*09b0*/  LEA.HI R11, R11, -R12, RZ, 0x1c ;  /* 0x8000000c0b0b7211 */ /* 0x000fe400078fe0ff */
[----:B------:R-:W-:Y:S02]  /*09c0*/  SHF.R.S32.HI R10, RZ, 0x8, R10 ;  /* 0x00000008ff0a7819 */ /* 0x000fe4000001140a */
[----:B------:R-:W-:Y:S01]  /*09d0*/  LOP3.LUT R6, R6, 0x80, R9, 0xf8, !PT ;  /* 0x0000008006067812 */ /* 0x000fe200078ef809 */
[----:B------:R-:W-:-:S05]  /*09e0*/  VIADD R11, R11, 0x3c000000 ;  /* 0x3c0000000b0b7836 */ /* 0x000fca0000000000 */
[----:B------:R-:W-:-:S04]  /*09f0*/  LOP3.LUT R10, R11, 0x7f800000, R10, 0xf8, !PT ;  /* 0x7f8000000b0a7812 */ /* 0x000fc800078ef80a */
[----:B------:R-:W-:-:S04]  /*0a00*/  SEL R11, R10, RZ, P4 ;  /* 0x000000ff0a0b7207 */ /* 0x000fc80002000000 */
[C---:B------:R-:W-:Y:S02]  /*0a10*/  ISETP.GT.U32.AND P4, PT, R11.reuse, 0x477fffff, PT ;  /* 0x477fffff0b00780c */ /* 0x040fe40003f84070 */
[----:B------:R-:W-:-:S11]  /*0a20*/  LOP3.LUT R8, R11, 0x80000000, R8, 0xf8, !PT ;  /* 0x800000000b087812 */ /* 0x000fd600078ef808 */
        /* <DEDUP_REMOVED lines=8> */
.L_x_661:
[----:B------:R-:W-:Y:S01]  /*0ab0*/  IMAD.MOV.U32 R9, RZ, RZ, 0x7f ;  /* 0x0000007fff097424 */ /* 0x000fe200078e00ff */
[----:B------:R-:W-:-:S04]  /*0ac0*/  ISETP.GT.U32.AND P4, PT, R11, 0x7f800000, PT ;  /* 0x7f8000000b00780c */ /* 0x000fc80003f84070 */
[----:B------:R-:W-:-:S09]  /*0ad0*/  SEL R9, R9, 0x7c, P4 ;  /* 0x0000007c09097807 */ /* 0x000fd20002000000 */
.L_x_662:
[----:B------:R-:W-:Y:S05]  /*0ae0*/  BSYNC.RECONVERGENT B0 ;  /* 0x0000000000007941 */ /* 0x000fea0003800200 */
.L_x_660:
[----:B------:R-:W-:Y:S01]  /*0af0*/  IMAD.SHL.U32 R10, R4, 0x1000000, RZ ;  /* 0x01000000040a7824 */ /* 0x000fe200078e00ff */
[----:B------:R-:W-:Y:S01]  /*0b00*/  SHF.R.U32.HI R8, RZ, 0x18, R8 ;  /* 0x00000018ff087819 */ /* 0x000fe20000011608 */
[----:B------:R-:W-:Y:S03]  /*0b10*/  BSSY.RECONVERGENT B0, `(.L_x_663) ;  /* 0x000001d000007945 */ /* 0x000fe60003800200 */
[C---:B------:R-:W-:Y:S02]  /*0b20*/  LOP3.LUT R11, R10.reuse, 0x7f000000, RZ, 0xc0, !PT ;  /* 0x7f0000000a0b7812 */ /* 0x040fe400078ec0ff */
[----:B------:R-:W-:Y:S02]  /*0b30*/  LOP3.LUT P4, RZ, R10, 0x7f000000, RZ, 0xc0, !PT ;  /* 0x7f0000000aff7812 */ /* 0x000fe4000788c0ff */
[----:B------:R-:W0:Y:S01]  /*0b40*/  FLO.U32 R12, R11 ;  /* 0x0000000b000c7300 */ /* 0x000e2200000e0000 */
[----:B------:R-:W-:Y:S01]  /*0b50*/  LOP3.LUT R19, R9, 0x80, R8, 0xf8, !PT ;  /* 0x0000008009137812 */ /* 0x000fe200078ef808 */
        /* <DEDUP_REMOVED lines=21> */
.L_x_664:
[----:B------:R-:W-:Y:S01]  /*0cb0*/  IMAD.MOV.U32 R5, RZ, RZ, 0x7f ;  /* 0x0000007fff057424 */ /* 0x000fe200078e00ff */
[----:B------:R-:W-:-:S04]  /*0cc0*/  ISETP.GT.U32.AND P4, PT, R11, 0x7f800000, PT ;  /* 0x7f8000000b00780c */ /* 0x000fc80003f84070 */
[----:B------:R-:W-:-:S09]  /*0cd0*/  SEL R5, R5, 0x7c, P4 ;  /* 0x0000007c05057807 */ /* 0x000fd20002000000 */
.L_x_665:
[----:B------:R-:W-:Y:S05]  /*0ce0*/  BSYNC.RECONVERGENT B0 ;  /* 0x0000000000007941 */ /* 0x000fea0003800200 */
.L_x_663:
        /* <DEDUP_REMOVED lines=24> */
.L_x_654:
[----:B------:R-:W0:Y:S02]  /*0e70*/  S2R R0, SR_TID.X ;  /* 0x0000000000007919 */ /* 0x000e240000002100 */
[----:B0-----:R-:W-:-:S03]  /*0e80*/  IMAD.WIDE.U32 R2, R0, 0x4, RZ ;  /* 0x0000000400027825 */ /* 0x001fc600078e00ff */
[----:B------:R-:W-:-:S04]  /*0e90*/  ISETP.GE.U32.AND P0, PT, R2, UR28, PT ;  /* 0x0000001c02007c0c */ /* 0x000fc8000bf06070 */
[----:B------:R-:W-:-:S13]  /*0ea0*/  ISETP.GE.AND.EX P0, PT, R3, UR15, PT, P0 ;  /* 0x0000000f03007c0c */ /* 0x000fda000bf06300 */
[----:B------:R-:W-:Y:S05]  /*0eb0*/  @P0 EXIT ;  /* 0x000000000000094d */ /* 0x000fea0003800000 */
[----:B------:R-:W-:Y:S01]  /*0ec0*/  IMAD.MOV.U32 R3, RZ, RZ, RZ ;  /* 0x000000ffff037224 */ /* 0x000fe200078e00ff */
[----:B------:R-:W0:Y:S06]  /*0ed0*/  LDCU UR4, c[0x0][0x360] ;  /* 0x00006c00ff0477ac */ /* 0x000e2c0008000800 */
.L_x_678:
        /* <DEDUP_REMOVED lines=9> */
[----:B------:R-:W-:Y:S02]  /*0f70*/  IMAD.SHL.U32 R7, R7, 0x1000000, RZ ;  /* 0x0100000007077824 */ /* 0x000fe400078e00ff */
[----:B------:R-:W-:-:S03]  /*0f80*/  IMAD.SHL.U32 R6, R6, 0x1000000, RZ ;  /* 0x0100000006067824 */ /* 0x000fc600078e00ff */
[C---:B------:R-:W-:Y:S02]  /*0f90*/  LOP3.LUT R10, R7.reuse, 0x7f000000, RZ, 0xc0, !PT ;  /* 0x7f000000070a7812 */ /* 0x040fe400078ec0ff */
[----:B------:R-:W-:Y:S02]  /*0fa0*/  LOP3.LUT R13, R6, 0x7f000000, RZ, 0xc0, !PT ;  /* 0x7f000000060d7812 */ /* 0x000fe400078ec0ff */
[----:B------:R-:W1:Y:S01]  /*0fb0*/  FLO.U32 R11, R10 ;  /* 0x0000000a000b7300 */ /* 0x000e6200000e0000 */
[----:B------:R-:W-:-:S07]  /*0fc0*/  LOP3.LUT P0, RZ, R7, 0x7f000000, RZ, 0xc0, !PT ;  /* 0x7f00000007ff7812 */ /* 0x000fce000780c0ff */
[----:B------:R-:W2:Y:S01]  /*0fd0*/  FLO.U32 R14, R13 ;  /* 0x0000000d000e7300 */ /* 0x000ea200000e0000 */
[----:B-1----:R-:W-:-:S05]  /*0fe0*/  IMAD.MOV R16, RZ, RZ, -R11 ;  /* 0x000000ffff107224 */ /* 0x002fca00078e0a0b */
[----:B------:R-:W-:Y:S01]  /*0ff0*/  VIADDMNMX.U32 R8, R16, R5, 0x4, !PT ;  /* 0x0000000410087446 */ /* 0x000fe20007800005 */
[----:B--2---:R-:W-:-:S04]  /*1000*/  IMAD.MOV R14, RZ, RZ, -R14 ;  /* 0x000000ffff0e7224 */ /* 0x004fc800078e0a0e */
[----:B------:R-:W-:Y:S01]  /*1010*/  VIADD R9, R8, 0xfffffffc ;  /* 0xfffffffc08097836 */ /* 0x000fe20000000000 */
[----:B------:R-:W-:-:S04]  /*1020*/  VIADDMNMX.U32 R11, R14, R5, 0x4, !PT ;  /* 0x000000040e0b7446 */ /* 0x000fc80007800005 */
[C---:B------:R-:W-:Y:S01]  /*1030*/  SHF.L.U32 R8, R10.reuse, R9, RZ ;  /* 0x000000090a087219 */ /* 0x040fe200000006ff */
[----:B------:R-:W-:Y:S02]  /*1040*/  IMAD.SHL.U32 R9, R9, 0x800000, RZ ;  /* 0x0080000009097824 */ /* 0x000fe400078e00ff */
[----:B------:R-:W-:Y:S02]  /*1050*/  VIADD R10, R10, 0x1000000 ;  /* 0x010000000a0a7836 */ /* 0x000fe40000000000 */
[----:B------:R-:W-:Y:S01]  /*1060*/  VIADD R14, R11, 0xfffffffc ;  /* 0xfffffffc0b0e7836 */ /* 0x000fe20000000000 */
[----:B------:R-:W-:Y:S02]  /*1070*/  LEA.HI R8, R8, -R9, RZ, 0x1c ;  /* 0x8000000908087211 */ /* 0x000fe400078fe0ff */
[----:B------:R-:W-:Y:S01]  /*1080*/  SHF.R.S32.HI R10, RZ, 0x8, R10 ;  /* 0x00000008ff0a7819 */ /* 0x000fe2000001140a */
[----:B------:R-:W-:Y:S02]  /*1090*/  IMAD.SHL.U32 R11, R14, 0x800000, RZ ;  /* 0x008000000e0b7824 */ /* 0x000fe400078e00ff */
[----:B------:R-:W-:Y:S01]  /*10a0*/  VIADD R9, R8, 0x3c000000 ;  /* 0x3c00000008097836 */ /* 0x000fe20000000000 */
[C---:B------:R-:W-:Y:S01]  /*10b0*/  SHF.L.U32 R8, R13.reuse, R14, RZ ;  /* 0x0000000e0d087219 */ /* 0x040fe200000006ff */
[----:B------:R-:W-:-:S03]  /*10c0*/  VIADD R13, R13, 0x1000000 ;  /* 0x010000000d0d7836 */ /* 0x000fc60000000000 */
[----:B------:R-:W-:Y:S02]  /*10d0*/  LOP3.LUT R9, R9, 0x7f800000, R10, 0xf8, !PT ;  /* 0x7f80000009097812 */ /* 0x000fe400078ef80a */
[----:B------:R-:W-:Y:S02]  /*10e0*/  LEA.HI R8, R8, -R11, RZ, 0x1c ;  /* 0x8000000b08087211 */ /* 0x000fe400078fe0ff */
[----:B------:R-:W-:Y:S02]  /*10f0*/  SEL R10, R9, RZ, P0 ;  /* 0x000000ff090a7207 */ /* 0x000fe40000000000 */
[----:B------:R-:W-:Y:S01]  /*1100*/  SHF.R.S32.HI R13, RZ, 0x8, R13 ;  /* 0x00000008ff0d7819 */ /* 0x000fe2000001140d */
[----:B------:R-:W-:Y:S01]  /*1110*/  VIADD R8, R8, 0x3c000000 ;  /* 0x3c00000008087836 */ /* 0x000fe20000000000 */
[----:B------:R-:W-:Y:S02]  /*1120*/  ISETP.GE.U32.AND P1, PT, R10, 0x47800000, PT ;  /* 0x478000000a00780c */ /* 0x000fe40003f26070 */
[----:B------:R-:W-:-:S02]  /*1130*/  LOP3.LUT P0, RZ, R6, 0x7f000000, RZ, 0xc0, !PT ;  /* 0x7f00000006ff7812 */ /* 0x000fc4000780c0ff */
[----:B------:R-:W-:Y:S02]  /*1140*/  LOP3.LUT R8, R8, 0x7f800000, R13, 0xf8, !PT ;  /* 0x7f80000008087812 */ /* 0x000fe400078ef80d */
[----:B------:R-:W-:Y:S02]  /*1150*/  LOP3.LUT R14, R10, 0x80000000, R7, 0xf8, !PT ;  /* 0x800000000a0e7812 */ /* 0x000fe400078ef807 */
[----:B------:R-:W-:Y:S02]  /*1160*/  SEL R11, R8, RZ, P0 ;  /* 0x000000ff080b7207 */ /* 0x000fe40000000000 */
[----:B------:R-:W-:Y:S02]  /*1170*/  SHF.R.U32.HI R9, RZ, 0x18, R14 ;  /* 0x00000018ff097819 */ /* 0x000fe4000001160e */
[----:B------:R-:W-:Y:S01]  /*1180*/  ISETP.GT.U32.AND P2, PT, R11, 0x477fffff, PT ;  /* 0x477fffff0b00780c */ /* 0x000fe20003f44070 */
[----:B------:R-:W-:Y:S01]  /*1190*/  @P1 IMAD.MOV.U32 R8, RZ, RZ, 0x7f ;  /* 0x0000007fff081424 */ /* 0x000fe200078e00ff */
[----:B------:R-:W-:-:S04]  /*11a0*/  @P1 ISETP.GT.U32.AND P0, PT, R10, 0x7f800000, PT ;  /* 0x7f8000000a00180c */ /* 0x000fc80003f04070 */
[----:B------:R-:W-:Y:S01]  /*11b0*/  @P1 SEL R8, R8, 0x7c, P0 ;  /* 0x0000007c08081807 */ /* 0x000fe20000000000 */
[----:B------:R-:W-:Y:S08]  /*11c0*/  @P1 BRA `(.L_x_668) ;  /* 0x0000000000181947 */ /* 0x000ff00003800000 */
[----:B------:R-:W-:-:S13]  /*11d0*/  ISETP.GT.U32.AND P0, PT, R10, 0x387fffff, PT ;  /* 0x387fffff0a00780c */ /* 0x000fda0003f04070 */
[----:B------:R-:W-:Y:S01]  /*11e0*/  @P0 SHF.R.U32.HI R7, RZ, 0x15, R10 ;  /* 0x00000015ff070819 */ /* 0x000fe2000001160a */
[----:B------:R-:W-:-:S03]  /*11f0*/  @!P0 FADD.FTZ R8, R10, 128 ;  /* 0x430000000a088421 */ /* 0x000fc60000010000 */
[----:B------:R-:W-:-:S04]  /*1200*/  @P0 LOP3.LUT R7, R7, 0x1, RZ, 0xc0, !PT ;  /* 0x0000000107070812 */ /* 0x000fc800078ec0ff */
[----:B------:R-:W-:-:S04]  /*1210*/  @P0 IADD3 R7, PT, PT, R14, 0x80fffff, R7 ;  /* 0x080fffff0e070810 */ /* 0x000fc80007ffe007 */
[----:B------:R-:W-:-:S07]  /*1220*/  @P0 SHF.R.U32.HI R8, RZ, 0x15, R7 ;  /* 0x00000015ff080819 */ /* 0x000fce0000011607 */
.L_x_668:
[----:B0-----:R-:W-:Y:S05]  /*1230*/  BSYNC.RECONVERGENT B0 ;  /* 0x0000000000007941 */ /* 0x001fea0003800200 */
.L_x_667:
[----:B------:R-:W-:Y:S01]  /*1240*/  BSSY.RECONVERGENT B0, `(.L_x_669) ;  /* 0x0000010000007945 */ /* 0x000fe20003800200 */
[----:B------:R-:W-:Y:S02]  /*1250*/  PRMT R7, R4, 0x7773, RZ ;  /* 0x0000777304077816 */ /* 0x000fe400000000ff */
[----:B------:R-:W-:Y:S02]  /*1260*/  LOP3.LUT R8, R8, 0x80, R9, 0xf8, !PT ;  /* 0x0000008008087812 */ /* 0x000fe400078ef809 */
[----:B------:R-:W-:Y:S02]  /*1270*/  PRMT R10, R4, 0x7772, RZ ;  /* 0x00007772040a7816 */ /* 0x000fe400000000ff */
        /* <DEDUP_REMOVED lines=9> */
.L_x_670:
[----:B------:R-:W-:Y:S01]  /*1310*/  IMAD.MOV.U32 R9, RZ, RZ, 0x7f ;  /* 0x0000007fff097424 */ /* 0x000fe200078e00ff */
[----:B------:R-:W-:-:S04]  /*1320*/  ISETP.GT.U32.AND P0, PT, R11, 0x7f800000, PT ;  /* 0x7f8000000b00780c */ /* 0x000fc80003f04070 */
[----:B------:R-:W-:-:S09]  /*1330*/  SEL R9, R9, 0x7c, P0 ;  /* 0x0000007c09097807 */ /* 0x000fd20000000000 */
.L_x_671:
[----:B------:R-:W-:Y:S05]  /*1340*/  BSYNC.RECONVERGENT B0 ;  /* 0x0000000000007941 */ /* 0x000fea0003800200 */
.L_x_669:
        /* <DEDUP_REMOVED lines=8> */
[C---:B------:R-:W-:Y:S02]  /*13d0*/  VIADD R10, R4.reuse, 0x1000000 ;  /* 0x01000000040a7836 */ /* 0x040fe40000000000 */
[----:B------:R-:W-:Y:S01]  /*13e0*/  IMAD.SHL.U32 R14, R11, 0x800000, RZ ;  /* 0x008000000b0e7824 */ /* 0x000fe200078e00ff */
[----:B------:R-:W-:Y:S02]  /*13f0*/  SHF.L.U32 R13, R4, R11, RZ ;  /* 0x0000000b040d7219 */ /* 0x000fe400000006ff */
[----:B------:R-:W-:Y:S02]  /*1400*/  SHF.R.S32.HI R10, RZ, 0x8, R10 ;  /* 0x00000008ff0a7819 */ /* 0x000fe4000001140a */
[----:B------:R-:W-:Y:S02]  /*1410*/  LEA.HI R13, R13, -R14, RZ, 0x1c ;  /* 0x8000000e0d0d7211 */ /* 0x000fe400078fe0ff */
[----:B------:R-:W-:-:S03]  /*1420*/  SHF.R.U32.HI R4, RZ, 0x18, R15 ;  /* 0x00000018ff047819 */ /* 0x000fc6000001160f */
[----:B------:R-:W-:Y:S01]  /*1430*/  VIADD R13, R13, 0x3c000000 ;  /* 0x3c0000000d0d7836 */ /* 0x000fe20000000000 */
[----:B------:R-:W-:-:S04]  /*1440*/  LOP3.LUT R9, R9, 0x80, R4, 0xf8, !PT ;  /* 0x0000008009097812 */ /* 0x000fc800078ef804 */
        /* <DEDUP_REMOVED lines=12> */
.L_x_673:
[----:B------:R-:W-:Y:S01]  /*1510*/  IMAD.MOV.U32 R4, RZ, RZ, 0x7f ;  /* 0x0000007fff047424 */ /* 0x000fe200078e00ff */
[----:B------:R-:W-:-:S04]  /*1520*/  ISETP.GT.U32.AND P0, PT, R11, 0x7f800000, PT ;  /* 0x7f8000000b00780c */ /* 0x000fc80003f04070 */
[----:B------:R-:W-:-:S09]  /*1530*/  SEL R4, R4, 0x7c, P0 ;  /* 0x0000007c04047807 */ /* 0x000fd20000000000 */
.L_x_674:
[----:B------:R-:W-:Y:S05]  /*1540*/  BSYNC.RECONVERGENT B0 ;  /* 0x0000000000007941 */ /* 0x000fea0003800200 */
.L_x_672:
        /* <DEDUP_REMOVED lines=15> */
[----:B------:R-:W-:Y:S02]  /*1640*/  SEL R10, R5, RZ, P0 ;  /* 0x000000ff050a7207 */ /* 0x000fe40000000000 */
[----:B------:R-:W-:Y:S02]  /*1650*/  SHF.R.U32.HI R5, RZ, 0x18, R13 ;  /* 0x00000018ff057819 */ /* 0x000fe4000001160d */
[----:B------:R-:W-:Y:S02]  /*1660*/  ISETP.GT.U32.AND P0, PT, R10, 0x477fffff, PT ;  /* 0x477fffff0a00780c */ /* 0x000fe40003f04070 */
[----:B------:R-:W-:Y:S02]  /*1670*/  LOP3.LUT R6, R4, 0x80, R5, 0xf8, !PT ;  /* 0x0000008004067812 */ /* 0x000fe400078ef805 */
[----:B------:R-:W-:-:S09]  /*1680*/  LOP3.LUT R5, R10, 0x80000000, R7, 0xf8, !PT ;  /* 0x800000000a057812 */ /* 0x000fd200078ef807 */
        /* <DEDUP_REMOVED lines=8> */
.L_x_676:
[----:B------:R-:W-:Y:S01]  /*1710*/  IMAD.MOV.U32 R4, RZ, RZ, 0x7f ;  /* 0x0000007fff047424 */ /* 0x000fe200078e00ff */
[----:B------:R-:W-:-:S04]  /*1720*/  ISETP.GT.U32.AND P0, PT, R10, 0x7f800000, PT ;  /* 0x7f8000000a00780c */ /* 0x000fc80003f04070 */
[----:B------:R-:W-:-:S09]  /*1730*/  SEL R4, R4, 0x7c, P0 ;  /* 0x0000007c04047807 */ /* 0x000fd20000000000 */
.L_x_677:
[----:B------:R-:W-:Y:S05]  /*1740*/  BSYNC.RECONVERGENT B0 ;  /* 0x0000000000007941 */ /* 0x000fea0003800200 */
.L_x_675:
[----:B------:R-:W-:Y:S02]  /*1750*/  SHF.R.U32.HI R5, RZ, 0x18, R5 ;  /* 0x00000018ff057819 */ /* 0x000fe40000011605 */
[----:B------:R-:W-:Y:S02]  /*1760*/  PRMT R8, R8, 0x3340, R9 ;  /* 0x0000334008087816 */ /* 0x000fe40000000009 */
[----:B------:R-:W-:Y:S02]  /*1770*/  LOP3.LUT R5, R4, 0x80, R5, 0xf8, !PT ;  /* 0x0000008004057812 */ /* 0x000fe400078ef805 */
[----:B------:R-:W-:Y:S02]  /*1780*/  IADD3 R4, P0, PT, R2, UR29, RZ ;  /* 0x0000001d02047c10 */ /* 0x000fe4000ff1e0ff */
[----:B------:R-:W-:Y:S02]  /*1790*/  PRMT R7, R6, 0x3340, R5 ;  /* 0x0000334006077816 */ /* 0x000fe40000000005 */
[----:B------:R-:W-:-:S02]  /*17a0*/  IADD3.X R5, PT, PT, R12, UR30, RZ, P0, !PT ;  /* 0x0000001e0c057c10 */ /* 0x000fc400087fe4ff */
        /* <DEDUP_REMOVED lines=12> */
.L_x_679:
        /* <DEDUP_REMOVED lines=9> */
.L_x_7501:


//--------------------- .text._ZN2at6native55_GLOBAL__N__de093ff9_22_ForeachBinaryOpList_cu_a911ec4325multi_tensor_apply_kernelINS1_18TensorListMetadataILi2EEENS1_11CopyFunctorIN3c1011Float8_e5m2EbLi2ELi1ELi1EEEJNS0_4CopyIS7_bEEEEEvT_T0_DpT1_ --------------------------
	.section	.text._ZN2at6native55_GLOBAL__N__de093ff9_22_ForeachBinaryOpList_cu_a911ec4325multi_tensor_apply_kernelINS1_18TensorListMetadataILi2EEENS1_11CopyFunctorIN3c1011Float8_e5m2EbLi2ELi1ELi1EEEJNS0_4CopyIS7_bEEEEEvT_T0_DpT1_,"ax",@progbits
	.align	128
.text._ZN2at6native55_GLOBAL__N__de093ff9_22_ForeachBinaryOpList_cu_a911ec4325multi_tensor_apply_kernelINS1_18TensorListMetadataILi2EEENS1_11CopyFunctorIN3c1011Float8_e5m2EbLi2ELi1ELi1EEEJNS0_4CopyIS7_bEEEEEvT_T0_DpT1_:
        .type           _ZN2at6native55_GLOBAL__N__de093ff9_22_ForeachBinaryOpList_cu_a911ec4325multi_tensor_apply_kernelINS1_18TensorListMetadataILi2EEENS1_11CopyFunctorIN3c1011Float8_e5m2EbLi2ELi1ELi1EEEJNS0_4CopyIS7_bEEEEEvT_T0_DpT1_,@function
        .size           _ZN2at6native55_GLOBAL__N__de093ff9_22_ForeachBinaryOpList_cu_a911ec4325multi_tensor_apply_kernelINS1_18TensorListMetadataILi2EEENS1_11CopyFunctorIN3c1011Float8_e5m2EbLi2ELi1ELi1EEEJNS0_4CopyIS7_bEEEEEvT_T0_DpT1_,(.L_x_7502 - _ZN2at6native55_GLOBAL__N__de093ff9_22_ForeachBinaryOpList_cu_a911ec4325multi_tensor_apply_kernelINS1_18TensorListMetadataILi2EEENS1_11CopyFunctorIN3c1011Float8_e5m2EbLi2ELi1ELi1EEEJNS0_4CopyIS7_bEEEEEvT_T0_DpT1_)
        .other          _ZN2at6native55_GLOBAL__N__de093ff9_22_ForeachBinaryOpList_cu_a911ec4325multi_tensor_apply_kernelINS1_18TensorListMetadataILi2EEENS1_11CopyFunctorIN3c1011Float8_e5m2EbLi2ELi1ELi1EEEJNS0_4CopyIS7_bEEEEEvT_T0_DpT1_,@"STO_CUDA_ENTRY STV_DEFAULT"
_ZN2at6native55_GLOBAL__N__de093ff9_22_ForeachBinaryOpList_cu_a911ec4325multi_tensor_apply_kernelINS1_18TensorListMetadataILi2EEENS1_11CopyFunctorIN3c1011Float8_e5m2EbLi2ELi1ELi1EEEJNS0_4CopyIS7_bEEEEEvT_T0_DpT1_:
        /* <DEDUP_REMOVED lines=49> */
.L_x_692:
[C---:B------:R-:W-:Y:S02]  /*0310*/  ISETP.GE.U32.AND P0, PT, R0.reuse, UR26, PT ;  /* 0x0000001a00007c0c */ /* 0x040fe4000bf06070 */
[----:B------:R-:W-:Y:S02]  /*0320*/  IADD3 R7, P2, PT, R0, UR18, RZ ;  /* 0x0000001200077c10 */ /* 0x000fe4000ff5e0ff */
[----:B------:R-:W-:Y:S02]  /*0330*/  ISETP.GE.U32.AND.EX P0, PT, R3, UR27, PT, P0 ;  /* 0x0000001b03007c0c */ /* 0x000fe4000bf06100 */
[----:B------:R-:W-:Y:S01]  /*0340*/  ISETP.GE.U32.AND P1, PT, R7, UR26, PT ;  /* 0x0000001a07007c0c */ /* 0x000fe2000bf26070 */
[----:B------:R-:W-:-:S05]  /*0350*/  IMAD.X R7, RZ, RZ, R3, P2 ;  /* 0x000000ffff077224 */ /* 0x000fca00010e0603 */
[----:B------:R-:W-:-:S05]  /*0360*/  ISETP.GE.U32.AND.EX P1, PT, R7, UR27, PT, P1 ;  /* 0x0000001b07007c0c */ /* 0x000fca000bf26110 */
[----:B------:R-:W-:-:S04]  /*0370*/  @!P0 IADD3 R8, P2, PT, R0, UR31, RZ ;  /* 0x0000001f00088c10 */ /* 0x000fc8000ff5e0ff */
[----:B------:R-:W-:Y:S01]  /*0380*/  @!P0 IADD3.X R9, PT, PT, R3, UR32, RZ, P2, !PT ;  /* 0x0000002003098c10 */ /* 0x000fe200097fe4ff */
[----:B------:R-:W-:-:S04]  /*0390*/  IMAD.U32 R7, RZ, RZ, UR18 ;  /* 0x00000012ff077e24 */ /* 0x000fc8000f8e00ff */
[----:B------:R0:W2:Y:S01]  /*03a0*/  @!P0 LDG.E.U8 R2, desc[UR16][R8.64] ;  /* 0x0000001008028981 */ /* 0x0000a2000c1e1100 */
[----:B------:R-:W-:Y:S01]  /*03b0*/  IMAD.U32 R13, RZ, RZ, UR18 ;  /* 0x00000012ff0d7e24 */ /* 0x000fe2000f8e00ff */
[----:B------:R-:W-:Y:S01]  /*03c0*/  @!P1 IADD3 R10, P2, PT, R0, UR8, RZ ;  /* 0x00000008000a9c10 */ /* 0x000fe2000ff5e0ff */
[----:B------:R-:W-:Y:S01]  /*03d0*/  IMAD.U32 R14, RZ, RZ, UR18 ;  /* 0x00000012ff0e7e24 */ /* 0x000fe2000f8e00ff */
[----:B------:R-:W-:Y:S02]  /*03e0*/  LEA R7, P3, R7, R0, 0x1 ;  /* 0x0000000007077211 */ /* 0x000fe400078608ff */
[----:B------:R-:W-:Y:S01]  /*03f0*/  @!P1 IADD3.X R11, PT, PT, R3, UR7, RZ, P2, !PT ;  /* 0x00000007030b9c10 */ /* 0x000fe200097fe4ff */
[----:B0-----:R-:W-:Y:S02]  /*0400*/  IMAD.MOV.U32 R8, RZ, RZ, R0 ;  /* 0x000000ffff087224 */ /* 0x001fe400078e0000 */
[----:B------:R-:W-:Y:S01]  /*0410*/  IMAD.MOV.U32 R9, RZ, RZ, R3 ;  /* 0x000000ffff097224 */ /* 0x000fe200078e0003 */
[----:B------:R-:W-:Y:S01]  /*0420*/  ISETP.GE.U32.AND P2, PT, R7, UR26, PT ;  /* 0x0000001a07007c0c */ /* 0x000fe2000bf46070 */
[----:B------:R-:W-:Y:S01]  /*0430*/  UMOV UR6, URZ ;  /* 0x000000ff00067c82 */ /* 0x000fe20008000000 */
[----:B------:R2:W3:Y:S01]  /*0440*/  @!P1 LDG.E.U8 R4, desc[UR16][R10.64] ;  /* 0x000000100a049981 */ /* 0x0004e2000c1e1100 */
[----:B------:R-:W-:Y:S01]  /*0450*/  IMAD.WIDE.U32 R12, R13, 0x3, R8 ;  /* 0x000000030d0c7825 */ /* 0x000fe200078e0008 */
[----:B------:R-:W-:-:S02]  /*0460*/  LEA.HI.X R7, R14, R3, RZ, 0x1, P3 ;  /* 0x000000030e077211 */ /* 0x000fc400018f0cff */
[----:B------:R-:W-:Y:S01]  /*0470*/  ISETP.GE.U32.AND P3, PT, R12, UR26, PT ;  /* 0x0000001a0c007c0c */ /* 0x000fe2000bf66070 */
[----:B------:R-:W-:Y:S01]  /*0480*/  VIADD R12, R13, UR6 ;  /* 0x000000060d0c7c36 */ /* 0x000fe20008000000 */
[----:B------:R-:W-:-:S04]  /*0490*/  ISETP.GE.U32.AND.EX P2, PT, R7, UR27, PT, P2 ;  /* 0x0000001b07007c0c */ /* 0x000fc8000bf46120 */
[----:B------:R-:W-:-:S09]  /*04a0*/  ISETP.GE.U32.AND.EX P3, PT, R12, UR27, PT, P3 ;  /* 0x0000001b0c007c0c */ /* 0x000fd2000bf66130 */
[----:B------:R-:W-:-:S04]  /*04b0*/  @!P2 IADD3 R8, P4, PT, R0, UR24, RZ ;  /* 0x000000180008ac10 */ /* 0x000fc8000ff9e0ff */
[----:B------:R-:W-:Y:S02]  /*04c0*/  @!P3 IADD3 R12, P5, PT, R0, UR21, RZ ;  /* 0x00000015000cbc10 */ /* 0x000fe4000ffbe0ff */
[C---:B------:R-:W-:Y:S02]  /*04d0*/  @!P2 IADD3.X R9, PT, PT, R3.reuse, UR25, RZ, P4, !PT ;  /* 0x000000190309ac10 */ /* 0x040fe4000a7fe4ff */
[----:B------:R-:W-:-:S03]  /*04e0*/  @!P3 IADD3.X R13, PT, PT, R3, UR22, RZ, P5, !PT ;  /* 0x00000016030dbc10 */ /* 0x000fc6000affe4ff */
[----:B------:R0:W5:Y:S04]  /*04f0*/  @!P2 LDG.E.U8 R5, desc[UR16][R8.64] ;  /* 0x000000100805a981 */ /* 0x000168000c1e1100 */
[----:B------:R0:W5:Y:S01]  /*0500*/  @!P3 LDG.E.U8 R6, desc[UR16][R12.64] ;  /* 0x000000100c06b981 */ /* 0x000162000c1e1100 */
[----:B------:R-:W-:Y:S01]  /*0510*/  BSSY.RECONVERGENT B0, `(.L_x_681) ;  /* 0x0000012000007945 */ /* 0x000fe20003800200 */
[----:B--2---:R-:W1:Y:S02]  /*0520*/  I2F.S8 R11, R2 ;  /* 0x00000002000b7306 */ /* 0x004e640000001400 */
[----:B-1----:R-:W-:-:S06]  /*0530*/  LOP3.LUT R14, R11, 0x7fffffff, RZ, 0xc0, !PT ;  /* 0x7fffffff0b0e7812 */ /* 0x002fcc00078ec0ff */
[----:B---3--:R-:W1:Y:S01]  /*0540*/  I2F.S8 R17, R4 ;  /* 0x0000000400117306 */ /* 0x008e620000001400 */
[----:B------:R-:W-:Y:S02]  /*0550*/  ISETP.GE.U32.AND P6, PT, R14, 0x47800000, PT ;  /* 0x478000000e00780c */ /* 0x000fe40003fc6070 */
[----:B------:R-:W-:Y:S02]  /*0560*/  SHF.R.U32.HI R10, RZ, 0x18, R11 ;  /* 0x00000018ff0a7819 */ /* 0x000fe4000001160b */
[----:B-1----:R-:W-:-:S09]  /*0570*/  LOP3.LUT R16, R17, 0x7fffffff, RZ, 0xc0, !PT ;  /* 0x7fffffff11107812 */ /* 0x002fd200078ec0ff */
[----:B------:R-:W-:Y:S01]  /*0580*/  @P6 IMAD.MOV.U32 R7, RZ, RZ, 0x7f ;  /* 0x0000007fff076424 */ /* 0x000fe200078e00ff */
[----:B------:R-:W-:Y:S02]  /*0590*/  @P6 ISETP.GT.U32.AND P5, PT, R14, 0x7f800000, PT ;  /* 0x7f8000000e00680c */ /* 0x000fe40003fa4070 */
[----:B------:R-:W-:Y:S02]  /*05a0*/  ISETP.GT.U32.AND P4, PT, R16, 0x477fffff, PT ;  /* 0x477fffff1000780c */ /* 0x000fe40003f84070 */
[----:B------:R-:W-:Y:S01]  /*05b0*/  @P6 SEL R7, R7, 0x7c, P5 ;  /* 0x0000007c07076807 */ /* 0x000fe20002800000 */
[----:B0-----:R-:W-:Y:S10]  /*05c0*/  @P6 BRA `(.L_x_682) ;  /* 0x0000000000186947 */ /* 0x001ff40003800000 */
[----:B------:R-:W-:-:S13]  /*05d0*/  ISETP.GT.U32.AND P5, PT, R14, 0x387fffff, PT ;  /* 0x387fffff0e00780c */ /* 0x000fda0003fa4070 */
[----:B------:R-:W-:-:S04]  /*05e0*/  @P5 SHF.R.U32.HI R7, RZ, 0x15, R11 ;  /* 0x00000015ff075819 */ /* 0x000fc8000001160b */
[----:B------:R-:W-:Y:S01]  /*05f0*/  @P5 LOP3.LUT R8, R7, 0x1, RZ, 0xc0, !PT ;  /* 0x0000000107085812 */ /* 0x000fe200078ec0ff */
[----:B------:R-:W-:-:S03]  /*0600*/  @!P5 FADD.FTZ R7, R14, 128 ;  /* 0x430000000e07d421 */ /* 0x000fc60000010000 */
[----:B------:R-:W-:-:S04]  /*0610*/  @P5 IADD3 R8, PT, PT, R11, 0x80fffff, R8 ;  /* 0x080fffff0b085810 */ /* 0x000fc80007ffe008 */
[----:B------:R-:W-:-:S07]  /*0620*/  @P5 SHF.R.U32.HI R7, RZ, 0x15, R8 ;  /* 0x00000015ff075819 */ /* 0x000fce0000011608 */
.L_x_682:
[----:B------:R-:W-:Y:S05]  /*0630*/  BSYNC.RECONVERGENT B0 ;  /* 0x0000000000007941 */ /* 0x000fea0003800200 */
.L_x_681:
[----:B------:R-:W-:Y:S01]  /*0640*/  BSSY.RECONVERGENT B0, `(.L_x_683) ;  /* 0x000000d000007945 */ /* 0x000fe20003800200 */
[----:B------:R-:W-:-:S03]  /*0650*/  LOP3.LUT R7, R7, 0x80, R10, 0xf8, !PT ;  /* 0x0000008007077812 */ /* 0x000fc600078ef80a */
        /* <DEDUP_REMOVED lines=8> */
.L_x_684:
[----:B------:R-:W-:Y:S01]  /*06e0*/  IMAD.MOV.U32 R15, RZ, RZ, 0x7f ;  /* 0x0000007fff0f7424 */ /* 0x000fe200078e00ff */
[----:B------:R-:W-:-:S04]  /*06f0*/  ISETP.GT.U32.AND P4, PT, R16, 0x7f800000, PT ;  /* 0x7f8000001000780c */ /* 0x000fc80003f84070 */
[----:B------:R-:W-:-:S09]  /*0700*/  SEL R15, R15, 0x7c, P4 ;  /* 0x0000007c0f0f7807 */ /* 0x000fd20002000000 */
.L_x_685:
[----:B------:R-:W-:Y:S05]  /*0710*/  BSYNC.RECONVERGENT B0 ;  /* 0x0000000000007941 */ /* 0x000fea0003800200 */
.L_x_683:
[----:B-----5:R-:W0:Y:S01]  /*0720*/  I2F.S8 R9, R5 ;  /* 0x0000000500097306 */ /* 0x020e220000001400 */
[----:B------:R-:W-:Y:S01]  /*0730*/  SHF.R.U32.HI R8, RZ, 0x18, R17 ;  /* 0x00000018ff087819 */ /* 0x000fe20000011611 */
[----:B------:R-:W-:Y:S03]  /*0740*/  BSSY.RECONVERGENT B0, `(.L_x_686) ;  /* 0x000000f000007945 */ /* 0x000fe60003800200 */
[----:B------:R-:W-:Y:S02]  /*0750*/  LOP3.LUT R15, R15, 0x80, R8, 0xf8, !PT ;  /* 0x000000800f0f7812 */ /* 0x000fe400078ef808 */
[----:B0-----:R-:W-:-:S04]  /*0760*/  LOP3.LUT R10, R9, 0x7fffffff, RZ, 0xc0, !PT ;  /* 0x7fffffff090a7812 */ /* 0x001fc800078ec0ff */
        /* <DEDUP_REMOVED lines=9> */
.L_x_687:
[----:B------:R-:W-:Y:S01]  /*0800*/  IMAD.MOV.U32 R8, RZ, RZ, 0x7f ;  /* 0x0000007fff087424 */ /* 0x000fe200078e00ff */
[----:B------:R-:W-:-:S04]  /*0810*/  ISETP.GT.U32.AND P4, PT, R10, 0x7f800000, PT ;  /* 0x7f8000000a00780c */ /* 0x000fc80003f84070 */
[----:B------:R-:W-:-:S09]  /*0820*/  SEL R8, R8, 0x7c, P4 ;  /* 0x0000007c08087807 */ /* 0x000fd20002000000 */
.L_x_688:
[----:B------:R-:W-:Y:S05]  /*0830*/  BSYNC.RECONVERGENT B0 ;  /* 0x0000000000007941 */ /* 0x000fea0003800200 */
.L_x_686:
[----:B------:R-:W0:Y:S01]  /*0840*/  I2F.S8 R13, R6 ;  /* 0x00000006000d7306 */ /* 0x000e220000001400 */
        /* <DEDUP_REMOVED lines=13> */
.L_x_690:
[----:B------:R-:W-:Y:S01]  /*0920*/  IMAD.MOV.U32 R11, RZ, RZ, 0x7f ;  /* 0x0000007fff0b7424 */ /* 0x000fe200078e00ff */
[----:B------:R-:W-:-:S04]  /*0930*/  ISETP.GT.U32.AND P4, PT, R10, 0x7f800000, PT ;  /* 0x7f8000000a00780c */ /* 0x000fc80003f84070 */
[----:B------:R-:W-:-:S09]  /*0940*/  SEL R11, R11, 0x7c, P4 ;  /* 0x0000007c0b0b7807 */ /* 0x000fd20002000000 */
.L_x_691:
[----:B------:R-:W-:Y:S05]  /*0950*/  BSYNC.RECONVERGENT B0 ;  /* 0x0000000000007941 */ /* 0x000fea0003800200 */
.L_x_689:
[----:B------:R-:W0:Y:S01]  /*0960*/  LDCU UR6, c[0x0][0x360] ;  /* 0x00006c00ff0677ac */ /* 0x000e220008000800 */
[C---:B------:R-:W-:Y:S02]  /*0970*/  @!P0 IADD3 R8, P6, PT, R0.reuse, UR29, RZ ;  /* 0x0000001d00088c10 */ /* 0x040fe4000ffde0ff */
[----:B------:R-:W-:Y:S02]  /*0980*/  SHF.R.U32.HI R14, RZ, 0x18, R13 ;  /* 0x00000018ff0e7819 */ /* 0x000fe4000001160d */
[C---:B------:R-:W-:Y:S02]  /*0990*/  @!P1 IADD3 R10, P5, PT, R0.reuse, UR19, RZ ;  /* 0x00000013000a9c10 */ /* 0x040fe4000ffbe0ff */
[C---:B------:R-:W-:Y:S02]  /*09a0*/  @!P2 IADD3 R12, P4, PT, R0.reuse, UR23, RZ ;  /* 0x00000017000cac10 */ /* 0x040fe4000ff9e0ff */
[----:B------:R-:W-:Y:S02]  /*09b0*/  @!P0 IADD3.X R9, PT, PT, R3, UR30, RZ, P6, !PT ;  /* 0x0000001e03098c10 */ /* 0x000fe4000b7fe4ff */
[----:B------:R-:W-:-:S02]  /*09c0*/  @!P3 IADD3 R16, P6, PT, R0, UR20, RZ ;  /* 0x000000140010bc10 */ /* 0x000fc4000ffde0ff */
[----:B------:R-:W-:Y:S01]  /*09d0*/  LOP3.LUT R21, R11, 0x80, R14, 0xf8, !PT ;  /* 0x000000800b157812 */ /* 0x000fe200078ef80e */
        /* <DEDUP_REMOVED lines=16> */
.L_x_680:
[----:B------:R-:W0:Y:S02]  /*0ae0*/  S2R R3, SR_TID.X ;  /* 0x0000000000037919 */ /* 0x000e240000002100 */
[----:B0-----:R-:W-:-:S03]  /*0af0*/  IMAD.WIDE.U32 R4, R3, 0x4, RZ ;  /* 0x0000000403047825 */ /* 0x001fc600078e00ff */
[----:B------:R-:W-:-:S04]  /*0b00*/  ISETP.GE.U32.AND P0, PT, R4, UR28, PT ;  /* 0x0000001c04007c0c */ /* 0x000fc8000bf06070 */
[----:B------:R-:W-:-:S13]  /*0b10*/  ISETP.GE.AND.EX P0, PT, R5, UR15, PT, P0 ;  /* 0x0000000f05007c0c */ /* 0x000fda000bf06300 */
[----:B------:R-:W-:Y:S05]  /*0b20*/  @P0 EXIT ;  /* 0x000000000000094d */ /* 0x000fea0003800000 */
[----:B------:R-:W-:Y:S01]  /*0b30*/  IMAD.MOV.U32 R0, RZ, RZ, RZ ;  /* 0x000000ffff007224 */ /* 0x000fe200078e00ff */
[----:B------:R-:W0:Y:S06]  /*0b40*/  LDCU UR4, c[0x0][0x360] ;  /* 0x00006c00ff0477ac */ /* 0x000e2c0008000800 */
.L_x_704:
[C---:B------:R-:W-:Y:S01]  /*0b50*/  IMAD.SHL.U32 R2, R3.reuse, 0x4, RZ ;  /* 0x0000000403027824 */ /* 0x040fe200078e00ff */
[----:B------:R-:W-:-:S04]  /*0b60*/  SHF.L.U64.HI R8, R3, 0x2, R0 ;  /* 0x0000000203087819 */ /* 0x000fc80000010200 */
[----:B------:R-:W-:-:S04]  /*0b70*/  IADD3 R4, P0, PT, R2, UR31, RZ ;  /* 0x0000001f02047c10 */ /* 0x000fc8000ff1e0ff */
[----:B------:R-:W-:-:S06]  /*0b80*/  IADD3.X R5, PT, PT, R8, UR32, RZ, P0, !PT ;  /* 0x0000002008057c10 */ /* 0x000fcc00087fe4ff */
[----:B------:R-:W2:Y:S01]  /*0b90*/  LDG.E R5, desc[UR16][R4.64] ;  /* 0x0000001004057981 */ /* 0x000ea2000c1e1900 */
[----:B------:R-:W-:Y:S01]  /*0ba0*/  BSSY.RECONVERGENT B0, `(.L_x_693) ;  /* 0x0000013000007945 */ /* 0x000fe20003800200 */
[----:B--2---:R-:W1:Y:S01]  /*0bb0*/  I2F.S8 R9, R5 ;  /* 0x0000000500097306 */ /* 0x004e620000001400 */
[----:B------:R-:W-:-:S07]  /*0bc0*/  PRMT R6, R5, 0x7771, RZ ;  /* 0x0000777105067816 */ /* 0x000fce00000000ff */
[----:B------:R-:W2:Y:S01]  /*0bd0*/  I2F.S8 R12, R6 ;  /* 0x00000006000c7306 */ /* 0x000ea20000001400 */
[----:B-1----:R-:W-:Y:S02]  /*0be0*/  LOP3.LUT R10, R9, 0x7fffffff, RZ, 0xc0, !PT ;  /* 0x7fffffff090a7812 */ /* 0x002fe400078ec0ff */
[----:B------:R-:W-:Y:S02]  /*0bf0*/  SHF.R.U32.HI R7, RZ, 0x18, R9 ;  /* 0x00000018ff077819 */ /* 0x000fe40000011609 */
[----:B------:R-:W-:Y:S02]  /*0c00*/  ISETP.GE.U32.AND P1, PT, R10, 0x47800000, PT ;  /* 0x478000000a00780c */ /* 0x000fe40003f26070 */
[----:B--2---:R-:W-:-:S04]  /*0c10*/  LOP3.LUT R11, R12, 0x7fffffff, RZ, 0xc0, !PT ;  /* 0x7fffffff0c0b7812 */ /* 0x004fc800078ec0ff */
[----:B------:R-:W-:-:S07]  /*0c20*/  ISETP.GT.U32.AND P2, PT, R11, 0x477fffff, PT ;  /* 0x477fffff0b00780c */ /* 0x000fce0003f44070 */
        /* <DEDUP_REMOVED lines=10> */
.L_x_694:
[----:B0-----:R-:W-:Y:S05]  /*0cd0*/  BSYNC.RECONVERGENT B0 ;  /* 0x0000000000007941 */ /* 0x001fea0003800200 */
.L_x_693:
[----:B------:R-:W-:Y:S01]  /*0ce0*/  BSSY.RECONVERGENT B0, `(.L_x_695) ;  /* 0x000000f000007945 */ /* 0x000fe20003800200 */
[----:B------:R-:W-:Y:S02]  /*0cf0*/  LOP3.LUT R4, R4, 0x80, R7, 0xf8, !PT ;  /* 0x0000008004047812 */ /* 0x000fe400078ef807 */
[C---:B------:R-:W-:Y:S02]  /*0d00*/  PRMT R9, R5.reuse, 0x7773, RZ ;  /* 0x0000777305097816 */ /* 0x040fe400000000ff */
[----:B------:R-:W-:Y:S01]  /*0d10*/  PRMT R7, R5, 0x7772, RZ ;  /* 0x0000777205077816 */ /* 0x000fe200000000ff */
        /* <DEDUP_REMOVED lines=8> */
.L_x_696:
[----:B------:R-:W-:Y:S01]  /*0da0*/  IMAD.MOV.U32 R5, RZ, RZ, 0x7f ;  /* 0x0000007fff057424 */ /* 0x000fe200078e00ff */
[----:B------:R-:W-:-:S04]  /*0db0*/  ISETP.GT.U32.AND P0, PT, R11, 0x7f800000, PT ;  /* 0x7f8000000b00780c */ /* 0x000fc80003f04070 */
[----:B------:R-:W-:-:S09]  /*0dc0*/  SEL R5, R5, 0x7c, P0 ;  /* 0x0000007c05057807 */ /* 0x000fd20000000000 */
.L_x_697:
[----:B------:R-:W-:Y:S05]  /*0dd0*/  BSYNC.RECONVERGENT B0 ;  /* 0x0000000000007941 */ /* 0x000fea0003800200 */
.L_x_695:
        /* <DEDUP_REMOVED lines=14> */
.L_x_699:
[----:B------:R-:W-:Y:S01]  /*0ec0*/  IMAD.MOV.U32 R5, RZ, RZ, 0x7f ;  /* 0x0000007fff057424 */ /* 0x000fe200078e00ff */
[----:B------:R-:W-:-:S04]  /*0ed0*/  ISETP.GT.U32.AND P0, PT, R13, 0x7f800000, PT ;  /* 0x7f8000000d00780c */ /* 0x000fc80003f04070 */
[----:B------:R-:W-:-:S09]  /*0ee0*/  SEL R5, R5, 0x7c, P0 ;  /* 0x0000007c05057807 */ /* 0x000fd20000000000 */
.L_x_700:
[----:B------:R-:W-:Y:S05]  /*0ef0*/  BSYNC.RECONVERGENT B0 ;  /* 0x0000000000007941 */ /* 0x000fea0003800200 */
.L_x_698:
        /* <DEDUP_REMOVED lines=14> */
.L_x_702:
[----:B------:R-:W-:Y:S01]  /*0fe0*/  IMAD.MOV.U32 R5, RZ, RZ, 0x7f ;  /* 0x0000007fff057424 */ /* 0x000fe200078e00ff */
[----:B------:R-:W-:-:S04]  /*0ff0*/  ISETP.GT.U32.AND P0, PT, R7, 0x7f800000, PT ;  /* 0x7f8000000700780c */ /* 0x000fc80003f04070 */
[----:B------:R-:W-:-:S09]  /*1000*/  SEL R5, R5, 0x7c, P0 ;  /* 0x0000007c05057807 */ /* 0x000fd20000000000 */
.L_x_703:
[----:B------:R-:W-:Y:S05]  /*1010*/  BSYNC.RECONVERGENT B0 ;  /* 0x0000000000007941 */ /* 0x000fea0003800200 */
.L_x_701:
        /* <DEDUP_REMOVED lines=18> */
.L_x_705:
        /* <DEDUP_REMOVED lines=12> */
.L_x_7502:


//--------------------- .text._ZN2at6native55_GLOBAL__N__de093ff9_22_ForeachBinaryOpList_cu_a911ec4325multi_tensor_apply_kernelINS1_18TensorListMetadataILi2EEENS1_11CopyFunctorIN3c1011Float8_e5m2ENS6_8BFloat16ELi2ELi1ELi1EEEJNS0_4CopyIS7_S8_EEEEEvT_T0_DpT1_ --------------------------
	.section	.text._ZN2at6native55_GLOBAL__N__de093ff9_22_ForeachBinaryOpList_cu_a911ec4325multi_tensor_apply_kernelINS1_18TensorListMetadataILi2EEENS1_11CopyFunctorIN3c1011Float8_e5m2ENS6_8BFloat16ELi2ELi1ELi1EEEJNS0_4CopyIS7_S8_EEEEEvT_T0_DpT1_,"ax",@progbits
	.align	128
.text._ZN2at6native55_GLOBAL__N__de093ff9_22_ForeachBinaryOpList_cu_a911ec4325multi_tensor_apply_kernelINS1_18TensorListMetadataILi2EEENS1_11CopyFunctorIN3c1011Float8_e5m2ENS6_8BFloat16ELi2ELi1ELi1EEEJNS0_4CopyIS7_S8_EEEEEvT_T0_DpT1_:
        .type           _ZN2at6native55_GLOBAL__N__de093ff9_22_ForeachBinaryOpList_cu_a911ec4325multi_tensor_apply_kernelINS1_18TensorListMetadataILi2EEENS1_11CopyFunctorIN3c1011Float8_e5m2ENS6_8BFloat16ELi2ELi1ELi1EEEJNS0_4CopyIS7_S8_EEEEEvT_T0_DpT1_,@function
        .size           _ZN2at6native55_GLOBAL__N__de093ff9_22_ForeachBinaryOpList_cu_a911ec4325multi_tensor_apply_kernelINS1_18TensorListMetadataILi2EEENS1_11CopyFunctorIN3c1011Float8_e5m2ENS6_8BFloat16ELi2ELi1ELi1EEEJNS0_4CopyIS7_S8_EEEEEvT_T0_DpT1_,(.L_x_7503 - _ZN2at6native55_GLOBAL__N__de093ff9_22_ForeachBinaryOpList_cu_a911ec4325multi_tensor_apply_kernelINS1_18TensorListMetadataILi2EEENS1_11CopyFunctorIN3c1011Float8_e5m2ENS6_8BFloat16ELi2ELi1ELi1EEEJNS0_4CopyIS7_S8_EEEEEvT_T0_DpT1_)
        .other          _ZN2at6native55_GLOBAL__N__de093ff9_22_ForeachBinaryOpList_cu_a911ec4325multi_tensor_apply_kernelINS1_18TensorListMetadataILi2EEENS1_11CopyFunctorIN3c1011Float8_e5m2ENS6_8BFloat16ELi2ELi1ELi1EEEJNS0_4CopyIS7_S8_EEEEEvT_T0_DpT1_,@"STO_CUDA_ENTRY STV_DEFAULT"
_ZN2at6native55_GLOBAL__N__de093ff9_22_ForeachBinaryOpList_cu_a911ec4325multi_tensor_apply_kernelINS1_18TensorListMetadataILi2EEENS1_11CopyFunctorIN3c1011Float8_e5m2ENS6_8BFloat16ELi2ELi1ELi1EEEJNS0_4CopyIS7_S8_EEEEEvT_T0_DpT1_:
        /* <DEDUP_REMOVED lines=57> */
.L_x_718:
[C---:B------:R-:W-:Y:S01]  /*0390*/  ISETP.GE.U32.AND P0, PT, R0.reuse, UR25, PT ;  /* 0x0000001900007c0c */ /* 0x040fe2000bf06070 */
[----:B0-----:R-:W-:Y:S01]  /*03a0*/  IMAD.U32 R5, RZ, RZ, UR20 ;  /* 0x00000014ff057e24 */ /* 0x001fe2000f8e00ff */
[----:B------:R-:W-:Y:S01]  /*03b0*/  IADD3 R2, P2, PT, R0, UR20, RZ ;  /* 0x0000001400027c10 */ /* 0x000fe2000ff5e0ff */
[----:B------:R-:W-:Y:S01]  /*03c0*/  IMAD.U32 R7, RZ, RZ, UR20 ;  /* 0x00000014ff077e24 */ /* 0x000fe2000f8e00ff */
[----:B------:R-:W-:Y:S01]  /*03d0*/  ISETP.GE.U32.AND.EX P0, PT, R13, UR26, PT, P0 ;  /* 0x0000001a0d007c0c */ /* 0x000fe2000bf06100 */
[--C-:B------:R-:W-:Y:S01]  /*03e0*/  IMAD.MOV.U32 R3, RZ, RZ, R13.reuse ;  /* 0x000000ffff037224 */ /* 0x100fe200078e000d */
[----:B------:R-:W-:Y:S01]  /*03f0*/  ISETP.GE.U32.AND P1, PT, R2, UR25, PT ;  /* 0x0000001902007c0c */ /* 0x000fe2000bf26070 */
[----:B------:R-:W-:Y:S02]  /*0400*/  IMAD.X R4, RZ, RZ, R13, P2 ;  /* 0x000000ffff047224 */ /* 0x000fe400010e060d */
[----:B------:R-:W-:Y:S02]  /*0410*/  IMAD.MOV.U32 R2, RZ, RZ, R0 ;  /* 0x000000ffff027224 */ /* 0x000fe400078e0000 */
[----:B------:R-:W-:Y:S01]  /*0420*/  IMAD.U32 R6, RZ, RZ, UR20 ;  /* 0x00000014ff067e24 */ /* 0x000fe2000f8e00ff */
[----:B------:R-:W-:Y:S01]  /*0430*/  ISETP.GE.U32.AND.EX P1, PT, R4, UR26, PT, P1 ;  /* 0x0000001a04007c0c */ /* 0x000fe2000bf26110 */
[----:B------:R-:W-:Y:S01]  /*0440*/  IMAD.WIDE.U32 R2, R7, 0x3, R2 ;  /* 0x0000000307027825 */ /* 0x000fe200078e0002 */
[----:B------:R-:W-:-:S03]  /*0450*/  LEA R4, P3, R5, R0, 0x1 ;  /* 0x0000000005047211 */ /* 0x000fc600078608ff */
[----:B------:R-:W2:Y:S01]  /*0460*/  @!P0 LDG.E.U16 R18, desc[UR18][R10.64] ;  /* 0x000000120a128981 */ /* 0x000ea2000c1e1500 */
[----:B------:R-:W-:Y:S02]  /*0470*/  ISETP.GE.U32.AND P2, PT, R4, UR25, PT ;  /* 0x0000001904007c0c */ /* 0x000fe4000bf46070 */
[----:B------:R-:W-:Y:S02]  /*0480*/  LEA.HI.X R4, R6, R13, RZ, 0x1, P3 ;  /* 0x0000000d06047211 */ /* 0x000fe400018f0cff */
[----:B------:R-:W-:Y:S02]  /*0490*/  ISETP.GE.U32.AND P3, PT, R2, UR25, PT ;  /* 0x0000001902007c0c */ /* 0x000fe4000bf66070 */
[----:B------:R-:W-:Y:S01]  /*04a0*/  ISETP.GE.U32.AND.EX P2, PT, R4, UR26, PT, P2 ;  /* 0x0000001a04007c0c */ /* 0x000fe2000bf46120 */
[----:B------:R-:W-:Y:S01]  /*04b0*/  @!P1 IMAD.MOV.U32 R4, RZ, RZ, R12 ;  /* 0x000000ffff049224 */ /* 0x000fe200078e000c */
[----:B------:R-:W-:Y:S01]  /*04c0*/  ISETP.GE.U32.AND.EX P3, PT, R3, UR26, PT, P3 ;  /* 0x0000001a03007c0c */ /* 0x000fe2000bf66130 */
[----:B------:R-:W-:-:S05]  /*04d0*/  @!P1 IMAD.MOV.U32 R5, RZ, RZ, R15 ;  /* 0x000000ffff059224 */ /* 0x000fca00078e000f */
[----:B------:R2:W3:Y:S05]  /*04e0*/  @!P1 LDG.E.U16 R14, desc[UR18][R4.64] ;  /* 0x00000012040e9981 */ /* 0x0004ea000c1e1500 */
[----:B------:R-:W-:Y:S02]  /*04f0*/  @!P2 IADD3 R2, P4, PT, R10, UR17, RZ ;  /* 0x000000110a02ac10 */ /* 0x000fe4000ff9e0ff */
[----:B------:R-:W-:-:S04]  /*0500*/  @!P3 IMAD.WIDE.U32 R6, R7, 0x6, R10 ;  /* 0x000000060706b825 */ /* 0x000fc800078e000a */
[----:B------:R-:W-:Y:S02]  /*0510*/  @!P3 IMAD.MOV.U32 R9, RZ, RZ, RZ ;  /* 0x000000ffff09b224 */ /* 0x000fe400078e00ff */
[----:B------:R-:W-:Y:S02]  /*0520*/  @!P2 IMAD.X R3, RZ, RZ, R11, P4 ;  /* 0x000000ffff03a224 */ /* 0x000fe400020e060b */
[----:B------:R-:W-:-:S03]  /*0530*/  @!P3 IMAD.IADD R7, R7, 0x1, R9 ;  /* 0x000000010707b824 */ /* 0x000fc600078e0209 */
[----:B------:R0:W5:Y:S04]  /*0540*/  @!P2 LDG.E.U16 R16, desc[UR18][R2.64] ;  /* 0x000000120210a981 */ /* 0x000168000c1e1500 */
[----:B------:R0:W5:Y:S01]  /*0550*/  @!P3 LDG.E.U16 R17, desc[UR18][R6.64] ;  /* 0x000000120611b981 */ /* 0x000162000c1e1500 */
[----:B------:R-:W-:Y:S01]  /*0560*/  UIADD3 UR4, UP0, UPT, UR17, UR4, URZ ;  /* 0x0000000411047290 */ /* 0x000fe2000ff1e0ff */
[----:B------:R-:W-:Y:S03]  /*0570*/  BSSY.RECONVERGENT B0, `(.L_x_707) ;  /* 0x0000015000007945 */ /* 0x000fe60003800200 */
[----:B------:R-:W-:Y:S02]  /*0580*/  UIADD3.X UR5, UPT, UPT, URZ, UR5, URZ, UP0, !UPT ;  /* 0x00000005ff057290 */ /* 0x000fe400087fe4ff */
[----:B------:R-:W-:-:S04]  /*0590*/  UISETP.GE.U32.AND UP0, UPT, UR4, UR25, UPT ;  /* 0x000000190400728c */ /* 0x000fc8000bf06070 */
[----:B------:R-:W-:Y:S01]  /*05a0*/  UISETP.GE.U32.AND.EX UP0, UPT, UR5, UR26, UPT, UP0 ;  /* 0x0000001a0500728c */ /* 0x000fe2000bf06100 */
[----:B--2---:R-:W-:-:S05]  /*05b0*/  IMAD.U32 R5, R18, 0x10000, RZ ;  /* 0x0001000012057824 */ /* 0x004fca00078e00ff */
[----:B------:R-:W-:Y:S02]  /*05c0*/  LOP3.LUT R8, R5, 0x7fffffff, RZ, 0xc0, !PT ;  /* 0x7fffffff05087812 */ /* 0x000fe400078ec0ff */
[----:B------:R-:W-:Y:S02]  /*05d0*/  SHF.R.U32.HI R4, RZ, 0x18, R5 ;  /* 0x00000018ff047819 */ /* 0x000fe40000011605 */
[----:B------:R-:W-:Y:S01]  /*05e0*/  ISETP.GE.U32.AND P6, PT, R8, 0x47800000, PT ;  /* 0x478000000800780c */ /* 0x000fe20003fc6070 */
[----:B---3--:R-:W-:-:S05]  /*05f0*/  IMAD.U32 R9, R14, 0x10000, RZ ;  /* 0x000100000e097824 */ /* 0x008fca00078e00ff */
[----:B------:R-:W-:-:S07]  /*0600*/  LOP3.LUT R20, R9, 0x7fffffff, RZ, 0xc0, !PT ;  /* 0x7fffffff09147812 */ /* 0x000fce00078ec0ff */
[----:B------:R-:W-:Y:S01]  /*0610*/  @P6 IMAD.MOV.U32 R19, RZ, RZ, 0x7f ;  /* 0x0000007fff136424 */ /* 0x000fe200078e00ff */
[----:B------:R-:W-:Y:S02]  /*0620*/  @P6 ISETP.GT.U32.AND P5, PT, R8, 0x7f800000, PT ;  /* 0x7f8000000800680c */ /* 0x000fe40003fa4070 */
[----:B------:R-:W-:Y:S02]  /*0630*/  ISETP.GT.U32.AND P4, PT, R20, 0x477fffff, PT ;  /* 0x477fffff1400780c */ /* 0x000fe40003f84070 */
[----:B------:R-:W-:Y:S01]  /*0640*/  @P6 SEL R19, R19, 0x7c, P5 ;  /* 0x0000007c13136807 */ /* 0x000fe20002800000 */
[----:B0-----:R-:W-:Y:S10]  /*0650*/  @P6 BRA `(.L_x_708) ;  /* 0x0000000000186947 */ /* 0x001ff40003800000 */
[----:B------:R-:W-:-:S13]  /*0660*/  ISETP.GT.U32.AND P5, PT, R8, 0x387fffff, PT ;  /* 0x387fffff0800780c */ /* 0x000fda0003fa4070 */
[----:B------:R-:W-:Y:S01]  /*0670*/  @P5 SHF.R.U32.HI R2, RZ, 0x15, R5 ;  /* 0x00000015ff025819 */ /* 0x000fe20000011605 */
[----:B------:R-:W-:-:S03]  /*0680*/  @!P5 FADD.FTZ R19, R8, 128 ;  /* 0x430000000813d421 */ /* 0x000fc60000010000 */
[----:B------:R-:W-:-:S04]  /*0690*/  @P5 LOP3.LUT R2, R2, 0x1, RZ, 0xc0, !PT ;  /* 0x0000000102025812 */ /* 0x000fc800078ec0ff */
[----:B------:R-:W-:-:S04]  /*06a0*/  @P5 IADD3 R2, PT, PT, R5, 0x80fffff, R2 ;  /* 0x080fffff05025810 */ /* 0x000fc80007ffe002 */
[----:B------:R-:W-:-:S07]  /*06b0*/  @P5 SHF.R.U32.HI R19, RZ, 0x15, R2 ;  /* 0x00000015ff135819 */ /* 0x000fce0000011602 */
.L_x_708:
[----:B------:R-:W-:Y:S05]  /*06c0*/  BSYNC.RECONVERGENT B0 ;  /* 0x0000000000007941 */ /* 0x000fea0003800200 */
.L_x_707:
        /* <DEDUP_REMOVED lines=10> */
.L_x_710:
[----:B------:R-:W-:Y:S01]  /*0770*/  IMAD.MOV.U32 R21, RZ, RZ, 0x7f ;  /* 0x0000007fff157424 */ /* 0x000fe200078e00ff */
[----:B------:R-:W-:-:S04]  /*0780*/  ISETP.GT.U32.AND P4, PT, R20, 0x7f800000, PT ;  /* 0x7f8000001400780c */ /* 0x000fc80003f84070 */
[----:B------:R-:W-:-:S09]  /*0790*/  SEL R21, R21, 0x7c, P4 ;  /* 0x0000007c15157807 */ /* 0x000fd20002000000 */
.L_x_711:
[----:B------:R-:W-:Y:S05]  /*07a0*/  BSYNC.RECONVERGENT B0 ;  /* 0x0000000000007941 */ /* 0x000fea0003800200 */
.L_x_709:
[----:B-----5:R-:W-:Y:S01]  /*07b0*/  IMAD.U32 R3, R16, 0x10000, RZ ;  /* 0x0001000010037824 */ /* 0x020fe200078e00ff */
[----:B------:R-:W-:Y:S01]  /*07c0*/  SHF.R.U32.HI R2, RZ, 0x18, R9 ;  /* 0x00000018ff027819 */ /* 0x000fe20000011609 */
[----:B------:R-:W-:Y:S03]  /*07d0*/  BSSY.RECONVERGENT B0, `(.L_x_712) ;  /* 0x000000f000007945 */ /* 0x000fe60003800200 */
[----:B------:R-:W-:Y:S02]  /*07e0*/  LOP3.LUT R4, R3, 0x7fffffff, RZ, 0xc0, !PT ;  /* 0x7fffffff03047812 */ /* 0x000fe400078ec0ff */
[----:B------:R-:W-:Y:S02]  /*07f0*/  LOP3.LUT R21, R21, 0x80, R2, 0xf8, !PT ;  /* 0x0000008015157812 */ /* 0x000fe400078ef802 */
        /* <DEDUP_REMOVED lines=9> */
.L_x_713:
[----:B------:R-:W-:Y:S01]  /*0890*/  IMAD.MOV.U32 R23, RZ, RZ, 0x7f ;  /* 0x0000007fff177424 */ /* 0x000fe200078e00ff */
[----:B------:R-:W-:-:S04]  /*08a0*/  ISETP.GT.U32.AND P4, PT, R4, 0x7f800000, PT ;  /* 0x7f8000000400780c */ /* 0x000fc80003f84070 */
[----:B------:R-:W-:-:S09]  /*08b0*/  SEL R23, R23, 0x7c, P4 ;  /* 0x0000007c17177807 */ /* 0x000fd20002000000 */
.L_x_714:
[----:B------:R-:W-:Y:S05]  /*08c0*/  BSYNC.RECONVERGENT B0 ;  /* 0x0000000000007941 */ /* 0x000fea0003800200 */
.L_x_712:
[----:B------:R-:W-:Y:S01]  /*08d0*/  IMAD.U32 R7, R17, 0x10000, RZ ;  /* 0x0001000011077824 */ /* 0x000fe200078e00ff */
        /* <DEDUP_REMOVED lines=13> */
.L_x_716:
[----:B------:R-:W-:Y:S01]  /*09b0*/  IMAD.MOV.U32 R5, RZ, RZ, 0x7f ;  /* 0x0000007fff057424 */ /* 0x000fe200078e00ff */
[----:B------:R-:W-:-:S04]  /*09c0*/  ISETP.GT.U32.AND P4, PT, R4, 0x7f800000, PT ;  /* 0x7f8000000400780c */ /* 0x000fc80003f84070 */
[----:B------:R-:W-:-:S09]  /*09d0*/  SEL R5, R5, 0x7c, P4 ;  /* 0x0000007c05057807 */ /* 0x000fd20002000000 */
.L_x_717:
[----:B------:R-:W-:Y:S05]  /*09e0*/  BSYNC.RECONVERGENT B0 ;  /* 0x0000000000007941 */ /* 0x000fea0003800200 */
.L_x_715:
        /* <DEDUP_REMOVED lines=9> */
[C---:B------:R-:W-:Y:S02]  /*0a80*/  @!P2 IADD3.X R7, PT, PT, R13.reuse, UR13, RZ, P4, !PT ;  /* 0x0000000d0d07ac10 */ /* 0x040fe4000a7fe4ff */
[----:B------:R-:W-:Y:S01]  /*0a90*/  @!P3 IADD3.X R9, PT, PT, R13, UR10, RZ, P6, !PT ;  /* 0x0000000a0d09bc10 */ /* 0x000fe2000b7fe4ff */
[----:B------:R0:W-:Y:S01]  /*0aa0*/  @!P1 STG.E.U8 desc[UR18][R4.64], R21 ;  /* 0x0000001504009986 */ /* 0x0001e2000c101112 */
[----:B------:R-:W-:Y:S02]  /*0ab0*/  IADD3 R0, P0, PT, R0, UR17, RZ ;  /* 0x0000001100007c10 */ /* 0x000fe4000ff1e0ff */
[----:B------:R-:W-:Y:S01]  /*0ac0*/  IADD3 R10, P1, PT, R10, UR21, RZ ;  /* 0x000000150a0a7c10 */ /* 0x000fe2000ff3e0ff */
[----:B------:R0:W-:Y:S01]  /*0ad0*/  @!P2 STG.E.U8 desc[UR18][R6.64], R23 ;  /* 0x000000170600a986 */ /* 0x0001e2000c101112 */
[----:B------:R-:W-:Y:S01]  /*0ae0*/  IADD3 R12, P2, PT, R12, UR21, RZ ;  /* 0x000000150c0c7c10 */ /* 0x000fe2000ff5e0ff */
[----:B------:R-:W-:Y:S01]  /*0af0*/  IMAD.X R13, RZ, RZ, R13, P0 ;  /* 0x000000ffff0d7224 */ /* 0x000fe200000e060d */
[----:B------:R-:W-:Y:S01]  /*0b00*/  IADD3.X R11, PT, PT, R11, UR22, RZ, P1, !PT ;  /* 0x000000160b0b7c10 */ /* 0x000fe20008ffe4ff */
[----:B------:R0:W-:Y:S01]  /*0b10*/  @!P3 STG.E.U8 desc[UR18][R8.64], R25 ;  /* 0x000000190800b986 */ /* 0x0001e2000c101112 */
[----:B------:R-:W-:Y:S01]  /*0b20*/  IADD3.X R15, PT, PT, R15, UR22, RZ, P2, !PT ;  /* 0x000000160f0f7c10 */ /* 0x000fe200097fe4ff */
[----:B------:R-:W-:Y:S08]  /*0b30*/  BRA.U !UP0, `(.L_x_718) ;  /* 0xfffffff908147547 */ /* 0x000ff0000b83ffff */
[----:B------:R-:W-:Y:S05]  /*0b40*/  EXIT ;  /* 0x000000000000794d */ /* 0x000fea0003800000 */
.L_x_706:
        /* <DEDUP_REMOVED lines=8> */
.L_x_730:
[----:B------:R-:W-:-:S04]  /*0bd0*/  LEA R2, P0, R5, UR15, 0x3 ;  /* 0x0000000f05027c11 */ /* 0x000fc8000f8018ff */
[----:B------:R-:W-:-:S06]  /*0be0*/  LEA.HI.X R3, R5, UR6, R0, 0x3, P0 ;  /* 0x0000000605037c11 */ /* 0x000fcc00080f1c00 */
[----:B------:R-:W2:Y:S01]  /*0bf0*/  LDG.E.64 R2, desc[UR18][R2.64] ;  /* 0x0000001202027981 */ /* 0x000ea2000c1e1b00 */
[----:B------:R-:W-:Y:S01]  /*0c00*/  BSSY.RECONVERGENT B0, `(.L_x_719) ;  /* 0x0000013000007945 */ /* 0x000fe20003800200 */
[C---:B--2---:R-:W-:Y:S01]  /*0c10*/  IMAD.U32 R9, R2.reuse, 0x10000, RZ ;  /* 0x0001000002097824 */ /* 0x044fe200078e00ff */
[----:B------:R-:W-:-:S04]  /*0c20*/  PRMT R4, R2, 0x7632, R4 ;  /* 0x0000763202047816 */ /* 0x000fc80000000004 */
[----:B------:R-:W-:Y:S01]  /*0c30*/  LOP3.LUT R6, R9, 0x7fffffff, RZ, 0xc0, !PT ;  /* 0x7fffffff09067812 */ /* 0x000fe200078ec0ff */
[----:B------:R-:W-:Y:S01]  /*0c40*/  IMAD.U32 R11, R4, 0x10000, RZ ;  /* 0x00010000040b7824 */ /* 0x000fe200078e00ff */
[----:B------:R-:W-:Y:S02]  /*0c50*/  SHF.R.U32.HI R7, RZ, 0x18, R9 ;  /* 0x00000018ff077819 */ /* 0x000fe40000011609 */
[----:B------:R-:W-:Y:S02]  /*0c60*/  ISETP.GE.U32.AND P1, PT, R6, 0x47800000, PT ;  /* 0x478000000600780c */ /* 0x000fe40003f26070 */
[----:B------:R-:W-:-:S04]  /*0c70*/  LOP3.LUT R8, R11, 0x7fffffff, RZ, 0xc0, !PT ;  /* 0x7fffffff0b087812 */ /* 0x000fc800078ec0ff */
        /* <DEDUP_REMOVED lines=11> */
.L_x_720:
[----:B0-----:R-:W-:Y:S05]  /*0d30*/  BSYNC.RECONVERGENT B0 ;  /* 0x0000000000007941 */ /* 0x001fea0003800200 */
.L_x_719:
[----:B------:R-:W-:Y:S01]  /*0d40*/  BSSY.RECONVERGENT B0, `(.L_x_721) ;  /* 0x000000e000007945 */ /* 0x000fe20003800200 */
[----:B------:R-:W-:Y:S02]  /*0d50*/  PRMT R4, R3, 0x7632, R4 ;  /* 0x0000763203047816 */ /* 0x000fe40000000004 */
        /* <DEDUP_REMOVED lines=9> */
.L_x_722:
[----:B------:R-:W-:Y:S01]  /*0df0*/  IMAD.MOV.U32 R6, RZ, RZ, 0x7f ;  /* 0x0000007fff067424 */ /* 0x000fe200078e00ff */
[----:B------:R-:W-:-:S04]  /*0e00*/  ISETP.GT.U32.AND P0, PT, R8, 0x7f800000, PT ;  /* 0x7f8000000800780c */ /* 0x000fc80003f04070 */
[----:B------:R-:W-:-:S09]  /*0e10*/  SEL R6, R6, 0x7c, P0 ;  /* 0x0000007c06067807 */ /* 0x000fd20000000000 */
.L_x_723:
[----:B------:R-:W-:Y:S05]  /*0e20*/  BSYNC.RECONVERGENT B0 ;  /* 0x0000000000007941 */ /* 0x000fea0003800200 */
.L_x_721:
        /* <DEDUP_REMOVED lines=14> */
.L_x_725:
[----:B------:R-:W-:Y:S01]  /*0f10*/  IMAD.MOV.U32 R3, RZ, RZ, 0x7f ;  /* 0x0000007fff037424 */ /* 0x000fe200078e00ff */
[----:B------:R-:W-:-:S04]  /*0f20*/  ISETP.GT.U32.AND P0, PT, R9, 0x7f800000, PT ;  /* 0x7f8000000900780c */ /* 0x000fc80003f04070 */
[----:B------:R-:W-:-:S09]  /*0f30*/  SEL R3, R3, 0x7c, P0 ;  /* 0x0000007c03037807 */ /* 0x000fd20000000000 */
.L_x_726:
[----:B------:R-:W-:Y:S05]  /*0f40*/  BSYNC.RECONVERGENT B0 ;  /* 0x0000000000007941 */ /* 0x000fea0003800200 */
.L_x_724:
        /* <DEDUP_REMOVED lines=14> */
.L_x_728:
[----:B------:R-:W-:Y:S01]  /*1030*/  IMAD.MOV.U32 R3, RZ, RZ, 0x7f ;  /* 0x0000007fff037424 */ /* 0x000fe200078e00ff */
[----:B------:R-:W-:-:S04]  /*1040*/  ISETP.GT.U32.AND P0, PT, R9, 0x7f800000, PT ;  /* 0x7f8000000900780c */ /* 0x000fc80003f04070 */
[----:B------:R-:W-:-:S09]  /*1050*/  SEL R3, R3, 0x7c, P0 ;  /* 0x0000007c03037807 */ /* 0x000fd20000000000 */
.L_x_729:
[----:B------:R-:W-:Y:S05]  /*1060*/  BSYNC.RECONVERGENT B0 ;  /* 0x0000000000007941 */ /* 0x000fea0003800200 */
.L_x_727:
[----:B------:R-:W-:-:S04]  /*1070*/  SHF.R.U32.HI R4, RZ, 0x18, R10 ;  /* 0x00000018ff047819 */ /* 0x000fc8000001160a */
[----:B------:R-:W-:Y:S02]  /*1080*/  LOP3.LUT R3, R3, 0x80, R4, 0xf8, !PT ;  /* 0x0000008003037812 */ /* 0x000fe400078ef804 */
[----:B------:R-:W-:Y:S02]  /*1090*/  PRMT R4, R2, 0x3340, R7 ;  /* 0x0000334002047816 */ /* 0x000fe40000000007 */
[C---:B------:R-:W-:Y:S02]  /*10a0*/  LEA R2, P0, R5.reuse, UR28, 0x2 ;  /* 0x0000001c05027c11 */ /* 0x040fe4000f8010ff */
[----:B------:R-:W-:Y:S02]  /*10b0*/  PRMT R7, R6, 0x3340, R3 ;  /* 0x0000334006077816 */ /* 0x000fe40000000003 */
[C---:B------:R-:W-:Y:S02]  /*10c0*/  LEA.HI.X R3, R5.reuse, UR29, R0, 0x2, P0 ;  /* 0x0000001d05037c11 */ /* 0x040fe400080f1400 */
        /* <DEDUP_REMOVED lines=12> */
.L_x_731:
        /* <DEDUP_REMOVED lines=15> */
.L_x_7503:


//--------------------- .text._ZN2at6native55_GLOBAL__N__de093ff9_22_ForeachBinaryOpList_cu_a911ec4325multi_tensor_apply_kernelINS1_18TensorListMetadataILi2EEENS1_11CopyFunctorIN3c1011Float8_e5m2ENS6_4HalfELi2ELi1ELi1EEEJNS0_4CopyIS7_S8_EEEEEvT_T0_DpT1_ --------------------------
	.section	.text._ZN2at6native55_GLOBAL__N__de093ff9_22_ForeachBinaryOpList_cu_a911ec4325multi_tensor_apply_kernelINS1_18TensorListMetadataILi2EEENS1_11CopyFunctorIN3c1011Float8_e5m2ENS6_4HalfELi2ELi1ELi1EEEJNS0_4CopyIS7_S8_EEEEEvT_T0_DpT1_,"ax",@progbits
	.align	128
.text._ZN2at6native55_GLOBAL__N__de093ff9_22_ForeachBinaryOpList_cu_a911ec4325multi_tensor_apply_kernelINS1_18TensorListMetadataILi2EEENS1_11CopyFunctorIN3c1011Float8_e5m2ENS6_4HalfELi2ELi1ELi1EEEJNS0_4CopyIS7_S8_EEEEEvT_T0_DpT1_:
        .type           _ZN2at6native55_GLOBAL__N__de093ff9_22_ForeachBinaryOpList_cu_a911ec4325multi_tensor_apply_kernelINS1_18TensorListMetadataILi2EEENS1_11CopyFunctorIN3c1011Float8_e5m2ENS6_4HalfELi2ELi1ELi1EEEJNS0_4CopyIS7_S8_EEEEEvT_T0_DpT1_,@function
        .size           _ZN2at6native55_GLOBAL__N__de093ff9_22_ForeachBinaryOpList_cu_a911ec4325multi_tensor_apply_kernelINS1_18TensorListMetadataILi2EEENS1_11CopyFunctorIN3c1011Float8_e5m2ENS6_4HalfELi2ELi1ELi1EEEJNS0_4CopyIS7_S8_EEEEEvT_T0_DpT1_,(.L_x_7504 - _ZN2at6native55_GLOBAL__N__de093ff9_22_ForeachBinaryOpList_cu_a911ec4325multi_tensor_apply_kernelINS1_18TensorListMetadataILi2EEENS1_11CopyFunctorIN3c1011Float8_e5m2ENS6_4HalfELi2ELi1ELi1EEEJNS0_4CopyIS7_S8_EEEEEvT_T0_DpT1_)
        .other          _ZN2at6native55_GLOBAL__N__de093ff9_22_ForeachBinaryOpList_cu_a911ec4325multi_tensor_apply_kernelINS1_18TensorListMetadataILi2EEENS1_11CopyFunctorIN3c1011Float8_e5m2ENS6_4HalfELi2ELi1ELi1EEEJNS0_4CopyIS7_S8_EEEEEvT_T0_DpT1_,@"STO_CUDA_ENTRY STV_DEFAULT"
_ZN2at6native55_GLOBAL__N__de093ff9_22_ForeachBinaryOpList_cu_a911ec4325multi_tensor_apply_kernelINS1_18TensorListMetadataILi2EEENS1_11CopyFunctorIN3c1011Float8_e5m2ENS6_4HalfELi2ELi1ELi1EEEJNS0_4CopyIS7_S8_EEEEEvT_T0_DpT1_:
        /* <DEDUP_REMOVED lines=57> */
.L_x_744:
        /* <DEDUP_REMOVED lines=34> */
[----:B--2---:R-:W-:-:S05]  /*05b0*/  HADD2.F32 R5, -RZ, R18.H0_H0 ;  /* 0x20000012ff057230 */ /* 0x004fca0000004100 */
[----:B------:R-:W-:Y:S02]  /*05c0*/  LOP3.LUT R8, R5, 0x7fffffff, RZ, 0xc0, !PT ;  /* 0x7fffffff05087812 */ /* 0x000fe400078ec0ff */
[----:B------:R-:W-:Y:S02]  /*05d0*/  SHF.R.U32.HI R4, RZ, 0x18, R5 ;  /* 0x00000018ff047819 */ /* 0x000fe40000011605 */
[----:B------:R-:W-:Y:S01]  /*05e0*/  ISETP.GE.U32.AND P6, PT, R8, 0x47800000, PT ;  /* 0x478000000800780c */ /* 0x000fe20003fc6070 */
[----:B---3--:R-:W-:-:S05]  /*05f0*/  HADD2.F32 R9, -RZ, R14.H0_H0 ;  /* 0x2000000eff097230 */ /* 0x008fca0000004100 */
        /* <DEDUP_REMOVED lines=12> */
.L_x_734:
[----:B------:R-:W-:Y:S05]  /*06c0*/  BSYNC.RECONVERGENT B0 ;  /* 0x0000000000007941 */ /* 0x000fea0003800200 */
.L_x_733:
        /* <DEDUP_REMOVED lines=10> */
.L_x_736:
[----:B------:R-:W-:Y:S01]  /*0770*/  IMAD.MOV.U32 R21, RZ, RZ, 0x7f ;  /* 0x0000007fff157424 */ /* 0x000fe200078e00ff */
[----:B------:R-:W-:-:S04]  /*0780*/  ISETP.GT.U32.AND P4, PT, R20, 0x7f800000, PT ;  /* 0x7f8000001400780c */ /* 0x000fc80003f84070 */
[----:B------:R-:W-:-:S09]  /*0790*/  SEL R21, R21, 0x7c, P4 ;  /* 0x0000007c15157807 */ /* 0x000fd20002000000 */
.L_x_737:
[----:B------:R-:W-:Y:S05]  /*07a0*/  BSYNC.RECONVERGENT B0 ;  /* 0x0000000000007941 */ /* 0x000fea0003800200 */
.L_x_735:
[----:B-----5:R-:W-:Y:S01]  /*07b0*/  HADD2.F32 R3, -RZ, R16.H0_H0 ;  /* 0x20000010ff037230 */ /* 0x020fe20000004100 */
        /* <DEDUP_REMOVED lines=13> */
.L_x_739:
[----:B------:R-:W-:Y:S01]  /*0890*/  IMAD.MOV.U32 R23, RZ, RZ, 0x7f ;  /* 0x0000007fff177424 */ /* 0x000fe200078e00ff */
[----:B------:R-:W-:-:S04]  /*08a0*/  ISETP.GT.U32.AND P4, PT, R4, 0x7f800000, PT ;  /* 0x7f8000000400780c */ /* 0x000fc80003f84070 */
[----:B------:R-:W-:-:S09]  /*08b0*/  SEL R23, R23, 0x7c, P4 ;  /* 0x0000007c17177807 */ /* 0x000fd20002000000 */
.L_x_740:
[----:B------:R-:W-:Y:S05]  /*08c0*/  BSYNC.RECONVERGENT B0 ;  /* 0x0000000000007941 */ /* 0x000fea0003800200 */
.L_x_738:
[----:B------:R-:W-:Y:S01]  /*08d0*/  HADD2.F32 R7, -RZ, R17.H0_H0 ;  /* 0x20000011ff077230 */ /* 0x000fe20000004100 */
        /* <DEDUP_REMOVED lines=13> */
.L_x_742:
[----:B------:R-:W-:Y:S01]  /*09b0*/  IMAD.MOV.U32 R5, RZ, RZ, 0x7f ;  /* 0x0000007fff057424 */ /* 0x000fe200078e00ff */
[----:B------:R-:W-:-:S04]  /*09c0*/  ISETP.GT.U32.AND P4, PT, R4, 0x7f800000, PT ;  /* 0x7f8000000400780c */ /* 0x000fc80003f84070 */
[----:B------:R-:W-:-:S09]  /*09d0*/  SEL R5, R5, 0x7c, P4 ;  /* 0x0000007c05057807 */ /* 0x000fd20002000000 */
.L_x_743:
[----:B------:R-:W-:Y:S05]  /*09e0*/  BSYNC.RECONVERGENT B0 ;  /* 0x0000000000007941 */ /* 0x000fea0003800200 */
.L_x_741:
        /* <DEDUP_REMOVED lines=22> */
.L_x_732:
        /* <DEDUP_REMOVED lines=8> */
.L_x_756:
[----:B------:R-:W-:-:S04]  /*0bd0*/  LEA R2, P0, R5, UR15, 0x3 ;  /* 0x0000000f05027c11 */ /* 0x000fc8000f8018ff */
[----:B------:R-:W-:-:S06]  /*0be0*/  LEA.HI.X R3, R5, UR6, R0, 0x3, P0 ;  /* 0x0000000605037c11 */ /* 0x000fcc00080f1c00 */
[----:B------:R-:W2:Y:S01]  /*0bf0*/  LDG.E.64 R2, desc[UR18][R2.64] ;  /* 0x0000001202027981 */ /* 0x000ea2000c1e1b00 */
[----:B------:R-:W-:Y:S01]  /*0c00*/  BSSY.RECONVERGENT B0, `(.L_x_745) ;  /* 0x0000012000007945 */ /* 0x000fe20003800200 */
[--C-:B--2---:R-:W-:Y:S02]  /*0c10*/  HADD2.F32 R9, -RZ, R2.reuse.H0_H0 ;  /* 0x20000002ff097230 */ /* 0x104fe40000004100 */
[----:B------:R-:W-:-:S03]  /*0c20*/  HADD2.F32 R11, -RZ, R2.H1_H1 ;  /* 0x30000002ff0b7230 */ /* 0x000fc60000004100 */
[----:B------:R-:W-:Y:S02]  /*0c30*/  LOP3.LUT R6, R9, 0x7fffffff, RZ, 0xc0, !PT ;  /* 0x7fffffff09067812 */ /* 0x000fe400078ec0ff */
[----:B------:R-:W-:Y:S02]  /*0c40*/  LOP3.LUT R8, R11, 0x7fffffff, RZ, 0xc0, !PT ;  /* 0x7fffffff0b087812 */ /* 0x000fe400078ec0ff */
[----:B------:R-:W-:Y:S02]  /*0c50*/  ISETP.GE.U32.AND P1, PT, R6, 0x47800000, PT ;  /* 0x478000000600780c */ /* 0x000fe40003f26070 */
[----:B------:R-:W-:Y:S02]  /*0c60*/  ISETP.GT.U32.AND P2, PT, R8, 0x477fffff, PT ;  /* 0x477fffff0800780c */ /* 0x000fe40003f44070 */
[----:B------:R-:W-:-:S09]  /*0c70*/  SHF.R.U32.HI R7, RZ, 0x18, R9 ;  /* 0x00000018ff077819 */ /* 0x000fd20000011609 */
        /* <DEDUP_REMOVED lines=10> */
.L_x_746:
[----:B0-----:R-:W-:Y:S05]  /*0d20*/  BSYNC.RECONVERGENT B0 ;  /* 0x0000000000007941 */ /* 0x001fea0003800200 */
.L_x_745:
        /* <DEDUP_REMOVED lines=10> */
.L_x_748:
[----:B------:R-:W-:Y:S01]  /*0dd0*/  IMAD.MOV.U32 R4, RZ, RZ, 0x7f ;  /* 0x0000007fff047424 */ /* 0x000fe200078e00ff */
[----:B------:R-:W-:-:S04]  /*0de0*/  ISETP.GT.U32.AND P0, PT, R8, 0x7f800000, PT ;  /* 0x7f8000000800780c */ /* 0x000fc80003f04070 */
[----:B------:R-:W-:-:S09]  /*0df0*/  SEL R4, R4, 0x7c, P0 ;  /* 0x0000007c04047807 */ /* 0x000fd20000000000 */
.L_x_749:
[----:B------:R-:W-:Y:S05]  /*0e00*/  BSYNC.RECONVERGENT B0 ;  /* 0x0000000000007941 */ /* 0x000fea0003800200 */
.L_x_747:
        /* <DEDUP_REMOVED lines=14> */
.L_x_751:
[----:B------:R-:W-:Y:S01]  /*0ef0*/  IMAD.MOV.U32 R4, RZ, RZ, 0x7f ;  /* 0x0000007fff047424 */ /* 0x000fe200078e00ff */
[----:B------:R-:W-:-:S04]  /*0f00*/  ISETP.GT.U32.AND P0, PT, R6, 0x7f800000, PT ;  /* 0x7f8000000600780c */ /* 0x000fc80003f04070 */
[----:B------:R-:W-:-:S09]  /*0f10*/  SEL R4, R4, 0x7c, P0 ;  /* 0x0000007c04047807 */ /* 0x000fd20000000000 */
.L_x_752:
[----:B------:R-:W-:Y:S05]  /*0f20*/  BSYNC.RECONVERGENT B0 ;  /* 0x0000000000007941 */ /* 0x000fea0003800200 */
.L_x_750:
[----:B------:R-:W-:Y:S01]  /*0f30*/  HADD2.F32 R8, -RZ, R3.H1_H1 ;  /* 0x30000003ff087230 */ /* 0x000fe20000004100 */
        /* <DEDUP_REMOVED lines=13> */
.L_x_754:
[----:B------:R-:W-:Y:S01]  /*1010*/  IMAD.MOV.U32 R3, RZ, RZ, 0x7f ;  /* 0x0000007fff037424 */ /* 0x000fe200078e00ff */
[----:B------:R-:W-:-:S04]  /*1020*/  ISETP.GT.U32.AND P0, PT, R10, 0x7f800000, PT ;  /* 0x7f8000000a00780c */ /* 0x000fc80003f04070 */
[----:B------:R-:W-:-:S09]  /*1030*/  SEL R3, R3, 0x7c, P0 ;  /* 0x0000007c03037807 */ /* 0x000fd20000000000 */
.L_x_755:
[----:B------:R-:W-:Y:S05]  /*1040*/  BSYNC.RECONVERGENT B0 ;  /* 0x0000000000007941 */ /* 0x000fea0003800200 */
.L_x_753:
        /* <DEDUP_REMOVED lines=18> */
.L_x_757:
        /* <DEDUP_REMOVED lines=9> */
.L_x_7504:


//--------------------- .text._ZN2at6native55_GLOBAL__N__de093ff9_22_ForeachBinaryOpList_cu_a911ec4325multi_tensor_apply_kernelINS1_18TensorListMetadataILi2EEENS1_11CopyFunctorIN3c1011Float8_e5m2ENS6_7complexIfEELi2ELi1ELi1EEEJNS0_4CopyIS7_S9_EEEEEvT_T0_DpT1_ --------------------------
	.section	.text._ZN2at6native55_GLOBAL__N__de093ff9_22_ForeachBinaryOpList_cu_a911ec4325multi_tensor_apply_kernelINS1_18TensorListMetadataILi2EEENS1_11CopyFunctorIN3c1011Float8_e5m2ENS6_7complexIfEELi2ELi1ELi1EEEJNS0_4CopyIS7_S9_EEEEEvT_T0_DpT1_,"ax",@progbits
	.align	128
.text._ZN2at6native55_GLOBAL__N__de093ff9_22_ForeachBinaryOpList_cu_a911ec4325multi_tensor_apply_kernelINS1_18TensorListMetadataILi2EEENS1_11CopyFunctorIN3c1011Float8_e5m2ENS6_7complexIfEELi2ELi1ELi1EEEJNS0_4CopyIS7_S9_EEEEEvT_T0_DpT1_:
        .type           _ZN2at6native55_GLOBAL__N__de093ff9_22_ForeachBinaryOpList_cu_a911ec4325multi_tensor_apply_kernelINS1_18TensorListMetadataILi2EEENS1_11CopyFunctorIN3c1011Float8_e5m2ENS6_7complexIfEELi2ELi1ELi1EEEJNS0_4CopyIS7_S9_EEEEEvT_T0_DpT1_,@function
        .size           _ZN2at6native55_GLOBAL__N__de093ff9_22_ForeachBinaryOpList_cu_a911ec4325multi_tensor_apply_kernelINS1_18TensorListMetadataILi2EEENS1_11CopyFunctorIN3c1011Float8_e5m2ENS6_7complexIfEELi2ELi1ELi1EEEJNS0_4CopyIS7_S9_EEEEEvT_T0_DpT1_,(.L_x_7505 - _ZN2at6native55_GLOBAL__N__de093ff9_22_ForeachBinaryOpList_cu_a911ec4325multi_tensor_apply_kernelINS1_18TensorListMetadataILi2EEENS1_11CopyFunctorIN3c1011Float8_e5m2ENS6_7complexIfEELi2ELi1ELi1EEEJNS0_4CopyIS7_S9_EEEEEvT_T0_DpT1_)
        .other          _ZN2at6native55_GLOBAL__N__de093ff9_22_ForeachBinaryOpList_cu_a911ec4325multi_tensor_apply_kernelINS1_18TensorListMetadataILi2EEENS1_11CopyFunctorIN3c1011Float8_e5m2ENS6_7complexIfEELi2ELi1ELi1EEEJNS0_4CopyIS7_S9_EEEEEvT_T0_DpT1_,@"STO_CUDA_ENTRY STV_DEFAULT"
_ZN2at6native55_GLOBAL__N__de093ff9_22_ForeachBinaryOpList_cu_a911ec4325multi_tensor_apply_kernelINS1_18TensorListMetadataILi2EEENS1_11CopyFunctorIN3c1011Float8_e5m2ENS6_7complexIfEELi2ELi1ELi1EEEJNS0_4CopyIS7_S9_EEEEEvT_T0_DpT1_:
        /* <DEDUP_REMOVED lines=57> */
.L_x_770:
[C---:B------:R-:W-:Y:S01]  /*0390*/  ISETP.GE.U32.AND P0, PT, R10.reuse, UR24, PT ;  /* 0x000000180a007c0c */ /* 0x040fe2000bf06070 */
[----:B------:R-:W-:Y:S01]  /*03a0*/  IMAD.U32 R5, RZ, RZ, UR17 ;  /* 0x00000011ff057e24 */ /* 0x000fe2000f8e00ff */
[----:B------:R-:W-:Y:S01]  /*03b0*/  IADD3 R2, P2, PT, R10, UR17, RZ ;  /* 0x000000110a027c10 */ /* 0x000fe2000ff5e0ff */
[--C-:B------:R-:W-:Y:S01]  /*03c0*/  IMAD.MOV.U32 R3, RZ, RZ, R13.reuse ;  /* 0x000000ffff037224 */ /* 0x100fe200078e000d */
[----:B------:R-:W-:Y:S01]  /*03d0*/  ISETP.GE.U32.AND.EX P0, PT, R13, UR25, PT, P0 ;  /* 0x000000190d007c0c */ /* 0x000fe2000bf06100 */
[----:B------:R-:W-:Y:S01]  /*03e0*/  IMAD.U32 R7, RZ, RZ, UR17 ;  /* 0x00000011ff077e24 */ /* 0x000fe2000f8e00ff */
[----:B------:R-:W-:Y:S01]  /*03f0*/  ISETP.GE.U32.AND P1, PT, R2, UR24, PT ;  /* 0x0000001802007c0c */ /* 0x000fe2000bf26070 */
[----:B------:R-:W-:Y:S01]  /*0400*/  IMAD.MOV.U32 R2, RZ, RZ, R10 ;  /* 0x000000ffff027224 */ /* 0x000fe200078e000a */
[----:B------:R-:W-:Y:S01]  /*0410*/  UMOV UR6, URZ ;  /* 0x000000ff00067c82 */ /* 0x000fe20008000000 */
[----:B------:R-:W-:Y:S02]  /*0420*/  IMAD.X R6, RZ, RZ, R13, P2 ;  /* 0x000000ffff067224 */ /* 0x000fe400010e060d */
[----:B------:R-:W-:-:S03]  /*0430*/  IMAD.WIDE.U32 R4, R5, 0x3, R2 ;  /* 0x0000000305047825 */ /* 0x000fc600078e0002 */
[----:B------:R-:W-:Y:S01]  /*0440*/  ISETP.GE.U32.AND.EX P1, PT, R6, UR25, PT, P1 ;  /* 0x0000001906007c0c */ /* 0x000fe2000bf26110 */
[----:B------:R-:W-:Y:S01]  /*0450*/  VIADD R6, R5, UR6 ;  /* 0x0000000605067c36 */ /* 0x000fe20008000000 */
[----:B------:R-:W-:Y:S01]  /*0460*/  ISETP.GE.U32.AND P3, PT, R4, UR24, PT ;  /* 0x0000001804007c0c */ /* 0x000fe2000bf66070 */
[----:B------:R-:W-:-:S04]  /*0470*/  IMAD.WIDE.U32 R2, R7, 0x2, R2 ;  /* 0x0000000207027825 */ /* 0x000fc800078e0002 */
[----:B------:R-:W-:Y:S01]  /*0480*/  @!P0 IMAD.MOV.U32 R4, RZ, RZ, R0 ;  /* 0x000000ffff048224 */ /* 0x000fe200078e0000 */
[----:B------:R-:W-:Y:S01]  /*0490*/  ISETP.GE.U32.AND P2, PT, R2, UR24, PT ;  /* 0x0000001802007c0c */ /* 0x000fe2000bf46070 */
[----:B------:R-:W-:Y:S01]  /*04a0*/  @!P0 IMAD.MOV.U32 R5, RZ, RZ, R11 ;  /* 0x000000ffff058224 */ /* 0x000fe200078e000b */
[----:B------:R-:W-:-:S04]  /*04b0*/  ISETP.GE.U32.AND.EX P3, PT, R6, UR25, PT, P3 ;  /* 0x0000001906007c0c */ /* 0x000fc8000bf66130 */
[----:B------:R0:W2:Y:S01]  /*04c0*/  @!P0 LDG.E R17, desc[UR18][R4.64] ;  /* 0x0000001204118981 */ /* 0x0000a2000c1e1900 */
[----:B------:R-:W-:Y:S01]  /*04d0*/  ISETP.GE.U32.AND.EX P2, PT, R3, UR25, PT, P2 ;  /* 0x0000001903007c0c */ /* 0x000fe2000bf46120 */
[----:B------:R-:W-:Y:S02]  /*04e0*/  IMAD.U32 R3, RZ, RZ, UR17 ;  /* 0x00000011ff037e24 */ /* 0x000fe4000f8e00ff */
[----:B------:R-:W-:Y:S02]  /*04f0*/  @!P1 IMAD.MOV.U32 R18, RZ, RZ, R12 ;  /* 0x000000ffff129224 */ /* 0x000fe400078e000c */
[----:B------:R-:W-:-:S03]  /*0500*/  IMAD.U32 R8, RZ, RZ, UR17 ;  /* 0x00000011ff087e24 */ /* 0x000fc6000f8e00ff */
[----:B------:R-:W3:Y:S01]  /*0510*/  @!P1 LDG.E R16, desc[UR18][R18.64] ;  /* 0x0000001212109981 */ /* 0x000ee2000c1e1900 */
[----:B0-----:R-:W-:Y:S02]  /*0520*/  @!P3 IMAD.MOV.U32 R4, RZ, RZ, R0 ;  /* 0x000000ffff04b224 */ /* 0x001fe400078e0000 */
[----:B------:R-:W-:Y:S02]  /*0530*/  @!P3 IMAD.MOV.U32 R5, RZ, RZ, R11 ;  /* 0x000000ffff05b224 */ /* 0x000fe400078e000b */
[----:B------:R-:W-:Y:S01]  /*0540*/  @!P2 LEA R2, P4, R3, R0, 0x4 ;  /* 0x000000000302a211 */ /* 0x000fe200078820ff */
[----:B------:R-:W-:-:S03]  /*0550*/  @!P3 IMAD.WIDE.U32 R6, R7, 0x18, R4 ;  /* 0x000000180706b825 */ /* 0x000fc600078e0004 */
[----:B------:R-:W-:Y:S01]  /*0560*/  @!P2 LEA.HI.X R3, R8, R11, RZ, 0x4, P4 ;  /* 0x0000000b0803a211 */ /* 0x000fe200020f24ff */
[----:B------:R-:W-:-:S04]  /*0570*/  @!P3 VIADD R7, R7, UR6 ;  /* 0x000000060707bc36 */ /* 0x000fc80008000000 */
[----:B------:R0:W5:Y:S04]  /*0580*/  @!P2 LDG.E R15, desc[UR18][R2.64] ;  /* 0x00000012020fa981 */ /* 0x000168000c1e1900 */
[----:B------:R0:W5:Y:S01]  /*0590*/  @!P3 LDG.E R14, desc[UR18][R6.64] ;  /* 0x00000012060eb981 */ /* 0x000162000c1e1900 */
[----:B------:R-:W-:Y:S01]  /*05a0*/  BSSY.RECONVERGENT B0, `(.L_x_759) ;  /* 0x0000010000007945 */ /* 0x000fe20003800200 */
[----:B--2---:R-:W-:Y:S02]  /*05b0*/  LOP3.LUT R5, R17, 0x7fffffff, RZ, 0xc0, !PT ;  /* 0x7fffffff11057812 */ /* 0x004fe400078ec0ff */
[----:B------:R-:W-:Y:S02]  /*05c0*/  SHF.R.U32.HI R4, RZ, 0x18, R17 ;  /* 0x00000018ff047819 */ /* 0x000fe40000011611 */
[----:B------:R-:W-:-:S02]  /*05d0*/  ISETP.GE.U32.AND P6, PT, R5, 0x47800000, PT ;  /* 0x478000000500780c */ /* 0x000fc40003fc6070 */
[----:B---3--:R-:W-:-:S04]  /*05e0*/  LOP3.LUT R8, R16, 0x7fffffff, RZ, 0xc0, !PT ;  /* 0x7fffffff10087812 */ /* 0x008fc800078ec0ff */
[----:B------:R-:W-:-:S07]  /*05f0*/  ISETP.GT.U32.AND P4, PT, R8, 0x477fffff, PT ;  /* 0x477fffff0800780c */ /* 0x000fce0003f84070 */
[----:B------:R-:W-:Y:S01]  /*0600*/  @P6 IMAD.MOV.U32 R21, RZ, RZ, 0x7f ;  /* 0x0000007fff156424 */ /* 0x000fe200078e00ff */
[----:B------:R-:W-:-:S04]  /*0610*/  @P6 ISETP.GT.U32.AND P5, PT, R5, 0x7f800000, PT ;  /* 0x7f8000000500680c */ /* 0x000fc80003fa4070 */
[----:B------:R-:W-:Y:S01]  /*0620*/  @P6 SEL R21, R21, 0x7c, P5 ;  /* 0x0000007c15156807 */ /* 0x000fe20002800000 */
[----:B0-----:R-:W-:Y:S08]  /*0630*/  @P6 BRA `(.L_x_760) ;  /* 0x0000000000186947 */ /* 0x001ff00003800000 */
[----:B------:R-:W-:-:S13]  /*0640*/  ISETP.GT.U32.AND P5, PT, R5, 0x387fffff, PT ;  /* 0x387fffff0500780c */ /* 0x000fda0003fa4070 */
[----:B------:R-:W-:Y:S01]  /*0650*/  @P5 SHF.R.U32.HI R2, RZ, 0x15, R17 ;  /* 0x00000015ff025819 */ /* 0x000fe20000011611 */
[----:B------:R-:W-:-:S03]  /*0660*/  @!P5 FADD.FTZ R21, R5, 128 ;  /* 0x430000000515d421 */ /* 0x000fc60000010000 */
[----:B------:R-:W-:-:S04]  /*0670*/  @P5 LOP3.LUT R2, R2, 0x1, RZ, 0xc0, !PT ;  /* 0x0000000102025812 */ /* 0x000fc800078ec0ff */
[----:B------:R-:W-:-:S04]  /*0680*/  @P5 IADD3 R2, PT, PT, R17, 0x80fffff, R2 ;  /* 0x080fffff11025810 */ /* 0x000fc80007ffe002 */
[----:B------:R-:W-:-:S07]  /*0690*/  @P5 SHF.R.U32.HI R21, RZ, 0x15, R2 ;  /* 0x00000015ff155819 */ /* 0x000fce0000011602 */
.L_x_760:
[----:B------:R-:W-:Y:S05]  /*06a0*/  BSYNC.RECONVERGENT B0 ;  /* 0x0000000000007941 */ /* 0x000fea0003800200 */
.L_x_759:
        /* <DEDUP_REMOVED lines=10> */
.L_x_762:
[----:B------:R-:W-:Y:S01]  /*0750*/  IMAD.MOV.U32 R23, RZ, RZ, 0x7f ;  /* 0x0000007fff177424 */ /* 0x000fe200078e00ff */
[----:B------:R-:W-:-:S04]  /*0760*/  ISETP.GT.U32.AND P4, PT, R8, 0x7f800000, PT ;  /* 0x7f8000000800780c */ /* 0x000fc80003f84070 */
[----:B------:R-:W-:-:S09]  /*0770*/  SEL R23, R23, 0x7c, P4 ;  /* 0x0000007c17177807 */ /* 0x000fd20002000000 */
.L_x_763:
[----:B------:R-:W-:Y:S05]  /*0780*/  BSYNC.RECONVERGENT B0 ;  /* 0x0000000000007941 */ /* 0x000fea0003800200 */
.L_x_761:
[----:B-----5:R-:W-:Y:S01]  /*0790*/  LOP3.LUT R3, R15, 0x7fffffff, RZ, 0xc0, !PT ;  /* 0x7fffffff0f037812 */ /* 0x020fe200078ec0ff */
[----:B------:R-:W-:Y:S01]  /*07a0*/  BSSY.RECONVERGENT B0, `(.L_x_764) ;  /* 0x000000f000007945 */ /* 0x000fe20003800200 */
[----:B------:R-:W-:Y:S02]  /*07b0*/  SHF.R.U32.HI R2, RZ, 0x18, R16 ;  /* 0x00000018ff027819 */ /* 0x000fe40000011610 */
[----:B------:R-:W-:Y:S02]  /*07c0*/  ISETP.GT.U32.AND P4, PT, R3, 0x477fffff, PT ;  /* 0x477fffff0300780c */ /* 0x000fe40003f84070 */
        /* <DEDUP_REMOVED lines=9> */
.L_x_765:
[----:B------:R-:W-:Y:S01]  /*0860*/  IMAD.MOV.U32 R2, RZ, RZ, 0x7f ;  /* 0x0000007fff027424 */ /* 0x000fe200078e00ff */
[----:B------:R-:W-:-:S04]  /*0870*/  ISETP.GT.U32.AND P4, PT, R3, 0x7f800000, PT ;  /* 0x7f8000000300780c */ /* 0x000fc80003f84070 */
[----:B------:R-:W-:-:S09]  /*0880*/  SEL R2, R2, 0x7c, P4 ;  /* 0x0000007c02027807 */ /* 0x000fd20002000000 */
.L_x_766:
[----:B------:R-:W-:Y:S05]  /*0890*/  BSYNC.RECONVERGENT B0 ;  /* 0x0000000000007941 */ /* 0x000fea0003800200 */
.L_x_764:
[----:B------:R-:W-:Y:S01]  /*08a0*/  LOP3.LUT R4, R14, 0x7fffffff, RZ, 0xc0, !PT ;  /* 0x7fffffff0e047812 */ /* 0x000fe200078ec0ff */
        /* <DEDUP_REMOVED lines=12> */
.L_x_768:
[----:B------:R-:W-:Y:S01]  /*0970*/  IMAD.MOV.U32 R5, RZ, RZ, 0x7f ;  /* 0x0000007fff057424 */ /* 0x000fe200078e00ff */
[----:B------:R-:W-:-:S04]  /*0980*/  ISETP.GT.U32.AND P4, PT, R4, 0x7f800000, PT ;  /* 0x7f8000000400780c */ /* 0x000fc80003f84070 */
[----:B------:R-:W-:-:S09]  /*0990*/  SEL R5, R5, 0x7c, P4 ;  /* 0x0000007c05057807 */ /* 0x000fd20002000000 */
.L_x_769:
[----:B------:R-:W-:Y:S05]  /*09a0*/  BSYNC.RECONVERGENT B0 ;  /* 0x0000000000007941 */ /* 0x000fea0003800200 */
.L_x_767:
[----:B------:R-:W0:Y:S01]  /*09b0*/  LDCU UR6, c[0x0][0x360] ;  /* 0x00006c00ff0677ac */ /* 0x000e220008000800 */
[C---:B------:R-:W-:Y:S02]  /*09c0*/  @!P0 IADD3 R2, P6, PT, R10.reuse, UR27, RZ ;  /* 0x0000001b0a028c10 */ /* 0x040fe4000ffde0ff */
[----:B------:R-:W-:Y:S02]  /*09d0*/  SHF.R.U32.HI R8, RZ, 0x18, R14 ;  /* 0x00000018ff087819 */ /* 0x000fe4000001160e */
[C---:B------:R-:W-:Y:S02]  /*09e0*/  @!P1 IADD3 R4, P5, PT, R10.reuse, UR22, RZ ;  /* 0x000000160a049c10 */ /* 0x040fe4000ffbe0ff */
[----:B------:R-:W-:Y:S02]  /*09f0*/  @!P2 IADD3 R6, P4, PT, R10, UR23, RZ ;  /* 0x000000170a06ac10 */ /* 0x000fe4000ff9e0ff */
[----:B------:R-:W-:Y:S02]  /*0a00*/  @!P0 IADD3.X R3, PT, PT, R13, UR28, RZ, P6, !PT ;  /* 0x0000001c0d038c10 */ /* 0x000fe4000b7fe4ff */
[----:B------:R-:W-:-:S02]  /*0a10*/  LOP3.LUT R27, R5, 0x80, R8, 0xf8, !PT ;  /* 0x00000080051b7812 */ /* 0x000fc400078ef808 */
[----:B------:R-:W-:Y:S01]  /*0a20*/  @!P3 IADD3 R8, P6, PT, R10, UR14, RZ ;  /* 0x0000000e0a08bc10 */ /* 0x000fe2000ffde0ff */
[----:B------:R1:W-:Y:S01]  /*0a30*/  @!P0 STG.E.U8 desc[UR18][R2.64], R21 ;  /* 0x0000001502008986 */ /* 0x0003e2000c101112 */
[C---:B------:R-:W-:Y:S02]  /*0a40*/  @!P1 IADD3.X R5, PT, PT, R13.reuse, UR12, RZ, P5, !PT ;  /* 0x0000000c0d059c10 */ /* 0x040fe4000affe4ff */
[C---:B------:R-:W-:Y:S01]  /*0a50*/  @!P2 IADD3.X R7, PT, PT, R13.reuse, UR13, RZ, P4, !PT ;  /* 0x0000000d0d07ac10 */ /* 0x040fe2000a7fe4ff */
[----:B0-----:R-:W-:Y:S01]  /*0a60*/  USHF.L.U32 UR6, UR6, 0x2, URZ ;  /* 0x0000000206067899 */ /* 0x001fe200080006ff */
[----:B------:R-:W-:Y:S01]  /*0a70*/  @!P3 IADD3.X R9, PT, PT, R13, UR10, RZ, P6, !PT ;  /* 0x0000000a0d09bc10 */ /* 0x000fe2000b7fe4ff */
[----:B------:R1:W-:Y:S01]  /*0a80*/  @!P1 STG.E.U8 desc[UR18][R4.64], R23 ;  /* 0x0000001704009986 */ /* 0x0003e2000c101112 */
[----:B------:R-:W-:Y:S01]  /*0a90*/  IADD3 R0, P1, PT, R0, UR20, RZ ;  /* 0x0000001400007c10 */ /* 0x000fe2000ff3e0ff */
[----:B------:R-:W-:Y:S02]  /*0aa0*/  UIADD3 UR4, UP0, UPT, UR6, UR4, URZ ;  /* 0x0000000406047290 */ /* 0x000fe4000ff1e0ff */
[----:B------:R1:W-:Y:S01]  /*0ab0*/  @!P2 STG.E.U8 desc[UR18][R6.64], R25 ;  /* 0x000000190600a986 */ /* 0x0003e2000c101112 */
[----:B------:R-:W-:Y:S01]  /*0ac0*/  IADD3 R10, P0, PT, R10, UR6, RZ ;  /* 0x000000060a0a7c10 */ /* 0x000fe2000ff1e0ff */
[----:B------:R-:W-:Y:S01]  /*0ad0*/  UIADD3.X UR5, UPT, UPT, URZ, UR5, URZ, UP0, !UPT ;  /* 0x00000005ff057290 */ /* 0x000fe200087fe4ff */
[----:B------:R-:W-:Y:S01]  /*0ae0*/  IADD3 R12, P2, PT, R12, UR20, RZ ;  /* 0x000000140c0c7c10 */ /* 0x000fe2000ff5e0ff */
[----:B------:R1:W-:Y:S01]  /*0af0*/  @!P3 STG.E.U8 desc[UR18][R8.64], R27 ;  /* 0x0000001b0800b986 */ /* 0x0003e2000c101112 */
[----:B------:R-:W-:Y:S01]  /*0b00*/  UISETP.GE.U32.AND UP0, UPT, UR4, UR24, UPT ;  /* 0x000000180400728c */ /* 0x000fe2000bf06070 */
[----:B------:R-:W-:Y:S01]  /*0b10*/  IADD3.X R11, PT, PT, R11, UR21, RZ, P1, !PT ;  /* 0x000000150b0b7c10 */ /* 0x000fe20008ffe4ff */
[----:B------:R-:W-:Y:S01]  /*0b20*/  IMAD.X R13, RZ, RZ, R13, P0 ;  /* 0x000000ffff0d7224 */ /* 0x000fe200000e060d */
[----:B------:R-:W-:Y:S01]  /*0b30*/  IADD3.X R19, PT, PT, R19, UR21, RZ, P2, !PT ;  /* 0x0000001513137c10 */ /* 0x000fe200097fe4ff */
[----:B------:R-:W-:-:S09]  /*0b40*/  UISETP.GE.U32.AND.EX UP0, UPT, UR5, UR25, UPT, UP0 ;  /* 0x000000190500728c */ /* 0x000fd2000bf06100 */
[----:B-1----:R-:W-:Y:S05]  /*0b50*/  BRA.U !UP0, `(.L_x_770) ;  /* 0xfffffff9080c7547 */ /* 0x002fea000b83ffff */
[----:B------:R-:W-:Y:S05]  /*0b60*/  EXIT ;  /* 0x000000000000794d */ /* 0x000fea0003800000 */
.L_x_758:
        /* <DEDUP_REMOVED lines=8> */
.L_x_782:
[----:B------:R-:W-:-:S04]  /*0bf0*/  LEA R2, P0, R5, UR15, 0x5 ;  /* 0x0000000f05027c11 */ /* 0x000fc8000f8028ff */
[----:B------:R-:W-:-:S06]  /*0c00*/  LEA.HI.X R3, R5, UR6, R0, 0x5, P0 ;  /* 0x0000000605037c11 */ /* 0x000fcc00080f2c00 */
[----:B------:R-:W2:Y:S01]  /*0c10*/  LDG.E.ENL2.256 R2, R6, desc[UR18][R2.64], 0x55 ;  /* 0xaa0000120206797e */ /* 0x000ea20008121802 */
[----:B------:R-:W-:Y:S01]  /*0c20*/  BSSY.RECONVERGENT B0, `(.L_x_771) ;  /* 0x0000010000007945 */ /* 0x000fe20003800200 */
[----:B--2---:R-:W-:Y:S02]  /*0c30*/  LOP3.LUT R8, R6, 0x7fffffff, RZ, 0xc0, !PT ;  /* 0x7fffffff06087812 */ /* 0x004fe400078ec0ff */
        /* <DEDUP_REMOVED lines=14> */
.L_x_772:
[----:B0-----:R-:W-:Y:S05]  /*0d20*/  BSYNC.RECONVERGENT B0 ;  /* 0x0000000000007941 */ /* 0x001fea0003800200 */
.L_x_771:
        /* <DEDUP_REMOVED lines=10> */
.L_x_774:
[----:B------:R-:W-:Y:S01]  /*0dd0*/  IMAD.MOV.U32 R6, RZ, RZ, 0x7f ;  /* 0x0000007fff067424 */ /* 0x000fe200078e00ff */
[----:B------:R-:W-:-:S04]  /*0de0*/  ISETP.GT.U32.AND P0, PT, R10, 0x7f800000, PT ;  /* 0x7f8000000a00780c */ /* 0x000fc80003f04070 */
[----:B------:R-:W-:-:S09]  /*0df0*/  SEL R6, R6, 0x7c, P0 ;  /* 0x0000007c06067807 */ /* 0x000fd20000000000 */
.L_x_775:
[----:B------:R-:W-:Y:S05]  /*0e00*/  BSYNC.RECONVERGENT B0 ;  /* 0x0000000000007941 */ /* 0x000fea0003800200 */
.L_x_773:
        /* <DEDUP_REMOVED lines=13> */
.L_x_777:
[----:B------:R-:W-:Y:S01]  /*0ee0*/  IMAD.MOV.U32 R7, RZ, RZ, 0x7f ;  /* 0x0000007fff077424 */ /* 0x000fe200078e00ff */
[----:B------:R-:W-:-:S04]  /*0ef0*/  ISETP.GT.U32.AND P0, PT, R8, 0x7f800000, PT ;  /* 0x7f8000000800780c */ /* 0x000fc80003f04070 */
[----:B------:R-:W-:-:S09]  /*0f00*/  SEL R7, R7, 0x7c, P0 ;  /* 0x0000007c07077807 */ /* 0x000fd20000000000 */
.L_x_778:
[----:B------:R-:W-:Y:S05]  /*0f10*/  BSYNC.RECONVERGENT B0 ;  /* 0x0000000000007941 */ /* 0x000fea0003800200 */
.L_x_776:
        /* <DEDUP_REMOVED lines=13> */
.L_x_780:
[----:B------:R-:W-:Y:S01]  /*0ff0*/  IMAD.MOV.U32 R2, RZ, RZ, 0x7f ;  /* 0x0000007fff027424 */ /* 0x000fe200078e00ff */
[----:B------:R-:W-:-:S04]  /*1000*/  ISETP.GT.U32.AND P0, PT, R8, 0x7f800000, PT ;  /* 0x7f8000000800780c */ /* 0x000fc80003f04070 */
[----:B------:R-:W-:-:S09]  /*1010*/  SEL R2, R2, 0x7c, P0 ;  /* 0x0000007c02027807 */ /* 0x000fd20000000000 */
.L_x_781:
[----:B------:R-:W-:Y:S05]  /*1020*/  BSYNC.RECONVERGENT B0 ;  /* 0x0000000000007941 */ /* 0x000fea0003800200 */
.L_x_779:
[----:B------:R-:W-:Y:S02]  /*1030*/  SHF.R.U32.HI R3, RZ, 0x18, R3 ;  /* 0x00000018ff037819 */ /* 0x000fe40000011603 */
[----:B------:R-:W-:Y:S02]  /*1040*/  PRMT R4, R4, 0x3340, R9 ;  /* 0x0000334004047816 */ /* 0x000fe40000000009 */
[----:B------:R-:W-:Y:S02]  /*1050*/  LOP3.LUT R3, R2, 0x80, R3, 0xf8, !PT ;  /* 0x0000008002037812 */ /* 0x000fe400078ef803 */
[C---:B------:R-:W-:Y:S02]  /*1060*/  LEA R2, P0, R5.reuse, UR27, 0x2 ;  /* 0x0000001b05027c11 */ /* 0x040fe4000f8010ff */
[----:B------:R-:W-:Y:S02]  /*1070*/  PRMT R7, R6, 0x3340, R3 ;  /* 0x0000334006077816 */ /* 0x000fe40000000003 */
[----:B------:R-:W-:-:S02]  /*1080*/  LEA.HI.X R3, R5, UR28, R0, 0x2, P0 ;  /* 0x0000001c05037c11 */ /* 0x000fc400080f1400 */
        /* <DEDUP_REMOVED lines=12> */
.L_x_783:
        /* <DEDUP_REMOVED lines=11> */
.L_x_7505:


//--------------------- .text._ZN2at6native55_GLOBAL__N__de093ff9_22_ForeachBinaryOpList_cu_a911ec4325multi_tensor_apply_kernelINS1_18TensorListMetadataILi2EEENS1_11CopyFunctorIN3c1011Float8_e5m2ENS6_7complexIdEELi2ELi1ELi1EEEJNS0_4CopyIS7_S9_EEEEEvT_T0_DpT1_ --------------------------
	.section	.text._ZN2at6native55_GLOBAL__N__de093ff9_22_ForeachBinaryOpList_cu_a911ec4325multi_tensor_apply_kernelINS1_18TensorListMetadataILi2EEENS1_11CopyFunctorIN3c1011Float8_e5m2ENS6_7complexIdEELi2ELi1ELi1EEEJNS0_4CopyIS7_S9_EEEEEvT_T0_DpT1_,"ax",@progbits
	.align	128
.text._ZN2at6native55_GLOBAL__N__de093ff9_22_ForeachBinaryOpList_cu_a911ec4325multi_tensor_apply_kernelINS1_18TensorListMetadataILi2EEENS1_11CopyFunctorIN3c1011Float8_e5m2ENS6_7complexIdEELi2ELi1ELi1EEEJNS0_4CopyIS7_S9_EEEEEvT_T0_DpT1_:
        .type           _ZN2at6native55_GLOBAL__N__de093ff9_22_ForeachBinaryOpList_cu_a911ec4325multi_tensor_apply_kernelINS1_18TensorListMetadataILi2EEENS1_11CopyFunctorIN3c1011Float8_e5m2ENS6_7complexIdEELi2ELi1ELi1EEEJNS0_4CopyIS7_S9_EEEEEvT_T0_DpT1_,@function
        .size           _ZN2at6native55_GLOBAL__N__de093ff9_22_ForeachBinaryOpList_cu_a911ec4325multi_tensor_apply_kernelINS1_18TensorListMetadataILi2EEENS1_11CopyFunctorIN3c1011Float8_e5m2ENS6_7complexIdEELi2ELi1ELi1EEEJNS0_4CopyIS7_S9_EEEEEvT_T0_DpT1_,(.L_x_7506 - _ZN2at6native55_GLOBAL__N__de093ff9_22_ForeachBinaryOpList_cu_a911ec4325multi_tensor_apply_kernelINS1_18TensorListMetadataILi2EEENS1_11CopyFunctorIN3c1011Float8_e5m2ENS6_7complexIdEELi2ELi1ELi1EEEJNS0_4CopyIS7_S9_EEEEEvT_T0_DpT1_)
        .other          _ZN2at6native55_GLOBAL__N__de093ff9_22_ForeachBinaryOpList_cu_a911ec4325multi_tensor_apply_kernelINS1_18TensorListMetadataILi2EEENS1_11CopyFunctorIN3c1011Float8_e5m2ENS6_7complexIdEELi2ELi1ELi1EEEJNS0_4CopyIS7_S9_EEEEEvT_T0_DpT1_,@"STO_CUDA_ENTRY STV_DEFAULT"
_ZN2at6native55_GLOBAL__N__de093ff9_22_ForeachBinaryOpList_cu_a911ec4325multi_tensor_apply_kernelINS1_18TensorListMetadataILi2EEENS1_11CopyFunctorIN3c1011Float8_e5m2ENS6_7complexIdEELi2ELi1ELi1EEEJNS0_4CopyIS7_S9_EEEEEvT_T0_DpT1_:
        /* <DEDUP_REMOVED lines=58> */
.L_x_796:
[C---:B------:R-:W-:Y:S02]  /*03a0*/  ISETP.GE.U32.AND P0, PT, R18.reuse, UR22, PT ;  /* 0x0000001612007c0c */ /* 0x040fe4000bf06070 */
[----:B------:R-:W-:Y:S02]  /*03b0*/  IADD3 R10, P2, PT, R18, UR17, RZ ;  /* 0x00000011120a7c10 */ /* 0x000fe4000ff5e0ff */
[----:B------:R-:W-:Y:S02]  /*03c0*/  ISETP.GE.U32.AND.EX P0, PT, R21, UR23, PT, P0 ;  /* 0x0000001715007c0c */ /* 0x000fe4000bf06100 */
[----:B------:R-:W-:Y:S01]  /*03d0*/  ISETP.GE.U32.AND P1, PT, R10, UR22, PT ;  /* 0x000000160a007c0c */ /* 0x000fe2000bf26070 */
[----:B------:R-:W-:-:S05]  /*03e0*/  IMAD.X R10, RZ, RZ, R21, P2 ;  /* 0x000000ffff0a7224 */ /* 0x000fca00010e0615 */
[----:B------:R-:W-:-:S05]  /*03f0*/  ISETP.GE.U32.AND.EX P1, PT, R10, UR23, PT, P1 ;  /* 0x000000170a007c0c */ /* 0x000fca000bf26110 */
[----:B------:R-:W-:Y:S02]  /*0400*/  @!P0 IMAD.MOV.U32 R10, RZ, RZ, R0 ;  /* 0x000000ffff0a8224 */ /* 0x000fe400078e0000 */
[----:B------:R-:W-:-:S05]  /*0410*/  @!P0 IMAD.MOV.U32 R11, RZ, RZ, R19 ;  /* 0x000000ffff0b8224 */ /* 0x000fca00078e0013 */
[----:B------:R0:W2:Y:S01]  /*0420*/  @!P0 LDG.E.64 R2, desc[UR18][R10.64] ;  /* 0x000000120a028981 */ /* 0x0000a2000c1e1b00 */
[----:B------:R-:W-:Y:S02]  /*0430*/  @!P1 IMAD.MOV.U32 R22, RZ, RZ, R20 ;  /* 0x000000ffff169224 */ /* 0x000fe400078e0014 */
[----:B------:R-:W-:Y:S02]  /*0440*/  IMAD.U32 R13, RZ, RZ, UR17 ;  /* 0x00000011ff0d7e24 */ /* 0x000fe4000f8e00ff */
[----:B------:R-:W-:Y:S01]  /*0450*/  IMAD.U32 R15, RZ, RZ, UR17 ;  /* 0x00000011ff0f7e24 */ /* 0x000fe2000f8e00ff */
[----:B------:R-:W3:Y:S01]  /*0460*/  @!P1 LDG.E.64 R4, desc[UR18][R22.64] ;  /* 0x0000001216049981 */ /* 0x000ee2000c1e1b00 */
[----:B------:R-:W-:Y:S01]  /*0470*/  IMAD.U32 R16, RZ, RZ, UR17 ;  /* 0x00000011ff107e24 */ /* 0x000fe2000f8e00ff */
[----:B------:R-:W-:Y:S01]  /*0480*/  LEA R14, P3, R13, R18, 0x1 ;  /* 0x000000120d0e7211 */ /* 0x000fe200078608ff */
[----:B------:R-:W-:Y:S01]  /*0490*/  UMOV UR6, URZ ;  /* 0x000000ff00067c82 */ /* 0x000fe20008000000 */
[----:B0-----:R-:W-:-:S02]  /*04a0*/  IMAD.MOV.U32 R10, RZ, RZ, R18 ;  /* 0x000000ffff0a7224 */ /* 0x001fc400078e0012 */
[----:B------:R-:W-:Y:S01]  /*04b0*/  IMAD.MOV.U32 R11, RZ, RZ, R21 ;  /* 0x000000ffff0b7224 */ /* 0x000fe200078e0015 */
[----:B------:R-:W-:Y:S01]  /*04c0*/  ISETP.GE.U32.AND P2, PT, R14, UR22, PT ;  /* 0x000000160e007c0c */ /* 0x000fe2000bf46070 */
[----:B------:R-:W-:Y:S02]  /*04d0*/  IMAD.U32 R14, RZ, RZ, UR17 ;  /* 0x00000011ff0e7e24 */ /* 0x000fe4000f8e00ff */
[----:B------:R-:W-:Y:S01]  /*04e0*/  IMAD.WIDE.U32 R12, R15, 0x3, R10 ;  /* 0x000000030f0c7825 */ /* 0x000fe200078e000a */
[----:B------:R-:W-:Y:S02]  /*04f0*/  LEA.HI.X R10, R16, R21, RZ, 0x1, P3 ;  /* 0x00000015100a7211 */ /* 0x000fe400018f0cff */
[----:B------:R-:W-:Y:S01]  /*0500*/  ISETP.GE.U32.AND P3, PT, R12, UR22, PT ;  /* 0x000000160c007c0c */ /* 0x000fe2000bf66070 */
[----:B------:R-:W-:Y:S01]  /*0510*/  VIADD R12, R13, UR6 ;  /* 0x000000060d0c7c36 */ /* 0x000fe20008000000 */
[----:B------:R-:W-:Y:S01]  /*0520*/  ISETP.GE.U32.AND.EX P2, PT, R10, UR23, PT, P2 ;  /* 0x000000170a007c0c */ /* 0x000fe2000bf46120 */
[----:B------:R-:W-:-:S03]  /*0530*/  IMAD.U32 R13, RZ, RZ, UR17 ;  /* 0x00000011ff0d7e24 */ /* 0x000fc6000f8e00ff */
[----:B------:R-:W-:Y:S01]  /*0540*/  ISETP.GE.U32.AND.EX P3, PT, R12, UR23, PT, P3 ;  /* 0x000000170c007c0c */ /* 0x000fe2000bf66130 */
[----:B------:R-:W-:-:S08]  /*0550*/  UMOV UR7, 0x380fffff ;  /* 0x380fffff00077882 */ /* 0x000fd00000000000 */
[----:B------:R-:W-:-:S04]  /*0560*/  @!P2 LEA R12, P4, R13, R0, 0x5 ;  /* 0x000000000d0ca211 */ /* 0x000fc800078828ff */
[----:B------:R-:W-:Y:S01]  /*0570*/  @!P3 IMAD.MOV.U32 R10, RZ, RZ, R0 ;  /* 0x000000ffff0ab224 */ /* 0x000fe200078e0000 */
[----:B------:R-:W-:Y:S01]  /*0580*/  @!P2 LEA.HI.X R13, R14, R19, RZ, 0x5, P4 ;  /* 0x000000130e0da211 */ /* 0x000fe200020f2cff */
[----:B------:R-:W-:Y:S02]  /*0590*/  @!P3 IMAD.MOV.U32 R11, RZ, RZ, R19 ;  /* 0x000000ffff0bb224 */ /* 0x000fe400078e0013 */
[----:B------:R-:W-:Y:S02]  /*05a0*/  @!P3 IMAD.WIDE.U32 R10, R15, 0x30, R10 ;  /* 0x000000300f0ab825 */ /* 0x000fe400078e000a */
[----:B------:R-:W5:Y:S02]  /*05b0*/  @!P2 LDG.E.64 R6, desc[UR18][R12.64] ;  /* 0x000000120c06a981 */ /* 0x000f64000c1e1b00 */
[----:B------:R-:W-:Y:S01]  /*05c0*/  @!P3 VIADD R15, R11, UR6 ;  /* 0x000000060b0fbc36 */ /* 0x000fe20008000000 */
[----:B------:R-:W-:Y:S01]  /*05d0*/  UMOV UR6, 0xf0000000 ;  /* 0xf000000000067882 */ /* 0x000fe20000000000 */
[----:B------:R-:W-:Y:S01]  /*05e0*/  @!P3 IMAD.MOV.U32 R14, RZ, RZ, R10 ;  /* 0x000000ffff0eb224 */ /* 0x000fe200078e000a */
[----:B------:R-:W-:Y:S04]  /*05f0*/  BSSY.RECONVERGENT B0, `(.L_x_785) ;  /* 0x0000017000007945 */ /* 0x000fe80003800200 */
[----:B------:R0:W5:Y:S01]  /*0600*/  @!P3 LDG.E.64 R8, desc[UR18][R14.64] ;  /* 0x000000120e08b981 */ /* 0x000162000c1e1b00 */
[----:B--2---:R-:W1:Y:S01]  /*0610*/  F2F.F32.F64 R11, R2 ;  /* 0x00000002000b7310 */ /* 0x004e620000301000 */
[----:B------:R-:W-:-:S02]  /*0620*/  DSETP.GEU.AND P4, PT, |R2|, UR6, PT ;  /* 0x0000000602007e2a */ /* 0x000fc4000bf8e200 */
[----:B---3--:R-:W-:-:S05]  /*0630*/  DSETP.GEU.AND P6, PT, |R4|, UR6, PT ;  /* 0x0000000604007e2a */ /* 0x008fca000bfce200 */
[----:B------:R-:W2:Y:S07]  /*0640*/  F2F.F32.F64 R10, R4 ;  /* 0x00000004000a7310 */ /* 0x000eae0000301000 */
[----:B-1----:R-:W-:-:S05]  /*0650*/  @!P4 FMUL R11, R11, 1.175494350822287508e-38 ;  /* 0x008000000b0bc820 */ /* 0x002fca0000400000 */
[----:B------:R-:W-:-:S04]  /*0660*/  LOP3.LUT R16, R11, 0x7fffffff, RZ, 0xc0, !PT ;  /* 0x7fffffff0b107812 */ /* 0x000fc800078ec0ff */
[----:B------:R-:W-:Y:S01]  /*0670*/  ISETP.GE.U32.AND P5, PT, R16, 0x47800000, PT ;  /* 0x478000001000780c */ /* 0x000fe20003fa6070 */
[----:B--2---:R-:W-:Y:S01]  /*0680*/  @!P6 FMUL R10, R10, 1.175494350822287508e-38 ;  /* 0x008000000a0ae820 */ /* 0x004fe20000400000 */
[----:B0-----:R-:W-:-:S04]  /*0690*/  SHF.R.U32.HI R14, RZ, 0x18, R11 ;  /* 0x00000018ff0e7819 */ /* 0x001fc8000001160b */
[----:B------:R-:W-:-:S07]  /*06a0*/  LOP3.LUT R13, R10, 0x7fffffff, RZ, 0xc0, !PT ;  /* 0x7fffffff0a0d7812 */ /* 0x000fce00078ec0ff */
[----:B------:R-:W-:Y:S01]  /*06b0*/  @P5 IMAD.MOV.U32 R25, RZ, RZ, 0x7f ;  /* 0x0000007fff195424 */ /* 0x000fe200078e00ff */
[----:B------:R-:W-:Y:S02]  /*06c0*/  @P5 ISETP.GT.U32.AND P6, PT, R16, 0x7f800000, PT ;  /* 0x7f8000001000580c */ /* 0x000fe40003fc4070 */
[----:B------:R-:W-:Y:S02]  /*06d0*/  ISETP.GT.U32.AND P4, PT, R13, 0x477fffff, PT ;  /* 0x477fffff0d00780c */ /* 0x000fe40003f84070 */
[----:B------:R-:W-:Y:S01]  /*06e0*/  @P5 SEL R25, R25, 0x7c, P6 ;  /* 0x0000007c19195807 */ /* 0x000fe20003000000 */
[----:B------:R-:W-:Y:S10]  /*06f0*/  @P5 BRA `(.L_x_786) ;  /* 0x0000000000185947 */ /* 0x000ff40003800000 */
[----:B------:R-:W-:-:S13]  /*0700*/  ISETP.GT.U32.AND P5, PT, R16, 0x387fffff, PT ;  /* 0x387fffff1000780c */ /* 0x000fda0003fa4070 */
[----:B------:R-:W-:Y:S01]  /*0710*/  @P5 SHF.R.U32.HI R12, RZ, 0x15, R11 ;  /* 0x00000015ff0c5819 */ /* 0x000fe2000001160b */
[----:B------:R-:W-:-:S03]  /*0720*/  @!P5 FADD.FTZ R25, R16, 128 ;  /* 0x430000001019d421 */ /* 0x000fc60000010000 */
[----:B------:R-:W-:-:S04]  /*0730*/  @P5 LOP3.LUT R12, R12, 0x1, RZ, 0xc0, !PT ;  /* 0x000000010c0c5812 */ /* 0x000fc800078ec0ff */
[----:B------:R-:W-:-:S04]  /*0740*/  @P5 IADD3 R12, PT, PT, R11, 0x80fffff, R12 ;  /* 0x080fffff0b0c5810 */ /* 0x000fc80007ffe00c */
[----:B------:R-:W-:-:S07]  /*0750*/  @P5 SHF.R.U32.HI R25, RZ, 0x15, R12 ;  /* 0x00000015ff195819 */ /* 0x000fce000001160c */
.L_x_786:
[----:B------:R-:W-:Y:S05]  /*0760*/  BSYNC.RECONVERGENT B0 ;  /* 0x0000000000007941 */ /* 0x000fea0003800200 */
.L_x_785:
        /* <DEDUP_REMOVED lines=10> */
.L_x_788:
[----:B------:R-:W-:Y:S01]  /*0810*/  IMAD.MOV.U32 R27, RZ, RZ, 0x7f ;  /* 0x0000007fff1b7424 */ /* 0x000fe200078e00ff */
[----:B------:R-:W-:-:S04]  /*0820*/  ISETP.GT.U32.AND P4, PT, R13, 0x7f800000, PT ;  /* 0x7f8000000d00780c */ /* 0x000fc80003f84070 */
[----:B------:R-:W-:-:S09]  /*0830*/  SEL R27, R27, 0x7c, P4 ;  /* 0x0000007c1b1b7807 */ /* 0x000fd20002000000 */
.L_x_789:
[----:B------:R-:W-:Y:S05]  /*0840*/  BSYNC.RECONVERGENT B0 ;  /* 0x0000000000007941 */ /* 0x000fea0003800200 */
.L_x_787:
[----:B-----5:R-:W0:Y:S01]  /*0850*/  F2F.F32.F64 R12, R6 ;  /* 0x00000006000c7310 */ /* 0x020e220000301000 */
[----:B------:R-:W-:Y:S01]  /*0860*/  DSETP.GEU.AND P4, PT, |R6|, UR6, PT ;  /* 0x0000000606007e2a */ /* 0x000fe2000bf8e200 */
[----:B------:R-:W-:Y:S01]  /*0870*/  SHF.R.U32.HI R10, RZ, 0x18, R10 ;  /* 0x00000018ff0a7819 */ /* 0x000fe2000001160a */
[----:B------:R-:W-:Y:S03]  /*0880*/  BSSY.RECONVERGENT B0, `(.L_x_790) ;  /* 0x0000010000007945 */ /* 0x000fe60003800200 */
[----:B------:R-:W-:-:S09]  /*0890*/  LOP3.LUT R27, R27, 0x80, R10, 0xf8, !PT ;  /* 0x000000801b1b7812 */ /* 0x000fd200078ef80a */
        /* <DEDUP_REMOVED lines=11> */
.L_x_791:
[----:B------:R-:W-:Y:S01]  /*0950*/  IMAD.MOV.U32 R29, RZ, RZ, 0x7f ;  /* 0x0000007fff1d7424 */ /* 0x000fe200078e00ff */
[----:B------:R-:W-:-:S04]  /*0960*/  ISETP.GT.U32.AND P4, PT, R13, 0x7f800000, PT ;  /* 0x7f8000000d00780c */ /* 0x000fc80003f84070 */
[----:B------:R-:W-:-:S09]  /*0970*/  SEL R29, R29, 0x7c, P4 ;  /* 0x0000007c1d1d7807 */ /* 0x000fd20002000000 */
.L_x_792:
[----:B------:R-:W-:Y:S05]  /*0980*/  BSYNC.RECONVERGENT B0 ;  /* 0x0000000000007941 */ /* 0x000fea0003800200 */
.L_x_790:
[----:B------:R-:W0:Y:S01]  /*0990*/  F2F.F32.F64 R11, R8 ;  /* 0x00000008000b7310 */ /* 0x000e220000301000 */
        /* <DEDUP_REMOVED lines=15> */
.L_x_794:
[----:B------:R-:W-:Y:S01]  /*0a90*/  IMAD.MOV.U32 R17, RZ, RZ, 0x7f ;  /* 0x0000007fff117424 */ /* 0x000fe200078e00ff */
[----:B------:R-:W-:-:S04]  /*0aa0*/  ISETP.GT.U32.AND P4, PT, R13, 0x7f800000, PT ;  /* 0x7f8000000d00780c */ /* 0x000fc80003f84070 */
[----:B------:R-:W-:-:S09]  /*0ab0*/  SEL R17, R17, 0x7c, P4 ;  /* 0x0000007c11117807 */ /* 0x000fd20002000000 */
.L_x_795:
[----:B------:R-:W-:Y:S05]  /*0ac0*/  BSYNC.RECONVERGENT B0 ;  /* 0x0000000000007941 */ /* 0x000fea0003800200 */
.L_x_793:
[----:B------:R-:W0:Y:S01]  /*0ad0*/  LDCU UR6, c[0x0][0x360] ;  /* 0x00006c00ff0677ac */ /* 0x000e220008000800 */
[C---:B------:R-:W-:Y:S02]  /*0ae0*/  @!P0 IADD3 R12, P4, PT, R18.reuse, UR25, RZ ;  /* 0x00000019120c8c10 */ /* 0x040fe4000ff9e0ff */
[----:B------:R-:W-:Y:S01]  /*0af0*/  SHF.R.U32.HI R22, RZ, 0x18, R11 ;  /* 0x00000018ff167819 */ /* 0x000fe2000001160b */
[----:B------:R-:W-:Y:S01]  /*0b00*/  USHF.L.U32 UR7, UR17, 0x6, URZ ;  /* 0x0000000611077899 */ /* 0x000fe200080006ff */
[----:B------:R-:W-:Y:S01]  /*0b10*/  @!P0 IADD3.X R13, PT, PT, R21, UR26, RZ, P4, !PT ;  /* 0x0000001a150d8c10 */ /* 0x000fe2000a7fe4ff */
[----:B------:R-:W-:Y:S01]  /*0b20*/  USHF.R.U32.HI UR8, URZ, 0x1a, UR17 ;  /* 0x0000001aff087899 */ /* 0x000fe20008011611 */
[C---:B------:R-:W-:Y:S02]  /*0b30*/  @!P1 IADD3 R10, P4, PT, R18.reuse, UR20, RZ ;  /* 0x00000014120a9c10 */ /* 0x040fe4000ff9e0ff */
[C---:B------:R-:W-:Y:S01]  /*0b40*/  @!P3 IADD3 R16, P5, PT, R18.reuse, UR14, RZ ;  /* 0x0000000e1210bc10 */ /* 0x040fe2000ffbe0ff */
[----:B------:R1:W-:Y:S01]  /*0b50*/  @!P0 STG.E.U8 desc[UR18][R12.64], R25 ;  /* 0x000000190c008986 */ /* 0x0003e2000c101112 */
[----:B------:R-:W-:-:S02]  /*0b60*/  @!P2 IADD3 R14, P0, PT, R18, UR21, RZ ;  /* 0x00000015120eac10 */ /* 0x000fc4000ff1e0ff */
[C---:B------:R-:W-:Y:S02]  /*0b70*/  @!P1 IADD3.X R11, PT, PT, R21.reuse, UR12, RZ, P4, !PT ;  /* 0x0000000c150b9c10 */ /* 0x040fe4000a7fe4ff */
[----:B------:R-:W-:Y:S02]  /*0b80*/  @!P2 IADD3.X R15, PT, PT, R21, UR13, RZ, P0, !PT ;  /* 0x0000000d150fac10 */ /* 0x000fe400087fe4ff */
[----:B------:R-:W-:Y:S01]  /*0b90*/  LOP3.LUT R22, R17, 0x80, R22, 0xf8, !PT ;  /* 0x0000008011167812 */ /* 0x000fe200078ef816 */
        /* <DEDUP_REMOVED lines=17> */
.L_x_784:
        /* <DEDUP_REMOVED lines=8> */
.L_x_808:
[----:B------:R-:W-:-:S04]  /*0d30*/  LEA R10, P0, R9, UR15, 0x6 ;  /* 0x0000000f090a7c11 */ /* 0x000fc8000f8030ff */
[----:B------:R-:W-:-:S05]  /*0d40*/  LEA.HI.X R11, R9, UR6, R0, 0x6, P0 ;  /* 0x00000006090b7c11 */ /* 0x000fca00080f3400 */
[----:B------:R-:W2:Y:S01]  /*0d50*/  LDG.E.ENL2.256 R14, R12, desc[UR18][R10.64], 0x33 ;  /* 0x660000120a0c797e */ /* 0x000ea2000812180e */
[----:B------:R-:W-:Y:S02]  /*0d60*/  IMAD.MOV.U32 R2, RZ, RZ, -0x10000000 ;  /* 0xf0000000ff027424 */ /* 0x000fe400078e00ff */
[----:B------:R-:W-:Y:S01]  /*0d70*/  IMAD.MOV.U32 R3, RZ, RZ, 0x380fffff ;  /* 0x380fffffff037424 */ /* 0x000fe200078e00ff */
[----:B------:R1:W5:Y:S01]  /*0d80*/  LDG.E.ENL2.256 R4, R6, desc[UR18][R10.64+0x20], 0x33 ;  /* 0x660001120a06797e */ /* 0x0003620008121804 */
[----:B------:R-:W-:Y:S01]  /*0d90*/  BSSY.RECONVERGENT B0, `(.L_x_797) ;  /* 0x0000016000007945 */ /* 0x000fe20003800200 */
[----:B--2---:R-:W2:Y:S03]  /*0da0*/  F2F.F32.F64 R8, R12 ;  /* 0x0000000c00087310 */ /* 0x004ea60000301000 */
[--C-:B------:R-:W-:Y:S02]  /*0db0*/  DSETP.GEU.AND P0, PT, |R12|, R2.reuse, PT ;  /* 0x000000020c00722a */ /* 0x100fe40003f0e200 */
[----:B------:R-:W-:-:S03]  /*0dc0*/  DSETP.GEU.AND P2, PT, |R14|, R2, PT ;  /* 0x000000020e00722a */ /* 0x000fc60003f4e200 */
[----:B------:R-:W3:Y:S09]  /*0dd0*/  F2F.F32.F64 R16, R14 ;  /* 0x0000000e00107310 */ /* 0x000ef20000301000 */
[----:B--2---:R-:W-:-:S05]  /*0de0*/  @!P0 FMUL R8, R8, 1.175494350822287508e-38 ;  /* 0x0080000008088820 */ /* 0x004fca0000400000 */
[----:B------:R-:W-:Y:S02]  /*0df0*/  LOP3.LUT R17, R8, 0x7fffffff, RZ, 0xc0, !PT ;  /* 0x7fffffff08117812 */ /* 0x000fe400078ec0ff */
[----:B------:R-:W-:Y:S01]  /*0e00*/  SHF.R.U32.HI R13, RZ, 0x18, R8 ;  /* 0x00000018ff0d7819 */ /* 0x000fe20000011608 */
[----:B---3--:R-:W-:Y:S01]  /*0e10*/  @!P2 FMUL R16, R16, 1.175494350822287508e-38 ;  /* 0x008000001010a820 */ /* 0x008fe20000400000 */
[----:B------:R-:W-:-:S04]  /*0e20*/  ISETP.GE.U32.AND P1, PT, R17, 0x47800000, PT ;  /* 0x478000001100780c */ /* 0x000fc80003f26070 */
[----:B------:R-:W-:-:S04]  /*0e30*/  LOP3.LUT R18, R16, 0x7fffffff, RZ, 0xc0, !PT ;  /* 0x7fffffff10127812 */ /* 0x000fc800078ec0ff */
[----:B------:R-:W-:-:S05]  /*0e40*/  ISETP.GT.U32.AND P2, PT, R18, 0x477fffff, PT ;  /* 0x477fffff1200780c */ /* 0x000fca0003f44070 */
[----:B-1----:R-:W-:Y:S01]  /*0e50*/  @P1 IMAD.MOV.U32 R10, RZ, RZ, 0x7f ;  /* 0x0000007fff0a1424 */ /* 0x002fe200078e00ff */
        /* <DEDUP_REMOVED lines=9> */
.L_x_798:
[----:B0-----:R-:W-:Y:S05]  /*0ef0*/  BSYNC.RECONVERGENT B0 ;  /* 0x0000000000007941 */ /* 0x001fea0003800200 */
.L_x_797:
        /* <DEDUP_REMOVED lines=10> */
.L_x_800:
[----:B------:R-:W-:Y:S01]  /*0fa0*/  IMAD.MOV.U32 R11, RZ, RZ, 0x7f ;  /* 0x0000007fff0b7424 */ /* 0x000fe200078e00ff */
[----:B------:R-:W-:-:S04]  /*0fb0*/  ISETP.GT.U32.AND P0, PT, R18, 0x7f800000, PT ;  /* 0x7f8000001200780c */ /* 0x000fc80003f04070 */
[----:B------:R-:W-:-:S09]  /*0fc0*/  SEL R11, R11, 0x7c, P0 ;  /* 0x0000007c0b0b7807 */ /* 0x000fd20000000000 */
.L_x_801:
[----:B------:R-:W-:Y:S05]  /*0fd0*/  BSYNC.RECONVERGENT B0 ;  /* 0x0000000000007941 */ /* 0x000fea0003800200 */
.L_x_799:
[----:B-----5:R-:W0:Y:S01]  /*0fe0*/  F2F.F32.F64 R10, R6 ;  /* 0x00000006000a7310 */ /* 0x020e220000301000 */
[----:B------:R-:W-:Y:S01]  /*0ff0*/  DSETP.GEU.AND P0, PT, |R6|, R2, PT ;  /* 0x000000020600722a */ /* 0x000fe20003f0e200 */
        /* <DEDUP_REMOVED lines=14> */
.L_x_803:
[----:B------:R-:W-:Y:S01]  /*10e0*/  IMAD.MOV.U32 R7, RZ, RZ, 0x7f ;  /* 0x0000007fff077424 */ /* 0x000fe200078e00ff */
[----:B------:R-:W-:-:S04]  /*10f0*/  ISETP.GT.U32.AND P0, PT, R12, 0x7f800000, PT ;  /* 0x7f8000000c00780c */ /* 0x000fc80003f04070 */
[----:B------:R-:W-:-:S09]  /*1100*/  SEL R7, R7, 0x7c, P0 ;  /* 0x0000007c07077807 */ /* 0x000fd20000000000 */
.L_x_804:
[----:B------:R-:W-:Y:S05]  /*1110*/  BSYNC.RECONVERGENT B0 ;  /* 0x0000000000007941 */ /* 0x000fea0003800200 */
.L_x_802:
[----:B------:R-:W0:Y:S01]  /*1120*/  F2F.F32.F64 R6, R4 ;  /* 0x0000000400067310 */ /* 0x000e220000301000 */
        /* <DEDUP_REMOVED lines=15> */
.L_x_806:
[----:B------:R-:W-:Y:S01]  /*1220*/  IMAD.MOV.U32 R3, RZ, RZ, 0x7f ;  /* 0x0000007fff037424 */ /* 0x000fe200078e00ff */
[----:B------:R-:W-:-:S04]  /*1230*/  ISETP.GT.U32.AND P0, PT, R12, 0x7f800000, PT ;  /* 0x7f8000000c00780c */ /* 0x000fc80003f04070 */
[----:B------:R-:W-:-:S09]  /*1240*/  SEL R3, R3, 0x7c, P0 ;  /* 0x0000007c03037807 */ /* 0x000fd20000000000 */
.L_x_807:
[----:B------:R-:W-:Y:S05]  /*1250*/  BSYNC.RECONVERGENT B0 ;  /* 0x0000000000007941 */ /* 0x000fea0003800200 */
.L_x_805:
[----:B------:R-:W-:Y:S02]  /*1260*/  SHF.R.U32.HI R6, RZ, 0x18, R6 ;  /* 0x00000018ff067819 */ /* 0x000fe40000011606 */
[----:B------:R-:W-:Y:S02]  /*1270*/  LEA R2, P0, R9, UR25, 0x2 ;  /* 0x0000001909027c11 */ /* 0x000fe4000f8010ff */
[----:B------:R-:W-:Y:S02]  /*1280*/  LOP3.LUT R3, R3, 0x80, R6, 0xf8, !PT ;  /* 0x0000008003037812 */ /* 0x000fe400078ef806 */
[----:B------:R-:W-:Y:S02]  /*1290*/  PRMT R8, R8, 0x3340, R11 ;  /* 0x0000334008087816 */ /* 0x000fe4000000000b */
        /* <DEDUP_REMOVED lines=14> */
.L_x_809:
        /* <DEDUP_REMOVED lines=16> */
.L_x_7506:


//--------------------- .text._ZN2at6native55_GLOBAL__N__de093ff9_22_ForeachBinaryOpList_cu_a911ec4325multi_tensor_apply_kernelINS1_18TensorListMetadataILi2EEENS1_11CopyFunctorIN3c1011Float8_e5m2EfLi2ELi1ELi1EEEJNS0_4CopyIS7_fEEEEEvT_T0_DpT1_ --------------------------
	.section	.text._ZN2at6native55_GLOBAL__N__de093ff9_22_ForeachBinaryOpList_cu_a911ec4325multi_tensor_apply_kernelINS1_18TensorListMetadataILi2EEENS1_11CopyFunctorIN3c1011Float8_e5m2EfLi2ELi1ELi1EEEJNS0_4CopyIS7_fEEEEEvT_T0_DpT1_,"ax",@progbits
	.align	128
.text._ZN2at6native55_GLOBAL__N__de093ff9_22_ForeachBinaryOpList_cu_a911ec4325multi_tensor_apply_kernelINS1_18TensorListMetadataILi2EEENS1_11CopyFunctorIN3c1011Float8_e5m2EfLi2ELi1ELi1EEEJNS0_4CopyIS7_fEEEEEvT_T0_DpT1_:
        .type           _ZN2at6native55_GLOBAL__N__de093ff9_22_ForeachBinaryOpList_cu_a911ec4325multi_tensor_apply_kernelINS1_18TensorListMetadataILi2EEENS1_11CopyFunctorIN3c1011Float8_e5m2EfLi2ELi1ELi1EEEJNS0_4CopyIS7_fEEEEEvT_T0_DpT1_,@function
        .size           _ZN2at6native55_GLOBAL__N__de093ff9_22_ForeachBinaryOpList_cu_a911ec4325multi_tensor_apply_kernelINS1_18TensorListMetadataILi2EEENS1_11CopyFunctorIN3c1011Float8_e5m2EfLi2ELi1ELi1EEEJNS0_4CopyIS7_fEEEEEvT_T0_DpT1_,(.L_x_7507 - _ZN2at6native55_GLOBAL__N__de093ff9_22_ForeachBinaryOpList_cu_a911ec4325multi_tensor_apply_kernelINS1_18TensorListMetadataILi2EEENS1_11CopyFunctorIN3c1011Float8_e5m2EfLi2ELi1ELi1EEEJNS0_4CopyIS7_fEEEEEvT_T0_DpT1_)
        .other          _ZN2at6native55_GLOBAL__N__de093ff9_22_ForeachBinaryOpList_cu_a911ec4325multi_tensor_apply_kernelINS1_18TensorListMetadataILi2EEENS1_11CopyFunctorIN3c1011Float8_e5m2EfLi2ELi1ELi1EEEJNS0_4CopyIS7_fEEEEEvT_T0_DpT1_,@"STO_CUDA_ENTRY STV_DEFAULT"
_ZN2at6native55_GLOBAL__N__de093ff9_22_ForeachBinaryOpList_cu_a911ec4325multi_tensor_apply_kernelINS1_18TensorListMetadataILi2EEENS1_11CopyFunctorIN3c1011Float8_e5m2EfLi2ELi1ELi1EEEJNS0_4CopyIS7_fEEEEEvT_T0_DpT1_:
        /* <DEDUP_REMOVED lines=55> */
.L_x_822:
        /* <DEDUP_REMOVED lines=22> */
[----:B0-----:R-:W-:Y:S02]  /*04d0*/  @!P1 IMAD.MOV.U32 R4, RZ, RZ, R12 ;  /* 0x000000ffff049224 */ /* 0x001fe400078e000c */
[----:B------:R-:W-:-:S05]  /*04e0*/  @!P1 IMAD.MOV.U32 R5, RZ, RZ, R15 ;  /* 0x000000ffff059224 */ /* 0x000fca00078e000f */
[----:B------:R0:W3:Y:S01]  /*04f0*/  @!P1 LDG.E R16, desc[UR18][R4.64] ;  /* 0x0000001204109981 */ /* 0x0000e2000c1e1900 */
[----:B------:R-:W-:Y:S02]  /*0500*/  IMAD.U32 R8, RZ, RZ, UR17 ;  /* 0x00000011ff087e24 */ /* 0x000fe4000f8e00ff */
[----:B------:R-:W-:-:S04]  /*0510*/  @!P2 LEA R2, P4, R3, R0, 0x3 ;  /* 0x000000000302a211 */ /* 0x000fc800078818ff */
[----:B------:R-:W-:Y:S01]  /*0520*/  @!P2 LEA.HI.X R3, R8, R11, RZ, 0x3, P4 ;  /* 0x0000000b0803a211 */ /* 0x000fe200020f1cff */
[----:B0-----:R-:W-:-:S04]  /*0530*/  @!P3 IMAD.MOV.U32 R4, RZ, RZ, R0 ;  /* 0x000000ffff04b224 */ /* 0x001fc800078e0000 */
[----:B------:R0:W5:Y:S01]  /*0540*/  @!P2 LDG.E R17, desc[UR18][R2.64] ;  /* 0x000000120211a981 */ /* 0x000162000c1e1900 */
[----:B------:R-:W-:Y:S02]  /*0550*/  @!P3 IMAD.MOV.U32 R5, RZ, RZ, R11 ;  /* 0x000000ffff05b224 */ /* 0x000fe400078e000b */
[----:B------:R-:W-:-:S04]  /*0560*/  @!P3 IMAD.WIDE.U32 R6, R7, 0xc, R4 ;  /* 0x0000000c0706b825 */ /* 0x000fc800078e0004 */
[----:B------:R-:W-:-:S05]  /*0570*/  @!P3 VIADD R7, R7, UR6 ;  /* 0x000000060707bc36 */ /* 0x000fca0008000000 */
[----:B------:R0:W5:Y:S01]  /*0580*/  @!P3 LDG.E R18, desc[UR18][R6.64] ;  /* 0x000000120612b981 */ /* 0x000162000c1e1900 */
[----:B------:R-:W-:Y:S01]  /*0590*/  BSSY.RECONVERGENT B0, `(.L_x_811) ;  /* 0x0000010000007945 */ /* 0x000fe20003800200 */
[----:B--2---:R-:W-:-:S04]  /*05a0*/  LOP3.LUT R5, R14, 0x7fffffff, RZ, 0xc0, !PT ;  /* 0x7fffffff0e057812 */ /* 0x004fc800078ec0ff */
[----:B------:R-:W-:Y:S02]  /*05b0*/  ISETP.GE.U32.AND P6, PT, R5, 0x47800000, PT ;  /* 0x478000000500780c */ /* 0x000fe40003fc6070 */
[----:B------:R-:W-:-:S11]  /*05c0*/  SHF.R.U32.HI R4, RZ, 0x18, R14 ;  /* 0x00000018ff047819 */ /* 0x000fd6000001160e */
[----:B------:R-:W-:Y:S01]  /*05d0*/  @P6 IMAD.MOV.U32 R19, RZ, RZ, 0x7f ;  /* 0x0000007fff136424 */ /* 0x000fe200078e00ff */
[----:B---3--:R-:W-:Y:S02]  /*05e0*/  LOP3.LUT R8, R16, 0x7fffffff, RZ, 0xc0, !PT ;  /* 0x7fffffff10087812 */ /* 0x008fe400078ec0ff */
        /* <DEDUP_REMOVED lines=10> */
.L_x_812:
[----:B------:R-:W-:Y:S05]  /*0690*/  BSYNC.RECONVERGENT B0 ;  /* 0x0000000000007941 */ /* 0x000fea0003800200 */
.L_x_811:
        /* <DEDUP_REMOVED lines=10> */
.L_x_814:
[----:B------:R-:W-:Y:S01]  /*0740*/  IMAD.MOV.U32 R21, RZ, RZ, 0x7f ;  /* 0x0000007fff157424 */ /* 0x000fe200078e00ff */
[----:B------:R-:W-:-:S04]  /*0750*/  ISETP.GT.U32.AND P4, PT, R8, 0x7f800000, PT ;  /* 0x7f8000000800780c */ /* 0x000fc80003f84070 */
[----:B------:R-:W-:-:S09]  /*0760*/  SEL R21, R21, 0x7c, P4 ;  /* 0x0000007c15157807 */ /* 0x000fd20002000000 */
.L_x_815:
[----:B------:R-:W-:Y:S05]  /*0770*/  BSYNC.RECONVERGENT B0 ;  /* 0x0000000000007941 */ /* 0x000fea0003800200 */
.L_x_813:
        /* <DEDUP_REMOVED lines=13> */
.L_x_817:
[----:B------:R-:W-:Y:S01]  /*0850*/  IMAD.MOV.U32 R2, RZ, RZ, 0x7f ;  /* 0x0000007fff027424 */ /* 0x000fe200078e00ff */
[----:B------:R-:W-:-:S04]  /*0860*/  ISETP.GT.U32.AND P4, PT, R3, 0x7f800000, PT ;  /* 0x7f8000000300780c */ /* 0x000fc80003f84070 */
[----:B------:R-:W-:-:S09]  /*0870*/  SEL R2, R2, 0x7c, P4 ;  /* 0x0000007c02027807 */ /* 0x000fd20002000000 */
.L_x_818:
[----:B------:R-:W-:Y:S05]  /*0880*/  BSYNC.RECONVERGENT B0 ;  /* 0x0000000000007941 */ /* 0x000fea0003800200 */
.L_x_816:
        /* <DEDUP_REMOVED lines=13> */
.L_x_820:
[----:B------:R-:W-:Y:S01]  /*0960*/  IMAD.MOV.U32 R5, RZ, RZ, 0x7f ;  /* 0x0000007fff057424 */ /* 0x000fe200078e00ff */
[----:B------:R-:W-:-:S04]  /*0970*/  ISETP.GT.U32.AND P4, PT, R4, 0x7f800000, PT ;  /* 0x7f8000000400780c */ /* 0x000fc80003f84070 */
[----:B------:R-:W-:-:S09]  /*0980*/  SEL R5, R5, 0x7c, P4 ;  /* 0x0000007c05057807 */ /* 0x000fd20002000000 */
.L_x_821:
[----:B------:R-:W-:Y:S05]  /*0990*/  BSYNC.RECONVERGENT B0 ;  /* 0x0000000000007941 */ /* 0x000fea0003800200 */
.L_x_819:
        /* <DEDUP_REMOVED lines=28> */
.L_x_810:
        /* <DEDUP_REMOVED lines=8> */
.L_x_834:
[----:B------:R-:W-:-:S04]  /*0be0*/  LEA R4, P0, R3, UR15, 0x4 ;  /* 0x0000000f03047c11 */ /* 0x000fc8000f8020ff */
[----:B------:R-:W-:-:S06]  /*0bf0*/  LEA.HI.X R5, R3, UR6, R0, 0x4, P0 ;  /* 0x0000000603057c11 */ /* 0x000fcc00080f2400 */
[----:B------:R-:W2:Y:S01]  /*0c00*/  LDG.E.128 R4, desc[UR18][R4.64] ;  /* 0x0000001204047981 */ /* 0x000ea2000c1e1d00 */
        /* <DEDUP_REMOVED lines=16> */
.L_x_824:
[----:B0-----:R-:W-:Y:S05]  /*0d10*/  BSYNC.RECONVERGENT B0 ;  /* 0x0000000000007941 */ /* 0x001fea0003800200 */
.L_x_823:
        /* <DEDUP_REMOVED lines=10> */
.L_x_826:
[----:B------:R-:W-:Y:S01]  /*0dc0*/  IMAD.MOV.U32 R4, RZ, RZ, 0x7f ;  /* 0x0000007fff047424 */ /* 0x000fe200078e00ff */
[----:B------:R-:W-:-:S04]  /*0dd0*/  ISETP.GT.U32.AND P0, PT, R10, 0x7f800000, PT ;  /* 0x7f8000000a00780c */ /* 0x000fc80003f04070 */
[----:B------:R-:W-:-:S09]  /*0de0*/  SEL R4, R4, 0x7c, P0 ;  /* 0x0000007c04047807 */ /* 0x000fd20000000000 */
.L_x_827:
[----:B------:R-:W-:Y:S05]  /*0df0*/  BSYNC.RECONVERGENT B0 ;  /* 0x0000000000007941 */ /* 0x000fea0003800200 */
.L_x_825:
        /* <DEDUP_REMOVED lines=13> */
.L_x_829:
[----:B------:R-:W-:Y:S01]  /*0ed0*/  IMAD.MOV.U32 R5, RZ, RZ, 0x7f ;  /* 0x0000007fff057424 */ /* 0x000fe200078e00ff */
[----:B------:R-:W-:-:S04]  /*0ee0*/  ISETP.GT.U32.AND P0, PT, R8, 0x7f800000, PT ;  /* 0x7f8000000800780c */ /* 0x000fc80003f04070 */
[----:B------:R-:W-:-:S09]  /*0ef0*/  SEL R5, R5, 0x7c, P0 ;  /* 0x0000007c05057807 */ /* 0x000fd20000000000 */
.L_x_830:
[----:B------:R-:W-:Y:S05]  /*0f00*/  BSYNC.RECONVERGENT B0 ;  /* 0x0000000000007941 */ /* 0x000fea0003800200 */
.L_x_828:
        /* <DEDUP_REMOVED lines=13> */
.L_x_832:
[----:B------:R-:W-:Y:S01]  /*0fe0*/  IMAD.MOV.U32 R4, RZ, RZ, 0x7f ;  /* 0x0000007fff047424 */ /* 0x000fe200078e00ff */
[----:B------:R-:W-:-:S04]  /*0ff0*/  ISETP.GT.U32.AND P0, PT, R8, 0x7f800000, PT ;  /* 0x7f8000000800780c */ /* 0x000fc80003f04070 */
[----:B------:R-:W-:-:S09]  /*1000*/  SEL R4, R4, 0x7c, P0 ;  /* 0x0000007c04047807 */ /* 0x000fd20000000000 */
.L_x_833:
[----:B------:R-:W-:Y:S05]  /*1010*/  BSYNC.RECONVERGENT B0 ;  /* 0x0000000000007941 */ /* 0x000fea0003800200 */
.L_x_831:
        /* <DEDUP_REMOVED lines=18> */
.L_x_835:
        /* <DEDUP_REMOVED lines=12> */
.L_x_7507:


//--------------------- .text._ZN2at6native55_GLOBAL__N__de093ff9_22_ForeachBinaryOpList_cu_a911ec4325multi_tensor_apply_kernelINS1_18TensorListMetadataILi2EEENS1_11CopyFunctorIN3c1011Float8_e5m2EdLi2ELi1ELi1EEEJNS0_4CopyIS7_dEEEEEvT_T0_DpT1_ --------------------------
	.section	.text._ZN2at6native55_GLOBAL__N__de093ff9_22_ForeachBinaryOpList_cu_a911ec4325multi_tensor_apply_kernelINS1_18TensorListMetadataILi2EEENS1_11CopyFunctorIN3c1011Float8_e5m2EdLi2ELi1ELi1EEEJNS0_4CopyIS7_dEEEEEvT_T0_DpT1_,"ax",@progbits
	.align	128
.text._ZN2at6native55_GLOBAL__N__de093ff9_22_ForeachBinaryOpList_cu_a911ec4325multi_tensor_apply_kernelINS1_18TensorListMetadataILi2EEENS1_11CopyFunctorIN3c1011Float8_e5m2EdLi2ELi1ELi1EEEJNS0_4CopyIS7_dEEEEEvT_T0_DpT1_:
        .type           _ZN2at6native55_GLOBAL__N__de093ff9_22_ForeachBinaryOpList_cu_a911ec4325multi_tensor_apply_kernelINS1_18TensorListMetadataILi2EEENS1_11CopyFunctorIN3c1011Float8_e5m2EdLi2ELi1ELi1EEEJNS0_4CopyIS7_dEEEEEvT_T0_DpT1_,@function
        .size           _ZN2at6native55_GLOBAL__N__de093ff9_22_ForeachBinaryOpList_cu_a911ec4325multi_tensor_apply_kernelINS1_18TensorListMetadataILi2EEENS1_11CopyFunctorIN3c1011Float8_e5m2EdLi2ELi1ELi1EEEJNS0_4CopyIS7_dEEEEEvT_T0_DpT1_,(.L_x_7508 - _ZN2at6native55_GLOBAL__N__de093ff9_22_ForeachBinaryOpList_cu_a911ec4325multi_tensor_apply_kernelINS1_18TensorListMetadataILi2EEENS1_11CopyFunctorIN3c1011Float8_e5m2EdLi2ELi1ELi1EEEJNS0_4CopyIS7_dEEEEEvT_T0_DpT1_)
        .other          _ZN2at6native55_GLOBAL__N__de093ff9_22_ForeachBinaryOpList_cu_a911ec4325multi_tensor_apply_kernelINS1_18TensorListMetadataILi2EEENS1_11CopyFunctorIN3c1011Float8_e5m2EdLi2ELi1ELi1EEEJNS0_4CopyIS7_dEEEEEvT_T0_DpT1_,@"STO_CUDA_ENTRY STV_DEFAULT"
_ZN2at6native55_GLOBAL__N__de093ff9_22_ForeachBinaryOpList_cu_a911ec4325multi_tensor_apply_kernelINS1_18TensorListMetadataILi2EEENS1_11CopyFunctorIN3c1011Float8_e5m2EdLi2ELi1ELi1EEEJNS0_4CopyIS7_dEEEEEvT_T0_DpT1_:
        /* <DEDUP_REMOVED lines=56> */
.L_x_848:
        /* <DEDUP_REMOVED lines=60> */
.L_x_838:
[----:B------:R-:W-:Y:S05]  /*0740*/  BSYNC.RECONVERGENT B0 ;  /* 0x0000000000007941 */ /* 0x000fea0003800200 */
.L_x_837:
        /* <DEDUP_REMOVED lines=10> */
.L_x_840:
[----:B------:R-:W-:Y:S01]  /*07f0*/  IMAD.MOV.U32 R27, RZ, RZ, 0x7f ;  /* 0x0000007fff1b7424 */ /* 0x000fe200078e00ff */
[----:B------:R-:W-:-:S04]  /*0800*/  ISETP.GT.U32.AND P4, PT, R13, 0x7f800000, PT ;  /* 0x7f8000000d00780c */ /* 0x000fc80003f84070 */
[----:B------:R-:W-:-:S09]  /*0810*/  SEL R27, R27, 0x7c, P4 ;  /* 0x0000007c1b1b7807 */ /* 0x000fd20002000000 */
.L_x_841:
[----:B------:R-:W-:Y:S05]  /*0820*/  BSYNC.RECONVERGENT B0 ;  /* 0x0000000000007941 */ /* 0x000fea0003800200 */
.L_x_839:
        /* <DEDUP_REMOVED lines=16> */
.L_x_843:
[----:B------:R-:W-:Y:S01]  /*0930*/  IMAD.MOV.U32 R29, RZ, RZ, 0x7f ;  /* 0x0000007fff1d7424 */ /* 0x000fe200078e00ff */
[----:B------:R-:W-:-:S04]  /*0940*/  ISETP.GT.U32.AND P4, PT, R13, 0x7f800000, PT ;  /* 0x7f8000000d00780c */ /* 0x000fc80003f84070 */
[----:B------:R-:W-:-:S09]  /*0950*/  SEL R29, R29, 0x7c, P4 ;  /* 0x0000007c1d1d7807 */ /* 0x000fd20002000000 */
.L_x_844:
[----:B------:R-:W-:Y:S05]  /*0960*/  BSYNC.RECONVERGENT B0 ;  /* 0x0000000000007941 */ /* 0x000fea0003800200 */
.L_x_842:
        /* <DEDUP_REMOVED lines=16> */
.L_x_846:
[----:B------:R-:W-:Y:S01]  /*0a70*/  IMAD.MOV.U32 R17, RZ, RZ, 0x7f ;  /* 0x0000007fff117424 */ /* 0x000fe200078e00ff */
[----:B------:R-:W-:-:S04]  /*0a80*/  ISETP.GT.U32.AND P4, PT, R13, 0x7f800000, PT ;  /* 0x7f8000000d00780c */ /* 0x000fc80003f84070 */
[----:B------:R-:W-:-:S09]  /*0a90*/  SEL R17, R17, 0x7c, P4 ;  /* 0x0000007c11117807 */ /* 0x000fd20002000000 */
.L_x_847:
[----:B------:R-:W-:Y:S05]  /*0aa0*/  BSYNC.RECONVERGENT B0 ;  /* 0x0000000000007941 */ /* 0x000fea0003800200 */
.L_x_845:
[----:B------:R-:W0:Y:S01]  /*0ab0*/  LDCU UR6, c[0x0][0x360] ;  /* 0x00006c00ff0677ac */ /* 0x000e220008000800 */
[C---:B------:R-:W-:Y:S02]  /*0ac0*/  @!P0 IADD3 R12, P4, PT, R18.reuse, UR27, RZ ;  /* 0x0000001b120c8c10 */ /* 0x040fe4000ff9e0ff */
[----:B------:R-:W-:Y:S02]  /*0ad0*/  SHF.R.U32.HI R22, RZ, 0x18, R11 ;  /* 0x00000018ff167819 */ /* 0x000fe4000001160b */
[----:B------:R-:W-:Y:S02]  /*0ae0*/  @!P0 IADD3.X R13, PT, PT, R21, UR28, RZ, P4, !PT ;  /* 0x0000001c150d8c10 */ /* 0x000fe4000a7fe4ff */
        /* <DEDUP_REMOVED lines=24> */
.L_x_836:
        /* <DEDUP_REMOVED lines=8> */
.L_x_860:
[----:B------:R-:W-:-:S04]  /*0cf0*/  LEA R4, P0, R13, UR15, 0x5 ;  /* 0x0000000f0d047c11 */ /* 0x000fc8000f8028ff */
[----:B------:R-:W-:-:S06]  /*0d00*/  LEA.HI.X R5, R13, UR6, R0, 0x5, P0 ;  /* 0x000000060d057c11 */ /* 0x000fcc00080f2c00 */
[----:B------:R-:W2:Y:S01]  /*0d10*/  LDG.E.ENL2.256 R4, R8, desc[UR18][R4.64] ;  /* 0xfe0000120408797e */ /* 0x000ea20008121904 */
[----:B------:R-:W-:Y:S01]  /*0d20*/  IMAD.MOV.U32 R2, RZ, RZ, -0x10000000 ;  /* 0xf0000000ff027424 */ /* 0x000fe200078e00ff */
[----:B------:R-:W-:Y:S01]  /*0d30*/  BSSY.RECONVERGENT B0, `(.L_x_849) ;  /* 0x0000017000007945 */ /* 0x000fe20003800200 */
[----:B------:R-:W-:Y:S01]  /*0d40*/  IMAD.MOV.U32 R3, RZ, RZ, 0x380fffff ;  /* 0x380fffffff037424 */ /* 0x000fe200078e00ff */
[----:B--2---:R-:W1:Y:S05]  /*0d50*/  F2F.F32.F64 R12, R8 ;  /* 0x00000008000c7310 */ /* 0x004e6a0000301000 */
[--C-:B------:R-:W-:Y:S02]  /*0d60*/  DSETP.GEU.AND P0, PT, |R8|, R2.reuse, PT ;  /* 0x000000020800722a */ /* 0x100fe40003f0e200 */
[----:B------:R-:W-:Y:S01]  /*0d70*/  DSETP.GEU.AND P2, PT, |R10|, R2, PT ;  /* 0x000000020a00722a */ /* 0x000fe20003f4e200 */
[----:B------:R-:W2:Y:S11]  /*0d80*/  F2F.F32.F64 R14, R10 ;  /* 0x0000000a000e7310 */ /* 0x000eb60000301000 */
[----:B-1----:R-:W-:-:S05]  /*0d90*/  @!P0 FMUL R12, R12, 1.175494350822287508e-38 ;  /* 0x008000000c0c8820 */ /* 0x002fca0000400000 */
[----:B------:R-:W-:Y:S02]  /*0da0*/  LOP3.LUT R16, R12, 0x7fffffff, RZ, 0xc0, !PT ;  /* 0x7fffffff0c107812 */ /* 0x000fe400078ec0ff */
[----:B------:R-:W-:Y:S01]  /*0db0*/  SHF.R.U32.HI R15, RZ, 0x18, R12 ;  /* 0x00000018ff0f7819 */ /* 0x000fe2000001160c */
[----:B--2---:R-:W-:Y:S01]  /*0dc0*/  @!P2 FMUL R14, R14, 1.175494350822287508e-38 ;  /* 0x008000000e0ea820 */ /* 0x004fe20000400000 */
[----:B------:R-:W-:-:S04]  /*0dd0*/  ISETP.GE.U32.AND P1, PT, R16, 0x47800000, PT ;  /* 0x478000001000780c */ /* 0x000fc80003f26070 */
[----:B------:R-:W-:-:S04]  /*0de0*/  LOP3.LUT R17, R14, 0x7fffffff, RZ, 0xc0, !PT ;  /* 0x7fffffff0e117812 */ /* 0x000fc800078ec0ff */
[----:B------:R-:W-:-:S05]  /*0df0*/  ISETP.GT.U32.AND P2, PT, R17, 0x477fffff, PT ;  /* 0x477fffff1100780c */ /* 0x000fca0003f44070 */
        /* <DEDUP_REMOVED lines=10> */
.L_x_850:
[----:B0-----:R-:W-:Y:S05]  /*0ea0*/  BSYNC.RECONVERGENT B0 ;  /* 0x0000000000007941 */ /* 0x001fea0003800200 */
.L_x_849:
        /* <DEDUP_REMOVED lines=10> */
.L_x_852:
[----:B------:R-:W-:Y:S01]  /*0f50*/  IMAD.MOV.U32 R9, RZ, RZ, 0x7f ;  /* 0x0000007fff097424 */ /* 0x000fe200078e00ff */
[----:B------:R-:W-:-:S04]  /*0f60*/  ISETP.GT.U32.AND P0, PT, R17, 0x7f800000, PT ;  /* 0x7f8000001100780c */ /* 0x000fc80003f04070 */
[----:B------:R-:W-:-:S09]  /*0f70*/  SEL R9, R9, 0x7c, P0 ;  /* 0x0000007c09097807 */ /* 0x000fd20000000000 */
.L_x_853:
[----:B------:R-:W-:Y:S05]  /*0f80*/  BSYNC.RECONVERGENT B0 ;  /* 0x0000000000007941 */ /* 0x000fea0003800200 */
.L_x_851:
        /* <DEDUP_REMOVED lines=16> */
.L_x_855:
[----:B------:R-:W-:Y:S01]  /*1090*/  IMAD.MOV.U32 R5, RZ, RZ, 0x7f ;  /* 0x0000007fff057424 */ /* 0x000fe200078e00ff */
[----:B------:R-:W-:-:S04]  /*10a0*/  ISETP.GT.U32.AND P0, PT, R11, 0x7f800000, PT ;  /* 0x7f8000000b00780c */ /* 0x000fc80003f04070 */
[----:B------:R-:W-:-:S09]  /*10b0*/  SEL R5, R5, 0x7c, P0 ;  /* 0x0000007c05057807 */ /* 0x000fd20000000000 */
.L_x_856:
[----:B------:R-:W-:Y:S05]  /*10c0*/  BSYNC.RECONVERGENT B0 ;  /* 0x0000000000007941 */ /* 0x000fea0003800200 */
.L_x_854:
        /* <DEDUP_REMOVED lines=16> */
.L_x_858:
[----:B------:R-:W-:Y:S01]  /*11d0*/  IMAD.MOV.U32 R3, RZ, RZ, 0x7f ;  /* 0x0000007fff037424 */ /* 0x000fe200078e00ff */
[----:B------:R-:W-:-:S04]  /*11e0*/  ISETP.GT.U32.AND P0, PT, R11, 0x7f800000, PT ;  /* 0x7f8000000b00780c */ /* 0x000fc80003f04070 */
[----:B------:R-:W-:-:S09]  /*11f0*/  SEL R3, R3, 0x7c, P0 ;  /* 0x0000007c03037807 */ /* 0x000fd20000000000 */
.L_x_859:
[----:B------:R-:W-:Y:S05]  /*1200*/  BSYNC.RECONVERGENT B0 ;  /* 0x0000000000007941 */ /* 0x000fea0003800200 */
.L_x_857:
        /* <DEDUP_REMOVED lines=18> */
.L_x_861:
        /* <DEDUP_REMOVED lines=13> */
.L_x_7508:


//--------------------- .text._ZN2at6native55_GLOBAL__N__de093ff9_22_ForeachBinaryOpList_cu_a911ec4325multi_tensor_apply_kernelINS1_18TensorListMetadataILi2EEENS1_11CopyFunctorIN3c1011Float8_e5m2EiLi2ELi1ELi1EEEJNS0_4CopyIS7_iEEEEEvT_T0_DpT1_ --------------------------
	.section	.text._ZN2at6native55_GLOBAL__N__de093ff9_22_ForeachBinaryOpList_cu_a911ec4325multi_tensor_apply_kernelINS1_18TensorListMetadataILi2EEENS1_11CopyFunctorIN3c1011Float8_e5m2EiLi2ELi1ELi1EEEJNS0_4CopyIS7_iEEEEEvT_T0_DpT1_,"ax",@progbits
	.align	128
.text._ZN2at6native55_GLOBAL__N__de093ff9_22_ForeachBinaryOpList_cu_a911ec4325multi_tensor_apply_kernelINS1_18TensorListMetadataILi2EEENS1_11CopyFunctorIN3c1011Float8_e5m2EiLi2ELi1ELi1EEEJNS0_4CopyIS7_iEEEEEvT_T0_DpT1_:
        .type           _ZN2at6native55_GLOBAL__N__de093ff9_22_ForeachBinaryOpList_cu_a911ec4325multi_tensor_apply_kernelINS1_18TensorListMetadataILi2EEENS1_11CopyFunctorIN3c1011Float8_e5m2EiLi2ELi1ELi1EEEJNS0_4CopyIS7_iEEEEEvT_T0_DpT1_,@function
        .size           _ZN2at6native55_GLOBAL__N__de093ff9_22_ForeachBinaryOpList_cu_a911ec4325multi_tensor_apply_kernelINS1_18TensorListMetadataILi2EEENS1_11CopyFunctorIN3c1011Float8_e5m2EiLi2ELi1ELi1EEEJNS0_4CopyIS7_iEEEEEvT_T0_DpT1_,(.L_x_7509 - _ZN2at6native55_GLOBAL__N__de093ff9_22_ForeachBinaryOpList_cu_a911ec4325multi_tensor_apply_kernelINS1_18TensorListMetadataILi2EEENS1_11CopyFunctorIN3c1011Float8_e5m2EiLi2ELi1ELi1EEEJNS0_4CopyIS7_iEEEEEvT_T0_DpT1_)
        .other          _ZN2at6native55_GLOBAL__N__de093ff9_22_ForeachBinaryOpList_cu_a911ec4325multi_tensor_apply_kernelINS1_18TensorListMetadataILi2EEENS1_11CopyFunctorIN3c1011Float8_e5m2EiLi2ELi1ELi1EEEJNS0_4CopyIS7_iEEEEEvT_T0_DpT1_,@"STO_CUDA_ENTRY STV_DEFAULT"
_ZN2at6native55_GLOBAL__N__de093ff9_22_ForeachBinaryOpList_cu_a911ec4325multi_tensor_apply_kernelINS1_18TensorListMetadataILi2EEENS1_11CopyFunctorIN3c1011Float8_e5m2EiLi2ELi1ELi1EEEJNS0_4CopyIS7_iEEEEEvT_T0_DpT1_:
        /* <DEDUP_REMOVED lines=55> */
.L_x_874:
[C---:B------:R-:W-:Y:S01]  /*0370*/  ISETP.GE.U32.AND P0, PT, R0.reuse, UR24, PT ;  /* 0x0000001800007c0c */ /* 0x040fe2000bf06070 */
[----:B------:R-:W-:Y:S01]  /*0380*/  IMAD.U32 R3, RZ, RZ, UR17 ;  /* 0x00000011ff037e24 */ /* 0x000fe2000f8e00ff */
[----:B------:R-:W-:Y:S01]  /*0390*/  IADD3 R2, P2, PT, R0, UR17, RZ ;  /* 0x0000001100027c10 */ /* 0x000fe2000ff5e0ff */
[----:B------:R-:W-:Y:S01]  /*03a0*/  IMAD.MOV.U32 R4, RZ, RZ, R0 ;  /* 0x000000ffff047224 */ /* 0x000fe200078e0000 */
[----:B------:R-:W-:Y:S01]  /*03b0*/  ISETP.GE.U32.AND.EX P0, PT, R13, UR25, PT, P0 ;  /* 0x000000190d007c0c */ /* 0x000fe2000bf06100 */
[--C-:B------:R-:W-:Y:S01]  /*03c0*/  IMAD.MOV.U32 R5, RZ, RZ, R13.reuse ;  /* 0x000000ffff057224 */ /* 0x100fe200078e000d */
[----:B------:R-:W-:Y:S01]  /*03d0*/  ISETP.GE.U32.AND P1, PT, R2, UR24, PT ;  /* 0x0000001802007c0c */ /* 0x000fe2000bf26070 */
[----:B------:R-:W-:Y:S02]  /*03e0*/  IMAD.U32 R7, RZ, RZ, UR17 ;  /* 0x00000011ff077e24 */ /* 0x000fe4000f8e00ff */
[----:B------:R-:W-:Y:S02]  /*03f0*/  IMAD.X R6, RZ, RZ, R13, P2 ;  /* 0x000000ffff067224 */ /* 0x000fe400010e060d */
[----:B------:R-:W-:Y:S01]  /*0400*/  IMAD.WIDE.U32 R2, R3, 0x2, R4 ;  /* 0x0000000203027825 */ /* 0x000fe200078e0004 */
[----:B------:R-:W-:-:S02]  /*0410*/  UMOV UR6, URZ ;  /* 0x000000ff00067c82 */ /* 0x000fc40008000000 */
[----:B------:R-:W-:Y:S01]  /*0420*/  ISETP.GE.U32.AND.EX P1, PT, R6, UR25, PT, P1 ;  /* 0x0000001906007c0c */ /* 0x000fe2000bf26110 */
[----:B------:R-:W-:Y:S02]  /*0430*/  IMAD.WIDE.U32 R4, R7, 0x3, R4 ;  /* 0x0000000307047825 */ /* 0x000fe400078e0004 */
[----:B------:R-:W2:Y:S01]  /*0440*/  @!P0 LDG.E R18, desc[UR18][R10.64] ;  /* 0x000000120a128981 */ /* 0x000ea2000c1e1900 */
[----:B------:R-:W-:Y:S02]  /*0450*/  ISETP.GE.U32.AND P2, PT, R2, UR24, PT ;  /* 0x0000001802007c0c */ /* 0x000fe4000bf46070 */
[----:B------:R-:W-:Y:S01]  /*0460*/  ISETP.GE.U32.AND P3, PT, R4, UR24, PT ;  /* 0x0000001804007c0c */ /* 0x000fe2000bf66070 */
[----:B------:R-:W-:Y:S01]  /*0470*/  VIADD R4, R5, UR6 ;  /* 0x0000000605047c36 */ /* 0x000fe20008000000 */
[----:B------:R-:W-:-:S04]  /*0480*/  ISETP.GE.U32.AND.EX P2, PT, R3, UR25, PT, P2 ;  /* 0x0000001903007c0c */ /* 0x000fc8000bf46120 */
[----:B------:R-:W-:Y:S01]  /*0490*/  ISETP.GE.U32.AND.EX P3, PT, R4, UR25, PT, P3 ;  /* 0x0000001904007c0c */ /* 0x000fe2000bf66130 */
[----:B------:R-:W-:Y:S02]  /*04a0*/  @!P1 IMAD.MOV.U32 R4, RZ, RZ, R12 ;  /* 0x000000ffff049224 */ /* 0x000fe400078e000c */
[----:B------:R-:W-:Y:S02]  /*04b0*/  @!P1 IMAD.MOV.U32 R5, RZ, RZ, R15 ;  /* 0x000000ffff059224 */ /* 0x000fe400078e000f */
[----:B------:R-:W-:-:S03]  /*04c0*/  IMAD.U32 R3, RZ, RZ, UR17 ;  /* 0x00000011ff037e24 */ /* 0x000fc6000f8e00ff */
[----:B------:R2:W3:Y:S01]  /*04d0*/  @!P1 LDG.E R14, desc[UR18][R4.64] ;  /* 0x00000012040e9981 */ /* 0x0004e2000c1e1900 */
[----:B------:R-:W-:Y:S01]  /*04e0*/  IMAD.U32 R8, RZ, RZ, UR17 ;  /* 0x00000011ff087e24 */ /* 0x000fe2000f8e00ff */
[----:B------:R-:W-:-:S03]  /*04f0*/  @!P2 LEA R2, P4, R3, R10, 0x3 ;  /* 0x0000000a0302a211 */ /* 0x000fc600078818ff */
[----:B------:R-:W-:Y:S01]  /*0500*/  @!P3 IMAD.WIDE.U32 R6, R7, 0xc, R10 ;  /* 0x0000000c0706b825 */ /* 0x000fe200078e000a */
[----:B------:R-:W-:-:S03]  /*0510*/  @!P2 LEA.HI.X R3, R8, R11, RZ, 0x3, P4 ;  /* 0x0000000b0803a211 */ /* 0x000fc600020f1cff */
[----:B------:R-:W-:Y:S02]  /*0520*/  @!P3 VIADD R7, R7, UR6 ;  /* 0x000000060707bc36 */ /* 0x000fe40008000000 */
[----:B------:R0:W5:Y:S04]  /*0530*/  @!P2 LDG.E R16, desc[UR18][R2.64] ;  /* 0x000000120210a981 */ /* 0x000168000c1e1900 */
[----:B------:R0:W5:Y:S01]  /*0540*/  @!P3 LDG.E R17, desc[UR18][R6.64] ;  /* 0x000000120611b981 */ /* 0x000162000c1e1900 */
[----:B------:R-:W-:Y:S01]  /*0550*/  BSSY.RECONVERGENT B0, `(.L_x_863) ;  /* 0x0000012000007945 */ /* 0x000fe20003800200 */
[----:B--2---:R-:W-:-:S04]  /*0560*/  I2FP.F32.S32 R5, R18 ;  /* 0x0000001200057245 */ /* 0x004fc80000201400 */
[----:B------:R-:W-:Y:S02]  /*0570*/  LOP3.LUT R8, R5, 0x7fffffff, RZ, 0xc0, !PT ;  /* 0x7fffffff05087812 */ /* 0x000fe400078ec0ff */
[----:B------:R-:W-:Y:S02]  /*0580*/  SHF.R.U32.HI R4, RZ, 0x18, R5 ;  /* 0x00000018ff047819 */ /* 0x000fe40000011605 */
[----:B------:R-:W-:Y:S02]  /*0590*/  ISETP.GE.U32.AND P6, PT, R8, 0x47800000, PT ;  /* 0x478000000800780c */ /* 0x000fe40003fc6070 */
[----:B---3--:R-:W-:-:S11]  /*05a0*/  I2FP.F32.S32 R9, R14 ;  /* 0x0000000e00097245 */ /* 0x008fd60000201400 */
[----:B------:R-:W-:Y:S01]  /*05b0*/  @P6 IMAD.MOV.U32 R19, RZ, RZ, 0x7f ;  /* 0x0000007fff136424 */ /* 0x000fe200078e00ff */
[----:B------:R-:W-:Y:S02]  /*05c0*/  LOP3.LUT R20, R9, 0x7fffffff, RZ, 0xc0, !PT ;  /* 0x7fffffff09147812 */ /* 0x000fe400078ec0ff */
        /* <DEDUP_REMOVED lines=10> */
.L_x_864:
[----:B------:R-:W-:Y:S05]  /*0670*/  BSYNC.RECONVERGENT B0 ;  /* 0x0000000000007941 */ /* 0x000fea0003800200 */
.L_x_863:
        /* <DEDUP_REMOVED lines=10> */
.L_x_866:
[----:B------:R-:W-:Y:S01]  /*0720*/  IMAD.MOV.U32 R21, RZ, RZ, 0x7f ;  /* 0x0000007fff157424 */ /* 0x000fe200078e00ff */
[----:B------:R-:W-:-:S04]  /*0730*/  ISETP.GT.U32.AND P4, PT, R20, 0x7f800000, PT ;  /* 0x7f8000001400780c */ /* 0x000fc80003f84070 */
[----:B------:R-:W-:-:S09]  /*0740*/  SEL R21, R21, 0x7c, P4 ;  /* 0x0000007c15157807 */ /* 0x000fd20002000000 */
.L_x_867:
[----:B------:R-:W-:Y:S05]  /*0750*/  BSYNC.RECONVERGENT B0 ;  /* 0x0000000000007941 */ /* 0x000fea0003800200 */
.L_x_865:
[----:B-----5:R-:W-:Y:S01]  /*0760*/  I2FP.F32.S32 R3, R16 ;  /* 0x0000001000037245 */ /* 0x020fe20000201400 */
[----:B------:R-:W-:Y:S01]  /*0770*/  BSSY.RECONVERGENT B0, `(.L_x_868) ;  /* 0x0000010000007945 */ /* 0x000fe20003800200 */
[----:B------:R-:W-:Y:S02]  /*0780*/  SHF.R.U32.HI R2, RZ, 0x18, R9 ;  /* 0x00000018ff027819 */ /* 0x000fe40000011609 */
        /* <DEDUP_REMOVED lines=11> */
.L_x_869:
[----:B------:R-:W-:Y:S01]  /*0840*/  IMAD.MOV.U32 R23, RZ, RZ, 0x7f ;  /* 0x0000007fff177424 */ /* 0x000fe200078e00ff */
[----:B------:R-:W-:-:S04]  /*0850*/  ISETP.GT.U32.AND P4, PT, R4, 0x7f800000, PT ;  /* 0x7f8000000400780c */ /* 0x000fc80003f84070 */
[----:B------:R-:W-:-:S09]  /*0860*/  SEL R23, R23, 0x7c, P4 ;  /* 0x0000007c17177807 */ /* 0x000fd20002000000 */
.L_x_870:
[----:B------:R-:W-:Y:S05]  /*0870*/  BSYNC.RECONVERGENT B0 ;  /* 0x0000000000007941 */ /* 0x000fea0003800200 */
.L_x_868:
[----:B------:R-:W-:Y:S01]  /*0880*/  I2FP.F32.S32 R7, R17 ;  /* 0x0000001100077245 */ /* 0x000fe20000201400 */
        /* <DEDUP_REMOVED lines=13> */
.L_x_872:
[----:B------:R-:W-:Y:S01]  /*0960*/  IMAD.MOV.U32 R5, RZ, RZ, 0x7f ;  /* 0x0000007fff057424 */ /* 0x000fe200078e00ff */
[----:B------:R-:W-:-:S04]  /*0970*/  ISETP.GT.U32.AND P4, PT, R4, 0x7f800000, PT ;  /* 0x7f8000000400780c */ /* 0x000fc80003f84070 */
[----:B------:R-:W-:-:S09]  /*0980*/  SEL R5, R5, 0x7c, P4 ;  /* 0x0000007c05057807 */ /* 0x000fd20002000000 */
.L_x_873:
[----:B------:R-:W-:Y:S05]  /*0990*/  BSYNC.RECONVERGENT B0 ;  /* 0x0000000000007941 */ /* 0x000fea0003800200 */
.L_x_871:
        /* <DEDUP_REMOVED lines=28> */
.L_x_862:
        /* <DEDUP_REMOVED lines=8> */
.L_x_886:
[----:B------:R-:W-:-:S04]  /*0be0*/  LEA R4, P0, R3, UR15, 0x4 ;  /* 0x0000000f03047c11 */ /* 0x000fc8000f8020ff */
[----:B------:R-:W-:-:S06]  /*0bf0*/  LEA.HI.X R5, R3, UR6, R0, 0x4, P0 ;  /* 0x0000000603057c11 */ /* 0x000fcc00080f2400 */
[----:B------:R-:W2:Y:S01]  /*0c00*/  LDG.E.128 R4, desc[UR18][R4.64] ;  /* 0x0000001204047981 */ /* 0x000ea2000c1e1d00 */
[----:B------:R-:W-:Y:S01]  /*0c10*/  BSSY.RECONVERGENT B0, `(.L_x_875) ;  /* 0x0000012000007945 */ /* 0x000fe20003800200 */
[----:B--2---:R-:W-:Y:S02]  /*0c20*/  I2FP.F32.S32 R11, R4 ;  /* 0x00000004000b7245 */ /* 0x004fe40000201400 */
[----:B------:R-:W-:Y:S02]  /*0c30*/  I2FP.F32.S32 R13, R5 ;  /* 0x00000005000d7245 */ /* 0x000fe40000201400 */
[----:B------:R-:W-:Y:S02]  /*0c40*/  LOP3.LUT R8, R11, 0x7fffffff, RZ, 0xc0, !PT ;  /* 0x7fffffff0b087812 */ /* 0x000fe400078ec0ff */
[----:B------:R-:W-:Y:S02]  /*0c50*/  LOP3.LUT R10, R13, 0x7fffffff, RZ, 0xc0, !PT ;  /* 0x7fffffff0d0a7812 */ /* 0x000fe400078ec0ff */
[----:B------:R-:W-:-:S02]  /*0c60*/  ISETP.GE.U32.AND P1, PT, R8, 0x47800000, PT ;  /* 0x478000000800780c */ /* 0x000fc40003f26070 */
        /* <DEDUP_REMOVED lines=12> */
.L_x_876:
[----:B0-----:R-:W-:Y:S05]  /*0d30*/  BSYNC.RECONVERGENT B0 ;  /* 0x0000000000007941 */ /* 0x001fea0003800200 */
.L_x_875:
        /* <DEDUP_REMOVED lines=10> */
.L_x_878:
[----:B------:R-:W-:Y:S01]  /*0de0*/  IMAD.MOV.U32 R4, RZ, RZ, 0x7f ;  /* 0x0000007fff047424 */ /* 0x000fe200078e00ff */
[----:B------:R-:W-:-:S04]  /*0df0*/  ISETP.GT.U32.AND P0, PT, R10, 0x7f800000, PT ;  /* 0x7f8000000a00780c */ /* 0x000fc80003f04070 */
[----:B------:R-:W-:-:S09]  /*0e00*/  SEL R4, R4, 0x7c, P0 ;  /* 0x0000007c04047807 */ /* 0x000fd20000000000 */
.L_x_879:
[----:B------:R-:W-:Y:S05]  /*0e10*/  BSYNC.RECONVERGENT B0 ;  /* 0x0000000000007941 */ /* 0x000fea0003800200 */
.L_x_877:
        /* <DEDUP_REMOVED lines=14> */
.L_x_881:
[----:B------:R-:W-:Y:S01]  /*0f00*/  IMAD.MOV.U32 R4, RZ, RZ, 0x7f ;  /* 0x0000007fff047424 */ /* 0x000fe200078e00ff */
[----:B------:R-:W-:-:S04]  /*0f10*/  ISETP.GT.U32.AND P0, PT, R6, 0x7f800000, PT ;  /* 0x7f8000000600780c */ /* 0x000fc80003f04070 */
[----:B------:R-:W-:-:S09]  /*0f20*/  SEL R4, R4, 0x7c, P0 ;  /* 0x0000007c04047807 */ /* 0x000fd20000000000 */
.L_x_882:
[----:B------:R-:W-:Y:S05]  /*0f30*/  BSYNC.RECONVERGENT B0 ;  /* 0x0000000000007941 */ /* 0x000fea0003800200 */
.L_x_880:
        /* <DEDUP_REMOVED lines=14> */
.L_x_884:
[----:B------:R-:W-:Y:S01]  /*1020*/  IMAD.MOV.U32 R4, RZ, RZ, 0x7f ;  /* 0x0000007fff047424 */ /* 0x000fe200078e00ff */
[----:B------:R-:W-:-:S04]  /*1030*/  ISETP.GT.U32.AND P0, PT, R8, 0x7f800000, PT ;  /* 0x7f8000000800780c */ /* 0x000fc80003f04070 */
[----:B------:R-:W-:-:S09]  /*1040*/  SEL R4, R4, 0x7c, P0 ;  /* 0x0000007c04047807 */ /* 0x000fd20000000000 */
.L_x_885:
[----:B------:R-:W-:Y:S05]  /*1050*/  BSYNC.RECONVERGENT B0 ;  /* 0x0000000000007941 */ /* 0x000fea0003800200 */
.L_x_883:
        /* <DEDUP_REMOVED lines=18> */
.L_x_887:
        /* <DEDUP_REMOVED lines=16> */
.L_x_7509:


//--------------------- .text._ZN2at6native55_GLOBAL__N__de093ff9_22_ForeachBinaryOpList_cu_a911ec4325multi_tensor_apply_kernelINS1_18TensorListMetadataILi2EEENS1_11CopyFunctorIN3c1011Float8_e5m2EsLi2ELi1ELi1EEEJNS0_4CopyIS7_sEEEEEvT_T0_DpT1_ --------------------------
	.section	.text._ZN2at6native55_GLOBAL__N__de093ff9_22_ForeachBinaryOpList_cu_a911ec4325multi_tensor_apply_kernelINS1_18TensorListMetadataILi2EEENS1_11CopyFunctorIN3c1011Float8_e5m2EsLi2ELi1ELi1EEEJNS0_4CopyIS7_sEEEEEvT_T0_DpT1_,"ax",@progbits
	.align	128
.text._ZN2at6native55_GLOBAL__N__de093ff9_22_ForeachBinaryOpList_cu_a911ec4325multi_tensor_apply_kernelINS1_18TensorListMetadataILi2EEENS1_11CopyFunctorIN3c1011Float8_e5m2EsLi2ELi1ELi1EEEJNS0_4CopyIS7_sEEEEEvT_T0_DpT1_:
        .type           _ZN2at6native55_GLOBAL__N__de093ff9_22_ForeachBinaryOpList_cu_a911ec4325multi_tensor_apply_kernelINS1_18TensorListMetadataILi2EEENS1_11CopyFunctorIN3c1011Float8_e5m2EsLi2ELi1ELi1EEEJNS0_4CopyIS7_sEEEEEvT_T0_DpT1_,@function
        .size           _ZN2at6native55_GLOBAL__N__de093ff9_22_ForeachBinaryOpList_cu_a911ec4325multi_tensor_apply_kernelINS1_18TensorListMetadataILi2EEENS1_11CopyFunctorIN3c1011Float8_e5m2EsLi2ELi1ELi1EEEJNS0_4CopyIS7_sEEEEEvT_T0_DpT1_,(.L_x_7510 - _ZN2at6native55_GLOBAL__N__de093ff9_22_ForeachBinaryOpList_cu_a911ec4325multi_tensor_apply_kernelINS1_18TensorListMetadataILi2EEENS1_11CopyFunctorIN3c1011Float8_e5m2EsLi2ELi1ELi1EEEJNS0_4CopyIS7_sEEEEEvT_T0_DpT1_)
        .other          _ZN2at6native55_GLOBAL__N__de093ff9_22_ForeachBinaryOpList_cu_a911ec4325multi_tensor_apply_kernelINS1_18TensorListMetadataILi2EEENS1_11CopyFunctorIN3c1011Float8_e5m2EsLi2ELi1ELi1EEEJNS0_4CopyIS7_sEEEEEvT_T0_DpT1_,@"STO_CUDA_ENTRY STV_DEFAULT"
_ZN2at6native55_GLOBAL__N__de093ff9_22_ForeachBinaryOpList_cu_a911ec4325multi_tensor_apply_kernelINS1_18TensorListMetadataILi2EEENS1_11CopyFunctorIN3c1011Float8_e5m2EsLi2ELi1ELi1EEEJNS0_4CopyIS7_sEEEEEvT_T0_DpT1_:
        /* <DEDUP_REMOVED lines=57> */
.L_x_900:
[C---:B------:R-:W-:Y:S02]  /*0390*/  ISETP.GE.U32.AND P0, PT, R0.reuse, UR25, PT ;  /* 0x0000001900007c0c */ /* 0x040fe4000bf06070 */
[----:B0-----:R-:W-:Y:S02]  /*03a0*/  IADD3 R2, P2, PT, R0, UR20, RZ ;  /* 0x0000001400027c10 */ /* 0x001fe4000ff5e0ff */
[----:B------:R-:W-:Y:S02]  /*03b0*/  ISETP.GE.U32.AND.EX P0, PT, R13, UR26, PT, P0 ;  /* 0x0000001a0d007c0c */ /* 0x000fe4000bf06100 */
[----:B------:R-:W-:Y:S01]  /*03c0*/  ISETP.GE.U32.AND P1, PT, R2, UR25, PT ;  /* 0x0000001902007c0c */ /* 0x000fe2000bf26070 */
[----:B------:R-:W-:-:S05]  /*03d0*/  IMAD.X R2, RZ, RZ, R13, P2 ;  /* 0x000000ffff027224 */ /* 0x000fca00010e060d */
[----:B------:R-:W-:Y:S01]  /*03e0*/  ISETP.GE.U32.AND.EX P1, PT, R2, UR26, PT, P1 ;  /* 0x0000001a02007c0c */ /* 0x000fe2000bf26110 */
[----:B------:R-:W-:-:S04]  /*03f0*/  IMAD.U32 R5, RZ, RZ, UR20 ;  /* 0x00000014ff057e24 */ /* 0x000fc8000f8e00ff */
[----:B------:R-:W2:Y:S01]  /*0400*/  @!P0 LDG.E.U16 R14, desc[UR18][R10.64] ;  /* 0x000000120a0e8981 */ /* 0x000ea2000c1e1500 */
[----:B------:R-:W-:Y:S01]  /*0410*/  IMAD.U32 R7, RZ, RZ, UR20 ;  /* 0x00000014ff077e24 */ /* 0x000fe2000f8e00ff */
[----:B------:R-:W-:Y:S01]  /*0420*/  LEA R6, P3, R5, R0, 0x1 ;  /* 0x0000000005067211 */ /* 0x000fe200078608ff */
[----:B------:R-:W-:Y:S02]  /*0430*/  IMAD.MOV.U32 R2, RZ, RZ, R0 ;  /* 0x000000ffff027224 */ /* 0x000fe400078e0000 */
[----:B------:R-:W-:Y:S02]  /*0440*/  IMAD.MOV.U32 R3, RZ, RZ, R13 ;  /* 0x000000ffff037224 */ /* 0x000fe400078e000d */
[----:B------:R-:W-:Y:S02]  /*0450*/  IMAD.U32 R8, RZ, RZ, UR20 ;  /* 0x00000014ff087e24 */ /* 0x000fe4000f8e00ff */
[----:B------:R-:W-:Y:S01]  /*0460*/  IMAD.WIDE.U32 R2, R7, 0x3, R2 ;  /* 0x0000000307027825 */ /* 0x000fe200078e0002 */
[----:B------:R-:W-:-:S02]  /*0470*/  ISETP.GE.U32.AND P2, PT, R6, UR25, PT ;  /* 0x0000001906007c0c */ /* 0x000fc4000bf46070 */
[----:B------:R-:W-:Y:S01]  /*0480*/  LEA.HI.X R6, R8, R13, RZ, 0x1, P3 ;  /* 0x0000000d08067211 */ /* 0x000fe200018f0cff */
[----:B------:R-:W-:Y:S02]  /*0490*/  @!P1 IMAD.MOV.U32 R4, RZ, RZ, R12 ;  /* 0x000000ffff049224 */ /* 0x000fe400078e000c */
[----:B------:R-:W-:Y:S01]  /*04a0*/  @!P1 IMAD.MOV.U32 R5, RZ, RZ, R15 ;  /* 0x000000ffff059224 */ /* 0x000fe200078e000f */
[----:B------:R-:W-:Y:S02]  /*04b0*/  ISETP.GE.U32.AND P3, PT, R2, UR25, PT ;  /* 0x0000001902007c0c */ /* 0x000fe4000bf66070 */
[----:B------:R-:W-:Y:S02]  /*04c0*/  ISETP.GE.U32.AND.EX P2, PT, R6, UR26, PT, P2 ;  /* 0x0000001a06007c0c */ /* 0x000fe4000bf46120 */
[----:B------:R2:W3:Y:S01]  /*04d0*/  @!P1 LDG.E.U16 R16, desc[UR18][R4.64] ;  /* 0x0000001204109981 */ /* 0x0004e2000c1e1500 */
[----:B------:R-:W-:-:S10]  /*04e0*/  ISETP.GE.U32.AND.EX P3, PT, R3, UR26, PT, P3 ;  /* 0x0000001a03007c0c */ /* 0x000fd4000bf66130 */
[----:B------:R-:W-:-:S03]  /*04f0*/  @!P2 IADD3 R2, P4, PT, R10, UR17, RZ ;  /* 0x000000110a02ac10 */ /* 0x000fc6000ff9e0ff */
        /* <DEDUP_REMOVED lines=11> */
[----:B--2---:R-:W1:Y:S02]  /*05b0*/  I2F.S16 R5, R14 ;  /* 0x0000000e00057306 */ /* 0x004e640000101400 */
[----:B-1----:R-:W-:Y:S02]  /*05c0*/  LOP3.LUT R8, R5, 0x7fffffff, RZ, 0xc0, !PT ;  /* 0x7fffffff05087812 */ /* 0x002fe400078ec0ff */
[----:B------:R-:W-:Y:S02]  /*05d0*/  SHF.R.U32.HI R4, RZ, 0x18, R5 ;  /* 0x00000018ff047819 */ /* 0x000fe40000011605 */
[C---:B------:R-:W-:Y:S02]  /*05e0*/  ISETP.GE.U32.AND P6, PT, R8.reuse, 0x47800000, PT ;  /* 0x478000000800780c */ /* 0x040fe40003fc6070 */
[----:B---3--:R-:W1:Y:S11]  /*05f0*/  I2F.S16 R9, R16 ;  /* 0x0000001000097306 */ /* 0x008e760000101400 */
[----:B------:R-:W-:Y:S01]  /*0600*/  @P6 IMAD.MOV.U32 R19, RZ, RZ, 0x7f ;  /* 0x0000007fff136424 */ /* 0x000fe200078e00ff */
[----:B------:R-:W-:-:S02]  /*0610*/  @P6 ISETP.GT.U32.AND P5, PT, R8, 0x7f800000, PT ;  /* 0x7f8000000800680c */ /* 0x000fc40003fa4070 */
[----:B-1----:R-:W-:Y:S02]  /*0620*/  LOP3.LUT R20, R9, 0x7fffffff, RZ, 0xc0, !PT ;  /* 0x7fffffff09147812 */ /* 0x002fe400078ec0ff */
[----:B------:R-:W-:Y:S02]  /*0630*/  @P6 SEL R19, R19, 0x7c, P5 ;  /* 0x0000007c13136807 */ /* 0x000fe40002800000 */
[----:B------:R-:W-:Y:S01]  /*0640*/  ISETP.GT.U32.AND P4, PT, R20, 0x477fffff, PT ;  /* 0x477fffff1400780c */ /* 0x000fe20003f84070 */
[----:B0-----:R-:W-:-:S12]  /*0650*/  @P6 BRA `(.L_x_890) ;  /* 0x0000000000186947 */ /* 0x001fd80003800000 */
[----:B------:R-:W-:-:S13]  /*0660*/  ISETP.GT.U32.AND P5, PT, R8, 0x387fffff, PT ;  /* 0x387fffff0800780c */ /* 0x000fda0003fa4070 */
[----:B------:R-:W-:Y:S01]  /*0670*/  @P5 SHF.R.U32.HI R2, RZ, 0x15, R5 ;  /* 0x00000015ff025819 */ /* 0x000fe20000011605 */
[----:B------:R-:W-:-:S03]  /*0680*/  @!P5 FADD.FTZ R19, R8, 128 ;  /* 0x430000000813d421 */ /* 0x000fc60000010000 */
[----:B------:R-:W-:-:S04]  /*0690*/  @P5 LOP3.LUT R2, R2, 0x1, RZ, 0xc0, !PT ;  /* 0x0000000102025812 */ /* 0x000fc800078ec0ff */
[----:B------:R-:W-:-:S04]  /*06a0*/  @P5 IADD3 R2, PT, PT, R5, 0x80fffff, R2 ;  /* 0x080fffff05025810 */ /* 0x000fc80007ffe002 */
[----:B------:R-:W-:-:S07]  /*06b0*/  @P5 SHF.R.U32.HI R19, RZ, 0x15, R2 ;  /* 0x00000015ff135819 */ /* 0x000fce0000011602 */
.L_x_890:
[----:B------:R-:W-:Y:S05]  /*06c0*/  BSYNC.RECONVERGENT B0 ;  /* 0x0000000000007941 */ /* 0x000fea0003800200 */
.L_x_889:
        /* <DEDUP_REMOVED lines=10> */
.L_x_892:
[----:B------:R-:W-:Y:S01]  /*0770*/  IMAD.MOV.U32 R21, RZ, RZ, 0x7f ;  /* 0x0000007fff157424 */ /* 0x000fe200078e00ff */
[----:B------:R-:W-:-:S04]  /*0780*/  ISETP.GT.U32.AND P4, PT, R20, 0x7f800000, PT ;  /* 0x7f8000001400780c */ /* 0x000fc80003f84070 */
[----:B------:R-:W-:-:S09]  /*0790*/  SEL R21, R21, 0x7c, P4 ;  /* 0x0000007c15157807 */ /* 0x000fd20002000000 */
.L_x_893:
[----:B------:R-:W-:Y:S05]  /*07a0*/  BSYNC.RECONVERGENT B0 ;  /* 0x0000000000007941 */ /* 0x000fea0003800200 */
.L_x_891:
[----:B-----5:R-:W0:Y:S01]  /*07b0*/  I2F.S16 R3, R17 ;  /* 0x0000001100037306 */ /* 0x020e220000101400 */
        /* <DEDUP_REMOVED lines=13> */
.L_x_895:
[----:B------:R-:W-:Y:S01]  /*0890*/  IMAD.MOV.U32 R23, RZ, RZ, 0x7f ;  /* 0x0000007fff177424 */ /* 0x000fe200078e00ff */
[----:B------:R-:W-:-:S04]  /*08a0*/  ISETP.GT.U32.AND P4, PT, R4, 0x7f800000, PT ;  /* 0x7f8000000400780c */ /* 0x000fc80003f84070 */
[----:B------:R-:W-:-:S09]  /*08b0*/  SEL R23, R23, 0x7c, P4 ;  /* 0x0000007c17177807 */ /* 0x000fd20002000000 */
.L_x_896:
[----:B------:R-:W-:Y:S05]  /*08c0*/  BSYNC.RECONVERGENT B0 ;  /* 0x0000000000007941 */ /* 0x000fea0003800200 */
.L_x_894:
[----:B------:R-:W0:Y:S01]  /*08d0*/  I2F.S16 R7, R18 ;  /* 0x0000001200077306 */ /* 0x000e220000101400 */
        /* <DEDUP_REMOVED lines=13> */
.L_x_898:
[----:B------:R-:W-:Y:S01]  /*09b0*/  IMAD.MOV.U32 R5, RZ, RZ, 0x7f ;  /* 0x0000007fff057424 */ /* 0x000fe200078e00ff */
[----:B------:R-:W-:-:S04]  /*09c0*/  ISETP.GT.U32.AND P4, PT, R4, 0x7f800000, PT ;  /* 0x7f8000000400780c */ /* 0x000fc80003f84070 */
[----:B------:R-:W-:-:S09]  /*09d0*/  SEL R5, R5, 0x7c, P4 ;  /* 0x0000007c05057807 */ /* 0x000fd20002000000 */
.L_x_899:
[----:B------:R-:W-:Y:S05]  /*09e0*/  BSYNC.RECONVERGENT B0 ;  /* 0x0000000000007941 */ /* 0x000fea0003800200 */
.L_x_897:
        /* <DEDUP_REMOVED lines=22> */
.L_x_888:
        /* <DEDUP_REMOVED lines=8> */
.L_x_912:
[----:B------:R-:W-:-:S04]  /*0bd0*/  LEA R2, P0, R5, UR15, 0x3 ;  /* 0x0000000f05027c11 */ /* 0x000fc8000f8018ff */
[----:B------:R-:W-:-:S06]  /*0be0*/  LEA.HI.X R3, R5, UR6, R0, 0x3, P0 ;  /* 0x0000000605037c11 */ /* 0x000fcc00080f1c00 */
[----:B------:R-:W2:Y:S01]  /*0bf0*/  LDG.E.64 R2, desc[UR18][R2.64] ;  /* 0x0000001202027981 */ /* 0x000ea2000c1e1b00 */
[----:B------:R-:W-:Y:S01]  /*0c00*/  BSSY.RECONVERGENT B0, `(.L_x_901) ;  /* 0x0000012000007945 */ /* 0x000fe20003800200 */
[----:B--2---:R-:W1:Y:S08]  /*0c10*/  I2F.S16 R9, R2 ;  /* 0x0000000200097306 */ /* 0x004e700000101400 */
[----:B------:R-:W2:Y:S01]  /*0c20*/  I2F.S16 R11, R2.H1 ;  /* 0x10000002000b7306 */ /* 0x000ea20000101400 */
[----:B-1----:R-:W-:-:S02]  /*0c30*/  LOP3.LUT R6, R9, 0x7fffffff, RZ, 0xc0, !PT ;  /* 0x7fffffff09067812 */ /* 0x002fc400078ec0ff */
        /* <DEDUP_REMOVED lines=14> */
.L_x_902:
[----:B0-----:R-:W-:Y:S05]  /*0d20*/  BSYNC.RECONVERGENT B0 ;  /* 0x0000000000007941 */ /* 0x001fea0003800200 */
.L_x_901:
        /* <DEDUP_REMOVED lines=10> */
.L_x_904:
[----:B------:R-:W-:Y:S01]  /*0dd0*/  IMAD.MOV.U32 R4, RZ, RZ, 0x7f ;  /* 0x0000007fff047424 */ /* 0x000fe200078e00ff */
[----:B------:R-:W-:-:S04]  /*0de0*/  ISETP.GT.U32.AND P0, PT, R8, 0x7f800000, PT ;  /* 0x7f8000000800780c */ /* 0x000fc80003f04070 */
[----:B------:R-:W-:-:S09]  /*0df0*/  SEL R4, R4, 0x7c, P0 ;  /* 0x0000007c04047807 */ /* 0x000fd20000000000 */
.L_x_905:
[----:B------:R-:W-:Y:S05]  /*0e00*/  BSYNC.RECONVERGENT B0 ;  /* 0x0000000000007941 */ /* 0x000fea0003800200 */
.L_x_903:
        /* <DEDUP_REMOVED lines=14> */
.L_x_907:
[----:B------:R-:W-:Y:S01]  /*0ef0*/  IMAD.MOV.U32 R4, RZ, RZ, 0x7f ;  /* 0x0000007fff047424 */ /* 0x000fe200078e00ff */
[----:B------:R-:W-:-:S04]  /*0f00*/  ISETP.GT.U32.AND P0, PT, R6, 0x7f800000, PT ;  /* 0x7f8000000600780c */ /* 0x000fc80003f04070 */
[----:B------:R-:W-:-:S09]  /*0f10*/  SEL R4, R4, 0x7c, P0 ;  /* 0x0000007c04047807 */ /* 0x000fd20000000000 */
.L_x_908:
[----:B------:R-:W-:Y:S05]  /*0f20*/  BSYNC.RECONVERGENT B0 ;  /* 0x0000000000007941 */ /* 0x000fea0003800200 */
.L_x_906:
[----:B------:R-:W0:Y:S01]  /*0f30*/  I2F.S16 R8, R3.H1 ;  /* 0x1000000300087306 */ /* 0x000e220000101400 */
        /* <DEDUP_REMOVED lines=13> */
.L_x_910:
[----:B------:R-:W-:Y:S01]  /*1010*/  IMAD.MOV.U32 R3, RZ, RZ, 0x7f ;  /* 0x0000007fff037424 */ /* 0x000fe200078e00ff */
[----:B------:R-:W-:-:S04]  /*1020*/  ISETP.GT.U32.AND P0, PT, R10, 0x7f800000, PT ;  /* 0x7f8000000a00780c */ /* 0x000fc80003f04070 */
[----:B------:R-:W-:-:S09]  /*1030*/  SEL R3, R3, 0x7c, P0 ;  /* 0x0000007c03037807 */ /* 0x000fd20000000000 */
.L_x_911:
[----:B------:R-:W-:Y:S05]  /*1040*/  BSYNC.RECONVERGENT B0 ;  /* 0x0000000000007941 */ /* 0x000fea0003800200 */
.L_x_909:
        /* <DEDUP_REMOVED lines=18> */
.L_x_913:
        /* <DEDUP_REMOVED lines=9> */
.L_x_7510:


//--------------------- .text._ZN2at6native55_GLOBAL__N__de093ff9_22_ForeachBinaryOpList_cu_a911ec4325multi_tensor_apply_kernelINS1_18TensorListMetadataILi2EEENS1_11CopyFunctorIN3c1011Float8_e5m2ElLi2ELi1ELi1EEEJNS0_4CopyIS7_lEEEEEvT_T0_DpT1_ --------------------------
	.section	.text._ZN2at6native55_GLOBAL__N__de093ff9_22_ForeachBinaryOpList_cu_a911ec4325multi_tensor_apply_kernelINS1_18TensorListMetadataILi2EEENS1_11CopyFunctorIN3c1011Float8_e5m2ElLi2ELi1ELi1EEEJNS0_4CopyIS7_lEEEEEvT_T0_DpT1_,"ax",@progbits
	.align	128
.text._ZN2at6native55_GLOBAL__N__de093ff9_22_ForeachBinaryOpList_cu_a911ec4325multi_tensor_apply_kernelINS1_18TensorListMetadataILi2EEENS1_11CopyFunctorIN3c1011Float8_e5m2ElLi2ELi1ELi1EEEJNS0_4CopyIS7_lEEEEEvT_T0_DpT1_:
        .type           _ZN2at6native55_GLOBAL__N__de093ff9_22_ForeachBinaryOpList_cu_a911ec4325multi_tensor_apply_kernelINS1_18TensorListMetadataILi2EEENS1_11CopyFunctorIN3c1011Float8_e5m2ElLi2ELi1ELi1EEEJNS0_4CopyIS7_lEEEEEvT_T0_DpT1_,@function
        .size           _ZN2at6native55_GLOBAL__N__de093ff9_22_ForeachBinaryOpList_cu_a911ec4325multi_tensor_apply_kernelINS1_18TensorListMetadataILi2EEENS1_11CopyFunctorIN3c1011Float8_e5m2ElLi2ELi1ELi1EEEJNS0_4CopyIS7_lEEEEEvT_T0_DpT1_,(.L_x_7511 - _ZN2at6native55_GLOBAL__N__de093ff9_22_ForeachBinaryOpList_cu_a911ec4325multi_tensor_apply_kernelINS1_18TensorListMetadataILi2EEENS1_11CopyFunctorIN3c1011Float8_e5m2ElLi2ELi1ELi1EEEJNS0_4CopyIS7_lEEEEEvT_T0_DpT1_)
        .other          _ZN2at6native55_GLOBAL__N__de093ff9_22_ForeachBinaryOpList_cu_a911ec4325multi_tensor_apply_kernelINS1_18TensorListMetadataILi2EEENS1_11CopyFunctorIN3c1011Float8_e5m2ElLi2ELi1ELi1EEEJNS0_4CopyIS7_lEEEEEvT_T0_DpT1_,@"STO_CUDA_ENTRY STV_DEFAULT"
_ZN2at6native55_GLOBAL__N__de093ff9_22_ForeachBinaryOpList_cu_a911ec4325multi_tensor_apply_kernelINS1_18TensorListMetadataILi2EEENS1_11CopyFunctorIN3c1011Float8_e5m2ElLi2ELi1ELi1EEEJNS0_4CopyIS7_lEEEEEvT_T0_DpT1_:
        /* <DEDUP_REMOVED lines=56> */
.L_x_926:
[C---:B------:R-:W-:Y:S01]  /*0380*/  ISETP.GE.U32.AND P0, PT, R0.reuse, UR24, PT ;  /* 0x0000001800007c0c */ /* 0x040fe2000bf06070 */
[----:B------:R-:W-:Y:S01]  /*0390*/  IMAD.U32 R11, RZ, RZ, UR17 ;  /* 0x00000011ff0b7e24 */ /* 0x000fe2000f8e00ff */
[----:B------:R-:W-:Y:S02]  /*03a0*/  IADD3 R10, P2, PT, R0, UR17, RZ ;  /* 0x00000011000a7c10 */ /* 0x000fe4000ff5e0ff */
[----:B------:R-:W-:Y:S02]  /*03b0*/  ISETP.GE.U32.AND.EX P0, PT, R21, UR25, PT, P0 ;  /* 0x0000001915007c0c */ /* 0x000fe4000bf06100 */
[----:B------:R-:W-:Y:S01]  /*03c0*/  ISETP.GE.U32.AND P1, PT, R10, UR24, PT ;  /* 0x000000180a007c0c */ /* 0x000fe2000bf26070 */
[----:B------:R-:W-:Y:S01]  /*03d0*/  IMAD.X R10, RZ, RZ, R21, P2 ;  /* 0x000000ffff0a7224 */ /* 0x000fe200010e0615 */
[----:B------:R-:W-:-:S04]  /*03e0*/  LEA R12, P3, R11, R0, 0x1 ;  /* 0x000000000b0c7211 */ /* 0x000fc800078608ff */
[----:B------:R-:W-:Y:S01]  /*03f0*/  ISETP.GE.U32.AND.EX P1, PT, R10, UR25, PT, P1 ;  /* 0x000000190a007c0c */ /* 0x000fe2000bf26110 */
[----:B------:R-:W-:-:S04]  /*0400*/  IMAD.U32 R13, RZ, RZ, UR17 ;  /* 0x00000011ff0d7e24 */ /* 0x000fc8000f8e00ff */
[----:B------:R-:W2:Y:S01]  /*0410*/  @!P0 LDG.E.64 R8, desc[UR18][R18.64] ;  /* 0x0000001212088981 */ /* 0x000ea2000c1e1b00 */
[----:B------:R-:W-:Y:S01]  /*0420*/  IMAD.MOV.U32 R10, RZ, RZ, R0 ;  /* 0x000000ffff0a7224 */ /* 0x000fe200078e0000 */
[----:B------:R-:W-:Y:S01]  /*0430*/  ISETP.GE.U32.AND P2, PT, R12, UR24, PT ;  /* 0x000000180c007c0c */ /* 0x000fe2000bf46070 */
[----:B------:R-:W-:Y:S02]  /*0440*/  IMAD.MOV.U32 R11, RZ, RZ, R21 ;  /* 0x000000ffff0b7224 */ /* 0x000fe400078e0015 */
[----:B------:R-:W-:Y:S02]  /*0450*/  IMAD.U32 R12, RZ, RZ, UR17 ;  /* 0x00000011ff0c7e24 */ /* 0x000fe4000f8e00ff */
[----:B------:R-:W-:Y:S01]  /*0460*/  IMAD.WIDE.U32 R10, R13, 0x3, R10 ;  /* 0x000000030d0a7825 */ /* 0x000fe200078e000a */
[----:B------:R-:W-:Y:S02]  /*0470*/  UMOV UR6, URZ ;  /* 0x000000ff00067c82 */ /* 0x000fe40008000000 */
[----:B------:R-:W-:Y:S01]  /*0480*/  LEA.HI.X R12, R12, R21, RZ, 0x1, P3 ;  /* 0x000000150c0c7211 */ /* 0x000fe200018f0cff */
[----:B------:R-:W-:Y:S01]  /*0490*/  @!P1 IMAD.MOV.U32 R22, RZ, RZ, R20 ;  /* 0x000000ffff169224 */ /* 0x000fe200078e0014 */
[----:B------:R-:W-:Y:S01]  /*04a0*/  ISETP.GE.U32.AND P3, PT, R10, UR24, PT ;  /* 0x000000180a007c0c */ /* 0x000fe2000bf66070 */
[----:B------:R-:W-:Y:S01]  /*04b0*/  VIADD R10, R11, UR6 ;  /* 0x000000060b0a7c36 */ /* 0x000fe20008000000 */
[----:B------:R-:W-:-:S02]  /*04c0*/  ISETP.GE.U32.AND.EX P2, PT, R12, UR25, PT, P2 ;  /* 0x000000190c007c0c */ /* 0x000fc4000bf46120 */
[----:B------:R-:W3:Y:S01]  /*04d0*/  @!P1 LDG.E.64 R6, desc[UR18][R22.64] ;  /* 0x0000001216069981 */ /* 0x000ee2000c1e1b00 */
[----:B------:R-:W-:Y:S01]  /*04e0*/  IMAD.U32 R11, RZ, RZ, UR17 ;  /* 0x00000011ff0b7e24 */ /* 0x000fe2000f8e00ff */
[----:B------:R-:W-:Y:S01]  /*04f0*/  ISETP.GE.U32.AND.EX P3, PT, R10, UR25, PT, P3 ;  /* 0x000000190a007c0c */ /* 0x000fe2000bf66130 */
[----:B------:R-:W-:-:S08]  /*0500*/  IMAD.U32 R14, RZ, RZ, UR17 ;  /* 0x00000011ff0e7e24 */ /* 0x000fd0000f8e00ff */
[----:B------:R-:W-:-:S04]  /*0510*/  @!P2 LEA R12, P4, R13, R18, 0x4 ;  /* 0x000000120d0ca211 */ /* 0x000fc800078820ff */
[----:B------:R-:W-:Y:S01]  /*0520*/  @!P3 IMAD.WIDE.U32 R10, R11, 0x18, R18 ;  /* 0x000000180b0ab825 */ /* 0x000fe200078e0012 */
[----:B------:R-:W-:-:S03]  /*0530*/  @!P2 LEA.HI.X R13, R14, R19, RZ, 0x4, P4 ;  /* 0x000000130e0da211 */ /* 0x000fc600020f24ff */
[----:B------:R-:W-:Y:S02]  /*0540*/  @!P3 VIADD R15, R11, UR6 ;  /* 0x000000060b0fbc36 */ /* 0x000fe40008000000 */
[----:B------:R-:W-:Y:S01]  /*0550*/  @!P3 IMAD.MOV.U32 R14, RZ, RZ, R10 ;  /* 0x000000ffff0eb224 */ /* 0x000fe200078e000a */
[----:B------:R-:W-:Y:S01]  /*0560*/  BSSY.RECONVERGENT B0, `(.L_x_915) ;  /* 0x0000014000007945 */ /* 0x000fe20003800200 */
[----:B------:R0:W5:Y:S04]  /*0570*/  @!P2 LDG.E.64 R4, desc[UR18][R12.64] ;  /* 0x000000120c04a981 */ /* 0x000168000c1e1b00 */
[----:B------:R1:W5:Y:S01]  /*0580*/  @!P3 LDG.E.64 R2, desc[UR18][R14.64] ;  /* 0x000000120e02b981 */ /* 0x000362000c1e1b00 */
[----:B--2---:R-:W2:Y:S02]  /*0590*/  I2F.S64 R16, R8 ;  /* 0x0000000800107312 */ /* 0x004ea40000301400 */
[----:B--2---:R-:W-:-:S06]  /*05a0*/  LOP3.LUT R17, R16, 0x7fffffff, RZ, 0xc0, !PT ;  /* 0x7fffffff10117812 */ /* 0x004fcc00078ec0ff */
[----:B---3--:R-:W2:Y:S01]  /*05b0*/  I2F.S64 R10, R6 ;  /* 0x00000006000a7312 */ /* 0x008ea20000301400 */
[----:B0-----:R-:W-:Y:S02]  /*05c0*/  SHF.R.U32.HI R12, RZ, 0x18, R16 ;  /* 0x00000018ff0c7819 */ /* 0x001fe40000011610 */
[----:B------:R-:W-:Y:S02]  /*05d0*/  ISETP.GE.U32.AND P6, PT, R17, 0x47800000, PT ;  /* 0x478000001100780c */ /* 0x000fe40003fc6070 */
[----:B--2---:R-:W-:-:S11]  /*05e0*/  LOP3.LUT R22, R10, 0x7fffffff, RZ, 0xc0, !PT ;  /* 0x7fffffff0a167812 */ /* 0x004fd600078ec0ff */
[----:B------:R-:W-:Y:S01]  /*05f0*/  @P6 IMAD.MOV.U32 R25, RZ, RZ, 0x7f ;  /* 0x0000007fff196424 */ /* 0x000fe200078e00ff */
[----:B------:R-:W-:Y:S02]  /*0600*/  @P6 ISETP.GT.U32.AND P5, PT, R17, 0x7f800000, PT ;  /* 0x7f8000001100680c */ /* 0x000fe40003fa4070 */
[----:B------:R-:W-:Y:S02]  /*0610*/  ISETP.GT.U32.AND P4, PT, R22, 0x477fffff, PT ;  /* 0x477fffff1600780c */ /* 0x000fe40003f84070 */
[----:B------:R-:W-:Y:S01]  /*0620*/  @P6 SEL R25, R25, 0x7c, P5 ;  /* 0x0000007c19196807 */ /* 0x000fe20002800000 */
[----:B-1----:R-:W-:Y:S10]  /*0630*/  @P6 BRA `(.L_x_916) ;  /* 0x0000000000186947 */ /* 0x002ff40003800000 */
[----:B------:R-:W-:-:S13]  /*0640*/  ISETP.GT.U32.AND P5, PT, R17, 0x387fffff, PT ;  /* 0x387fffff1100780c */ /* 0x000fda0003fa4070 */
[----:B------:R-:W-:Y:S01]  /*0650*/  @P5 SHF.R.U32.HI R11, RZ, 0x15, R16 ;  /* 0x00000015ff0b5819 */ /* 0x000fe20000011610 */
[----:B------:R-:W-:-:S03]  /*0660*/  @!P5 FADD.FTZ R25, R17, 128 ;  /* 0x430000001119d421 */ /* 0x000fc60000010000 */
[----:B------:R-:W-:-:S04]  /*0670*/  @P5 LOP3.LUT R11, R11, 0x1, RZ, 0xc0, !PT ;  /* 0x000000010b0b5812 */ /* 0x000fc800078ec0ff */
[----:B------:R-:W-:-:S04]  /*0680*/  @P5 IADD3 R11, PT, PT, R16, 0x80fffff, R11 ;  /* 0x080fffff100b5810 */ /* 0x000fc80007ffe00b */
[----:B------:R-:W-:-:S07]  /*0690*/  @P5 SHF.R.U32.HI R25, RZ, 0x15, R11 ;  /* 0x00000015ff195819 */ /* 0x000fce000001160b */
.L_x_916:
[----:B------:R-:W-:Y:S05]  /*06a0*/  BSYNC.RECONVERGENT B0 ;  /* 0x0000000000007941 */ /* 0x000fea0003800200 */
.L_x_915:
        /* <DEDUP_REMOVED lines=10> */
.L_x_918:
[----:B------:R-:W-:Y:S01]  /*0750*/  IMAD.MOV.U32 R27, RZ, RZ, 0x7f ;  /* 0x0000007fff1b7424 */ /* 0x000fe200078e00ff */
[----:B------:R-:W-:-:S04]  /*0760*/  ISETP.GT.U32.AND P4, PT, R22, 0x7f800000, PT ;  /* 0x7f8000001600780c */ /* 0x000fc80003f84070 */
[----:B------:R-:W-:-:S09]  /*0770*/  SEL R27, R27, 0x7c, P4 ;  /* 0x0000007c1b1b7807 */ /* 0x000fd20002000000 */
.L_x_919:
[----:B------:R-:W-:Y:S05]  /*0780*/  BSYNC.RECONVERGENT B0 ;  /* 0x0000000000007941 */ /* 0x000fea0003800200 */
.L_x_917:
[----:B-----5:R-:W0:Y:S01]  /*0790*/  I2F.S64 R13, R4 ;  /* 0x00000004000d7312 */ /* 0x020e220000301400 */
        /* <DEDUP_REMOVED lines=13> */
.L_x_921:
[----:B------:R-:W-:Y:S01]  /*0870*/  IMAD.MOV.U32 R29, RZ, RZ, 0x7f ;  /* 0x0000007fff1d7424 */ /* 0x000fe200078e00ff */
[----:B------:R-:W-:-:S04]  /*0880*/  ISETP.GT.U32.AND P4, PT, R11, 0x7f800000, PT ;  /* 0x7f8000000b00780c */ /* 0x000fc80003f84070 */
[----:B------:R-:W-:-:S09]  /*0890*/  SEL R29, R29, 0x7c, P4 ;  /* 0x0000007c1d1d7807 */ /* 0x000fd20002000000 */
.L_x_922:
[----:B------:R-:W-:Y:S05]  /*08a0*/  BSYNC.RECONVERGENT B0 ;  /* 0x0000000000007941 */ /* 0x000fea0003800200 */
.L_x_920:
[----:B------:R-:W0:Y:S01]  /*08b0*/  I2F.S64 R11, R2 ;  /* 0x00000002000b7312 */ /* 0x000e220000301400 */
        /* <DEDUP_REMOVED lines=13> */
.L_x_924:
[----:B------:R-:W-:Y:S01]  /*0990*/  IMAD.MOV.U32 R17, RZ, RZ, 0x7f ;  /* 0x0000007fff117424 */ /* 0x000fe200078e00ff */
[----:B------:R-:W-:-:S04]  /*09a0*/  ISETP.GT.U32.AND P4, PT, R12, 0x7f800000, PT ;  /* 0x7f8000000c00780c */ /* 0x000fc80003f84070 */
[----:B------:R-:W-:-:S09]  /*09b0*/  SEL R17, R17, 0x7c, P4 ;  /* 0x0000007c11117807 */ /* 0x000fd20002000000 */
.L_x_925:
[----:B------:R-:W-:Y:S05]  /*09c0*/  BSYNC.RECONVERGENT B0 ;  /* 0x0000000000007941 */ /* 0x000fea0003800200 */
.L_x_923:
        /* <DEDUP_REMOVED lines=28> */
.L_x_914:
        /* <DEDUP_REMOVED lines=8> */
.L_x_938:
[----:B------:R-:W-:-:S04]  /*0c10*/  LEA R4, P0, R0, UR15, 0x5 ;  /* 0x0000000f00047c11 */ /* 0x000fc8000f8028ff */
[----:B------:R-:W-:-:S06]  /*0c20*/  LEA.HI.X R5, R0, UR6, R3, 0x5, P0 ;  /* 0x0000000600057c11 */ /* 0x000fcc00080f2c03 */
[----:B------:R-:W2:Y:S01]  /*0c30*/  LDG.E.ENL2.256 R4, R8, desc[UR18][R4.64] ;  /* 0xfe0000120408797e */ /* 0x000ea20008121904 */
[----:B------:R-:W-:Y:S01]  /*0c40*/  BSSY.RECONVERGENT B0, `(.L_x_927) ;  /* 0x0000012000007945 */ /* 0x000fe20003800200 */
[----:B--2---:R-:W1:Y:S08]  /*0c50*/  I2F.S64 R9, R8 ;  /* 0x0000000800097312 */ /* 0x004e700000301400 */
[----:B------:R-:W2:Y:S01]  /*0c60*/  I2F.S64 R11, R10 ;  /* 0x0000000a000b7312 */ /* 0x000ea20000301400 */
        /* <DEDUP_REMOVED lines=15> */
.L_x_928:
[----:B0-----:R-:W-:Y:S05]  /*0d60*/  BSYNC.RECONVERGENT B0 ;  /* 0x0000000000007941 */ /* 0x001fea0003800200 */
.L_x_927:
        /* <DEDUP_REMOVED lines=10> */
.L_x_930:
[----:B------:R-:W-:Y:S01]  /*0e10*/  IMAD.MOV.U32 R8, RZ, RZ, 0x7f ;  /* 0x0000007fff087424 */ /* 0x000fe200078e00ff */
[----:B------:R-:W-:-:S04]  /*0e20*/  ISETP.GT.U32.AND P0, PT, R14, 0x7f800000, PT ;  /* 0x7f8000000e00780c */ /* 0x000fc80003f04070 */
[----:B------:R-:W-:-:S09]  /*0e30*/  SEL R8, R8, 0x7c, P0 ;  /* 0x0000007c08087807 */ /* 0x000fd20000000000 */
.L_x_931:
[----:B------:R-:W-:Y:S05]  /*0e40*/  BSYNC.RECONVERGENT B0 ;  /* 0x0000000000007941 */ /* 0x000fea0003800200 */
.L_x_929:
        /* <DEDUP_REMOVED lines=14> */
.L_x_933:
[----:B------:R-:W-:Y:S01]  /*0f30*/  IMAD.MOV.U32 R4, RZ, RZ, 0x7f ;  /* 0x0000007fff047424 */ /* 0x000fe200078e00ff */
[----:B------:R-:W-:-:S04]  /*0f40*/  ISETP.GT.U32.AND P0, PT, R10, 0x7f800000, PT ;  /* 0x7f8000000a00780c */ /* 0x000fc80003f04070 */
[----:B------:R-:W-:-:S09]  /*0f50*/  SEL R4, R4, 0x7c, P0 ;  /* 0x0000007c04047807 */ /* 0x000fd20000000000 */
.L_x_934:
[----:B------:R-:W-:Y:S05]  /*0f60*/  BSYNC.RECONVERGENT B0 ;  /* 0x0000000000007941 */ /* 0x000fea0003800200 */
.L_x_932:
        /* <DEDUP_REMOVED lines=14> */
.L_x_936:
[----:B------:R-:W-:Y:S01]  /*1050*/  IMAD.MOV.U32 R4, RZ, RZ, 0x7f ;  /* 0x0000007fff047424 */ /* 0x000fe200078e00ff */
[----:B------:R-:W-:-:S04]  /*1060*/  ISETP.GT.U32.AND P0, PT, R10, 0x7f800000, PT ;  /* 0x7f8000000a00780c */ /* 0x000fc80003f04070 */
[----:B------:R-:W-:-:S09]  /*1070*/  SEL R4, R4, 0x7c, P0 ;  /* 0x0000007c04047807 */ /* 0x000fd20000000000 */
.L_x_937:
[----:B------:R-:W-:Y:S05]  /*1080*/  BSYNC.RECONVERGENT B0 ;  /* 0x0000000000007941 */ /* 0x000fea0003800200 */
.L_x_935:
[----:B------:R-:W-:Y:S02]  /*1090*/  SHF.R.U32.HI R5, RZ, 0x18, R7 ;  /* 0x00000018ff057819 */ /* 0x000fe40000011607 */
[----:B------:R-:W-:Y:S02]  /*10a0*/  PRMT R2, R2, 0x3340, R9 ;  /* 0x0000334002027816 */ /* 0x000fe40000000009 */
[----:B------:R-:W-:Y:S02]  /*10b0*/  LOP3.LUT R5, R4, 0x80, R5, 0xf8, !PT ;  /* 0x0000008004057812 */ /* 0x000fe400078ef805 */
[----:B------:R-:W-:Y:S02]  /*10c0*/  LEA R4, P0, R0, UR27, 0x2 ;  /* 0x0000001b00047c11 */ /* 0x000fe4000f8010ff */
[----:B------:R-:W-:Y:S02]  /*10d0*/  PRMT R7, R8, 0x3340, R5 ;  /* 0x0000334008077816 */ /* 0x000fe40000000005 */
[----:B------:R-:W-:-:S02]  /*10e0*/  LEA.HI.X R5, R0, UR28, R3, 0x2, P0 ;  /* 0x0000001c00057c11 */ /* 0x000fc400080f1403 */
        /* <DEDUP_REMOVED lines=12> */
.L_x_939:
        /* <DEDUP_REMOVED lines=13> */
.L_x_7511:


//--------------------- .text._ZN2at6native55_GLOBAL__N__de093ff9_22_ForeachBinaryOpList_cu_a911ec4325multi_tensor_apply_kernelINS1_18TensorListMetadataILi2EEENS1_11CopyFunctorIN3c1011Float8_e5m2EaLi2ELi1ELi1EEEJNS0_4CopyIS7_aEEEEEvT_T0_DpT1_ --------------------------
	.section	.text._ZN2at6native55_GLOBAL__N__de093ff9_22_ForeachBinaryOpList_cu_a911ec4325multi_tensor_apply_kernelINS1_18TensorListMetadataILi2EEENS1_11CopyFunctorIN3c1011Float8_e5m2EaLi2ELi1ELi1EEEJNS0_4CopyIS7_aEEEEEvT_T0_DpT1_,"ax",@progbits
	.align	128
.text._ZN2at6native55_GLOBAL__N__de093ff9_22_ForeachBinaryOpList_cu_a911ec4325multi_tensor_apply_kernelINS1_18TensorListMetadataILi2EEENS1_11CopyFunctorIN3c1011Float8_e5m2EaLi2ELi1ELi1EEEJNS0_4CopyIS7_aEEEEEvT_T0_DpT1_:
        .type           _ZN2at6native55_GLOBAL__N__de093ff9_22_ForeachBinaryOpList_cu_a911ec4325multi_tensor_apply_kernelINS1_18TensorListMetadataILi2EEENS1_11CopyFunctorIN3c1011Float8_e5m2EaLi2ELi1ELi1EEEJNS0_4CopyIS7_aEEEEEvT_T0_DpT1_,@function
        .size           _ZN2at6native55_GLOBAL__N__de093ff9_22_ForeachBinaryOpList_cu_a911ec4325multi_tensor_apply_kernelINS1_18TensorListMetadataILi2EEENS1_11CopyFunctorIN3c1011Float8_e5m2EaLi2ELi1ELi1EEEJNS0_4CopyIS7_aEEEEEvT_T0_DpT1_,(.L_x_7512 - _ZN2at6native55_GLOBAL__N__de093ff9_22_ForeachBinaryOpList_cu_a911ec4325multi_tensor_apply_kernelINS1_18TensorListMetadataILi2EEENS1_11CopyFunctorIN3c1011Float8_e5m2EaLi2ELi1ELi1EEEJNS0_4CopyIS7_aEEEEEvT_T0_DpT1_)
        .other          _ZN2at6native55_GLOBAL__N__de093ff9_22_ForeachBinaryOpList_cu_a911ec4325multi_tensor_apply_kernelINS1_18TensorListMetadataILi2EEENS1_11CopyFunctorIN3c1011Float8_e5m2EaLi2ELi1ELi1EEEJNS0_4CopyIS7_aEEEEEvT_T0_DpT1_,@"STO_CUDA_ENTRY STV_DEFAULT"
_ZN2at6native55_GLOBAL__N__de093ff9_22_ForeachBinaryOpList_cu_a911ec4325multi_tensor_apply_kernelINS1_18TensorListMetadataILi2EEENS1_11CopyFunctorIN3c1011Float8_e5m2EaLi2ELi1ELi1EEEJNS0_4CopyIS7_aEEEEEvT_T0_DpT1_:
        /* <DEDUP_REMOVED lines=49> */
.L_x_952:
        /* <DEDUP_REMOVED lines=50> */
.L_x_942:
[----:B------:R-:W-:Y:S05]  /*0630*/  BSYNC.RECONVERGENT B0 ;  /* 0x0000000000007941 */ /* 0x000fea0003800200 */
.L_x_941:
        /* <DEDUP_REMOVED lines=10> */
.L_x_944:
[----:B------:R-:W-:Y:S01]  /*06e0*/  IMAD.MOV.U32 R15, RZ, RZ, 0x7f ;  /* 0x0000007fff0f7424 */ /* 0x000fe200078e00ff */
[----:B------:R-:W-:-:S04]  /*06f0*/  ISETP.GT.U32.AND P4, PT, R16, 0x7f800000, PT ;  /* 0x7f8000001000780c */ /* 0x000fc80003f84070 */
[----:B------:R-:W-:-:S09]  /*0700*/  SEL R15, R15, 0x7c, P4 ;  /* 0x0000007c0f0f7807 */ /* 0x000fd20002000000 */
.L_x_945:
[----:B------:R-:W-:Y:S05]  /*0710*/  BSYNC.RECONVERGENT B0 ;  /* 0x0000000000007941 */ /* 0x000fea0003800200 */
.L_x_943:
        /* <DEDUP_REMOVED lines=14> */
.L_x_947:
[----:B------:R-:W-:Y:S01]  /*0800*/  IMAD.MOV.U32 R8, RZ, RZ, 0x7f ;  /* 0x0000007fff087424 */ /* 0x000fe200078e00ff */
[----:B------:R-:W-:-:S04]  /*0810*/  ISETP.GT.U32.AND P4, PT, R10, 0x7f800000, PT ;  /* 0x7f8000000a00780c */ /* 0x000fc80003f84070 */
[----:B------:R-:W-:-:S09]  /*0820*/  SEL R8, R8, 0x7c, P4 ;  /* 0x0000007c08087807 */ /* 0x000fd20002000000 */
.L_x_948:
[----:B------:R-:W-:Y:S05]  /*0830*/  BSYNC.RECONVERGENT B0 ;  /* 0x0000000000007941 */ /* 0x000fea0003800200 */
.L_x_946:
        /* <DEDUP_REMOVED lines=14> */
.L_x_950:
[----:B------:R-:W-:Y:S01]  /*0920*/  IMAD.MOV.U32 R11, RZ, RZ, 0x7f ;  /* 0x0000007fff0b7424 */ /* 0x000fe200078e00ff */
[----:B------:R-:W-:-:S04]  /*0930*/  ISETP.GT.U32.AND P4, PT, R10, 0x7f800000, PT ;  /* 0x7f8000000a00780c */ /* 0x000fc80003f84070 */
[----:B------:R-:W-:-:S09]  /*0940*/  SEL R11, R11, 0x7c, P4 ;  /* 0x0000007c0b0b7807 */ /* 0x000fd20002000000 */
.L_x_951:
[----:B------:R-:W-:Y:S05]  /*0950*/  BSYNC.RECONVERGENT B0 ;  /* 0x0000000000007941 */ /* 0x000fea0003800200 */
.L_x_949:
        /* <DEDUP_REMOVED lines=24> */
.L_x_940:
[----:B------:R-:W0:Y:S02]  /*0ae0*/  S2R R3, SR_TID.X ;  /* 0x0000000000037919 */ /* 0x000e240000002100 */
[----:B0-----:R-:W-:-:S03]  /*0af0*/  IMAD.WIDE.U32 R4, R3, 0x4, RZ ;  /* 0x0000000403047825 */ /* 0x001fc600078e00ff */
[----:B------:R-:W-:-:S04]  /*0b00*/  ISETP.GE.U32.AND P0, PT, R4, UR28, PT ;  /* 0x0000001c04007c0c */ /* 0x000fc8000bf06070 */
[----:B------:R-:W-:-:S13]  /*0b10*/  ISETP.GE.AND.EX P0, PT, R5, UR15, PT, P0 ;  /* 0x0000000f05007c0c */ /* 0x000fda000bf06300 */
[----:B------:R-:W-:Y:S05]  /*0b20*/  @P0 EXIT ;  /* 0x000000000000094d */ /* 0x000fea0003800000 */
[----:B------:R-:W-:Y:S01]  /*0b30*/  IMAD.MOV.U32 R0, RZ, RZ, RZ ;  /* 0x000000ffff007224 */ /* 0x000fe200078e00ff */
[----:B------:R-:W0:Y:S06]  /*0b40*/  LDCU UR4, c[0x0][0x360] ;  /* 0x00006c00ff0477ac */ /* 0x000e2c0008000800 */
.L_x_964:
        /* <DEDUP_REMOVED lines=24> */
.L_x_954:
[----:B0-----:R-:W-:Y:S05]  /*0cd0*/  BSYNC.RECONVERGENT B0 ;  /* 0x0000000000007941 */ /* 0x001fea0003800200 */
.L_x_953:
        /* <DEDUP_REMOVED lines=12> */
.L_x_956:
[----:B------:R-:W-:Y:S01]  /*0da0*/  IMAD.MOV.U32 R5, RZ, RZ, 0x7f ;  /* 0x0000007fff057424 */ /* 0x000fe200078e00ff */
[----:B------:R-:W-:-:S04]  /*0db0*/  ISETP.GT.U32.AND P0, PT, R11, 0x7f800000, PT ;  /* 0x7f8000000b00780c */ /* 0x000fc80003f04070 */
[----:B------:R-:W-:-:S09]  /*0dc0*/  SEL R5, R5, 0x7c, P0 ;  /* 0x0000007c05057807 */ /* 0x000fd20000000000 */
.L_x_957:
[----:B------:R-:W-:Y:S05]  /*0dd0*/  BSYNC.RECONVERGENT B0 ;  /* 0x0000000000007941 */ /* 0x000fea0003800200 */
.L_x_955:
        /* <DEDUP_REMOVED lines=14> */
.L_x_959:
[----:B------:R-:W-:Y:S01]  /*0ec0*/  IMAD.MOV.U32 R5, RZ, RZ, 0x7f ;  /* 0x0000007fff057424 */ /* 0x000fe200078e00ff */
[----:B------:R-:W-:-:S04]  /*0ed0*/  ISETP.GT.U32.AND P0, PT, R13, 0x7f800000, PT ;  /* 0x7f8000000d00780c */ /* 0x000fc80003f04070 */
[----:B------:R-:W-:-:S09]  /*0ee0*/  SEL R5, R5, 0x7c, P0 ;  /* 0x0000007c05057807 */ /* 0x000fd20000000000 */
.L_x_960:
[----:B------:R-:W-:Y:S05]  /*0ef0*/  BSYNC.RECONVERGENT B0 ;  /* 0x0000000000007941 */ /* 0x000fea0003800200 */
.L_x_958:
        /* <DEDUP_REMOVED lines=14> */
.L_x_962:
[----:B------:R-:W-:Y:S01]  /*0fe0*/  IMAD.MOV.U32 R5, RZ, RZ, 0x7f ;  /* 0x0000007fff057424 */ /* 0x000fe200078e00ff */
[----:B------:R-:W-:-:S04]  /*0ff0*/  ISETP.GT.U32.AND P0, PT, R7, 0x7f800000, PT ;  /* 0x7f8000000700780c */ /* 0x000fc80003f04070 */
[----:B------:R-:W-:-:S09]  /*1000*/  SEL R5, R5, 0x7c, P0 ;  /* 0x0000007c05057807 */ /* 0x000fd20000000000 */
.L_x_963:
[----:B------:R-:W-:Y:S05]  /*1010*/  BSYNC.RECONVERGENT B0 ;  /* 0x0000000000007941 */ /* 0x000fea0003800200 */
.L_x_961:
        /* <DEDUP_REMOVED lines=18> */
.L_x_965:
        /* <DEDUP_REMOVED lines=12> */
.L_x_7512:


//--------------------- .text._ZN2at6native55_GLOBAL__N__de093ff9_22_ForeachBinaryOpList_cu_a911ec4325multi_tensor_apply_kernelINS1_18TensorListMetadataILi2EEENS1_11CopyFunctorIN3c1011Float8_e5m2EhLi2ELi1ELi1EEEJNS0_4CopyIS7_hEEEEEvT_T0_DpT1_ --------------------------
	.section	.text._ZN2at6native55_GLOBAL__N__de093ff9_22_ForeachBinaryOpList_cu_a911ec4325multi_tensor_apply_kernelINS1_18TensorListMetadataILi2EEENS1_11CopyFunctorIN3c1011Float8_e5m2EhLi2ELi1ELi1EEEJNS0_4CopyIS7_hEEEEEvT_T0_DpT1_,"ax",@progbits
	.align	128
.text._ZN2at6native55_GLOBAL__N__de093ff9_22_ForeachBinaryOpList_cu_a911ec4325multi_tensor_apply_kernelINS1_18TensorListMetadataILi2EEENS1_11CopyFunctorIN3c1011Float8_e5m2EhLi2ELi1ELi1EEEJNS0_4CopyIS7_hEEEEEvT_T0_DpT1_:
        .type           _ZN2at6native55_GLOBAL__N__de093ff9_22_ForeachBinaryOpList_cu_a911ec4325multi_tensor_apply_kernelINS1_18TensorListMetadataILi2EEENS1_11CopyFunctorIN3c1011Float8_e5m2EhLi2ELi1ELi1EEEJNS0_4CopyIS7_hEEEEEvT_T0_DpT1_,@function
        .size           _ZN2at6native55_GLOBAL__N__de093ff9_22_ForeachBinaryOpList_cu_a911ec4325multi_tensor_apply_kernelINS1_18TensorListMetadataILi2EEENS1_11CopyFunctorIN3c1011Float8_e5m2EhLi2ELi1ELi1EEEJNS0_4CopyIS7_hEEEEEvT_T0_DpT1_,(.L_x_7513 - _ZN2at6native55_GLOBAL__N__de093ff9_22_ForeachBinaryOpList_cu_a911ec4325multi_tensor_apply_kernelINS1_18TensorListMetadataILi2EEENS1_11CopyFunctorIN3c1011Float8_e5m2EhLi2ELi1ELi1EEEJNS0_4CopyIS7_hEEEEEvT_T0_DpT1_)
        .other          _ZN2at6native55_GLOBAL__N__de093ff9_22_ForeachBinaryOpList_cu_a911ec4325multi_tensor_apply_kernelINS1_18TensorListMetadataILi2EEENS1_11CopyFunctorIN3c1011Float8_e5m2EhLi2ELi1ELi1EEEJNS0_4CopyIS7_hEEEEEvT_T0_DpT1_,@"STO_CUDA_ENTRY STV_DEFAULT"
_ZN2at6native55_GLOBAL__N__de093ff9_22_ForeachBinaryOpList_cu_a911ec4325multi_tensor_apply_kernelINS1_18TensorListMetadataILi2EEENS1_11CopyFunctorIN3c1011Float8_e5m2EhLi2ELi1ELi1EEEJNS0_4CopyIS7_hEEEEEvT_T0_DpT1_:
        /* <DEDUP_REMOVED lines=49> */
.L_x_978:
[C---:B------:R-:W-:Y:S01]  /*0310*/  ISETP.GE.U32.AND P0, PT, R0.reuse, UR26, PT ;  /* 0x0000001a00007c0c */ /* 0x040fe2000bf06070 */
[----:B------:R-:W-:Y:S01]  /*0320*/  IMAD.U32 R7, RZ, RZ, UR18 ;  /* 0x00000012ff077e24 */ /* 0x000fe2000f8e00ff */
[----:B------:R-:W-:Y:S01]  /*0330*/  IADD3 R6, P2, PT, R0, UR18, RZ ;  /* 0x0000001200067c10 */ /* 0x000fe2000ff5e0ff */
[----:B------:R-:W-:Y:S01]  /*0340*/  IMAD.U32 R11, RZ, RZ, UR18 ;  /* 0x00000012ff0b7e24 */ /* 0x000fe2000f8e00ff */
[----:B------:R-:W-:Y:S01]  /*0350*/  ISETP.GE.U32.AND.EX P0, PT, R3, UR27, PT, P0 ;  /* 0x0000001b03007c0c */ /* 0x000fe2000bf06100 */
[----:B------:R-:W-:Y:S01]  /*0360*/  IMAD.MOV.U32 R8, RZ, RZ, R0 ;  /* 0x000000ffff087224 */ /* 0x000fe200078e0000 */
[----:B------:R-:W-:Y:S01]  /*0370*/  ISETP.GE.U32.AND P1, PT, R6, UR26, PT ;  /* 0x0000001a06007c0c */ /* 0x000fe2000bf26070 */
[--C-:B------:R-:W-:Y:S01]  /*0380*/  IMAD.X R6, RZ, RZ, R3.reuse, P2 ;  /* 0x000000ffff067224 */ /* 0x100fe200010e0603 */
[----:B------:R-:W-:Y:S01]  /*0390*/  LEA R12, P5, R7, R0, 0x1 ;  /* 0x00000000070c7211 */ /* 0x000fe200078a08ff */
[----:B------:R-:W-:-:S03]  /*03a0*/  IMAD.MOV.U32 R9, RZ, RZ, R3 ;  /* 0x000000ffff097224 */ /* 0x000fc600078e0003 */
[----:B------:R-:W-:Y:S01]  /*03b0*/  ISETP.GE.U32.AND.EX P1, PT, R6, UR27, PT, P1 ;  /* 0x0000001b06007c0c */ /* 0x000fe2000bf26110 */
[----:B------:R-:W-:-:S04]  /*03c0*/  IMAD.WIDE.U32 R10, R11, 0x3, R8 ;  /* 0x000000030b0a7825 */ /* 0x000fc800078e0008 */
[----:B------:R-:W-:-:S04]  /*03d0*/  @!P0 IADD3 R6, P2, PT, R0, UR31, RZ ;  /* 0x0000001f00068c10 */ /* 0x000fc8000ff5e0ff */
[----:B------:R-:W-:Y:S02]  /*03e0*/  @!P0 IADD3.X R7, PT, PT, R3, UR32, RZ, P2, !PT ;  /* 0x0000002003078c10 */ /* 0x000fe400097fe4ff */
[----:B------:R-:W-:Y:S01]  /*03f0*/  ISETP.GE.U32.AND P2, PT, R12, UR26, PT ;  /* 0x0000001a0c007c0c */ /* 0x000fe2000bf46070 */
[----:B------:R-:W-:Y:S01]  /*0400*/  IMAD.U32 R12, RZ, RZ, UR18 ;  /* 0x00000012ff0c7e24 */ /* 0x000fe2000f8e00ff */
[----:B------:R-:W-:Y:S01]  /*0410*/  UMOV UR6, URZ ;  /* 0x000000ff00067c82 */ /* 0x000fe20008000000 */
[----:B------:R-:W2:Y:S01]  /*0420*/  @!P0 LDG.E.U8 R16, desc[UR16][R6.64] ;  /* 0x0000001006108981 */ /* 0x000ea2000c1e1100 */
[----:B------:R-:W-:Y:S01]  /*0430*/  ISETP.GE.U32.AND P3, PT, R10, UR26, PT ;  /* 0x0000001a0a007c0c */ /* 0x000fe2000bf66070 */
[----:B------:R-:W-:Y:S01]  /*0440*/  VIADD R10, R11, UR6 ;  /* 0x000000060b0a7c36 */ /* 0x000fe20008000000 */
[----:B------:R-:W-:Y:S02]  /*0450*/  LEA.HI.X R12, R12, R3, RZ, 0x1, P5 ;  /* 0x000000030c0c7211 */ /* 0x000fe400028f0cff */
[----:B------:R-:W-:-:S02]  /*0460*/  @!P1 IADD3 R8, P4, PT, R0, UR8, RZ ;  /* 0x0000000800089c10 */ /* 0x000fc4000ff9e0ff */
[----:B------:R-:W-:Y:S02]  /*0470*/  ISETP.GE.U32.AND.EX P2, PT, R12, UR27, PT, P2 ;  /* 0x0000001b0c007c0c */ /* 0x000fe4000bf46120 */
[----:B------:R-:W-:Y:S02]  /*0480*/  ISETP.GE.U32.AND.EX P3, PT, R10, UR27, PT, P3 ;  /* 0x0000001b0a007c0c */ /* 0x000fe4000bf66130 */
[----:B------:R-:W-:-:S05]  /*0490*/  @!P1 IADD3.X R9, PT, PT, R3, UR7, RZ, P4, !PT ;  /* 0x0000000703099c10 */ /* 0x000fca000a7fe4ff */
[----:B------:R-:W3:Y:S04]  /*04a0*/  @!P1 LDG.E.U8 R2, desc[UR16][R8.64] ;  /* 0x0000001008029981 */ /* 0x000ee8000c1e1100 */
[C---:B------:R-:W-:Y:S02]  /*04b0*/  @!P2 IADD3 R10, P4, PT, R0.reuse, UR24, RZ ;  /* 0x00000018000aac10 */ /* 0x040fe4000ff9e0ff */
[----:B------:R-:W-:Y:S02]  /*04c0*/  @!P3 IADD3 R12, P5, PT, R0, UR21, RZ ;  /* 0x00000015000cbc10 */ /* 0x000fe4000ffbe0ff */
[C---:B------:R-:W-:Y:S02]  /*04d0*/  @!P2 IADD3.X R11, PT, PT, R3.reuse, UR25, RZ, P4, !PT ;  /* 0x00000019030bac10 */ /* 0x040fe4000a7fe4ff */
[----:B------:R-:W-:-:S03]  /*04e0*/  @!P3 IADD3.X R13, PT, PT, R3, UR22, RZ, P5, !PT ;  /* 0x00000016030dbc10 */ /* 0x000fc6000affe4ff */
[----:B------:R0:W5:Y:S04]  /*04f0*/  @!P2 LDG.E.U8 R4, desc[UR16][R10.64] ;  /* 0x000000100a04a981 */ /* 0x000168000c1e1100 */
[----:B------:R0:W5:Y:S01]  /*0500*/  @!P3 LDG.E.U8 R5, desc[UR16][R12.64] ;  /* 0x000000100c05b981 */ /* 0x000162000c1e1100 */
[----:B------:R-:W-:Y:S01]  /*0510*/  BSSY.RECONVERGENT B0, `(.L_x_967) ;  /* 0x0000011000007945 */ /* 0x000fe20003800200 */
[----:B--2---:R-:W-:-:S04]  /*0520*/  LOP3.LUT R6, R16, 0xffff, RZ, 0xc0, !PT ;  /* 0x0000ffff10067812 */ /* 0x004fc800078ec0ff */
[----:B------:R-:W-:-:S04]  /*0530*/  I2FP.F32.U32 R14, R6 ;  /* 0x00000006000e7245 */ /* 0x000fc80000201000 */
[----:B------:R-:W-:Y:S02]  /*0540*/  ISETP.GE.U32.AND P6, PT, R14, 0x47800000, PT ;  /* 0x478000000e00780c */ /* 0x000fe40003fc6070 */
[----:B---3--:R-:W-:-:S04]  /*0550*/  LOP3.LUT R6, R2, 0xffff, RZ, 0xc0, !PT ;  /* 0x0000ffff02067812 */ /* 0x008fc800078ec0ff */
[----:B------:R-:W-:-:S07]  /*0560*/  I2FP.F32.U32 R8, R6 ;  /* 0x0000000600087245 */ /* 0x000fce0000201000 */
        /* <DEDUP_REMOVED lines=11> */
.L_x_968:
[----:B------:R-:W-:Y:S05]  /*0620*/  BSYNC.RECONVERGENT B0 ;  /* 0x0000000000007941 */ /* 0x000fea0003800200 */
.L_x_967:
[----:B------:R-:W-:Y:S04]  /*0630*/  BSSY.RECONVERGENT B0, `(.L_x_969) ;  /* 0x000000c000007945 */ /* 0x000fe80003800200 */
        /* <DEDUP_REMOVED lines=8> */
.L_x_970:
[----:B------:R-:W-:Y:S01]  /*06c0*/  IMAD.MOV.U32 R7, RZ, RZ, 0x7f ;  /* 0x0000007fff077424 */ /* 0x000fe200078e00ff */
[----:B------:R-:W-:-:S04]  /*06d0*/  ISETP.GT.U32.AND P4, PT, R8, 0x7f800000, PT ;  /* 0x7f8000000800780c */ /* 0x000fc80003f84070 */
[----:B------:R-:W-:-:S09]  /*06e0*/  SEL R7, R7, 0x7c, P4 ;  /* 0x0000007c07077807 */ /* 0x000fd20002000000 */
.L_x_971:
[----:B------:R-:W-:Y:S05]  /*06f0*/  BSYNC.RECONVERGENT B0 ;  /* 0x0000000000007941 */ /* 0x000fea0003800200 */
.L_x_969:
[----:B-----5:R-:W-:Y:S01]  /*0700*/  LOP3.LUT R8, R4, 0xffff, RZ, 0xc0, !PT ;  /* 0x0000ffff04087812 */ /* 0x020fe200078ec0ff */
[----:B------:R-:W-:Y:S03]  /*0710*/  BSSY.RECONVERGENT B0, `(.L_x_972) ;  /* 0x000000e000007945 */ /* 0x000fe60003800200 */
[----:B------:R-:W-:-:S04]  /*0720*/  I2FP.F32.U32 R9, R8 ;  /* 0x0000000800097245 */ /* 0x000fc80000201000 */
        /* <DEDUP_REMOVED lines=9> */
.L_x_973:
[----:B------:R-:W-:Y:S01]  /*07c0*/  IMAD.MOV.U32 R17, RZ, RZ, 0x7f ;  /* 0x0000007fff117424 */ /* 0x000fe200078e00ff */
[----:B------:R-:W-:-:S04]  /*07d0*/  ISETP.GT.U32.AND P4, PT, R9, 0x7f800000, PT ;  /* 0x7f8000000900780c */ /* 0x000fc80003f84070 */
[----:B------:R-:W-:-:S09]  /*07e0*/  SEL R17, R17, 0x7c, P4 ;  /* 0x0000007c11117807 */ /* 0x000fd20002000000 */
.L_x_974:
[----:B------:R-:W-:Y:S05]  /*07f0*/  BSYNC.RECONVERGENT B0 ;  /* 0x0000000000007941 */ /* 0x000fea0003800200 */
.L_x_972:
[----:B------:R-:W-:Y:S01]  /*0800*/  LOP3.LUT R8, R5, 0xffff, RZ, 0xc0, !PT ;  /* 0x0000ffff05087812 */ /* 0x000fe200078ec0ff */
        /* <DEDUP_REMOVED lines=11> */
.L_x_976:
[----:B------:R-:W-:Y:S01]  /*08c0*/  IMAD.MOV.U32 R19, RZ, RZ, 0x7f ;  /* 0x0000007fff137424 */ /* 0x000fe200078e00ff */
[----:B------:R-:W-:-:S04]  /*08d0*/  ISETP.GT.U32.AND P4, PT, R9, 0x7f800000, PT ;  /* 0x7f8000000900780c */ /* 0x000fc80003f84070 */
[----:B------:R-:W-:-:S09]  /*08e0*/  SEL R19, R19, 0x7c, P4 ;  /* 0x0000007c13137807 */ /* 0x000fd20002000000 */
.L_x_977:
[----:B------:R-:W-:Y:S05]  /*08f0*/  BSYNC.RECONVERGENT B0 ;  /* 0x0000000000007941 */ /* 0x000fea0003800200 */
.L_x_975:
        /* <DEDUP_REMOVED lines=22> */
.L_x_966:
[----:B------:R-:W0:Y:S02]  /*0a60*/  S2R R0, SR_TID.X ;  /* 0x0000000000007919 */ /* 0x000e240000002100 */
[----:B0-----:R-:W-:-:S03]  /*0a70*/  IMAD.WIDE.U32 R2, R0, 0x4, RZ ;  /* 0x0000000400027825 */ /* 0x001fc600078e00ff */
[----:B------:R-:W-:-:S04]  /*0a80*/  ISETP.GE.U32.AND P0, PT, R2, UR28, PT ;  /* 0x0000001c02007c0c */ /* 0x000fc8000bf06070 */
[----:B------:R-:W-:-:S13]  /*0a90*/  ISETP.GE.AND.EX P0, PT, R3, UR15, PT, P0 ;  /* 0x0000000f03007c0c */ /* 0x000fda000bf06300 */
[----:B------:R-:W-:Y:S05]  /*0aa0*/  @P0 EXIT ;  /* 0x000000000000094d */ /* 0x000fea0003800000 */
[----:B------:R-:W-:Y:S01]  /*0ab0*/  IMAD.MOV.U32 R3, RZ, RZ, RZ ;  /* 0x000000ffff037224 */ /* 0x000fe200078e00ff */
[----:B------:R-:W0:Y:S06]  /*0ac0*/  LDCU UR4, c[0x0][0x360] ;  /* 0x00006c00ff0477ac */ /* 0x000e2c0008000800 */
.L_x_990:
[C---:B------:R-:W-:Y:S01]  /*0ad0*/  IMAD.SHL.U32 R2, R0.reuse, 0x4, RZ ;  /* 0x0000000400027824 */ /* 0x040fe200078e00ff */
[----:B------:R-:W-:-:S04]  /*0ae0*/  SHF.L.U64.HI R9, R0, 0x2, R3 ;  /* 0x0000000200097819 */ /* 0x000fc80000010203 */
[----:B------:R-:W-:-:S04]  /*0af0*/  IADD3 R6, P0, PT, R2, UR31, RZ ;  /* 0x0000001f02067c10 */ /* 0x000fc8000ff1e0ff */
[----:B------:R-:W-:-:S05]  /*0b00*/  IADD3.X R7, PT, PT, R9, UR32, RZ, P0, !PT ;  /* 0x0000002009077c10 */ /* 0x000fca00087fe4ff */
[----:B------:R-:W2:Y:S01]  /*0b10*/  LDG.E R6, desc[UR16][R6.64] ;  /* 0x0000001006067981 */ /* 0x000ea2000c1e1900 */
[----:B------:R-:W-:Y:S01]  /*0b20*/  BSSY.RECONVERGENT B0, `(.L_x_979) ;  /* 0x0000012000007945 */ /* 0x000fe20003800200 */
[----:B--2---:R-:W-:-:S04]  /*0b30*/  PRMT R4, R6, 0x7770, RZ ;  /* 0x0000777006047816 */ /* 0x004fc800000000ff */
[----:B------:R-:W-:Y:S02]  /*0b40*/  I2FP.F32.U32 R8, R4 ;  /* 0x0000000400087245 */ /* 0x000fe40000201000 */
[----:B------:R-:W-:Y:S02]  /*0b50*/  PRMT R4, R6, 0x7771, RZ ;  /* 0x0000777106047816 */ /* 0x000fe400000000ff */
[----:B------:R-:W-:Y:S02]  /*0b60*/  ISETP.GE.U32.AND P1, PT, R8, 0x47800000, PT ;  /* 0x478000000800780c */ /* 0x000fe40003f26070 */
[----:B------:R-:W-:-:S04]  /*0b70*/  LOP3.LUT R4, R4, 0xffff, RZ, 0xc0, !PT ;  /* 0x0000ffff04047812 */ /* 0x000fc800078ec0ff */
[----:B------:R-:W-:-:S04]  /*0b80*/  I2FP.F32.U32 R10, R4 ;  /* 0x00000004000a7245 */ /* 0x000fc80000201000 */
[----:B------:R-:W-:-:S03]  /*0b90*/  ISETP.GT.U32.AND P2, PT, R10, 0x477fffff, PT ;  /* 0x477fffff0a00780c */ /* 0x000fc60003f44070 */
        /* <DEDUP_REMOVED lines=10> */
.L_x_980:
[----:B0-----:R-:W-:Y:S05]  /*0c40*/  BSYNC.RECONVERGENT B0 ;  /* 0x0000000000007941 */ /* 0x001fea0003800200 */
.L_x_979:
[----:B------:R-:W-:Y:S01]  /*0c50*/  BSSY.RECONVERGENT B0, `(.L_x_981) ;  /* 0x000000e000007945 */ /* 0x000fe20003800200 */
        /* <DEDUP_REMOVED lines=10> */
.L_x_982:
[----:B------:R-:W-:Y:S01]  /*0d00*/  IMAD.MOV.U32 R5, RZ, RZ, 0x7f ;  /* 0x0000007fff057424 */ /* 0x000fe200078e00ff */
[----:B------:R-:W-:-:S04]  /*0d10*/  ISETP.GT.U32.AND P0, PT, R10, 0x7f800000, PT ;  /* 0x7f8000000a00780c */ /* 0x000fc80003f04070 */
[----:B------:R-:W-:-:S09]  /*0d20*/  SEL R5, R5, 0x7c, P0 ;  /* 0x0000007c05057807 */ /* 0x000fd20000000000 */
.L_x_983:
[----:B------:R-:W-:Y:S05]  /*0d30*/  BSYNC.RECONVERGENT B0 ;  /* 0x0000000000007941 */ /* 0x000fea0003800200 */
.L_x_981:
        /* <DEDUP_REMOVED lines=12> */
.L_x_985:
[----:B------:R-:W-:Y:S01]  /*0e00*/  IMAD.MOV.U32 R6, RZ, RZ, 0x7f ;  /* 0x0000007fff067424 */ /* 0x000fe200078e00ff */
[----:B------:R-:W-:-:S04]  /*0e10*/  ISETP.GT.U32.AND P0, PT, R11, 0x7f800000, PT ;  /* 0x7f8000000b00780c */ /* 0x000fc80003f04070 */
[----:B------:R-:W-:-:S09]  /*0e20*/  SEL R6, R6, 0x7c, P0 ;  /* 0x0000007c06067807 */ /* 0x000fd20000000000 */
.L_x_986:
[----:B------:R-:W-:Y:S05]  /*0e30*/  BSYNC.RECONVERGENT B0 ;  /* 0x0000000000007941 */ /* 0x000fea0003800200 */
.L_x_984:
        /* <DEDUP_REMOVED lines=12> */
.L_x_988:
[----:B------:R-:W-:Y:S01]  /*0f00*/  IMAD.MOV.U32 R7, RZ, RZ, 0x7f ;  /* 0x0000007fff077424 */ /* 0x000fe200078e00ff */
[----:B------:R-:W-:-:S04]  /*0f10*/  ISETP.GT.U32.AND P0, PT, R8, 0x7f800000, PT ;  /* 0x7f8000000800780c */ /* 0x000fc80003f04070 */
[----:B------:R-:W-:-:S09]  /*0f20*/  SEL R7, R7, 0x7c, P0 ;  /* 0x0000007c07077807 */ /* 0x000fd20000000000 */
.L_x_989:
[----:B------:R-:W-:Y:S05]  /*0f30*/  BSYNC.RECONVERGENT B0 ;  /* 0x0000000000007941 */ /* 0x000fea0003800200 */
.L_x_987:
[----:B------:R-:W-:Y:S02]  /*0f40*/  PRMT R8, R6, 0x3340, R7 ;  /* 0x0000334006087816 */ /* 0x000fe40000000007 */
[----:B------:R-:W-:Y:S02]  /*0f50*/  IADD3 R6, P0, PT, R2, UR29, RZ ;  /* 0x0000001d02067c10 */ /* 0x000fe4000ff1e0ff */
        /* <DEDUP_REMOVED lines=14> */
.L_x_991:
        /* <DEDUP_REMOVED lines=12> */
.L_x_7513:


//--------------------- .text._ZN2at6native55_GLOBAL__N__de093ff9_22_ForeachBinaryOpList_cu_a911ec4325multi_tensor_apply_kernelINS1_18TensorListMetadataILi2EEENS1_14UnaryOpFunctorIN3c1011Float8_e5m2ELi2ELi1ELi1EEEJNS0_4CopyIS7_S7_EEEEEvT_T0_DpT1_ --------------------------
	.section	.text._ZN2at6native55_GLOBAL__N__de093ff9_22_ForeachBinaryOpList_cu_a911ec4325multi_tensor_apply_kernelINS1_18TensorListMetadataILi2EEENS1_14UnaryOpFunctorIN3c1011Float8_e5m2ELi2ELi1ELi1EEEJNS0_4CopyIS7_S7_EEEEEvT_T0_DpT1_,"ax",@progbits
	.align	128
.text._ZN2at6native55_GLOBAL__N__de093ff9_22_ForeachBinaryOpList_cu_a911ec4325multi_tensor_apply_kernelINS1_18TensorListMetadataILi2EEENS1_14UnaryOpFunctorIN3c1011Float8_e5m2ELi2ELi1ELi1EEEJNS0_4CopyIS7_S7_EEEEEvT_T0_DpT1_:
        .type           _ZN2at6native55_GLOBAL__N__de093ff9_22_ForeachBinaryOpList_cu_a911ec4325multi_tensor_apply_kernelINS1_18TensorListMetadataILi2EEENS1_14UnaryOpFunctorIN3c1011Float8_e5m2ELi2ELi1ELi1EEEJNS0_4CopyIS7_S7_EEEEEvT_T0_DpT1_,@function
        .size           _ZN2at6native55_GLOBAL__N__de093ff9_22_ForeachBinaryOpList_cu_a911ec4325multi_tensor_apply_kernelINS1_18TensorListMetadataILi2EEENS1_14UnaryOpFunctorIN3c1011Float8_e5m2ELi2ELi1ELi1EEEJNS0_4CopyIS7_S7_EEEEEvT_T0_DpT1_,(.L_x_7514 - _ZN2at6native55_GLOBAL__N__de093ff9_22_ForeachBinaryOpList_cu_a911ec4325multi_tensor_apply_kernelINS1_18TensorListMetadataILi2EEENS1_14UnaryOpFunctorIN3c1011Float8_e5m2ELi2ELi1ELi1EEEJNS0_4CopyIS7_S7_EEEEEvT_T0_DpT1_)
        .other          _ZN2at6native55_GLOBAL__N__de093ff9_22_ForeachBinaryOpList_cu_a911ec4325multi_tensor_apply_kernelINS1_18TensorListMetadataILi2EEENS1_14UnaryOpFunctorIN3c1011Float8_e5m2ELi2ELi1ELi1EEEJNS0_4CopyIS7_S7_EEEEEvT_T0_DpT1_,@"STO_CUDA_ENTRY STV_DEFAULT"
_ZN2at6native55_GLOBAL__N__de093ff9_22_ForeachBinaryOpList_cu_a911ec4325multi_tensor_apply_kernelINS1_18TensorListMetadataILi2EEENS1_14UnaryOpFunctorIN3c1011Float8_e5m2ELi2ELi1ELi1EEEJNS0_4CopyIS7_S7_EEEEEvT_T0_DpT1_:
        /* <DEDUP_REMOVED lines=49> */
.L_x_1004:
[C---:B------:R-:W-:Y:S02]  /*0310*/  ISETP.GE.U32.AND P0, PT, R0.reuse, UR25, PT ;  /* 0x0000001900007c0c */ /* 0x040fe4000bf06070 */
[----:B------:R-:W-:Y:S02]  /*0320*/  IADD3 R2, P2, PT, R0, UR15, RZ ;  /* 0x0000000f00027c10 */ /* 0x000fe4000ff5e0ff */
[----:B------:R-:W-:-:S13]  /*0330*/  ISETP.GE.U32.AND.EX P0, PT, R3, UR26, PT, P0 ;  /* 0x0000001a03007c0c */ /* 0x000fda000bf06100 */
[----:B------:R-:W-:-:S04]  /*0340*/  @!P0 IADD3 R6, P1, PT, R0, UR30, RZ ;  /* 0x0000001e00068c10 */ /* 0x000fc8000ff3e0ff */
[----:B------:R-:W-:Y:S02]  /*0350*/  @!P0 IADD3.X R7, PT, PT, R3, UR31, RZ, P1, !PT ;  /* 0x0000001f03078c10 */ /* 0x000fe40008ffe4ff */
[----:B------:R-:W-:Y:S01]  /*0360*/  ISETP.GE.U32.AND P1, PT, R2, UR25, PT ;  /* 0x0000001902007c0c */ /* 0x000fe2000bf26070 */
[----:B------:R-:W-:Y:S02]  /*0370*/  IMAD.X R2, RZ, RZ, R3, P2 ;  /* 0x000000ffff027224 */ /* 0x000fe400010e0603 */
[----:B------:R0:W2:Y:S03]  /*0380*/  @!P0 LDG.E.U8 R6, desc[UR16][R6.64] ;  /* 0x0000001006068981 */ /* 0x0000a6000c1e1100 */
[----:B------:R-:W-:-:S13]  /*0390*/  ISETP.GE.U32.AND.EX P1, PT, R2, UR26, PT, P1 ;  /* 0x0000001a02007c0c */ /* 0x000fda000bf26110 */
[----:B------:R-:W-:-:S04]  /*03a0*/  @!P1 IADD3 R8, P2, PT, R0, UR8, RZ ;  /* 0x0000000800089c10 */ /* 0x000fc8000ff5e0ff */
[----:B------:R-:W-:-:S05]  /*03b0*/  @!P1 IADD3.X R9, PT, PT, R3, UR9, RZ, P2, !PT ;  /* 0x0000000903099c10 */ /* 0x000fca00097fe4ff */
[----:B------:R1:W3:Y:S01]  /*03c0*/  @!P1 LDG.E.U8 R10, desc[UR16][R8.64] ;  /* 0x00000010080a9981 */ /* 0x0002e2000c1e1100 */
[----:B------:R-:W-:Y:S02]  /*03d0*/  IMAD.U32 R11, RZ, RZ, UR15 ;  /* 0x0000000fff0b7e24 */ /* 0x000fe4000f8e00ff */
[----:B------:R-:W-:Y:S02]  /*03e0*/  IMAD.U32 R5, RZ, RZ, UR15 ;  /* 0x0000000fff057e24 */ /* 0x000fe4000f8e00ff */
[----:B------:R-:W-:Y:S01]  /*03f0*/  IMAD.U32 R12, RZ, RZ, UR15 ;  /* 0x0000000fff0c7e24 */ /* 0x000fe2000f8e00ff */
[----:B------:R-:W-:Y:S01]  /*0400*/  LEA R11, P3, R11, R0, 0x1 ;  /* 0x000000000b0b7211 */ /* 0x000fe200078608ff */
[----:B------:R-:W-:-:S03]  /*0410*/  IMAD.MOV.U32 R2, RZ, RZ, R0 ;  /* 0x000000ffff027224 */ /* 0x000fc600078e0000 */
[----:B------:R-:W-:Y:S01]  /*0420*/  ISETP.GE.U32.AND P2, PT, R11, UR25, PT ;  /* 0x000000190b007c0c */ /* 0x000fe2000bf46070 */
[----:B------:R-:W-:Y:S01]  /*0430*/  IMAD.WIDE.U32 R4, R5, 0x3, R2 ;  /* 0x0000000305047825 */ /* 0x000fe200078e0002 */
[----:B------:R-:W-:Y:S02]  /*0440*/  LEA.HI.X R2, R12, R3, RZ, 0x1, P3 ;  /* 0x000000030c027211 */ /* 0x000fe400018f0cff */
[----:B0-----:R-:W-:Y:S02]  /*0450*/  PRMT R7, RZ, 0x7610, R7 ;  /* 0x00007610ff077816 */ /* 0x001fe40000000007 */
[----:B------:R-:W-:Y:S02]  /*0460*/  ISETP.GE.U32.AND.EX P2, PT, R2, UR26, PT, P2 ;  /* 0x0000001a02007c0c */ /* 0x000fe4000bf46120 */
[----:B------:R-:W-:-:S04]  /*0470*/  ISETP.GE.U32.AND P3, PT, R4, UR25, PT ;  /* 0x0000001904007c0c */ /* 0x000fc8000bf66070 */
[----:B------:R-:W-:-:S07]  /*0480*/  ISETP.GE.U32.AND.EX P3, PT, R5, UR26, PT, P3 ;  /* 0x0000001a05007c0c */ /* 0x000fce000bf66130 */
[----:B------:R-:W-:-:S04]  /*0490*/  @!P2 IADD3 R4, P4, PT, R0, UR23, RZ ;  /* 0x000000170004ac10 */ /* 0x000fc8000ff9e0ff */
[----:B------:R-:W-:Y:S02]  /*04a0*/  @!P2 IADD3.X R5, PT, PT, R3, UR24, RZ, P4, !PT ;  /* 0x000000180305ac10 */ /* 0x000fe4000a7fe4ff */
[----:B-1----:R-:W-:-:S04]  /*04b0*/  @!P3 IADD3 R8, P5, PT, R0, UR20, RZ ;  /* 0x000000140008bc10 */ /* 0x002fc8000ffbe0ff */
[----:B------:R-:W-:Y:S01]  /*04c0*/  @!P3 IADD3.X R9, PT, PT, R3, UR21, RZ, P5, !PT ;  /* 0x000000150309bc10 */ /* 0x000fe2000affe4ff */
[----:B------:R-:W5:Y:S04]  /*04d0*/  @!P2 LDG.E.U8 R5, desc[UR16][R4.64] ;  /* 0x000000100405a981 */ /* 0x000f68000c1e1100 */
[----:B------:R0:W5:Y:S01]  /*04e0*/  @!P3 LDG.E.U8 R2, desc[UR16][R8.64] ;  /* 0x000000100802b981 */ /* 0x000162000c1e1100 */
[----:B------:R-:W-:Y:S01]  /*04f0*/  BSSY.RECONVERGENT B0, `(.L_x_993) ;  /* 0x0000023000007945 */ /* 0x000fe20003800200 */
[----:B--2---:R-:W-:Y:S01]  /*0500*/  @!P0 IMAD.SHL.U32 R7, R6, 0x100, RZ ;  /* 0x0000010006078824 */ /* 0x004fe200078e00ff */
[----:B------:R-:W-:-:S04]  /*0510*/  PRMT R6, RZ, 0x7610, R6 ;  /* 0x00007610ff067816 */ /* 0x000fc80000000006 */
[----:B------:R-:W-:-:S05]  /*0520*/  LOP3.LUT R11, R7, 0xffff, RZ, 0xc0, !PT ;  /* 0x0000ffff070b7812 */ /* 0x000fca00078ec0ff */
[----:B------:R-:W-:-:S05]  /*0530*/  IMAD.SHL.U32 R12, R11, 0x20000, RZ ;  /* 0x000200000b0c7824 */ /* 0x000fca00078e00ff */
[----:B------:R-:W-:Y:S01]  /*0540*/  ISETP.GT.U32.AND P4, PT, R12, 0x7ffffff, PT ;  /* 0x07ffffff0c00780c */ /* 0x000fe20003f84070 */
[----:B---3--:R-:W-:-:S12]  /*0550*/  @!P1 IMAD.SHL.U32 R10, R10, 0x100, RZ ;  /* 0x000001000a0a9824 */ /* 0x008fd800078e00ff */
[----:B------:R-:W-:Y:S02]  /*0560*/  @!P4 LOP3.LUT R11, R11, 0x7f00, RZ, 0xc0, !PT ;  /* 0x00007f000b0bc812 */ /* 0x000fe400078ec0ff */
[----:B------:R-:W-:Y:S02]  /*0570*/  @!P1 PRMT R6, R10, 0x7610, R6 ;  /* 0x000076100a069816 */ /* 0x000fe40000000006 */
[----:B------:R-:W-:Y:S02]  /*0580*/  @!P4 LOP3.LUT R11, R11, 0x3f000000, RZ, 0xfc, !PT ;  /* 0x3f0000000b0bc812 */ /* 0x000fe400078efcff */
[----:B0-----:R-:W-:Y:S02]  /*0590*/  LOP3.LUT R8, R6, 0xffff, RZ, 0xc0, !PT ;  /* 0x0000ffff06087812 */ /* 0x001fe400078ec0ff */
[----:B------:R-:W-:Y:S01]  /*05a0*/  @P4 LEA.HI R4, R12, 0x70000000, RZ, 0x1c ;  /* 0x700000000c044811 */ /* 0x000fe200078fe0ff */
[----:B------:R-:W-:Y:S02]  /*05b0*/  @!P4 FADD.FTZ R11, R11, -0.5 ;  /* 0xbf0000000b0bc421 */ /* 0x000fe40000010000 */
[----:B------:R-:W-:-:S02]  /*05c0*/  IMAD.SHL.U32 R10, R8, 0x20000, RZ ;  /* 0x00020000080a7824 */ /* 0x000fc400078e00ff */
[----:B------:R-:W-:Y:S01]  /*05d0*/  @P4 FMUL.FTZ R11, R4, 1.9259299443872358531e-34 ;  /* 0x07800000040b4820 */ /* 0x000fe20000410000 */
[----:B------:R-:W-:Y:S02]  /*05e0*/  PRMT R4, R7, 0x9910, RZ ;  /* 0x0000991007047816 */ /* 0x000fe400000000ff */
[----:B------:R-:W-:Y:S02]  /*05f0*/  ISETP.GE.U32.AND P6, PT, R10, 0x8000000, PT ;  /* 0x080000000a00780c */ /* 0x000fe40003fc6070 */
[C---:B------:R-:W-:Y:S02]  /*0600*/  LOP3.LUT R9, R11.reuse, 0x7fffffff, RZ, 0xc0, !PT ;  /* 0x7fffffff0b097812 */ /* 0x040fe400078ec0ff */
[----:B------:R-:W-:Y:S02]  /*0610*/  LOP3.LUT R12, R11, 0x80000000, R4, 0xf8, !PT ;  /* 0x800000000b0c7812 */ /* 0x000fe400078ef804 */
[----:B------:R-:W-:-:S07]  /*0620*/  ISETP.GE.U32.AND P5, PT, R9, 0x47800000, PT ;  /* 0x478000000900780c */ /* 0x000fce0003fa6070 */
[----:B------:R-:W-:Y:S02]  /*0630*/  @P6 LEA.HI R7, R10, 0x70000000, RZ, 0x1c ;  /* 0x700000000a076811 */ /* 0x000fe400078fe0ff */
[----:B------:R-:W-:-:S03]  /*0640*/  @!P6 LOP3.LUT R8, R8, 0x7f00, RZ, 0xc0, !PT ;  /* 0x00007f000808e812 */ /* 0x000fc600078ec0ff */
[----:B------:R-:W-:Y:S01]  /*0650*/  @P6 FMUL.FTZ R10, R7, 1.9259299443872358531e-34 ;  /* 0x07800000070a6820 */ /* 0x000fe20000410000 */
[----:B------:R-:W-:Y:S01]  /*0660*/  @!P6 LOP3.LUT R8, R8, 0x3f000000, RZ, 0xfc, !PT ;  /* 0x3f0000000808e812 */ /* 0x000fe200078efcff */
[----:B------:R-:W-:Y:S01]  /*0670*/  @P5 IMAD.MOV.U32 R7, RZ, RZ, 0x7f ;  /* 0x0000007fff075424 */ /* 0x000fe200078e00ff */
[----:B------:R-:W-:-:S03]  /*0680*/  @P5 ISETP.GT.U32.AND P4, PT, R9, 0x7f800000, PT ;  /* 0x7f8000000900580c */ /* 0x000fc60003f84070 */
[----:B------:R-:W-:Y:S01]  /*0690*/  @!P6 FADD.FTZ R10, R8, -0.5 ;  /* 0xbf000000080ae421 */ /* 0x000fe20000010000 */
        /* <DEDUP_REMOVED lines=8> */
.L_x_994:
[----:B------:R-:W-:Y:S05]  /*0720*/  BSYNC.RECONVERGENT B0 ;  /* 0x0000000000007941 */ /* 0x000fea0003800200 */
.L_x_993:
[----:B------:R-:W-:Y:S01]  /*0730*/  LOP3.LUT R13, R10, 0x7fffffff, RZ, 0xc0, !PT ;  /* 0x7fffffff0a0d7812 */ /* 0x000fe200078ec0ff */
[----:B-----5:R-:W-:Y:S01]  /*0740*/  @!P2 IMAD.SHL.U32 R5, R5, 0x100, RZ ;  /* 0x000001000505a824 */ /* 0x020fe200078e00ff */
[----:B------:R-:W-:Y:S01]  /*0750*/  PRMT R11, R6, 0x9910, RZ ;  /* 0x00009910060b7816 */ /* 0x000fe200000000ff */
[----:B------:R-:W-:Y:S01]  /*0760*/  @!P3 IMAD.SHL.U32 R6, R2, 0x100, RZ ;  /* 0x000001000206b824 */ /* 0x000fe200078e00ff */
[----:B------:R-:W-:Y:S01]  /*0770*/  ISETP.GT.U32.AND P4, PT, R13, 0x477fffff, PT ;  /* 0x477fffff0d00780c */ /* 0x000fe20003f84070 */
[----:B------:R-:W-:Y:S01]  /*0780*/  BSSY.RECONVERGENT B0, `(.L_x_995) ;  /* 0x0000013000007945 */ /* 0x000fe20003800200 */
[----:B------:R-:W-:Y:S02]  /*0790*/  PRMT R7, RZ, 0x7610, R7 ;  /* 0x00007610ff077816 */ /* 0x000fe40000000007 */
[----:B------:R-:W-:Y:S02]  /*07a0*/  PRMT R4, RZ, 0x7610, R4 ;  /* 0x00007610ff047816 */ /* 0x000fe40000000004 */
[----:B------:R-:W-:-:S02]  /*07b0*/  SHF.R.U32.HI R9, RZ, 0x18, R12 ;  /* 0x00000018ff097819 */ /* 0x000fc4000001160c */
[----:B------:R-:W-:Y:S02]  /*07c0*/  @!P2 PRMT R7, R5, 0x7610, R7 ;  /* 0x000076100507a816 */ /* 0x000fe40000000007 */
[----:B------:R-:W-:Y:S02]  /*07d0*/  LOP3.LUT R2, R8, 0x80, R9, 0xf8, !PT ;  /* 0x0000008008027812 */ /* 0x000fe400078ef809 */
[----:B------:R-:W-:Y:S02]  /*07e0*/  @!P3 PRMT R4, R6, 0x7610, R4 ;  /* 0x000076100604b816 */ /* 0x000fe40000000004 */
        /* <DEDUP_REMOVED lines=9> */
.L_x_996:
[----:B------:R-:W-:Y:S01]  /*0880*/  IMAD.MOV.U32 R5, RZ, RZ, 0x7f ;  /* 0x0000007fff057424 */ /* 0x000fe200078e00ff */
[----:B------:R-:W-:-:S04]  /*0890*/  ISETP.GT.U32.AND P4, PT, R13, 0x7f800000, PT ;  /* 0x7f8000000d00780c */ /* 0x000fc80003f84070 */
[----:B------:R-:W-:-:S09]  /*08a0*/  SEL R5, R5, 0x7c, P4 ;  /* 0x0000007c05057807 */ /* 0x000fd20002000000 */
.L_x_997:
[----:B------:R-:W-:Y:S05]  /*08b0*/  BSYNC.RECONVERGENT B0 ;  /* 0x0000000000007941 */ /* 0x000fea0003800200 */
.L_x_995:
[C---:B------:R-:W-:Y:S01]  /*08c0*/  LOP3.LUT R8, R7.reuse, 0xffff, RZ, 0xc0, !PT ;  /* 0x0000ffff07087812 */ /* 0x040fe200078ec0ff */
[----:B------:R-:W-:Y:S01]  /*08d0*/  BSSY.RECONVERGENT B0, `(.L_x_998) ;  /* 0x0000019000007945 */ /* 0x000fe20003800200 */
[----:B------:R-:W-:-:S03]  /*08e0*/  PRMT R7, R7, 0x9910, RZ ;  /* 0x0000991007077816 */ /* 0x000fc600000000ff */
[----:B------:R-:W-:-:S05]  /*08f0*/  IMAD.SHL.U32 R6, R8, 0x20000, RZ ;  /* 0x0002000008067824 */ /* 0x000fca00078e00ff */
[----:B------:R-:W-:-:S13]  /*0900*/  ISETP.GE.U32.AND P4, PT, R6, 0x8000000, PT ;  /* 0x080000000600780c */ /* 0x000fda0003f86070 */
[----:B------:R-:W-:Y:S02]  /*0910*/  @!P4 LOP3.LUT R8, R8, 0x7f00, RZ, 0xc0, !PT ;  /* 0x00007f000808c812 */ /* 0x000fe400078ec0ff */
[----:B------:R-:W-:Y:S02]  /*0920*/  @P4 LEA.HI R6, R6, 0x70000000, RZ, 0x1c ;  /* 0x7000000006064811 */ /* 0x000fe400078fe0ff */
[----:B------:R-:W-:-:S03]  /*0930*/  @!P4 LOP3.LUT R9, R8, 0x3f000000, RZ, 0xfc, !PT ;  /* 0x3f0000000809c812 */ /* 0x000fc600078efcff */
[----:B------:R-:W-:Y:S01]  /*0940*/  @P4 FMUL.FTZ R8, R6, 1.9259299443872358531e-34 ;  /* 0x0780000006084820 */ /* 0x000fe20000410000 */
[----:B------:R-:W-:Y:S01]  /*0950*/  SHF.R.U32.HI R6, RZ, 0x18, R11 ;  /* 0x00000018ff067819 */ /* 0x000fe2000001160b */
[----:B------:R-:W-:-:S03]  /*0960*/  @!P4 FADD.FTZ R8, R9, -0.5 ;  /* 0xbf0000000908c421 */ /* 0x000fc60000010000 */
[----:B------:R-:W-:Y:S02]  /*0970*/  LOP3.LUT R5, R5, 0x80, R6, 0xf8, !PT ;  /* 0x0000008005057812 */ /* 0x000fe400078ef806 */
[C---:B------:R-:W-:Y:S02]  /*0980*/  LOP3.LUT R10, R8.reuse, 0x7fffffff, RZ, 0xc0, !PT ;  /* 0x7fffffff080a7812 */ /* 0x040fe400078ec0ff */
        /* <DEDUP_REMOVED lines=10> */
.L_x_999:
[----:B------:R-:W-:Y:S01]  /*0a30*/  IMAD.MOV.U32 R8, RZ, RZ, 0x7f ;  /* 0x0000007fff087424 */ /* 0x000fe200078e00ff */
[----:B------:R-:W-:-:S04]  /*0a40*/  ISETP.GT.U32.AND P4, PT, R10, 0x7f800000, PT ;  /* 0x7f8000000a00780c */ /* 0x000fc80003f84070 */
[----:B------:R-:W-:-:S09]  /*0a50*/  SEL R8, R8, 0x7c, P4 ;  /* 0x0000007c08087807 */ /* 0x000fd20002000000 */
.L_x_1000:
[----:B------:R-:W-:Y:S05]  /*0a60*/  BSYNC.RECONVERGENT B0 ;  /* 0x0000000000007941 */ /* 0x000fea0003800200 */
.L_x_998:
        /* <DEDUP_REMOVED lines=8> */
[----:B------:R-:W-:Y:S02]  /*0af0*/  @P4 FMUL.FTZ R6, R6, 1.9259299443872358531e-34 ;  /* 0x0780000006064820 */ /* 0x000fe40000410000 */
[----:B------:R-:W-:Y:S01]  /*0b00*/  @!P4 FADD.FTZ R6, R7, -0.5 ;  /* 0xbf0000000706c421 */ /* 0x000fe20000010000 */
[----:B------:R-:W-:Y:S01]  /*0b10*/  SHF.R.U32.HI R7, RZ, 0x18, R9 ;  /* 0x00000018ff077819 */ /* 0x000fe20000011609 */
[----:B------:R-:W-:-:S03]  /*0b20*/  IMAD.MOV.U32 R9, RZ, RZ, R4 ;  /* 0x000000ffff097224 */ /* 0x000fc600078e0004 */
[----:B------:R-:W-:Y:S02]  /*0b30*/  LOP3.LUT R10, R6, 0x7fffffff, RZ, 0xc0, !PT ;  /* 0x7fffffff060a7812 */ /* 0x000fe400078ec0ff */
[----:B------:R-:W-:Y:S02]  /*0b40*/  LOP3.LUT R15, R8, 0x80, R7, 0xf8, !PT ;  /* 0x00000080080f7812 */ /* 0x000fe400078ef807 */
        /* <DEDUP_REMOVED lines=10> */
.L_x_1002:
[----:B------:R-:W-:Y:S01]  /*0bf0*/  IMAD.MOV.U32 R4, RZ, RZ, 0x7f ;  /* 0x0000007fff047424 */ /* 0x000fe200078e00ff */
[----:B------:R-:W-:-:S04]  /*0c00*/  ISETP.GT.U32.AND P4, PT, R10, 0x7f800000, PT ;  /* 0x7f8000000a00780c */ /* 0x000fc80003f84070 */
[----:B------:R-:W-:-:S09]  /*0c10*/  SEL R4, R4, 0x7c, P4 ;  /* 0x0000007c04047807 */ /* 0x000fd20002000000 */
.L_x_1003:
[----:B------:R-:W-:Y:S05]  /*0c20*/  BSYNC.RECONVERGENT B0 ;  /* 0x0000000000007941 */ /* 0x000fea0003800200 */
.L_x_1001:
        /* <DEDUP_REMOVED lines=24> */
.L_x_992:
[----:B------:R-:W0:Y:S02]  /*0db0*/  S2R R0, SR_TID.X ;  /* 0x0000000000007919 */ /* 0x000e240000002100 */
[----:B0-----:R-:W-:-:S03]  /*0dc0*/  IMAD.WIDE.U32 R2, R0, 0x4, RZ ;  /* 0x0000000400027825 */ /* 0x001fc600078e00ff */
[----:B------:R-:W-:-:S04]  /*0dd0*/  ISETP.GE.U32.AND P0, PT, R2, UR27, PT ;  /* 0x0000001b02007c0c */ /* 0x000fc8000bf06070 */
[----:B------:R-:W-:-:S13]  /*0de0*/  ISETP.GE.AND.EX P0, PT, R3, UR14, PT, P0 ;  /* 0x0000000e03007c0c */ /* 0x000fda000bf06300 */
[----:B------:R-:W-:Y:S05]  /*0df0*/  @P0 EXIT ;  /* 0x000000000000094d */ /* 0x000fea0003800000 */
[----:B------:R-:W-:Y:S01]  /*0e00*/  IMAD.MOV.U32 R3, RZ, RZ, RZ ;  /* 0x000000ffff037224 */ /* 0x000fe200078e00ff */
[----:B------:R-:W0:Y:S06]  /*0e10*/  LDCU UR4, c[0x0][0x360] ;  /* 0x00006c00ff0477ac */ /* 0x000e2c0008000800 */
.L_x_1016:
[C---:B------:R-:W-:Y:S01]  /*0e20*/  IMAD.SHL.U32 R2, R0.reuse, 0x4, RZ ;  /* 0x0000000400027824 */ /* 0x040fe200078e00ff */
[----:B------:R-:W-:-:S04]  /*0e30*/  SHF.L.U64.HI R10, R0, 0x2, R3 ;  /* 0x00000002000a7819 */ /* 0x000fc80000010203 */
[----:B------:R-:W-:-:S04]  /*0e40*/  IADD3 R4, P0, PT, R2, UR30, RZ ;  /* 0x0000001e02047c10 */ /* 0x000fc8000ff1e0ff */
[----:B------:R-:W-:-:S06]  /*0e50*/  IADD3.X R5, PT, PT, R10, UR31, RZ, P0, !PT ;  /* 0x0000001f0a057c10 */ /* 0x000fcc00087fe4ff */
[----:B------:R-:W2:Y:S01]  /*0e60*/  LDG.E R5, desc[UR16][R4.64] ;  /* 0x0000001004057981 */ /* 0x000ea2000c1e1900 */
[----:B------:R-:W-:Y:S01]  /*0e70*/  BSSY.RECONVERGENT B0, `(.L_x_1005) ;  /* 0x0000027000007945 */ /* 0x000fe20003800200 */
[C---:B--2---:R-:W-:Y:S02]  /*0e80*/  PRMT R6, R5.reuse, 0x7770, RZ ;  /* 0x0000777005067816 */ /* 0x044fe400000000ff */
[----:B------:R-:W-:-:S03]  /*0e90*/  PRMT R7, R5, 0x7771, RZ ;  /* 0x0000777105077816 */ /* 0x000fc600000000ff */
[C---:B------:R-:W-:Y:S02]  /*0ea0*/  IMAD.SHL.U32 R8, R6.reuse, 0x2000000, RZ ;  /* 0x0200000006087824 */ /* 0x040fe400078e00ff */
[----:B------:R-:W-:Y:S02]  /*0eb0*/  IMAD.SHL.U32 R9, R6, 0x100, RZ ;  /* 0x0000010006097824 */ /* 0x000fe400078e00ff */
[C---:B------:R-:W-:Y:S01]  /*0ec0*/  IMAD.SHL.U32 R11, R7.reuse, 0x2000000, RZ ;  /* 0x02000000070b7824 */ /* 0x040fe200078e00ff */
[----:B------:R-:W-:Y:S01]  /*0ed0*/  ISETP.GT.U32.AND P0, PT, R8, 0x7ffffff, PT ;  /* 0x07ffffff0800780c */ /* 0x000fe20003f04070 */
[----:B------:R-:W-:Y:S01]  /*0ee0*/  IMAD.SHL.U32 R12, R7, 0x100, RZ ;  /* 0x00000100070c7824 */ /* 0x000fe200078e00ff */
[----:B------:R-:W-:Y:S02]  /*0ef0*/  LOP3.LUT R6, R9, 0xffff, RZ, 0xc0, !PT ;  /* 0x0000ffff09067812 */ /* 0x000fe400078ec0ff */
[----:B------:R-:W-:Y:S02]  /*0f00*/  ISETP.GE.U32.AND P2, PT, R11, 0x8000000, PT ;  /* 0x080000000b00780c */ /* 0x000fe40003f46070 */
[----:B------:R-:W-:-:S02]  /*0f10*/  LOP3.LUT R7, R12, 0xffff, RZ, 0xc0, !PT ;  /* 0x0000ffff0c077812 */ /* 0x000fc400078ec0ff */
[----:B------:R-:W-:-:S05]  /*0f20*/  PRMT R12, R12, 0x9910, RZ ;  /* 0x000099100c0c7816 */ /* 0x000fca00000000ff */
[----:B------:R-:W-:Y:S02]  /*0f30*/  @!P0 LOP3.LUT R6, R6, 0x7f00, RZ, 0xc0, !PT ;  /* 0x00007f0006068812 */ /* 0x000fe400078ec0ff */
[----:B------:R-:W-:Y:S02]  /*0f40*/  @P0 LEA.HI R4, R8, 0x70000000, RZ, 0x1c ;  /* 0x7000000008040811 */ /* 0x000fe400078fe0ff */
[----:B------:R-:W-:Y:S02]  /*0f50*/  @!P0 LOP3.LUT R6, R6, 0x3f000000, RZ, 0xfc, !PT ;  /* 0x3f00000006068812 */ /* 0x000fe400078efcff */
[----:B------:R-:W-:-:S03]  /*0f60*/  @!P2 LOP3.LUT R7, R7, 0x7f00, RZ, 0xc0, !PT ;  /* 0x00007f000707a812 */ /* 0x000fc600078ec0ff */
[----:B------:R-:W-:Y:S01]  /*0f70*/  @!P0 FADD.FTZ R6, R6, -0.5 ;  /* 0xbf00000006068421 */ /* 0x000fe20000010000 */
[----:B------:R-:W-:Y:S01]  /*0f80*/  @P0 FMUL.FTZ R6, R4, 1.9259299443872358531e-34 ;  /* 0x0780000004060820 */ /* 0x000fe20000410000 */
[----:B------:R-:W-:Y:S02]  /*0f90*/  @P2 LEA.HI R4, R11, 0x70000000, RZ, 0x1c ;  /* 0x700000000b042811 */ /* 0x000fe400078fe0ff */
[----:B------:R-:W-:Y:S02]  /*0fa0*/  @!P2 LOP3.LUT R7, R7, 0x3f000000, RZ, 0xfc, !PT ;  /* 0x3f0000000707a812 */ /* 0x000fe400078efcff */
[----:B------:R-:W-:Y:S01]  /*0fb0*/  LOP3.LUT R11, R6, 0x7fffffff, RZ, 0xc0, !PT ;  /* 0x7fffffff060b7812 */ /* 0x000fe200078ec0ff */
[----:B------:R-:W-:Y:S02]  /*0fc0*/  @P2 FMUL.FTZ R8, R4, 1.9259299443872358531e-34 ;  /* 0x0780000004082820 */ /* 0x000fe40000410000 */
[----:B------:R-:W-:Y:S01]  /*0fd0*/  @!P2 FADD.FTZ R8, R7, -0.5 ;  /* 0xbf0000000708a421 */ /* 0x000fe20000010000 */
[----:B------:R-:W-:-:S02]  /*0fe0*/  ISETP.GE.U32.AND P1, PT, R11, 0x47800000, PT ;  /* 0x478000000b00780c */ /* 0x000fc40003f26070 */
[----:B------:R-:W-:Y:S02]  /*0ff0*/  PRMT R7, R9, 0x9910, RZ ;  /* 0x0000991009077816 */ /* 0x000fe400000000ff */
[----:B------:R-:W-:Y:S02]  /*1000*/  LOP3.LUT R13, R8, 0x7fffffff, RZ, 0xc0, !PT ;  /* 0x7fffffff080d7812 */ /* 0x000fe400078ec0ff */
[----:B------:R-:W-:Y:S02]  /*1010*/  LOP3.LUT R9, R6, 0x80000000, R7, 0xf8, !PT ;  /* 0x8000000006097812 */ /* 0x000fe400078ef807 */
[----:B------:R-:W-:Y:S02]  /*1020*/  ISETP.GT.U32.AND P2, PT, R13, 0x477fffff, PT ;  /* 0x477fffff0d00780c */ /* 0x000fe40003f44070 */
[----:B------:R-:W-:-:S03]  /*1030*/  SHF.R.U32.HI R7, RZ, 0x18, R9 ;  /* 0x00000018ff077819 */ /* 0x000fc60000011609 */
        /* <DEDUP_REMOVED lines=10> */
.L_x_1006:
[----:B0-----:R-:W-:Y:S05]  /*10e0*/  BSYNC.RECONVERGENT B0 ;  /* 0x0000000000007941 */ /* 0x001fea0003800200 */
.L_x_1005:
[----:B------:R-:W-:Y:S01]  /*10f0*/  IMAD.MOV.U32 R9, RZ, RZ, R12 ;  /* 0x000000ffff097224 */ /* 0x000fe200078e000c */
[----:B------:R-:W-:Y:S01]  /*1100*/  BSSY.RECONVERGENT B0, `(.L_x_1007) ;  /* 0x0000010000007945 */ /* 0x000fe20003800200 */
[----:B------:R-:W-:Y:S02]  /*1110*/  LOP3.LUT R4, R4, 0x80, R7, 0xf8, !PT ;  /* 0x0000008004047812 */ /* 0x000fe400078ef807 */
[C---:B------:R-:W-:Y:S02]  /*1120*/  PRMT R6, R5.reuse, 0x7773, RZ ;  /* 0x0000777305067816 */ /* 0x040fe400000000ff */
        /* <DEDUP_REMOVED lines=10> */
.L_x_1008:
[----:B------:R-:W-:Y:S01]  /*11d0*/  IMAD.MOV.U32 R5, RZ, RZ, 0x7f ;  /* 0x0000007fff057424 */ /* 0x000fe200078e00ff */
[----:B------:R-:W-:-:S04]  /*11e0*/  ISETP.GT.U32.AND P0, PT, R13, 0x7f800000, PT ;  /* 0x7f8000000d00780c */ /* 0x000fc80003f04070 */
[----:B------:R-:W-:-:S09]  /*11f0*/  SEL R5, R5, 0x7c, P0 ;  /* 0x0000007c05057807 */ /* 0x000fd20000000000 */
.L_x_1009:
[----:B------:R-:W-:Y:S05]  /*1200*/  BSYNC.RECONVERGENT B0 ;  /* 0x0000000000007941 */ /* 0x000fea0003800200 */
.L_x_1007:
[C---:B------:R-:W-:Y:S01]  /*1210*/  IMAD.SHL.U32 R12, R7.reuse, 0x2000000, RZ ;  /* 0x02000000070c7824 */ /* 0x040fe200078e00ff */
[----:B------:R-:W-:Y:S01]  /*1220*/  BSSY.RECONVERGENT B0, `(.L_x_1010) ;  /* 0x000001a000007945 */ /* 0x000fe20003800200 */
[----:B------:R-:W-:-:S03]  /*1230*/  IMAD.SHL.U32 R11, R7, 0x100, RZ ;  /* 0x00000100070b7824 */ /* 0x000fc600078e00ff */
[----:B------:R-:W-:Y:S02]  /*1240*/  ISETP.GE.U32.AND P0, PT, R12, 0x8000000, PT ;  /* 0x080000000c00780c */ /* 0x000fe40003f06070 */
[----:B------:R-:W-:-:S11]  /*1250*/  LOP3.LUT R8, R11, 0xffff, RZ, 0xc0, !PT ;  /* 0x0000ffff0b087812 */ /* 0x000fd600078ec0ff */
[----:B------:R-:W-:Y:S02]  /*1260*/  @!P0 LOP3.LUT R8, R8, 0x7f00, RZ, 0xc0, !PT ;  /* 0x00007f0008088812 */ /* 0x000fe400078ec0ff */
[----:B------:R-:W-:Y:S02]  /*1270*/  @P0 LEA.HI R7, R12, 0x70000000, RZ, 0x1c ;  /* 0x700000000c070811 */ /* 0x000fe400078fe0ff */
[----:B------:R-:W-:Y:S02]  /*1280*/  @!P0 LOP3.LUT R8, R8, 0x3f000000, RZ, 0xfc, !PT ;  /* 0x3f00000008088812 */ /* 0x000fe400078efcff */
[----:B------:R-:W-:Y:S01]  /*1290*/  PRMT R12, R11, 0x9910, RZ ;  /* 0x000099100b0c7816 */ /* 0x000fe200000000ff */
[----:B------:R-:W-:Y:S02]  /*12a0*/  @P0 FMUL.FTZ R7, R7, 1.9259299443872358531e-34 ;  /* 0x0780000007070820 */ /* 0x000fe40000410000 */
[----:B------:R-:W-:Y:S01]  /*12b0*/  @!P0 FADD.FTZ R7, R8, -0.5 ;  /* 0xbf00000008078421 */ /* 0x000fe20000010000 */
[----:B------:R-:W-:-:S04]  /*12c0*/  SHF.R.U32.HI R8, RZ, 0x18, R9 ;  /* 0x00000018ff087819 */ /* 0x000fc80000011609 */
        /* <DEDUP_REMOVED lines=12> */
.L_x_1011:
[----:B------:R-:W-:Y:S01]  /*1390*/  IMAD.MOV.U32 R7, RZ, RZ, 0x7f ;  /* 0x0000007fff077424 */ /* 0x000fe200078e00ff */
[----:B------:R-:W-:-:S04]  /*13a0*/  ISETP.GT.U32.AND P0, PT, R13, 0x7f800000, PT ;  /* 0x7f8000000d00780c */ /* 0x000fc80003f04070 */
[----:B------:R-:W-:-:S09]  /*13b0*/  SEL R7, R7, 0x7c, P0 ;  /* 0x0000007c07077807 */ /* 0x000fd20000000000 */
.L_x_1012:
[----:B------:R-:W-:Y:S05]  /*13c0*/  BSYNC.RECONVERGENT B0 ;  /* 0x0000000000007941 */ /* 0x000fea0003800200 */
.L_x_1010:
        /* <DEDUP_REMOVED lines=9> */
[----:B------:R-:W-:Y:S01]  /*1460*/  SHF.R.U32.HI R6, RZ, 0x18, R12 ;  /* 0x00000018ff067819 */ /* 0x000fe2000001160c */
[----:B------:R-:W-:Y:S01]  /*1470*/  @!P0 FADD.FTZ R8, R9, -0.5 ;  /* 0xbf00000009088421 */ /* 0x000fe20000010000 */
[----:B------:R-:W-:Y:S02]  /*1480*/  PRMT R9, R11, 0x9910, RZ ;  /* 0x000099100b097816 */ /* 0x000fe400000000ff */
        /* <DEDUP_REMOVED lines=12> */
.L_x_1014:
[----:B------:R-:W-:Y:S01]  /*1550*/  IMAD.MOV.U32 R8, RZ, RZ, 0x7f ;  /* 0x0000007fff087424 */ /* 0x000fe200078e00ff */
[----:B------:R-:W-:-:S04]  /*1560*/  ISETP.GT.U32.AND P0, PT, R13, 0x7f800000, PT ;  /* 0x7f8000000d00780c */ /* 0x000fc80003f04070 */
[----:B------:R-:W-:-:S09]  /*1570*/  SEL R8, R8, 0x7c, P0 ;  /* 0x0000007c08087807 */ /* 0x000fd20000000000 */
.L_x_1015:
[----:B------:R-:W-:Y:S05]  /*1580*/  BSYNC.RECONVERGENT B0 ;  /* 0x0000000000007941 */ /* 0x000fea0003800200 */
.L_x_1013:
[----:B------:R-:W-:Y:S02]  /*1590*/  SHF.R.U32.HI R7, RZ, 0x18, R9 ;  /* 0x00000018ff077819 */ /* 0x000fe40000011609 */
[----:B------:R-:W-:Y:S02]  /*15a0*/  PRMT R6, R4, 0x3340, R5 ;  /* 0x0000334004067816 */ /* 0x000fe40000000005 */
[----:B------:R-:W-:Y:S02]  /*15b0*/  IADD3 R4, P0, PT, R2, UR28, RZ ;  /* 0x0000001c02047c10 */ /* 0x000fe4000ff1e0ff */
[----:B------:R-:W-:Y:S02]  /*15c0*/  LOP3.LUT R7, R8, 0x80, R7, 0xf8, !PT ;  /* 0x0000008008077812 */ /* 0x000fe400078ef807 */
[----:B------:R-:W-:Y:S02]  /*15d0*/  IADD3.X R5, PT, PT, R10, UR29, RZ, P0, !PT ;  /* 0x0000001d0a057c10 */ /* 0x000fe400087fe4ff */
[----:B------:R-:W-:-:S02]  /*15e0*/  IADD3 R0, P0, PT, R0, UR4, RZ ;  /* 0x0000000400007c10 */ /* 0x000fc4000ff1e0ff */
        /* <DEDUP_REMOVED lines=12> */
.L_x_1017:
        /* <DEDUP_REMOVED lines=13> */
.L_x_7514:


//--------------------- .text._ZN2at6native55_GLOBAL__N__de093ff9_22_ForeachBinaryOpList_cu_a911ec4325multi_tensor_apply_kernelINS1_18TensorListMetadataILi2EEENS1_11CopyFunctorIN3c1015Float8_e4m3fnuzENS6_15Float8_e5m2fnuzELi2ELi1ELi1EEEJNS0_4CopyIS7_S8_EEEEEvT_T0_DpT1_ --------------------------
	.section	.text._ZN2at6native55_GLOBAL__N__de093ff9_22_ForeachBinaryOpList_cu_a911ec4325multi_tensor_apply_kernelINS1_18TensorListMetadataILi2EEENS1_11CopyFunctorIN3c1015Float8_e4m3fnuzENS6_15Float8_e5m2fnuzELi2ELi1ELi1EEEJNS0_4CopyIS7_S8_EEEEEvT_T0_DpT1_,"ax",@progbits
	.align	128
.text._ZN2at6native55_GLOBAL__N__de093ff9_22_ForeachBinaryOpList_cu_a911ec4325multi_tensor_apply_kernelINS1_18TensorListMetadataILi2EEENS1_11CopyFunctorIN3c1015Float8_e4m3fnuzENS6_15Float8_e5m2fnuzELi2ELi1ELi1EEEJNS0_4CopyIS7_S8_EEEEEvT_T0_DpT1_:
        .type           _ZN2at6native55_GLOBAL__N__de093ff9_22_ForeachBinaryOpList_cu_a911ec4325multi_tensor_apply_kernelINS1_18TensorListMetadataILi2EEENS1_11CopyFunctorIN3c1015Float8_e4m3fnuzENS6_15Float8_e5m2fnuzELi2ELi1ELi1EEEJNS0_4CopyIS7_S8_EEEEEvT_T0_DpT1_,@function
        .size           _ZN2at6native55_GLOBAL__N__de093ff9_22_ForeachBinaryOpList_cu_a911ec4325multi_tensor_apply_kernelINS1_18TensorListMetadataILi2EEENS1_11CopyFunctorIN3c1015Float8_e4m3fnuzENS6_15Float8_e5m2fnuzELi2ELi1ELi1EEEJNS0_4CopyIS7_S8_EEEEEvT_T0_DpT1_,(.L_x_7515 - _ZN2at6native55_GLOBAL__N__de093ff9_22_ForeachBinaryOpList_cu_a911ec4325multi_tensor_apply_kernelINS1_18TensorListMetadataILi2EEENS1_11CopyFunctorIN3c1015Float8_e4m3fnuzENS6_15Float8_e5m2fnuzELi2ELi1ELi1EEEJNS0_4CopyIS7_S8_EEEEEvT_T0_DpT1_)
        .other          _ZN2at6native55_GLOBAL__N__de093ff9_22_ForeachBinaryOpList_cu_a911ec4325multi_tensor_apply_kernelINS1_18TensorListMetadataILi2EEENS1_11CopyFunctorIN3c1015Float8_e4m3fnuzENS6_15Float8_e5m2fnuzELi2ELi1ELi1EEEJNS0_4CopyIS7_S8_EEEEEvT_T0_DpT1_,@"STO_CUDA_ENTRY STV_DEFAULT"
_ZN2at6native55_GLOBAL__N__de093ff9_22_ForeachBinaryOpList_cu_a911ec4325multi_tensor_apply_kernelINS1_18TensorListMetadataILi2EEENS1_11CopyFunctorIN3c1015Float8_e4m3fnuzENS6_15Float8_e5m2fnuzELi2ELi1ELi1EEEJNS0_4CopyIS7_S8_EEEEEvT_T0_DpT1_:
        /* <DEDUP_REMOVED lines=49> */
.L_x_1048:
        /* <DEDUP_REMOVED lines=51> */
.L_x_1022:
[----:B------:R-:W-:Y:S05]  /*0640*/  BSYNC.RECONVERGENT B1 ;  /* 0x0000000000017941 */ /* 0x000fea0003800200 */
.L_x_1021:
[----:B------:R-:W-:Y:S01]  /*0650*/  IMAD.SHL.U32 R6, R6, 0x200000, RZ ;  /* 0x0020000006067824 */ /* 0x000fe200078e00ff */
[----:B------:R-:W-:-:S04]  /*0660*/  LEA R7, R7, 0x37800000, 0x17 ;  /* 0x3780000007077811 */ /* 0x000fc800078eb8ff */
[----:B------:R-:W-:-:S07]  /*0670*/  LOP3.LUT R14, R7, R6, R11, 0xfe, !PT ;  /* 0x00000006070e7212 */ /* 0x000fce00078efe0b */
.L_x_1020:
[----:B------:R-:W-:Y:S05]  /*0680*/  BSYNC.RECONVERGENT B0 ;  /* 0x0000000000007941 */ /* 0x000fea0003800200 */
.L_x_1019:
        /* <DEDUP_REMOVED lines=12> */
.L_x_1025:
[----:B------:R-:W-:-:S04]  /*0750*/  SHF.R.U32.HI R6, RZ, 0x14, R14 ;  /* 0x00000014ff067819 */ /* 0x000fc8000001160e */
[----:B------:R-:W-:-:S04]  /*0760*/  LOP3.LUT R7, R6, 0x1, RZ, 0xc0, !PT ;  /* 0x0000000106077812 */ /* 0x000fc800078ec0ff */
[----:B------:R-:W-:-:S04]  /*0770*/  IADD3 R7, PT, PT, R14, 0x487ffff, R7 ;  /* 0x0487ffff0e077810 */ /* 0x000fc80007ffe007 */
[----:B------:R-:W-:-:S04]  /*0780*/  SHF.R.U32.HI R7, RZ, 0x14, R7 ;  /* 0x00000014ff077819 */ /* 0x000fc80000011607 */
[----:B------:R-:W-:-:S07]  /*0790*/  LOP3.LUT R7, R7, 0xff, RZ, 0xc0, !PT ;  /* 0x000000ff07077812 */ /* 0x000fce00078ec0ff */
.L_x_1026:
[----:B------:R-:W-:-:S04]  /*07a0*/  SHF.R.U32.HI R14, RZ, 0x18, R14 ;  /* 0x00000018ff0e7819 */ /* 0x000fc8000001160e */
[----:B------:R-:W-:-:S04]  /*07b0*/  LOP3.LUT R7, R7, 0x80, R14, 0xf8, !PT ;  /* 0x0000008007077812 */ /* 0x000fc800078ef80e */
[----:B------:R-:W-:-:S07]  /*07c0*/  PRMT R6, R7, 0x7610, R6 ;  /* 0x0000761007067816 */ /* 0x000fce0000000006 */
.L_x_1024:
[----:B------:R-:W-:Y:S05]  /*07d0*/  BSYNC.RECONVERGENT B0 ;  /* 0x0000000000007941 */ /* 0x000fea0003800200 */
.L_x_1023:
        /* <DEDUP_REMOVED lines=21> */
.L_x_1030:
[----:B------:R-:W-:Y:S05]  /*0930*/  BSYNC.RECONVERGENT B1 ;  /* 0x0000000000017941 */ /* 0x000fea0003800200 */
.L_x_1029:
[----:B------:R-:W-:Y:S01]  /*0940*/  IMAD.SHL.U32 R7, R7, 0x200000, RZ ;  /* 0x0020000007077824 */ /* 0x000fe200078e00ff */
[----:B------:R-:W-:-:S04]  /*0950*/  LEA R8, R8, 0x37800000, 0x17 ;  /* 0x3780000008087811 */ /* 0x000fc800078eb8ff */
[----:B------:R-:W-:-:S07]  /*0960*/  LOP3.LUT R8, R8, R7, R12, 0xfe, !PT ;  /* 0x0000000708087212 */ /* 0x000fce00078efe0c */
.L_x_1028:
[----:B------:R-:W-:Y:S05]  /*0970*/  BSYNC.RECONVERGENT B0 ;  /* 0x0000000000007941 */ /* 0x000fea0003800200 */
.L_x_1027:
        /* <DEDUP_REMOVED lines=17> */
.L_x_1033:
[----:B------:R-:W-:-:S04]  /*0a90*/  SHF.R.U32.HI R8, RZ, 0x18, R8 ;  /* 0x00000018ff087819 */ /* 0x000fc80000011608 */
[----:B------:R-:W-:-:S07]  /*0aa0*/  LOP3.LUT R7, R7, 0x80, R8, 0xf8, !PT ;  /* 0x0000008007077812 */ /* 0x000fce00078ef808 */
.L_x_1032:
[----:B------:R-:W-:Y:S05]  /*0ab0*/  BSYNC.RECONVERGENT B0 ;  /* 0x0000000000007941 */ /* 0x000fea0003800200 */
.L_x_1031:
        /* <DEDUP_REMOVED lines=21> */
.L_x_1037:
[----:B------:R-:W-:Y:S05]  /*0c10*/  BSYNC.RECONVERGENT B1 ;  /* 0x0000000000017941 */ /* 0x000fea0003800200 */
.L_x_1036:
[----:B------:R-:W-:Y:S01]  /*0c20*/  IMAD.SHL.U32 R8, R8, 0x200000, RZ ;  /* 0x0020000008087824 */ /* 0x000fe200078e00ff */
[----:B------:R-:W-:-:S04]  /*0c30*/  LEA R9, R9, 0x37800000, 0x17 ;  /* 0x3780000009097811 */ /* 0x000fc800078eb8ff */
[----:B------:R-:W-:-:S07]  /*0c40*/  LOP3.LUT R9, R9, R8, R13, 0xfe, !PT ;  /* 0x0000000809097212 */ /* 0x000fce00078efe0d */
.L_x_1035:
[----:B------:R-:W-:Y:S05]  /*0c50*/  BSYNC.RECONVERGENT B0 ;  /* 0x0000000000007941 */ /* 0x000fea0003800200 */
.L_x_1034:
        /* <DEDUP_REMOVED lines=17> */
.L_x_1040:
[----:B------:R-:W-:-:S04]  /*0d70*/  SHF.R.U32.HI R9, RZ, 0x18, R9 ;  /* 0x00000018ff097819 */ /* 0x000fc80000011609 */
[----:B------:R-:W-:-:S07]  /*0d80*/  LOP3.LUT R8, R8, 0x80, R9, 0xf8, !PT ;  /* 0x0000008008087812 */ /* 0x000fce00078ef809 */
.L_x_1039:
[----:B------:R-:W-:Y:S05]  /*0d90*/  BSYNC.RECONVERGENT B0 ;  /* 0x0000000000007941 */ /* 0x000fea0003800200 */
.L_x_1038:
        /* <DEDUP_REMOVED lines=21> */
.L_x_1044:
[----:B------:R-:W-:Y:S05]  /*0ef0*/  BSYNC.RECONVERGENT B1 ;  /* 0x0000000000017941 */ /* 0x000fea0003800200 */
.L_x_1043:
[----:B------:R-:W-:Y:S01]  /*0f00*/  IMAD.SHL.U32 R9, R9, 0x200000, RZ ;  /* 0x0020000009097824 */ /* 0x000fe200078e00ff */
[----:B------:R-:W-:-:S04]  /*0f10*/  LEA R10, R10, 0x37800000, 0x17 ;  /* 0x378000000a0a7811 */ /* 0x000fc800078eb8ff */
[----:B------:R-:W-:-:S07]  /*0f20*/  LOP3.LUT R9, R10, R9, R14, 0xfe, !PT ;  /* 0x000000090a097212 */ /* 0x000fce00078efe0e */
.L_x_1042:
[----:B------:R-:W-:Y:S05]  /*0f30*/  BSYNC.RECONVERGENT B0 ;  /* 0x0000000000007941 */ /* 0x000fea0003800200 */
.L_x_1041:
        /* <DEDUP_REMOVED lines=16> */
.L_x_1047:
[----:B------:R-:W-:-:S04]  /*1040*/  SHF.R.U32.HI R9, RZ, 0x18, R9 ;  /* 0x00000018ff097819 */ /* 0x000fc80000011609 */
[----:B------:R-:W-:-:S04]  /*1050*/  LOP3.LUT R9, R10, 0x80, R9, 0xf8, !PT ;  /* 0x000000800a097812 */ /* 0x000fc800078ef809 */
[----:B------:R-:W-:-:S07]  /*1060*/  PRMT R19, R9, 0x7610, R19 ;  /* 0x0000761009137816 */ /* 0x000fce0000000013 */
.L_x_1046:
[----:B------:R-:W-:Y:S05]  /*1070*/  BSYNC.RECONVERGENT B0 ;  /* 0x0000000000007941 */ /* 0x000fea0003800200 */
.L_x_1045:
        /* <DEDUP_REMOVED lines=22> */
.L_x_1018:
[----:B------:R-:W0:Y:S02]  /*11e0*/  S2R R3, SR_TID.X ;  /* 0x0000000000037919 */ /* 0x000e240000002100 */
[----:B0-----:R-:W-:-:S03]  /*11f0*/  IMAD.WIDE.U32 R4, R3, 0x4, RZ ;  /* 0x0000000403047825 */ /* 0x001fc600078e00ff */
[----:B------:R-:W-:-:S04]  /*1200*/  ISETP.GE.U32.AND P0, PT, R4, UR28, PT ;  /* 0x0000001c04007c0c */ /* 0x000fc8000bf06070 */
[----:B------:R-:W-:-:S13]  /*1210*/  ISETP.GE.AND.EX P0, PT, R5, UR15, PT, P0 ;  /* 0x0000000f05007c0c */ /* 0x000fda000bf06300 */
[----:B------:R-:W-:Y:S05]  /*1220*/  @P0 EXIT ;  /* 0x000000000000094d */ /* 0x000fea0003800000 */
[----:B------:R-:W-:Y:S01]  /*1230*/  IMAD.MOV.U32 R0, RZ, RZ, RZ ;  /* 0x000000ffff007224 */ /* 0x000fe200078e00ff */
[----:B------:R-:W0:Y:S06]  /*1240*/  LDCU UR4, c[0x0][0x360] ;  /* 0x00006c00ff0477ac */ /* 0x000e2c0008000800 */
.L_x_1078:
        /* <DEDUP_REMOVED lines=31> */
.L_x_1052:
[----:B0-----:R-:W-:Y:S05]  /*1440*/  BSYNC.RECONVERGENT B1 ;  /* 0x0000000000017941 */ /* 0x001fea0003800200 */
.L_x_1051:
[----:B------:R-:W-:Y:S01]  /*1450*/  IMAD.SHL.U32 R7, R7, 0x200000, RZ ;  /* 0x0020000007077824 */ /* 0x000fe200078e00ff */
[----:B------:R-:W-:-:S04]  /*1460*/  LEA R8, R8, 0x37800000, 0x17 ;  /* 0x3780000008087811 */ /* 0x000fc800078eb8ff */
[----:B------:R-:W-:-:S07]  /*1470*/  LOP3.LUT R10, R8, R7, R12, 0xfe, !PT ;  /* 0x00000007080a7212 */ /* 0x000fce00078efe0c */
.L_x_1050:
[----:B0-----:R-:W-:Y:S05]  /*1480*/  BSYNC.RECONVERGENT B0 ;  /* 0x0000000000007941 */ /* 0x001fea0003800200 */
.L_x_1049:
        /* <DEDUP_REMOVED lines=12> */
.L_x_1055:
[----:B------:R-:W-:-:S04]  /*1550*/  SHF.R.U32.HI R7, RZ, 0x14, R10 ;  /* 0x00000014ff077819 */ /* 0x000fc8000001160a */
[----:B------:R-:W-:-:S04]  /*1560*/  LOP3.LUT R7, R7, 0x1, RZ, 0xc0, !PT ;  /* 0x0000000107077812 */ /* 0x000fc800078ec0ff */
[----:B------:R-:W-:-:S04]  /*1570*/  IADD3 R7, PT, PT, R10, 0x487ffff, R7 ;  /* 0x0487ffff0a077810 */ /* 0x000fc80007ffe007 */
[----:B------:R-:W-:-:S04]  /*1580*/  SHF.R.U32.HI R7, RZ, 0x14, R7 ;  /* 0x00000014ff077819 */ /* 0x000fc80000011607 */
[----:B------:R-:W-:-:S07]  /*1590*/  LOP3.LUT R8, R7, 0xff, RZ, 0xc0, !PT ;  /* 0x000000ff07087812 */ /* 0x000fce00078ec0ff */
.L_x_1056:
[----:B------:R-:W-:-:S04]  /*15a0*/  SHF.R.U32.HI R7, RZ, 0x18, R10 ;  /* 0x00000018ff077819 */ /* 0x000fc8000001160a */
[----:B------:R-:W-:-:S07]  /*15b0*/  LOP3.LUT R7, R8, 0x80, R7, 0xf8, !PT ;  /* 0x0000008008077812 */ /* 0x000fce00078ef807 */
.L_x_1054:
[----:B------:R-:W-:Y:S05]  /*15c0*/  BSYNC.RECONVERGENT B0 ;  /* 0x0000000000007941 */ /* 0x000fea0003800200 */
.L_x_1053:
        /* <DEDUP_REMOVED lines=22> */
.L_x_1060:
[----:B------:R-:W-:Y:S05]  /*1730*/  BSYNC.RECONVERGENT B1 ;  /* 0x0000000000017941 */ /* 0x000fea0003800200 */
.L_x_1059:
[----:B------:R-:W-:Y:S01]  /*1740*/  IMAD.SHL.U32 R6, R6, 0x200000, RZ ;  /* 0x0020000006067824 */ /* 0x000fe200078e00ff */
[----:B------:R-:W-:-:S04]  /*1750*/  LEA R8, R8, 0x37800000, 0x17 ;  /* 0x3780000008087811 */ /* 0x000fc800078eb8ff */
[----:B------:R-:W-:-:S07]  /*1760*/  LOP3.LUT R8, R8, R6, R15, 0xfe, !PT ;  /* 0x0000000608087212 */ /* 0x000fce00078efe0f */
.L_x_1058:
[----:B------:R-:W-:Y:S05]  /*1770*/  BSYNC.RECONVERGENT B0 ;  /* 0x0000000000007941 */ /* 0x000fea0003800200 */
.L_x_1057:
        /* <DEDUP_REMOVED lines=16> */
.L_x_1063:
[----:B------:R-:W-:-:S04]  /*1880*/  SHF.R.U32.HI R8, RZ, 0x18, R8 ;  /* 0x00000018ff087819 */ /* 0x000fc80000011608 */
[----:B------:R-:W-:-:S04]  /*1890*/  LOP3.LUT R8, R9, 0x80, R8, 0xf8, !PT ;  /* 0x0000008009087812 */ /* 0x000fc800078ef808 */
[----:B------:R-:W-:-:S07]  /*18a0*/  PRMT R6, R8, 0x7610, R6 ;  /* 0x0000761008067816 */ /* 0x000fce0000000006 */
.L_x_1062:
[----:B------:R-:W-:Y:S05]  /*18b0*/  BSYNC.RECONVERGENT B0 ;  /* 0x0000000000007941 */ /* 0x000fea0003800200 */
.L_x_1061:
        /* <DEDUP_REMOVED lines=22> */
.L_x_1067:
[----:B------:R-:W-:Y:S05]  /*1a20*/  BSYNC.RECONVERGENT B1 ;  /* 0x0000000000017941 */ /* 0x000fea0003800200 */
.L_x_1066:
[----:B------:R-:W-:Y:S01]  /*1a30*/  IMAD.SHL.U32 R4, R4, 0x200000, RZ ;  /* 0x0020000004047824 */ /* 0x000fe200078e00ff */
[----:B------:R-:W-:-:S04]  /*1a40*/  LEA R8, R8, 0x37800000, 0x17 ;  /* 0x3780000008087811 */ /* 0x000fc800078eb8ff */
[----:B------:R-:W-:-:S07]  /*1a50*/  LOP3.LUT R8, R8, R4, R15, 0xfe, !PT ;  /* 0x0000000408087212 */ /* 0x000fce00078efe0f */
.L_x_1065:
[----:B------:R-:W-:Y:S05]  /*1a60*/  BSYNC.RECONVERGENT B0 ;  /* 0x0000000000007941 */ /* 0x000fea0003800200 */
.L_x_1064:
        /* <DEDUP_REMOVED lines=16> */
.L_x_1070:
[----:B------:R-:W-:-:S04]  /*1b70*/  SHF.R.U32.HI R8, RZ, 0x18, R8 ;  /* 0x00000018ff087819 */ /* 0x000fc80000011608 */
[----:B------:R-:W-:-:S04]  /*1b80*/  LOP3.LUT R8, R9, 0x80, R8, 0xf8, !PT ;  /* 0x0000008009087812 */ /* 0x000fc800078ef808 */
[----:B------:R-:W-:-:S07]  /*1b90*/  PRMT R4, R8, 0x7610, R4 ;  /* 0x0000761008047816 */ /* 0x000fce0000000004 */
.L_x_1069:
[----:B------:R-:W-:Y:S05]  /*1ba0*/  BSYNC.RECONVERGENT B0 ;  /* 0x0000000000007941 */ /* 0x000fea0003800200 */
.L_x_1068:
        /* <DEDUP_REMOVED lines=22> */
.L_x_1074:
[----:B------:R-:W-:Y:S05]  /*1d10*/  BSYNC.RECONVERGENT B1 ;  /* 0x0000000000017941 */ /* 0x000fea0003800200 */
.L_x_1073:
[----:B------:R-:W-:Y:S01]  /*1d20*/  IMAD.SHL.U32 R5, R5, 0x200000, RZ ;  /* 0x0020000005057824 */ /* 0x000fe200078e00ff */
[----:B------:R-:W-:-:S04]  /*1d30*/  LEA R8, R8, 0x37800000, 0x17 ;  /* 0x3780000008087811 */ /* 0x000fc800078eb8ff */
[----:B------:R-:W-:-:S07]  /*1d40*/  LOP3.LUT R8, R8, R5, R12, 0xfe, !PT ;  /* 0x0000000508087212 */ /* 0x000fce00078efe0c */
.L_x_1072:
[----:B------:R-:W-:Y:S05]  /*1d50*/  BSYNC.RECONVERGENT B0 ;  /* 0x0000000000007941 */ /* 0x000fea0003800200 */
.L_x_1071:
        /* <DEDUP_REMOVED lines=17> */
.L_x_1077:
[----:B------:R-:W-:-:S04]  /*1e70*/  SHF.R.U32.HI R8, RZ, 0x18, R8 ;  /* 0x00000018ff087819 */ /* 0x000fc80000011608 */
[----:B------:R-:W-:-:S07]  /*1e80*/  LOP3.LUT R5, R5, 0x80, R8, 0xf8, !PT ;  /* 0x0000008005057812 */ /* 0x000fce00078ef808 */
.L_x_1076:
[----:B------:R-:W-:Y:S05]  /*1e90*/  BSYNC.RECONVERGENT B0 ;  /* 0x0000000000007941 */ /* 0x000fea0003800200 */
.L_x_1075:
        /* <DEDUP_REMOVED lines=20> */
.L_x_1079:
        /* <DEDUP_REMOVED lines=10> */
.L_x_7515:


//--------------------- .text._ZN2at6native55_GLOBAL__N__de093ff9_22_ForeachBinaryOpList_cu_a911ec4325multi_tensor_apply_kernelINS1_18TensorListMetadataILi2EEENS1_11CopyFunctorIN3c1015Float8_e4m3fnuzENS6_11Float8_e5m2ELi2ELi1ELi1EEEJNS0_4CopyIS7_S8_EEEEEvT_T0_DpT1_ --------------------------
	.section	.text._ZN2at6native55_GLOBAL__N__de093ff9_22_ForeachBinaryOpList_cu_a911ec4325multi_tensor_apply_kernelINS1_18TensorListMetadataILi2EEENS1_11CopyFunctorIN3c1015Float8_e4m3fnuzENS6_11Float8_e5m2ELi2ELi1ELi1EEEJNS0_4CopyIS7_S8_EEEEEvT_T0_DpT1_,"ax",@progbits
	.align	128
.text._ZN2at6native55_GLOBAL__N__de093ff9_22_ForeachBinaryOpList_cu_a911ec4325multi_tensor_apply_kernelINS1_18TensorListMetadataILi2EEENS1_11CopyFunctorIN3c1015Float8_e4m3fnuzENS6_11Float8_e5m2ELi2ELi1ELi1EEEJNS0_4CopyIS7_S8_EEEEEvT_T0_DpT1_:
        .type           _ZN2at6native55_GLOBAL__N__de093ff9_22_ForeachBinaryOpList_cu_a911ec4325multi_tensor_apply_kernelINS1_18TensorListMetadataILi2EEENS1_11CopyFunctorIN3c1015Float8_e4m3fnuzENS6_11Float8_e5m2ELi2ELi1ELi1EEEJNS0_4CopyIS7_S8_EEEEEvT_T0_DpT1_,@function
        .size           _ZN2at6native55_GLOBAL__N__de093ff9_22_ForeachBinaryOpList_cu_a911ec4325multi_tensor_apply_kernelINS1_18TensorListMetadataILi2EEENS1_11CopyFunctorIN3c1015Float8_e4m3fnuzENS6_11Float8_e5m2ELi2ELi1ELi1EEEJNS0_4CopyIS7_S8_EEEEEvT_T0_DpT1_,(.L_x_7516 - _ZN2at6native55_GLOBAL__N__de093ff9_22_ForeachBinaryOpList_cu_a911ec4325multi_tensor_apply_kernelINS1_18TensorListMetadataILi2EEENS1_11CopyFunctorIN3c1015Float8_e4m3fnuzENS6_11Float8_e5m2ELi2ELi1ELi1EEEJNS0_4CopyIS7_S8_EEEEEvT_T0_DpT1_)
        .other          _ZN2at6native55_GLOBAL__N__de093ff9_22_ForeachBinaryOpList_cu_a911ec4325multi_tensor_apply_kernelINS1_18TensorListMetadataILi2EEENS1_11CopyFunctorIN3c1015Float8_e4m3fnuzENS6_11Float8_e5m2ELi2ELi1ELi1EEEJNS0_4CopyIS7_S8_EEEEEvT_T0_DpT1_,@"STO_CUDA_ENTRY STV_DEFAULT"
_ZN2at6native55_GLOBAL__N__de093ff9_22_ForeachBinaryOpList_cu_a911ec4325multi_tensor_apply_kernelINS1_18TensorListMetadataILi2EEENS1_11CopyFunctorIN3c1015Float8_e4m3fnuzENS6_11Float8_e5m2ELi2ELi1ELi1EEEJNS0_4CopyIS7_S8_EEEEEvT_T0_DpT1_:
        /* <DEDUP_REMOVED lines=49> */
.L_x_1094:
        /* <DEDUP_REMOVED lines=52> */
.L_x_1083:
[----:B------:R-:W-:-:S04]  /*0650*/  SHF.R.U32.HI R5, RZ, 0x14, R12 ;  /* 0x00000014ff057819 */ /* 0x000fc8000001160c */
[----:B------:R-:W-:-:S04]  /*0660*/  LOP3.LUT R5, R5, 0x1, RZ, 0xc0, !PT ;  /* 0x0000000105057812 */ /* 0x000fc800078ec0ff */
[----:B------:R-:W-:-:S04]  /*0670*/  IADD3 R5, PT, PT, R12, 0x487ffff, R5 ;  /* 0x0487ffff0c057810 */ /* 0x000fc80007ffe005 */
[----:B------:R-:W-:-:S04]  /*0680*/  SHF.R.U32.HI R5, RZ, 0x14, R5 ;  /* 0x00000014ff057819 */ /* 0x000fc80000011605 */
[----:B------:R-:W-:-:S07]  /*0690*/  LOP3.LUT R6, R5, 0xff, RZ, 0xc0, !PT ;  /* 0x000000ff05067812 */ /* 0x000fce00078ec0ff */
.L_x_1084:
[----:B------:R-:W-:-:S05]  /*06a0*/  IMAD.SHL.U32 R5, R16, 0x100, RZ ;  /* 0x0000010010057824 */ /* 0x000fca00078e00ff */
[----:B------:R-:W-:-:S04]  /*06b0*/  PRMT R5, R5, 0x9910, RZ ;  /* 0x0000991005057816 */ /* 0x000fc800000000ff */
[----:B------:R-:W-:-:S04]  /*06c0*/  LOP3.LUT R5, R12, R5, RZ, 0xfc, !PT ;  /* 0x000000050c057212 */ /* 0x000fc800078efcff */
[----:B------:R-:W-:-:S04]  /*06d0*/  SHF.R.U32.HI R5, RZ, 0x18, R5 ;  /* 0x00000018ff057819 */ /* 0x000fc80000011605 */
[----:B------:R-:W-:-:S07]  /*06e0*/  LOP3.LUT R5, R6, 0x80, R5, 0xf8, !PT ;  /* 0x0000008006057812 */ /* 0x000fce00078ef805 */
.L_x_1082:
[----:B------:R-:W-:Y:S05]  /*06f0*/  BSYNC.RECONVERGENT B0 ;  /* 0x0000000000007941 */ /* 0x000fea0003800200 */
.L_x_1081:
        /* <DEDUP_REMOVED lines=25> */
.L_x_1087:
[----:B------:R-:W-:-:S05]  /*0890*/  IMAD.SHL.U32 R8, R17, 0x100, RZ ;  /* 0x0000010011087824 */ /* 0x000fca00078e00ff */
[----:B------:R-:W-:-:S04]  /*08a0*/  PRMT R8, R8, 0x9910, RZ ;  /* 0x0000991008087816 */ /* 0x000fc800000000ff */
[----:B------:R-:W-:-:S04]  /*08b0*/  LOP3.LUT R8, R7, R8, RZ, 0xfc, !PT ;  /* 0x0000000807087212 */ /* 0x000fc800078efcff */
[----:B------:R-:W-:-:S04]  /*08c0*/  SHF.R.U32.HI R7, RZ, 0x18, R8 ;  /* 0x00000018ff077819 */ /* 0x000fc80000011608 */
[----:B------:R-:W-:-:S07]  /*08d0*/  LOP3.LUT R6, R6, 0x80, R7, 0xf8, !PT ;  /* 0x0000008006067812 */ /* 0x000fce00078ef807 */
.L_x_1086:
[----:B------:R-:W-:Y:S05]  /*08e0*/  BSYNC.RECONVERGENT B0 ;  /* 0x0000000000007941 */ /* 0x000fea0003800200 */
.L_x_1085:
        /* <DEDUP_REMOVED lines=25> */
.L_x_1090:
[----:B------:R-:W-:-:S05]  /*0a80*/  IMAD.SHL.U32 R9, R2, 0x100, RZ ;  /* 0x0000010002097824 */ /* 0x000fca00078e00ff */
[----:B------:R-:W-:-:S04]  /*0a90*/  PRMT R9, R9, 0x9910, RZ ;  /* 0x0000991009097816 */ /* 0x000fc800000000ff */
[----:B------:R-:W-:-:S04]  /*0aa0*/  LOP3.LUT R9, R8, R9, RZ, 0xfc, !PT ;  /* 0x0000000908097212 */ /* 0x000fc800078efcff */
[----:B------:R-:W-:-:S04]  /*0ab0*/  SHF.R.U32.HI R8, RZ, 0x18, R9 ;  /* 0x00000018ff087819 */ /* 0x000fc80000011609 */
[----:B------:R-:W-:-:S07]  /*0ac0*/  LOP3.LUT R7, R7, 0x80, R8, 0xf8, !PT ;  /* 0x0000008007077812 */ /* 0x000fce00078ef808 */
.L_x_1089:
[----:B------:R-:W-:Y:S05]  /*0ad0*/  BSYNC.RECONVERGENT B0 ;  /* 0x0000000000007941 */ /* 0x000fea0003800200 */
.L_x_1088:
        /* <DEDUP_REMOVED lines=24> */
.L_x_1093:
[----:B------:R-:W-:-:S05]  /*0c60*/  IMAD.SHL.U32 R10, R4, 0x100, RZ ;  /* 0x00000100040a7824 */ /* 0x000fca00078e00ff */
[----:B------:R-:W-:-:S04]  /*0c70*/  PRMT R11, R10, 0x9910, RZ ;  /* 0x000099100a0b7816 */ /* 0x000fc800000000ff */
[----:B------:R-:W-:-:S04]  /*0c80*/  LOP3.LUT R11, R8, R11, RZ, 0xfc, !PT ;  /* 0x0000000b080b7212 */ /* 0x000fc800078efcff */
[----:B------:R-:W-:-:S04]  /*0c90*/  SHF.R.U32.HI R8, RZ, 0x18, R11 ;  /* 0x00000018ff087819 */ /* 0x000fc8000001160b */
[----:B------:R-:W-:-:S04]  /*0ca0*/  LOP3.LUT R8, R9, 0x80, R8, 0xf8, !PT ;  /* 0x0000008009087812 */ /* 0x000fc800078ef808 */
[----:B------:R-:W-:-:S07]  /*0cb0*/  PRMT R18, R8, 0x7610, R18 ;  /* 0x0000761008127816 */ /* 0x000fce0000000012 */
.L_x_1092:
[----:B------:R-:W-:Y:S05]  /*0cc0*/  BSYNC.RECONVERGENT B0 ;  /* 0x0000000000007941 */ /* 0x000fea0003800200 */
.L_x_1091:
        /* <DEDUP_REMOVED lines=22> */
.L_x_1080:
[----:B------:R-:W0:Y:S02]  /*0e30*/  S2R R0, SR_TID.X ;  /* 0x0000000000007919 */ /* 0x000e240000002100 */
[----:B0-----:R-:W-:-:S03]  /*0e40*/  IMAD.WIDE.U32 R2, R0, 0x4, RZ ;  /* 0x0000000400027825 */ /* 0x001fc600078e00ff */
[----:B------:R-:W-:-:S04]  /*0e50*/  ISETP.GE.U32.AND P0, PT, R2, UR28, PT ;  /* 0x0000001c02007c0c */ /* 0x000fc8000bf06070 */
[----:B------:R-:W-:-:S13]  /*0e60*/  ISETP.GE.AND.EX P0, PT, R3, UR15, PT, P0 ;  /* 0x0000000f03007c0c */ /* 0x000fda000bf06300 */
[----:B------:R-:W-:Y:S05]  /*0e70*/  @P0 EXIT ;  /* 0x000000000000094d */ /* 0x000fea0003800000 */
[----:B------:R-:W-:Y:S01]  /*0e80*/  IMAD.MOV.U32 R3, RZ, RZ, RZ ;  /* 0x000000ffff037224 */ /* 0x000fe200078e00ff */
[----:B------:R-:W0:Y:S06]  /*0e90*/  LDCU UR4, c[0x0][0x360] ;  /* 0x00006c00ff0477ac */ /* 0x000e2c0008000800 */
.L_x_1108:
        /* <DEDUP_REMOVED lines=31> */
.L_x_1097:
[----:B------:R-:W-:-:S04]  /*1090*/  SHF.R.U32.HI R6, RZ, 0x14, R8 ;  /* 0x00000014ff067819 */ /* 0x000fc80000011608 */
[----:B------:R-:W-:-:S04]  /*10a0*/  LOP3.LUT R7, R6, 0x1, RZ, 0xc0, !PT ;  /* 0x0000000106077812 */ /* 0x000fc800078ec0ff */
[----:B------:R-:W-:-:S04]  /*10b0*/  IADD3 R7, PT, PT, R8, 0x487ffff, R7 ;  /* 0x0487ffff08077810 */ /* 0x000fc80007ffe007 */
[----:B------:R-:W-:-:S04]  /*10c0*/  SHF.R.U32.HI R7, RZ, 0x14, R7 ;  /* 0x00000014ff077819 */ /* 0x000fc80000011607 */
[----:B------:R-:W-:-:S07]  /*10d0*/  LOP3.LUT R7, R7, 0xff, RZ, 0xc0, !PT ;  /* 0x000000ff07077812 */ /* 0x000fce00078ec0ff */
.L_x_1098:
[----:B------:R-:W-:-:S04]  /*10e0*/  LOP3.LUT R8, R8, R11, RZ, 0xfc, !PT ;  /* 0x0000000b08087212 */ /* 0x000fc800078efcff */
[----:B------:R-:W-:-:S04]  /*10f0*/  SHF.R.U32.HI R8, RZ, 0x18, R8 ;  /* 0x00000018ff087819 */ /* 0x000fc80000011608 */
[----:B------:R-:W-:-:S04]  /*1100*/  LOP3.LUT R7, R7, 0x80, R8, 0xf8, !PT ;  /* 0x0000008007077812 */ /* 0x000fc800078ef808 */
[----:B------:R-:W-:-:S07]  /*1110*/  PRMT R6, R7, 0x7610, R6 ;  /* 0x0000761007067816 */ /* 0x000fce0000000006 */
.L_x_1096:
[----:B0-----:R-:W-:Y:S05]  /*1120*/  BSYNC.RECONVERGENT B0 ;  /* 0x0000000000007941 */ /* 0x001fea0003800200 */
.L_x_1095:
        /* <DEDUP_REMOVED lines=27> */
.L_x_1101:
[----:B------:R-:W-:-:S04]  /*12e0*/  LOP3.LUT R8, R8, R11, RZ, 0xfc, !PT ;  /* 0x0000000b08087212 */ /* 0x000fc800078efcff */
[----:B------:R-:W-:-:S04]  /*12f0*/  SHF.R.U32.HI R8, RZ, 0x18, R8 ;  /* 0x00000018ff087819 */ /* 0x000fc80000011608 */
[----:B------:R-:W-:-:S07]  /*1300*/  LOP3.LUT R7, R7, 0x80, R8, 0xf8, !PT ;  /* 0x0000008007077812 */ /* 0x000fce00078ef808 */
.L_x_1100:
[----:B------:R-:W-:Y:S05]  /*1310*/  BSYNC.RECONVERGENT B0 ;  /* 0x0000000000007941 */ /* 0x000fea0003800200 */
.L_x_1099:
        /* <DEDUP_REMOVED lines=27> */
.L_x_1104:
[----:B------:R-:W-:-:S04]  /*14d0*/  LOP3.LUT R8, R8, R11, RZ, 0xfc, !PT ;  /* 0x0000000b08087212 */ /* 0x000fc800078efcff */
[----:B------:R-:W-:-:S04]  /*14e0*/  SHF.R.U32.HI R8, RZ, 0x18, R8 ;  /* 0x00000018ff087819 */ /* 0x000fc80000011608 */
[----:B------:R-:W-:-:S07]  /*14f0*/  LOP3.LUT R5, R5, 0x80, R8, 0xf8, !PT ;  /* 0x0000008005057812 */ /* 0x000fce00078ef808 */
.L_x_1103:
[----:B------:R-:W-:Y:S05]  /*1500*/  BSYNC.RECONVERGENT B0 ;  /* 0x0000000000007941 */ /* 0x000fea0003800200 */
.L_x_1102:
        /* <DEDUP_REMOVED lines=26> */
.L_x_1107:
[----:B------:R-:W-:-:S04]  /*16b0*/  LOP3.LUT R4, R4, R11, RZ, 0xfc, !PT ;  /* 0x0000000b04047212 */ /* 0x000fc800078efcff */
[----:B------:R-:W-:-:S04]  /*16c0*/  SHF.R.U32.HI R4, RZ, 0x18, R4 ;  /* 0x00000018ff047819 */ /* 0x000fc80000011604 */
[----:B------:R-:W-:-:S04]  /*16d0*/  LOP3.LUT R4, R9, 0x80, R4, 0xf8, !PT ;  /* 0x0000008009047812 */ /* 0x000fc800078ef804 */
[----:B------:R-:W-:-:S07]  /*16e0*/  PRMT R8, R4, 0x7610, R8 ;  /* 0x0000761004087816 */ /* 0x000fce0000000008 */
.L_x_1106:
[----:B------:R-:W-:Y:S05]  /*16f0*/  BSYNC.RECONVERGENT B0 ;  /* 0x0000000000007941 */ /* 0x000fea0003800200 */
.L_x_1105:
        /* <DEDUP_REMOVED lines=20> */
.L_x_1109:
        /* <DEDUP_REMOVED lines=12> */
.L_x_7516:


//--------------------- .text._ZN2at6native55_GLOBAL__N__de093ff9_22_ForeachBinaryOpList_cu_a911ec4325multi_tensor_apply_kernelINS1_18TensorListMetadataILi2EEENS1_11CopyFunctorIN3c1015Float8_e4m3fnuzENS6_13Float8_e4m3fnELi2ELi1ELi1EEEJNS0_4CopyIS7_S8_EEEEEvT_T0_DpT1_ --------------------------
	.section	.text._ZN2at6native55_GLOBAL__N__de093ff9_22_ForeachBinaryOpList_cu_a911ec4325multi_tensor_apply_kernelINS1_18TensorListMetadataILi2EEENS1_11CopyFunctorIN3c1015Float8_e4m3fnuzENS6_13Float8_e4m3fnELi2ELi1ELi1EEEJNS0_4CopyIS7_S8_EEEEEvT_T0_DpT1_,"ax",@progbits
	.align	128
.text._ZN2at6native55_GLOBAL__N__de093ff9_22_ForeachBinaryOpList_cu_a911ec4325multi_tensor_apply_kernelINS1_18TensorListMetadataILi2EEENS1_11CopyFunctorIN3c1015Float8_e4m3fnuzENS6_13Float8_e4m3fnELi2ELi1ELi1EEEJNS0_4CopyIS7_S8_EEEEEvT_T0_DpT1_:
        .type           _ZN2at6native55_GLOBAL__N__de093ff9_22_ForeachBinaryOpList_cu_a911ec4325multi_tensor_apply_kernelINS1_18TensorListMetadataILi2EEENS1_11CopyFunctorIN3c1015Float8_e4m3fnuzENS6_13Float8_e4m3fnELi2ELi1ELi1EEEJNS0_4CopyIS7_S8_EEEEEvT_T0_DpT1_,@function
        .size           _ZN2at6native55_GLOBAL__N__de093ff9_22_ForeachBinaryOpList_cu_a911ec4325multi_tensor_apply_kernelINS1_18TensorListMetadataILi2EEENS1_11CopyFunctorIN3c1015Float8_e4m3fnuzENS6_13Float8_e4m3fnELi2ELi1ELi1EEEJNS0_4CopyIS7_S8_EEEEEvT_T0_DpT1_,(.L_x_7517 - _ZN2at6native55_GLOBAL__N__de093ff9_22_ForeachBinaryOpList_cu_a911ec4325multi_tensor_apply_kernelINS1_18TensorListMetadataILi2EEENS1_11CopyFunctorIN3c1015Float8_e4m3fnuzENS6_13Float8_e4m3fnELi2ELi1ELi1EEEJNS0_4CopyIS7_S8_EEEEEvT_T0_DpT1_)
        .other          _ZN2at6native55_GLOBAL__N__de093ff9_22_ForeachBinaryOpList_cu_a911ec4325multi_tensor_apply_kernelINS1_18TensorListMetadataILi2EEENS1_11CopyFunctorIN3c1015Float8_e4m3fnuzENS6_13Float8_e4m3fnELi2ELi1ELi1EEEJNS0_4CopyIS7_S8_EEEEEvT_T0_DpT1_,@"STO_CUDA_ENTRY STV_DEFAULT"
_ZN2at6native55_GLOBAL__N__de093ff9_22_ForeachBinaryOpList_cu_a911ec4325multi_tensor_apply_kernelINS1_18TensorListMetadataILi2EEENS1_11CopyFunctorIN3c1015Float8_e4m3fnuzENS6_13Float8_e4m3fnELi2ELi1ELi1EEEJNS0_4CopyIS7_S8_EEEEEvT_T0_DpT1_:
        /* <DEDUP_REMOVED lines=49> */
.L_x_1124:
        /* <DEDUP_REMOVED lines=58> */
.L_x_1113:
[----:B------:R-:W-:-:S04]  /*06b0*/  SHF.R.U32.HI R8, RZ, 0x14, R9 ;  /* 0x00000014ff087819 */ /* 0x000fc80000011609 */
[----:B------:R-:W-:-:S04]  /*06c0*/  LOP3.LUT R8, R8, 0x1, RZ, 0xc0, !PT ;  /* 0x0000000108087812 */ /* 0x000fc800078ec0ff */
[----:B------:R-:W-:-:S04]  /*06d0*/  IADD3 R8, PT, PT, R9, 0x487ffff, R8 ;  /* 0x0487ffff09087810 */ /* 0x000fc80007ffe008 */
[----:B------:R-:W-:-:S04]  /*06e0*/  SHF.R.U32.HI R8, RZ, 0x14, R8 ;  /* 0x00000014ff087819 */ /* 0x000fc80000011608 */
[----:B------:R-:W-:-:S07]  /*06f0*/  LOP3.LUT R9, R8, 0xff, RZ, 0xc0, !PT ;  /* 0x000000ff08097812 */ /* 0x000fce00078ec0ff */
.L_x_1114:
[----:B------:R-:W-:-:S04]  /*0700*/  LOP3.LUT R9, R9, 0x80, R2, 0xf8, !PT ;  /* 0x0000008009097812 */ /* 0x000fc800078ef802 */
[----:B------:R-:W-:-:S07]  /*0710*/  PRMT R8, R9, 0x7610, R8 ;  /* 0x0000761009087816 */ /* 0x000fce0000000008 */
.L_x_1112:
[----:B------:R-:W-:Y:S05]  /*0720*/  BSYNC.RECONVERGENT B0 ;  /* 0x0000000000007941 */ /* 0x000fea0003800200 */
.L_x_1111:
        /* <DEDUP_REMOVED lines=31> */
.L_x_1117:
[----:B------:R-:W-:-:S07]  /*0920*/  LOP3.LUT R9, R9, 0x80, R4, 0xf8, !PT ;  /* 0x0000008009097812 */ /* 0x000fce00078ef804 */
.L_x_1116:
[----:B------:R-:W-:Y:S05]  /*0930*/  BSYNC.RECONVERGENT B0 ;  /* 0x0000000000007941 */ /* 0x000fea0003800200 */
.L_x_1115:
        /* <DEDUP_REMOVED lines=31> */
.L_x_1120:
[----:B------:R-:W-:-:S07]  /*0b30*/  LOP3.LUT R10, R10, 0x80, R5, 0xf8, !PT ;  /* 0x000000800a0a7812 */ /* 0x000fce00078ef805 */
.L_x_1119:
[----:B------:R-:W-:Y:S05]  /*0b40*/  BSYNC.RECONVERGENT B0 ;  /* 0x0000000000007941 */ /* 0x000fea0003800200 */
.L_x_1118:
        /* <DEDUP_REMOVED lines=31> */
.L_x_1123:
[----:B------:R-:W-:-:S07]  /*0d40*/  LOP3.LUT R7, R7, 0x80, R0, 0xf8, !PT ;  /* 0x0000008007077812 */ /* 0x000fce00078ef800 */
.L_x_1122:
[----:B------:R-:W-:Y:S05]  /*0d50*/  BSYNC.RECONVERGENT B0 ;  /* 0x0000000000007941 */ /* 0x000fea0003800200 */
.L_x_1121:
        /* <DEDUP_REMOVED lines=22> */
.L_x_1110:
[----:B------:R-:W0:Y:S02]  /*0ec0*/  S2R R0, SR_TID.X ;  /* 0x0000000000007919 */ /* 0x000e240000002100 */
[----:B0-----:R-:W-:-:S03]  /*0ed0*/  IMAD.WIDE.U32 R2, R0, 0x4, RZ ;  /* 0x0000000400027825 */ /* 0x001fc600078e00ff */
[----:B------:R-:W-:-:S04]  /*0ee0*/  ISETP.GE.U32.AND P0, PT, R2, UR28, PT ;  /* 0x0000001c02007c0c */ /* 0x000fc8000bf06070 */
[----:B------:R-:W-:-:S13]  /*0ef0*/  ISETP.GE.AND.EX P0, PT, R3, UR15, PT, P0 ;  /* 0x0000000f03007c0c */ /* 0x000fda000bf06300 */
[----:B------:R-:W-:Y:S05]  /*0f00*/  @P0 EXIT ;  /* 0x000000000000094d */ /* 0x000fea0003800000 */
[----:B------:R-:W-:Y:S01]  /*0f10*/  IMAD.MOV.U32 R3, RZ, RZ, RZ ;  /* 0x000000ffff037224 */ /* 0x000fe200078e00ff */
[----:B------:R-:W0:Y:S06]  /*0f20*/  LDCU UR4, c[0x0][0x360] ;  /* 0x00006c00ff0477ac */ /* 0x000e2c0008000800 */
.L_x_1138:
        /* <DEDUP_REMOVED lines=36> */
.L_x_1127:
[----:B------:R-:W-:-:S04]  /*1170*/  SHF.R.U32.HI R9, RZ, 0x14, R10 ;  /* 0x00000014ff097819 */ /* 0x000fc8000001160a */
[----:B------:R-:W-:-:S04]  /*1180*/  LOP3.LUT R9, R9, 0x1, RZ, 0xc0, !PT ;  /* 0x0000000109097812 */ /* 0x000fc800078ec0ff */
[----:B------:R-:W-:-:S04]  /*1190*/  IADD3 R9, PT, PT, R10, 0x487ffff, R9 ;  /* 0x0487ffff0a097810 */ /* 0x000fc80007ffe009 */
[----:B------:R-:W-:-:S04]  /*11a0*/  SHF.R.U32.HI R9, RZ, 0x14, R9 ;  /* 0x00000014ff097819 */ /* 0x000fc80000011609 */
[----:B------:R-:W-:-:S07]  /*11b0*/  LOP3.LUT R10, R9, 0xff, RZ, 0xc0, !PT ;  /* 0x000000ff090a7812 */ /* 0x000fce00078ec0ff */
.L_x_1128:
[----:B------:R-:W-:-:S04]  /*11c0*/  LOP3.LUT R10, R10, 0x80, R5, 0xf8, !PT ;  /* 0x000000800a0a7812 */ /* 0x000fc800078ef805 */
[----:B------:R-:W-:-:S07]  /*11d0*/  PRMT R9, R10, 0x7610, R9 ;  /* 0x000076100a097816 */ /* 0x000fce0000000009 */
.L_x_1126:
[----:B0-----:R-:W-:Y:S05]  /*11e0*/  BSYNC.RECONVERGENT B0 ;  /* 0x0000000000007941 */ /* 0x001fea0003800200 */
.L_x_1125:
        /* <DEDUP_REMOVED lines=31> */
.L_x_1131:
[----:B------:R-:W-:-:S07]  /*13e0*/  LOP3.LUT R5, R5, 0x80, R8, 0xf8, !PT ;  /* 0x0000008005057812 */ /* 0x000fce00078ef808 */
.L_x_1130:
[----:B------:R-:W-:Y:S05]  /*13f0*/  BSYNC.RECONVERGENT B0 ;  /* 0x0000000000007941 */ /* 0x000fea0003800200 */
.L_x_1129:
        /* <DEDUP_REMOVED lines=31> */
.L_x_1134:
[----:B------:R-:W-:-:S07]  /*15f0*/  LOP3.LUT R8, R8, 0x80, R7, 0xf8, !PT ;  /* 0x0000008008087812 */ /* 0x000fce00078ef807 */
.L_x_1133:
[----:B------:R-:W-:Y:S05]  /*1600*/  BSYNC.RECONVERGENT B0 ;  /* 0x0000000000007941 */ /* 0x000fea0003800200 */
.L_x_1132:
        /* <DEDUP_REMOVED lines=30> */
.L_x_1137:
[----:B------:R-:W-:-:S04]  /*17f0*/  LOP3.LUT R7, R7, 0x80, R6, 0xf8, !PT ;  /* 0x0000008007077812 */ /* 0x000fc800078ef806 */
[----:B------:R-:W-:-:S07]  /*1800*/  PRMT R4, R7, 0x7610, R4 ;  /* 0x0000761007047816 */ /* 0x000fce0000000004 */
.L_x_1136:
[----:B------:R-:W-:Y:S05]  /*1810*/  BSYNC.RECONVERGENT B0 ;  /* 0x0000000000007941 */ /* 0x000fea0003800200 */
.L_x_1135:
        /* <DEDUP_REMOVED lines=20> */
.L_x_1139:
        /* <DEDUP_REMOVED lines=10> */
.L_x_7517:


//--------------------- .text._ZN2at6native55_GLOBAL__N__de093ff9_22_ForeachBinaryOpList_cu_a911ec4325multi_tensor_apply_kernelINS1_18TensorListMetadataILi2EEENS1_11CopyFunctorIN3c1015Float8_e4m3fnuzEbLi2ELi1ELi1EEEJNS0_4CopyIS7_bEEEEEvT_T0_DpT1_ --------------------------
	.section	.text._ZN2at6native55_GLOBAL__N__de093ff9_22_ForeachBinaryOpList_cu_a911ec4325multi_tensor_apply_kernelINS1_18TensorListMetadataILi2EEENS1_11CopyFunctorIN3c1015Float8_e4m3fnuzEbLi2ELi1ELi1EEEJNS0_4CopyIS7_bEEEEEvT_T0_DpT1_,"ax",@progbits
	.align	128
.text._ZN2at6native55_GLOBAL__N__de093ff9_22_ForeachBinaryOpList_cu_a911ec4325multi_tensor_apply_kernelINS1_18TensorListMetadataILi2EEENS1_11CopyFunctorIN3c1015Float8_e4m3fnuzEbLi2ELi1ELi1EEEJNS0_4CopyIS7_bEEEEEvT_T0_DpT1_:
        .type           _ZN2at6native55_GLOBAL__N__de093ff9_22_ForeachBinaryOpList_cu_a911ec4325multi_tensor_apply_kernelINS1_18TensorListMetadataILi2EEENS1_11CopyFunctorIN3c1015Float8_e4m3fnuzEbLi2ELi1ELi1EEEJNS0_4CopyIS7_bEEEEEvT_T0_DpT1_,@function
        .size           _ZN2at6native55_GLOBAL__N__de093ff9_22_ForeachBinaryOpList_cu_a911ec4325multi_tensor_apply_kernelINS1_18TensorListMetadataILi2EEENS1_11CopyFunctorIN3c1015Float8_e4m3fnuzEbLi2ELi1ELi1EEEJNS0_4CopyIS7_bEEEEEvT_T0_DpT1_,(.L_x_7518 - _ZN2at6native55_GLOBAL__N__de093ff9_22_ForeachBinaryOpList_cu_a911ec4325multi_tensor_apply_kernelINS1_18TensorListMetadataILi2EEENS1_11CopyFunctorIN3c1015Float8_e4m3fnuzEbLi2ELi1ELi1EEEJNS0_4CopyIS7_bEEEEEvT_T0_DpT1_)
        .other          _ZN2at6native55_GLOBAL__N__de093ff9_22_ForeachBinaryOpList_cu_a911ec4325multi_tensor_apply_kernelINS1_18TensorListMetadataILi2EEENS1_11CopyFunctorIN3c1015Float8_e4m3fnuzEbLi2ELi1ELi1EEEJNS0_4CopyIS7_bEEEEEvT_T0_DpT1_,@"STO_CUDA_ENTRY STV_DEFAULT"
_ZN2at6native55_GLOBAL__N__de093ff9_22_ForeachBinaryOpList_cu_a911ec4325multi_tensor_apply_kernelINS1_18TensorListMetadataILi2EEENS1_11CopyFunctorIN3c1015Float8_e4m3fnuzEbLi2ELi1ELi1EEEJNS0_4CopyIS7_bEEEEEvT_T0_DpT1_:
        /* <DEDUP_REMOVED lines=49> */
.L_x_1154:
        /* <DEDUP_REMOVED lines=45> */
.L_x_1143:
[----:B------:R-:W-:-:S04]  /*05e0*/  SHF.R.U32.HI R7, RZ, 0x14, R14 ;  /* 0x00000014ff077819 */ /* 0x000fc8000001160e */
[----:B------:R-:W-:-:S04]  /*05f0*/  LOP3.LUT R7, R7, 0x1, RZ, 0xc0, !PT ;  /* 0x0000000107077812 */ /* 0x000fc800078ec0ff */
[----:B------:R-:W-:-:S04]  /*0600*/  IADD3 R7, PT, PT, R14, 0x487ffff, R7 ;  /* 0x0487ffff0e077810 */ /* 0x000fc80007ffe007 */
[----:B------:R-:W-:-:S04]  /*0610*/  SHF.R.U32.HI R7, RZ, 0x14, R7 ;  /* 0x00000014ff077819 */ /* 0x000fc80000011607 */
[----:B------:R-:W-:-:S07]  /*0620*/  LOP3.LUT R8, R7, 0xff, RZ, 0xc0, !PT ;  /* 0x000000ff07087812 */ /* 0x000fce00078ec0ff */
.L_x_1144:
[----:B------:R-:W-:-:S04]  /*0630*/  SHF.R.U32.HI R7, RZ, 0x18, R14 ;  /* 0x00000018ff077819 */ /* 0x000fc8000001160e */
[----:B------:R-:W-:-:S07]  /*0640*/  LOP3.LUT R7, R8, 0x80, R7, 0xf8, !PT ;  /* 0x0000008008077812 */ /* 0x000fce00078ef807 */
.L_x_1142:
[----:B------:R-:W-:Y:S05]  /*0650*/  BSYNC.RECONVERGENT B0 ;  /* 0x0000000000007941 */ /* 0x000fea0003800200 */
.L_x_1141:
        /* <DEDUP_REMOVED lines=18> */
.L_x_1147:
[----:B------:R-:W-:-:S04]  /*0780*/  SHF.R.U32.HI R9, RZ, 0x18, R11 ;  /* 0x00000018ff097819 */ /* 0x000fc8000001160b */
[----:B------:R-:W-:-:S07]  /*0790*/  LOP3.LUT R8, R8, 0x80, R9, 0xf8, !PT ;  /* 0x0000008008087812 */ /* 0x000fce00078ef809 */
.L_x_1146:
[----:B------:R-:W-:Y:S05]  /*07a0*/  BSYNC.RECONVERGENT B0 ;  /* 0x0000000000007941 */ /* 0x000fea0003800200 */
.L_x_1145:
        /* <DEDUP_REMOVED lines=18> */
.L_x_1150:
[----:B------:R-:W-:-:S04]  /*08d0*/  SHF.R.U32.HI R10, RZ, 0x18, R12 ;  /* 0x00000018ff0a7819 */ /* 0x000fc8000001160c */
[----:B------:R-:W-:-:S07]  /*08e0*/  LOP3.LUT R9, R9, 0x80, R10, 0xf8, !PT ;  /* 0x0000008009097812 */ /* 0x000fce00078ef80a */
.L_x_1149:
[----:B------:R-:W-:Y:S05]  /*08f0*/  BSYNC.RECONVERGENT B0 ;  /* 0x0000000000007941 */ /* 0x000fea0003800200 */
.L_x_1148:
        /* <DEDUP_REMOVED lines=17> */
.L_x_1153:
[----:B------:R-:W-:-:S04]  /*0a10*/  SHF.R.U32.HI R11, RZ, 0x18, R11 ;  /* 0x00000018ff0b7819 */ /* 0x000fc8000001160b */
[----:B------:R-:W-:-:S04]  /*0a20*/  LOP3.LUT R10, R10, 0x80, R11, 0xf8, !PT ;  /* 0x000000800a0a7812 */ /* 0x000fc800078ef80b */
[----:B------:R-:W-:-:S07]  /*0a30*/  PRMT R18, R10, 0x7610, R18 ;  /* 0x000076100a127816 */ /* 0x000fce0000000012 */
.L_x_1152:
[----:B------:R-:W-:Y:S05]  /*0a40*/  BSYNC.RECONVERGENT B0 ;  /* 0x0000000000007941 */ /* 0x000fea0003800200 */
.L_x_1151:
        /* <DEDUP_REMOVED lines=22> */
.L_x_1140:
[----:B------:R-:W0:Y:S02]  /*0bb0*/  S2R R0, SR_TID.X ;  /* 0x0000000000007919 */ /* 0x000e240000002100 */
[----:B0-----:R-:W-:-:S03]  /*0bc0*/  IMAD.WIDE.U32 R2, R0, 0x4, RZ ;  /* 0x0000000400027825 */ /* 0x001fc600078e00ff */
[----:B------:R-:W-:-:S04]  /*0bd0*/  ISETP.GE.U32.AND P0, PT, R2, UR28, PT ;  /* 0x0000001c02007c0c */ /* 0x000fc8000bf06070 */
[----:B------:R-:W-:-:S13]  /*0be0*/  ISETP.GE.AND.EX P0, PT, R3, UR15, PT, P0 ;  /* 0x0000000f03007c0c */ /* 0x000fda000bf06300 */
[----:B------:R-:W-:Y:S05]  /*0bf0*/  @P0 EXIT ;  /* 0x000000000000094d */ /* 0x000fea0003800000 */
[----:B------:R-:W-:Y:S01]  /*0c00*/  IMAD.MOV.U32 R3, RZ, RZ, RZ ;  /* 0x000000ffff037224 */ /* 0x000fe200078e00ff */
[----:B------:R-:W0:Y:S06]  /*0c10*/  LDCU UR4, c[0x0][0x360] ;  /* 0x00006c00ff0477ac */ /* 0x000e2c0008000800 */
.L_x_1168:
        /* <DEDUP_REMOVED lines=21> */
.L_x_1157:
[----:B------:R-:W-:-:S04]  /*0d70*/  SHF.R.U32.HI R5, RZ, 0x14, R12 ;  /* 0x00000014ff057819 */ /* 0x000fc8000001160c */
[----:B------:R-:W-:-:S04]  /*0d80*/  LOP3.LUT R5, R5, 0x1, RZ, 0xc0, !PT ;  /* 0x0000000105057812 */ /* 0x000fc800078ec0ff */
[----:B------:R-:W-:-:S04]  /*0d90*/  IADD3 R5, PT, PT, R12, 0x487ffff, R5 ;  /* 0x0487ffff0c057810 */ /* 0x000fc80007ffe005 */
[----:B------:R-:W-:-:S04]  /*0da0*/  SHF.R.U32.HI R5, RZ, 0x14, R5 ;  /* 0x00000014ff057819 */ /* 0x000fc80000011605 */
[----:B------:R-:W-:-:S07]  /*0db0*/  LOP3.LUT R6, R5, 0xff, RZ, 0xc0, !PT ;  /* 0x000000ff05067812 */ /* 0x000fce00078ec0ff */
.L_x_1158:
[----:B------:R-:W-:-:S04]  /*0dc0*/  SHF.R.U32.HI R5, RZ, 0x18, R12 ;  /* 0x00000018ff057819 */ /* 0x000fc8000001160c */
[----:B------:R-:W-:-:S07]  /*0dd0*/  LOP3.LUT R5, R6, 0x80, R5, 0xf8, !PT ;  /* 0x0000008006057812 */ /* 0x000fce00078ef805 */
.L_x_1156:
[----:B0-----:R-:W-:Y:S05]  /*0de0*/  BSYNC.RECONVERGENT B0 ;  /* 0x0000000000007941 */ /* 0x001fea0003800200 */
.L_x_1155:
        /* <DEDUP_REMOVED lines=18> */
.L_x_1161:
[----:B------:R-:W-:-:S04]  /*0f10*/  SHF.R.U32.HI R9, RZ, 0x18, R11 ;  /* 0x00000018ff097819 */ /* 0x000fc8000001160b */
[----:B------:R-:W-:-:S07]  /*0f20*/  LOP3.LUT R6, R6, 0x80, R9, 0xf8, !PT ;  /* 0x0000008006067812 */ /* 0x000fce00078ef809 */
.L_x_1160:
[----:B------:R-:W-:Y:S05]  /*0f30*/  BSYNC.RECONVERGENT B0 ;  /* 0x0000000000007941 */ /* 0x000fea0003800200 */
.L_x_1159:
        /* <DEDUP_REMOVED lines=17> */
.L_x_1164:
[----:B------:R-:W-:-:S04]  /*1050*/  SHF.R.U32.HI R8, RZ, 0x18, R12 ;  /* 0x00000018ff087819 */ /* 0x000fc8000001160c */
[----:B------:R-:W-:-:S07]  /*1060*/  LOP3.LUT R8, R7, 0x80, R8, 0xf8, !PT ;  /* 0x0000008007087812 */ /* 0x000fce00078ef808 */
.L_x_1163:
[----:B------:R-:W-:Y:S05]  /*1070*/  BSYNC.RECONVERGENT B0 ;  /* 0x0000000000007941 */ /* 0x000fea0003800200 */
.L_x_1162:
        /* <DEDUP_REMOVED lines=17> */
.L_x_1167:
[----:B------:R-:W-:-:S04]  /*1190*/  SHF.R.U32.HI R7, RZ, 0x18, R9 ;  /* 0x00000018ff077819 */ /* 0x000fc80000011609 */
[----:B------:R-:W-:-:S07]  /*11a0*/  LOP3.LUT R7, R4, 0x80, R7, 0xf8, !PT ;  /* 0x0000008004077812 */ /* 0x000fce00078ef807 */
.L_x_1166:
[----:B------:R-:W-:Y:S05]  /*11b0*/  BSYNC.RECONVERGENT B0 ;  /* 0x0000000000007941 */ /* 0x000fea0003800200 */
.L_x_1165:
        /* <DEDUP_REMOVED lines=20> */
.L_x_1169:
        /* <DEDUP_REMOVED lines=16> */
.L_x_7518:


//--------------------- .text._ZN2at6native55_GLOBAL__N__de093ff9_22_ForeachBinaryOpList_cu_a911ec4325multi_tensor_apply_kernelINS1_18TensorListMetadataILi2EEENS1_11CopyFunctorIN3c1015Float8_e4m3fnuzENS6_8BFloat16ELi2ELi1ELi1EEEJNS0_4CopyIS7_S8_EEEEEvT_T0_DpT1_ --------------------------
	.section	.text._ZN2at6native55_GLOBAL__N__de093ff9_22_ForeachBinaryOpList_cu_a911ec4325multi_tensor_apply_kernelINS1_18TensorListMetadataILi2EEENS1_11CopyFunctorIN3c1015Float8_e4m3fnuzENS6_8BFloat16ELi2ELi1ELi1EEEJNS0_4CopyIS7_S8_EEEEEvT_T0_DpT1_,"ax",@progbits
	.align	128
.text._ZN2at6native55_GLOBAL__N__de093ff9_22_ForeachBinaryOpList_cu_a911ec4325multi_tensor_apply_kernelINS1_18TensorListMetadataILi2EEENS1_11CopyFunctorIN3c1015Float8_e4m3fnuzENS6_8BFloat16ELi2ELi1ELi1EEEJNS0_4CopyIS7_S8_EEEEEvT_T0_DpT1_:
        .type           _ZN2at6native55_GLOBAL__N__de093ff9_22_ForeachBinaryOpList_cu_a911ec4325multi_tensor_apply_kernelINS1_18TensorListMetadataILi2EEENS1_11CopyFunctorIN3c1015Float8_e4m3fnuzENS6_8BFloat16ELi2ELi1ELi1EEEJNS0_4CopyIS7_S8_EEEEEvT_T0_DpT1_,@function
        .size           _ZN2at6native55_GLOBAL__N__de093ff9_22_ForeachBinaryOpList_cu_a911ec4325multi_tensor_apply_kernelINS1_18TensorListMetadataILi2EEENS1_11CopyFunctorIN3c1015Float8_e4m3fnuzENS6_8BFloat16ELi2ELi1ELi1EEEJNS0_4CopyIS7_S8_EEEEEvT_T0_DpT1_,(.L_x_7519 - _ZN2at6native55_GLOBAL__N__de093ff9_22_ForeachBinaryOpList_cu_a911ec4325multi_tensor_apply_kernelINS1_18TensorListMetadataILi2EEENS1_11CopyFunctorIN3c1015Float8_e4m3fnuzENS6_8BFloat16ELi2ELi1ELi1EEEJNS0_4CopyIS7_S8_EEEEEvT_T0_DpT1_)
        .other          _ZN2at6native55_GLOBAL__N__de093ff9_22_ForeachBinaryOpList_cu_a911ec4325multi_tensor_apply_kernelINS1_18TensorListMetadataILi2EEENS1_11CopyFunctorIN3c1015Float8_e4m3fnuzENS6_8BFloat16ELi2ELi1ELi1EEEJNS0_4CopyIS7_S8_EEEEEvT_T0_DpT1_,@"STO_CUDA_ENTRY STV_DEFAULT"
_ZN2at6native55_GLOBAL__N__de093ff9_22_ForeachBinaryOpList_cu_a911ec4325multi_tensor_apply_kernelINS1_18TensorListMetadataILi2EEENS1_11CopyFunctorIN3c1015Float8_e4m3fnuzENS6_8BFloat16ELi2ELi1ELi1EEEJNS0_4CopyIS7_S8_EEEEEvT_T0_DpT1_:
        /* <DEDUP_REMOVED lines=57> */
.L_x_1184:
        /* <DEDUP_REMOVED lines=47> */
.L_x_1173:
[----:B------:R-:W-:-:S04]  /*0680*/  SHF.R.U32.HI R2, RZ, 0x14, R9 ;  /* 0x00000014ff027819 */ /* 0x000fc80000011609 */
[----:B------:R-:W-:-:S04]  /*0690*/  LOP3.LUT R2, R2, 0x1, RZ, 0xc0, !PT ;  /* 0x0000000102027812 */ /* 0x000fc800078ec0ff */
[----:B------:R-:W-:-:S04]  /*06a0*/  IADD3 R2, PT, PT, R9, 0x487ffff, R2 ;  /* 0x0487ffff09027810 */ /* 0x000fc80007ffe002 */
[----:B------:R-:W-:-:S04]  /*06b0*/  SHF.R.U32.HI R2, RZ, 0x14, R2 ;  /* 0x00000014ff027819 */ /* 0x000fc80000011602 */
[----:B------:R-:W-:-:S07]  /*06c0*/  LOP3.LUT R2, R2, 0xff, RZ, 0xc0, !PT ;  /* 0x000000ff02027812 */ /* 0x000fce00078ec0ff */
.L_x_1174:
[----:B------:R-:W-:-:S04]  /*06d0*/  SHF.R.U32.HI R3, RZ, 0x18, R9 ;  /* 0x00000018ff037819 */ /* 0x000fc80000011609 */
[----:B------:R-:W-:-:S04]  /*06e0*/  LOP3.LUT R2, R2, 0x80, R3, 0xf8, !PT ;  /* 0x0000008002027812 */ /* 0x000fc800078ef803 */
[----:B------:R-:W-:-:S07]  /*06f0*/  PRMT R18, R2, 0x7610, R18 ;  /* 0x0000761002127816 */ /* 0x000fce0000000012 */
.L_x_1172:
[----:B------:R-:W-:Y:S05]  /*0700*/  BSYNC.RECONVERGENT B0 ;  /* 0x0000000000007941 */ /* 0x000fea0003800200 */
.L_x_1171:
        /* <DEDUP_REMOVED lines=17> */
.L_x_1177:
[----:B------:R-:W-:-:S04]  /*0820*/  SHF.R.U32.HI R3, RZ, 0x18, R3 ;  /* 0x00000018ff037819 */ /* 0x000fc80000011603 */
[----:B------:R-:W-:-:S04]  /*0830*/  LOP3.LUT R2, R2, 0x80, R3, 0xf8, !PT ;  /* 0x0000008002027812 */ /* 0x000fc800078ef803 */
[----:B------:R-:W-:-:S07]  /*0840*/  PRMT R19, R2, 0x7610, R19 ;  /* 0x0000761002137816 */ /* 0x000fce0000000013 */
.L_x_1176:
[----:B------:R-:W-:Y:S05]  /*0850*/  BSYNC.RECONVERGENT B0 ;  /* 0x0000000000007941 */ /* 0x000fea0003800200 */
.L_x_1175:
        /* <DEDUP_REMOVED lines=17> */
.L_x_1180:
[----:B------:R-:W-:-:S04]  /*0970*/  SHF.R.U32.HI R3, RZ, 0x18, R3 ;  /* 0x00000018ff037819 */ /* 0x000fc80000011603 */
[----:B------:R-:W-:-:S04]  /*0980*/  LOP3.LUT R2, R2, 0x80, R3, 0xf8, !PT ;  /* 0x0000008002027812 */ /* 0x000fc800078ef803 */
[----:B------:R-:W-:-:S07]  /*0990*/  PRMT R20, R2, 0x7610, R20 ;  /* 0x0000761002147816 */ /* 0x000fce0000000014 */
.L_x_1179:
[----:B------:R-:W-:Y:S05]  /*09a0*/  BSYNC.RECONVERGENT B0 ;  /* 0x0000000000007941 */ /* 0x000fea0003800200 */
.L_x_1178:
        /* <DEDUP_REMOVED lines=17> */
.L_x_1183:
[----:B------:R-:W-:-:S04]  /*0ac0*/  SHF.R.U32.HI R3, RZ, 0x18, R3 ;  /* 0x00000018ff037819 */ /* 0x000fc80000011603 */
[----:B------:R-:W-:-:S04]  /*0ad0*/  LOP3.LUT R2, R2, 0x80, R3, 0xf8, !PT ;  /* 0x0000008002027812 */ /* 0x000fc800078ef803 */
[----:B------:R-:W-:-:S07]  /*0ae0*/  PRMT R22, R2, 0x7610, R22 ;  /* 0x0000761002167816 */ /* 0x000fce0000000016 */
.L_x_1182:
[----:B------:R-:W-:Y:S05]  /*0af0*/  BSYNC.RECONVERGENT B0 ;  /* 0x0000000000007941 */ /* 0x000fea0003800200 */
.L_x_1181:
        /* <DEDUP_REMOVED lines=20> */
.L_x_1170:
        /* <DEDUP_REMOVED lines=8> */
.L_x_1198:
        /* <DEDUP_REMOVED lines=18> */
.L_x_1187:
[----:B------:R-:W-:-:S04]  /*0de0*/  SHF.R.U32.HI R4, RZ, 0x14, R9 ;  /* 0x00000014ff047819 */ /* 0x000fc80000011609 */
[----:B------:R-:W-:-:S04]  /*0df0*/  LOP3.LUT R4, R4, 0x1, RZ, 0xc0, !PT ;  /* 0x0000000104047812 */ /* 0x000fc800078ec0ff */
[----:B------:R-:W-:-:S04]  /*0e00*/  IADD3 R4, PT, PT, R9, 0x487ffff, R4 ;  /* 0x0487ffff09047810 */ /* 0x000fc80007ffe004 */
[----:B------:R-:W-:-:S04]  /*0e10*/  SHF.R.U32.HI R4, RZ, 0x14, R4 ;  /* 0x00000014ff047819 */ /* 0x000fc80000011604 */
[----:B------:R-:W-:-:S07]  /*0e20*/  LOP3.LUT R6, R4, 0xff, RZ, 0xc0, !PT ;  /* 0x000000ff04067812 */ /* 0x000fce00078ec0ff */
.L_x_1188:
[----:B------:R-:W-:-:S04]  /*0e30*/  SHF.R.U32.HI R7, RZ, 0x18, R9 ;  /* 0x00000018ff077819 */ /* 0x000fc80000011609 */
[----:B------:R-:W-:-:S04]  /*0e40*/  LOP3.LUT R6, R6, 0x80, R7, 0xf8, !PT ;  /* 0x0000008006067812 */ /* 0x000fc800078ef807 */
[----:B------:R-:W-:-:S07]  /*0e50*/  PRMT R4, R6, 0x7610, R4 ;  /* 0x0000761006047816 */ /* 0x000fce0000000004 */
.L_x_1186:
[----:B0-----:R-:W-:Y:S05]  /*0e60*/  BSYNC.RECONVERGENT B0 ;  /* 0x0000000000007941 */ /* 0x001fea0003800200 */
.L_x_1185:
        /* <DEDUP_REMOVED lines=18> */
.L_x_1191:
[----:B------:R-:W-:-:S04]  /*0f90*/  SHF.R.U32.HI R7, RZ, 0x18, R9 ;  /* 0x00000018ff077819 */ /* 0x000fc80000011609 */
[----:B------:R-:W-:-:S07]  /*0fa0*/  LOP3.LUT R6, R6, 0x80, R7, 0xf8, !PT ;  /* 0x0000008006067812 */ /* 0x000fce00078ef807 */
.L_x_1190:
[----:B------:R-:W-:Y:S05]  /*0fb0*/  BSYNC.RECONVERGENT B0 ;  /* 0x0000000000007941 */ /* 0x000fea0003800200 */
.L_x_1189:
        /* <DEDUP_REMOVED lines=18> */
.L_x_1194:
[----:B------:R-:W-:-:S04]  /*10e0*/  SHF.R.U32.HI R8, RZ, 0x18, R8 ;  /* 0x00000018ff087819 */ /* 0x000fc80000011608 */
[----:B------:R-:W-:-:S07]  /*10f0*/  LOP3.LUT R3, R3, 0x80, R8, 0xf8, !PT ;  /* 0x0000008003037812 */ /* 0x000fce00078ef808 */
.L_x_1193:
[----:B------:R-:W-:Y:S05]  /*1100*/  BSYNC.RECONVERGENT B0 ;  /* 0x0000000000007941 */ /* 0x000fea0003800200 */
.L_x_1192:
        /* <DEDUP_REMOVED lines=18> */
.L_x_1197:
[----:B------:R-:W-:-:S04]  /*1230*/  SHF.R.U32.HI R7, RZ, 0x18, R9 ;  /* 0x00000018ff077819 */ /* 0x000fc80000011609 */
[----:B------:R-:W-:-:S07]  /*1240*/  LOP3.LUT R2, R2, 0x80, R7, 0xf8, !PT ;  /* 0x0000008002027812 */ /* 0x000fce00078ef807 */
.L_x_1196:
[----:B------:R-:W-:Y:S05]  /*1250*/  BSYNC.RECONVERGENT B0 ;  /* 0x0000000000007941 */ /* 0x000fea0003800200 */
.L_x_1195:
        /* <DEDUP_REMOVED lines=20> */
.L_x_1199:
        /* <DEDUP_REMOVED lines=14> */
.L_x_7519:


//--------------------- .text._ZN2at6native55_GLOBAL__N__de093ff9_22_ForeachBinaryOpList_cu_a911ec4325multi_tensor_apply_kernelINS1_18TensorListMetadataILi2EEENS1_11CopyFunctorIN3c1015Float8_e4m3fnuzENS6_4HalfELi2ELi1ELi1EEEJNS0_4CopyIS7_S8_EEEEEvT_T0_DpT1_ --------------------------
	.section	.text._ZN2at6native55_GLOBAL__N__de093ff9_22_ForeachBinaryOpList_cu_a911ec4325multi_tensor_apply_kernelINS1_18TensorListMetadataILi2EEENS1_11CopyFunctorIN3c1015Float8_e4m3fnuzENS6_4HalfELi2ELi1ELi1EEEJNS0_4CopyIS7_S8_EEEEEvT_T0_DpT1_,"ax",@progbits
	.align	128
.text._ZN2at6native55_GLOBAL__N__de093ff9_22_ForeachBinaryOpList_cu_a911ec4325multi_tensor_apply_kernelINS1_18TensorListMetadataILi2EEENS1_11CopyFunctorIN3c1015Float8_e4m3fnuzENS6_4HalfELi2ELi1ELi1EEEJNS0_4CopyIS7_S8_EEEEEvT_T0_DpT1_:
        .type           _ZN2at6native55_GLOBAL__N__de093ff9_22_ForeachBinaryOpList_cu_a911ec4325multi_tensor_apply_kernelINS1_18TensorListMetadataILi2EEENS1_11CopyFunctorIN3c1015Float8_e4m3fnuzENS6_4HalfELi2ELi1ELi1EEEJNS0_4CopyIS7_S8_EEEEEvT_T0_DpT1_,@function
        .size           _ZN2at6native55_GLOBAL__N__de093ff9_22_ForeachBinaryOpList_cu_a911ec4325multi_tensor_apply_kernelINS1_18TensorListMetadataILi2EEENS1_11CopyFunctorIN3c1015Float8_e4m3fnuzENS6_4HalfELi2ELi1ELi1EEEJNS0_4CopyIS7_S8_EEEEEvT_T0_DpT1_,(.L_x_7520 - _ZN2at6native55_GLOBAL__N__de093ff9_22_ForeachBinaryOpList_cu_a911ec4325multi_tensor_apply_kernelINS1_18TensorListMetadataILi2EEENS1_11CopyFunctorIN3c1015Float8_e4m3fnuzENS6_4HalfELi2ELi1ELi1EEEJNS0_4CopyIS7_S8_EEEEEvT_T0_DpT1_)
        .other          _ZN2at6native55_GLOBAL__N__de093ff9_22_ForeachBinaryOpList_cu_a911ec4325multi_tensor_apply_kernelINS1_18TensorListMetadataILi2EEENS1_11CopyFunctorIN3c1015Float8_e4m3fnuzENS6_4HalfELi2ELi1ELi1EEEJNS0_4CopyIS7_S8_EEEEEvT_T0_DpT1_,@"STO_CUDA_ENTRY STV_DEFAULT"
_ZN2at6native55_GLOBAL__N__de093ff9_22_ForeachBinaryOpList_cu_a911ec4325multi_tensor_apply_kernelINS1_18TensorListMetadataILi2EEENS1_11CopyFunctorIN3c1015Float8_e4m3fnuzENS6_4HalfELi2ELi1ELi1EEEJNS0_4CopyIS7_S8_EEEEEvT_T0_DpT1_:
        /* <DEDUP_REMOVED lines=57> */
.L_x_1214:
        /* <DEDUP_REMOVED lines=48> */
.L_x_1203:
[----:B------:R-:W-:-:S04]  /*0690*/  SHF.R.U32.HI R2, RZ, 0x14, R9 ;  /* 0x00000014ff027819 */ /* 0x000fc80000011609 */
[----:B------:R-:W-:-:S04]  /*06a0*/  LOP3.LUT R2, R2, 0x1, RZ, 0xc0, !PT ;  /* 0x0000000102027812 */ /* 0x000fc800078ec0ff */
[----:B------:R-:W-:-:S04]  /*06b0*/  IADD3 R2, PT, PT, R9, 0x487ffff, R2 ;  /* 0x0487ffff09027810 */ /* 0x000fc80007ffe002 */
[----:B------:R-:W-:-:S04]  /*06c0*/  SHF.R.U32.HI R2, RZ, 0x14, R2 ;  /* 0x00000014ff027819 */ /* 0x000fc80000011602 */
[----:B------:R-:W-:-:S07]  /*06d0*/  LOP3.LUT R2, R2, 0xff, RZ, 0xc0, !PT ;  /* 0x000000ff02027812 */ /* 0x000fce00078ec0ff */
.L_x_1204:
[----:B------:R-:W-:-:S04]  /*06e0*/  SHF.R.U32.HI R3, RZ, 0x18, R9 ;  /* 0x00000018ff037819 */ /* 0x000fc80000011609 */
[----:B------:R-:W-:-:S04]  /*06f0*/  LOP3.LUT R2, R2, 0x80, R3, 0xf8, !PT ;  /* 0x0000008002027812 */ /* 0x000fc800078ef803 */
[----:B------:R-:W-:-:S07]  /*0700*/  PRMT R18, R2, 0x7610, R18 ;  /* 0x0000761002127816 */ /* 0x000fce0000000012 */
.L_x_1202:
[----:B------:R-:W-:Y:S05]  /*0710*/  BSYNC.RECONVERGENT B0 ;  /* 0x0000000000007941 */ /* 0x000fea0003800200 */
.L_x_1201:
        /* <DEDUP_REMOVED lines=17> */
.L_x_1207:
[----:B------:R-:W-:-:S04]  /*0830*/  SHF.R.U32.HI R3, RZ, 0x18, R3 ;  /* 0x00000018ff037819 */ /* 0x000fc80000011603 */
[----:B------:R-:W-:-:S04]  /*0840*/  LOP3.LUT R2, R2, 0x80, R3, 0xf8, !PT ;  /* 0x0000008002027812 */ /* 0x000fc800078ef803 */
[----:B------:R-:W-:-:S07]  /*0850*/  PRMT R19, R2, 0x7610, R19 ;  /* 0x0000761002137816 */ /* 0x000fce0000000013 */
.L_x_1206:
[----:B------:R-:W-:Y:S05]  /*0860*/  BSYNC.RECONVERGENT B0 ;  /* 0x0000000000007941 */ /* 0x000fea0003800200 */
.L_x_1205:
        /* <DEDUP_REMOVED lines=17> */
.L_x_1210:
[----:B------:R-:W-:-:S04]  /*0980*/  SHF.R.U32.HI R3, RZ, 0x18, R3 ;  /* 0x00000018ff037819 */ /* 0x000fc80000011603 */
[----:B------:R-:W-:-:S04]  /*0990*/  LOP3.LUT R2, R2, 0x80, R3, 0xf8, !PT ;  /* 0x0000008002027812 */ /* 0x000fc800078ef803 */
[----:B------:R-:W-:-:S07]  /*09a0*/  PRMT R20, R2, 0x7610, R20 ;  /* 0x0000761002147816 */ /* 0x000fce0000000014 */
.L_x_1209:
[----:B------:R-:W-:Y:S05]  /*09b0*/  BSYNC.RECONVERGENT B0 ;  /* 0x0000000000007941 */ /* 0x000fea0003800200 */
.L_x_1208:
        /* <DEDUP_REMOVED lines=17> */
.L_x_1213:
[----:B------:R-:W-:-:S04]  /*0ad0*/  SHF.R.U32.HI R3, RZ, 0x18, R3 ;  /* 0x00000018ff037819 */ /* 0x000fc80000011603 */
[----:B------:R-:W-:-:S04]  /*0ae0*/  LOP3.LUT R2, R2, 0x80, R3, 0xf8, !PT ;  /* 0x0000008002027812 */ /* 0x000fc800078ef803 */
[----:B------:R-:W-:-:S07]  /*0af0*/  PRMT R22, R2, 0x7610, R22 ;  /* 0x0000761002167816 */ /* 0x000fce0000000016 */
.L_x_1212:
[----:B------:R-:W-:Y:S05]  /*0b00*/  BSYNC.RECONVERGENT B0 ;  /* 0x0000000000007941 */ /* 0x000fea0003800200 */
.L_x_1211:
        /* <DEDUP_REMOVED lines=20> */
.L_x_1200:
        /* <DEDUP_REMOVED lines=8> */
.L_x_1228:
        /* <DEDUP_REMOVED lines=16> */
.L_x_1217:
[----:B------:R-:W-:-:S04]  /*0dd0*/  SHF.R.U32.HI R4, RZ, 0x14, R7 ;  /* 0x00000014ff047819 */ /* 0x000fc80000011607 */
[----:B------:R-:W-:-:S04]  /*0de0*/  LOP3.LUT R4, R4, 0x1, RZ, 0xc0, !PT ;  /* 0x0000000104047812 */ /* 0x000fc800078ec0ff */
[----:B------:R-:W-:-:S04]  /*0df0*/  IADD3 R4, PT, PT, R7, 0x487ffff, R4 ;  /* 0x0487ffff07047810 */ /* 0x000fc80007ffe004 */
[----:B------:R-:W-:-:S04]  /*0e00*/  SHF.R.U32.HI R4, RZ, 0x14, R4 ;  /* 0x00000014ff047819 */ /* 0x000fc80000011604 */
[----:B------:R-:W-:-:S07]  /*0e10*/  LOP3.LUT R6, R4, 0xff, RZ, 0xc0, !PT ;  /* 0x000000ff04067812 */ /* 0x000fce00078ec0ff */
.L_x_1218:
[----:B------:R-:W-:-:S04]  /*0e20*/  SHF.R.U32.HI R7, RZ, 0x18, R7 ;  /* 0x00000018ff077819 */ /* 0x000fc80000011607 */
[----:B------:R-:W-:-:S04]  /*0e30*/  LOP3.LUT R6, R6, 0x80, R7, 0xf8, !PT ;  /* 0x0000008006067812 */ /* 0x000fc800078ef807 */
[----:B------:R-:W-:-:S07]  /*0e40*/  PRMT R4, R6, 0x7610, R4 ;  /* 0x0000761006047816 */ /* 0x000fce0000000004 */
.L_x_1216:
[----:B0-----:R-:W-:Y:S05]  /*0e50*/  BSYNC.RECONVERGENT B0 ;  /* 0x0000000000007941 */ /* 0x001fea0003800200 */
.L_x_1215:
        /* <DEDUP_REMOVED lines=18> */
.L_x_1221:
[----:B------:R-:W-:-:S04]  /*0f80*/  SHF.R.U32.HI R7, RZ, 0x18, R7 ;  /* 0x00000018ff077819 */ /* 0x000fc80000011607 */
[----:B------:R-:W-:-:S07]  /*0f90*/  LOP3.LUT R2, R2, 0x80, R7, 0xf8, !PT ;  /* 0x0000008002027812 */ /* 0x000fce00078ef807 */
.L_x_1220:
[----:B------:R-:W-:Y:S05]  /*0fa0*/  BSYNC.RECONVERGENT B0 ;  /* 0x0000000000007941 */ /* 0x000fea0003800200 */
.L_x_1219:
        /* <DEDUP_REMOVED lines=18> */
.L_x_1224:
[----:B------:R-:W-:-:S04]  /*10d0*/  SHF.R.U32.HI R7, RZ, 0x18, R9 ;  /* 0x00000018ff077819 */ /* 0x000fc80000011609 */
[----:B------:R-:W-:-:S07]  /*10e0*/  LOP3.LUT R6, R6, 0x80, R7, 0xf8, !PT ;  /* 0x0000008006067812 */ /* 0x000fce00078ef807 */
.L_x_1223:
[----:B------:R-:W-:Y:S05]  /*10f0*/  BSYNC.RECONVERGENT B0 ;  /* 0x0000000000007941 */ /* 0x000fea0003800200 */
.L_x_1222:
        /* <DEDUP_REMOVED lines=18> */
.L_x_1227:
[----:B------:R-:W-:-:S04]  /*1220*/  SHF.R.U32.HI R8, RZ, 0x18, R8 ;  /* 0x00000018ff087819 */ /* 0x000fc80000011608 */
[----:B------:R-:W-:-:S07]  /*1230*/  LOP3.LUT R3, R3, 0x80, R8, 0xf8, !PT ;  /* 0x0000008003037812 */ /* 0x000fce00078ef808 */
.L_x_1226:
[----:B------:R-:W-:Y:S05]  /*1240*/  BSYNC.RECONVERGENT B0 ;  /* 0x0000000000007941 */ /* 0x000fea0003800200 */
.L_x_1225:
        /* <DEDUP_REMOVED lines=20> */
.L_x_1229:
        /* <DEDUP_REMOVED lines=15> */
.L_x_7520:


//--------------------- .text._ZN2at6native55_GLOBAL__N__de093ff9_22_ForeachBinaryOpList_cu_a911ec4325multi_tensor_apply_kernelINS1_18TensorListMetadataILi2EEENS1_11CopyFunctorIN3c1015Float8_e4m3fnuzENS6_7complexIfEELi2ELi1ELi1EEEJNS0_4CopyIS7_S9_EEEEEvT_T0_DpT1_ --------------------------
	.section	.text._ZN2at6native55_GLOBAL__N__de093ff9_22_ForeachBinaryOpList_cu_a911ec4325multi_tensor_apply_kernelINS1_18TensorListMetadataILi2EEENS1_11CopyFunctorIN3c1015Float8_e4m3fnuzENS6_7complexIfEELi2ELi1ELi1EEEJNS0_4CopyIS7_S9_EEEEEvT_T0_DpT1_,"ax",@progbits
	.align	128
.text._ZN2at6native55_GLOBAL__N__de093ff9_22_ForeachBinaryOpList_cu_a911ec4325multi_tensor_apply_kernelINS1_18TensorListMetadataILi2EEENS1_11CopyFunctorIN3c1015Float8_e4m3fnuzENS6_7complexIfEELi2ELi1ELi1EEEJNS0_4CopyIS7_S9_EEEEEvT_T0_DpT1_:
        .type           _ZN2at6native55_GLOBAL__N__de093ff9_22_ForeachBinaryOpList_cu_a911ec4325multi_tensor_apply_kernelINS1_18TensorListMetadataILi2EEENS1_11CopyFunctorIN3c1015Float8_e4m3fnuzENS6_7complexIfEELi2ELi1ELi1EEEJNS0_4CopyIS7_S9_EEEEEvT_T0_DpT1_,@function
        .size           _ZN2at6native55_GLOBAL__N__de093ff9_22_ForeachBinaryOpList_cu_a911ec4325multi_tensor_apply_kernelINS1_18TensorListMetadataILi2EEENS1_11CopyFunctorIN3c1015Float8_e4m3fnuzENS6_7complexIfEELi2ELi1ELi1EEEJNS0_4CopyIS7_S9_EEEEEvT_T0_DpT1_,(.L_x_7521 - _ZN2at6native55_GLOBAL__N__de093ff9_22_ForeachBinaryOpList_cu_a911ec4325multi_tensor_apply_kernelINS1_18TensorListMetadataILi2EEENS1_11CopyFunctorIN3c1015Float8_e4m3fnuzENS6_7complexIfEELi2ELi1ELi1EEEJNS0_4CopyIS7_S9_EEEEEvT_T0_DpT1_)
        .other          _ZN2at6native55_GLOBAL__N__de093ff9_22_ForeachBinaryOpList_cu_a911ec4325multi_tensor_apply_kernelINS1_18TensorListMetadataILi2EEENS1_11CopyFunctorIN3c1015Float8_e4m3fnuzENS6_7complexIfEELi2ELi1ELi1EEEJNS0_4CopyIS7_S9_EEEEEvT_T0_DpT1_,@"STO_CUDA_ENTRY STV_DEFAULT"
_ZN2at6native55_GLOBAL__N__de093ff9_22_ForeachBinaryOpList_cu_a911ec4325multi_tensor_apply_kernelINS1_18TensorListMetadataILi2EEENS1_11CopyFunctorIN3c1015Float8_e4m3fnuzENS6_7complexIfEELi2ELi1ELi1EEEJNS0_4CopyIS7_S9_EEEEEvT_T0_DpT1_:
        /* <DEDUP_REMOVED lines=57> */
.L_x_1244:
        /* <DEDUP_REMOVED lines=41> */
.L_x_1233:
[----:B------:R-:W-:-:S04]  /*0620*/  SHF.R.U32.HI R2, RZ, 0x14, R17 ;  /* 0x00000014ff027819 */ /* 0x000fc80000011611 */
[----:B------:R-:W-:-:S04]  /*0630*/  LOP3.LUT R2, R2, 0x1, RZ, 0xc0, !PT ;  /* 0x0000000102027812 */ /* 0x000fc800078ec0ff */
[----:B------:R-:W-:-:S04]  /*0640*/  IADD3 R2, PT, PT, R17, 0x487ffff, R2 ;  /* 0x0487ffff11027810 */ /* 0x000fc80007ffe002 */
[----:B------:R-:W-:-:S04]  /*0650*/  SHF.R.U32.HI R2, RZ, 0x14, R2 ;  /* 0x00000014ff027819 */ /* 0x000fc80000011602 */
[----:B------:R-:W-:-:S07]  /*0660*/  LOP3.LUT R2, R2, 0xff, RZ, 0xc0, !PT ;  /* 0x000000ff02027812 */ /* 0x000fce00078ec0ff */
.L_x_1234:
[----:B------:R-:W-:-:S04]  /*0670*/  SHF.R.U32.HI R3, RZ, 0x18, R17 ;  /* 0x00000018ff037819 */ /* 0x000fc80000011611 */
[----:B------:R-:W-:-:S04]  /*0680*/  LOP3.LUT R2, R2, 0x80, R3, 0xf8, !PT ;  /* 0x0000008002027812 */ /* 0x000fc800078ef803 */
[----:B------:R-:W-:-:S07]  /*0690*/  PRMT R7, R2, 0x7610, R7 ;  /* 0x0000761002077816 */ /* 0x000fce0000000007 */
.L_x_1232:
[----:B------:R-:W-:Y:S05]  /*06a0*/  BSYNC.RECONVERGENT B0 ;  /* 0x0000000000007941 */ /* 0x000fea0003800200 */
.L_x_1231:
        /* <DEDUP_REMOVED lines=16> */
.L_x_1237:
[----:B------:R-:W-:-:S04]  /*07b0*/  SHF.R.U32.HI R2, RZ, 0x18, R16 ;  /* 0x00000018ff027819 */ /* 0x000fc80000011610 */
[----:B------:R-:W-:-:S04]  /*07c0*/  LOP3.LUT R2, R3, 0x80, R2, 0xf8, !PT ;  /* 0x0000008003027812 */ /* 0x000fc800078ef802 */
[----:B------:R-:W-:-:S07]  /*07d0*/  PRMT R18, R2, 0x7610, R18 ;  /* 0x0000761002127816 */ /* 0x000fce0000000012 */
.L_x_1236:
[----:B------:R-:W-:Y:S05]  /*07e0*/  BSYNC.RECONVERGENT B0 ;  /* 0x0000000000007941 */ /* 0x000fea0003800200 */
.L_x_1235:
        /* <DEDUP_REMOVED lines=16> */
.L_x_1240:
[----:B------:R-:W-:-:S04]  /*08f0*/  SHF.R.U32.HI R3, RZ, 0x18, R15 ;  /* 0x00000018ff037819 */ /* 0x000fc8000001160f */
[----:B------:R-:W-:-:S04]  /*0900*/  LOP3.LUT R2, R2, 0x80, R3, 0xf8, !PT ;  /* 0x0000008002027812 */ /* 0x000fc800078ef803 */
[----:B------:R-:W-:-:S07]  /*0910*/  PRMT R20, R2, 0x7610, R20 ;  /* 0x0000761002147816 */ /* 0x000fce0000000014 */
.L_x_1239:
[----:B------:R-:W-:Y:S05]  /*0920*/  BSYNC.RECONVERGENT B0 ;  /* 0x0000000000007941 */ /* 0x000fea0003800200 */
.L_x_1238:
        /* <DEDUP_REMOVED lines=16> */
.L_x_1243:
[----:B------:R-:W-:-:S04]  /*0a30*/  SHF.R.U32.HI R2, RZ, 0x18, R14 ;  /* 0x00000018ff027819 */ /* 0x000fc8000001160e */
[----:B------:R-:W-:-:S04]  /*0a40*/  LOP3.LUT R2, R3, 0x80, R2, 0xf8, !PT ;  /* 0x0000008003027812 */ /* 0x000fc800078ef802 */
[----:B------:R-:W-:-:S07]  /*0a50*/  PRMT R21, R2, 0x7610, R21 ;  /* 0x0000761002157816 */ /* 0x000fce0000000015 */
.L_x_1242:
[----:B------:R-:W-:Y:S05]  /*0a60*/  BSYNC.RECONVERGENT B0 ;  /* 0x0000000000007941 */ /* 0x000fea0003800200 */
.L_x_1241:
        /* <DEDUP_REMOVED lines=26> */
.L_x_1230:
        /* <DEDUP_REMOVED lines=8> */
.L_x_1258:
        /* <DEDUP_REMOVED lines=15> */
.L_x_1247:
[----:B------:R-:W-:-:S04]  /*0d80*/  SHF.R.U32.HI R6, RZ, 0x14, R2 ;  /* 0x00000014ff067819 */ /* 0x000fc80000011602 */
[----:B------:R-:W-:-:S04]  /*0d90*/  LOP3.LUT R9, R6, 0x1, RZ, 0xc0, !PT ;  /* 0x0000000106097812 */ /* 0x000fc800078ec0ff */
[----:B------:R-:W-:-:S04]  /*0da0*/  IADD3 R9, PT, PT, R2, 0x487ffff, R9 ;  /* 0x0487ffff02097810 */ /* 0x000fc80007ffe009 */
[----:B------:R-:W-:-:S04]  /*0db0*/  SHF.R.U32.HI R9, RZ, 0x14, R9 ;  /* 0x00000014ff097819 */ /* 0x000fc80000011609 */
[----:B------:R-:W-:-:S07]  /*0dc0*/  LOP3.LUT R8, R9, 0xff, RZ, 0xc0, !PT ;  /* 0x000000ff09087812 */ /* 0x000fce00078ec0ff */
.L_x_1248:
[----:B------:R-:W-:-:S04]  /*0dd0*/  SHF.R.U32.HI R9, RZ, 0x18, R2 ;  /* 0x00000018ff097819 */ /* 0x000fc80000011602 */
[----:B------:R-:W-:-:S04]  /*0de0*/  LOP3.LUT R8, R8, 0x80, R9, 0xf8, !PT ;  /* 0x0000008008087812 */ /* 0x000fc800078ef809 */
[----:B------:R-:W-:-:S07]  /*0df0*/  PRMT R6, R8, 0x7610, R6 ;  /* 0x0000761008067816 */ /* 0x000fce0000000006 */
.L_x_1246:
[----:B0-----:R-:W-:Y:S05]  /*0e00*/  BSYNC.RECONVERGENT B0 ;  /* 0x0000000000007941 */ /* 0x001fea0003800200 */
.L_x_1245:
        /* <DEDUP_REMOVED lines=17> */
.L_x_1251:
[----:B------:R-:W-:-:S04]  /*0f20*/  SHF.R.U32.HI R3, RZ, 0x18, R3 ;  /* 0x00000018ff037819 */ /* 0x000fc80000011603 */
[----:B------:R-:W-:-:S07]  /*0f30*/  LOP3.LUT R2, R2, 0x80, R3, 0xf8, !PT ;  /* 0x0000008002027812 */ /* 0x000fce00078ef803 */
.L_x_1250:
[----:B------:R-:W-:Y:S05]  /*0f40*/  BSYNC.RECONVERGENT B0 ;  /* 0x0000000000007941 */ /* 0x000fea0003800200 */
.L_x_1249:
        /* <DEDUP_REMOVED lines=17> */
.L_x_1254:
[----:B------:R-:W-:-:S04]  /*1060*/  SHF.R.U32.HI R4, RZ, 0x18, R4 ;  /* 0x00000018ff047819 */ /* 0x000fc80000011604 */
[----:B------:R-:W-:-:S07]  /*1070*/  LOP3.LUT R3, R3, 0x80, R4, 0xf8, !PT ;  /* 0x0000008003037812 */ /* 0x000fce00078ef804 */
.L_x_1253:
[----:B------:R-:W-:Y:S05]  /*1080*/  BSYNC.RECONVERGENT B0 ;  /* 0x0000000000007941 */ /* 0x000fea0003800200 */
.L_x_1252:
        /* <DEDUP_REMOVED lines=17> */
.L_x_1257:
[----:B------:R-:W-:-:S04]  /*11a0*/  SHF.R.U32.HI R5, RZ, 0x18, R5 ;  /* 0x00000018ff057819 */ /* 0x000fc80000011605 */
[----:B------:R-:W-:-:S07]  /*11b0*/  LOP3.LUT R4, R4, 0x80, R5, 0xf8, !PT ;  /* 0x0000008004047812 */ /* 0x000fce00078ef805 */
.L_x_1256:
[----:B------:R-:W-:Y:S05]  /*11c0*/  BSYNC.RECONVERGENT B0 ;  /* 0x0000000000007941 */ /* 0x000fea0003800200 */
.L_x_1255:
        /* <DEDUP_REMOVED lines=20> */
.L_x_1259:
        /* <DEDUP_REMOVED lines=15> */
.L_x_7521:


//--------------------- .text._ZN2at6native55_GLOBAL__N__de093ff9_22_ForeachBinaryOpList_cu_a911ec4325multi_tensor_apply_kernelINS1_18TensorListMetadataILi2EEENS1_11CopyFunctorIN3c1015Float8_e4m3fnuzENS6_7complexIdEELi2ELi1ELi1EEEJNS0_4CopyIS7_S9_EEEEEvT_T0_DpT1_ --------------------------
	.section	.text._ZN2at6native55_GLOBAL__N__de093ff9_22_ForeachBinaryOpList_cu_a911ec4325multi_tensor_apply_kernelINS1_18TensorListMetadataILi2EEENS1_11CopyFunctorIN3c1015Float8_e4m3fnuzENS6_7complexIdEELi2ELi1ELi1EEEJNS0_4CopyIS7_S9_EEEEEvT_T0_DpT1_,"ax",@progbits
	.align	128
.text._ZN2at6native55_GLOBAL__N__de093ff9_22_ForeachBinaryOpList_cu_a911ec4325multi_tensor_apply_kernelINS1_18TensorListMetadataILi2EEENS1_11CopyFunctorIN3c1015Float8_e4m3fnuzENS6_7complexIdEELi2ELi1ELi1EEEJNS0_4CopyIS7_S9_EEEEEvT_T0_DpT1_:
        .type           _ZN2at6native55_GLOBAL__N__de093ff9_22_ForeachBinaryOpList_cu_a911ec4325multi_tensor_apply_kernelINS1_18TensorListMetadataILi2EEENS1_11CopyFunctorIN3c1015Float8_e4m3fnuzENS6_7complexIdEELi2ELi1ELi1EEEJNS0_4CopyIS7_S9_EEEEEvT_T0_DpT1_,@function
        .size           _ZN2at6native55_GLOBAL__N__de093ff9_22_ForeachBinaryOpList_cu_a911ec4325multi_tensor_apply_kernelINS1_18TensorListMetadataILi2EEENS1_11CopyFunctorIN3c1015Float8_e4m3fnuzENS6_7complexIdEELi2ELi1ELi1EEEJNS0_4CopyIS7_S9_EEEEEvT_T0_DpT1_,(.L_x_7522 - _ZN2at6native55_GLOBAL__N__de093ff9_22_ForeachBinaryOpList_cu_a911ec4325multi_tensor_apply_kernelINS1_18TensorListMetadataILi2EEENS1_11CopyFunctorIN3c1015Float8_e4m3fnuzENS6_7complexIdEELi2ELi1ELi1EEEJNS0_4CopyIS7_S9_EEEEEvT_T0_DpT1_)
        .other          _ZN2at6native55_GLOBAL__N__de093ff9_22_ForeachBinaryOpList_cu_a911ec4325multi_tensor_apply_kernelINS1_18TensorListMetadataILi2EEENS1_11CopyFunctorIN3c1015Float8_e4m3fnuzENS6_7complexIdEELi2ELi1ELi1EEEJNS0_4CopyIS7_S9_EEEEEvT_T0_DpT1_,@"STO_CUDA_ENTRY STV_DEFAULT"
_ZN2at6native55_GLOBAL__N__de093ff9_22_ForeachBinaryOpList_cu_a911ec4325multi_tensor_apply_kernelINS1_18TensorListMetadataILi2EEENS1_11CopyFunctorIN3c1015Float8_e4m3fnuzENS6_7complexIdEELi2ELi1ELi1EEEJNS0_4CopyIS7_S9_EEEEEvT_T0_DpT1_:
        /* <DEDUP_REMOVED lines=58> */
.L_x_1274:
        /* <DEDUP_REMOVED lines=47> */
.L_x_1263:
[----:B------:R-:W-:-:S04]  /*0690*/  SHF.R.U32.HI R10, RZ, 0x14, R14 ;  /* 0x00000014ff0a7819 */ /* 0x000fc8000001160e */
[----:B------:R-:W-:-:S04]  /*06a0*/  LOP3.LUT R11, R10, 0x1, RZ, 0xc0, !PT ;  /* 0x000000010a0b7812 */ /* 0x000fc800078ec0ff */
[----:B------:R-:W-:-:S04]  /*06b0*/  IADD3 R11, PT, PT, R14, 0x487ffff, R11 ;  /* 0x0487ffff0e0b7810 */ /* 0x000fc80007ffe00b */
[----:B------:R-:W-:-:S04]  /*06c0*/  SHF.R.U32.HI R11, RZ, 0x14, R11 ;  /* 0x00000014ff0b7819 */ /* 0x000fc8000001160b */
[----:B------:R-:W-:-:S07]  /*06d0*/  LOP3.LUT R10, R11, 0xff, RZ, 0xc0, !PT ;  /* 0x000000ff0b0a7812 */ /* 0x000fce00078ec0ff */
.L_x_1264:
[----:B------:R-:W-:-:S04]  /*06e0*/  SHF.R.U32.HI R11, RZ, 0x18, R14 ;  /* 0x00000018ff0b7819 */ /* 0x000fc8000001160e */
[----:B------:R-:W-:-:S04]  /*06f0*/  LOP3.LUT R10, R10, 0x80, R11, 0xf8, !PT ;  /* 0x000000800a0a7812 */ /* 0x000fc800078ef80b */
[----:B------:R-:W-:-:S07]  /*0700*/  PRMT R15, R10, 0x7610, R15 ;  /* 0x000076100a0f7816 */ /* 0x000fce000000000f */
.L_x_1262:
[----:B------:R-:W-:Y:S05]  /*0710*/  BSYNC.RECONVERGENT B0 ;  /* 0x0000000000007941 */ /* 0x000fea0003800200 */
.L_x_1261:
        /* <DEDUP_REMOVED lines=19> */
.L_x_1267:
[----:B------:R-:W-:-:S04]  /*0850*/  SHF.R.U32.HI R10, RZ, 0x18, R10 ;  /* 0x00000018ff0a7819 */ /* 0x000fc8000001160a */
[----:B------:R-:W-:-:S04]  /*0860*/  LOP3.LUT R10, R11, 0x80, R10, 0xf8, !PT ;  /* 0x000000800b0a7812 */ /* 0x000fc800078ef80a */
[----:B------:R-:W-:-:S07]  /*0870*/  PRMT R22, R10, 0x7610, R22 ;  /* 0x000076100a167816 */ /* 0x000fce0000000016 */
.L_x_1266:
[----:B------:R-:W-:Y:S05]  /*0880*/  BSYNC.RECONVERGENT B0 ;  /* 0x0000000000007941 */ /* 0x000fea0003800200 */
.L_x_1265:
        /* <DEDUP_REMOVED lines=19> */
.L_x_1270:
[----:B------:R-:W-:-:S04]  /*09c0*/  SHF.R.U32.HI R10, RZ, 0x18, R10 ;  /* 0x00000018ff0a7819 */ /* 0x000fc8000001160a */
[----:B------:R-:W-:-:S04]  /*09d0*/  LOP3.LUT R10, R11, 0x80, R10, 0xf8, !PT ;  /* 0x000000800b0a7812 */ /* 0x000fc800078ef80a */
[----:B------:R-:W-:-:S07]  /*09e0*/  PRMT R24, R10, 0x7610, R24 ;  /* 0x000076100a187816 */ /* 0x000fce0000000018 */
.L_x_1269:
[----:B------:R-:W-:Y:S05]  /*09f0*/  BSYNC.RECONVERGENT B0 ;  /* 0x0000000000007941 */ /* 0x000fea0003800200 */
.L_x_1268:
        /* <DEDUP_REMOVED lines=19> */
.L_x_1273:
[----:B------:R-:W-:-:S04]  /*0b30*/  SHF.R.U32.HI R10, RZ, 0x18, R10 ;  /* 0x00000018ff0a7819 */ /* 0x000fc8000001160a */
[----:B------:R-:W-:-:S04]  /*0b40*/  LOP3.LUT R10, R11, 0x80, R10, 0xf8, !PT ;  /* 0x000000800b0a7812 */ /* 0x000fc800078ef80a */
[----:B------:R-:W-:-:S07]  /*0b50*/  PRMT R25, R10, 0x7610, R25 ;  /* 0x000076100a197816 */ /* 0x000fce0000000019 */
.L_x_1272:
[----:B------:R-:W-:Y:S05]  /*0b60*/  BSYNC.RECONVERGENT B0 ;  /* 0x0000000000007941 */ /* 0x000fea0003800200 */
.L_x_1271:
        /* <DEDUP_REMOVED lines=28> */
.L_x_1260:
        /* <DEDUP_REMOVED lines=8> */
.L_x_1288:
        /* <DEDUP_REMOVED lines=21> */
.L_x_1277:
[----:B------:R-:W-:-:S04]  /*0f00*/  SHF.R.U32.HI R10, RZ, 0x14, R16 ;  /* 0x00000014ff0a7819 */ /* 0x000fc80000011610 */
[----:B------:R-:W-:-:S04]  /*0f10*/  LOP3.LUT R13, R10, 0x1, RZ, 0xc0, !PT ;  /* 0x000000010a0d7812 */ /* 0x000fc800078ec0ff */
[----:B------:R-:W-:-:S04]  /*0f20*/  IADD3 R13, PT, PT, R16, 0x487ffff, R13 ;  /* 0x0487ffff100d7810 */ /* 0x000fc80007ffe00d */
[----:B------:R-:W-:-:S04]  /*0f30*/  SHF.R.U32.HI R13, RZ, 0x14, R13 ;  /* 0x00000014ff0d7819 */ /* 0x000fc8000001160d */
[----:B------:R-:W-:-:S07]  /*0f40*/  LOP3.LUT R12, R13, 0xff, RZ, 0xc0, !PT ;  /* 0x000000ff0d0c7812 */ /* 0x000fce00078ec0ff */
.L_x_1278:
[----:B------:R-:W-:-:S04]  /*0f50*/  SHF.R.U32.HI R13, RZ, 0x18, R16 ;  /* 0x00000018ff0d7819 */ /* 0x000fc80000011610 */
[----:B------:R-:W-:-:S04]  /*0f60*/  LOP3.LUT R12, R12, 0x80, R13, 0xf8, !PT ;  /* 0x000000800c0c7812 */ /* 0x000fc800078ef80d */
[----:B------:R-:W-:-:S07]  /*0f70*/  PRMT R10, R12, 0x7610, R10 ;  /* 0x000076100c0a7816 */ /* 0x000fce000000000a */
.L_x_1276:
[----:B0-----:R-:W-:Y:S05]  /*0f80*/  BSYNC.RECONVERGENT B0 ;  /* 0x0000000000007941 */ /* 0x001fea0003800200 */
.L_x_1275:
        /* <DEDUP_REMOVED lines=19> */
.L_x_1281:
[----:B------:R-:W-:-:S04]  /*10c0*/  SHF.R.U32.HI R13, RZ, 0x18, R13 ;  /* 0x00000018ff0d7819 */ /* 0x000fc8000001160d */
[----:B------:R-:W-:-:S04]  /*10d0*/  LOP3.LUT R2, R2, 0x80, R13, 0xf8, !PT ;  /* 0x0000008002027812 */ /* 0x000fc800078ef80d */
[----:B------:R-:W-:-:S07]  /*10e0*/  PRMT R12, R2, 0x7610, R12 ;  /* 0x00007610020c7816 */ /* 0x000fce000000000c */
.L_x_1280:
[----:B------:R-:W-:Y:S05]  /*10f0*/  BSYNC.RECONVERGENT B0 ;  /* 0x0000000000007941 */ /* 0x000fea0003800200 */
.L_x_1279:
        /* <DEDUP_REMOVED lines=20> */
.L_x_1284:
[----:B------:R-:W-:-:S04]  /*1240*/  SHF.R.U32.HI R2, RZ, 0x18, R2 ;  /* 0x00000018ff027819 */ /* 0x000fc80000011602 */
[----:B------:R-:W-:-:S07]  /*1250*/  LOP3.LUT R3, R3, 0x80, R2, 0xf8, !PT ;  /* 0x0000008003037812 */ /* 0x000fce00078ef802 */
.L_x_1283:
[----:B------:R-:W-:Y:S05]  /*1260*/  BSYNC.RECONVERGENT B0 ;  /* 0x0000000000007941 */ /* 0x000fea0003800200 */
.L_x_1282:
        /* <DEDUP_REMOVED lines=19> */
.L_x_1287:
[----:B------:R-:W-:-:S04]  /*13a0*/  SHF.R.U32.HI R2, RZ, 0x18, R2 ;  /* 0x00000018ff027819 */ /* 0x000fc80000011602 */
[----:B------:R-:W-:-:S04]  /*13b0*/  LOP3.LUT R2, R5, 0x80, R2, 0xf8, !PT ;  /* 0x0000008005027812 */ /* 0x000fc800078ef802 */
[----:B------:R-:W-:-:S07]  /*13c0*/  PRMT R4, R2, 0x7610, R4 ;  /* 0x0000761002047816 */ /* 0x000fce0000000004 */
.L_x_1286:
[----:B------:R-:W-:Y:S05]  /*13d0*/  BSYNC.RECONVERGENT B0 ;  /* 0x0000000000007941 */ /* 0x000fea0003800200 */
.L_x_1285:
        /* <DEDUP_REMOVED lines=20> */
.L_x_1289:
        /* <DEDUP_REMOVED lines=14> */
.L_x_7522:


//--------------------- .text._ZN2at6native55_GLOBAL__N__de093ff9_22_ForeachBinaryOpList_cu_a911ec4325multi_tensor_apply_kernelINS1_18TensorListMetadataILi2EEENS1_11CopyFunctorIN3c1015Float8_e4m3fnuzEfLi2ELi1ELi1EEEJNS0_4CopyIS7_fEEEEEvT_T0_DpT1_ --------------------------
	.section	.text._ZN2at6native55_GLOBAL__N__de093ff9_22_ForeachBinaryOpList_cu_a911ec4325multi_tensor_apply_kernelINS1_18TensorListMetadataILi2EEENS1_11CopyFunctorIN3c1015Float8_e4m3fnuzEfLi2ELi1ELi1EEEJNS0_4CopyIS7_fEEEEEvT_T0_DpT1_,"ax",@progbits
	.align	128
.text._ZN2at6native55_GLOBAL__N__de093ff9_22_ForeachBinaryOpList_cu_a911ec4325multi_tensor_apply_kernelINS1_18TensorListMetadataILi2EEENS1_11CopyFunctorIN3c1015Float8_e4m3fnuzEfLi2ELi1ELi1EEEJNS0_4CopyIS7_fEEEEEvT_T0_DpT1_:
        .type           _ZN2at6native55_GLOBAL__N__de093ff9_22_ForeachBinaryOpList_cu_a911ec4325multi_tensor_apply_kernelINS1_18TensorListMetadataILi2EEENS1_11CopyFunctorIN3c1015Float8_e4m3fnuzEfLi2ELi1ELi1EEEJNS0_4CopyIS7_fEEEEEvT_T0_DpT1_,@function
        .size           _ZN2at6native55_GLOBAL__N__de093ff9_22_ForeachBinaryOpList_cu_a911ec4325multi_tensor_apply_kernelINS1_18TensorListMetadataILi2EEENS1_11CopyFunctorIN3c1015Float8_e4m3fnuzEfLi2ELi1ELi1EEEJNS0_4CopyIS7_fEEEEEvT_T0_DpT1_,(.L_x_7523 - _ZN2at6native55_GLOBAL__N__de093ff9_22_ForeachBinaryOpList_cu_a911ec4325multi_tensor_apply_kernelINS1_18TensorListMetadataILi2EEENS1_11CopyFunctorIN3c1015Float8_e4m3fnuzEfLi2ELi1ELi1EEEJNS0_4CopyIS7_fEEEEEvT_T0_DpT1_)
        .other          _ZN2at6native55_GLOBAL__N__de093ff9_22_ForeachBinaryOpList_cu_a911ec4325multi_tensor_apply_kernelINS1_18TensorListMetadataILi2EEENS1_11CopyFunctorIN3c1015Float8_e4m3fnuzEfLi2ELi1ELi1EEEJNS0_4CopyIS7_fEEEEEvT_T0_DpT1_,@"STO_CUDA_ENTRY STV_DEFAULT"
_ZN2at6native55_GLOBAL__N__de093ff9_22_ForeachBinaryOpList_cu_a911ec4325multi_tensor_apply_kernelINS1_18TensorListMetadataILi2EEENS1_11CopyFunctorIN3c1015Float8_e4m3fnuzEfLi2ELi1ELi1EEEJNS0_4CopyIS7_fEEEEEvT_T0_DpT1_:
        /* <DEDUP_REMOVED lines=55> */
.L_x_1304:
        /* <DEDUP_REMOVED lines=42> */
.L_x_1293:
[----:B------:R-:W-:-:S04]  /*0610*/  SHF.R.U32.HI R2, RZ, 0x14, R14 ;  /* 0x00000014ff027819 */ /* 0x000fc8000001160e */
[----:B------:R-:W-:-:S04]  /*0620*/  LOP3.LUT R3, R2, 0x1, RZ, 0xc0, !PT ;  /* 0x0000000102037812 */ /* 0x000fc800078ec0ff */
[----:B------:R-:W-:-:S04]  /*0630*/  IADD3 R3, PT, PT, R14, 0x487ffff, R3 ;  /* 0x0487ffff0e037810 */ /* 0x000fc80007ffe003 */
[----:B------:R-:W-:-:S04]  /*0640*/  SHF.R.U32.HI R3, RZ, 0x14, R3 ;  /* 0x00000014ff037819 */ /* 0x000fc80000011603 */
[----:B------:R-:W-:-:S07]  /*0650*/  LOP3.LUT R2, R3, 0xff, RZ, 0xc0, !PT ;  /* 0x000000ff03027812 */ /* 0x000fce00078ec0ff */
.L_x_1294:
[----:B------:R-:W-:-:S04]  /*0660*/  SHF.R.U32.HI R3, RZ, 0x18, R14 ;  /* 0x00000018ff037819 */ /* 0x000fc8000001160e */
[----:B------:R-:W-:-:S04]  /*0670*/  LOP3.LUT R2, R2, 0x80, R3, 0xf8, !PT ;  /* 0x0000008002027812 */ /* 0x000fc800078ef803 */
[----:B------:R-:W-:-:S07]  /*0680*/  PRMT R7, R2, 0x7610, R7 ;  /* 0x0000761002077816 */ /* 0x000fce0000000007 */
.L_x_1292:
[----:B------:R-:W-:Y:S05]  /*0690*/  BSYNC.RECONVERGENT B0 ;  /* 0x0000000000007941 */ /* 0x000fea0003800200 */
.L_x_1291:
        /* <DEDUP_REMOVED lines=16> */
.L_x_1297:
[----:B------:R-:W-:-:S04]  /*07a0*/  SHF.R.U32.HI R2, RZ, 0x18, R16 ;  /* 0x00000018ff027819 */ /* 0x000fc80000011610 */
[----:B------:R-:W-:-:S04]  /*07b0*/  LOP3.LUT R2, R3, 0x80, R2, 0xf8, !PT ;  /* 0x0000008003027812 */ /* 0x000fc800078ef802 */
[----:B------:R-:W-:-:S07]  /*07c0*/  PRMT R19, R2, 0x7610, R19 ;  /* 0x0000761002137816 */ /* 0x000fce0000000013 */
.L_x_1296:
[----:B------:R-:W-:Y:S05]  /*07d0*/  BSYNC.RECONVERGENT B0 ;  /* 0x0000000000007941 */ /* 0x000fea0003800200 */
.L_x_1295:
        /* <DEDUP_REMOVED lines=16> */
.L_x_1300:
[----:B------:R-:W-:-:S04]  /*08e0*/  SHF.R.U32.HI R3, RZ, 0x18, R17 ;  /* 0x00000018ff037819 */ /* 0x000fc80000011611 */
[----:B------:R-:W-:-:S04]  /*08f0*/  LOP3.LUT R2, R2, 0x80, R3, 0xf8, !PT ;  /* 0x0000008002027812 */ /* 0x000fc800078ef803 */
[----:B------:R-:W-:-:S07]  /*0900*/  PRMT R20, R2, 0x7610, R20 ;  /* 0x0000761002147816 */ /* 0x000fce0000000014 */
.L_x_1299:
[----:B------:R-:W-:Y:S05]  /*0910*/  BSYNC.RECONVERGENT B0 ;  /* 0x0000000000007941 */ /* 0x000fea0003800200 */
.L_x_1298:
        /* <DEDUP_REMOVED lines=16> */
.L_x_1303:
[----:B------:R-:W-:-:S04]  /*0a20*/  SHF.R.U32.HI R2, RZ, 0x18, R18 ;  /* 0x00000018ff027819 */ /* 0x000fc80000011612 */
[----:B------:R-:W-:-:S04]  /*0a30*/  LOP3.LUT R2, R3, 0x80, R2, 0xf8, !PT ;  /* 0x0000008003027812 */ /* 0x000fc800078ef802 */
[----:B------:R-:W-:-:S07]  /*0a40*/  PRMT R21, R2, 0x7610, R21 ;  /* 0x0000761002157816 */ /* 0x000fce0000000015 */
.L_x_1302:
[----:B------:R-:W-:Y:S05]  /*0a50*/  BSYNC.RECONVERGENT B0 ;  /* 0x0000000000007941 */ /* 0x000fea0003800200 */
.L_x_1301:
        /* <DEDUP_REMOVED lines=26> */
.L_x_1290:
        /* <DEDUP_REMOVED lines=8> */
.L_x_1318:
        /* <DEDUP_REMOVED lines=15> */
.L_x_1307:
[----:B------:R-:W-:-:S04]  /*0d70*/  SHF.R.U32.HI R2, RZ, 0x14, R4 ;  /* 0x00000014ff027819 */ /* 0x000fc80000011604 */
[----:B------:R-:W-:-:S04]  /*0d80*/  LOP3.LUT R9, R2, 0x1, RZ, 0xc0, !PT ;  /* 0x0000000102097812 */ /* 0x000fc800078ec0ff */
[----:B------:R-:W-:-:S04]  /*0d90*/  IADD3 R9, PT, PT, R4, 0x487ffff, R9 ;  /* 0x0487ffff04097810 */ /* 0x000fc80007ffe009 */
[----:B------:R-:W-:-:S04]  /*0da0*/  SHF.R.U32.HI R9, RZ, 0x14, R9 ;  /* 0x00000014ff097819 */ /* 0x000fc80000011609 */
[----:B------:R-:W-:-:S07]  /*0db0*/  LOP3.LUT R8, R9, 0xff, RZ, 0xc0, !PT ;  /* 0x000000ff09087812 */ /* 0x000fce00078ec0ff */
.L_x_1308:
[----:B------:R-:W-:-:S04]  /*0dc0*/  SHF.R.U32.HI R9, RZ, 0x18, R4 ;  /* 0x00000018ff097819 */ /* 0x000fc80000011604 */
[----:B------:R-:W-:-:S04]  /*0dd0*/  LOP3.LUT R8, R8, 0x80, R9, 0xf8, !PT ;  /* 0x0000008008087812 */ /* 0x000fc800078ef809 */
[----:B------:R-:W-:-:S07]  /*0de0*/  PRMT R2, R8, 0x7610, R2 ;  /* 0x0000761008027816 */ /* 0x000fce0000000002 */
.L_x_1306:
[----:B0-----:R-:W-:Y:S05]  /*0df0*/  BSYNC.RECONVERGENT B0 ;  /* 0x0000000000007941 */ /* 0x001fea0003800200 */
.L_x_1305:
        /* <DEDUP_REMOVED lines=17> */
.L_x_1311:
[----:B------:R-:W-:-:S04]  /*0f10*/  SHF.R.U32.HI R5, RZ, 0x18, R5 ;  /* 0x00000018ff057819 */ /* 0x000fc80000011605 */
[----:B------:R-:W-:-:S07]  /*0f20*/  LOP3.LUT R4, R4, 0x80, R5, 0xf8, !PT ;  /* 0x0000008004047812 */ /* 0x000fce00078ef805 */
.L_x_1310:
[----:B------:R-:W-:Y:S05]  /*0f30*/  BSYNC.RECONVERGENT B0 ;  /* 0x0000000000007941 */ /* 0x000fea0003800200 */
.L_x_1309:
        /* <DEDUP_REMOVED lines=17> */
.L_x_1314:
[----:B------:R-:W-:-:S04]  /*1050*/  SHF.R.U32.HI R6, RZ, 0x18, R6 ;  /* 0x00000018ff067819 */ /* 0x000fc80000011606 */
[----:B------:R-:W-:-:S07]  /*1060*/  LOP3.LUT R5, R5, 0x80, R6, 0xf8, !PT ;  /* 0x0000008005057812 */ /* 0x000fce00078ef806 */
.L_x_1313:
[----:B------:R-:W-:Y:S05]  /*1070*/  BSYNC.RECONVERGENT B0 ;  /* 0x0000000000007941 */ /* 0x000fea0003800200 */
.L_x_1312:
        /* <DEDUP_REMOVED lines=17> */
.L_x_1317:
[----:B------:R-:W-:-:S04]  /*1190*/  SHF.R.U32.HI R7, RZ, 0x18, R7 ;  /* 0x00000018ff077819 */ /* 0x000fc80000011607 */
[----:B------:R-:W-:-:S07]  /*11a0*/  LOP3.LUT R6, R6, 0x80, R7, 0xf8, !PT ;  /* 0x0000008006067812 */ /* 0x000fce00078ef807 */
.L_x_1316:
[----:B------:R-:W-:Y:S05]  /*11b0*/  BSYNC.RECONVERGENT B0 ;  /* 0x0000000000007941 */ /* 0x000fea0003800200 */
.L_x_1315:
        /* <DEDUP_REMOVED lines=20> */
.L_x_1319:
        /* <DEDUP_REMOVED lines=16> */
.L_x_7523:


//--------------------- .text._ZN2at6native55_GLOBAL__N__de093ff9_22_ForeachBinaryOpList_cu_a911ec4325multi_tensor_apply_kernelINS1_18TensorListMetadataILi2EEENS1_11CopyFunctorIN3c1015Float8_e4m3fnuzEdLi2ELi1ELi1EEEJNS0_4CopyIS7_dEEEEEvT_T0_DpT1_ --------------------------
	.section	.text._ZN2at6native55_GLOBAL__N__de093ff9_22_ForeachBinaryOpList_cu_a911ec4325multi_tensor_apply_kernelINS1_18TensorListMetadataILi2EEENS1_11CopyFunctorIN3c1015Float8_e4m3fnuzEdLi2ELi1ELi1EEEJNS0_4CopyIS7_dEEEEEvT_T0_DpT1_,"ax",@progbits
	.align	128
.text._ZN2at6native55_GLOBAL__N__de093ff9_22_ForeachBinaryOpList_cu_a911ec4325multi_tensor_apply_kernelINS1_18TensorListMetadataILi2EEENS1_11CopyFunctorIN3c1015Float8_e4m3fnuzEdLi2ELi1ELi1EEEJNS0_4CopyIS7_dEEEEEvT_T0_DpT1_:
        .type           _ZN2at6native55_GLOBAL__N__de093ff9_22_ForeachBinaryOpList_cu_a911ec4325multi_tensor_apply_kernelINS1_18TensorListMetadataILi2EEENS1_11CopyFunctorIN3c1015Float8_e4m3fnuzEdLi2ELi1ELi1EEEJNS0_4CopyIS7_dEEEEEvT_T0_DpT1_,@function
        .size           _ZN2at6native55_GLOBAL__N__de093ff9_22_ForeachBinaryOpList_cu_a911ec4325multi_tensor_apply_kernelINS1_18TensorListMetadataILi2EEENS1_11CopyFunctorIN3c1015Float8_e4m3fnuzEdLi2ELi1ELi1EEEJNS0_4CopyIS7_dEEEEEvT_T0_DpT1_,(.L_x_7524 - _ZN2at6native55_GLOBAL__N__de093ff9_22_ForeachBinaryOpList_cu_a911ec4325multi_tensor_apply_kernelINS1_18TensorListMetadataILi2EEENS1_11CopyFunctorIN3c1015Float8_e4m3fnuzEdLi2ELi1ELi1EEEJNS0_4CopyIS7_dEEEEEvT_T0_DpT1_)
        .other          _ZN2at6native55_GLOBAL__N__de093ff9_22_ForeachBinaryOpList_cu_a911ec4325multi_tensor_apply_kernelINS1_18TensorListMetadataILi2EEENS1_11CopyFunctorIN3c1015Float8_e4m3fnuzEdLi2ELi1ELi1EEEJNS0_4CopyIS7_dEEEEEvT_T0_DpT1_,@"STO_CUDA_ENTRY STV_DEFAULT"
_ZN2at6native55_GLOBAL__N__de093ff9_22_ForeachBinaryOpList_cu_a911ec4325multi_tensor_apply_kernelINS1_18TensorListMetadataILi2EEENS1_11CopyFunctorIN3c1015Float8_e4m3fnuzEdLi2ELi1ELi1EEEJNS0_4CopyIS7_dEEEEEvT_T0_DpT1_:
        /* <DEDUP_REMOVED lines=56> */
.L_x_1334:
        /* <DEDUP_REMOVED lines=47> */
.L_x_1323:
[----:B------:R-:W-:-:S04]  /*0670*/  SHF.R.U32.HI R10, RZ, 0x14, R14 ;  /* 0x00000014ff0a7819 */ /* 0x000fc8000001160e */
[----:B------:R-:W-:-:S04]  /*0680*/  LOP3.LUT R11, R10, 0x1, RZ, 0xc0, !PT ;  /* 0x000000010a0b7812 */ /* 0x000fc800078ec0ff */
[----:B------:R-:W-:-:S04]  /*0690*/  IADD3 R11, PT, PT, R14, 0x487ffff, R11 ;  /* 0x0487ffff0e0b7810 */ /* 0x000fc80007ffe00b */
[----:B------:R-:W-:-:S04]  /*06a0*/  SHF.R.U32.HI R11, RZ, 0x14, R11 ;  /* 0x00000014ff0b7819 */ /* 0x000fc8000001160b */
[----:B------:R-:W-:-:S07]  /*06b0*/  LOP3.LUT R10, R11, 0xff, RZ, 0xc0, !PT ;  /* 0x000000ff0b0a7812 */ /* 0x000fce00078ec0ff */
.L_x_1324:
[----:B------:R-:W-:-:S04]  /*06c0*/  SHF.R.U32.HI R11, RZ, 0x18, R14 ;  /* 0x00000018ff0b7819 */ /* 0x000fc8000001160e */
[----:B------:R-:W-:-:S04]  /*06d0*/  LOP3.LUT R10, R10, 0x80, R11, 0xf8, !PT ;  /* 0x000000800a0a7812 */ /* 0x000fc800078ef80b */
[----:B------:R-:W-:-:S07]  /*06e0*/  PRMT R15, R10, 0x7610, R15 ;  /* 0x000076100a0f7816 */ /* 0x000fce000000000f */
.L_x_1322:
[----:B------:R-:W-:Y:S05]  /*06f0*/  BSYNC.RECONVERGENT B0 ;  /* 0x0000000000007941 */ /* 0x000fea0003800200 */
.L_x_1321:
        /* <DEDUP_REMOVED lines=19> */
.L_x_1327:
[----:B------:R-:W-:-:S04]  /*0830*/  SHF.R.U32.HI R10, RZ, 0x18, R10 ;  /* 0x00000018ff0a7819 */ /* 0x000fc8000001160a */
[----:B------:R-:W-:-:S04]  /*0840*/  LOP3.LUT R10, R11, 0x80, R10, 0xf8, !PT ;  /* 0x000000800b0a7812 */ /* 0x000fc800078ef80a */
[----:B------:R-:W-:-:S07]  /*0850*/  PRMT R22, R10, 0x7610, R22 ;  /* 0x000076100a167816 */ /* 0x000fce0000000016 */
.L_x_1326:
[----:B------:R-:W-:Y:S05]  /*0860*/  BSYNC.RECONVERGENT B0 ;  /* 0x0000000000007941 */ /* 0x000fea0003800200 */
.L_x_1325:
        /* <DEDUP_REMOVED lines=19> */
.L_x_1330:
[----:B------:R-:W-:-:S04]  /*09a0*/  SHF.R.U32.HI R10, RZ, 0x18, R10 ;  /* 0x00000018ff0a7819 */ /* 0x000fc8000001160a */
[----:B------:R-:W-:-:S04]  /*09b0*/  LOP3.LUT R10, R11, 0x80, R10, 0xf8, !PT ;  /* 0x000000800b0a7812 */ /* 0x000fc800078ef80a */
[----:B------:R-:W-:-:S07]  /*09c0*/  PRMT R24, R10, 0x7610, R24 ;  /* 0x000076100a187816 */ /* 0x000fce0000000018 */
.L_x_1329:
[----:B------:R-:W-:Y:S05]  /*09d0*/  BSYNC.RECONVERGENT B0 ;  /* 0x0000000000007941 */ /* 0x000fea0003800200 */
.L_x_1328:
        /* <DEDUP_REMOVED lines=19> */
.L_x_1333:
[----:B------:R-:W-:-:S04]  /*0b10*/  SHF.R.U32.HI R10, RZ, 0x18, R10 ;  /* 0x00000018ff0a7819 */ /* 0x000fc8000001160a */
[----:B------:R-:W-:-:S04]  /*0b20*/  LOP3.LUT R10, R11, 0x80, R10, 0xf8, !PT ;  /* 0x000000800b0a7812 */ /* 0x000fc800078ef80a */
[----:B------:R-:W-:-:S07]  /*0b30*/  PRMT R25, R10, 0x7610, R25 ;  /* 0x000076100a197816 */ /* 0x000fce0000000019 */
.L_x_1332:
[----:B------:R-:W-:Y:S05]  /*0b40*/  BSYNC.RECONVERGENT B0 ;  /* 0x0000000000007941 */ /* 0x000fea0003800200 */
.L_x_1331:
        /* <DEDUP_REMOVED lines=26> */
.L_x_1320:
        /* <DEDUP_REMOVED lines=8> */
.L_x_1348:
        /* <DEDUP_REMOVED lines=20> */
.L_x_1337:
[----:B------:R-:W-:-:S04]  /*0eb0*/  SHF.R.U32.HI R8, RZ, 0x14, R14 ;  /* 0x00000014ff087819 */ /* 0x000fc8000001160e */
[----:B------:R-:W-:-:S04]  /*0ec0*/  LOP3.LUT R9, R8, 0x1, RZ, 0xc0, !PT ;  /* 0x0000000108097812 */ /* 0x000fc800078ec0ff */
[----:B------:R-:W-:-:S04]  /*0ed0*/  IADD3 R9, PT, PT, R14, 0x487ffff, R9 ;  /* 0x0487ffff0e097810 */ /* 0x000fc80007ffe009 */
[----:B------:R-:W-:-:S04]  /*0ee0*/  SHF.R.U32.HI R9, RZ, 0x14, R9 ;  /* 0x00000014ff097819 */ /* 0x000fc80000011609 */
[----:B------:R-:W-:-:S07]  /*0ef0*/  LOP3.LUT R8, R9, 0xff, RZ, 0xc0, !PT ;  /* 0x000000ff09087812 */ /* 0x000fce00078ec0ff */
.L_x_1338:
[----:B------:R-:W-:-:S04]  /*0f00*/  SHF.R.U32.HI R9, RZ, 0x18, R14 ;  /* 0x00000018ff097819 */ /* 0x000fc8000001160e */
[----:B------:R-:W-:-:S04]  /*0f10*/  LOP3.LUT R8, R8, 0x80, R9, 0xf8, !PT ;  /* 0x0000008008087812 */ /* 0x000fc800078ef809 */
[----:B------:R-:W-:-:S07]  /*0f20*/  PRMT R12, R8, 0x7610, R12 ;  /* 0x00007610080c7816 */ /* 0x000fce000000000c */
.L_x_1336:
[----:B0-----:R-:W-:Y:S05]  /*0f30*/  BSYNC.RECONVERGENT B0 ;  /* 0x0000000000007941 */ /* 0x001fea0003800200 */
.L_x_1335:
        /* <DEDUP_REMOVED lines=20> */
.L_x_1341:
[----:B------:R-:W-:-:S04]  /*1080*/  SHF.R.U32.HI R9, RZ, 0x18, R9 ;  /* 0x00000018ff097819 */ /* 0x000fc80000011609 */
[----:B------:R-:W-:-:S07]  /*1090*/  LOP3.LUT R8, R8, 0x80, R9, 0xf8, !PT ;  /* 0x0000008008087812 */ /* 0x000fce00078ef809 */
.L_x_1340:
[----:B------:R-:W-:Y:S05]  /*10a0*/  BSYNC.RECONVERGENT B0 ;  /* 0x0000000000007941 */ /* 0x000fea0003800200 */
.L_x_1339:
        /* <DEDUP_REMOVED lines=19> */
.L_x_1344:
[----:B------:R-:W-:-:S04]  /*11e0*/  SHF.R.U32.HI R9, RZ, 0x18, R9 ;  /* 0x00000018ff097819 */ /* 0x000fc80000011609 */
[----:B------:R-:W-:-:S04]  /*11f0*/  LOP3.LUT R4, R4, 0x80, R9, 0xf8, !PT ;  /* 0x0000008004047812 */ /* 0x000fc800078ef809 */
[----:B------:R-:W-:-:S07]  /*1200*/  PRMT R10, R4, 0x7610, R10 ;  /* 0x00007610040a7816 */ /* 0x000fce000000000a */
.L_x_1343:
[----:B------:R-:W-:Y:S05]  /*1210*/  BSYNC.RECONVERGENT B0 ;  /* 0x0000000000007941 */ /* 0x000fea0003800200 */
.L_x_1342:
        /* <DEDUP_REMOVED lines=19> */
.L_x_1347:
[----:B------:R-:W-:-:S04]  /*1350*/  SHF.R.U32.HI R4, RZ, 0x18, R4 ;  /* 0x00000018ff047819 */ /* 0x000fc80000011604 */
[----:B------:R-:W-:-:S04]  /*1360*/  LOP3.LUT R3, R3, 0x80, R4, 0xf8, !PT ;  /* 0x0000008003037812 */ /* 0x000fc800078ef804 */
[----:B------:R-:W-:-:S07]  /*1370*/  PRMT R2, R3, 0x7610, R2 ;  /* 0x0000761003027816 */ /* 0x000fce0000000002 */
.L_x_1346:
[----:B------:R-:W-:Y:S05]  /*1380*/  BSYNC.RECONVERGENT B0 ;  /* 0x0000000000007941 */ /* 0x000fea0003800200 */
.L_x_1345:
        /* <DEDUP_REMOVED lines=20> */
.L_x_1349:
        /* <DEDUP_REMOVED lines=11> */
.L_x_7524:


//--------------------- .text._ZN2at6native55_GLOBAL__N__de093ff9_22_ForeachBinaryOpList_cu_a911ec4325multi_tensor_apply_kernelINS1_18TensorListMetadataILi2EEENS1_11CopyFunctorIN3c1015Float8_e4m3fnuzEiLi2ELi1ELi1EEEJNS0_4CopyIS7_iEEEEEvT_T0_DpT1_ --------------------------
	.section	.text._ZN2at6native55_GLOBAL__N__de093ff9_22_ForeachBinaryOpList_cu_a911ec4325multi_tensor_apply_kernelINS1_18TensorListMetadataILi2EEENS1_11CopyFunctorIN3c1015Float8_e4m3fnuzEiLi2ELi1ELi1EEEJNS0_4CopyIS7_iEEEEEvT_T0_DpT1_,"ax",@progbits
	.align	128
.text._ZN2at6native55_GLOBAL__N__de093ff9_22_ForeachBinaryOpList_cu_a911ec4325multi_tensor_apply_kernelINS1_18TensorListMetadataILi2EEENS1_11CopyFunctorIN3c1015Float8_e4m3fnuzEiLi2ELi1ELi1EEEJNS0_4CopyIS7_iEEEEEvT_T0_DpT1_:
        .type           _ZN2at6native55_GLOBAL__N__de093ff9_22_ForeachBinaryOpList_cu_a911ec4325multi_tensor_apply_kernelINS1_18TensorListMetadataILi2EEENS1_11CopyFunctorIN3c1015Float8_e4m3fnuzEiLi2ELi1ELi1EEEJNS0_4CopyIS7_iEEEEEvT_T0_DpT1_,@function
        .size           _ZN2at6native55_GLOBAL__N__de093ff9_22_ForeachBinaryOpList_cu_a911ec4325multi_tensor_apply_kernelINS1_18TensorListMetadataILi2EEENS1_11CopyFunctorIN3c1015Float8_e4m3fnuzEiLi2ELi1ELi1EEEJNS0_4CopyIS7_iEEEEEvT_T0_DpT1_,(.L_x_7525 - _ZN2at6native55_GLOBAL__N__de093ff9_22_ForeachBinaryOpList_cu_a911ec4325multi_tensor_apply_kernelINS1_18TensorListMetadataILi2EEENS1_11CopyFunctorIN3c1015Float8_e4m3fnuzEiLi2ELi1ELi1EEEJNS0_4CopyIS7_iEEEEEvT_T0_DpT1_)
        .other          _ZN2at6native55_GLOBAL__N__de093ff9_22_ForeachBinaryOpList_cu_a911ec4325multi_tensor_apply_kernelINS1_18TensorListMetadataILi2EEENS1_11CopyFunctorIN3c1015Float8_e4m3fnuzEiLi2ELi1ELi1EEEJNS0_4CopyIS7_iEEEEEvT_T0_DpT1_,@"STO_CUDA_ENTRY STV_DEFAULT"
_ZN2at6native55_GLOBAL__N__de093ff9_22_ForeachBinaryOpList_cu_a911ec4325multi_tensor_apply_kernelINS1_18TensorListMetadataILi2EEENS1_11CopyFunctorIN3c1015Float8_e4m3fnuzEiLi2ELi1ELi1EEEJNS0_4CopyIS7_iEEEEEvT_T0_DpT1_:
        /* <DEDUP_REMOVED lines=55> */
.L_x_1364:
        /* <DEDUP_REMOVED lines=49> */
.L_x_1353:
[----:B------:R-:W-:-:S04]  /*0680*/  SHF.R.U32.HI R2, RZ, 0x14, R17 ;  /* 0x00000014ff027819 */ /* 0x000fc80000011611 */
[----:B------:R-:W-:-:S04]  /*0690*/  LOP3.LUT R2, R2, 0x1, RZ, 0xc0, !PT ;  /* 0x0000000102027812 */ /* 0x000fc800078ec0ff */
[----:B------:R-:W-:-:S04]  /*06a0*/  IADD3 R2, PT, PT, R17, 0x487ffff, R2 ;  /* 0x0487ffff11027810 */ /* 0x000fc80007ffe002 */
[----:B------:R-:W-:-:S04]  /*06b0*/  SHF.R.U32.HI R2, RZ, 0x14, R2 ;  /* 0x00000014ff027819 */ /* 0x000fc80000011602 */
[----:B------:R-:W-:-:S07]  /*06c0*/  LOP3.LUT R2, R2, 0xff, RZ, 0xc0, !PT ;  /* 0x000000ff02027812 */ /* 0x000fce00078ec0ff */
.L_x_1354:
[----:B------:R-:W-:-:S04]  /*06d0*/  SHF.R.U32.HI R3, RZ, 0x18, R17 ;  /* 0x00000018ff037819 */ /* 0x000fc80000011611 */
[----:B------:R-:W-:-:S04]  /*06e0*/  LOP3.LUT R2, R2, 0x80, R3, 0xf8, !PT ;  /* 0x0000008002027812 */ /* 0x000fc800078ef803 */
[----:B------:R-:W-:-:S07]  /*06f0*/  PRMT R7, R2, 0x7610, R7 ;  /* 0x0000761002077816 */ /* 0x000fce0000000007 */
.L_x_1352:
[----:B------:R-:W-:Y:S05]  /*0700*/  BSYNC.RECONVERGENT B0 ;  /* 0x0000000000007941 */ /* 0x000fea0003800200 */
.L_x_1351:
        /* <DEDUP_REMOVED lines=17> */
.L_x_1357:
[----:B------:R-:W-:-:S04]  /*0820*/  SHF.R.U32.HI R3, RZ, 0x18, R3 ;  /* 0x00000018ff037819 */ /* 0x000fc80000011603 */
[----:B------:R-:W-:-:S04]  /*0830*/  LOP3.LUT R2, R2, 0x80, R3, 0xf8, !PT ;  /* 0x0000008002027812 */ /* 0x000fc800078ef803 */
[----:B------:R-:W-:-:S07]  /*0840*/  PRMT R17, R2, 0x7610, R17 ;  /* 0x0000761002117816 */ /* 0x000fce0000000011 */
.L_x_1356:
[----:B------:R-:W-:Y:S05]  /*0850*/  BSYNC.RECONVERGENT B0 ;  /* 0x0000000000007941 */ /* 0x000fea0003800200 */
.L_x_1355:
        /* <DEDUP_REMOVED lines=17> */
.L_x_1360:
[----:B------:R-:W-:-:S04]  /*0970*/  SHF.R.U32.HI R3, RZ, 0x18, R3 ;  /* 0x00000018ff037819 */ /* 0x000fc80000011603 */
[----:B------:R-:W-:-:S04]  /*0980*/  LOP3.LUT R2, R2, 0x80, R3, 0xf8, !PT ;  /* 0x0000008002027812 */ /* 0x000fc800078ef803 */
[----:B------:R-:W-:-:S07]  /*0990*/  PRMT R18, R2, 0x7610, R18 ;  /* 0x0000761002127816 */ /* 0x000fce0000000012 */
.L_x_1359:
[----:B------:R-:W-:Y:S05]  /*09a0*/  BSYNC.RECONVERGENT B0 ;  /* 0x0000000000007941 */ /* 0x000fea0003800200 */
.L_x_1358:
        /* <DEDUP_REMOVED lines=17> */
.L_x_1363:
[----:B------:R-:W-:-:S04]  /*0ac0*/  SHF.R.U32.HI R3, RZ, 0x18, R3 ;  /* 0x00000018ff037819 */ /* 0x000fc80000011603 */
[----:B------:R-:W-:-:S04]  /*0ad0*/  LOP3.LUT R2, R2, 0x80, R3, 0xf8, !PT ;  /* 0x0000008002027812 */ /* 0x000fc800078ef803 */
[----:B------:R-:W-:-:S07]  /*0ae0*/  PRMT R21, R2, 0x7610, R21 ;  /* 0x0000761002157816 */ /* 0x000fce0000000015 */
.L_x_1362:
[----:B------:R-:W-:Y:S05]  /*0af0*/  BSYNC.RECONVERGENT B0 ;  /* 0x0000000000007941 */ /* 0x000fea0003800200 */
.L_x_1361:
        /* <DEDUP_REMOVED lines=26> */
.L_x_1350:
        /* <DEDUP_REMOVED lines=8> */
.L_x_1378:
        /* <DEDUP_REMOVED lines=16> */
.L_x_1367:
[----:B------:R-:W-:-:S04]  /*0e20*/  SHF.R.U32.HI R2, RZ, 0x14, R9 ;  /* 0x00000014ff027819 */ /* 0x000fc80000011609 */
[----:B------:R-:W-:-:S04]  /*0e30*/  LOP3.LUT R2, R2, 0x1, RZ, 0xc0, !PT ;  /* 0x0000000102027812 */ /* 0x000fc800078ec0ff */
[----:B------:R-:W-:-:S04]  /*0e40*/  IADD3 R2, PT, PT, R9, 0x487ffff, R2 ;  /* 0x0487ffff09027810 */ /* 0x000fc80007ffe002 */
[----:B------:R-:W-:-:S04]  /*0e50*/  SHF.R.U32.HI R2, RZ, 0x14, R2 ;  /* 0x00000014ff027819 */ /* 0x000fc80000011602 */
[----:B------:R-:W-:-:S07]  /*0e60*/  LOP3.LUT R4, R2, 0xff, RZ, 0xc0, !PT ;  /* 0x000000ff02047812 */ /* 0x000fce00078ec0ff */
.L_x_1368:
[----:B------:R-:W-:-:S04]  /*0e70*/  SHF.R.U32.HI R9, RZ, 0x18, R9 ;  /* 0x00000018ff097819 */ /* 0x000fc80000011609 */
[----:B------:R-:W-:-:S04]  /*0e80*/  LOP3.LUT R4, R4, 0x80, R9, 0xf8, !PT ;  /* 0x0000008004047812 */ /* 0x000fc800078ef809 */
[----:B------:R-:W-:-:S07]  /*0e90*/  PRMT R2, R4, 0x7610, R2 ;  /* 0x0000761004027816 */ /* 0x000fce0000000002 */
.L_x_1366:
[----:B0-----:R-:W-:Y:S05]  /*0ea0*/  BSYNC.RECONVERGENT B0 ;  /* 0x0000000000007941 */ /* 0x001fea0003800200 */
.L_x_1365:
        /* <DEDUP_REMOVED lines=18> */
.L_x_1371:
[----:B------:R-:W-:-:S04]  /*0fd0*/  SHF.R.U32.HI R5, RZ, 0x18, R9 ;  /* 0x00000018ff057819 */ /* 0x000fc80000011609 */
[----:B------:R-:W-:-:S07]  /*0fe0*/  LOP3.LUT R4, R4, 0x80, R5, 0xf8, !PT ;  /* 0x0000008004047812 */ /* 0x000fce00078ef805 */
.L_x_1370:
[----:B------:R-:W-:Y:S05]  /*0ff0*/  BSYNC.RECONVERGENT B0 ;  /* 0x0000000000007941 */ /* 0x000fea0003800200 */
.L_x_1369:
        /* <DEDUP_REMOVED lines=18> */
.L_x_1374:
[----:B------:R-:W-:-:S04]  /*1120*/  SHF.R.U32.HI R6, RZ, 0x18, R8 ;  /* 0x00000018ff067819 */ /* 0x000fc80000011608 */
[----:B------:R-:W-:-:S07]  /*1130*/  LOP3.LUT R5, R5, 0x80, R6, 0xf8, !PT ;  /* 0x0000008005057812 */ /* 0x000fce00078ef806 */
.L_x_1373:
[----:B------:R-:W-:Y:S05]  /*1140*/  BSYNC.RECONVERGENT B0 ;  /* 0x0000000000007941 */ /* 0x000fea0003800200 */
.L_x_1372:
        /* <DEDUP_REMOVED lines=18> */
.L_x_1377:
[----:B------:R-:W-:-:S04]  /*1270*/  SHF.R.U32.HI R7, RZ, 0x18, R9 ;  /* 0x00000018ff077819 */ /* 0x000fc80000011609 */
[----:B------:R-:W-:-:S07]  /*1280*/  LOP3.LUT R6, R6, 0x80, R7, 0xf8, !PT ;  /* 0x0000008006067812 */ /* 0x000fce00078ef807 */
.L_x_1376:
[----:B------:R-:W-:Y:S05]  /*1290*/  BSYNC.RECONVERGENT B0 ;  /* 0x0000000000007941 */ /* 0x000fea0003800200 */
.L_x_1375:
        /* <DEDUP_REMOVED lines=20> */
.L_x_1379:
        /* <DEDUP_REMOVED lines=10> */
.L_x_7525:


//--------------------- .text._ZN2at6native55_GLOBAL__N__de093ff9_22_ForeachBinaryOpList_cu_a911ec4325multi_tensor_apply_kernelINS1_18TensorListMetadataILi2EEENS1_11CopyFunctorIN3c1015Float8_e4m3fnuzEsLi2ELi1ELi1EEEJNS0_4CopyIS7_sEEEEEvT_T0_DpT1_ --------------------------
	.section	.text._ZN2at6native55_GLOBAL__N__de093ff9_22_ForeachBinaryOpList_cu_a911ec4325multi_tensor_apply_kernelINS1_18TensorListMetadataILi2EEENS1_11CopyFunctorIN3c1015Float8_e4m3fnuzEsLi2ELi1ELi1EEEJNS0_4CopyIS7_sEEEEEvT_T0_DpT1_,"ax",@progbits
	.align	128
.text._ZN2at6native55_GLOBAL__N__de093ff9_22_ForeachBinaryOpList_cu_a911ec4325multi_tensor_apply_kernelINS1_18TensorListMetadataILi2EEENS1_11CopyFunctorIN3c1015Float8_e4m3fnuzEsLi2ELi1ELi1EEEJNS0_4CopyIS7_sEEEEEvT_T0_DpT1_:
        .type           _ZN2at6native55_GLOBAL__N__de093ff9_22_ForeachBinaryOpList_cu_a911ec4325multi_tensor_apply_kernelINS1_18TensorListMetadataILi2EEENS1_11CopyFunctorIN3c1015Float8_e4m3fnuzEsLi2ELi1ELi1EEEJNS0_4CopyIS7_sEEEEEvT_T0_DpT1_,@function
        .size           _ZN2at6native55_GLOBAL__N__de093ff9_22_ForeachBinaryOpList_cu_a911ec4325multi_tensor_apply_kernelINS1_18TensorListMetadataILi2EEENS1_11CopyFunctorIN3c1015Float8_e4m3fnuzEsLi2ELi1ELi1EEEJNS0_4CopyIS7_sEEEEEvT_T0_DpT1_,(.L_x_7526 - _ZN2at6native55_GLOBAL__N__de093ff9_22_ForeachBinaryOpList_cu_a911ec4325multi_tensor_apply_kernelINS1_18TensorListMetadataILi2EEENS1_11CopyFunctorIN3c1015Float8_e4m3fnuzEsLi2ELi1ELi1EEEJNS0_4CopyIS7_sEEEEEvT_T0_DpT1_)
        .other          _ZN2at6native55_GLOBAL__N__de093ff9_22_ForeachBinaryOpList_cu_a911ec4325multi_tensor_apply_kernelINS1_18TensorListMetadataILi2EEENS1_11CopyFunctorIN3c1015Float8_e4m3fnuzEsLi2ELi1ELi1EEEJNS0_4CopyIS7_sEEEEEvT_T0_DpT1_,@"STO_CUDA_ENTRY STV_DEFAULT"
_ZN2at6native55_GLOBAL__N__de093ff9_22_ForeachBinaryOpList_cu_a911ec4325multi_tensor_apply_kernelINS1_18TensorListMetadataILi2EEENS1_11CopyFunctorIN3c1015Float8_e4m3fnuzEsLi2ELi1ELi1EEEJNS0_4CopyIS7_sEEEEEvT_T0_DpT1_:
        /* <DEDUP_REMOVED lines=57> */
.L_x_1394:
        /* <DEDUP_REMOVED lines=48> */
.L_x_1383:
[----:B------:R-:W-:-:S04]  /*0690*/  SHF.R.U32.HI R2, RZ, 0x14, R9 ;  /* 0x00000014ff027819 */ /* 0x000fc80000011609 */
[----:B------:R-:W-:-:S04]  /*06a0*/  LOP3.LUT R2, R2, 0x1, RZ, 0xc0, !PT ;  /* 0x0000000102027812 */ /* 0x000fc800078ec0ff */
[----:B------:R-:W-:-:S04]  /*06b0*/  IADD3 R2, PT, PT, R9, 0x487ffff, R2 ;  /* 0x0487ffff09027810 */ /* 0x000fc80007ffe002 */
[----:B------:R-:W-:-:S04]  /*06c0*/  SHF.R.U32.HI R2, RZ, 0x14, R2 ;  /* 0x00000014ff027819 */ /* 0x000fc80000011602 */
[----:B------:R-:W-:-:S07]  /*06d0*/  LOP3.LUT R2, R2, 0xff, RZ, 0xc0, !PT ;  /* 0x000000ff02027812 */ /* 0x000fce00078ec0ff */
.L_x_1384:
[----:B------:R-:W-:-:S04]  /*06e0*/  SHF.R.U32.HI R3, RZ, 0x18, R9 ;  /* 0x00000018ff037819 */ /* 0x000fc80000011609 */
[----:B------:R-:W-:-:S04]  /*06f0*/  LOP3.LUT R2, R2, 0x80, R3, 0xf8, !PT ;  /* 0x0000008002027812 */ /* 0x000fc800078ef803 */
[----:B------:R-:W-:-:S07]  /*0700*/  PRMT R19, R2, 0x7610, R19 ;  /* 0x0000761002137816 */ /* 0x000fce0000000013 */
.L_x_1382:
[----:B------:R-:W-:Y:S05]  /*0710*/  BSYNC.RECONVERGENT B0 ;  /* 0x0000000000007941 */ /* 0x000fea0003800200 */
.L_x_1381:
        /* <DEDUP_REMOVED lines=17> */
.L_x_1387:
[----:B------:R-:W-:-:S04]  /*0830*/  SHF.R.U32.HI R3, RZ, 0x18, R3 ;  /* 0x00000018ff037819 */ /* 0x000fc80000011603 */
[----:B------:R-:W-:-:S04]  /*0840*/  LOP3.LUT R2, R2, 0x80, R3, 0xf8, !PT ;  /* 0x0000008002027812 */ /* 0x000fc800078ef803 */
[----:B------:R-:W-:-:S07]  /*0850*/  PRMT R20, R2, 0x7610, R20 ;  /* 0x0000761002147816 */ /* 0x000fce0000000014 */
.L_x_1386:
[----:B------:R-:W-:Y:S05]  /*0860*/  BSYNC.RECONVERGENT B0 ;  /* 0x0000000000007941 */ /* 0x000fea0003800200 */
.L_x_1385:
        /* <DEDUP_REMOVED lines=17> */
.L_x_1390:
[----:B------:R-:W-:-:S04]  /*0980*/  SHF.R.U32.HI R3, RZ, 0x18, R3 ;  /* 0x00000018ff037819 */ /* 0x000fc80000011603 */
[----:B------:R-:W-:-:S04]  /*0990*/  LOP3.LUT R2, R2, 0x80, R3, 0xf8, !PT ;  /* 0x0000008002027812 */ /* 0x000fc800078ef803 */
[----:B------:R-:W-:-:S07]  /*09a0*/  PRMT R21, R2, 0x7610, R21 ;  /* 0x0000761002157816 */ /* 0x000fce0000000015 */
.L_x_1389:
[----:B------:R-:W-:Y:S05]  /*09b0*/  BSYNC.RECONVERGENT B0 ;  /* 0x0000000000007941 */ /* 0x000fea0003800200 */
.L_x_1388:
        /* <DEDUP_REMOVED lines=17> */
.L_x_1393:
[----:B------:R-:W-:-:S04]  /*0ad0*/  SHF.R.U32.HI R3, RZ, 0x18, R3 ;  /* 0x00000018ff037819 */ /* 0x000fc80000011603 */
[----:B------:R-:W-:-:S04]  /*0ae0*/  LOP3.LUT R2, R2, 0x80, R3, 0xf8, !PT ;  /* 0x0000008002027812 */ /* 0x000fc800078ef803 */
[----:B------:R-:W-:-:S07]  /*0af0*/  PRMT R22, R2, 0x7610, R22 ;  /* 0x0000761002167816 */ /* 0x000fce0000000016 */
.L_x_1392:
[----:B------:R-:W-:Y:S05]  /*0b00*/  BSYNC.RECONVERGENT B0 ;  /* 0x0000000000007941 */ /* 0x000fea0003800200 */
.L_x_1391:
        /* <DEDUP_REMOVED lines=20> */
.L_x_1380:
        /* <DEDUP_REMOVED lines=8> */
.L_x_1408:
        /* <DEDUP_REMOVED lines=16> */
.L_x_1397:
[----:B------:R-:W-:-:S04]  /*0dd0*/  SHF.R.U32.HI R4, RZ, 0x14, R7 ;  /* 0x00000014ff047819 */ /* 0x000fc80000011607 */
[----:B------:R-:W-:-:S04]  /*0de0*/  LOP3.LUT R4, R4, 0x1, RZ, 0xc0, !PT ;  /* 0x0000000104047812 */ /* 0x000fc800078ec0ff */
[----:B------:R-:W-:-:S04]  /*0df0*/  IADD3 R4, PT, PT, R7, 0x487ffff, R4 ;  /* 0x0487ffff07047810 */ /* 0x000fc80007ffe004 */
[----:B------:R-:W-:-:S04]  /*0e00*/  SHF.R.U32.HI R4, RZ, 0x14, R4 ;  /* 0x00000014ff047819 */ /* 0x000fc80000011604 */
[----:B------:R-:W-:-:S07]  /*0e10*/  LOP3.LUT R6, R4, 0xff, RZ, 0xc0, !PT ;  /* 0x000000ff04067812 */ /* 0x000fce00078ec0ff */
.L_x_1398:
[----:B------:R-:W-:-:S04]  /*0e20*/  SHF.R.U32.HI R7, RZ, 0x18, R7 ;  /* 0x00000018ff077819 */ /* 0x000fc80000011607 */
[----:B------:R-:W-:-:S04]  /*0e30*/  LOP3.LUT R6, R6, 0x80, R7, 0xf8, !PT ;  /* 0x0000008006067812 */ /* 0x000fc800078ef807 */
[----:B------:R-:W-:-:S07]  /*0e40*/  PRMT R4, R6, 0x7610, R4 ;  /* 0x0000761006047816 */ /* 0x000fce0000000004 */
.L_x_1396:
[----:B0-----:R-:W-:Y:S05]  /*0e50*/  BSYNC.RECONVERGENT B0 ;  /* 0x0000000000007941 */ /* 0x001fea0003800200 */
.L_x_1395:
        /* <DEDUP_REMOVED lines=17> */
.L_x_1401:
[----:B------:R-:W-:-:S04]  /*0f70*/  SHF.R.U32.HI R7, RZ, 0x18, R7 ;  /* 0x00000018ff077819 */ /* 0x000fc80000011607 */
[----:B------:R-:W-:-:S04]  /*0f80*/  LOP3.LUT R2, R2, 0x80, R7, 0xf8, !PT ;  /* 0x0000008002027812 */ /* 0x000fc800078ef807 */
[----:B------:R-:W-:-:S07]  /*0f90*/  PRMT R6, R2, 0x7610, R6 ;  /* 0x0000761002067816 */ /* 0x000fce0000000006 */
.L_x_1400:
[----:B------:R-:W-:Y:S05]  /*0fa0*/  BSYNC.RECONVERGENT B0 ;  /* 0x0000000000007941 */ /* 0x000fea0003800200 */
.L_x_1399:
        /* <DEDUP_REMOVED lines=18> */
.L_x_1404:
[----:B------:R-:W-:-:S04]  /*10d0*/  SHF.R.U32.HI R7, RZ, 0x18, R9 ;  /* 0x00000018ff077819 */ /* 0x000fc80000011609 */
[----:B------:R-:W-:-:S07]  /*10e0*/  LOP3.LUT R2, R2, 0x80, R7, 0xf8, !PT ;  /* 0x0000008002027812 */ /* 0x000fce00078ef807 */
.L_x_1403:
[----:B------:R-:W-:Y:S05]  /*10f0*/  BSYNC.RECONVERGENT B0 ;  /* 0x0000000000007941 */ /* 0x000fea0003800200 */
.L_x_1402:
        /* <DEDUP_REMOVED lines=17> */
.L_x_1407:
[----:B------:R-:W-:-:S04]  /*1210*/  SHF.R.U32.HI R8, RZ, 0x18, R8 ;  /* 0x00000018ff087819 */ /* 0x000fc80000011608 */
[----:B------:R-:W-:-:S04]  /*1220*/  LOP3.LUT R3, R3, 0x80, R8, 0xf8, !PT ;  /* 0x0000008003037812 */ /* 0x000fc800078ef808 */
[----:B------:R-:W-:-:S07]  /*1230*/  PRMT R7, R3, 0x7610, R7 ;  /* 0x0000761003077816 */ /* 0x000fce0000000007 */
.L_x_1406:
[----:B------:R-:W-:Y:S05]  /*1240*/  BSYNC.RECONVERGENT B0 ;  /* 0x0000000000007941 */ /* 0x000fea0003800200 */
.L_x_1405:
        /* <DEDUP_REMOVED lines=20> */
.L_x_1409:
        /* <DEDUP_REMOVED lines=15> */
.L_x_7526:


//--------------------- .text._ZN2at6native55_GLOBAL__N__de093ff9_22_ForeachBinaryOpList_cu_a911ec4325multi_tensor_apply_kernelINS1_18TensorListMetadataILi2EEENS1_11CopyFunctorIN3c1015Float8_e4m3fnuzElLi2ELi1ELi1EEEJNS0_4CopyIS7_lEEEEEvT_T0_DpT1_ --------------------------
	.section	.text._ZN2at6native55_GLOBAL__N__de093ff9_22_ForeachBinaryOpList_cu_a911ec4325multi_tensor_apply_kernelINS1_18TensorListMetadataILi2EEENS1_11CopyFunctorIN3c1015Float8_e4m3fnuzElLi2ELi1ELi1EEEJNS0_4CopyIS7_lEEEEEvT_T0_DpT1_,"ax",@progbits
	.align	128
.text._ZN2at6native55_GLOBAL__N__de093ff9_22_ForeachBinaryOpList_cu_a911ec4325multi_tensor_apply_kernelINS1_18TensorListMetadataILi2EEENS1_11CopyFunctorIN3c1015Float8_e4m3fnuzElLi2ELi1ELi1EEEJNS0_4CopyIS7_lEEEEEvT_T0_DpT1_:
        .type           _ZN2at6native55_GLOBAL__N__de093ff9_22_ForeachBinaryOpList_cu_a911ec4325multi_tensor_apply_kernelINS1_18TensorListMetadataILi2EEENS1_11CopyFunctorIN3c1015Float8_e4m3fnuzElLi2ELi1ELi1EEEJNS0_4CopyIS7_lEEEEEvT_T0_DpT1_,@function
        .size           _ZN2at6native55_GLOBAL__N__de093ff9_22_ForeachBinaryOpList_cu_a911ec4325multi_tensor_apply_kernelINS1_18TensorListMetadataILi2EEENS1_11CopyFunctorIN3c1015Float8_e4m3fnuzElLi2ELi1ELi1EEEJNS0_4CopyIS7_lEEEEEvT_T0_DpT1_,(.L_x_7527 - _ZN2at6native55_GLOBAL__N__de093ff9_22_ForeachBinaryOpList_cu_a911ec4325multi_tensor_apply_kernelINS1_18TensorListMetadataILi2EEENS1_11CopyFunctorIN3c1015Float8_e4m3fnuzElLi2ELi1ELi1EEEJNS0_4CopyIS7_lEEEEEvT_T0_DpT1_)
        .other          _ZN2at6native55_GLOBAL__N__de093ff9_22_ForeachBinaryOpList_cu_a911ec4325multi_tensor_apply_kernelINS1_18TensorListMetadataILi2EEENS1_11CopyFunctorIN3c1015Float8_e4m3fnuzElLi2ELi1ELi1EEEJNS0_4CopyIS7_lEEEEEvT_T0_DpT1_,@"STO_CUDA_ENTRY STV_DEFAULT"
_ZN2at6native55_GLOBAL__N__de093ff9_22_ForeachBinaryOpList_cu_a911ec4325multi_tensor_apply_kernelINS1_18TensorListMetadataILi2EEENS1_11CopyFunctorIN3c1015Float8_e4m3fnuzElLi2ELi1ELi1EEEJNS0_4CopyIS7_lEEEEEvT_T0_DpT1_:
        /* <DEDUP_REMOVED lines=56> */
.L_x_1424:
        /* <DEDUP_REMOVED lines=49> */
.L_x_1413:
[----:B------:R-:W-:-:S04]  /*0690*/  SHF.R.U32.HI R10, RZ, 0x14, R17 ;  /* 0x00000014ff0a7819 */ /* 0x000fc80000011611 */
[----:B------:R-:W-:-:S04]  /*06a0*/  LOP3.LUT R10, R10, 0x1, RZ, 0xc0, !PT ;  /* 0x000000010a0a7812 */ /* 0x000fc800078ec0ff */
[----:B------:R-:W-:-:S04]  /*06b0*/  IADD3 R10, PT, PT, R17, 0x487ffff, R10 ;  /* 0x0487ffff110a7810 */ /* 0x000fc80007ffe00a */
[----:B------:R-:W-:-:S04]  /*06c0*/  SHF.R.U32.HI R10, RZ, 0x14, R10 ;  /* 0x00000014ff0a7819 */ /* 0x000fc8000001160a */
[----:B------:R-:W-:-:S07]  /*06d0*/  LOP3.LUT R10, R10, 0xff, RZ, 0xc0, !PT ;  /* 0x000000ff0a0a7812 */ /* 0x000fce00078ec0ff */
.L_x_1414:
[----:B------:R-:W-:-:S04]  /*06e0*/  SHF.R.U32.HI R11, RZ, 0x18, R17 ;  /* 0x00000018ff0b7819 */ /* 0x000fc80000011611 */
[----:B------:R-:W-:-:S04]  /*06f0*/  LOP3.LUT R10, R10, 0x80, R11, 0xf8, !PT ;  /* 0x000000800a0a7812 */ /* 0x000fc800078ef80b */
[----:B------:R-:W-:-:S07]  /*0700*/  PRMT R15, R10, 0x7610, R15 ;  /* 0x000076100a0f7816 */ /* 0x000fce000000000f */
.L_x_1412:
[----:B------:R-:W-:Y:S05]  /*0710*/  BSYNC.RECONVERGENT B0 ;  /* 0x0000000000007941 */ /* 0x000fea0003800200 */
.L_x_1411:
        /* <DEDUP_REMOVED lines=17> */
.L_x_1417:
[----:B------:R-:W-:-:S04]  /*0830*/  SHF.R.U32.HI R11, RZ, 0x18, R11 ;  /* 0x00000018ff0b7819 */ /* 0x000fc8000001160b */
[----:B------:R-:W-:-:S04]  /*0840*/  LOP3.LUT R10, R10, 0x80, R11, 0xf8, !PT ;  /* 0x000000800a0a7812 */ /* 0x000fc800078ef80b */
[----:B------:R-:W-:-:S07]  /*0850*/  PRMT R22, R10, 0x7610, R22 ;  /* 0x000076100a167816 */ /* 0x000fce0000000016 */
.L_x_1416:
[----:B------:R-:W-:Y:S05]  /*0860*/  BSYNC.RECONVERGENT B0 ;  /* 0x0000000000007941 */ /* 0x000fea0003800200 */
.L_x_1415:
        /* <DEDUP_REMOVED lines=17> */
.L_x_1420:
[----:B------:R-:W-:-:S04]  /*0980*/  SHF.R.U32.HI R11, RZ, 0x18, R11 ;  /* 0x00000018ff0b7819 */ /* 0x000fc8000001160b */
[----:B------:R-:W-:-:S04]  /*0990*/  LOP3.LUT R10, R10, 0x80, R11, 0xf8, !PT ;  /* 0x000000800a0a7812 */ /* 0x000fc800078ef80b */
[----:B------:R-:W-:-:S07]  /*09a0*/  PRMT R24, R10, 0x7610, R24 ;  /* 0x000076100a187816 */ /* 0x000fce0000000018 */
.L_x_1419:
[----:B------:R-:W-:Y:S05]  /*09b0*/  BSYNC.RECONVERGENT B0 ;  /* 0x0000000000007941 */ /* 0x000fea0003800200 */
.L_x_1418:
        /* <DEDUP_REMOVED lines=17> */
.L_x_1423:
[----:B------:R-:W-:-:S04]  /*0ad0*/  SHF.R.U32.HI R11, RZ, 0x18, R11 ;  /* 0x00000018ff0b7819 */ /* 0x000fc8000001160b */
[----:B------:R-:W-:-:S04]  /*0ae0*/  LOP3.LUT R10, R10, 0x80, R11, 0xf8, !PT ;  /* 0x000000800a0a7812 */ /* 0x000fc800078ef80b */
[----:B------:R-:W-:-:S07]  /*0af0*/  PRMT R25, R10, 0x7610, R25 ;  /* 0x000076100a197816 */ /* 0x000fce0000000019 */
.L_x_1422:
[----:B------:R-:W-:Y:S05]  /*0b00*/  BSYNC.RECONVERGENT B0 ;  /* 0x0000000000007941 */ /* 0x000fea0003800200 */
.L_x_1421:
        /* <DEDUP_REMOVED lines=26> */
.L_x_1410:
        /* <DEDUP_REMOVED lines=8> */
.L_x_1438:
        /* <DEDUP_REMOVED lines=16> */
.L_x_1427:
[----:B------:R-:W-:-:S04]  /*0e30*/  SHF.R.U32.HI R2, RZ, 0x14, R9 ;  /* 0x00000014ff027819 */ /* 0x000fc80000011609 */
[----:B------:R-:W-:-:S04]  /*0e40*/  LOP3.LUT R2, R2, 0x1, RZ, 0xc0, !PT ;  /* 0x0000000102027812 */ /* 0x000fc800078ec0ff */
[----:B------:R-:W-:-:S04]  /*0e50*/  IADD3 R2, PT, PT, R9, 0x487ffff, R2 ;  /* 0x0487ffff09027810 */ /* 0x000fc80007ffe002 */
[----:B------:R-:W-:-:S04]  /*0e60*/  SHF.R.U32.HI R2, RZ, 0x14, R2 ;  /* 0x00000014ff027819 */ /* 0x000fc80000011602 */
[----:B------:R-:W-:-:S07]  /*0e70*/  LOP3.LUT R8, R2, 0xff, RZ, 0xc0, !PT ;  /* 0x000000ff02087812 */ /* 0x000fce00078ec0ff */
.L_x_1428:
[----:B------:R-:W-:-:S04]  /*0e80*/  SHF.R.U32.HI R9, RZ, 0x18, R9 ;  /* 0x00000018ff097819 */ /* 0x000fc80000011609 */
[----:B------:R-:W-:-:S04]  /*0e90*/  LOP3.LUT R8, R8, 0x80, R9, 0xf8, !PT ;  /* 0x0000008008087812 */ /* 0x000fc800078ef809 */
[----:B------:R-:W-:-:S07]  /*0ea0*/  PRMT R2, R8, 0x7610, R2 ;  /* 0x0000761008027816 */ /* 0x000fce0000000002 */
.L_x_1426:
[----:B0-----:R-:W-:Y:S05]  /*0eb0*/  BSYNC.RECONVERGENT B0 ;  /* 0x0000000000007941 */ /* 0x001fea0003800200 */
.L_x_1425:
        /* <DEDUP_REMOVED lines=18> */
.L_x_1431:
[----:B------:R-:W-:-:S04]  /*0fe0*/  SHF.R.U32.HI R9, RZ, 0x18, R11 ;  /* 0x00000018ff097819 */ /* 0x000fc8000001160b */
[----:B------:R-:W-:-:S07]  /*0ff0*/  LOP3.LUT R8, R8, 0x80, R9, 0xf8, !PT ;  /* 0x0000008008087812 */ /* 0x000fce00078ef809 */
.L_x_1430:
[----:B------:R-:W-:Y:S05]  /*1000*/  BSYNC.RECONVERGENT B0 ;  /* 0x0000000000007941 */ /* 0x000fea0003800200 */
.L_x_1429:
        /* <DEDUP_REMOVED lines=17> */
.L_x_1434:
[----:B------:R-:W-:-:S04]  /*1120*/  SHF.R.U32.HI R5, RZ, 0x18, R5 ;  /* 0x00000018ff057819 */ /* 0x000fc80000011605 */
[----:B------:R-:W-:-:S04]  /*1130*/  LOP3.LUT R4, R4, 0x80, R5, 0xf8, !PT ;  /* 0x0000008004047812 */ /* 0x000fc800078ef805 */
[----:B------:R-:W-:-:S07]  /*1140*/  PRMT R9, R4, 0x7610, R9 ;  /* 0x0000761004097816 */ /* 0x000fce0000000009 */
.L_x_1433:
[----:B------:R-:W-:Y:S05]  /*1150*/  BSYNC.RECONVERGENT B0 ;  /* 0x0000000000007941 */ /* 0x000fea0003800200 */
.L_x_1432:
        /* <DEDUP_REMOVED lines=18> */
.L_x_1437:
[----:B------:R-:W-:-:S04]  /*1280*/  SHF.R.U32.HI R5, RZ, 0x18, R7 ;  /* 0x00000018ff057819 */ /* 0x000fc80000011607 */
[----:B------:R-:W-:-:S07]  /*1290*/  LOP3.LUT R4, R4, 0x80, R5, 0xf8, !PT ;  /* 0x0000008004047812 */ /* 0x000fce00078ef805 */
.L_x_1436:
[----:B------:R-:W-:Y:S05]  /*12a0*/  BSYNC.RECONVERGENT B0 ;  /* 0x0000000000007941 */ /* 0x000fea0003800200 */
.L_x_1435:
        /* <DEDUP_REMOVED lines=20> */
.L_x_1439:
        /* <DEDUP_REMOVED lines=9> */
.L_x_7527:


//--------------------- .text._ZN2at6native55_GLOBAL__N__de093ff9_22_ForeachBinaryOpList_cu_a911ec4325multi_tensor_apply_kernelINS1_18TensorListMetadataILi2EEENS1_11CopyFunctorIN3c1015Float8_e4m3fnuzEaLi2ELi1ELi1EEEJNS0_4CopyIS7_aEEEEEvT_T0_DpT1_ --------------------------
	.section	.text._ZN2at6native55_GLOBAL__N__de093ff9_22_ForeachBinaryOpList_cu_a911ec4325multi_tensor_apply_kernelINS1_18TensorListMetadataILi2EEENS1_11CopyFunctorIN3c1015Float8_e4m3fnuzEaLi2ELi1ELi1EEEJNS0_4CopyIS7_aEEEEEvT_T0_DpT1_,"ax",@progbits
	.align	128
.text._ZN2at6native55_GLOBAL__N__de093ff9_22_ForeachBinaryOpList_cu_a911ec4325multi_tensor_apply_kernelINS1_18TensorListMetadataILi2EEENS1_11CopyFunctorIN3c1015Float8_e4m3fnuzEaLi2ELi1ELi1EEEJNS0_4CopyIS7_aEEEEEvT_T0_DpT1_:
        .type           _ZN2at6native55_GLOBAL__N__de093ff9_22_ForeachBinaryOpList_cu_a911ec4325multi_tensor_apply_kernelINS1_18TensorListMetadataILi2EEENS1_11CopyFunctorIN3c1015Float8_e4m3fnuzEaLi2ELi1ELi1EEEJNS0_4CopyIS7_aEEEEEvT_T0_DpT1_,@function
        .size           _ZN2at6native55_GLOBAL__N__de093ff9_22_ForeachBinaryOpList_cu_a911ec4325multi_tensor_apply_kernelINS1_18TensorListMetadataILi2EEENS1_11CopyFunctorIN3c1015Float8_e4m3fnuzEaLi2ELi1ELi1EEEJNS0_4CopyIS7_aEEEEEvT_T0_DpT1_,(.L_x_7528 - _ZN2at6native55_GLOBAL__N__de093ff9_22_ForeachBinaryOpList_cu_a911ec4325multi_tensor_apply_kernelINS1_18TensorListMetadataILi2EEENS1_11CopyFunctorIN3c1015Float8_e4m3fnuzEaLi2ELi1ELi1EEEJNS0_4CopyIS7_aEEEEEvT_T0_DpT1_)
        .other          _ZN2at6native55_GLOBAL__N__de093ff9_22_ForeachBinaryOpList_cu_a911ec4325multi_tensor_apply_kernelINS1_18TensorListMetadataILi2EEENS1_11CopyFunctorIN3c1015Float8_e4m3fnuzEaLi2ELi1ELi1EEEJNS0_4CopyIS7_aEEEEEvT_T0_DpT1_,@"STO_CUDA_ENTRY STV_DEFAULT"
_ZN2at6native55_GLOBAL__N__de093ff9_22_ForeachBinaryOpList_cu_a911ec4325multi_tensor_apply_kernelINS1_18TensorListMetadataILi2EEENS1_11CopyFunctorIN3c1015Float8_e4m3fnuzEaLi2ELi1ELi1EEEJNS0_4CopyIS7_aEEEEEvT_T0_DpT1_:
        /* <DEDUP_REMOVED lines=49> */
.L_x_1454:
        /* <DEDUP_REMOVED lines=45> */
.L_x_1443:
[----:B------:R-:W-:-:S04]  /*05e0*/  SHF.R.U32.HI R7, RZ, 0x14, R14 ;  /* 0x00000014ff077819 */ /* 0x000fc8000001160e */
[----:B------:R-:W-:-:S04]  /*05f0*/  LOP3.LUT R7, R7, 0x1, RZ, 0xc0, !PT ;  /* 0x0000000107077812 */ /* 0x000fc800078ec0ff */
[----:B------:R-:W-:-:S04]  /*0600*/  IADD3 R7, PT, PT, R14, 0x487ffff, R7 ;  /* 0x0487ffff0e077810 */ /* 0x000fc80007ffe007 */
[----:B------:R-:W-:-:S04]  /*0610*/  SHF.R.U32.HI R7, RZ, 0x14, R7 ;  /* 0x00000014ff077819 */ /* 0x000fc80000011607 */
[----:B------:R-:W-:-:S07]  /*0620*/  LOP3.LUT R8, R7, 0xff, RZ, 0xc0, !PT ;  /* 0x000000ff07087812 */ /* 0x000fce00078ec0ff */
.L_x_1444:
[----:B------:R-:W-:-:S04]  /*0630*/  SHF.R.U32.HI R7, RZ, 0x18, R14 ;  /* 0x00000018ff077819 */ /* 0x000fc8000001160e */
[----:B------:R-:W-:-:S07]  /*0640*/  LOP3.LUT R7, R8, 0x80, R7, 0xf8, !PT ;  /* 0x0000008008077812 */ /* 0x000fce00078ef807 */
.L_x_1442:
[----:B------:R-:W-:Y:S05]  /*0650*/  BSYNC.RECONVERGENT B0 ;  /* 0x0000000000007941 */ /* 0x000fea0003800200 */
.L_x_1441:
        /* <DEDUP_REMOVED lines=18> */
.L_x_1447:
[----:B------:R-:W-:-:S04]  /*0780*/  SHF.R.U32.HI R9, RZ, 0x18, R11 ;  /* 0x00000018ff097819 */ /* 0x000fc8000001160b */
[----:B------:R-:W-:-:S07]  /*0790*/  LOP3.LUT R8, R8, 0x80, R9, 0xf8, !PT ;  /* 0x0000008008087812 */ /* 0x000fce00078ef809 */
.L_x_1446:
[----:B------:R-:W-:Y:S05]  /*07a0*/  BSYNC.RECONVERGENT B0 ;  /* 0x0000000000007941 */ /* 0x000fea0003800200 */
.L_x_1445:
        /* <DEDUP_REMOVED lines=18> */
.L_x_1450:
[----:B------:R-:W-:-:S04]  /*08d0*/  SHF.R.U32.HI R10, RZ, 0x18, R12 ;  /* 0x00000018ff0a7819 */ /* 0x000fc8000001160c */
[----:B------:R-:W-:-:S07]  /*08e0*/  LOP3.LUT R9, R9, 0x80, R10, 0xf8, !PT ;  /* 0x0000008009097812 */ /* 0x000fce00078ef80a */
.L_x_1449:
[----:B------:R-:W-:Y:S05]  /*08f0*/  BSYNC.RECONVERGENT B0 ;  /* 0x0000000000007941 */ /* 0x000fea0003800200 */
.L_x_1448:
        /* <DEDUP_REMOVED lines=17> */
.L_x_1453:
[----:B------:R-:W-:-:S04]  /*0a10*/  SHF.R.U32.HI R11, RZ, 0x18, R11 ;  /* 0x00000018ff0b7819 */ /* 0x000fc8000001160b */
[----:B------:R-:W-:-:S04]  /*0a20*/  LOP3.LUT R10, R10, 0x80, R11, 0xf8, !PT ;  /* 0x000000800a0a7812 */ /* 0x000fc800078ef80b */
[----:B------:R-:W-:-:S07]  /*0a30*/  PRMT R18, R10, 0x7610, R18 ;  /* 0x000076100a127816 */ /* 0x000fce0000000012 */
.L_x_1452:
[----:B------:R-:W-:Y:S05]  /*0a40*/  BSYNC.RECONVERGENT B0 ;  /* 0x0000000000007941 */ /* 0x000fea0003800200 */
.L_x_1451:
        /* <DEDUP_REMOVED lines=22> */
.L_x_1440:
[----:B------:R-:W0:Y:S02]  /*0bb0*/  S2R R0, SR_TID.X ;  /* 0x0000000000007919 */ /* 0x000e240000002100 */
[----:B0-----:R-:W-:-:S03]  /*0bc0*/  IMAD.WIDE.U32 R2, R0, 0x4, RZ ;  /* 0x0000000400027825 */ /* 0x001fc600078e00ff */
[----:B------:R-:W-:-:S04]  /*0bd0*/  ISETP.GE.U32.AND P0, PT, R2, UR28, PT ;  /* 0x0000001c02007c0c */ /* 0x000fc8000bf06070 */
[----:B------:R-:W-:-:S13]  /*0be0*/  ISETP.GE.AND.EX P0, PT, R3, UR15, PT, P0 ;  /* 0x0000000f03007c0c */ /* 0x000fda000bf06300 */
[----:B------:R-:W-:Y:S05]  /*0bf0*/  @P0 EXIT ;  /* 0x000000000000094d */ /* 0x000fea0003800000 */
[----:B------:R-:W-:Y:S01]  /*0c00*/  IMAD.MOV.U32 R3, RZ, RZ, RZ ;  /* 0x000000ffff037224 */ /* 0x000fe200078e00ff */
[----:B------:R-:W0:Y:S06]  /*0c10*/  LDCU UR4, c[0x0][0x360] ;  /* 0x00006c00ff0477ac */ /* 0x000e2c0008000800 */
.L_x_1468:
        /* <DEDUP_REMOVED lines=21> */
.L_x_1457:
[----:B------:R-:W-:-:S04]  /*0d70*/  SHF.R.U32.HI R5, RZ, 0x14, R12 ;  /* 0x00000014ff057819 */ /* 0x000fc8000001160c */
[----:B------:R-:W-:-:S04]  /*0d80*/  LOP3.LUT R5, R5, 0x1, RZ, 0xc0, !PT ;  /* 0x0000000105057812 */ /* 0x000fc800078ec0ff */
[----:B------:R-:W-:-:S04]  /*0d90*/  IADD3 R5, PT, PT, R12, 0x487ffff, R5 ;  /* 0x0487ffff0c057810 */ /* 0x000fc80007ffe005 */
[----:B------:R-:W-:-:S04]  /*0da0*/  SHF.R.U32.HI R5, RZ, 0x14, R5 ;  /* 0x00000014ff057819 */ /* 0x000fc80000011605 */
[----:B------:R-:W-:-:S07]  /*0db0*/  LOP3.LUT R6, R5, 0xff, RZ, 0xc0, !PT ;  /* 0x000000ff05067812 */ /* 0x000fce00078ec0ff */
.L_x_1458:
[----:B------:R-:W-:-:S04]  /*0dc0*/  SHF.R.U32.HI R5, RZ, 0x18, R12 ;  /* 0x00000018ff057819 */ /* 0x000fc8000001160c */
[----:B------:R-:W-:-:S07]  /*0dd0*/  LOP3.LUT R5, R6, 0x80, R5, 0xf8, !PT ;  /* 0x0000008006057812 */ /* 0x000fce00078ef805 */
.L_x_1456:
[----:B0-----:R-:W-:Y:S05]  /*0de0*/  BSYNC.RECONVERGENT B0 ;  /* 0x0000000000007941 */ /* 0x001fea0003800200 */
.L_x_1455:
        /* <DEDUP_REMOVED lines=18> */
.L_x_1461:
[----:B------:R-:W-:-:S04]  /*0f10*/  SHF.R.U32.HI R9, RZ, 0x18, R11 ;  /* 0x00000018ff097819 */ /* 0x000fc8000001160b */
[----:B------:R-:W-:-:S07]  /*0f20*/  LOP3.LUT R6, R6, 0x80, R9, 0xf8, !PT ;  /* 0x0000008006067812 */ /* 0x000fce00078ef809 */
.L_x_1460:
[----:B------:R-:W-:Y:S05]  /*0f30*/  BSYNC.RECONVERGENT B0 ;  /* 0x0000000000007941 */ /* 0x000fea0003800200 */
.L_x_1459:
        /* <DEDUP_REMOVED lines=17> */
.L_x_1464:
[----:B------:R-:W-:-:S04]  /*1050*/  SHF.R.U32.HI R8, RZ, 0x18, R12 ;  /* 0x00000018ff087819 */ /* 0x000fc8000001160c */
[----:B------:R-:W-:-:S07]  /*1060*/  LOP3.LUT R8, R7, 0x80, R8, 0xf8, !PT ;  /* 0x0000008007087812 */ /* 0x000fce00078ef808 */
.L_x_1463:
[----:B------:R-:W-:Y:S05]  /*1070*/  BSYNC.RECONVERGENT B0 ;  /* 0x0000000000007941 */ /* 0x000fea0003800200 */
.L_x_1462:
        /* <DEDUP_REMOVED lines=17> */
.L_x_1467:
[----:B------:R-:W-:-:S04]  /*1190*/  SHF.R.U32.HI R7, RZ, 0x18, R9 ;  /* 0x00000018ff077819 */ /* 0x000fc80000011609 */
[----:B------:R-:W-:-:S07]  /*11a0*/  LOP3.LUT R7, R4, 0x80, R7, 0xf8, !PT ;  /* 0x0000008004077812 */ /* 0x000fce00078ef807 */
.L_x_1466:
[----:B------:R-:W-:Y:S05]  /*11b0*/  BSYNC.RECONVERGENT B0 ;  /* 0x0000000000007941 */ /* 0x000fea0003800200 */
.L_x_1465:
        /* <DEDUP_REMOVED lines=20> */
.L_x_1469:
        /* <DEDUP_REMOVED lines=16> */
.L_x_7528:


//--------------------- .text._ZN2at6native55_GLOBAL__N__de093ff9_22_ForeachBinaryOpList_cu_a911ec4325multi_tensor_apply_kernelINS1_18TensorListMetadataILi2EEENS1_11CopyFunctorIN3c1015Float8_e4m3fnuzEhLi2ELi1ELi1EEEJNS0_4CopyIS7_hEEEEEvT_T0_DpT1_ --------------------------
	.section	.text._ZN2at6native55_GLOBAL__N__de093ff9_22_ForeachBinaryOpList_cu_a911ec4325multi_tensor_apply_kernelINS1_18TensorListMetadataILi2EEENS1_11CopyFunctorIN3c1015Float8_e4m3fnuzEhLi2ELi1ELi1EEEJNS0_4CopyIS7_hEEEEEvT_T0_DpT1_,"ax",@progbits
	.align	128
.text._ZN2at6native55_GLOBAL__N__de093ff9_22_ForeachBinaryOpList_cu_a911ec4325multi_tensor_apply_kernelINS1_18TensorListMetadataILi2EEENS1_11CopyFunctorIN3c1015Float8_e4m3fnuzEhLi2ELi1ELi1EEEJNS0_4CopyIS7_hEEEEEvT_T0_DpT1_:
        .type           _ZN2at6native55_GLOBAL__N__de093ff9_22_ForeachBinaryOpList_cu_a911ec4325multi_tensor_apply_kernelINS1_18TensorListMetadataILi2EEENS1_11CopyFunctorIN3c1015Float8_e4m3fnuzEhLi2ELi1ELi1EEEJNS0_4CopyIS7_hEEEEEvT_T0_DpT1_,@function
        .size           _ZN2at6native55_GLOBAL__N__de093ff9_22_ForeachBinaryOpList_cu_a911ec4325multi_tensor_apply_kernelINS1_18TensorListMetadataILi2EEENS1_11CopyFunctorIN3c1015Float8_e4m3fnuzEhLi2ELi1ELi1EEEJNS0_4CopyIS7_hEEEEEvT_T0_DpT1_,(.L_x_7529 - _ZN2at6native55_GLOBAL__N__de093ff9_22_ForeachBinaryOpList_cu_a911ec4325multi_tensor_apply_kernelINS1_18TensorListMetadataILi2EEENS1_11CopyFunctorIN3c1015Float8_e4m3fnuzEhLi2ELi1ELi1EEEJNS0_4CopyIS7_hEEEEEvT_T0_DpT1_)
        .other          _ZN2at6native55_GLOBAL__N__de093ff9_22_ForeachBinaryOpList_cu_a911ec4325multi_tensor_apply_kernelINS1_18TensorListMetadataILi2EEENS1_11CopyFunctorIN3c1015Float8_e4m3fnuzEhLi2ELi1ELi1EEEJNS0_4CopyIS7_hEEEEEvT_T0_DpT1_,@"STO_CUDA_ENTRY STV_DEFAULT"
_ZN2at6native55_GLOBAL__N__de093ff9_22_ForeachBinaryOpList_cu_a911ec4325multi_tensor_apply_kernelINS1_18TensorListMetadataILi2EEENS1_11CopyFunctorIN3c1015Float8_e4m3fnuzEhLi2ELi1ELi1EEEJNS0_4CopyIS7_hEEEEEvT_T0_DpT1_:
        /* <DEDUP_REMOVED lines=50> */
.L_x_1481:
        /* <DEDUP_REMOVED lines=44> */
.L_x_1473:
[----:B------:R-:W-:-:S04]  /*05e0*/  SHF.R.U32.HI R6, RZ, 0x14, R7 ;  /* 0x00000014ff067819 */ /* 0x000fc80000011607 */
[----:B------:R-:W-:-:S04]  /*05f0*/  LOP3.LUT R6, R6, 0x1, RZ, 0xc0, !PT ;  /* 0x0000000106067812 */ /* 0x000fc800078ec0ff */
[----:B------:R-:W-:-:S04]  /*0600*/  IADD3 R6, PT, PT, R7, 0x487ffff, R6 ;  /* 0x0487ffff07067810 */ /* 0x000fc80007ffe006 */
[----:B------:R-:W-:-:S04]  /*0610*/  SHF.R.U32.HI R6, RZ, 0x14, R6 ;  /* 0x00000014ff067819 */ /* 0x000fc80000011606 */
[----:B------:R-:W-:-:S07]  /*0620*/  LOP3.LUT R7, R6, 0xff, RZ, 0xc0, !PT ;  /* 0x000000ff06077812 */ /* 0x000fce00078ec0ff */
.L_x_1474:
[----:B------:R-:W-:-:S07]  /*0630*/  PRMT R6, R7, 0x7610, R6 ;  /* 0x0000761007067816 */ /* 0x000fce0000000006 */
.L_x_1472:
[----:B------:R-:W-:Y:S05]  /*0640*/  BSYNC.RECONVERGENT B0 ;  /* 0x0000000000007941 */ /* 0x000fea0003800200 */
.L_x_1471:
        /* <DEDUP_REMOVED lines=18> */
.L_x_1476:
[----:B------:R-:W-:Y:S05]  /*0770*/  BSYNC.RECONVERGENT B0 ;  /* 0x0000000000007941 */ /* 0x000fea0003800200 */
.L_x_1475:
        /* <DEDUP_REMOVED lines=18> */
.L_x_1478:
[----:B------:R-:W-:Y:S05]  /*08a0*/  BSYNC.RECONVERGENT B0 ;  /* 0x0000000000007941 */ /* 0x000fea0003800200 */
.L_x_1477:
        /* <DEDUP_REMOVED lines=18> */
.L_x_1480:
[----:B------:R-:W-:Y:S05]  /*09d0*/  BSYNC.RECONVERGENT B0 ;  /* 0x0000000000007941 */ /* 0x000fea0003800200 */
.L_x_1479:
        /* <DEDUP_REMOVED lines=20> */
.L_x_1470:
[----:B------:R-:W0:Y:S02]  /*0b20*/  S2R R0, SR_TID.X ;  /* 0x0000000000007919 */ /* 0x000e240000002100 */
[----:B0-----:R-:W-:-:S03]  /*0b30*/  IMAD.WIDE.U32 R2, R0, 0x4, RZ ;  /* 0x0000000400027825 */ /* 0x001fc600078e00ff */
[----:B------:R-:W-:-:S04]  /*0b40*/  ISETP.GE.U32.AND P0, PT, R2, UR29, PT ;  /* 0x0000001d02007c0c */ /* 0x000fc8000bf06070 */
[----:B------:R-:W-:-:S13]  /*0b50*/  ISETP.GE.AND.EX P0, PT, R3, UR15, PT, P0 ;  /* 0x0000000f03007c0c */ /* 0x000fda000bf06300 */
[----:B------:R-:W-:Y:S05]  /*0b60*/  @P0 EXIT ;  /* 0x000000000000094d */ /* 0x000fea0003800000 */
[----:B------:R-:W-:Y:S01]  /*0b70*/  IMAD.MOV.U32 R3, RZ, RZ, RZ ;  /* 0x000000ffff037224 */ /* 0x000fe200078e00ff */
[----:B------:R-:W0:Y:S06]  /*0b80*/  LDCU UR4, c[0x0][0x360] ;  /* 0x00006c00ff0477ac */ /* 0x000e2c0008000800 */
.L_x_1492:
        /* <DEDUP_REMOVED lines=21> */
.L_x_1484:
[----:B------:R-:W-:-:S04]  /*0ce0*/  SHF.R.U32.HI R5, RZ, 0x14, R12 ;  /* 0x00000014ff057819 */ /* 0x000fc8000001160c */
[----:B------:R-:W-:-:S04]  /*0cf0*/  LOP3.LUT R5, R5, 0x1, RZ, 0xc0, !PT ;  /* 0x0000000105057812 */ /* 0x000fc800078ec0ff */
[----:B------:R-:W-:-:S04]  /*0d00*/  IADD3 R5, PT, PT, R12, 0x487ffff, R5 ;  /* 0x0487ffff0c057810 */ /* 0x000fc80007ffe005 */
[----:B------:R-:W-:-:S04]  /*0d10*/  SHF.R.U32.HI R5, RZ, 0x14, R5 ;  /* 0x00000014ff057819 */ /* 0x000fc80000011605 */
[----:B------:R-:W-:-:S07]  /*0d20*/  LOP3.LUT R6, R5, 0xff, RZ, 0xc0, !PT ;  /* 0x000000ff05067812 */ /* 0x000fce00078ec0ff */
.L_x_1485:
[----:B------:R-:W-:-:S07]  /*0d30*/  PRMT R5, R6, 0x7610, R5 ;  /* 0x0000761006057816 */ /* 0x000fce0000000005 */
.L_x_1483:
[----:B0-----:R-:W-:Y:S05]  /*0d40*/  BSYNC.RECONVERGENT B0 ;  /* 0x0000000000007941 */ /* 0x001fea0003800200 */
.L_x_1482:
        /* <DEDUP_REMOVED lines=18> */
.L_x_1487:
[----:B------:R-:W-:Y:S05]  /*0e70*/  BSYNC.RECONVERGENT B0 ;  /* 0x0000000000007941 */ /* 0x000fea0003800200 */
.L_x_1486:
        /* <DEDUP_REMOVED lines=18> */
.L_x_1489:
[----:B------:R-:W-:Y:S05]  /*0fa0*/  BSYNC.RECONVERGENT B0 ;  /* 0x0000000000007941 */ /* 0x000fea0003800200 */
.L_x_1488:
        /* <DEDUP_REMOVED lines=18> */
.L_x_1491:
[----:B------:R-:W-:Y:S05]  /*10d0*/  BSYNC.RECONVERGENT B0 ;  /* 0x0000000000007941 */ /* 0x000fea0003800200 */
.L_x_1490:
        /* <DEDUP_REMOVED lines=20> */
.L_x_1493:
        /* <DEDUP_REMOVED lines=14> */
.L_x_7529:


//--------------------- .text._ZN2at6native55_GLOBAL__N__de093ff9_22_ForeachBinaryOpList_cu_a911ec4325multi_tensor_apply_kernelINS1_18TensorListMetadataILi2EEENS1_14UnaryOpFunctorIN3c1015Float8_e4m3fnuzELi2ELi1ELi1EEEJNS0_4CopyIS7_S7_EEEEEvT_T0_DpT1_ --------------------------
	.section	.text._ZN2at6native55_GLOBAL__N__de093ff9_22_ForeachBinaryOpList_cu_a911ec4325multi_tensor_apply_kernelINS1_18TensorListMetadataILi2EEENS1_14UnaryOpFunctorIN3c1015Float8_e4m3fnuzELi2ELi1ELi1EEEJNS0_4CopyIS7_S7_EEEEEvT_T0_DpT1_,"ax",@progbits
	.align	128
.text._ZN2at6native55_GLOBAL__N__de093ff9_22_ForeachBinaryOpList_cu_a911ec4325multi_tensor_apply_kernelINS1_18TensorListMetadataILi2EEENS1_14UnaryOpFunctorIN3c1015Float8_e4m3fnuzELi2ELi1ELi1EEEJNS0_4CopyIS7_S7_EEEEEvT_T0_DpT1_:
        .type           _ZN2at6native55_GLOBAL__N__de093ff9_22_ForeachBinaryOpList_cu_a911ec4325multi_tensor_apply_kernelINS1_18TensorListMetadataILi2EEENS1_14UnaryOpFunctorIN3c1015Float8_e4m3fnuzELi2ELi1ELi1EEEJNS0_4CopyIS7_S7_EEEEEvT_T0_DpT1_,@function
        .size           _ZN2at6native55_GLOBAL__N__de093ff9_22_ForeachBinaryOpList_cu_a911ec4325multi_tensor_apply_kernelINS1_18TensorListMetadataILi2EEENS1_14UnaryOpFunctorIN3c1015Float8_e4m3fnuzELi2ELi1ELi1EEEJNS0_4CopyIS7_S7_EEEEEvT_T0_DpT1_,(.L_x_7530 - _ZN2at6native55_GLOBAL__N__de093ff9_22_ForeachBinaryOpList_cu_a911ec4325multi_tensor_apply_kernelINS1_18TensorListMetadataILi2EEENS1_14UnaryOpFunctorIN3c1015Float8_e4m3fnuzELi2ELi1ELi1EEEJNS0_4CopyIS7_S7_EEEEEvT_T0_DpT1_)
        .other          _ZN2at6native55_GLOBAL__N__de093ff9_22_ForeachBinaryOpList_cu_a911ec4325multi_tensor_apply_kernelINS1_18TensorListMetadataILi2EEENS1_14UnaryOpFunctorIN3c1015Float8_e4m3fnuzELi2ELi1ELi1EEEJNS0_4CopyIS7_S7_EEEEEvT_T0_DpT1_,@"STO_CUDA_ENTRY STV_DEFAULT"
_ZN2at6native55_GLOBAL__N__de093ff9_22_ForeachBinaryOpList_cu_a911ec4325multi_tensor_apply_kernelINS1_18TensorListMetadataILi2EEENS1_14UnaryOpFunctorIN3c1015Float8_e4m3fnuzELi2ELi1ELi1EEEJNS0_4CopyIS7_S7_EEEEEvT_T0_DpT1_:
        /* <DEDUP_REMOVED lines=49> */
.L_x_1524:
        /* <DEDUP_REMOVED lines=56> */
.L_x_1498:
[----:B------:R-:W-:Y:S05]  /*0690*/  BSYNC.RECONVERGENT B1 ;  /* 0x0000000000017941 */ /* 0x000fea0003800200 */
.L_x_1497:
[----:B------:R-:W-:Y:S01]  /*06a0*/  IMAD.SHL.U32 R7, R14, 0x100000, RZ ;  /* 0x001000000e077824 */ /* 0x000fe200078e00ff */
[----:B------:R-:W-:-:S04]  /*06b0*/  LEA R6, R6, 0x3b800000, 0x17 ;  /* 0x3b80000006067811 */ /* 0x000fc800078eb8ff */
[----:B------:R-:W-:-:S07]  /*06c0*/  LOP3.LUT R7, R6, R7, R8, 0xfe, !PT ;  /* 0x0000000706077212 */ /* 0x000fce00078efe08 */
.L_x_1496:
[----:B------:R-:W-:Y:S05]  /*06d0*/  BSYNC.RECONVERGENT B0 ;  /* 0x0000000000007941 */ /* 0x000fea0003800200 */
.L_x_1495:
        /* <DEDUP_REMOVED lines=12> */
.L_x_1501:
[----:B------:R-:W-:-:S04]  /*07a0*/  SHF.R.U32.HI R6, RZ, 0x14, R7 ;  /* 0x00000014ff067819 */ /* 0x000fc80000011607 */
[----:B------:R-:W-:-:S04]  /*07b0*/  LOP3.LUT R6, R6, 0x1, RZ, 0xc0, !PT ;  /* 0x0000000106067812 */ /* 0x000fc800078ec0ff */
[----:B------:R-:W-:-:S04]  /*07c0*/  IADD3 R6, PT, PT, R7, 0x487ffff, R6 ;  /* 0x0487ffff07067810 */ /* 0x000fc80007ffe006 */
[----:B------:R-:W-:-:S04]  /*07d0*/  SHF.R.U32.HI R6, RZ, 0x14, R6 ;  /* 0x00000014ff067819 */ /* 0x000fc80000011606 */
[----:B------:R-:W-:-:S07]  /*07e0*/  LOP3.LUT R8, R6, 0xff, RZ, 0xc0, !PT ;  /* 0x000000ff06087812 */ /* 0x000fce00078ec0ff */
.L_x_1502:
[----:B------:R-:W-:-:S04]  /*07f0*/  SHF.R.U32.HI R7, RZ, 0x18, R7 ;  /* 0x00000018ff077819 */ /* 0x000fc80000011607 */
[----:B------:R-:W-:-:S04]  /*0800*/  LOP3.LUT R7, R8, 0x80, R7, 0xf8, !PT ;  /* 0x0000008008077812 */ /* 0x000fc800078ef807 */
[----:B------:R-:W-:-:S07]  /*0810*/  PRMT R6, R7, 0x7610, R6 ;  /* 0x0000761007067816 */ /* 0x000fce0000000006 */
.L_x_1500:
[----:B------:R-:W-:Y:S05]  /*0820*/  BSYNC.RECONVERGENT B0 ;  /* 0x0000000000007941 */ /* 0x000fea0003800200 */
.L_x_1499:
        /* <DEDUP_REMOVED lines=22> */
.L_x_1506:
[----:B------:R-:W-:Y:S05]  /*0990*/  BSYNC.RECONVERGENT B1 ;  /* 0x0000000000017941 */ /* 0x000fea0003800200 */
.L_x_1505:
[----:B------:R-:W-:Y:S01]  /*09a0*/  IMAD.SHL.U32 R5, R5, 0x100000, RZ ;  /* 0x0010000005057824 */ /* 0x000fe200078e00ff */
[----:B------:R-:W-:-:S04]  /*09b0*/  LEA R7, R7, 0x3b800000, 0x17 ;  /* 0x3b80000007077811 */ /* 0x000fc800078eb8ff */
[----:B------:R-:W-:-:S07]  /*09c0*/  LOP3.LUT R7, R7, R5, R12, 0xfe, !PT ;  /* 0x0000000507077212 */ /* 0x000fce00078efe0c */
.L_x_1504:
[----:B------:R-:W-:Y:S05]  /*09d0*/  BSYNC.RECONVERGENT B0 ;  /* 0x0000000000007941 */ /* 0x000fea0003800200 */
.L_x_1503:
        /* <DEDUP_REMOVED lines=16> */
.L_x_1509:
[----:B------:R-:W-:-:S04]  /*0ae0*/  SHF.R.U32.HI R7, RZ, 0x18, R7 ;  /* 0x00000018ff077819 */ /* 0x000fc80000011607 */
[----:B------:R-:W-:-:S04]  /*0af0*/  LOP3.LUT R7, R8, 0x80, R7, 0xf8, !PT ;  /* 0x0000008008077812 */ /* 0x000fc800078ef807 */
[----:B------:R-:W-:-:S07]  /*0b00*/  PRMT R5, R7, 0x7610, R5 ;  /* 0x0000761007057816 */ /* 0x000fce0000000005 */
.L_x_1508:
[----:B------:R-:W-:Y:S05]  /*0b10*/  BSYNC.RECONVERGENT B0 ;  /* 0x0000000000007941 */ /* 0x000fea0003800200 */
.L_x_1507:
        /* <DEDUP_REMOVED lines=22> */
.L_x_1513:
[----:B------:R-:W-:Y:S05]  /*0c80*/  BSYNC.RECONVERGENT B1 ;  /* 0x0000000000017941 */ /* 0x000fea0003800200 */
.L_x_1512:
[----:B------:R-:W-:Y:S01]  /*0c90*/  IMAD.SHL.U32 R4, R4, 0x100000, RZ ;  /* 0x0010000004047824 */ /* 0x000fe200078e00ff */
[----:B------:R-:W-:-:S04]  /*0ca0*/  LEA R7, R7, 0x3b800000, 0x17 ;  /* 0x3b80000007077811 */ /* 0x000fc800078eb8ff */
[----:B------:R-:W-:-:S07]  /*0cb0*/  LOP3.LUT R7, R7, R4, R11, 0xfe, !PT ;  /* 0x0000000407077212 */ /* 0x000fce00078efe0b */
.L_x_1511:
[----:B------:R-:W-:Y:S05]  /*0cc0*/  BSYNC.RECONVERGENT B0 ;  /* 0x0000000000007941 */ /* 0x000fea0003800200 */
.L_x_1510:
        /* <DEDUP_REMOVED lines=17> */
.L_x_1516:
[----:B------:R-:W-:-:S04]  /*0de0*/  SHF.R.U32.HI R7, RZ, 0x18, R7 ;  /* 0x00000018ff077819 */ /* 0x000fc80000011607 */
[----:B------:R-:W-:-:S07]  /*0df0*/  LOP3.LUT R4, R4, 0x80, R7, 0xf8, !PT ;  /* 0x0000008004047812 */ /* 0x000fce00078ef807 */
.L_x_1515:
[----:B------:R-:W-:Y:S05]  /*0e00*/  BSYNC.RECONVERGENT B0 ;  /* 0x0000000000007941 */ /* 0x000fea0003800200 */
.L_x_1514:
        /* <DEDUP_REMOVED lines=22> */
.L_x_1520:
[----:B------:R-:W-:Y:S05]  /*0f70*/  BSYNC.RECONVERGENT B1 ;  /* 0x0000000000017941 */ /* 0x000fea0003800200 */
.L_x_1519:
[----:B------:R-:W-:Y:S01]  /*0f80*/  IMAD.SHL.U32 R0, R0, 0x100000, RZ ;  /* 0x0010000000007824 */ /* 0x000fe200078e00ff */
[----:B------:R-:W-:-:S04]  /*0f90*/  LEA R7, R7, 0x3b800000, 0x17 ;  /* 0x3b80000007077811 */ /* 0x000fc800078eb8ff */
[----:B------:R-:W-:-:S07]  /*0fa0*/  LOP3.LUT R7, R7, R0, R11, 0xfe, !PT ;  /* 0x0000000007077212 */ /* 0x000fce00078efe0b */
.L_x_1518:
[----:B------:R-:W-:Y:S05]  /*0fb0*/  BSYNC.RECONVERGENT B0 ;  /* 0x0000000000007941 */ /* 0x000fea0003800200 */
.L_x_1517:
        /* <DEDUP_REMOVED lines=17> */
.L_x_1523:
[----:B------:R-:W-:-:S04]  /*10d0*/  SHF.R.U32.HI R7, RZ, 0x18, R7 ;  /* 0x00000018ff077819 */ /* 0x000fc80000011607 */
[----:B------:R-:W-:-:S07]  /*10e0*/  LOP3.LUT R0, R0, 0x80, R7, 0xf8, !PT ;  /* 0x0000008000007812 */ /* 0x000fce00078ef807 */
.L_x_1522:
[----:B------:R-:W-:Y:S05]  /*10f0*/  BSYNC.RECONVERGENT B0 ;  /* 0x0000000000007941 */ /* 0x000fea0003800200 */
.L_x_1521:
        /* <DEDUP_REMOVED lines=22> */
.L_x_1494:
[----:B------:R-:W0:Y:S02]  /*1260*/  S2R R3, SR_TID.X ;  /* 0x0000000000037919 */ /* 0x000e240000002100 */
[----:B0-----:R-:W-:-:S03]  /*1270*/  IMAD.WIDE.U32 R4, R3, 0x4, RZ ;  /* 0x0000000403047825 */ /* 0x001fc600078e00ff */
[----:B------:R-:W-:-:S04]  /*1280*/  ISETP.GE.U32.AND P0, PT, R4, UR27, PT ;  /* 0x0000001b04007c0c */ /* 0x000fc8000bf06070 */
[----:B------:R-:W-:-:S13]  /*1290*/  ISETP.GE.AND.EX P0, PT, R5, UR14, PT, P0 ;  /* 0x0000000e05007c0c */ /* 0x000fda000bf06300 */
[----:B------:R-:W-:Y:S05]  /*12a0*/  @P0 EXIT ;  /* 0x000000000000094d */ /* 0x000fea0003800000 */
[----:B------:R-:W-:Y:S01]  /*12b0*/  IMAD.MOV.U32 R0, RZ, RZ, RZ ;  /* 0x000000ffff007224 */ /* 0x000fe200078e00ff */
[----:B------:R-:W0:Y:S06]  /*12c0*/  LDCU UR4, c[0x0][0x360] ;  /* 0x00006c00ff0477ac */ /* 0x000e2c0008000800 */
.L_x_1554:
        /* <DEDUP_REMOVED lines=31> */
.L_x_1528:
[----:B0-----:R-:W-:Y:S05]  /*14c0*/  BSYNC.RECONVERGENT B1 ;  /* 0x0000000000017941 */ /* 0x001fea0003800200 */
.L_x_1527:
[----:B------:R-:W-:Y:S01]  /*14d0*/  IMAD.SHL.U32 R7, R7, 0x100000, RZ ;  /* 0x0010000007077824 */ /* 0x000fe200078e00ff */
[----:B------:R-:W-:-:S04]  /*14e0*/  LEA R8, R8, 0x3b800000, 0x17 ;  /* 0x3b80000008087811 */ /* 0x000fc800078eb8ff */
[----:B------:R-:W-:-:S07]  /*14f0*/  LOP3.LUT R10, R8, R7, R12, 0xfe, !PT ;  /* 0x00000007080a7212 */ /* 0x000fce00078efe0c */
.L_x_1526:
[----:B0-----:R-:W-:Y:S05]  /*1500*/  BSYNC.RECONVERGENT B0 ;  /* 0x0000000000007941 */ /* 0x001fea0003800200 */
.L_x_1525:
        /* <DEDUP_REMOVED lines=12> */
.L_x_1531:
[----:B------:R-:W-:-:S04]  /*15d0*/  SHF.R.U32.HI R7, RZ, 0x14, R10 ;  /* 0x00000014ff077819 */ /* 0x000fc8000001160a */
[----:B------:R-:W-:-:S04]  /*15e0*/  LOP3.LUT R7, R7, 0x1, RZ, 0xc0, !PT ;  /* 0x0000000107077812 */ /* 0x000fc800078ec0ff */
[----:B------:R-:W-:-:S04]  /*15f0*/  IADD3 R7, PT, PT, R10, 0x487ffff, R7 ;  /* 0x0487ffff0a077810 */ /* 0x000fc80007ffe007 */
[----:B------:R-:W-:-:S04]  /*1600*/  SHF.R.U32.HI R7, RZ, 0x14, R7 ;  /* 0x00000014ff077819 */ /* 0x000fc80000011607 */
[----:B------:R-:W-:-:S07]  /*1610*/  LOP3.LUT R8, R7, 0xff, RZ, 0xc0, !PT ;  /* 0x000000ff07087812 */ /* 0x000fce00078ec0ff */
.L_x_1532:
[----:B------:R-:W-:-:S04]  /*1620*/  SHF.R.U32.HI R7, RZ, 0x18, R10 ;  /* 0x00000018ff077819 */ /* 0x000fc8000001160a */
[----:B------:R-:W-:-:S07]  /*1630*/  LOP3.LUT R7, R8, 0x80, R7, 0xf8, !PT ;  /* 0x0000008008077812 */ /* 0x000fce00078ef807 */
.L_x_1530:
[----:B------:R-:W-:Y:S05]  /*1640*/  BSYNC.RECONVERGENT B0 ;  /* 0x0000000000007941 */ /* 0x000fea0003800200 */
.L_x_1529:
        /* <DEDUP_REMOVED lines=22> */
.L_x_1536:
[----:B------:R-:W-:Y:S05]  /*17b0*/  BSYNC.RECONVERGENT B1 ;  /* 0x0000000000017941 */ /* 0x000fea0003800200 */
.L_x_1535:
[----:B------:R-:W-:Y:S01]  /*17c0*/  IMAD.SHL.U32 R6, R6, 0x100000, RZ ;  /* 0x0010000006067824 */ /* 0x000fe200078e00ff */
[----:B------:R-:W-:-:S04]  /*17d0*/  LEA R8, R8, 0x3b800000, 0x17 ;  /* 0x3b80000008087811 */ /* 0x000fc800078eb8ff */
[----:B------:R-:W-:-:S07]  /*17e0*/  LOP3.LUT R8, R8, R6, R15, 0xfe, !PT ;  /* 0x0000000608087212 */ /* 0x000fce00078efe0f */
.L_x_1534:
[----:B------:R-:W-:Y:S05]  /*17f0*/  BSYNC.RECONVERGENT B0 ;  /* 0x0000000000007941 */ /* 0x000fea0003800200 */
.L_x_1533:
        /* <DEDUP_REMOVED lines=16> */
.L_x_1539:
[----:B------:R-:W-:-:S04]  /*1900*/  SHF.R.U32.HI R8, RZ, 0x18, R8 ;  /* 0x00000018ff087819 */ /* 0x000fc80000011608 */
[----:B------:R-:W-:-:S04]  /*1910*/  LOP3.LUT R8, R9, 0x80, R8, 0xf8, !PT ;  /* 0x0000008009087812 */ /* 0x000fc800078ef808 */
[----:B------:R-:W-:-:S07]  /*1920*/  PRMT R6, R8, 0x7610, R6 ;  /* 0x0000761008067816 */ /* 0x000fce0000000006 */
.L_x_1538:
[----:B------:R-:W-:Y:S05]  /*1930*/  BSYNC.RECONVERGENT B0 ;  /* 0x0000000000007941 */ /* 0x000fea0003800200 */
.L_x_1537:
        /* <DEDUP_REMOVED lines=22> */
.L_x_1543:
[----:B------:R-:W-:Y:S05]  /*1aa0*/  BSYNC.RECONVERGENT B1 ;  /* 0x0000000000017941 */ /* 0x000fea0003800200 */
.L_x_1542:
[----:B------:R-:W-:Y:S01]  /*1ab0*/  IMAD.SHL.U32 R4, R4, 0x100000, RZ ;  /* 0x0010000004047824 */ /* 0x000fe200078e00ff */
[----:B------:R-:W-:-:S04]  /*1ac0*/  LEA R8, R8, 0x3b800000, 0x17 ;  /* 0x3b80000008087811 */ /* 0x000fc800078eb8ff */
[----:B------:R-:W-:-:S07]  /*1ad0*/  LOP3.LUT R8, R8, R4, R15, 0xfe, !PT ;  /* 0x0000000408087212 */ /* 0x000fce00078efe0f */
.L_x_1541:
[----:B------:R-:W-:Y:S05]  /*1ae0*/  BSYNC.RECONVERGENT B0 ;  /* 0x0000000000007941 */ /* 0x000fea0003800200 */
.L_x_1540:
        /* <DEDUP_REMOVED lines=16> */
.L_x_1546:
[----:B------:R-:W-:-:S04]  /*1bf0*/  SHF.R.U32.HI R8, RZ, 0x18, R8 ;  /* 0x00000018ff087819 */ /* 0x000fc80000011608 */
[----:B------:R-:W-:-:S04]  /*1c00*/  LOP3.LUT R8, R9, 0x80, R8, 0xf8, !PT ;  /* 0x0000008009087812 */ /* 0x000fc800078ef808 */
[----:B------:R-:W-:-:S07]  /*1c10*/  PRMT R4, R8, 0x7610, R4 ;  /* 0x0000761008047816 */ /* 0x000fce0000000004 */
.L_x_1545:
[----:B------:R-:W-:Y:S05]  /*1c20*/  BSYNC.RECONVERGENT B0 ;  /* 0x0000000000007941 */ /* 0x000fea0003800200 */
.L_x_1544:
        /* <DEDUP_REMOVED lines=22> */
.L_x_1550:
[----:B------:R-:W-:Y:S05]  /*1d90*/  BSYNC.RECONVERGENT B1 ;  /* 0x0000000000017941 */ /* 0x000fea0003800200 */
.L_x_1549:
[----:B------:R-:W-:Y:S01]  /*1da0*/  IMAD.SHL.U32 R5, R5, 0x100000, RZ ;  /* 0x0010000005057824 */ /* 0x000fe200078e00ff */
[----:B------:R-:W-:-:S04]  /*1db0*/  LEA R8, R8, 0x3b800000, 0x17 ;  /* 0x3b80000008087811 */ /* 0x000fc800078eb8ff */
[----:B------:R-:W-:-:S07]  /*1dc0*/  LOP3.LUT R8, R8, R5, R12, 0xfe, !PT ;  /* 0x0000000508087212 */ /* 0x000fce00078efe0c */
.L_x_1548:
[----:B------:R-:W-:Y:S05]  /*1dd0*/  BSYNC.RECONVERGENT B0 ;  /* 0x0000000000007941 */ /* 0x000fea0003800200 */
.L_x_1547:
        /* <DEDUP_REMOVED lines=17> */
.L_x_1553:
[----:B------:R-:W-:-:S04]  /*1ef0*/  SHF.R.U32.HI R8, RZ, 0x18, R8 ;  /* 0x00000018ff087819 */ /* 0x000fc80000011608 */
[----:B------:R-:W-:-:S07]  /*1f00*/  LOP3.LUT R5, R5, 0x80, R8, 0xf8, !PT ;  /* 0x0000008005057812 */ /* 0x000fce00078ef808 */
.L_x_1552:
[----:B------:R-:W-:Y:S05]  /*1f10*/  BSYNC.RECONVERGENT B0 ;  /* 0x0000000000007941 */ /* 0x000fea0003800200 */
.L_x_1551:
        /* <DEDUP_REMOVED lines=20> */
.L_x_1555:
        /* <DEDUP_REMOVED lines=10> */
.L_x_7530:


//--------------------- .text._ZN2at6native55_GLOBAL__N__de093ff9_22_ForeachBinaryOpList_cu_a911ec4325multi_tensor_apply_kernelINS1_18TensorListMetadataILi2EEENS1_11CopyFunctorIN3c1013Float8_e4m3fnENS6_15Float8_e5m2fnuzELi2ELi1ELi1EEEJNS0_4CopyIS7_S8_EEEEEvT_T0_DpT1_ --------------------------
	.section	.text._ZN2at6native55_GLOBAL__N__de093ff9_22_ForeachBinaryOpList_cu_a911ec4325multi_tensor_apply_kernelINS1_18TensorListMetadataILi2EEENS1_11CopyFunctorIN3c1013Float8_e4m3fnENS6_15Float8_e5m2fnuzELi2ELi1ELi1EEEJNS0_4CopyIS7_S8_EEEEEvT_T0_DpT1_,"ax",@progbits
	.align	128
.text._ZN2at6native55_GLOBAL__N__de093ff9_22_ForeachBinaryOpList_cu_a911ec4325multi_tensor_apply_kernelINS1_18TensorListMetadataILi2EEENS1_11CopyFunctorIN3c1013Float8_e4m3fnENS6_15Float8_e5m2fnuzELi2ELi1ELi1EEEJNS0_4CopyIS7_S8_EEEEEvT_T0_DpT1_:
        .type           _ZN2at6native55_GLOBAL__N__de093ff9_22_ForeachBinaryOpList_cu_a911ec4325multi_tensor_apply_kernelINS1_18TensorListMetadataILi2EEENS1_11CopyFunctorIN3c1013Float8_e4m3fnENS6_15Float8_e5m2fnuzELi2ELi1ELi1EEEJNS0_4CopyIS7_S8_EEEEEvT_T0_DpT1_,@function
        .size           _ZN2at6native55_GLOBAL__N__de093ff9_22_ForeachBinaryOpList_cu_a911ec4325multi_tensor_apply_kernelINS1_18TensorListMetadataILi2EEENS1_11CopyFunctorIN3c1013Float8_e4m3fnENS6_15Float8_e5m2fnuzELi2ELi1ELi1EEEJNS0_4CopyIS7_S8_EEEEEvT_T0_DpT1_,(.L_x_7531 - _ZN2at6native55_GLOBAL__N__de093ff9_22_ForeachBinaryOpList_cu_a911ec4325multi_tensor_apply_kernelINS1_18TensorListMetadataILi2EEENS1_11CopyFunctorIN3c1013Float8_e4m3fnENS6_15Float8_e5m2fnuzELi2ELi1ELi1EEEJNS0_4CopyIS7_S8_EEEEEvT_T0_DpT1_)
        .other          _ZN2at6native55_GLOBAL__N__de093ff9_22_ForeachBinaryOpList_cu_a911ec4325multi_tensor_apply_kernelINS1_18TensorListMetadataILi2EEENS1_11CopyFunctorIN3c1013Float8_e4m3fnENS6_15Float8_e5m2fnuzELi2ELi1ELi1EEEJNS0_4CopyIS7_S8_EEEEEvT_T0_DpT1_,@"STO_CUDA_ENTRY STV_DEFAULT"
_ZN2at6native55_GLOBAL__N__de093ff9_22_ForeachBinaryOpList_cu_a911ec4325multi_tensor_apply_kernelINS1_18TensorListMetadataILi2EEENS1_11CopyFunctorIN3c1013Float8_e4m3fnENS6_15Float8_e5m2fnuzELi2ELi1ELi1EEEJNS0_4CopyIS7_S8_EEEEEvT_T0_DpT1_:
        /* <DEDUP_REMOVED lines=49> */
.L_x_1581:
        /* <DEDUP_REMOVED lines=51> */
.L_x_1560:
[----:B------:R-:W-:Y:S05]  /*0640*/  BSYNC.RECONVERGENT B1 ;  /* 0x0000000000017941 */ /* 0x000fea0003800200 */
.L_x_1559:
[----:B------:R-:W-:Y:S01]  /*0650*/  IMAD.SHL.U32 R6, R6, 0x200000, RZ ;  /* 0x0020000006067824 */ /* 0x000fe200078e00ff */
[----:B------:R-:W-:-:S04]  /*0660*/  LEA R7, R7, 0x37800000, 0x17 ;  /* 0x3780000007077811 */ /* 0x000fc800078eb8ff */
[----:B------:R-:W-:-:S07]  /*0670*/  LOP3.LUT R14, R7, R6, R11, 0xfe, !PT ;  /* 0x00000006070e7212 */ /* 0x000fce00078efe0b */
.L_x_1558:
[----:B------:R-:W-:Y:S05]  /*0680*/  BSYNC.RECONVERGENT B0 ;  /* 0x0000000000007941 */ /* 0x000fea0003800200 */
.L_x_1557:
[----:B------:R-:W-:Y:S01]  /*0690*/  LOP3.LUT R8, R14, 0x7fffffff, RZ, 0xc0, !PT ;  /* 0x7fffffff0e087812 */ /* 0x000fe200078ec0ff */
[----:B------:R-:W-:Y:S01]  /*06a0*/  BSSY.RECONVERGENT B0, `(.L_x_1561) ;  /* 0x000000c000007945 */ /* 0x000fe20003800200 */
[----:B-----5:R-:W-:Y:S01]  /*06b0*/  ISETP.NE.AND P5, PT, R3, RZ, PT ;  /* 0x000000ff0300720c */ /* 0x020fe20003fa5270 */
[----:B------:R-:W-:Y:S01]  /*06c0*/  IMAD.MOV.U32 R6, RZ, RZ, 0x7f ;  /* 0x0000007fff067424 */ /* 0x000fe200078e00ff */
[----:B------:R-:W-:Y:S02]  /*06d0*/  ISETP.GT.U32.AND P4, PT, R8, 0x43efffff, PT ;  /* 0x43efffff0800780c */ /* 0x000fe40003f84070 */
[----:B------:R-:W-:-:S11]  /*06e0*/  SHF.R.U32.HI R9, RZ, 0x18, R14 ;  /* 0x00000018ff097819 */ /* 0x000fd6000001160e */
[----:B------:R-:W-:Y:S05]  /*06f0*/  @P4 BRA `(.L_x_1562) ;  /* 0x0000000000184947 */ /* 0x000fea0003800000 */
[----:B------:R-:W-:-:S13]  /*0700*/  ISETP.GT.U32.AND P4, PT, R8, 0x3c7fffff, PT ;  /* 0x3c7fffff0800780c */ /* 0x000fda0003f84070 */
[----:B------:R-:W-:-:S04]  /*0710*/  @P4 SHF.R.U32.HI R6, RZ, 0x14, R14 ;  /* 0x00000014ff064819 */ /* 0x000fc8000001160e */
[----:B------:R-:W-:Y:S01]  /*0720*/  @P4 LOP3.LUT R7, R6, 0x1, RZ, 0xc0, !PT ;  /* 0x0000000106074812 */ /* 0x000fe200078ec0ff */
[----:B------:R-:W-:-:S03]  /*0730*/  @!P4 FADD.FTZ R6, R8, 16384 ;  /* 0x468000000806c421 */ /* 0x000fc60000010000 */
[----:B------:R-:W-:-:S04]  /*0740*/  @P4 IADD3 R7, PT, PT, R14, 0x407ffff, R7 ;  /* 0x0407ffff0e074810 */ /* 0x000fc80007ffe007 */
[----:B------:R-:W-:-:S07]  /*0750*/  @P4 SHF.R.U32.HI R6, RZ, 0x14, R7 ;  /* 0x00000014ff064819 */ /* 0x000fce0000011607 */
.L_x_1562:
[----:B------:R-:W-:Y:S05]  /*0760*/  BSYNC.RECONVERGENT B0 ;  /* 0x0000000000007941 */ /* 0x000fea0003800200 */
.L_x_1561:
        /* <DEDUP_REMOVED lines=21> */
.L_x_1566:
[----:B------:R-:W-:Y:S05]  /*08c0*/  BSYNC.RECONVERGENT B1 ;  /* 0x0000000000017941 */ /* 0x000fea0003800200 */
.L_x_1565:
[----:B------:R-:W-:Y:S01]  /*08d0*/  IMAD.SHL.U32 R7, R7, 0x200000, RZ ;  /* 0x0020000007077824 */ /* 0x000fe200078e00ff */
[----:B------:R-:W-:-:S04]  /*08e0*/  LEA R8, R8, 0x37800000, 0x17 ;  /* 0x3780000008087811 */ /* 0x000fc800078eb8ff */
[----:B------:R-:W-:-:S07]  /*08f0*/  LOP3.LUT R7, R8, R7, R12, 0xfe, !PT ;  /* 0x0000000708077212 */ /* 0x000fce00078efe0c */
.L_x_1564:
[----:B------:R-:W-:Y:S05]  /*0900*/  BSYNC.RECONVERGENT B0 ;  /* 0x0000000000007941 */ /* 0x000fea0003800200 */
.L_x_1563:
[----:B------:R-:W-:Y:S01]  /*0910*/  LOP3.LUT R10, R7, 0x7fffffff, RZ, 0xc0, !PT ;  /* 0x7fffffff070a7812 */ /* 0x000fe200078ec0ff */
[----:B------:R-:W-:Y:S01]  /*0920*/  BSSY.RECONVERGENT B0, `(.L_x_1567) ;  /* 0x000000c000007945 */ /* 0x000fe20003800200 */
[----:B------:R-:W-:Y:S01]  /*0930*/  ISETP.NE.AND P5, PT, R2, RZ, PT ;  /* 0x000000ff0200720c */ /* 0x000fe20003fa5270 */
[----:B------:R-:W-:Y:S01]  /*0940*/  IMAD.MOV.U32 R8, RZ, RZ, 0x7f ;  /* 0x0000007fff087424 */ /* 0x000fe200078e00ff */
[----:B------:R-:W-:Y:S02]  /*0950*/  ISETP.GT.U32.AND P4, PT, R10, 0x43efffff, PT ;  /* 0x43efffff0a00780c */ /* 0x000fe40003f84070 */
[----:B------:R-:W-:-:S11]  /*0960*/  SHF.R.U32.HI R9, RZ, 0x18, R7 ;  /* 0x00000018ff097819 */ /* 0x000fd60000011607 */
[----:B------:R-:W-:Y:S05]  /*0970*/  @P4 BRA `(.L_x_1568) ;  /* 0x0000000000184947 */ /* 0x000fea0003800000 */
[----:B------:R-:W-:-:S13]  /*0980*/  ISETP.GE.U32.AND P4, PT, R10, 0x3c800000, PT ;  /* 0x3c8000000a00780c */ /* 0x000fda0003f86070 */
[----:B------:R-:W-:-:S04]  /*0990*/  @P4 SHF.R.U32.HI R8, RZ, 0x14, R7 ;  /* 0x00000014ff084819 */ /* 0x000fc80000011607 */
[----:B------:R-:W-:-:S04]  /*09a0*/  @P4 LOP3.LUT R8, R8, 0x1, RZ, 0xc0, !PT ;  /* 0x0000000108084812 */ /* 0x000fc800078ec0ff */
[----:B------:R-:W-:-:S04]  /*09b0*/  @P4 IADD3 R8, PT, PT, R7, 0x407ffff, R8 ;  /* 0x0407ffff07084810 */ /* 0x000fc80007ffe008 */
[----:B------:R-:W-:Y:S01]  /*09c0*/  @P4 SHF.R.U32.HI R8, RZ, 0x14, R8 ;  /* 0x00000014ff084819 */ /* 0x000fe20000011608 */
[----:B------:R-:W-:-:S07]  /*09d0*/  @!P4 FADD.FTZ R8, R10, 16384 ;  /* 0x468000000a08c421 */ /* 0x000fce0000010000 */
.L_x_1568:
[----:B------:R-:W-:Y:S05]  /*09e0*/  BSYNC.RECONVERGENT B0 ;  /* 0x0000000000007941 */ /* 0x000fea0003800200 */
.L_x_1567:
        /* <DEDUP_REMOVED lines=21> */
.L_x_1572:
[----:B------:R-:W-:Y:S05]  /*0b40*/  BSYNC.RECONVERGENT B1 ;  /* 0x0000000000017941 */ /* 0x000fea0003800200 */
.L_x_1571:
[----:B------:R-:W-:Y:S01]  /*0b50*/  IMAD.SHL.U32 R8, R8, 0x200000, RZ ;  /* 0x0020000008087824 */ /* 0x000fe200078e00ff */
[----:B------:R-:W-:-:S04]  /*0b60*/  LEA R9, R9, 0x37800000, 0x17 ;  /* 0x3780000009097811 */ /* 0x000fc800078eb8ff */
[----:B------:R-:W-:-:S07]  /*0b70*/  LOP3.LUT R10, R9, R8, R13, 0xfe, !PT ;  /* 0x00000008090a7212 */ /* 0x000fce00078efe0d */
.L_x_1570:
[----:B------:R-:W-:Y:S05]  /*0b80*/  BSYNC.RECONVERGENT B0 ;  /* 0x0000000000007941 */ /* 0x000fea0003800200 */
.L_x_1569:
        /* <DEDUP_REMOVED lines=13> */
.L_x_1574:
[----:B------:R-:W-:Y:S05]  /*0c60*/  BSYNC.RECONVERGENT B0 ;  /* 0x0000000000007941 */ /* 0x000fea0003800200 */
.L_x_1573:
        /* <DEDUP_REMOVED lines=21> */
.L_x_1578:
[----:B------:R-:W-:Y:S05]  /*0dc0*/  BSYNC.RECONVERGENT B1 ;  /* 0x0000000000017941 */ /* 0x000fea0003800200 */
.L_x_1577:
[----:B------:R-:W-:Y:S01]  /*0dd0*/  IMAD.SHL.U32 R9, R9, 0x200000, RZ ;  /* 0x0020000009097824 */ /* 0x000fe200078e00ff */
[----:B------:R-:W-:-:S04]  /*0de0*/  LEA R10, R10, 0x37800000, 0x17 ;  /* 0x378000000a0a7811 */ /* 0x000fc800078eb8ff */
[----:B------:R-:W-:-:S07]  /*0df0*/  LOP3.LUT R9, R10, R9, R14, 0xfe, !PT ;  /* 0x000000090a097212 */ /* 0x000fce00078efe0e */
.L_x_1576:
[----:B------:R-:W-:Y:S05]  /*0e00*/  BSYNC.RECONVERGENT B0 ;  /* 0x0000000000007941 */ /* 0x000fea0003800200 */
.L_x_1575:
        /* <DEDUP_REMOVED lines=9> */
[----:B------:R-:W-:Y:S01]  /*0ea0*/  @P4 SHF.R.U32.HI R13, RZ, 0x14, R10 ;  /* 0x00000014ff0d4819 */ /* 0x000fe2000001160a */
[----:B------:R-:W-:-:S07]  /*0eb0*/  @!P4 FADD.FTZ R13, R11, 16384 ;  /* 0x468000000b0dc421 */ /* 0x000fce0000010000 */
.L_x_1580:
[----:B------:R-:W-:Y:S05]  /*0ec0*/  BSYNC.RECONVERGENT B0 ;  /* 0x0000000000007941 */ /* 0x000fea0003800200 */
.L_x_1579:
        /* <DEDUP_REMOVED lines=24> */
.L_x_1556:
[----:B------:R-:W0:Y:S02]  /*1050*/  S2R R0, SR_TID.X ;  /* 0x0000000000007919 */ /* 0x000e240000002100 */
[----:B0-----:R-:W-:-:S03]  /*1060*/  IMAD.WIDE.U32 R2, R0, 0x4, RZ ;  /* 0x0000000400027825 */ /* 0x001fc600078e00ff */
[----:B------:R-:W-:-:S04]  /*1070*/  ISETP.GE.U32.AND P0, PT, R2, UR28, PT ;  /* 0x0000001c02007c0c */ /* 0x000fc8000bf06070 */
[----:B------:R-:W-:-:S13]  /*1080*/  ISETP.GE.AND.EX P0, PT, R3, UR15, PT, P0 ;  /* 0x0000000f03007c0c */ /* 0x000fda000bf06300 */
[----:B------:R-:W-:Y:S05]  /*1090*/  @P0 EXIT ;  /* 0x000000000000094d */ /* 0x000fea0003800000 */
[----:B------:R-:W-:Y:S01]  /*10a0*/  IMAD.MOV.U32 R3, RZ, RZ, RZ ;  /* 0x000000ffff037224 */ /* 0x000fe200078e00ff */
[----:B------:R-:W0:Y:S06]  /*10b0*/  LDCU UR4, c[0x0][0x360] ;  /* 0x00006c00ff0477ac */ /* 0x000e2c0008000800 */
.L_x_1606:
        /* <DEDUP_REMOVED lines=31> */
.L_x_1585:
[----:B0-----:R-:W-:Y:S05]  /*12b0*/  BSYNC.RECONVERGENT B1 ;  /* 0x0000000000017941 */ /* 0x001fea0003800200 */
.L_x_1584:
[----:B------:R-:W-:Y:S01]  /*12c0*/  IMAD.SHL.U32 R7, R7, 0x200000, RZ ;  /* 0x0020000007077824 */ /* 0x000fe200078e00ff */
[----:B------:R-:W-:-:S04]  /*12d0*/  LEA R8, R8, 0x37800000, 0x17 ;  /* 0x3780000008087811 */ /* 0x000fc800078eb8ff */
[----:B------:R-:W-:-:S07]  /*12e0*/  LOP3.LUT R7, R8, R7, R12, 0xfe, !PT ;  /* 0x0000000708077212 */ /* 0x000fce00078efe0c */
.L_x_1583:
[----:B0-----:R-:W-:Y:S05]  /*12f0*/  BSYNC.RECONVERGENT B0 ;  /* 0x0000000000007941 */ /* 0x001fea0003800200 */
.L_x_1582:
[----:B------:R-:W-:Y:S01]  /*1300*/  LOP3.LUT R12, R7, 0x7fffffff, RZ, 0xc0, !PT ;  /* 0x7fffffff070c7812 */ /* 0x000fe200078ec0ff */
[----:B------:R-:W-:Y:S01]  /*1310*/  BSSY.RECONVERGENT B0, `(.L_x_1586) ;  /* 0x000000c000007945 */ /* 0x000fe20003800200 */
[----:B------:R-:W-:Y:S01]  /*1320*/  ISETP.NE.AND P1, PT, R6, RZ, PT ;  /* 0x000000ff0600720c */ /* 0x000fe20003f25270 */
        /* <DEDUP_REMOVED lines=10> */
.L_x_1587:
[----:B------:R-:W-:Y:S05]  /*13d0*/  BSYNC.RECONVERGENT B0 ;  /* 0x0000000000007941 */ /* 0x000fea0003800200 */
.L_x_1586:
        /* <DEDUP_REMOVED lines=22> */
.L_x_1591:
[----:B------:R-:W-:Y:S05]  /*1540*/  BSYNC.RECONVERGENT B1 ;  /* 0x0000000000017941 */ /* 0x000fea0003800200 */
.L_x_1590:
[----:B------:R-:W-:Y:S01]  /*1550*/  IMAD.SHL.U32 R6, R6, 0x200000, RZ ;  /* 0x0020000006067824 */ /* 0x000fe200078e00ff */
[----:B------:R-:W-:-:S04]  /*1560*/  LEA R8, R8, 0x37800000, 0x17 ;  /* 0x3780000008087811 */ /* 0x000fc800078eb8ff */
[----:B------:R-:W-:-:S07]  /*1570*/  LOP3.LUT R10, R8, R6, R15, 0xfe, !PT ;  /* 0x00000006080a7212 */ /* 0x000fce00078efe0f */
.L_x_1589:
[----:B------:R-:W-:Y:S05]  /*1580*/  BSYNC.RECONVERGENT B0 ;  /* 0x0000000000007941 */ /* 0x000fea0003800200 */
.L_x_1588:
        /* <DEDUP_REMOVED lines=13> */
.L_x_1593:
[----:B------:R-:W-:Y:S05]  /*1660*/  BSYNC.RECONVERGENT B0 ;  /* 0x0000000000007941 */ /* 0x000fea0003800200 */
.L_x_1592:
        /* <DEDUP_REMOVED lines=22> */
.L_x_1597:
[----:B------:R-:W-:Y:S05]  /*17d0*/  BSYNC.RECONVERGENT B1 ;  /* 0x0000000000017941 */ /* 0x000fea0003800200 */
.L_x_1596:
[----:B------:R-:W-:Y:S01]  /*17e0*/  IMAD.SHL.U32 R4, R4, 0x200000, RZ ;  /* 0x0020000004047824 */ /* 0x000fe200078e00ff */
[----:B------:R-:W-:-:S04]  /*17f0*/  LEA R8, R8, 0x37800000, 0x17 ;  /* 0x3780000008087811 */ /* 0x000fc800078eb8ff */
[----:B------:R-:W-:-:S07]  /*1800*/  LOP3.LUT R8, R8, R4, R15, 0xfe, !PT ;  /* 0x0000000408087212 */ /* 0x000fce00078efe0f */
.L_x_1595:
[----:B------:R-:W-:Y:S05]  /*1810*/  BSYNC.RECONVERGENT B0 ;  /* 0x0000000000007941 */ /* 0x000fea0003800200 */
.L_x_1594:
        /* <DEDUP_REMOVED lines=13> */
.L_x_1599:
[----:B------:R-:W-:Y:S05]  /*18f0*/  BSYNC.RECONVERGENT B0 ;  /* 0x0000000000007941 */ /* 0x000fea0003800200 */
.L_x_1598:
        /* <DEDUP_REMOVED lines=22> */
.L_x_1603:
[----:B------:R-:W-:Y:S05]  /*1a60*/  BSYNC.RECONVERGENT B1 ;  /* 0x0000000000017941 */ /* 0x000fea0003800200 */
.L_x_1602:
[----:B------:R-:W-:Y:S01]  /*1a70*/  IMAD.SHL.U32 R5, R5, 0x200000, RZ ;  /* 0x0020000005057824 */ /* 0x000fe200078e00ff */
[----:B------:R-:W-:-:S04]  /*1a80*/  LEA R8, R8, 0x37800000, 0x17 ;  /* 0x3780000008087811 */ /* 0x000fc800078eb8ff */
[----:B------:R-:W-:-:S07]  /*1a90*/  LOP3.LUT R8, R8, R5, R12, 0xfe, !PT ;  /* 0x0000000508087212 */ /* 0x000fce00078efe0c */
.L_x_1601:
[----:B------:R-:W-:Y:S05]  /*1aa0*/  BSYNC.RECONVERGENT B0 ;  /* 0x0000000000007941 */ /* 0x000fea0003800200 */
.L_x_1600:
        /* <DEDUP_REMOVED lines=11> */
.L_x_1605:
[----:B------:R-:W-:Y:S05]  /*1b60*/  BSYNC.RECONVERGENT B0 ;  /* 0x0000000000007941 */ /* 0x000fea0003800200 */
.L_x_1604:
        /* <DEDUP_REMOVED lines=18> */
.L_x_1607:
        /* <DEDUP_REMOVED lines=15> */
.L_x_7531:


//--------------------- .text._ZN2at6native55_GLOBAL__N__de093ff9_22_ForeachBinaryOpList_cu_a911ec4325multi_tensor_apply_kernelINS1_18TensorListMetadataILi2EEENS1_11CopyFunctorIN3c1013Float8_e4m3fnENS6_11Float8_e5m2ELi2ELi1ELi1EEEJNS0_4CopyIS7_S8_EEEEEvT_T0_DpT1_ --------------------------
	.section	.text._ZN2at6native55_GLOBAL__N__de093ff9_22_ForeachBinaryOpList_cu_a911ec4325multi_tensor_apply_kernelINS1_18TensorListMetadataILi2EEENS1_11CopyFunctorIN3c1013Float8_e4m3fnENS6_11Float8_e5m2ELi2ELi1ELi1EEEJNS0_4CopyIS7_S8_EEEEEvT_T0_DpT1_,"ax",@progbits
	.align	128
.text._ZN2at6native55_GLOBAL__N__de093ff9_22_ForeachBinaryOpList_cu_a911ec4325multi_tensor_apply_kernelINS1_18TensorListMetadataILi2EEENS1_11CopyFunctorIN3c1013Float8_e4m3fnENS6_11Float8_e5m2ELi2ELi1ELi1EEEJNS0_4CopyIS7_S8_EEEEEvT_T0_DpT1_:
        .type           _ZN2at6native55_GLOBAL__N__de093ff9_22_ForeachBinaryOpList_cu_a911ec4325multi_tensor_apply_kernelINS1_18TensorListMetadataILi2EEENS1_11CopyFunctorIN3c1013Float8_e4m3fnENS6_11Float8_e5m2ELi2ELi1ELi1EEEJNS0_4CopyIS7_S8_EEEEEvT_T0_DpT1_,@function
        .size           _ZN2at6native55_GLOBAL__N__de093ff9_22_ForeachBinaryOpList_cu_a911ec4325multi_tensor_apply_kernelINS1_18TensorListMetadataILi2EEENS1_11CopyFunctorIN3c1013Float8_e4m3fnENS6_11Float8_e5m2ELi2ELi1ELi1EEEJNS0_4CopyIS7_S8_EEEEEvT_T0_DpT1_,(.L_x_7532 - _ZN2at6native55_GLOBAL__N__de093ff9_22_ForeachBinaryOpList_cu_a911ec4325multi_tensor_apply_kernelINS1_18TensorListMetadataILi2EEENS1_11CopyFunctorIN3c1013Float8_e4m3fnENS6_11Float8_e5m2ELi2ELi1ELi1EEEJNS0_4CopyIS7_S8_EEEEEvT_T0_DpT1_)
        .other          _ZN2at6native55_GLOBAL__N__de093ff9_22_ForeachBinaryOpList_cu_a911ec4325multi_tensor_apply_kernelINS1_18TensorListMetadataILi2EEENS1_11CopyFunctorIN3c1013Float8_e4m3fnENS6_11Float8_e5m2ELi2ELi1ELi1EEEJNS0_4CopyIS7_S8_EEEEEvT_T0_DpT1_,@"STO_CUDA_ENTRY STV_DEFAULT"
_ZN2at6native55_GLOBAL__N__de093ff9_22_ForeachBinaryOpList_cu_a911ec4325multi_tensor_apply_kernelINS1_18TensorListMetadataILi2EEENS1_11CopyFunctorIN3c1013Float8_e4m3fnENS6_11Float8_e5m2ELi2ELi1ELi1EEEJNS0_4CopyIS7_S8_EEEEEvT_T0_DpT1_:
        /* <DEDUP_REMOVED lines=49> */
.L_x_1617:
[C---:B------:R-:W-:Y:S01]  /*0310*/  ISETP.GE.U32.AND P0, PT, R0.reuse, UR26, PT ;  /* 0x0000001a00007c0c */ /* 0x040fe2000bf06070 */
[----:B------:R-:W-:Y:S01]  /*0320*/  IMAD.U32 R5, RZ, RZ, UR18 ;  /* 0x00000012ff057e24 */ /* 0x000fe2000f8e00ff */
[----:B------:R-:W-:Y:S02]  /*0330*/  IADD3 R8, P2, PT, R0, UR18, RZ ;  /* 0x0000001200087c10 */ /* 0x000fe4000ff5e0ff */
[----:B------:R-:W-:-:S13]  /*0340*/  ISETP.GE.U32.AND.EX P0, PT, R3, UR27, PT, P0 ;  /* 0x0000001b03007c0c */ /* 0x000fda000bf06100 */
[----:B------:R-:W-:-:S04]  /*0350*/  @!P0 IADD3 R6, P1, PT, R0, UR31, RZ ;  /* 0x0000001f00068c10 */ /* 0x000fc8000ff3e0ff */
[----:B------:R-:W-:-:S05]  /*0360*/  @!P0 IADD3.X R7, PT, PT, R3, UR32, RZ, P1, !PT ;  /* 0x0000002003078c10 */ /* 0x000fca0008ffe4ff */
[----:B------:R0:W2:Y:S01]  /*0370*/  @!P0 LDG.E.U8 R14, desc[UR16][R6.64] ;  /* 0x00000010060e8981 */ /* 0x0000a2000c1e1100 */
[----:B------:R-:W-:Y:S01]  /*0380*/  ISETP.GE.U32.AND P1, PT, R8, UR26, PT ;  /* 0x0000001a08007c0c */ /* 0x000fe2000bf26070 */
[--C-:B------:R-:W-:Y:S01]  /*0390*/  IMAD.X R8, RZ, RZ, R3.reuse, P2 ;  /* 0x000000ffff087224 */ /* 0x100fe200010e0603 */
[----:B------:R-:W-:Y:S01]  /*03a0*/  LEA R5, P3, R5, R0, 0x1 ;  /* 0x0000000005057211 */ /* 0x000fe200078608ff */
[----:B------:R-:W-:Y:S01]  /*03b0*/  IMAD.U32 R9, RZ, RZ, UR18 ;  /* 0x00000012ff097e24 */ /* 0x000fe2000f8e00ff */
[----:B------:R-:W-:Y:S01]  /*03c0*/  UMOV UR6, URZ ;  /* 0x000000ff00067c82 */ /* 0x000fe20008000000 */
[----:B------:R-:W-:Y:S01]  /*03d0*/  IMAD.U32 R10, RZ, RZ, UR18 ;  /* 0x00000012ff0a7e24 */ /* 0x000fe2000f8e00ff */
[----:B------:R-:W-:Y:S02]  /*03e0*/  ISETP.GE.U32.AND.EX P1, PT, R8, UR27, PT, P1 ;  /* 0x0000001b08007c0c */ /* 0x000fe4000bf26110 */
[----:B------:R-:W-:Y:S01]  /*03f0*/  ISETP.GE.U32.AND P2, PT, R5, UR26, PT ;  /* 0x0000001a05007c0c */ /* 0x000fe2000bf46070 */
[----:B0-----:R-:W-:Y:S01]  /*0400*/  IMAD.MOV.U32 R6, RZ, RZ, R0 ;  /* 0x000000ffff067224 */ /* 0x001fe200078e0000 */
[----:B------:R-:W-:Y:S01]  /*0410*/  LEA.HI.X R5, R10, R3, RZ, 0x1, P3 ;  /* 0x000000030a057211 */ /* 0x000fe200018f0cff */
[----:B------:R-:W-:-:S03]  /*0420*/  IMAD.MOV.U32 R7, RZ, RZ, R3 ;  /* 0x000000ffff077224 */ /* 0x000fc600078e0003 */
[----:B------:R-:W-:Y:S01]  /*0430*/  ISETP.GE.U32.AND.EX P2, PT, R5, UR27, PT, P2 ;  /* 0x0000001b05007c0c */ /* 0x000fe2000bf46120 */
[----:B------:R-:W-:-:S04]  /*0440*/  IMAD.WIDE.U32 R8, R9, 0x3, R6 ;  /* 0x0000000309087825 */ /* 0x000fc800078e0006 */
[----:B------:R-:W-:Y:S02]  /*0450*/  @!P1 IADD3 R6, P4, PT, R0, UR8, RZ ;  /* 0x0000000800069c10 */ /* 0x000fe4000ff9e0ff */
[----:B------:R-:W-:Y:S01]  /*0460*/  ISETP.GE.U32.AND P3, PT, R8, UR26, PT ;  /* 0x0000001a08007c0c */ /* 0x000fe2000bf66070 */
[----:B------:R-:W-:Y:S01]  /*0470*/  VIADD R8, R9, UR6 ;  /* 0x0000000609087c36 */ /* 0x000fe20008000000 */
[----:B------:R-:W-:-:S04]  /*0480*/  @!P1 IADD3.X R7, PT, PT, R3, UR7, RZ, P4, !PT ;  /* 0x0000000703079c10 */ /* 0x000fc8000a7fe4ff */
[----:B------:R-:W-:Y:S01]  /*0490*/  ISETP.GE.U32.AND.EX P3, PT, R8, UR27, PT, P3 ;  /* 0x0000001b08007c0c */ /* 0x000fe2000bf66130 */
[----:B------:R0:W3:Y:S01]  /*04a0*/  @!P1 LDG.E.U8 R15, desc[UR16][R6.64] ;  /* 0x00000010060f9981 */ /* 0x0000e2000c1e1100 */
[----:B------:R-:W-:-:S04]  /*04b0*/  @!P2 IADD3 R8, P5, PT, R0, UR24, RZ ;  /* 0x000000180008ac10 */ /* 0x000fc8000ffbe0ff */
[----:B------:R-:W-:-:S05]  /*04c0*/  @!P2 IADD3.X R9, PT, PT, R3, UR25, RZ, P5, !PT ;  /* 0x000000190309ac10 */ /* 0x000fca000affe4ff */
[----:B------:R1:W4:Y:S02]  /*04d0*/  @!P2 LDG.E.U8 R2, desc[UR16][R8.64] ;  /* 0x000000100802a981 */ /* 0x000324000c1e1100 */
[----:B------:R-:W-:-:S04]  /*04e0*/  @!P3 IADD3 R10, P4, PT, R0, UR21, RZ ;  /* 0x00000015000abc10 */ /* 0x000fc8000ff9e0ff */
        /* <DEDUP_REMOVED lines=9> */
[----:B0-----:R-:W-:Y:S01]  /*0580*/  @!P4 FADD.FTZ R6, R5, -0.5 ;  /* 0xbf0000000506c421 */ /* 0x001fe20000010000 */
[----:B------:R-:W-:-:S05]  /*0590*/  @P4 FMUL.FTZ R6, R12, 1.9259299443872358531e-34 ;  /* 0x078000000c064820 */ /* 0x000fca0000410000 */
[----:B-1----:R-:W-:-:S04]  /*05a0*/  LOP3.LUT R9, R6, 0x7fffffff, RZ, 0xc0, !PT ;  /* 0x7fffffff06097812 */ /* 0x002fc800078ec0ff */
[----:B------:R-:W-:Y:S01]  /*05b0*/  ISETP.GT.U32.AND P6, PT, R9, 0x43efffff, PT ;  /* 0x43efffff0900780c */ /* 0x000fe20003fc4070 */
[----:B---3--:R-:W-:Y:S01]  /*05c0*/  IMAD.SHL.U32 R12, R15, 0x2000000, RZ ;  /* 0x020000000f0c7824 */ /* 0x008fe200078e00ff */
[----:B------:R-:W-:Y:S01]  /*05d0*/  PRMT R7, R13, 0x9910, RZ ;  /* 0x000099100d077816 */ /* 0x000fe200000000ff */
[----:B----4-:R-:W-:Y:S02]  /*05e0*/  IMAD.SHL.U32 R11, R2, 0x2000000, RZ ;  /* 0x02000000020b7824 */ /* 0x010fe400078e00ff */
[----:B------:R-:W-:Y:S01]  /*05f0*/  IMAD.MOV.U32 R5, RZ, RZ, 0x7f ;  /* 0x0000007fff057424 */ /* 0x000fe200078e00ff */
[----:B------:R-:W-:Y:S02]  /*0600*/  ISETP.GE.U32.AND P4, PT, R12, 0x8000000, PT ;  /* 0x080000000c00780c */ /* 0x000fe40003f86070 */
[----:B------:R-:W-:Y:S02]  /*0610*/  ISETP.GE.U32.AND P5, PT, R11, 0x8000000, PT ;  /* 0x080000000b00780c */ /* 0x000fe40003fa6070 */
[----:B------:R-:W-:Y:S01]  /*0620*/  LOP3.LUT R8, R6, 0x80000000, R7, 0xf8, !PT ;  /* 0x8000000006087812 */ /* 0x000fe200078ef807 */
[----:B-----5:R-:W-:-:S02]  /*0630*/  IMAD.SHL.U32 R13, R4, 0x2000000, RZ ;  /* 0x02000000040d7824 */ /* 0x020fc400078e00ff */
[----:B------:R-:W-:Y:S08]  /*0640*/  @P6 BRA `(.L_x_1610) ;  /* 0x0000000000186947 */ /* 0x000ff00003800000 */
[----:B------:R-:W-:-:S13]  /*0650*/  ISETP.GT.U32.AND P6, PT, R9, 0x3c7fffff, PT ;  /* 0x3c7fffff0900780c */ /* 0x000fda0003fc4070 */
[----:B------:R-:W-:Y:S01]  /*0660*/  @P6 SHF.R.U32.HI R6, RZ, 0x14, R6 ;  /* 0x00000014ff066819 */ /* 0x000fe20000011606 */
[----:B------:R-:W-:-:S03]  /*0670*/  @!P6 FADD.FTZ R5, R9, 16384 ;  /* 0x468000000905e421 */ /* 0x000fc60000010000 */
[----:B------:R-:W-:-:S04]  /*0680*/  @P6 LOP3.LUT R7, R6, 0x1, RZ, 0xc0, !PT ;  /* 0x0000000106076812 */ /* 0x000fc800078ec0ff */
[----:B------:R-:W-:-:S04]  /*0690*/  @P6 IADD3 R7, PT, PT, R8, 0x407ffff, R7 ;  /* 0x0407ffff08076810 */ /* 0x000fc80007ffe007 */
[----:B------:R-:W-:-:S07]  /*06a0*/  @P6 SHF.R.U32.HI R5, RZ, 0x14, R7 ;  /* 0x00000014ff056819 */ /* 0x000fce0000011607 */
.L_x_1610:
[----:B------:R-:W-:Y:S05]  /*06b0*/  BSYNC.RECONVERGENT B0 ;  /* 0x0000000000007941 */ /* 0x000fea0003800200 */
.L_x_1609:
[----:B------:R-:W-:Y:S01]  /*06c0*/  ISETP.GE.U32.AND P6, PT, R13, 0x8000000, PT ;  /* 0x080000000d00780c */ /* 0x000fe20003fc6070 */
[----:B------:R-:W-:Y:S01]  /*06d0*/  IMAD.SHL.U32 R17, R15, 0x100, RZ ;  /* 0x000001000f117824 */ /* 0x000fe200078e00ff */
[----:B------:R-:W-:Y:S01]  /*06e0*/  @P4 LEA.HI R9, R12, 0x70000000, RZ, 0x1c ;  /* 0x700000000c094811 */ /* 0x000fe200078fe0ff */
[----:B------:R-:W-:Y:S01]  /*06f0*/  IMAD.SHL.U32 R10, R4, 0x100, RZ ;  /* 0x00000100040a7824 */ /* 0x000fe200078e00ff */
[----:B------:R-:W-:Y:S01]  /*0700*/  @P5 LEA.HI R7, R11, 0x70000000, RZ, 0x1c ;  /* 0x700000000b075811 */ /* 0x000fe200078fe0ff */
[----:B------:R-:W-:Y:S01]  /*0710*/  IMAD.SHL.U32 R18, R2, 0x100, RZ ;  /* 0x0000010002127824 */ /* 0x000fe200078e00ff */
[----:B------:R-:W-:Y:S01]  /*0720*/  @!P4 LOP3.LUT R6, R17, 0x7f00, RZ, 0xc0, !PT ;  /* 0x00007f001106c812 */ /* 0x000fe200078ec0ff */
[----:B------:R-:W-:Y:S01]  /*0730*/  @P4 FMUL.FTZ R9, R9, 1.9259299443872358531e-34 ;  /* 0x0780000009094820 */ /* 0x000fe20000410000 */
[----:B------:R-:W-:Y:S01]  /*0740*/  PRMT R17, R17, 0x9910, RZ ;  /* 0x0000991011117816 */ /* 0x000fe200000000ff */
[----:B------:R-:W-:Y:S01]  /*0750*/  BSSY.RECONVERGENT B0, `(.L_x_1611) ;  /* 0x0000022000007945 */ /* 0x000fe20003800200 */
[----:B------:R-:W-:Y:S01]  /*0760*/  @!P4 LOP3.LUT R11, R6, 0x3f000000, RZ, 0xfc, !PT ;  /* 0x3f000000060bc812 */ /* 0x000fe200078efcff */
[----:B------:R-:W-:Y:S01]  /*0770*/  @P5 FMUL.FTZ R6, R7, 1.9259299443872358531e-34 ;  /* 0x0780000007065820 */ /* 0x000fe20000410000 */
[----:B------:R-:W-:-:S02]  /*0780*/  @!P5 LOP3.LUT R12, R18, 0x7f00, RZ, 0xc0, !PT ;  /* 0x00007f00120cd812 */ /* 0x000fc400078ec0ff */
[----:B------:R-:W-:Y:S01]  /*0790*/  @P6 LEA.HI R13, R13, 0x70000000, RZ, 0x1c ;  /* 0x700000000d0d6811 */ /* 0x000fe200078fe0ff */
[----:B------:R-:W-:Y:S01]  /*07a0*/  @!P4 FADD.FTZ R9, R11, -0.5 ;  /* 0xbf0000000b09c421 */ /* 0x000fe20000010000 */
[----:B------:R-:W-:Y:S02]  /*07b0*/  @!P6 LOP3.LUT R16, R10, 0x7f00, RZ, 0xc0, !PT ;  /* 0x00007f000a10e812 */ /* 0x000fe400078ec0ff */
[----:B------:R-:W-:Y:S01]  /*07c0*/  @!P5 LOP3.LUT R12, R12, 0x3f000000, RZ, 0xfc, !PT ;  /* 0x3f0000000c0cd812 */ /* 0x000fe200078efcff */
[----:B------:R-:W-:Y:S01]  /*07d0*/  @P6 FMUL.FTZ R7, R13, 1.9259299443872358531e-34 ;  /* 0x078000000d076820 */ /* 0x000fe20000410000 */
[----:B------:R-:W-:Y:S02]  /*07e0*/  @!P6 LOP3.LUT R16, R16, 0x3f000000, RZ, 0xfc, !PT ;  /* 0x3f0000001010e812 */ /* 0x000fe400078efcff */
[----:B------:R-:W-:Y:S01]  /*07f0*/  PRMT R13, R18, 0x9910, RZ ;  /* 0x00009910120d7816 */ /* 0x000fe200000000ff */
[----:B------:R-:W-:Y:S01]  /*0800*/  @!P5 FADD.FTZ R6, R12, -0.5 ;  /* 0xbf0000000c06d421 */ /* 0x000fe20000010000 */
[----:B------:R-:W-:Y:S01]  /*0810*/  LOP3.LUT R18, R9, 0x7fffffff, RZ, 0xc0, !PT ;  /* 0x7fffffff09127812 */ /* 0x000fe200078ec0ff */
[----:B------:R-:W-:Y:S01]  /*0820*/  @!P6 FADD.FTZ R7, R16, -0.5 ;  /* 0xbf0000001007e421 */ /* 0x000fe20000010000 */
[----:B------:R-:W-:Y:S01]  /*0830*/  IMAD.MOV.U32 R12, RZ, RZ, R17 ;  /* 0x000000ffff0c7224 */ /* 0x000fe200078e0011 */
[----:B------:R-:W-:-:S02]  /*0840*/  SHF.R.U32.HI R8, RZ, 0x18, R8 ;  /* 0x00000018ff087819 */ /* 0x000fc40000011608 */
[----:B------:R-:W-:Y:S02]  /*0850*/  ISETP.GT.U32.AND P6, PT, R18, 0x43efffff, PT ;  /* 0x43efffff1200780c */ /* 0x000fe40003fc4070 */
[----:B------:R-:W-:Y:S02]  /*0860*/  LOP3.LUT R17, R6, 0x7fffffff, RZ, 0xc0, !PT ;  /* 0x7fffffff06117812 */ /* 0x000fe400078ec0ff */
[----:B------:R-:W-:Y:S02]  /*0870*/  LOP3.LUT R16, R7, 0x7fffffff, RZ, 0xc0, !PT ;  /* 0x7fffffff07107812 */ /* 0x000fe400078ec0ff */
[----:B------:R-:W-:Y:S02]  /*0880*/  LOP3.LUT R12, R9, 0x80000000, R12, 0xf8, !PT ;  /* 0x80000000090c7812 */ /* 0x000fe400078ef80c */
[----:B------:R-:W-:Y:S01]  /*0890*/  LOP3.LUT R5, R5, 0x80, R8, 0xf8, !PT ;  /* 0x0000008005057812 */ /* 0x000fe200078ef808 */
[----:B------:R-:W-:Y:S01]  /*08a0*/  IMAD.MOV.U32 R8, RZ, RZ, 0x7f ;  /* 0x0000007fff087424 */ /* 0x000fe200078e00ff */
[----:B------:R-:W-:-:S02]  /*08b0*/  ISETP.GT.U32.AND P4, PT, R17, 0x43efffff, PT ;  /* 0x43efffff1100780c */ /* 0x000fc40003f84070 */
[----:B------:R-:W-:Y:S02]  /*08c0*/  ISETP.GT.U32.AND P5, PT, R16, 0x43efffff, PT ;  /* 0x43efffff1000780c */ /* 0x000fe40003fa4070 */
[----:B------:R-:W-:Y:S02]  /*08d0*/  PRMT R10, R10, 0x9910, RZ ;  /* 0x000099100a0a7816 */ /* 0x000fe400000000ff */
[----:B------:R-:W-:Y:S02]  /*08e0*/  SHF.R.U32.HI R11, RZ, 0x18, R12 ;  /* 0x00000018ff0b7819 */ /* 0x000fe4000001160c */
[----:B------:R-:W-:Y:S01]  /*08f0*/  LOP3.LUT R13, R6, 0x80000000, R13, 0xf8, !PT ;  /* 0x80000000060d7812 */ /* 0x000fe200078ef80d */
[----:B------:R-:W-:Y:S06]  /*0900*/  @P6 BRA `(.L_x_1612) ;  /* 0x0000000000186947 */ /* 0x000fec0003800000 */
[----:B------:R-:W-:-:S13]  /*0910*/  ISETP.GE.U32.AND P6, PT, R18, 0x3c800000, PT ;  /* 0x3c8000001200780c */ /* 0x000fda0003fc6070 */
[----:B------:R-:W-:-:S04]  /*0920*/  @P6 SHF.R.U32.HI R9, RZ, 0x14, R9 ;  /* 0x00000014ff096819 */ /* 0x000fc80000011609 */
[----:B------:R-:W-:-:S04]  /*0930*/  @P6 LOP3.LUT R9, R9, 0x1, RZ, 0xc0, !PT ;  /* 0x0000000109096812 */ /* 0x000fc800078ec0ff */
[----:B------:R-:W-:-:S04]  /*0940*/  @P6 IADD3 R9, PT, PT, R12, 0x407ffff, R9 ;  /* 0x0407ffff0c096810 */ /* 0x000fc80007ffe009 */
[----:B------:R-:W-:Y:S01]  /*0950*/  @P6 SHF.R.U32.HI R8, RZ, 0x14, R9 ;  /* 0x00000014ff086819 */ /* 0x000fe20000011609 */
[----:B------:R-:W-:-:S07]  /*0960*/  @!P6 FADD.FTZ R8, R18, 16384 ;  /* 0x468000001208e421 */ /* 0x000fce0000010000 */
.L_x_1612:
[----:B------:R-:W-:Y:S05]  /*0970*/  BSYNC.RECONVERGENT B0 ;  /* 0x0000000000007941 */ /* 0x000fea0003800200 */
.L_x_1611:
[----:B------:R-:W-:Y:S01]  /*0980*/  BSSY.RECONVERGENT B0, `(.L_x_1613) ;  /* 0x000000c000007945 */ /* 0x000fe20003800200 */
[----:B------:R-:W-:Y:S01]  /*0990*/  IMAD.MOV.U32 R12, RZ, RZ, R10 ;  /* 0x000000ffff0c7224 */ /* 0x000fe200078e000a */
[----:B------:R-:W-:Y:S01]  /*09a0*/  LOP3.LUT R8, R8, 0x80, R11, 0xf8, !PT ;  /* 0x0000008008087812 */ /* 0x000fe200078ef80b */
[----:B------:R-:W-:Y:S01]  /*09b0*/  IMAD.MOV.U32 R9, RZ, RZ, 0x7f ;  /* 0x0000007fff097424 */ /* 0x000fe200078e00ff */
[----:B------:R-:W-:Y:S01]  /*09c0*/  SHF.R.U32.HI R10, RZ, 0x18, R13 ;  /* 0x00000018ff0a7819 */ /* 0x000fe2000001160d */
[----:B------:R-:W-:Y:S06]  /*09d0*/  @P4 BRA `(.L_x_1614) ;  /* 0x0000000000184947 */ /* 0x000fec0003800000 */
[----:B------:R-:W-:-:S13]  /*09e0*/  ISETP.GE.U32.AND P4, PT, R17, 0x3c800000, PT ;  /* 0x3c8000001100780c */ /* 0x000fda0003f86070 */
[----:B------:R-:W-:-:S04]  /*09f0*/  @P4 SHF.R.U32.HI R6, RZ, 0x14, R6 ;  /* 0x00000014ff064819 */ /* 0x000fc80000011606 */
[----:B------:R-:W-:-:S04]  /*0a00*/  @P4 LOP3.LUT R6, R6, 0x1, RZ, 0xc0, !PT ;  /* 0x0000000106064812 */ /* 0x000fc800078ec0ff */
[----:B------:R-:W-:-:S04]  /*0a10*/  @P4 IADD3 R6, PT, PT, R13, 0x407ffff, R6 ;  /* 0x0407ffff0d064810 */ /* 0x000fc80007ffe006 */
[----:B------:R-:W-:Y:S01]  /*0a20*/  @P4 SHF.R.U32.HI R9, RZ, 0x14, R6 ;  /* 0x00000014ff094819 */ /* 0x000fe20000011606 */
[----:B------:R-:W-:-:S07]  /*0a30*/  @!P4 FADD.FTZ R9, R17, 16384 ;  /* 0x468000001109c421 */ /* 0x000fce0000010000 */
.L_x_1614:
[----:B------:R-:W-:Y:S05]  /*0a40*/  BSYNC.RECONVERGENT B0 ;  /* 0x0000000000007941 */ /* 0x000fea0003800200 */
.L_x_1613:
[----:B------:R-:W-:Y:S01]  /*0a50*/  BSSY.RECONVERGENT B0, `(.L_x_1615) ;  /* 0x000000b000007945 */ /* 0x000fe20003800200 */
[----:B------:R-:W-:Y:S01]  /*0a60*/  LOP3.LUT R19, R9, 0x80, R10, 0xf8, !PT ;  /* 0x0000008009137812 */ /* 0x000fe200078ef80a */
[----:B------:R-:W-:Y:S01]  /*0a70*/  IMAD.MOV.U32 R9, RZ, RZ, 0x7f ;  /* 0x0000007fff097424 */ /* 0x000fe200078e00ff */
        /* <DEDUP_REMOVED lines=8> */
.L_x_1616:
[----:B------:R-:W-:Y:S05]  /*0b00*/  BSYNC.RECONVERGENT B0 ;  /* 0x0000000000007941 */ /* 0x000fea0003800200 */
.L_x_1615:
        /* <DEDUP_REMOVED lines=24> */
.L_x_1608:
[----:B------:R-:W0:Y:S02]  /*0c90*/  S2R R0, SR_TID.X ;  /* 0x0000000000007919 */ /* 0x000e240000002100 */
[----:B0-----:R-:W-:-:S03]  /*0ca0*/  IMAD.WIDE.U32 R2, R0, 0x4, RZ ;  /* 0x0000000400027825 */ /* 0x001fc600078e00ff */
[----:B------:R-:W-:-:S04]  /*0cb0*/  ISETP.GE.U32.AND P0, PT, R2, UR28, PT ;  /* 0x0000001c02007c0c */ /* 0x000fc8000bf06070 */
[----:B------:R-:W-:-:S13]  /*0cc0*/  ISETP.GE.AND.EX P0, PT, R3, UR15, PT, P0 ;  /* 0x0000000f03007c0c */ /* 0x000fda000bf06300 */
[----:B------:R-:W-:Y:S05]  /*0cd0*/  @P0 EXIT ;  /* 0x000000000000094d */ /* 0x000fea0003800000 */
[----:B------:R-:W-:Y:S01]  /*0ce0*/  IMAD.MOV.U32 R3, RZ, RZ, RZ ;  /* 0x000000ffff037224 */ /* 0x000fe200078e00ff */
[----:B------:R-:W0:Y:S06]  /*0cf0*/  LDCU UR4, c[0x0][0x360] ;  /* 0x00006c00ff0477ac */ /* 0x000e2c0008000800 */
.L_x_1626:
        /* <DEDUP_REMOVED lines=9> */
[----:B------:R-:W-:Y:S01]  /*0d90*/  IMAD.SHL.U32 R9, R6, 0x2000000, RZ ;  /* 0x0200000006097824 */ /* 0x000fe200078e00ff */
[----:B------:R-:W-:Y:S01]  /*0da0*/  PRMT R7, R4, 0x7773, RZ ;  /* 0x0000777304077816 */ /* 0x000fe200000000ff */
[----:B------:R-:W-:Y:S02]  /*0db0*/  IMAD.SHL.U32 R11, R6, 0x100, RZ ;  /* 0x00000100060b7824 */ /* 0x000fe400078e00ff */
[----:B------:R-:W-:Y:S01]  /*0dc0*/  IMAD.SHL.U32 R12, R8, 0x2000000, RZ ;  /* 0x02000000080c7824 */ /* 0x000fe200078e00ff */
[----:B------:R-:W-:Y:S01]  /*0dd0*/  ISETP.GT.U32.AND P0, PT, R9, 0x7ffffff, PT ;  /* 0x07ffffff0900780c */ /* 0x000fe20003f04070 */
[----:B------:R-:W-:Y:S01]  /*0de0*/  IMAD.SHL.U32 R5, R10, 0x2000000, RZ ;  /* 0x020000000a057824 */ /* 0x000fe200078e00ff */
[----:B------:R-:W-:Y:S01]  /*0df0*/  LOP3.LUT R6, R11, 0xffff, RZ, 0xc0, !PT ;  /* 0x0000ffff0b067812 */ /* 0x000fe200078ec0ff */
[----:B------:R-:W-:Y:S01]  /*0e00*/  IMAD.SHL.U32 R15, R7, 0x2000000, RZ ;  /* 0x02000000070f7824 */ /* 0x000fe200078e00ff */
[----:B------:R-:W-:Y:S01]  /*0e10*/  ISETP.GE.U32.AND P1, PT, R12, 0x8000000, PT ;  /* 0x080000000c00780c */ /* 0x000fe20003f26070 */
[----:B------:R-:W-:Y:S01]  /*0e20*/  IMAD.SHL.U32 R8, R8, 0x100, RZ ;  /* 0x0000010008087824 */ /* 0x000fe200078e00ff */
[----:B------:R-:W-:Y:S01]  /*0e30*/  ISETP.GE.U32.AND P2, PT, R5, 0x8000000, PT ;  /* 0x080000000500780c */ /* 0x000fe20003f46070 */
[----:B------:R-:W-:Y:S01]  /*0e40*/  IMAD.SHL.U32 R10, R10, 0x100, RZ ;  /* 0x000001000a0a7824 */ /* 0x000fe200078e00ff */
[----:B------:R-:W-:Y:S01]  /*0e50*/  ISETP.GE.U32.AND P3, PT, R15, 0x8000000, PT ;  /* 0x080000000f00780c */ /* 0x000fe20003f66070 */
[----:B------:R-:W-:Y:S01]  /*0e60*/  IMAD.SHL.U32 R7, R7, 0x100, RZ ;  /* 0x0000010007077824 */ /* 0x000fe200078e00ff */
[----:B------:R-:W-:-:S02]  /*0e70*/  PRMT R18, R11, 0x9910, RZ ;  /* 0x000099100b127816 */ /* 0x000fc400000000ff */
[----:B------:R-:W-:Y:S02]  /*0e80*/  LOP3.LUT R11, R10, 0xffff, RZ, 0xc0, !PT ;  /* 0x0000ffff0a0b7812 */ /* 0x000fe400078ec0ff */
[----:B------:R-:W-:Y:S02]  /*0e90*/  @!P0 LOP3.LUT R6, R6, 0x7f00, RZ, 0xc0, !PT ;  /* 0x00007f0006068812 */ /* 0x000fe400078ec0ff */
[----:B------:R-:W-:Y:S02]  /*0ea0*/  @P0 LEA.HI R4, R9, 0x70000000, RZ, 0x1c ;  /* 0x7000000009040811 */ /* 0x000fe400078fe0ff */
[----:B------:R-:W-:Y:S02]  /*0eb0*/  @!P0 LOP3.LUT R6, R6, 0x3f000000, RZ, 0xfc, !PT ;  /* 0x3f00000006068812 */ /* 0x000fe400078efcff */
[----:B------:R-:W-:Y:S02]  /*0ec0*/  LOP3.LUT R16, R7, 0xffff, RZ, 0xc0, !PT ;  /* 0x0000ffff07107812 */ /* 0x000fe400078ec0ff */
[----:B------:R-:W-:Y:S01]  /*0ed0*/  @P2 LEA.HI R5, R5, 0x70000000, RZ, 0x1c ;  /* 0x7000000005052811 */ /* 0x000fe200078fe0ff */
[----:B------:R-:W-:Y:S01]  /*0ee0*/  @!P0 FADD.FTZ R9, R6, -0.5 ;  /* 0xbf00000006098421 */ /* 0x000fe20000010000 */
[----:B------:R-:W-:Y:S01]  /*0ef0*/  @P0 FMUL.FTZ R9, R4, 1.9259299443872358531e-34 ;  /* 0x0780000004090820 */ /* 0x000fe20000410000 */
[----:B------:R-:W-:-:S02]  /*0f00*/  LOP3.LUT R4, R8, 0xffff, RZ, 0xc0, !PT ;  /* 0x0000ffff08047812 */ /* 0x000fc400078ec0ff */
[----:B------:R-:W-:Y:S01]  /*0f10*/  @P1 LEA.HI R6, R12, 0x70000000, RZ, 0x1c ;  /* 0x700000000c061811 */ /* 0x000fe200078fe0ff */
[----:B------:R-:W-:Y:S01]  /*0f20*/  @P2 FMUL.FTZ R5, R5, 1.9259299443872358531e-34 ;  /* 0x0780000005052820 */ /* 0x000fe20000410000 */
[----:B------:R-:W-:Y:S02]  /*0f30*/  LOP3.LUT R17, R9, 0x7fffffff, RZ, 0xc0, !PT ;  /* 0x7fffffff09117812 */ /* 0x000fe400078ec0ff */
[----:B------:R-:W-:Y:S01]  /*0f40*/  @!P1 LOP3.LUT R4, R4, 0x7f00, RZ, 0xc0, !PT ;  /* 0x00007f0004049812 */ /* 0x000fe200078ec0ff */
[----:B------:R-:W-:Y:S01]  /*0f50*/  @P1 FMUL.FTZ R6, R6, 1.9259299443872358531e-34 ;  /* 0x0780000006061820 */ /* 0x000fe20000410000 */
[----:B------:R-:W-:Y:S02]  /*0f60*/  ISETP.GT.U32.AND P0, PT, R17, 0x43efffff, PT ;  /* 0x43efffff1100780c */ /* 0x000fe40003f04070 */
[----:B------:R-:W-:Y:S02]  /*0f70*/  @!P2 LOP3.LUT R12, R11, 0x7f00, RZ, 0xc0, !PT ;  /* 0x00007f000b0ca812 */ /* 0x000fe400078ec0ff */
[----:B------:R-:W-:-:S02]  /*0f80*/  @!P3 LOP3.LUT R16, R16, 0x7f00, RZ, 0xc0, !PT ;  /* 0x00007f001010b812 */ /* 0x000fc400078ec0ff */
[----:B------:R-:W-:Y:S02]  /*0f90*/  @P3 LEA.HI R15, R15, 0x70000000, RZ, 0x1c ;  /* 0x700000000f0f3811 */ /* 0x000fe400078fe0ff */
[----:B------:R-:W-:Y:S02]  /*0fa0*/  @!P1 LOP3.LUT R11, R4, 0x3f000000, RZ, 0xfc, !PT ;  /* 0x3f000000040b9812 */ /* 0x000fe400078efcff */
[----:B------:R-:W-:Y:S01]  /*0fb0*/  @!P2 LOP3.LUT R14, R12, 0x3f000000, RZ, 0xfc, !PT ;  /* 0x3f0000000c0ea812 */ /* 0x000fe200078efcff */
[----:B------:R-:W-:Y:S01]  /*0fc0*/  IMAD.MOV.U32 R12, RZ, RZ, R18 ;  /* 0x000000ffff0c7224 */ /* 0x000fe200078e0012 */
[----:B------:R-:W-:Y:S01]  /*0fd0*/  @!P3 LOP3.LUT R16, R16, 0x3f000000, RZ, 0xfc, !PT ;  /* 0x3f0000001010b812 */ /* 0x000fe200078efcff */
[----:B------:R-:W-:Y:S01]  /*0fe0*/  @P3 FMUL.FTZ R4, R15, 1.9259299443872358531e-34 ;  /* 0x078000000f043820 */ /* 0x000fe20000410000 */
[----:B------:R-:W-:Y:S01]  /*0ff0*/  @!P1 FADD.FTZ R6, R11, -0.5 ;  /* 0xbf0000000b069421 */ /* 0x000fe20000010000 */
[----:B------:R-:W-:Y:S01]  /*1000*/  @!P2 FADD.FTZ R5, R14, -0.5 ;  /* 0xbf0000000e05a421 */ /* 0x000fe20000010000 */
[----:B------:R-:W-:-:S02]  /*1010*/  IMAD.MOV.U32 R11, RZ, RZ, 0x7f ;  /* 0x0000007fff0b7424 */ /* 0x000fc400078e00ff */
[----:B------:R-:W-:Y:S01]  /*1020*/  @!P3 FADD.FTZ R4, R16, -0.5 ;  /* 0xbf0000001004b421 */ /* 0x000fe20000010000 */
[----:B------:R-:W-:Y:S01]  /*1030*/  LOP3.LUT R14, R9, 0x80000000, R12, 0xf8, !PT ;  /* 0x80000000090e7812 */ /* 0x000fe200078ef80c */
[----:B------:R-:W-:Y:S06]  /*1040*/  @P0 BRA `(.L_x_1619) ;  /* 0x0000000000180947 */ /* 0x000fec0003800000 */
[----:B------:R-:W-:-:S13]  /*1050*/  ISETP.GT.U32.AND P0, PT, R17, 0x3c7fffff, PT ;  /* 0x3c7fffff1100780c */ /* 0x000fda0003f04070 */
[----:B------:R-:W-:Y:S01]  /*1060*/  @P0 SHF.R.U32.HI R9, RZ, 0x14, R9 ;  /* 0x00000014ff090819 */ /* 0x000fe20000011609 */
[----:B------:R-:W-:-:S03]  /*1070*/  @!P0 FADD.FTZ R11, R17, 16384 ;  /* 0x46800000110b8421 */ /* 0x000fc60000010000 */
[----:B------:R-:W-:-:S04]  /*1080*/  @P0 LOP3.LUT R9, R9, 0x1, RZ, 0xc0, !PT ;  /* 0x0000000109090812 */ /* 0x000fc800078ec0ff */
[----:B------:R-:W-:-:S04]  /*1090*/  @P0 IADD3 R9, PT, PT, R14, 0x407ffff, R9 ;  /* 0x0407ffff0e090810 */ /* 0x000fc80007ffe009 */
[----:B------:R-:W-:-:S07]  /*10a0*/  @P0 SHF.R.U32.HI R11, RZ, 0x14, R9 ;  /* 0x00000014ff0b0819 */ /* 0x000fce0000011609 */
.L_x_1619:
[----:B0-----:R-:W-:Y:S05]  /*10b0*/  BSYNC.RECONVERGENT B0 ;  /* 0x0000000000007941 */ /* 0x001fea0003800200 */
.L_x_1618:
[----:B------:R-:W-:Y:S01]  /*10c0*/  LOP3.LUT R17, R6, 0x7fffffff, RZ, 0xc0, !PT ;  /* 0x7fffffff06117812 */ /* 0x000fe200078ec0ff */
[----:B------:R-:W-:Y:S01]  /*10d0*/  BSSY.RECONVERGENT B0, `(.L_x_1620) ;  /* 0x0000016000007945 */ /* 0x000fe20003800200 */
[----:B------:R-:W-:Y:S02]  /*10e0*/  PRMT R9, R8, 0x9910, RZ ;  /* 0x0000991008097816 */ /* 0x000fe400000000ff */
[----:B------:R-:W-:Y:S02]  /*10f0*/  ISETP.GT.U32.AND P0, PT, R17, 0x43efffff, PT ;  /* 0x43efffff1100780c */ /* 0x000fe40003f04070 */
[----:B------:R-:W-:Y:S02]  /*1100*/  PRMT R10, R10, 0x9910, RZ ;  /* 0x000099100a0a7816 */ /* 0x000fe400000000ff */
[----:B------:R-:W-:Y:S02]  /*1110*/  LOP3.LUT R15, R5, 0x7fffffff, RZ, 0xc0, !PT ;  /* 0x7fffffff050f7812 */ /* 0x000fe400078ec0ff */
[----:B------:R-:W-:-:S02]  /*1120*/  LOP3.LUT R12, R4, 0x7fffffff, RZ, 0xc0, !PT ;  /* 0x7fffffff040c7812 */ /* 0x000fc400078ec0ff */
[----:B------:R-:W-:Y:S02]  /*1130*/  SHF.R.U32.HI R8, RZ, 0x18, R14 ;  /* 0x00000018ff087819 */ /* 0x000fe4000001160e */
[----:B------:R-:W-:Y:S02]  /*1140*/  LOP3.LUT R9, R6, 0x80000000, R9, 0xf8, !PT ;  /* 0x8000000006097812 */ /* 0x000fe400078ef809 */
[----:B------:R-:W-:Y:S01]  /*1150*/  PRMT R16, R7, 0x9910, RZ ;  /* 0x0000991007107816 */ /* 0x000fe200000000ff */
[----:B------:R-:W-:Y:S01]  /*1160*/  IMAD.MOV.U32 R7, RZ, RZ, 0x7f ;  /* 0x0000007fff077424 */ /* 0x000fe200078e00ff */
[----:B------:R-:W-:Y:S02]  /*1170*/  LOP3.LUT R14, R5, 0x80000000, R10, 0xf8, !PT ;  /* 0x80000000050e7812 */ /* 0x000fe400078ef80a */
[----:B------:R-:W-:Y:S02]  /*1180*/  ISETP.GT.U32.AND P1, PT, R15, 0x43efffff, PT ;  /* 0x43efffff0f00780c */ /* 0x000fe40003f24070 */
[----:B------:R-:W-:-:S02]  /*1190*/  ISETP.GT.U32.AND P2, PT, R12, 0x43efffff, PT ;  /* 0x43efffff0c00780c */ /* 0x000fc40003f44070 */
[----:B------:R-:W-:Y:S02]  /*11a0*/  LOP3.LUT R8, R11, 0x80, R8, 0xf8, !PT ;  /* 0x000000800b087812 */ /* 0x000fe400078ef808 */
[----:B------:R-:W-:Y:S01]  /*11b0*/  SHF.R.U32.HI R10, RZ, 0x18, R9 ;  /* 0x00000018ff0a7819 */ /* 0x000fe20000011609 */
[----:B------:R-:W-:Y:S08]  /*11c0*/  @P0 BRA `(.L_x_1621) ;  /* 0x0000000000180947 */ /* 0x000ff00003800000 */
[----:B------:R-:W-:-:S13]  /*11d0*/  ISETP.GE.U32.AND P0, PT, R17, 0x3c800000, PT ;  /* 0x3c8000001100780c */ /* 0x000fda0003f06070 */
[----:B------:R-:W-:-:S04]  /*11e0*/  @P0 SHF.R.U32.HI R6, RZ, 0x14, R6 ;  /* 0x00000014ff060819 */ /* 0x000fc80000011606 */
[----:B------:R-:W-:-:S04]  /*11f0*/  @P0 LOP3.LUT R6, R6, 0x1, RZ, 0xc0, !PT ;  /* 0x0000000106060812 */ /* 0x000fc800078ec0ff */
[----:B------:R-:W-:-:S04]  /*1200*/  @P0 IADD3 R6, PT, PT, R9, 0x407ffff, R6 ;  /* 0x0407ffff09060810 */ /* 0x000fc80007ffe006 */
[----:B------:R-:W-:Y:S01]  /*1210*/  @P0 SHF.R.U32.HI R7, RZ, 0x14, R6 ;  /* 0x00000014ff070819 */ /* 0x000fe20000011606 */
[----:B------:R-:W-:-:S07]  /*1220*/  @!P0 FADD.FTZ R7, R17, 16384 ;  /* 0x4680000011078421 */ /* 0x000fce0000010000 */
.L_x_1621:
[----:B------:R-:W-:Y:S05]  /*1230*/  BSYNC.RECONVERGENT B0 ;  /* 0x0000000000007941 */ /* 0x000fea0003800200 */
.L_x_1620:
[----:B------:R-:W-:Y:S01]  /*1240*/  BSSY.RECONVERGENT B0, `(.L_x_1622) ;  /* 0x000000c000007945 */ /* 0x000fe20003800200 */
[----:B------:R-:W-:Y:S01]  /*1250*/  LOP3.LUT R11, R7, 0x80, R10, 0xf8, !PT ;  /* 0x00000080070b7812 */ /* 0x000fe200078ef80a */
[----:B------:R-:W-:Y:S01]  /*1260*/  IMAD.MOV.U32 R9, RZ, RZ, R16 ;  /* 0x000000ffff097224 */ /* 0x000fe200078e0010 */
[----:B------:R-:W-:Y:S01]  /*1270*/  SHF.R.U32.HI R7, RZ, 0x18, R14 ;  /* 0x00000018ff077819 */ /* 0x000fe2000001160e */
[----:B------:R-:W-:Y:S01]  /*1280*/  IMAD.MOV.U32 R6, RZ, RZ, 0x7f ;  /* 0x0000007fff067424 */ /* 0x000fe200078e00ff */
[----:B------:R-:W-:Y:S06]  /*1290*/  @P1 BRA `(.L_x_1623) ;  /* 0x0000000000181947 */ /* 0x000fec0003800000 */
[----:B------:R-:W-:-:S13]  /*12a0*/  ISETP.GE.U32.AND P0, PT, R15, 0x3c800000, PT ;  /* 0x3c8000000f00780c */ /* 0x000fda0003f06070 */
[----:B------:R-:W-:-:S04]  /*12b0*/  @P0 SHF.R.U32.HI R5, RZ, 0x14, R5 ;  /* 0x00000014ff050819 */ /* 0x000fc80000011605 */
[----:B------:R-:W-:-:S04]  /*12c0*/  @P0 LOP3.LUT R5, R5, 0x1, RZ, 0xc0, !PT ;  /* 0x0000000105050812 */ /* 0x000fc800078ec0ff */
[----:B------:R-:W-:-:S04]  /*12d0*/  @P0 IADD3 R5, PT, PT, R14, 0x407ffff, R5 ;  /* 0x0407ffff0e050810 */ /* 0x000fc80007ffe005 */
[----:B------:R-:W-:Y:S01]  /*12e0*/  @P0 SHF.R.U32.HI R6, RZ, 0x14, R5 ;  /* 0x00000014ff060819 */ /* 0x000fe20000011605 */
[----:B------:R-:W-:-:S07]  /*12f0*/  @!P0 FADD.FTZ R6, R15, 16384 ;  /* 0x468000000f068421 */ /* 0x000fce0000010000 */
.L_x_1623:
[----:B------:R-:W-:Y:S05]  /*1300*/  BSYNC.RECONVERGENT B0 ;  /* 0x0000000000007941 */ /* 0x000fea0003800200 */
.L_x_1622:
        /* <DEDUP_REMOVED lines=11> */
.L_x_1625:
[----:B------:R-:W-:Y:S05]  /*13c0*/  BSYNC.RECONVERGENT B0 ;  /* 0x0000000000007941 */ /* 0x000fea0003800200 */
.L_x_1624:
        /* <DEDUP_REMOVED lines=18> */
.L_x_1627:
        /* <DEDUP_REMOVED lines=9> */
.L_x_7532:


//--------------------- .text._ZN2at6native55_GLOBAL__N__de093ff9_22_ForeachBinaryOpList_cu_a911ec4325multi_tensor_apply_kernelINS1_18TensorListMetadataILi2EEENS1_11CopyFunctorIN3c1013Float8_e4m3fnENS6_15Float8_e4m3fnuzELi2ELi1ELi1EEEJNS0_4CopyIS7_S8_EEEEEvT_T0_DpT1_ --------------------------
	.section	.text._ZN2at6native55_GLOBAL__N__de093ff9_22_ForeachBinaryOpList_cu_a911ec4325multi_tensor_apply_kernelINS1_18TensorListMetadataILi2EEENS1_11CopyFunctorIN3c1013Float8_e4m3fnENS6_15Float8_e4m3fnuzELi2ELi1ELi1EEEJNS0_4CopyIS7_S8_EEEEEvT_T0_DpT1_,"ax",@progbits
	.align	128
.text._ZN2at6native55_GLOBAL__N__de093ff9_22_ForeachBinaryOpList_cu_a911ec4325multi_tensor_apply_kernelINS1_18TensorListMetadataILi2EEENS1_11CopyFunctorIN3c1013Float8_e4m3fnENS6_15Float8_e4m3fnuzELi2ELi1ELi1EEEJNS0_4CopyIS7_S8_EEEEEvT_T0_DpT1_:
        .type           _ZN2at6native55_GLOBAL__N__de093ff9_22_ForeachBinaryOpList_cu_a911ec4325multi_tensor_apply_kernelINS1_18TensorListMetadataILi2EEENS1_11CopyFunctorIN3c1013Float8_e4m3fnENS6_15Float8_e4m3fnuzELi2ELi1ELi1EEEJNS0_4CopyIS7_S8_EEEEEvT_T0_DpT1_,@function
        .size           _ZN2at6native55_GLOBAL__N__de093ff9_22_ForeachBinaryOpList_cu_a911ec4325multi_tensor_apply_kernelINS1_18TensorListMetadataILi2EEENS1_11CopyFunctorIN3c1013Float8_e4m3fnENS6_15Float8_e4m3fnuzELi2ELi1ELi1EEEJNS0_4CopyIS7_S8_EEEEEvT_T0_DpT1_,(.L_x_7533 - _ZN2at6native55_GLOBAL__N__de093ff9_22_ForeachBinaryOpList_cu_a911ec4325multi_tensor_apply_kernelINS1_18TensorListMetadataILi2EEENS1_11CopyFunctorIN3c1013Float8_e4m3fnENS6_15Float8_e4m3fnuzELi2ELi1ELi1EEEJNS0_4CopyIS7_S8_EEEEEvT_T0_DpT1_)
        .other          _ZN2at6native55_GLOBAL__N__de093ff9_22_ForeachBinaryOpList_cu_a911ec4325multi_tensor_apply_kernelINS1_18TensorListMetadataILi2EEENS1_11CopyFunctorIN3c1013Float8_e4m3fnENS6_15Float8_e4m3fnuzELi2ELi1ELi1EEEJNS0_4CopyIS7_S8_EEEEEvT_T0_DpT1_,@"STO_CUDA_ENTRY STV_DEFAULT"
_ZN2at6native55_GLOBAL__N__de093ff9_22_ForeachBinaryOpList_cu_a911ec4325multi_tensor_apply_kernelINS1_18TensorListMetadataILi2EEENS1_11CopyFunctorIN3c1013Float8_e4m3fnENS6_15Float8_e4m3fnuzELi2ELi1ELi1EEEJNS0_4CopyIS7_S8_EEEEEvT_T0_DpT1_:
        /* <DEDUP_REMOVED lines=49> */
.L_x_1653:
        /* <DEDUP_REMOVED lines=51> */
.L_x_1632:
[----:B------:R-:W-:Y:S05]  /*0640*/  BSYNC.RECONVERGENT B1 ;  /* 0x0000000000017941 */ /* 0x000fea0003800200 */
.L_x_1631:
[----:B------:R-:W-:Y:S01]  /*0650*/  IMAD.SHL.U32 R6, R6, 0x100000, RZ ;  /* 0x0010000006067824 */ /* 0x000fe200078e00ff */
[----:B------:R-:W-:-:S04]  /*0660*/  LEA R7, R7, 0x3b800000, 0x17 ;  /* 0x3b80000007077811 */ /* 0x000fc800078eb8ff */
[----:B------:R-:W-:-:S07]  /*0670*/  LOP3.LUT R14, R7, R6, R11, 0xfe, !PT ;  /* 0x00000006070e7212 */ /* 0x000fce00078efe0b */
.L_x_1630:
[----:B------:R-:W-:Y:S05]  /*0680*/  BSYNC.RECONVERGENT B0 ;  /* 0x0000000000007941 */ /* 0x000fea0003800200 */
.L_x_1629:
        /* <DEDUP_REMOVED lines=13> */
.L_x_1634:
[----:B------:R-:W-:Y:S05]  /*0760*/  BSYNC.RECONVERGENT B0 ;  /* 0x0000000000007941 */ /* 0x000fea0003800200 */
.L_x_1633:
        /* <DEDUP_REMOVED lines=21> */
.L_x_1638:
[----:B------:R-:W-:Y:S05]  /*08c0*/  BSYNC.RECONVERGENT B1 ;  /* 0x0000000000017941 */ /* 0x000fea0003800200 */
.L_x_1637:
[----:B------:R-:W-:Y:S01]  /*08d0*/  IMAD.SHL.U32 R7, R7, 0x100000, RZ ;  /* 0x0010000007077824 */ /* 0x000fe200078e00ff */
[----:B------:R-:W-:-:S04]  /*08e0*/  LEA R8, R8, 0x3b800000, 0x17 ;  /* 0x3b80000008087811 */ /* 0x000fc800078eb8ff */
[----:B------:R-:W-:-:S07]  /*08f0*/  LOP3.LUT R7, R8, R7, R12, 0xfe, !PT ;  /* 0x0000000708077212 */ /* 0x000fce00078efe0c */
.L_x_1636:
[----:B------:R-:W-:Y:S05]  /*0900*/  BSYNC.RECONVERGENT B0 ;  /* 0x0000000000007941 */ /* 0x000fea0003800200 */
.L_x_1635:
        /* <DEDUP_REMOVED lines=13> */
.L_x_1640:
[----:B------:R-:W-:Y:S05]  /*09e0*/  BSYNC.RECONVERGENT B0 ;  /* 0x0000000000007941 */ /* 0x000fea0003800200 */
.L_x_1639:
        /* <DEDUP_REMOVED lines=21> */
.L_x_1644:
[----:B------:R-:W-:Y:S05]  /*0b40*/  BSYNC.RECONVERGENT B1 ;  /* 0x0000000000017941 */ /* 0x000fea0003800200 */
.L_x_1643:
[----:B------:R-:W-:Y:S01]  /*0b50*/  IMAD.SHL.U32 R8, R8, 0x100000, RZ ;  /* 0x0010000008087824 */ /* 0x000fe200078e00ff */
[----:B------:R-:W-:-:S04]  /*0b60*/  LEA R9, R9, 0x3b800000, 0x17 ;  /* 0x3b80000009097811 */ /* 0x000fc800078eb8ff */
[----:B------:R-:W-:-:S07]  /*0b70*/  LOP3.LUT R10, R9, R8, R13, 0xfe, !PT ;  /* 0x00000008090a7212 */ /* 0x000fce00078efe0d */
.L_x_1642:
[----:B------:R-:W-:Y:S05]  /*0b80*/  BSYNC.RECONVERGENT B0 ;  /* 0x0000000000007941 */ /* 0x000fea0003800200 */
.L_x_1641:
        /* <DEDUP_REMOVED lines=13> */
.L_x_1646:
[----:B------:R-:W-:Y:S05]  /*0c60*/  BSYNC.RECONVERGENT B0 ;  /* 0x0000000000007941 */ /* 0x000fea0003800200 */
.L_x_1645:
        /* <DEDUP_REMOVED lines=21> */
.L_x_1650:
[----:B------:R-:W-:Y:S05]  /*0dc0*/  BSYNC.RECONVERGENT B1 ;  /* 0x0000000000017941 */ /* 0x000fea0003800200 */
.L_x_1649:
[----:B------:R-:W-:Y:S01]  /*0dd0*/  IMAD.SHL.U32 R9, R9, 0x100000, RZ ;  /* 0x0010000009097824 */ /* 0x000fe200078e00ff */
[----:B------:R-:W-:-:S04]  /*0de0*/  LEA R10, R10, 0x3b800000, 0x17 ;  /* 0x3b8000000a0a7811 */ /* 0x000fc800078eb8ff */
[----:B------:R-:W-:-:S07]  /*0df0*/  LOP3.LUT R9, R10, R9, R14, 0xfe, !PT ;  /* 0x000000090a097212 */ /* 0x000fce00078efe0e */
.L_x_1648:
[----:B------:R-:W-:Y:S05]  /*0e00*/  BSYNC.RECONVERGENT B0 ;  /* 0x0000000000007941 */ /* 0x000fea0003800200 */
.L_x_1647:
        /* <DEDUP_REMOVED lines=11> */
.L_x_1652:
[----:B------:R-:W-:Y:S05]  /*0ec0*/  BSYNC.RECONVERGENT B0 ;  /* 0x0000000000007941 */ /* 0x000fea0003800200 */
.L_x_1651:
        /* <DEDUP_REMOVED lines=24> */
.L_x_1628:
[----:B------:R-:W0:Y:S02]  /*1050*/  S2R R0, SR_TID.X ;  /* 0x0000000000007919 */ /* 0x000e240000002100 */
[----:B0-----:R-:W-:-:S03]  /*1060*/  IMAD.WIDE.U32 R2, R0, 0x4, RZ ;  /* 0x0000000400027825 */ /* 0x001fc600078e00ff */
[----:B------:R-:W-:-:S04]  /*1070*/  ISETP.GE.U32.AND P0, PT, R2, UR28, PT ;  /* 0x0000001c02007c0c */ /* 0x000fc8000bf06070 */
[----:B------:R-:W-:-:S13]  /*1080*/  ISETP.GE.AND.EX P0, PT, R3, UR15, PT, P0 ;  /* 0x0000000f03007c0c */ /* 0x000fda000bf06300 */
[----:B------:R-:W-:Y:S05]  /*1090*/  @P0 EXIT ;  /* 0x000000000000094d */ /* 0x000fea0003800000 */
[----:B------:R-:W-:Y:S01]  /*10a0*/  IMAD.MOV.U32 R3, RZ, RZ, RZ ;  /* 0x000000ffff037224 */ /* 0x000fe200078e00ff */
[----:B------:R-:W0:Y:S06]  /*10b0*/  LDCU UR4, c[0x0][0x360] ;  /* 0x00006c00ff0477ac */ /* 0x000e2c0008000800 */
.L_x_1678:
        /* <DEDUP_REMOVED lines=31> */
.L_x_1657:
[----:B0-----:R-:W-:Y:S05]  /*12b0*/  BSYNC.RECONVERGENT B1 ;  /* 0x0000000000017941 */ /* 0x001fea0003800200 */
.L_x_1656:
[----:B------:R-:W-:Y:S01]  /*12c0*/  IMAD.SHL.U32 R7, R7, 0x100000, RZ ;  /* 0x0010000007077824 */ /* 0x000fe200078e00ff */
[----:B------:R-:W-:-:S04]  /*12d0*/  LEA R8, R8, 0x3b800000, 0x17 ;  /* 0x3b80000008087811 */ /* 0x000fc800078eb8ff */
[----:B------:R-:W-:-:S07]  /*12e0*/  LOP3.LUT R7, R8, R7, R12, 0xfe, !PT ;  /* 0x0000000708077212 */ /* 0x000fce00078efe0c */
.L_x_1655:
[----:B0-----:R-:W-:Y:S05]  /*12f0*/  BSYNC.RECONVERGENT B0 ;  /* 0x0000000000007941 */ /* 0x001fea0003800200 */
.L_x_1654:
        /* <DEDUP_REMOVED lines=13> */
.L_x_1659:
[----:B------:R-:W-:Y:S05]  /*13d0*/  BSYNC.RECONVERGENT B0 ;  /* 0x0000000000007941 */ /* 0x000fea0003800200 */
.L_x_1658:
        /* <DEDUP_REMOVED lines=22> */
.L_x_1663:
[----:B------:R-:W-:Y:S05]  /*1540*/  BSYNC.RECONVERGENT B1 ;  /* 0x0000000000017941 */ /* 0x000fea0003800200 */
.L_x_1662:
[----:B------:R-:W-:Y:S01]  /*1550*/  IMAD.SHL.U32 R6, R6, 0x100000, RZ ;  /* 0x0010000006067824 */ /* 0x000fe200078e00ff */
[----:B------:R-:W-:-:S04]  /*1560*/  LEA R8, R8, 0x3b800000, 0x17 ;  /* 0x3b80000008087811 */ /* 0x000fc800078eb8ff */
[----:B------:R-:W-:-:S07]  /*1570*/  LOP3.LUT R10, R8, R6, R15, 0xfe, !PT ;  /* 0x00000006080a7212 */ /* 0x000fce00078efe0f */
.L_x_1661:
[----:B------:R-:W-:Y:S05]  /*1580*/  BSYNC.RECONVERGENT B0 ;  /* 0x0000000000007941 */ /* 0x000fea0003800200 */
.L_x_1660:
        /* <DEDUP_REMOVED lines=13> */
.L_x_1665:
[----:B------:R-:W-:Y:S05]  /*1660*/  BSYNC.RECONVERGENT B0 ;  /* 0x0000000000007941 */ /* 0x000fea0003800200 */
.L_x_1664:
        /* <DEDUP_REMOVED lines=22> */
.L_x_1669:
[----:B------:R-:W-:Y:S05]  /*17d0*/  BSYNC.RECONVERGENT B1 ;  /* 0x0000000000017941 */ /* 0x000fea0003800200 */
.L_x_1668:
[----:B------:R-:W-:Y:S01]  /*17e0*/  IMAD.SHL.U32 R4, R4, 0x100000, RZ ;  /* 0x0010000004047824 */ /* 0x000fe200078e00ff */
[----:B------:R-:W-:-:S04]  /*17f0*/  LEA R8, R8, 0x3b800000, 0x17 ;  /* 0x3b80000008087811 */ /* 0x000fc800078eb8ff */
[----:B------:R-:W-:-:S07]  /*1800*/  LOP3.LUT R8, R8, R4, R15, 0xfe, !PT ;  /* 0x0000000408087212 */ /* 0x000fce00078efe0f */
.L_x_1667:
[----:B------:R-:W-:Y:S05]  /*1810*/  BSYNC.RECONVERGENT B0 ;  /* 0x0000000000007941 */ /* 0x000fea0003800200 */
.L_x_1666:
        /* <DEDUP_REMOVED lines=13> */
.L_x_1671:
[----:B------:R-:W-:Y:S05]  /*18f0*/  BSYNC.RECONVERGENT B0 ;  /* 0x0000000000007941 */ /* 0x000fea0003800200 */
.L_x_1670:
        /* <DEDUP_REMOVED lines=22> */
.L_x_1675:
[----:B------:R-:W-:Y:S05]  /*1a60*/  BSYNC.RECONVERGENT B1 ;  /* 0x0000000000017941 */ /* 0x000fea0003800200 */
.L_x_1674:
[----:B------:R-:W-:Y:S01]  /*1a70*/  IMAD.SHL.U32 R5, R5, 0x100000, RZ ;  /* 0x0010000005057824 */ /* 0x000fe200078e00ff */
[----:B------:R-:W-:-:S04]  /*1a80*/  LEA R8, R8, 0x3b800000, 0x17 ;  /* 0x3b80000008087811 */ /* 0x000fc800078eb8ff */
[----:B------:R-:W-:-:S07]  /*1a90*/  LOP3.LUT R8, R8, R5, R12, 0xfe, !PT ;  /* 0x0000000508087212 */ /* 0x000fce00078efe0c */
.L_x_1673:
[----:B------:R-:W-:Y:S05]  /*1aa0*/  BSYNC.RECONVERGENT B0 ;  /* 0x0000000000007941 */ /* 0x000fea0003800200 */
.L_x_1672:
        /* <DEDUP_REMOVED lines=11> */
.L_x_1677:
[----:B------:R-:W-:Y:S05]  /*1b60*/  BSYNC.RECONVERGENT B0 ;  /* 0x0000000000007941 */ /* 0x000fea0003800200 */
.L_x_1676:
        /* <DEDUP_REMOVED lines=18> */
.L_x_1679:
        /* <DEDUP_REMOVED lines=15> */
.L_x_7533:


//--------------------- .text._ZN2at6native55_GLOBAL__N__de093ff9_22_ForeachBinaryOpList_cu_a911ec4325multi_tensor_apply_kernelINS1_18TensorListMetadataILi2EEENS1_11CopyFunctorIN3c1013Float8_e4m3fnEbLi2ELi1ELi1EEEJNS0_4CopyIS7_bEEEEEvT_T0_DpT1_ --------------------------
	.section	.text._ZN2at6native55_GLOBAL__N__de093ff9_22_ForeachBinaryOpList_cu_a911ec4325multi_tensor_apply_kernelINS1_18TensorListMetadataILi2EEENS1_11CopyFunctorIN3c1013Float8_e4m3fnEbLi2ELi1ELi1EEEJNS0_4CopyIS7_bEEEEEvT_T0_DpT1_,"ax",@progbits
	.align	128
.text._ZN2at6native55_GLOBAL__N__de093ff9_22_ForeachBinaryOpList_cu_a911ec4325multi_tensor_apply_kernelINS1_18TensorListMetadataILi2EEENS1_11CopyFunctorIN3c1013Float8_e4m3fnEbLi2ELi1ELi1EEEJNS0_4CopyIS7_bEEEEEvT_T0_DpT1_:
        .type           _ZN2at6native55_GLOBAL__N__de093ff9_22_ForeachBinaryOpList_cu_a911ec4325multi_tensor_apply_kernelINS1_18TensorListMetadataILi2EEENS1_11CopyFunctorIN3c1013Float8_e4m3fnEbLi2ELi1ELi1EEEJNS0_4CopyIS7_bEEEEEvT_T0_DpT1_,@function
        .size           _ZN2at6native55_GLOBAL__N__de093ff9_22_ForeachBinaryOpList_cu_a911ec4325multi_tensor_apply_kernelINS1_18TensorListMetadataILi2EEENS1_11CopyFunctorIN3c1013Float8_e4m3fnEbLi2ELi1ELi1EEEJNS0_4CopyIS7_bEEEEEvT_T0_DpT1_,(.L_x_7534 - _ZN2at6native55_GLOBAL__N__de093ff9_22_ForeachBinaryOpList_cu_a911ec4325multi_tensor_apply_kernelINS1_18TensorListMetadataILi2EEENS1_11CopyFunctorIN3c1013Float8_e4m3fnEbLi2ELi1ELi1EEEJNS0_4CopyIS7_bEEEEEvT_T0_DpT1_)
        .other          _ZN2at6native55_GLOBAL__N__de093ff9_22_ForeachBinaryOpList_cu_a911ec4325multi_tensor_apply_kernelINS1_18TensorListMetadataILi2EEENS1_11CopyFunctorIN3c1013Float8_e4m3fnEbLi2ELi1ELi1EEEJNS0_4CopyIS7_bEEEEEvT_T0_DpT1_,@"STO_CUDA_ENTRY STV_DEFAULT"
_ZN2at6native55_GLOBAL__N__de093ff9_22_ForeachBinaryOpList_cu_a911ec4325multi_tensor_apply_kernelINS1_18TensorListMetadataILi2EEENS1_11CopyFunctorIN3c1013Float8_e4m3fnEbLi2ELi1ELi1EEEJNS0_4CopyIS7_bEEEEEvT_T0_DpT1_:
        /* <DEDUP_REMOVED lines=49> */
.L_x_1689:
[C---:B------:R-:W-:Y:S01]  /*0310*/  ISETP.GE.U32.AND P0, PT, R4.reuse, UR26, PT ;  /* 0x0000001a04007c0c */ /* 0x040fe2000bf06070 */
[----:B------:R-:W-:Y:S01]  /*0320*/  IMAD.U32 R9, RZ, RZ, UR18 ;  /* 0x00000012ff097e24 */ /* 0x000fe2000f8e00ff */
[----:B------:R-:W-:Y:S01]  /*0330*/  IADD3 R7, P2, PT, R4, UR18, RZ ;  /* 0x0000001204077c10 */ /* 0x000fe2000ff5e0ff */
[----:B------:R-:W-:Y:S01]  /*0340*/  UMOV UR6, URZ ;  /* 0x000000ff00067c82 */ /* 0x000fe20008000000 */
[----:B------:R-:W-:Y:S01]  /*0350*/  ISETP.GE.U32.AND.EX P0, PT, R5, UR27, PT, P0 ;  /* 0x0000001b05007c0c */ /* 0x000fe2000bf06100 */
[----:B------:R-:W-:Y:S01]  /*0360*/  IMAD.WIDE.U32 R8, R9, 0x3, R4 ;  /* 0x0000000309087825 */ /* 0x000fe200078e0004 */
[----:B------:R-:W-:-:S03]  /*0370*/  ISETP.GE.U32.AND P1, PT, R7, UR26, PT ;  /* 0x0000001a07007c0c */ /* 0x000fc6000bf26070 */
[----:B------:R-:W-:Y:S01]  /*0380*/  IMAD.U32 R7, RZ, RZ, UR18 ;  /* 0x00000012ff077e24 */ /* 0x000fe2000f8e00ff */
[----:B------:R-:W-:Y:S01]  /*0390*/  ISETP.GE.U32.AND P3, PT, R8, UR26, PT ;  /* 0x0000001a08007c0c */ /* 0x000fe2000bf66070 */
[----:B------:R-:W-:Y:S02]  /*03a0*/  IMAD.U32 R10, RZ, RZ, UR18 ;  /* 0x00000012ff0a7e24 */ /* 0x000fe4000f8e00ff */
        /* <DEDUP_REMOVED lines=8> */
[----:B------:R-:W-:-:S02]  /*0430*/  @!P0 IADD3.X R9, PT, PT, R5, UR32, RZ, P4, !PT ;  /* 0x0000002005098c10 */ /* 0x000fc4000a7fe4ff */
[----:B------:R-:W-:-:S03]  /*0440*/  ISETP.GE.U32.AND.EX P2, PT, R7, UR27, PT, P2 ;  /* 0x0000001b07007c0c */ /* 0x000fc6000bf46120 */
[----:B------:R-:W2:Y:S06]  /*0450*/  @!P0 LDG.E.U8 R3, desc[UR16][R8.64] ;  /* 0x0000001008038981 */ /* 0x000eac000c1e1100 */
[----:B------:R-:W-:-:S04]  /*0460*/  @!P1 IADD3 R12, P4, PT, R4, UR8, RZ ;  /* 0x00000008040c9c10 */ /* 0x000fc8000ff9e0ff */
[C---:B------:R-:W-:Y:S02]  /*0470*/  @!P1 IADD3.X R13, PT, PT, R5.reuse, UR7, RZ, P4, !PT ;  /* 0x00000007050d9c10 */ /* 0x040fe4000a7fe4ff */
[C---:B------:R-:W-:Y:S02]  /*0480*/  @!P2 IADD3 R14, P5, PT, R4.reuse, UR24, RZ ;  /* 0x00000018040eac10 */ /* 0x040fe4000ffbe0ff */
[----:B------:R-:W-:Y:S01]  /*0490*/  @!P3 IADD3 R16, P4, PT, R4, UR21, RZ ;  /* 0x000000150410bc10 */ /* 0x000fe2000ff9e0ff */
[----:B------:R-:W3:Y:S01]  /*04a0*/  @!P1 LDG.E.U8 R2, desc[UR16][R12.64] ;  /* 0x000000100c029981 */ /* 0x000ee2000c1e1100 */
[C---:B------:R-:W-:Y:S02]  /*04b0*/  @!P2 IADD3.X R15, PT, PT, R5.reuse, UR25, RZ, P5, !PT ;  /* 0x00000019050fac10 */ /* 0x040fe4000affe4ff */
[----:B------:R-:W-:-:S03]  /*04c0*/  @!P3 IADD3.X R17, PT, PT, R5, UR22, RZ, P4, !PT ;  /* 0x000000160511bc10 */ /* 0x000fc6000a7fe4ff */
[----:B------:R-:W4:Y:S04]  /*04d0*/  @!P2 LDG.E.U8 R0, desc[UR16][R14.64] ;  /* 0x000000100e00a981 */ /* 0x000f28000c1e1100 */
[----:B------:R-:W5:Y:S01]  /*04e0*/  @!P3 LDG.E.U8 R6, desc[UR16][R16.64] ;  /* 0x000000101006b981 */ /* 0x000f62000c1e1100 */
[----:B------:R-:W-:Y:S01]  /*04f0*/  BSSY.RECONVERGENT B0, `(.L_x_1681) ;  /* 0x0000012000007945 */ /* 0x000fe20003800200 */
[----:B------:R-:W-:Y:S01]  /*0500*/  IMAD.MOV.U32 R7, RZ, RZ, 0x7f ;  /* 0x0000007fff077424 */ /* 0x000fe200078e00ff */
[----:B--2---:R-:W0:Y:S02]  /*0510*/  I2F.S8 R19, R3 ;  /* 0x0000000300137306 */ /* 0x004e240000001400 */
[----:B0-----:R-:W-:-:S06]  /*0520*/  LOP3.LUT R18, R19, 0x7fffffff, RZ, 0xc0, !PT ;  /* 0x7fffffff13127812 */ /* 0x001fcc00078ec0ff */
[----:B---3--:R-:W0:Y:S01]  /*0530*/  I2F.S8 R21, R2 ;  /* 0x0000000200157306 */ /* 0x008e220000001400 */
[----:B------:R-:W-:-:S07]  /*0540*/  ISETP.GT.U32.AND P4, PT, R18, 0x43efffff, PT ;  /* 0x43efffff1200780c */ /* 0x000fce0003f84070 */
[----:B----4-:R-:W1:Y:S08]  /*0550*/  I2F.S8 R11, R0 ;  /* 0x00000000000b7306 */ /* 0x010e700000001400 */
[----:B-----5:R-:W2:Y:S01]  /*0560*/  I2F.S8 R8, R6 ;  /* 0x0000000600087306 */ /* 0x020ea20000001400 */
[----:B0-----:R-:W-:Y:S02]  /*0570*/  LOP3.LUT R20, R21, 0x7fffffff, RZ, 0xc0, !PT ;  /* 0x7fffffff15147812 */ /* 0x001fe400078ec0ff */
[----:B-1----:R-:W-:-:S02]  /*0580*/  LOP3.LUT R10, R11, 0x7fffffff, RZ, 0xc0, !PT ;  /* 0x7fffffff0b0a7812 */ /* 0x002fc400078ec0ff */
[----:B--2---:R-:W-:Y:S01]  /*0590*/  LOP3.LUT R9, R8, 0x7fffffff, RZ, 0xc0, !PT ;  /* 0x7fffffff08097812 */ /* 0x004fe200078ec0ff */
[----:B------:R-:W-:Y:S06]  /*05a0*/  @P4 BRA `(.L_x_1682) ;  /* 0x0000000000184947 */ /* 0x000fec0003800000 */
[----:B------:R-:W-:-:S13]  /*05b0*/  ISETP.GT.U32.AND P4, PT, R18, 0x3c7fffff, PT ;  /* 0x3c7fffff1200780c */ /* 0x000fda0003f84070 */
[----:B------:R-:W-:-:S04]  /*05c0*/  @P4 SHF.R.U32.HI R7, RZ, 0x14, R19 ;  /* 0x00000014ff074819 */ /* 0x000fc80000011613 */
[----:B------:R-:W-:Y:S01]  /*05d0*/  @P4 LOP3.LUT R12, R7, 0x1, RZ, 0xc0, !PT ;  /* 0x00000001070c4812 */ /* 0x000fe200078ec0ff */
[----:B------:R-:W-:-:S03]  /*05e0*/  @!P4 FADD.FTZ R7, R18, 16384 ;  /* 0x468000001207c421 */ /* 0x000fc60000010000 */
[----:B------:R-:W-:-:S04]  /*05f0*/  @P4 IADD3 R12, PT, PT, R19, 0x407ffff, R12 ;  /* 0x0407ffff130c4810 */ /* 0x000fc80007ffe00c */
[----:B------:R-:W-:-:S07]  /*0600*/  @P4 SHF.R.U32.HI R7, RZ, 0x14, R12 ;  /* 0x00000014ff074819 */ /* 0x000fce000001160c */
.L_x_1682:
[----:B------:R-:W-:Y:S05]  /*0610*/  BSYNC.RECONVERGENT B0 ;  /* 0x0000000000007941 */ /* 0x000fea0003800200 */
.L_x_1681:
[----:B------:R-:W-:Y:S01]  /*0620*/  ISETP.GT.U32.AND P6, PT, R20, 0x43efffff, PT ;  /* 0x43efffff1400780c */ /* 0x000fe20003fc4070 */
[----:B------:R-:W-:Y:S01]  /*0630*/  BSSY.RECONVERGENT B0, `(.L_x_1683) ;  /* 0x000000e000007945 */ /* 0x000fe20003800200 */
[----:B------:R-:W-:Y:S02]  /*0640*/  SHF.R.U32.HI R12, RZ, 0x18, R19 ;  /* 0x00000018ff0c7819 */ /* 0x000fe40000011613 */
[----:B------:R-:W-:Y:S02]  /*0650*/  ISETP.GT.U32.AND P4, PT, R10, 0x43efffff, PT ;  /* 0x43efffff0a00780c */ /* 0x000fe40003f84070 */
[----:B------:R-:W-:Y:S01]  /*0660*/  LOP3.LUT R7, R7, 0x80, R12, 0xf8, !PT ;  /* 0x0000008007077812 */ /* 0x000fe200078ef80c */
[----:B------:R-:W-:Y:S01]  /*0670*/  IMAD.MOV.U32 R12, RZ, RZ, 0x7f ;  /* 0x0000007fff0c7424 */ /* 0x000fe200078e00ff */
[----:B------:R-:W-:Y:S02]  /*0680*/  ISETP.GT.U32.AND P5, PT, R9, 0x43efffff, PT ;  /* 0x43efffff0900780c */ /* 0x000fe40003fa4070 */
[----:B------:R-:W-:-:S03]  /*0690*/  SHF.R.U32.HI R13, RZ, 0x18, R21 ;  /* 0x00000018ff0d7819 */ /* 0x000fc60000011615 */
[----:B------:R-:W-:Y:S08]  /*06a0*/  @P6 BRA `(.L_x_1684) ;  /* 0x0000000000186947 */ /* 0x000ff00003800000 */
[----:B------:R-:W-:-:S13]  /*06b0*/  ISETP.GE.U32.AND P6, PT, R20, 0x3c800000, PT ;  /* 0x3c8000001400780c */ /* 0x000fda0003fc6070 */
[----:B------:R-:W-:-:S04]  /*06c0*/  @P6 SHF.R.U32.HI R12, RZ, 0x14, R21 ;  /* 0x00000014ff0c6819 */ /* 0x000fc80000011615 */
[----:B------:R-:W-:-:S04]  /*06d0*/  @P6 LOP3.LUT R12, R12, 0x1, RZ, 0xc0, !PT ;  /* 0x000000010c0c6812 */ /* 0x000fc800078ec0ff */
[----:B------:R-:W-:-:S04]  /*06e0*/  @P6 IADD3 R12, PT, PT, R21, 0x407ffff, R12 ;  /* 0x0407ffff150c6810 */ /* 0x000fc80007ffe00c */
[----:B------:R-:W-:Y:S01]  /*06f0*/  @P6 SHF.R.U32.HI R12, RZ, 0x14, R12 ;  /* 0x00000014ff0c6819 */ /* 0x000fe2000001160c */
[----:B------:R-:W-:-:S07]  /*0700*/  @!P6 FADD.FTZ R12, R20, 16384 ;  /* 0x46800000140ce421 */ /* 0x000fce0000010000 */
.L_x_1684:
[----:B------:R-:W-:Y:S05]  /*0710*/  BSYNC.RECONVERGENT B0 ;  /* 0x0000000000007941 */ /* 0x000fea0003800200 */
.L_x_1683:
[----:B------:R-:W-:Y:S01]  /*0720*/  BSSY.RECONVERGENT B0, `(.L_x_1685) ;  /* 0x000000b000007945 */ /* 0x000fe20003800200 */
        /* <DEDUP_REMOVED lines=10> */
.L_x_1686:
[----:B------:R-:W-:Y:S05]  /*07d0*/  BSYNC.RECONVERGENT B0 ;  /* 0x0000000000007941 */ /* 0x000fea0003800200 */
.L_x_1685:
[----:B------:R-:W-:Y:S01]  /*07e0*/  BSSY.RECONVERGENT B0, `(.L_x_1687) ;  /* 0x000000a000007945 */ /* 0x000fe20003800200 */
[----:B------:R-:W-:Y:S01]  /*07f0*/  LOP3.LUT R19, R13, 0x80, R16, 0xf8, !PT ;  /* 0x000000800d137812 */ /* 0x000fe200078ef810 */
[----:B------:R-:W-:Y:S02]  /*0800*/  IMAD.MOV.U32 R13, RZ, RZ, 0x7f ;  /* 0x0000007fff0d7424 */ /* 0x000fe400078e00ff */
[----:B------:R-:W-:Y:S05]  /*0810*/  @P5 BRA `(.L_x_1688) ;  /* 0x0000000000185947 */ /* 0x000fea0003800000 */
[----:B------:R-:W-:-:S13]  /*0820*/  ISETP.GE.U32.AND P4, PT, R9, 0x3c800000, PT ;  /* 0x3c8000000900780c */ /* 0x000fda0003f86070 */
[----:B------:R-:W-:-:S04]  /*0830*/  @P4 SHF.R.U32.HI R10, RZ, 0x14, R8 ;  /* 0x00000014ff0a4819 */ /* 0x000fc80000011608 */
[----:B------:R-:W-:-:S04]  /*0840*/  @P4 LOP3.LUT R11, R10, 0x1, RZ, 0xc0, !PT ;  /* 0x000000010a0b4812 */ /* 0x000fc800078ec0ff */
[----:B------:R-:W-:-:S04]  /*0850*/  @P4 IADD3 R11, PT, PT, R8, 0x407ffff, R11 ;  /* 0x0407ffff080b4810 */ /* 0x000fc80007ffe00b */
[----:B------:R-:W-:Y:S01]  /*0860*/  @P4 SHF.R.U32.HI R13, RZ, 0x14, R11 ;  /* 0x00000014ff0d4819 */ /* 0x000fe2000001160b */
[----:B------:R-:W-:-:S07]  /*0870*/  @!P4 FADD.FTZ R13, R9, 16384 ;  /* 0x46800000090dc421 */ /* 0x000fce0000010000 */
.L_x_1688:
[----:B------:R-:W-:Y:S05]  /*0880*/  BSYNC.RECONVERGENT B0 ;  /* 0x0000000000007941 */ /* 0x000fea0003800200 */
.L_x_1687:
        /* <DEDUP_REMOVED lines=24> */
.L_x_1680:
[----:B------:R-:W0:Y:S02]  /*0a10*/  S2R R0, SR_TID.X ;  /* 0x0000000000007919 */ /* 0x000e240000002100 */
[----:B0-----:R-:W-:-:S03]  /*0a20*/  IMAD.WIDE.U32 R2, R0, 0x4, RZ ;  /* 0x0000000400027825 */ /* 0x001fc600078e00ff */
[----:B------:R-:W-:-:S04]  /*0a30*/  ISETP.GE.U32.AND P0, PT, R2, UR28, PT ;  /* 0x0000001c02007c0c */ /* 0x000fc8000bf06070 */
[----:B------:R-:W-:-:S13]  /*0a40*/  ISETP.GE.AND.EX P0, PT, R3, UR15, PT, P0 ;  /* 0x0000000f03007c0c */ /* 0x000fda000bf06300 */
[----:B------:R-:W-:Y:S05]  /*0a50*/  @P0 EXIT ;  /* 0x000000000000094d */ /* 0x000fea0003800000 */
[----:B------:R-:W-:Y:S01]  /*0a60*/  IMAD.MOV.U32 R3, RZ, RZ, RZ ;  /* 0x000000ffff037224 */ /* 0x000fe200078e00ff */
[----:B------:R-:W0:Y:S06]  /*0a70*/  LDCU UR4, c[0x0][0x360] ;  /* 0x00006c00ff0477ac */ /* 0x000e2c0008000800 */
.L_x_1698:
[C---:B------:R-:W-:Y:S01]  /*0a80*/  IMAD.SHL.U32 R2, R0.reuse, 0x4, RZ ;  /* 0x0000000400027824 */ /* 0x040fe200078e00ff */
[----:B------:R-:W-:-:S04]  /*0a90*/  SHF.L.U64.HI R11, R0, 0x2, R3 ;  /* 0x00000002000b7819 */ /* 0x000fc80000010203 */
[----:B------:R-:W-:-:S04]  /*0aa0*/  IADD3 R8, P0, PT, R2, UR31, RZ ;  /* 0x0000001f02087c10 */ /* 0x000fc8000ff1e0ff */
[----:B------:R-:W-:-:S05]  /*0ab0*/  IADD3.X R9, PT, PT, R11, UR32, RZ, P0, !PT ;  /* 0x000000200b097c10 */ /* 0x000fca00087fe4ff */
[----:B------:R-:W2:Y:S01]  /*0ac0*/  LDG.E R8, desc[UR16][R8.64] ;  /* 0x0000001008087981 */ /* 0x000ea2000c1e1900 */
[----:B------:R-:W-:Y:S01]  /*0ad0*/  BSSY.RECONVERGENT B0, `(.L_x_1690) ;  /* 0x0000019000007945 */ /* 0x000fe20003800200 */
[----:B--2---:R-:W1:Y:S01]  /*0ae0*/  I2F.S8 R13, R8 ;  /* 0x00000008000d7306 */ /* 0x004e620000001400 */
[C---:B------:R-:W-:Y:S02]  /*0af0*/  PRMT R6, R8.reuse, 0x7772, RZ ;  /* 0x0000777208067816 */ /* 0x040fe400000000ff */
[C---:B------:R-:W-:Y:S02]  /*0b00*/  PRMT R4, R8.reuse, 0x7773, RZ ;  /* 0x0000777308047816 */ /* 0x040fe400000000ff */
[----:B------:R-:W-:-:S03]  /*0b10*/  PRMT R7, R8, 0x7771, RZ ;  /* 0x0000777108077816 */ /* 0x000fc600000000ff */
[----:B------:R-:W2:Y:S01]  /*0b20*/  I2F.S8 R6, R6 ;  /* 0x0000000600067306 */ /* 0x000ea20000001400 */
[----:B-1----:R-:W-:-:S07]  /*0b30*/  LOP3.LUT R12, R13, 0x7fffffff, RZ, 0xc0, !PT ;  /* 0x7fffffff0d0c7812 */ /* 0x002fce00078ec0ff */
[----:B------:R1:W3:Y:S01]  /*0b40*/  I2F.S8 R14, R7 ;  /* 0x00000007000e7306 */ /* 0x0002e20000001400 */
[----:B------:R-:W-:Y:S02]  /*0b50*/  SHF.R.U32.HI R10, RZ, 0x18, R13 ;  /* 0x00000018ff0a7819 */ /* 0x000fe4000001160d */
[----:B------:R-:W-:Y:S02]  /*0b60*/  ISETP.GT.U32.AND P0, PT, R12, 0x43efffff, PT ;  /* 0x43efffff0c00780c */ /* 0x000fe40003f04070 */
[----:B--2---:R-:W-:-:S03]  /*0b70*/  LOP3.LUT R16, R6, 0x7fffffff, RZ, 0xc0, !PT ;  /* 0x7fffffff06107812 */ /* 0x004fc600078ec0ff */
[----:B------:R-:W2:Y:S01]  /*0b80*/  I2F.S8 R4, R4 ;  /* 0x0000000400047306 */ /* 0x000ea20000001400 */
[----:B-1----:R-:W-:Y:S01]  /*0b90*/  IMAD.MOV.U32 R7, RZ, RZ, 0x7f ;  /* 0x0000007fff077424 */ /* 0x002fe200078e00ff */
[----:B------:R-:W-:Y:S02]  /*0ba0*/  ISETP.GT.U32.AND P2, PT, R16, 0x43efffff, PT ;  /* 0x43efffff1000780c */ /* 0x000fe40003f44070 */
[----:B---3--:R-:W-:-:S04]  /*0bb0*/  LOP3.LUT R15, R14, 0x7fffffff, RZ, 0xc0, !PT ;  /* 0x7fffffff0e0f7812 */ /* 0x008fc800078ec0ff */
[----:B------:R-:W-:Y:S02]  /*0bc0*/  ISETP.GT.U32.AND P1, PT, R15, 0x43efffff, PT ;  /* 0x43efffff0f00780c */ /* 0x000fe40003f24070 */
[----:B--2---:R-:W-:-:S04]  /*0bd0*/  LOP3.LUT R5, R4, 0x7fffffff, RZ, 0xc0, !PT ;  /* 0x7fffffff04057812 */ /* 0x004fc800078ec0ff */
[----:B------:R-:W-:Y:S01]  /*0be0*/  ISETP.GT.U32.AND P3, PT, R5, 0x43efffff, PT ;  /* 0x43efffff0500780c */ /* 0x000fe20003f64070 */
[----:B------:R-:W-:-:S12]  /*0bf0*/  @P0 BRA `(.L_x_1691) ;  /* 0x0000000000180947 */ /* 0x000fd80003800000 */
[----:B------:R-:W-:-:S13]  /*0c00*/  ISETP.GT.U32.AND P0, PT, R12, 0x3c7fffff, PT ;  /* 0x3c7fffff0c00780c */ /* 0x000fda0003f04070 */
[----:B------:R-:W-:-:S04]  /*0c10*/  @P0 SHF.R.U32.HI R7, RZ, 0x14, R13 ;  /* 0x00000014ff070819 */ /* 0x000fc8000001160d */
[----:B------:R-:W-:Y:S01]  /*0c20*/  @P0 LOP3.LUT R8, R7, 0x1, RZ, 0xc0, !PT ;  /* 0x0000000107080812 */ /* 0x000fe200078ec0ff */
[----:B------:R-:W-:-:S03]  /*0c30*/  @!P0 FADD.FTZ R7, R12, 16384 ;  /* 0x468000000c078421 */ /* 0x000fc60000010000 */
[----:B------:R-:W-:-:S04]  /*0c40*/  @P0 IADD3 R8, PT, PT, R13, 0x407ffff, R8 ;  /* 0x0407ffff0d080810 */ /* 0x000fc80007ffe008 */
[----:B------:R-:W-:-:S07]  /*0c50*/  @P0 SHF.R.U32.HI R7, RZ, 0x14, R8 ;  /* 0x00000014ff070819 */ /* 0x000fce0000011608 */
.L_x_1691:
[----:B0-----:R-:W-:Y:S05]  /*0c60*/  BSYNC.RECONVERGENT B0 ;  /* 0x0000000000007941 */ /* 0x001fea0003800200 */
.L_x_1690:
        /* <DEDUP_REMOVED lines=11> */
.L_x_1693:
[----:B------:R-:W-:Y:S05]  /*0d20*/  BSYNC.RECONVERGENT B0 ;  /* 0x0000000000007941 */ /* 0x000fea0003800200 */
.L_x_1692:
        /* <DEDUP_REMOVED lines=11> */
.L_x_1695:
[----:B------:R-:W-:Y:S05]  /*0de0*/  BSYNC.RECONVERGENT B0 ;  /* 0x0000000000007941 */ /* 0x000fea0003800200 */
.L_x_1694:
        /* <DEDUP_REMOVED lines=10> */
.L_x_1697:
[----:B------:R-:W-:Y:S05]  /*0e90*/  BSYNC.RECONVERGENT B0 ;  /* 0x0000000000007941 */ /* 0x000fea0003800200 */
.L_x_1696:
[----:B------:R-:W-:Y:S02]  /*0ea0*/  SHF.R.U32.HI R5, RZ, 0x18, R4 ;  /* 0x00000018ff057819 */ /* 0x000fe40000011604 */
[----:B------:R-:W-:Y:S02]  /*0eb0*/  IADD3 R4, P0, PT, R2, UR29, RZ ;  /* 0x0000001d02047c10 */ /* 0x000fe4000ff1e0ff */
[----:B------:R-:W-:Y:S02]  /*0ec0*/  LOP3.LUT R5, R6, 0x80, R5, 0xf8, !PT ;  /* 0x0000008006057812 */ /* 0x000fe400078ef805 */
[----:B------:R-:W-:Y:S02]  /*0ed0*/  PRMT R6, R10, 0x3340, R9 ;  /* 0x000033400a067816 */ /* 0x000fe40000000009 */
        /* <DEDUP_REMOVED lines=14> */
.L_x_1699:
        /* <DEDUP_REMOVED lines=12> */
.L_x_7534:


//--------------------- .text._ZN2at6native55_GLOBAL__N__de093ff9_22_ForeachBinaryOpList_cu_a911ec4325multi_tensor_apply_kernelINS1_18TensorListMetadataILi2EEENS1_11CopyFunctorIN3c1013Float8_e4m3fnENS6_8BFloat16ELi2ELi1ELi1EEEJNS0_4CopyIS7_S8_EEEEEvT_T0_DpT1_ --------------------------
	.section	.text._ZN2at6native55_GLOBAL__N__de093ff9_22_ForeachBinaryOpList_cu_a911ec4325multi_tensor_apply_kernelINS1_18TensorListMetadataILi2EEENS1_11CopyFunctorIN3c1013Float8_e4m3fnENS6_8BFloat16ELi2ELi1ELi1EEEJNS0_4CopyIS7_S8_EEEEEvT_T0_DpT1_,"ax",@progbits
	.align	128
.text._ZN2at6native55_GLOBAL__N__de093ff9_22_ForeachBinaryOpList_cu_a911ec4325multi_tensor_apply_kernelINS1_18TensorListMetadataILi2EEENS1_11CopyFunctorIN3c1013Float8_e4m3fnENS6_8BFloat16ELi2ELi1ELi1EEEJNS0_4CopyIS7_S8_EEEEEvT_T0_DpT1_:
        .type           _ZN2at6native55_GLOBAL__N__de093ff9_22_ForeachBinaryOpList_cu_a911ec4325multi_tensor_apply_kernelINS1_18TensorListMetadataILi2EEENS1_11CopyFunctorIN3c1013Float8_e4m3fnENS6_8BFloat16ELi2ELi1ELi1EEEJNS0_4CopyIS7_S8_EEEEEvT_T0_DpT1_,@function
        .size           _ZN2at6native55_GLOBAL__N__de093ff9_22_ForeachBinaryOpList_cu_a911ec4325multi_tensor_apply_kernelINS1_18TensorListMetadataILi2EEENS1_11CopyFunctorIN3c1013Float8_e4m3fnENS6_8BFloat16ELi2ELi1ELi1EEEJNS0_4CopyIS7_S8_EEEEEvT_T0_DpT1_,(.L_x_7535 - _ZN2at6native55_GLOBAL__N__de093ff9_22_ForeachBinaryOpList_cu_a911ec4325multi_tensor_apply_kernelINS1_18TensorListMetadataILi2EEENS1_11CopyFunctorIN3c1013Float8_e4m3fnENS6_8BFloat16ELi2ELi1ELi1EEEJNS0_4CopyIS7_S8_EEEEEvT_T0_DpT1_)
        .other          _ZN2at6native55_GLOBAL__N__de093ff9_22_ForeachBinaryOpList_cu_a911ec4325multi_tensor_apply_kernelINS1_18TensorListMetadataILi2EEENS1_11CopyFunctorIN3c1013Float8_e4m3fnENS6_8BFloat16ELi2ELi1ELi1EEEJNS0_4CopyIS7_S8_EEEEEvT_T0_DpT1_,@"STO_CUDA_ENTRY STV_DEFAULT"
_ZN2at6native55_GLOBAL__N__de093ff9_22_ForeachBinaryOpList_cu_a911ec4325multi_tensor_apply_kernelINS1_18TensorListMetadataILi2EEENS1_11CopyFunctorIN3c1013Float8_e4m3fnENS6_8BFloat16ELi2ELi1ELi1EEEJNS0_4CopyIS7_S8_EEEEEvT_T0_DpT1_:
        /* <DEDUP_REMOVED lines=57> */
.L_x_1709:
[----:B0-----:R-:W-:Y:S01]  /*0390*/  IMAD.U32 R5, RZ, RZ, UR20 ;  /* 0x00000014ff057e24 */ /* 0x001fe2000f8e00ff */
[----:B------:R-:W-:Y:S01]  /*03a0*/  ISETP.GE.U32.AND P0, PT, R10, UR25, PT ;  /* 0x000000190a007c0c */ /* 0x000fe2000bf06070 */
[----:B------:R-:W-:Y:S02]  /*03b0*/  IMAD.U32 R7, RZ, RZ, UR20 ;  /* 0x00000014ff077e24 */ /* 0x000fe4000f8e00ff */
[----:B------:R-:W-:Y:S01]  /*03c0*/  IMAD.MOV.U32 R2, RZ, RZ, R10 ;  /* 0x000000ffff027224 */ /* 0x000fe200078e000a */
[----:B------:R-:W-:Y:S01]  /*03d0*/  ISETP.GE.U32.AND.EX P0, PT, R13, UR26, PT, P0 ;  /* 0x0000001a0d007c0c */ /* 0x000fe2000bf06100 */
[----:B------:R-:W-:Y:S01]  /*03e0*/  IMAD.MOV.U32 R3, RZ, RZ, R13 ;  /* 0x000000ffff037224 */ /* 0x000fe200078e000d */
[----:B------:R-:W-:Y:S01]  /*03f0*/  LEA R4, P2, R5, R10, 0x1 ;  /* 0x0000000a05047211 */ /* 0x000fe200078408ff */
[----:B------:R-:W-:Y:S02]  /*0400*/  IMAD.U32 R6, RZ, RZ, UR20 ;  /* 0x00000014ff067e24 */ /* 0x000fe4000f8e00ff */
[----:B------:R-:W-:Y:S01]  /*0410*/  IMAD.WIDE.U32 R2, R7, 0x3, R2 ;  /* 0x0000000307027825 */ /* 0x000fe200078e0002 */
[----:B------:R-:W-:-:S02]  /*0420*/  ISETP.GE.U32.AND P1, PT, R4, UR25, PT ;  /* 0x0000001904007c0c */ /* 0x000fc4000bf26070 */
[----:B------:R-:W-:Y:S02]  /*0430*/  LEA.HI.X R4, R6, R13, RZ, 0x1, P2 ;  /* 0x0000000d06047211 */ /* 0x000fe400010f0cff */
[----:B------:R-:W-:Y:S02]  /*0440*/  ISETP.GE.U32.AND P2, PT, R2, UR25, PT ;  /* 0x0000001902007c0c */ /* 0x000fe4000bf46070 */
[----:B------:R-:W-:Y:S01]  /*0450*/  IADD3 R2, P4, PT, R10, UR20, RZ ;  /* 0x000000140a027c10 */ /* 0x000fe2000ff9e0ff */
[----:B------:R-:W-:Y:S01]  /*0460*/  @!P0 IMAD.MOV.U32 R5, RZ, RZ, R11 ;  /* 0x000000ffff058224 */ /* 0x000fe200078e000b */
[----:B------:R-:W-:Y:S02]  /*0470*/  ISETP.GE.U32.AND.EX P2, PT, R3, UR26, PT, P2 ;  /* 0x0000001a03007c0c */ /* 0x000fe4000bf46120 */
[----:B------:R-:W-:Y:S01]  /*0480*/  ISETP.GE.U32.AND.EX P1, PT, R4, UR26, PT, P1 ;  /* 0x0000001a04007c0c */ /* 0x000fe2000bf26110 */
[----:B------:R-:W-:Y:S01]  /*0490*/  @!P0 IMAD.MOV.U32 R4, RZ, RZ, R0 ;  /* 0x000000ffff048224 */ /* 0x000fe200078e0000 */
[----:B------:R-:W-:Y:S01]  /*04a0*/  ISETP.GE.U32.AND P3, PT, R2, UR25, PT ;  /* 0x0000001902007c0c */ /* 0x000fe2000bf66070 */
[----:B------:R-:W-:-:S03]  /*04b0*/  IMAD.X R2, RZ, RZ, R13, P4 ;  /* 0x000000ffff027224 */ /* 0x000fc600020e060d */
[----:B------:R0:W2:Y:S02]  /*04c0*/  @!P0 LDG.E.U16 R18, desc[UR18][R4.64] ;  /* 0x0000001204128981 */ /* 0x0000a4000c1e1500 */
[----:B------:R-:W-:-:S03]  /*04d0*/  ISETP.GE.U32.AND.EX P3, PT, R2, UR26, PT, P3 ;  /* 0x0000001a02007c0c */ /* 0x000fc6000bf66130 */
[----:B------:R-:W-:Y:S02]  /*04e0*/  @!P2 IMAD.MOV.U32 R9, RZ, RZ, RZ ;  /* 0x000000ffff09a224 */ /* 0x000fe400078e00ff */
[----:B------:R-:W-:Y:S01]  /*04f0*/  @!P1 IADD3 R2, P4, PT, R0, UR17, RZ ;  /* 0x0000001100029c10 */ /* 0x000fe2000ff9e0ff */
[----:B0-----:R-:W-:Y:S02]  /*0500*/  @!P2 IMAD.MOV.U32 R4, RZ, RZ, R0 ;  /* 0x000000ffff04a224 */ /* 0x001fe400078e0000 */
[----:B------:R-:W-:Y:S02]  /*0510*/  @!P2 IMAD.MOV.U32 R5, RZ, RZ, R11 ;  /* 0x000000ffff05a224 */ /* 0x000fe400078e000b */
[----:B------:R-:W-:-:S04]  /*0520*/  @!P2 IMAD.WIDE.U32 R6, R7, 0x6, R4 ;  /* 0x000000060706a825 */ /* 0x000fc800078e0004 */
[----:B------:R-:W-:Y:S02]  /*0530*/  @!P1 IMAD.X R3, RZ, RZ, R11, P4 ;  /* 0x000000ffff039224 */ /* 0x000fe400020e060b */
[----:B------:R-:W-:Y:S02]  /*0540*/  @!P2 IMAD.IADD R7, R7, 0x1, R9 ;  /* 0x000000010707a824 */ /* 0x000fe400078e0209 */
[----:B------:R-:W-:Y:S01]  /*0550*/  @!P3 IMAD.MOV.U32 R4, RZ, RZ, R12 ;  /* 0x000000ffff04b224 */ /* 0x000fe200078e000c */
[----:B------:R-:W3:Y:S01]  /*0560*/  @!P1 LDG.E.U16 R16, desc[UR18][R2.64] ;  /* 0x0000001202109981 */ /* 0x000ee2000c1e1500 */
[----:B------:R-:W-:-:S03]  /*0570*/  @!P3 IMAD.MOV.U32 R5, RZ, RZ, R15 ;  /* 0x000000ffff05b224 */ /* 0x000fc600078e000f */
[----:B------:R-:W4:Y:S04]  /*0580*/  @!P2 LDG.E.U16 R17, desc[UR18][R6.64] ;  /* 0x000000120611a981 */ /* 0x000f28000c1e1500 */
        /* <DEDUP_REMOVED lines=9> */
[----:B------:R-:W-:Y:S01]  /*0620*/  ISETP.GT.U32.AND P4, PT, R20, 0x43efffff, PT ;  /* 0x43efffff1400780c */ /* 0x000fe20003f84070 */
[----:B---3--:R-:W-:Y:S02]  /*0630*/  IMAD.U32 R4, R16, 0x10000, RZ ;  /* 0x0001000010047824 */ /* 0x008fe400078e00ff */
[----:B----4-:R-:W-:Y:S02]  /*0640*/  IMAD.U32 R3, R17, 0x10000, RZ ;  /* 0x0001000011037824 */ /* 0x010fe400078e00ff */
[----:B-----5:R-:W-:Y:S01]  /*0650*/  IMAD.U32 R23, R14, 0x10000, RZ ;  /* 0x000100000e177824 */ /* 0x020fe200078e00ff */
[----:B------:R-:W-:Y:S02]  /*0660*/  LOP3.LUT R8, R4, 0x7fffffff, RZ, 0xc0, !PT ;  /* 0x7fffffff04087812 */ /* 0x000fe400078ec0ff */
[----:B------:R-:W-:Y:S02]  /*0670*/  LOP3.LUT R7, R3, 0x7fffffff, RZ, 0xc0, !PT ;  /* 0x7fffffff03077812 */ /* 0x000fe400078ec0ff */
[----:B------:R-:W-:-:S03]  /*0680*/  LOP3.LUT R5, R23, 0x7fffffff, RZ, 0xc0, !PT ;  /* 0x7fffffff17057812 */ /* 0x000fc600078ec0ff */
[----:B------:R-:W-:Y:S05]  /*0690*/  @P4 BRA `(.L_x_1702) ;  /* 0x0000000000184947 */ /* 0x000fea0003800000 */
[----:B------:R-:W-:-:S13]  /*06a0*/  ISETP.GT.U32.AND P4, PT, R20, 0x3c7fffff, PT ;  /* 0x3c7fffff1400780c */ /* 0x000fda0003f84070 */
[----:B------:R-:W-:Y:S01]  /*06b0*/  @P4 SHF.R.U32.HI R2, RZ, 0x14, R9 ;  /* 0x00000014ff024819 */ /* 0x000fe20000011609 */
[----:B------:R-:W-:-:S03]  /*06c0*/  @!P4 FADD.FTZ R19, R20, 16384 ;  /* 0x468000001413c421 */ /* 0x000fc60000010000 */
[----:B------:R-:W-:-:S04]  /*06d0*/  @P4 LOP3.LUT R2, R2, 0x1, RZ, 0xc0, !PT ;  /* 0x0000000102024812 */ /* 0x000fc800078ec0ff */
[----:B------:R-:W-:-:S04]  /*06e0*/  @P4 IADD3 R2, PT, PT, R9, 0x407ffff, R2 ;  /* 0x0407ffff09024810 */ /* 0x000fc80007ffe002 */
[----:B------:R-:W-:-:S07]  /*06f0*/  @P4 SHF.R.U32.HI R19, RZ, 0x14, R2 ;  /* 0x00000014ff134819 */ /* 0x000fce0000011602 */
.L_x_1702:
[----:B------:R-:W-:Y:S05]  /*0700*/  BSYNC.RECONVERGENT B0 ;  /* 0x0000000000007941 */ /* 0x000fea0003800200 */
.L_x_1701:
[----:B------:R-:W-:Y:S01]  /*0710*/  ISETP.GT.U32.AND P6, PT, R5, 0x43efffff, PT ;  /* 0x43efffff0500780c */ /* 0x000fe20003fc4070 */
[----:B------:R-:W-:Y:S01]  /*0720*/  BSSY.RECONVERGENT B0, `(.L_x_1703) ;  /* 0x000000e000007945 */ /* 0x000fe20003800200 */
[----:B------:R-:W-:Y:S01]  /*0730*/  SHF.R.U32.HI R2, RZ, 0x18, R9 ;  /* 0x00000018ff027819 */ /* 0x000fe20000011609 */
[----:B------:R-:W-:Y:S01]  /*0740*/  IMAD.MOV.U32 R21, RZ, RZ, 0x7f ;  /* 0x0000007fff157424 */ /* 0x000fe200078e00ff */
[----:B------:R-:W-:Y:S02]  /*0750*/  ISETP.GT.U32.AND P4, PT, R8, 0x43efffff, PT ;  /* 0x43efffff0800780c */ /* 0x000fe40003f84070 */
[----:B------:R-:W-:Y:S02]  /*0760*/  ISETP.GT.U32.AND P5, PT, R7, 0x43efffff, PT ;  /* 0x43efffff0700780c */ /* 0x000fe40003fa4070 */
[----:B------:R-:W-:Y:S02]  /*0770*/  LOP3.LUT R19, R19, 0x80, R2, 0xf8, !PT ;  /* 0x0000008013137812 */ /* 0x000fe400078ef802 */
[----:B------:R-:W-:-:S03]  /*0780*/  SHF.R.U32.HI R6, RZ, 0x18, R23 ;  /* 0x00000018ff067819 */ /* 0x000fc60000011617 */
[----:B------:R-:W-:Y:S06]  /*0790*/  @P6 BRA `(.L_x_1704) ;  /* 0x0000000000186947 */ /* 0x000fec0003800000 */
[----:B------:R-:W-:-:S13]  /*07a0*/  ISETP.GE.U32.AND P6, PT, R5, 0x3c800000, PT ;  /* 0x3c8000000500780c */ /* 0x000fda0003fc6070 */
[----:B------:R-:W-:-:S04]  /*07b0*/  @P6 SHF.R.U32.HI R2, RZ, 0x14, R23 ;  /* 0x00000014ff026819 */ /* 0x000fc80000011617 */
[----:B------:R-:W-:-:S04]  /*07c0*/  @P6 LOP3.LUT R2, R2, 0x1, RZ, 0xc0, !PT ;  /* 0x0000000102026812 */ /* 0x000fc800078ec0ff */
[----:B------:R-:W-:-:S04]  /*07d0*/  @P6 IADD3 R2, PT, PT, R23, 0x407ffff, R2 ;  /* 0x0407ffff17026810 */ /* 0x000fc80007ffe002 */
[----:B------:R-:W-:Y:S01]  /*07e0*/  @P6 SHF.R.U32.HI R21, RZ, 0x14, R2 ;  /* 0x00000014ff156819 */ /* 0x000fe20000011602 */
[----:B------:R-:W-:-:S07]  /*07f0*/  @!P6 FADD.FTZ R21, R5, 16384 ;  /* 0x468000000515e421 */ /* 0x000fce0000010000 */
.L_x_1704:
[----:B------:R-:W-:Y:S05]  /*0800*/  BSYNC.RECONVERGENT B0 ;  /* 0x0000000000007941 */ /* 0x000fea0003800200 */
.L_x_1703:
        /* <DEDUP_REMOVED lines=11> */
.L_x_1706:
[----:B------:R-:W-:Y:S05]  /*08c0*/  BSYNC.RECONVERGENT B0 ;  /* 0x0000000000007941 */ /* 0x000fea0003800200 */
.L_x_1705:
        /* <DEDUP_REMOVED lines=10> */
.L_x_1708:
[----:B------:R-:W-:Y:S05]  /*0970*/  BSYNC.RECONVERGENT B0 ;  /* 0x0000000000007941 */ /* 0x000fea0003800200 */
.L_x_1707:
        /* <DEDUP_REMOVED lines=22> */
.L_x_1700:
        /* <DEDUP_REMOVED lines=8> */
.L_x_1718:
[----:B------:R-:W-:-:S04]  /*0b60*/  LEA R6, P0, R3, UR15, 0x3 ;  /* 0x0000000f03067c11 */ /* 0x000fc8000f8018ff */
[----:B------:R-:W-:-:S06]  /*0b70*/  LEA.HI.X R7, R3, UR6, R0, 0x3, P0 ;  /* 0x0000000603077c11 */ /* 0x000fcc00080f1c00 */
[----:B------:R-:W2:Y:S01]  /*0b80*/  LDG.E.64 R6, desc[UR18][R6.64] ;  /* 0x0000001206067981 */ /* 0x000ea2000c1e1b00 */
[----:B------:R-:W-:Y:S01]  /*0b90*/  BSSY.RECONVERGENT B0, `(.L_x_1710) ;  /* 0x0000018000007945 */ /* 0x000fe20003800200 */
[----:B------:R-:W-:Y:S02]  /*0ba0*/  IMAD.MOV.U32 R5, RZ, RZ, 0x7f ;  /* 0x0000007fff057424 */ /* 0x000fe400078e00ff */
[C---:B--2---:R-:W-:Y:S01]  /*0bb0*/  IMAD.U32 R9, R6.reuse, 0x10000, RZ ;  /* 0x0001000006097824 */ /* 0x044fe200078e00ff */
[----:B------:R-:W-:Y:S01]  /*0bc0*/  PRMT R2, R6, 0x7632, R2 ;  /* 0x0000763206027816 */ /* 0x000fe20000000002 */
[C---:B------:R-:W-:Y:S01]  /*0bd0*/  IMAD.U32 R14, R7.reuse, 0x10000, RZ ;  /* 0x00010000070e7824 */ /* 0x040fe200078e00ff */
[----:B------:R-:W-:Y:S02]  /*0be0*/  PRMT R4, R7, 0x7632, R4 ;  /* 0x0000763207047816 */ /* 0x000fe40000000004 */
[----:B------:R-:W-:Y:S01]  /*0bf0*/  LOP3.LUT R10, R9, 0x7fffffff, RZ, 0xc0, !PT ;  /* 0x7fffffff090a7812 */ /* 0x000fe200078ec0ff */
[----:B------:R-:W-:Y:S01]  /*0c00*/  IMAD.U32 R12, R2, 0x10000, RZ ;  /* 0x00010000020c7824 */ /* 0x000fe200078e00ff */
[----:B------:R-:W-:Y:S01]  /*0c10*/  LOP3.LUT R13, R14, 0x7fffffff, RZ, 0xc0, !PT ;  /* 0x7fffffff0e0d7812 */ /* 0x000fe200078ec0ff */
[----:B------:R-:W-:Y:S01]  /*0c20*/  IMAD.U32 R2, R4, 0x10000, RZ ;  /* 0x0001000004027824 */ /* 0x000fe200078e00ff */
[----:B------:R-:W-:-:S02]  /*0c30*/  ISETP.GT.U32.AND P0, PT, R10, 0x43efffff, PT ;  /* 0x43efffff0a00780c */ /* 0x000fc40003f04070 */
[----:B------:R-:W-:Y:S02]  /*0c40*/  LOP3.LUT R11, R12, 0x7fffffff, RZ, 0xc0, !PT ;  /* 0x7fffffff0c0b7812 */ /* 0x000fe400078ec0ff */
[----:B------:R-:W-:Y:S02]  /*0c50*/  LOP3.LUT R4, R2, 0x7fffffff, RZ, 0xc0, !PT ;  /* 0x7fffffff02047812 */ /* 0x000fe400078ec0ff */
[----:B------:R-:W-:Y:S02]  /*0c60*/  ISETP.GT.U32.AND P2, PT, R13, 0x43efffff, PT ;  /* 0x43efffff0d00780c */ /* 0x000fe40003f44070 */
[----:B------:R-:W-:Y:S02]  /*0c70*/  ISETP.GT.U32.AND P1, PT, R11, 0x43efffff, PT ;  /* 0x43efffff0b00780c */ /* 0x000fe40003f24070 */
[----:B------:R-:W-:Y:S02]  /*0c80*/  ISETP.GT.U32.AND P3, PT, R4, 0x43efffff, PT ;  /* 0x43efffff0400780c */ /* 0x000fe40003f64070 */
[----:B------:R-:W-:Y:S01]  /*0c90*/  SHF.R.U32.HI R8, RZ, 0x18, R9 ;  /* 0x00000018ff087819 */ /* 0x000fe20000011609 */
[----:B------:R-:W-:Y:S10]  /*0ca0*/  @P0 BRA `(.L_x_1711) ;  /* 0x0000000000180947 */ /* 0x000ff40003800000 */
[----:B------:R-:W-:-:S13]  /*0cb0*/  ISETP.GT.U32.AND P0, PT, R10, 0x3c7fffff, PT ;  /* 0x3c7fffff0a00780c */ /* 0x000fda0003f04070 */
[----:B------:R-:W-:-:S04]  /*0cc0*/  @P0 SHF.R.U32.HI R5, RZ, 0x14, R9 ;  /* 0x00000014ff050819 */ /* 0x000fc80000011609 */
[----:B------:R-:W-:Y:S01]  /*0cd0*/  @P0 LOP3.LUT R6, R5, 0x1, RZ, 0xc0, !PT ;  /* 0x0000000105060812 */ /* 0x000fe200078ec0ff */
[----:B------:R-:W-:-:S03]  /*0ce0*/  @!P0 FADD.FTZ R5, R10, 16384 ;  /* 0x468000000a058421 */ /* 0x000fc60000010000 */
[----:B------:R-:W-:-:S04]  /*0cf0*/  @P0 IADD3 R6, PT, PT, R9, 0x407ffff, R6 ;  /* 0x0407ffff09060810 */ /* 0x000fc80007ffe006 */
[----:B------:R-:W-:-:S07]  /*0d00*/  @P0 SHF.R.U32.HI R5, RZ, 0x14, R6 ;  /* 0x00000014ff050819 */ /* 0x000fce0000011606 */
.L_x_1711:
[----:B0-----:R-:W-:Y:S05]  /*0d10*/  BSYNC.RECONVERGENT B0 ;  /* 0x0000000000007941 */ /* 0x001fea0003800200 */
.L_x_1710:
        /* <DEDUP_REMOVED lines=11> */
.L_x_1713:
[----:B------:R-:W-:Y:S05]  /*0dd0*/  BSYNC.RECONVERGENT B0 ;  /* 0x0000000000007941 */ /* 0x000fea0003800200 */
.L_x_1712:
        /* <DEDUP_REMOVED lines=11> */
.L_x_1715:
[----:B------:R-:W-:Y:S05]  /*0e90*/  BSYNC.RECONVERGENT B0 ;  /* 0x0000000000007941 */ /* 0x000fea0003800200 */
.L_x_1714:
        /* <DEDUP_REMOVED lines=10> */
.L_x_1717:
[----:B------:R-:W-:Y:S05]  /*0f40*/  BSYNC.RECONVERGENT B0 ;  /* 0x0000000000007941 */ /* 0x000fea0003800200 */
.L_x_1716:
[----:B------:R-:W-:Y:S02]  /*0f50*/  SHF.R.U32.HI R2, RZ, 0x18, R2 ;  /* 0x00000018ff027819 */ /* 0x000fe40000011602 */
[----:B------:R-:W-:Y:S02]  /*0f60*/  LEA R4, P0, R3, UR28, 0x2 ;  /* 0x0000001c03047c11 */ /* 0x000fe4000f8010ff */
[----:B------:R-:W-:Y:S02]  /*0f70*/  LOP3.LUT R2, R5, 0x80, R2, 0xf8, !PT ;  /* 0x0000008005027812 */ /* 0x000fe400078ef802 */
[C---:B------:R-:W-:Y:S02]  /*0f80*/  LEA.HI.X R5, R3.reuse, UR29, R0, 0x2, P0 ;  /* 0x0000001d03057c11 */ /* 0x040fe400080f1400 */
[----:B------:R-:W-:Y:S02]  /*0f90*/  PRMT R6, R8, 0x3340, R7 ;  /* 0x0000334008067816 */ /* 0x000fe40000000007 */
[----:B------:R-:W-:-:S02]  /*0fa0*/  IADD3 R3, P0, PT, R3, UR4, RZ ;  /* 0x0000000403037c10 */ /* 0x000fc4000ff1e0ff */
[----:B------:R-:W-:-:S03]  /*0fb0*/  PRMT R7, R9, 0x3340, R2 ;  /* 0x0000334009077816 */ /* 0x000fc60000000002 */
[C---:B------:R-:W-:Y:S01]  /*0fc0*/  IMAD.SHL.U32 R2, R3.reuse, 0x4, RZ ;  /* 0x0000000403027824 */ /* 0x040fe200078e00ff */
        /* <DEDUP_REMOVED lines=10> */
.L_x_1719:
        /* <DEDUP_REMOVED lines=9> */
.L_x_7535:


//--------------------- .text._ZN2at6native55_GLOBAL__N__de093ff9_22_ForeachBinaryOpList_cu_a911ec4325multi_tensor_apply_kernelINS1_18TensorListMetadataILi2EEENS1_11CopyFunctorIN3c1013Float8_e4m3fnENS6_4HalfELi2ELi1ELi1EEEJNS0_4CopyIS7_S8_EEEEEvT_T0_DpT1_ --------------------------
	.section	.text._ZN2at6native55_GLOBAL__N__de093ff9_22_ForeachBinaryOpList_cu_a911ec4325multi_tensor_apply_kernelINS1_18TensorListMetadataILi2EEENS1_11CopyFunctorIN3c1013Float8_e4m3fnENS6_4HalfELi2ELi1ELi1EEEJNS0_4CopyIS7_S8_EEEEEvT_T0_DpT1_,"ax",@progbits
	.align	128
.text._ZN2at6native55_GLOBAL__N__de093ff9_22_ForeachBinaryOpList_cu_a911ec4325multi_tensor_apply_kernelINS1_18TensorListMetadataILi2EEENS1_11CopyFunctorIN3c1013Float8_e4m3fnENS6_4HalfELi2ELi1ELi1EEEJNS0_4CopyIS7_S8_EEEEEvT_T0_DpT1_:
        .type           _ZN2at6native55_GLOBAL__N__de093ff9_22_ForeachBinaryOpList_cu_a911ec4325multi_tensor_apply_kernelINS1_18TensorListMetadataILi2EEENS1_11CopyFunctorIN3c1013Float8_e4m3fnENS6_4HalfELi2ELi1ELi1EEEJNS0_4CopyIS7_S8_EEEEEvT_T0_DpT1_,@function
        .size           _ZN2at6native55_GLOBAL__N__de093ff9_22_ForeachBinaryOpList_cu_a911ec4325multi_tensor_apply_kernelINS1_18TensorListMetadataILi2EEENS1_11CopyFunctorIN3c1013Float8_e4m3fnENS6_4HalfELi2ELi1ELi1EEEJNS0_4CopyIS7_S8_EEEEEvT_T0_DpT1_,(.L_x_7536 - _ZN2at6native55_GLOBAL__N__de093ff9_22_ForeachBinaryOpList_cu_a911ec4325multi_tensor_apply_kernelINS1_18TensorListMetadataILi2EEENS1_11CopyFunctorIN3c1013Float8_e4m3fnENS6_4HalfELi2ELi1ELi1EEEJNS0_4CopyIS7_S8_EEEEEvT_T0_DpT1_)
        .other          _ZN2at6native55_GLOBAL__N__de093ff9_22_ForeachBinaryOpList_cu_a911ec4325multi_tensor_apply_kernelINS1_18TensorListMetadataILi2EEENS1_11CopyFunctorIN3c1013Float8_e4m3fnENS6_4HalfELi2ELi1ELi1EEEJNS0_4CopyIS7_S8_EEEEEvT_T0_DpT1_,@"STO_CUDA_ENTRY STV_DEFAULT"
_ZN2at6native55_GLOBAL__N__de093ff9_22_ForeachBinaryOpList_cu_a911ec4325multi_tensor_apply_kernelINS1_18TensorListMetadataILi2EEENS1_11CopyFunctorIN3c1013Float8_e4m3fnENS6_4HalfELi2ELi1ELi1EEEJNS0_4CopyIS7_S8_EEEEEvT_T0_DpT1_:
        /* <DEDUP_REMOVED lines=57> */
.L_x_1729:
[----:B0-----:R-:W-:Y:S01]  /*0390*/  IMAD.U32 R5, RZ, RZ, UR20 ;  /* 0x00000014ff057e24 */ /* 0x001fe2000f8e00ff */
[----:B------:R-:W-:Y:S01]  /*03a0*/  ISETP.GE.U32.AND P0, PT, R10, UR25, PT ;  /* 0x000000190a007c0c */ /* 0x000fe2000bf06070 */
[----:B------:R-:W-:Y:S02]  /*03b0*/  IMAD.U32 R7, RZ, RZ, UR20 ;  /* 0x00000014ff077e24 */ /* 0x000fe4000f8e00ff */
[----:B------:R-:W-:Y:S01]  /*03c0*/  IMAD.MOV.U32 R2, RZ, RZ, R10 ;  /* 0x000000ffff027224 */ /* 0x000fe200078e000a */
[----:B------:R-:W-:Y:S01]  /*03d0*/  LEA R4, P2, R5, R10, 0x1 ;  /* 0x0000000a05047211 */ /* 0x000fe200078408ff */
[----:B------:R-:W-:Y:S01]  /*03e0*/  IMAD.MOV.U32 R3, RZ, RZ, R13 ;  /* 0x000000ffff037224 */ /* 0x000fe200078e000d */
[----:B------:R-:W-:Y:S01]  /*03f0*/  ISETP.GE.U32.AND.EX P0, PT, R13, UR26, PT, P0 ;  /* 0x0000001a0d007c0c */ /* 0x000fe2000bf06100 */
[----:B------:R-:W-:Y:S01]  /*0400*/  IMAD.U32 R6, RZ, RZ, UR20 ;  /* 0x00000014ff067e24 */ /* 0x000fe2000f8e00ff */
[----:B------:R-:W-:Y:S01]  /*0410*/  ISETP.GE.U32.AND P1, PT, R4, UR25, PT ;  /* 0x0000001904007c0c */ /* 0x000fe2000bf26070 */
[----:B------:R-:W-:-:S03]  /*0420*/  IMAD.WIDE.U32 R2, R7, 0x3, R2 ;  /* 0x0000000307027825 */ /* 0x000fc600078e0002 */
[----:B------:R-:W-:Y:S01]  /*0430*/  LEA.HI.X R4, R6, R13, RZ, 0x1, P2 ;  /* 0x0000000d06047211 */ /* 0x000fe200010f0cff */
[----:B------:R-:W-:Y:S01]  /*0440*/  IMAD.U32 R9, RZ, RZ, UR20 ;  /* 0x00000014ff097e24 */ /* 0x000fe2000f8e00ff */
[----:B------:R-:W-:Y:S02]  /*0450*/  ISETP.GE.U32.AND P2, PT, R2, UR25, PT ;  /* 0x0000001902007c0c */ /* 0x000fe4000bf46070 */
[----:B------:R-:W-:Y:S02]  /*0460*/  IADD3 R2, P4, PT, R10, UR20, RZ ;  /* 0x000000140a027c10 */ /* 0x000fe4000ff9e0ff */
[----:B------:R-:W-:Y:S01]  /*0470*/  ISETP.GE.U32.AND.EX P2, PT, R3, UR26, PT, P2 ;  /* 0x0000001a03007c0c */ /* 0x000fe2000bf46120 */
[----:B------:R-:W-:Y:S01]  /*0480*/  @!P0 IMAD.MOV.U32 R5, RZ, RZ, R11 ;  /* 0x000000ffff058224 */ /* 0x000fe200078e000b */
[----:B------:R-:W-:Y:S01]  /*0490*/  ISETP.GE.U32.AND.EX P1, PT, R4, UR26, PT, P1 ;  /* 0x0000001a04007c0c */ /* 0x000fe2000bf26110 */
[----:B------:R-:W-:Y:S01]  /*04a0*/  @!P0 IMAD.MOV.U32 R4, RZ, RZ, R0 ;  /* 0x000000ffff048224 */ /* 0x000fe200078e0000 */
[----:B------:R-:W-:Y:S01]  /*04b0*/  ISETP.GE.U32.AND P3, PT, R2, UR25, PT ;  /* 0x0000001902007c0c */ /* 0x000fe2000bf66070 */
[----:B------:R-:W-:-:S03]  /*04c0*/  IMAD.X R2, RZ, RZ, R13, P4 ;  /* 0x000000ffff027224 */ /* 0x000fc600020e060d */
[----:B------:R0:W2:Y:S02]  /*04d0*/  @!P0 LDG.E.U16 R18, desc[UR18][R4.64] ;  /* 0x0000001204128981 */ /* 0x0000a4000c1e1500 */
[----:B------:R-:W-:-:S03]  /*04e0*/  ISETP.GE.U32.AND.EX P3, PT, R2, UR26, PT, P3 ;  /* 0x0000001a02007c0c */ /* 0x000fc6000bf66130 */
[----:B------:R-:W-:Y:S02]  /*04f0*/  @!P2 IMAD.MOV.U32 R7, RZ, RZ, RZ ;  /* 0x000000ffff07a224 */ /* 0x000fe400078e00ff */
[----:B0-----:R-:W-:Y:S02]  /*0500*/  @!P2 IMAD.MOV.U32 R4, RZ, RZ, R0 ;  /* 0x000000ffff04a224 */ /* 0x001fe400078e0000 */
[----:B------:R-:W-:Y:S01]  /*0510*/  @!P2 IMAD.MOV.U32 R5, RZ, RZ, R11 ;  /* 0x000000ffff05a224 */ /* 0x000fe200078e000b */
[----:B------:R-:W-:Y:S01]  /*0520*/  @!P1 IADD3 R2, P4, PT, R0, UR17, RZ ;  /* 0x0000001100029c10 */ /* 0x000fe2000ff9e0ff */
[----:B------:R-:W-:-:S04]  /*0530*/  @!P2 IMAD.WIDE.U32 R8, R9, 0x6, R4 ;  /* 0x000000060908a825 */ /* 0x000fc800078e0004 */
[----:B------:R-:W-:Y:S02]  /*0540*/  @!P2 IMAD.IADD R9, R9, 0x1, R7 ;  /* 0x000000010909a824 */ /* 0x000fe400078e0207 */
[----:B------:R-:W-:Y:S02]  /*0550*/  @!P1 IMAD.X R3, RZ, RZ, R11, P4 ;  /* 0x000000ffff039224 */ /* 0x000fe400020e060b */
[----:B------:R-:W-:Y:S01]  /*0560*/  @!P3 IMAD.MOV.U32 R6, RZ, RZ, R12 ;  /* 0x000000ffff06b224 */ /* 0x000fe200078e000c */
[----:B------:R-:W3:Y:S01]  /*0570*/  @!P2 LDG.E.U16 R17, desc[UR18][R8.64] ;  /* 0x000000120811a981 */ /* 0x000ee2000c1e1500 */
[----:B------:R-:W-:-:S03]  /*0580*/  @!P3 IMAD.MOV.U32 R7, RZ, RZ, R15 ;  /* 0x000000ffff07b224 */ /* 0x000fc600078e000f */
[----:B------:R-:W4:Y:S04]  /*0590*/  @!P1 LDG.E.U16 R16, desc[UR18][R2.64] ;  /* 0x0000001202109981 */ /* 0x000f28000c1e1500 */
[----:B------:R-:W5:Y:S01]  /*05a0*/  @!P3 LDG.E.U16 R14, desc[UR18][R6.64] ;  /* 0x00000012060eb981 */ /* 0x000f62000c1e1500 */
        /* <DEDUP_REMOVED lines=8> */
[----:B------:R-:W-:Y:S01]  /*0630*/  ISETP.GT.U32.AND P4, PT, R20, 0x43efffff, PT ;  /* 0x43efffff1400780c */ /* 0x000fe20003f84070 */
[----:B---3--:R-:W-:Y:S02]  /*0640*/  HADD2.F32 R4, -RZ, R17.H0_H0 ;  /* 0x20000011ff047230 */ /* 0x008fe40000004100 */
[----:B----4-:R-:W-:Y:S02]  /*0650*/  HADD2.F32 R5, -RZ, R16.H0_H0 ;  /* 0x20000010ff057230 */ /* 0x010fe40000004100 */
[----:B-----5:R-:W-:-:S03]  /*0660*/  HADD2.F32 R23, -RZ, R14.H0_H0 ;  /* 0x2000000eff177230 */ /* 0x020fc60000004100 */
[----:B------:R-:W-:Y:S02]  /*0670*/  LOP3.LUT R7, R5, 0x7fffffff, RZ, 0xc0, !PT ;  /* 0x7fffffff05077812 */ /* 0x000fe400078ec0ff */
[----:B------:R-:W-:Y:S02]  /*0680*/  LOP3.LUT R3, R4, 0x7fffffff, RZ, 0xc0, !PT ;  /* 0x7fffffff04037812 */ /* 0x000fe400078ec0ff */
[----:B------:R-:W-:Y:S01]  /*0690*/  LOP3.LUT R8, R23, 0x7fffffff, RZ, 0xc0, !PT ;  /* 0x7fffffff17087812 */ /* 0x000fe200078ec0ff */
[----:B------:R-:W-:Y:S06]  /*06a0*/  @P4 BRA `(.L_x_1722) ;  /* 0x0000000000184947 */ /* 0x000fec0003800000 */
[----:B------:R-:W-:-:S13]  /*06b0*/  ISETP.GT.U32.AND P4, PT, R20, 0x3c7fffff, PT ;  /* 0x3c7fffff1400780c */ /* 0x000fda0003f84070 */
[----:B------:R-:W-:Y:S01]  /*06c0*/  @P4 SHF.R.U32.HI R2, RZ, 0x14, R21 ;  /* 0x00000014ff024819 */ /* 0x000fe20000011615 */
[----:B------:R-:W-:-:S03]  /*06d0*/  @!P4 FADD.FTZ R19, R20, 16384 ;  /* 0x468000001413c421 */ /* 0x000fc60000010000 */
[----:B------:R-:W-:-:S04]  /*06e0*/  @P4 LOP3.LUT R2, R2, 0x1, RZ, 0xc0, !PT ;  /* 0x0000000102024812 */ /* 0x000fc800078ec0ff */
[----:B------:R-:W-:-:S04]  /*06f0*/  @P4 IADD3 R2, PT, PT, R21, 0x407ffff, R2 ;  /* 0x0407ffff15024810 */ /* 0x000fc80007ffe002 */
[----:B------:R-:W-:-:S07]  /*0700*/  @P4 SHF.R.U32.HI R19, RZ, 0x14, R2 ;  /* 0x00000014ff134819 */ /* 0x000fce0000011602 */
.L_x_1722:
[----:B------:R-:W-:Y:S05]  /*0710*/  BSYNC.RECONVERGENT B0 ;  /* 0x0000000000007941 */ /* 0x000fea0003800200 */
.L_x_1721:
        /* <DEDUP_REMOVED lines=15> */
.L_x_1724:
[----:B------:R-:W-:Y:S05]  /*0810*/  BSYNC.RECONVERGENT B0 ;  /* 0x0000000000007941 */ /* 0x000fea0003800200 */
.L_x_1723:
        /* <DEDUP_REMOVED lines=11> */
.L_x_1726:
[----:B------:R-:W-:Y:S05]  /*08d0*/  BSYNC.RECONVERGENT B0 ;  /* 0x0000000000007941 */ /* 0x000fea0003800200 */
.L_x_1725:
        /* <DEDUP_REMOVED lines=10> */
.L_x_1728:
[----:B------:R-:W-:Y:S05]  /*0980*/  BSYNC.RECONVERGENT B0 ;  /* 0x0000000000007941 */ /* 0x000fea0003800200 */
.L_x_1727:
        /* <DEDUP_REMOVED lines=22> */
.L_x_1720:
        /* <DEDUP_REMOVED lines=8> */
.L_x_1738:
[----:B------:R-:W-:-:S04]  /*0b70*/  LEA R6, P0, R3, UR15, 0x3 ;  /* 0x0000000f03067c11 */ /* 0x000fc8000f8018ff */
[----:B------:R-:W-:-:S06]  /*0b80*/  LEA.HI.X R7, R3, UR6, R0, 0x3, P0 ;  /* 0x0000000603077c11 */ /* 0x000fcc00080f1c00 */
[----:B------:R-:W2:Y:S01]  /*0b90*/  LDG.E.64 R6, desc[UR18][R6.64] ;  /* 0x0000001206067981 */ /* 0x000ea2000c1e1b00 */
[----:B------:R-:W-:Y:S01]  /*0ba0*/  BSSY.RECONVERGENT B0, `(.L_x_1730) ;  /* 0x0000016000007945 */ /* 0x000fe20003800200 */
[----:B------:R-:W-:Y:S02]  /*0bb0*/  IMAD.MOV.U32 R5, RZ, RZ, 0x7f ;  /* 0x0000007fff057424 */ /* 0x000fe400078e00ff */
[--C-:B--2---:R-:W-:Y:S02]  /*0bc0*/  HADD2.F32 R9, -RZ, R6.reuse.H0_H0 ;  /* 0x20000006ff097230 */ /* 0x104fe40000004100 */
[----:B------:R-:W-:Y:S02]  /*0bd0*/  HADD2.F32 R12, -RZ, R6.H1_H1 ;  /* 0x30000006ff0c7230 */ /* 0x000fe40000004100 */
[--C-:B------:R-:W-:Y:S01]  /*0be0*/  HADD2.F32 R14, -RZ, R7.reuse.H0_H0 ;  /* 0x20000007ff0e7230 */ /* 0x100fe20000004100 */
[----:B------:R-:W-:Y:S01]  /*0bf0*/  LOP3.LUT R10, R9, 0x7fffffff, RZ, 0xc0, !PT ;  /* 0x7fffffff090a7812 */ /* 0x000fe200078ec0ff */
[----:B------:R-:W-:Y:S01]  /*0c00*/  HADD2.F32 R2, -RZ, R7.H1_H1 ;  /* 0x30000007ff027230 */ /* 0x000fe20000004100 */
[----:B------:R-:W-:-:S02]  /*0c10*/  LOP3.LUT R11, R12, 0x7fffffff, RZ, 0xc0, !PT ;  /* 0x7fffffff0c0b7812 */ /* 0x000fc400078ec0ff */
[----:B------:R-:W-:Y:S02]  /*0c20*/  ISETP.GT.U32.AND P0, PT, R10, 0x43efffff, PT ;  /* 0x43efffff0a00780c */ /* 0x000fe40003f04070 */
[----:B------:R-:W-:Y:S02]  /*0c30*/  LOP3.LUT R13, R14, 0x7fffffff, RZ, 0xc0, !PT ;  /* 0x7fffffff0e0d7812 */ /* 0x000fe400078ec0ff */
[----:B------:R-:W-:Y:S02]  /*0c40*/  LOP3.LUT R4, R2, 0x7fffffff, RZ, 0xc0, !PT ;  /* 0x7fffffff02047812 */ /* 0x000fe400078ec0ff */
[----:B------:R-:W-:Y:S02]  /*0c50*/  ISETP.GT.U32.AND P1, PT, R11, 0x43efffff, PT ;  /* 0x43efffff0b00780c */ /* 0x000fe40003f24070 */
[----:B------:R-:W-:Y:S02]  /*0c60*/  ISETP.GT.U32.AND P2, PT, R13, 0x43efffff, PT ;  /* 0x43efffff0d00780c */ /* 0x000fe40003f44070 */
[----:B------:R-:W-:-:S02]  /*0c70*/  ISETP.GT.U32.AND P3, PT, R4, 0x43efffff, PT ;  /* 0x43efffff0400780c */ /* 0x000fc40003f64070 */
        /* <DEDUP_REMOVED lines=8> */
.L_x_1731:
[----:B0-----:R-:W-:Y:S05]  /*0d00*/  BSYNC.RECONVERGENT B0 ;  /* 0x0000000000007941 */ /* 0x001fea0003800200 */
.L_x_1730:
        /* <DEDUP_REMOVED lines=11> */
.L_x_1733:
[----:B------:R-:W-:Y:S05]  /*0dc0*/  BSYNC.RECONVERGENT B0 ;  /* 0x0000000000007941 */ /* 0x000fea0003800200 */
.L_x_1732:
        /* <DEDUP_REMOVED lines=11> */
.L_x_1735:
[----:B------:R-:W-:Y:S05]  /*0e80*/  BSYNC.RECONVERGENT B0 ;  /* 0x0000000000007941 */ /* 0x000fea0003800200 */
.L_x_1734:
        /* <DEDUP_REMOVED lines=10> */
.L_x_1737:
[----:B------:R-:W-:Y:S05]  /*0f30*/  BSYNC.RECONVERGENT B0 ;  /* 0x0000000000007941 */ /* 0x000fea0003800200 */
.L_x_1736:
        /* <DEDUP_REMOVED lines=18> */
.L_x_1739:
        /* <DEDUP_REMOVED lines=10> */
.L_x_7536:


//--------------------- .text._ZN2at6native55_GLOBAL__N__de093ff9_22_ForeachBinaryOpList_cu_a911ec4325multi_tensor_apply_kernelINS1_18TensorListMetadataILi2EEENS1_11CopyFunctorIN3c1013Float8_e4m3fnENS6_7complexIfEELi2ELi1ELi1EEEJNS0_4CopyIS7_S9_EEEEEvT_T0_DpT1_ --------------------------
	.section	.text._ZN2at6native55_GLOBAL__N__de093ff9_22_ForeachBinaryOpList_cu_a911ec4325multi_tensor_apply_kernelINS1_18TensorListMetadataILi2EEENS1_11CopyFunctorIN3c1013Float8_e4m3fnENS6_7complexIfEELi2ELi1ELi1EEEJNS0_4CopyIS7_S9_EEEEEvT_T0_DpT1_,"ax",@progbits
	.align	128
.text._ZN2at6native55_GLOBAL__N__de093ff9_22_ForeachBinaryOpList_cu_a911ec4325multi_tensor_apply_kernelINS1_18TensorListMetadataILi2EEENS1_11CopyFunctorIN3c1013Float8_e4m3fnENS6_7complexIfEELi2ELi1ELi1EEEJNS0_4CopyIS7_S9_EEEEEvT_T0_DpT1_:
        .type           _ZN2at6native55_GLOBAL__N__de093ff9_22_ForeachBinaryOpList_cu_a911ec4325multi_tensor_apply_kernelINS1_18TensorListMetadataILi2EEENS1_11CopyFunctorIN3c1013Float8_e4m3fnENS6_7complexIfEELi2ELi1ELi1EEEJNS0_4CopyIS7_S9_EEEEEvT_T0_DpT1_,@function
        .size           _ZN2at6native55_GLOBAL__N__de093ff9_22_ForeachBinaryOpList_cu_a911ec4325multi_tensor_apply_kernelINS1_18TensorListMetadataILi2EEENS1_11CopyFunctorIN3c1013Float8_e4m3fnENS6_7complexIfEELi2ELi1ELi1EEEJNS0_4CopyIS7_S9_EEEEEvT_T0_DpT1_,(.L_x_7537 - _ZN2at6native55_GLOBAL__N__de093ff9_22_ForeachBinaryOpList_cu_a911ec4325multi_tensor_apply_kernelINS1_18TensorListMetadataILi2EEENS1_11CopyFunctorIN3c1013Float8_e4m3fnENS6_7complexIfEELi2ELi1ELi1EEEJNS0_4CopyIS7_S9_EEEEEvT_T0_DpT1_)
        .other          _ZN2at6native55_GLOBAL__N__de093ff9_22_ForeachBinaryOpList_cu_a911ec4325multi_tensor_apply_kernelINS1_18TensorListMetadataILi2EEENS1_11CopyFunctorIN3c1013Float8_e4m3fnENS6_7complexIfEELi2ELi1ELi1EEEJNS0_4CopyIS7_S9_EEEEEvT_T0_DpT1_,@"STO_CUDA_ENTRY STV_DEFAULT"
_ZN2at6native55_GLOBAL__N__de093ff9_22_ForeachBinaryOpList_cu_a911ec4325multi_tensor_apply_kernelINS1_18TensorListMetadataILi2EEENS1_11CopyFunctorIN3c1013Float8_e4m3fnENS6_7complexIfEELi2ELi1ELi1EEEJNS0_4CopyIS7_S9_EEEEEvT_T0_DpT1_:
        /* <DEDUP_REMOVED lines=57> */
.L_x_1749:
[----:B------:R-:W-:Y:S01]  /*0390*/  IMAD.U32 R5, RZ, RZ, UR17 ;  /* 0x00000011ff057e24 */ /* 0x000fe2000f8e00ff */
[----:B------:R-:W-:Y:S01]  /*03a0*/  ISETP.GE.U32.AND P0, PT, R0, UR24, PT ;  /* 0x0000001800007c0c */ /* 0x000fe2000bf06070 */
[----:B------:R-:W-:Y:S01]  /*03b0*/  IMAD.MOV.U32 R2, RZ, RZ, R0 ;  /* 0x000000ffff027224 */ /* 0x000fe200078e0000 */
[----:B------:R-:W-:Y:S01]  /*03c0*/  UMOV UR6, URZ ;  /* 0x000000ff00067c82 */ /* 0x000fe20008000000 */
[----:B------:R-:W-:Y:S01]  /*03d0*/  IMAD.MOV.U32 R3, RZ, RZ, R13 ;  /* 0x000000ffff037224 */ /* 0x000fe200078e000d */
[----:B------:R-:W-:Y:S01]  /*03e0*/  ISETP.GE.U32.AND.EX P0, PT, R13, UR25, PT, P0 ;  /* 0x000000190d007c0c */ /* 0x000fe2000bf06100 */
[----:B------:R-:W-:Y:S02]  /*03f0*/  IMAD.U32 R7, RZ, RZ, UR17 ;  /* 0x00000011ff077e24 */ /* 0x000fe4000f8e00ff */
[----:B------:R-:W-:-:S04]  /*0400*/  IMAD.WIDE.U32 R4, R5, 0x3, R2 ;  /* 0x0000000305047825 */ /* 0x000fc800078e0002 */
[----:B------:R-:W-:Y:S01]  /*0410*/  IMAD.WIDE.U32 R2, R7, 0x2, R2 ;  /* 0x0000000207027825 */ /* 0x000fe200078e0002 */
[----:B------:R-:W-:-:S03]  /*0420*/  ISETP.GE.U32.AND P2, PT, R4, UR24, PT ;  /* 0x0000001804007c0c */ /* 0x000fc6000bf46070 */
[----:B------:R-:W-:Y:S01]  /*0430*/  VIADD R4, R5, UR6 ;  /* 0x0000000605047c36 */ /* 0x000fe20008000000 */
[----:B------:R-:W-:Y:S01]  /*0440*/  ISETP.GE.U32.AND P1, PT, R2, UR24, PT ;  /* 0x0000001802007c0c */ /* 0x000fe2000bf26070 */
[----:B------:R-:W2:Y:S01]  /*0450*/  @!P0 LDG.E R17, desc[UR18][R10.64] ;  /* 0x000000120a118981 */ /* 0x000ea2000c1e1900 */
[----:B------:R-:W-:Y:S01]  /*0460*/  IADD3 R2, P4, PT, R0, UR17, RZ ;  /* 0x0000001100027c10 */ /* 0x000fe2000ff9e0ff */
[----:B------:R-:W-:Y:S01]  /*0470*/  IMAD.U32 R5, RZ, RZ, UR17 ;  /* 0x00000011ff057e24 */ /* 0x000fe2000f8e00ff */
[----:B------:R-:W-:Y:S01]  /*0480*/  ISETP.GE.U32.AND.EX P1, PT, R3, UR25, PT, P1 ;  /* 0x0000001903007c0c */ /* 0x000fe2000bf26110 */
[----:B------:R-:W-:Y:S01]  /*0490*/  IMAD.U32 R3, RZ, RZ, UR17 ;  /* 0x00000011ff037e24 */ /* 0x000fe2000f8e00ff */
[----:B------:R-:W-:Y:S01]  /*04a0*/  ISETP.GE.U32.AND P3, PT, R2, UR24, PT ;  /* 0x0000001802007c0c */ /* 0x000fe2000bf66070 */
[----:B------:R-:W-:Y:S01]  /*04b0*/  IMAD.X R2, RZ, RZ, R13, P4 ;  /* 0x000000ffff027224 */ /* 0x000fe200020e060d */
[----:B------:R-:W-:-:S04]  /*04c0*/  ISETP.GE.U32.AND.EX P2, PT, R4, UR25, PT, P2 ;  /* 0x0000001904007c0c */ /* 0x000fc8000bf46120 */
[----:B------:R-:W-:Y:S01]  /*04d0*/  ISETP.GE.U32.AND.EX P3, PT, R2, UR25, PT, P3 ;  /* 0x0000001902007c0c */ /* 0x000fe2000bf66130 */
[----:B------:R-:W-:-:S04]  /*04e0*/  IMAD.U32 R6, RZ, RZ, UR17 ;  /* 0x00000011ff067e24 */ /* 0x000fc8000f8e00ff */
[----:B------:R-:W-:-:S04]  /*04f0*/  @!P1 LEA R2, P4, R3, R10, 0x4 ;  /* 0x0000000a03029211 */ /* 0x000fc800078820ff */
[----:B------:R-:W-:Y:S01]  /*0500*/  @!P2 IMAD.WIDE.U32 R4, R5, 0x18, R10 ;  /* 0x000000180504a825 */ /* 0x000fe200078e000a */
[----:B------:R-:W-:-:S03]  /*0510*/  @!P1 LEA.HI.X R3, R6, R11, RZ, 0x4, P4 ;  /* 0x0000000b06039211 */ /* 0x000fc600020f24ff */
[----:B------:R-:W-:Y:S02]  /*0520*/  @!P2 VIADD R7, R5, UR6 ;  /* 0x000000060507ac36 */ /* 0x000fe40008000000 */
[----:B------:R-:W-:Y:S01]  /*0530*/  @!P3 IMAD.MOV.U32 R18, RZ, RZ, R12 ;  /* 0x000000ffff12b224 */ /* 0x000fe200078e000c */
[----:B------:R-:W3:Y:S01]  /*0540*/  @!P1 LDG.E R15, desc[UR18][R2.64] ;  /* 0x00000012020f9981 */ /* 0x000ee2000c1e1900 */
[----:B------:R-:W-:-:S03]  /*0550*/  @!P2 IMAD.MOV.U32 R6, RZ, RZ, R4 ;  /* 0x000000ffff06a224 */ /* 0x000fc600078e0004 */
[----:B------:R-:W4:Y:S04]  /*0560*/  @!P3 LDG.E R16, desc[UR18][R18.64] ;  /* 0x000000121210b981 */ /* 0x000f28000c1e1900 */
[----:B------:R-:W5:Y:S01]  /*0570*/  @!P2 LDG.E R14, desc[UR18][R6.64] ;  /* 0x00000012060ea981 */ /* 0x000f62000c1e1900 */
[----:B------:R-:W-:Y:S01]  /*0580*/  BSSY.RECONVERGENT B0, `(.L_x_1741) ;  /* 0x000000e000007945 */ /* 0x000fe20003800200 */
[----:B------:R-:W-:Y:S01]  /*0590*/  IMAD.MOV.U32 R21, RZ, RZ, 0x7f ;  /* 0x0000007fff157424 */ /* 0x000fe200078e00ff */
[----:B--2---:R-:W-:-:S04]  /*05a0*/  LOP3.LUT R8, R17, 0x7fffffff, RZ, 0xc0, !PT ;  /* 0x7fffffff11087812 */ /* 0x004fc800078ec0ff */
[----:B------:R-:W-:Y:S02]  /*05b0*/  ISETP.GT.U32.AND P4, PT, R8, 0x43efffff, PT ;  /* 0x43efffff0800780c */ /* 0x000fe40003f84070 */
[----:B---3--:R-:W-:Y:S02]  /*05c0*/  LOP3.LUT R5, R15, 0x7fffffff, RZ, 0xc0, !PT ;  /* 0x7fffffff0f057812 */ /* 0x008fe400078ec0ff */
[----:B----4-:R-:W-:Y:S02]  /*05d0*/  LOP3.LUT R9, R16, 0x7fffffff, RZ, 0xc0, !PT ;  /* 0x7fffffff10097812 */ /* 0x010fe400078ec0ff */
[----:B-----5:R-:W-:-:S07]  /*05e0*/  LOP3.LUT R4, R14, 0x7fffffff, RZ, 0xc0, !PT ;  /* 0x7fffffff0e047812 */ /* 0x020fce00078ec0ff */
[----:B------:R-:W-:Y:S05]  /*05f0*/  @P4 BRA `(.L_x_1742) ;  /* 0x0000000000184947 */ /* 0x000fea0003800000 */
[----:B------:R-:W-:-:S13]  /*0600*/  ISETP.GT.U32.AND P4, PT, R8, 0x3c7fffff, PT ;  /* 0x3c7fffff0800780c */ /* 0x000fda0003f84070 */
[----:B------:R-:W-:Y:S01]  /*0610*/  @P4 SHF.R.U32.HI R2, RZ, 0x14, R17 ;  /* 0x00000014ff024819 */ /* 0x000fe20000011611 */
[----:B------:R-:W-:-:S03]  /*0620*/  @!P4 FADD.FTZ R21, R8, 16384 ;  /* 0x468000000815c421 */ /* 0x000fc60000010000 */
[----:B------:R-:W-:-:S04]  /*0630*/  @P4 LOP3.LUT R2, R2, 0x1, RZ, 0xc0, !PT ;  /* 0x0000000102024812 */ /* 0x000fc800078ec0ff */
[----:B------:R-:W-:-:S04]  /*0640*/  @P4 IADD3 R2, PT, PT, R17, 0x407ffff, R2 ;  /* 0x0407ffff11024810 */ /* 0x000fc80007ffe002 */
[----:B------:R-:W-:-:S07]  /*0650*/  @P4 SHF.R.U32.HI R21, RZ, 0x14, R2 ;  /* 0x00000014ff154819 */ /* 0x000fce0000011602 */
.L_x_1742:
[----:B------:R-:W-:Y:S05]  /*0660*/  BSYNC.RECONVERGENT B0 ;  /* 0x0000000000007941 */ /* 0x000fea0003800200 */
.L_x_1741:
        /* <DEDUP_REMOVED lines=15> */
.L_x_1744:
[----:B------:R-:W-:Y:S05]  /*0760*/  BSYNC.RECONVERGENT B0 ;  /* 0x0000000000007941 */ /* 0x000fea0003800200 */
.L_x_1743:
        /* <DEDUP_REMOVED lines=11> */
.L_x_1746:
[----:B------:R-:W-:Y:S05]  /*0820*/  BSYNC.RECONVERGENT B0 ;  /* 0x0000000000007941 */ /* 0x000fea0003800200 */
.L_x_1745:
        /* <DEDUP_REMOVED lines=10> */
.L_x_1748:
[----:B------:R-:W-:Y:S05]  /*08d0*/  BSYNC.RECONVERGENT B0 ;  /* 0x0000000000007941 */ /* 0x000fea0003800200 */
.L_x_1747:
        /* <DEDUP_REMOVED lines=17> */
[----:B------:R-:W-:Y:S01]  /*09f0*/  UIADD3.X UR5, UPT, UPT, URZ, UR5, URZ, UP0, !UPT ;  /* 0x00000005ff057290 */ /* 0x000fe200087fe4ff */
[----:B------:R-:W-:Y:S01]  /*0a00*/  IADD3 R10, P1, PT, R10, UR20, RZ ;  /* 0x000000140a0a7c10 */ /* 0x000fe2000ff3e0ff */
[----:B------:R-:W-:Y:S01]  /*0a10*/  UISETP.GE.U32.AND UP0, UPT, UR4, UR24, UPT ;  /* 0x000000180400728c */ /* 0x000fe2000bf06070 */
[----:B------:R1:W-:Y:S01]  /*0a20*/  @!P2 STG.E.U8 desc[UR18][R8.64], R27 ;  /* 0x0000001b0800a986 */ /* 0x0003e2000c101112 */
[----:B------:R-:W-:Y:S01]  /*0a30*/  IADD3 R12, P2, PT, R12, UR20, RZ ;  /* 0x000000140c0c7c10 */ /* 0x000fe2000ff5e0ff */
[----:B------:R-:W-:Y:S01]  /*0a40*/  IMAD.X R13, RZ, RZ, R13, P0 ;  /* 0x000000ffff0d7224 */ /* 0x000fe200000e060d */
[----:B------:R-:W-:Y:S01]  /*0a50*/  UISETP.GE.U32.AND.EX UP0, UPT, UR5, UR25, UPT, UP0 ;  /* 0x000000190500728c */ /* 0x000fe2000bf06100 */
[----:B------:R-:W-:-:S02]  /*0a60*/  IADD3.X R11, PT, PT, R11, UR21, RZ, P1, !PT ;  /* 0x000000150b0b7c10 */ /* 0x000fc40008ffe4ff */
[----:B------:R-:W-:-:S06]  /*0a70*/  IADD3.X R19, PT, PT, R19, UR21, RZ, P2, !PT ;  /* 0x0000001513137c10 */ /* 0x000fcc00097fe4ff */
[----:B-1----:R-:W-:Y:S05]  /*0a80*/  BRA.U !UP0, `(.L_x_1749) ;  /* 0xfffffff908407547 */ /* 0x002fea000b83ffff */
[----:B------:R-:W-:Y:S05]  /*0a90*/  EXIT ;  /* 0x000000000000794d */ /* 0x000fea0003800000 */
.L_x_1740:
        /* <DEDUP_REMOVED lines=8> */
.L_x_1758:
[----:B------:R-:W-:-:S04]  /*0b20*/  LEA R2, P0, R0, UR15, 0x5 ;  /* 0x0000000f00027c11 */ /* 0x000fc8000f8028ff */
[----:B------:R-:W-:-:S06]  /*0b30*/  LEA.HI.X R3, R0, UR6, R5, 0x5, P0 ;  /* 0x0000000600037c11 */ /* 0x000fcc00080f2c05 */
[----:B------:R-:W2:Y:S01]  /*0b40*/  LDG.E.ENL2.256 R2, R6, desc[UR18][R2.64], 0x55 ;  /* 0xaa0000120206797e */ /* 0x000ea20008121802 */
[----:B------:R-:W-:Y:S01]  /*0b50*/  BSSY.RECONVERGENT B0, `(.L_x_1750) ;  /* 0x0000012000007945 */ /* 0x000fe20003800200 */
[----:B------:R-:W-:Y:S01]  /*0b60*/  IMAD.MOV.U32 R8, RZ, RZ, 0x7f ;  /* 0x0000007fff087424 */ /* 0x000fe200078e00ff */
[----:B--2---:R-:W-:Y:S02]  /*0b70*/  LOP3.LUT R10, R6, 0x7fffffff, RZ, 0xc0, !PT ;  /* 0x7fffffff060a7812 */ /* 0x004fe400078ec0ff */
[----:B------:R-:W-:Y:S02]  /*0b80*/  LOP3.LUT R12, R7, 0x7fffffff, RZ, 0xc0, !PT ;  /* 0x7fffffff070c7812 */ /* 0x000fe400078ec0ff */
[----:B------:R-:W-:Y:S02]  /*0b90*/  ISETP.GT.U32.AND P0, PT, R10, 0x43efffff, PT ;  /* 0x43efffff0a00780c */ /* 0x000fe40003f04070 */
[----:B------:R-:W-:Y:S02]  /*0ba0*/  LOP3.LUT R13, R2, 0x7fffffff, RZ, 0xc0, !PT ;  /* 0x7fffffff020d7812 */ /* 0x000fe400078ec0ff */
[----:B------:R-:W-:-:S02]  /*0bb0*/  LOP3.LUT R4, R3, 0x7fffffff, RZ, 0xc0, !PT ;  /* 0x7fffffff03047812 */ /* 0x000fc400078ec0ff */
        /* <DEDUP_REMOVED lines=11> */
.L_x_1751:
[----:B0-----:R-:W-:Y:S05]  /*0c70*/  BSYNC.RECONVERGENT B0 ;  /* 0x0000000000007941 */ /* 0x001fea0003800200 */
.L_x_1750:
        /* <DEDUP_REMOVED lines=11> */
.L_x_1753:
[----:B------:R-:W-:Y:S05]  /*0d30*/  BSYNC.RECONVERGENT B0 ;  /* 0x0000000000007941 */ /* 0x000fea0003800200 */
.L_x_1752:
        /* <DEDUP_REMOVED lines=11> */
.L_x_1755:
[----:B------:R-:W-:Y:S05]  /*0df0*/  BSYNC.RECONVERGENT B0 ;  /* 0x0000000000007941 */ /* 0x000fea0003800200 */
.L_x_1754:
        /* <DEDUP_REMOVED lines=10> */
.L_x_1757:
[----:B------:R-:W-:Y:S05]  /*0ea0*/  BSYNC.RECONVERGENT B0 ;  /* 0x0000000000007941 */ /* 0x000fea0003800200 */
.L_x_1756:
        /* <DEDUP_REMOVED lines=18> */
.L_x_1759:
        /* <DEDUP_REMOVED lines=11> */
.L_x_7537:


//--------------------- .text._ZN2at6native55_GLOBAL__N__de093ff9_22_ForeachBinaryOpList_cu_a911ec4325multi_tensor_apply_kernelINS1_18TensorListMetadataILi2EEENS1_11CopyFunctorIN3c1013Float8_e4m3fnENS6_7complexIdEELi2ELi1ELi1EEEJNS0_4CopyIS7_S9_EEEEEvT_T0_DpT1_ --------------------------
	.section	.text._ZN2at6native55_GLOBAL__N__de093ff9_22_ForeachBinaryOpList_cu_a911ec4325multi_tensor_apply_kernelINS1_18TensorListMetadataILi2EEENS1_11CopyFunctorIN3c1013Float8_e4m3fnENS6_7complexIdEELi2ELi1ELi1EEEJNS0_4CopyIS7_S9_EEEEEvT_T0_DpT1_,"ax",@progbits
	.align	128
.text._ZN2at6native55_GLOBAL__N__de093ff9_22_ForeachBinaryOpList_cu_a911ec4325multi_tensor_apply_kernelINS1_18TensorListMetadataILi2EEENS1_11CopyFunctorIN3c1013Float8_e4m3fnENS6_7complexIdEELi2ELi1ELi1EEEJNS0_4CopyIS7_S9_EEEEEvT_T0_DpT1_:
        .type           _ZN2at6native55_GLOBAL__N__de093ff9_22_ForeachBinaryOpList_cu_a911ec4325multi_tensor_apply_kernelINS1_18TensorListMetadataILi2EEENS1_11CopyFunctorIN3c1013Float8_e4m3fnENS6_7complexIdEELi2ELi1ELi1EEEJNS0_4CopyIS7_S9_EEEEEvT_T0_DpT1_,@function
        .size           _ZN2at6native55_GLOBAL__N__de093ff9_22_ForeachBinaryOpList_cu_a911ec4325multi_tensor_apply_kernelINS1_18TensorListMetadataILi2EEENS1_11CopyFunctorIN3c1013Float8_e4m3fnENS6_7complexIdEELi2ELi1ELi1EEEJNS0_4CopyIS7_S9_EEEEEvT_T0_DpT1_,(.L_x_7538 - _ZN2at6native55_GLOBAL__N__de093ff9_22_ForeachBinaryOpList_cu_a911ec4325multi_tensor_apply_kernelINS1_18TensorListMetadataILi2EEENS1_11CopyFunctorIN3c1013Float8_e4m3fnENS6_7complexIdEELi2ELi1ELi1EEEJNS0_4CopyIS7_S9_EEEEEvT_T0_DpT1_)
        .other          _ZN2at6native55_GLOBAL__N__de093ff9_22_ForeachBinaryOpList_cu_a911ec4325multi_tensor_apply_kernelINS1_18TensorListMetadataILi2EEENS1_11CopyFunctorIN3c1013Float8_e4m3fnENS6_7complexIdEELi2ELi1ELi1EEEJNS0_4CopyIS7_S9_EEEEEvT_T0_DpT1_,@"STO_CUDA_ENTRY STV_DEFAULT"
_ZN2at6native55_GLOBAL__N__de093ff9_22_ForeachBinaryOpList_cu_a911ec4325multi_tensor_apply_kernelINS1_18TensorListMetadataILi2EEENS1_11CopyFunctorIN3c1013Float8_e4m3fnENS6_7complexIdEELi2ELi1ELi1EEEJNS0_4CopyIS7_S9_EEEEEvT_T0_DpT1_:
        /* <DEDUP_REMOVED lines=54> */
[----:B------:R-:W-:Y:S02]  /*0360*/  CS2R R2, SRZ ;  /* 0x0000000000027805 */ /* 0x000fe4000001ff00 */
[----:B------:R-:W-:Y:S02]  /*0370*/  LEA.HI.X R13, R13, UR9, R0, 0x4, P1 ;  /* 0x000000090d0d7c11 */ /* 0x000fe400088f2400 */
[----:B------:R-:W-:-:S04]  /*0380*/  IADD3 R12, P0, PT, R12, UR6, RZ ;  /* 0x000000060c0c7c10 */ /* 0x000fc8000ff1e0ff */
[----:B------:R-:W-:-:S09]  /*0390*/  IADD3.X R13, PT, PT, R13, UR7, RZ, P0, !PT ;  /* 0x000000070d0d7c10 */ /* 0x000fd200087fe4ff */
.L_x_1769:
[----:B------:R-:W-:Y:S01]  /*03a0*/  IMAD.U32 R11, RZ, RZ, UR17 ;  /* 0x00000011ff0b7e24 */ /* 0x000fe2000f8e00ff */
[C---:B------:R-:W-:Y:S01]  /*03b0*/  ISETP.GE.U32.AND P0, PT, R14.reuse, UR22, PT ;  /* 0x000000160e007c0c */ /* 0x040fe2000bf06070 */
[----:B------:R-:W-:Y:S01]  /*03c0*/  IMAD.U32 R19, RZ, RZ, UR17 ;  /* 0x00000011ff137e24 */ /* 0x000fe2000f8e00ff */
[----:B------:R-:W-:Y:S01]  /*03d0*/  IADD3 R18, P4, PT, R14, UR17, RZ ;  /* 0x000000110e127c10 */ /* 0x000fe2000ff9e0ff */
[----:B------:R-:W-:Y:S01]  /*03e0*/  UMOV UR6, URZ ;  /* 0x000000ff00067c82 */ /* 0x000fe20008000000 */
[----:B------:R-:W-:Y:S01]  /*03f0*/  LEA R0, P2, R11, R14, 0x1 ;  /* 0x0000000e0b007211 */ /* 0x000fe200078408ff */
[----:B------:R-:W-:Y:S01]  /*0400*/  IMAD.WIDE.U32 R10, R19, 0x3, R14 ;  /* 0x00000003130a7825 */ /* 0x000fe200078e000e */
[----:B------:R-:W-:Y:S02]  /*0410*/  ISETP.GE.U32.AND.EX P0, PT, R15, UR23, PT, P0 ;  /* 0x000000170f007c0c */ /* 0x000fe4000bf06100 */
[----:B------:R-:W-:Y:S01]  /*0420*/  ISETP.GE.U32.AND P1, PT, R0, UR22, PT ;  /* 0x0000001600007c0c */ /* 0x000fe2000bf26070 */
[----:B------:R-:W-:Y:S01]  /*0430*/  IMAD.U32 R0, RZ, RZ, UR17 ;  /* 0x00000011ff007e24 */ /* 0x000fe2000f8e00ff */
[----:B------:R-:W-:-:S04]  /*0440*/  ISETP.GE.U32.AND P3, PT, R18, UR22, PT ;  /* 0x0000001612007c0c */ /* 0x000fc8000bf66070 */
[----:B------:R-:W-:Y:S02]  /*0450*/  LEA.HI.X R0, R0, R15, RZ, 0x1, P2 ;  /* 0x0000000f00007211 */ /* 0x000fe400010f0cff */
[----:B------:R-:W-:Y:S01]  /*0460*/  ISETP.GE.U32.AND P2, PT, R10, UR22, PT ;  /* 0x000000160a007c0c */ /* 0x000fe2000bf46070 */
[----:B------:R-:W-:Y:S01]  /*0470*/  VIADD R10, R11, UR6 ;  /* 0x000000060b0a7c36 */ /* 0x000fe20008000000 */
[----:B------:R-:W-:Y:S01]  /*0480*/  ISETP.GE.U32.AND.EX P1, PT, R0, UR23, PT, P1 ;  /* 0x0000001700007c0c */ /* 0x000fe2000bf26110 */
[----:B------:R-:W-:Y:S01]  /*0490*/  IMAD.X R0, RZ, RZ, R15, P4 ;  /* 0x000000ffff007224 */ /* 0x000fe200020e060f */
[----:B------:R-:W2:Y:S01]  /*04a0*/  @!P0 LDG.E.64 R8, desc[UR18][R16.64] ;  /* 0x0000001210088981 */ /* 0x000ea2000c1e1b00 */
[----:B------:R-:W-:Y:S01]  /*04b0*/  IMAD.U32 R11, RZ, RZ, UR17 ;  /* 0x00000011ff0b7e24 */ /* 0x000fe2000f8e00ff */
[----:B------:R-:W-:Y:S02]  /*04c0*/  ISETP.GE.U32.AND.EX P2, PT, R10, UR23, PT, P2 ;  /* 0x000000170a007c0c */ /* 0x000fe4000bf46120 */
[----:B------:R-:W-:Y:S01]  /*04d0*/  ISETP.GE.U32.AND.EX P3, PT, R0, UR23, PT, P3 ;  /* 0x0000001700007c0c */ /* 0x000fe2000bf66130 */
[----:B------:R-:W-:-:S06]  /*04e0*/  IMAD.U32 R0, RZ, RZ, UR17 ;  /* 0x00000011ff007e24 */ /* 0x000fcc000f8e00ff */
[----:B------:R-:W-:-:S04]  /*04f0*/  @!P1 LEA R10, P4, R11, R16, 0x5 ;  /* 0x000000100b0a9211 */ /* 0x000fc800078828ff */
[----:B------:R-:W-:Y:S02]  /*0500*/  @!P2 IMAD.WIDE.U32 R18, R19, 0x30, R16 ;  /* 0x000000301312a825 */ /* 0x000fe400078e0010 */
[----:B------:R-:W3:Y:S01]  /*0510*/  @!P3 LDG.E.64 R2, desc[UR18][R12.64] ;  /* 0x000000120c02b981 */ /* 0x000ee2000c1e1b00 */
[----:B------:R-:W-:Y:S01]  /*0520*/  @!P1 LEA.HI.X R11, R0, R17, RZ, 0x5, P4 ;  /* 0x00000011000b9211 */ /* 0x000fe200020f2cff */
[----:B------:R-:W-:Y:S02]  /*0530*/  @!P2 VIADD R23, R19, UR6 ;  /* 0x000000061317ac36 */ /* 0x000fe40008000000 */
[----:B------:R-:W-:Y:S02]  /*0540*/  @!P2 IMAD.MOV.U32 R22, RZ, RZ, R18 ;  /* 0x000000ffff16a224 */ /* 0x000fe400078e0012 */
[----:B------:R-:W4:Y:S04]  /*0550*/  @!P1 LDG.E.64 R6, desc[UR18][R10.64] ;  /* 0x000000120a069981 */ /* 0x000f28000c1e1b00 */
[----:B------:R0:W5:Y:S01]  /*0560*/  @!P2 LDG.E.64 R4, desc[UR18][R22.64] ;  /* 0x000000121604a981 */ /* 0x000162000c1e1b00 */
[----:B------:R-:W-:Y:S01]  /*0570*/  UMOV UR6, 0xf0000000 ;  /* 0xf000000000067882 */ /* 0x000fe20000000000 */
[----:B------:R-:W-:Y:S01]  /*0580*/  UMOV UR7, 0x380fffff ;  /* 0x380fffff00077882 */ /* 0x000fe20000000000 */
[----:B------:R-:W-:Y:S01]  /*0590*/  BSSY.RECONVERGENT B0, `(.L_x_1761) ;  /* 0x000001a000007945 */ /* 0x000fe20003800200 */
[----:B------:R-:W-:Y:S01]  /*05a0*/  IMAD.MOV.U32 R25, RZ, RZ, 0x7f ;  /* 0x0000007fff197424 */ /* 0x000fe200078e00ff */
[----:B--2---:R-:W1:Y:S01]  /*05b0*/  F2F.F32.F64 R21, R8 ;  /* 0x0000000800157310 */ /* 0x004e620000301000 */
[----:B------:R-:W-:-:S07]  /*05c0*/  DSETP.GEU.AND P5, PT, |R8|, UR6, PT ;  /* 0x0000000608007e2a */ /* 0x000fce000bfae200 */
[----:B---3--:R-:W2:Y:S01]  /*05d0*/  F2F.F32.F64 R20, R2 ;  /* 0x0000000200147310 */ /* 0x008ea20000301000 */
[----:B------:R-:W-:-:S06]  /*05e0*/  DSETP.GEU.AND P4, PT, |R2|, UR6, PT ;  /* 0x0000000602007e2a */ /* 0x000fcc000bf8e200 */
[----:B-1----:R-:W-:Y:S01]  /*05f0*/  @!P5 FMUL R21, R21, 1.175494350822287508e-38 ;  /* 0x008000001515d820 */ /* 0x002fe20000400000 */
[----:B----4-:R-:W-:-:S04]  /*0600*/  DSETP.GEU.AND P6, PT, |R6|, UR6, PT ;  /* 0x0000000606007e2a */ /* 0x010fc8000bfce200 */
[----:B0-----:R-:W-:Y:S01]  /*0610*/  LOP3.LUT R23, R21, 0x7fffffff, RZ, 0xc0, !PT ;  /* 0x7fffffff15177812 */ /* 0x001fe200078ec0ff */
[----:B------:R-:W0:Y:S01]  /*0620*/  F2F.F32.F64 R18, R6 ;  /* 0x0000000600127310 */ /* 0x000e220000301000 */
[----:B-----5:R-:W-:-:S07]  /*0630*/  DSETP.GEU.AND P5, PT, |R4|, UR6, PT ;  /* 0x0000000604007e2a */ /* 0x020fce000bfae200 */
[----:B------:R-:W1:Y:S01]  /*0640*/  F2F.F32.F64 R0, R4 ;  /* 0x0000000400007310 */ /* 0x000e620000301000 */
[----:B--2---:R-:W-:Y:S01]  /*0650*/  @!P4 FMUL R20, R20, 1.175494350822287508e-38 ;  /* 0x008000001414c820 */ /* 0x004fe20000400000 */
[----:B------:R-:W-:Y:S01]  /*0660*/  ISETP.GT.U32.AND P4, PT, R23, 0x43efffff, PT ;  /* 0x43efffff1700780c */ /* 0x000fe20003f84070 */
[----:B0-----:R-:W-:-:S03]  /*0670*/  @!P6 FMUL R18, R18, 1.175494350822287508e-38 ;  /* 0x008000001212e820 */ /* 0x001fc60000400000 */
[----:B------:R-:W-:Y:S01]  /*0680*/  LOP3.LUT R19, R20, 0x7fffffff, RZ, 0xc0, !PT ;  /* 0x7fffffff14137812 */ /* 0x000fe200078ec0ff */
[----:B-1----:R-:W-:Y:S01]  /*0690*/  @!P5 FMUL R0, R0, 1.175494350822287508e-38 ;  /* 0x008000000000d820 */ /* 0x002fe20000400000 */
[----:B------:R-:W-:-:S04]  /*06a0*/  LOP3.LUT R11, R18, 0x7fffffff, RZ, 0xc0, !PT ;  /* 0x7fffffff120b7812 */ /* 0x000fc800078ec0ff */
        /* <DEDUP_REMOVED lines=8> */
.L_x_1762:
[----:B------:R-:W-:Y:S05]  /*0730*/  BSYNC.RECONVERGENT B0 ;  /* 0x0000000000007941 */ /* 0x000fea0003800200 */
.L_x_1761:
[----:B------:R-:W-:Y:S01]  /*0740*/  ISETP.GT.U32.AND P6, PT, R19, 0x43efffff, PT ;  /* 0x43efffff1300780c */ /* 0x000fe20003fc4070 */
[----:B------:R-:W-:Y:S01]  /*0750*/  BSSY.RECONVERGENT B0, `(.L_x_1763) ;  /* 0x000000e000007945 */ /* 0x000fe20003800200 */
[----:B------:R-:W-:Y:S01]  /*0760*/  SHF.R.U32.HI R22, RZ, 0x18, R21 ;  /* 0x00000018ff167819 */ /* 0x000fe20000011615 */
[----:B------:R-:W-:Y:S01]  /*0770*/  IMAD.MOV.U32 R27, RZ, RZ, 0x7f ;  /* 0x0000007fff1b7424 */ /* 0x000fe200078e00ff */
[----:B------:R-:W-:Y:S02]  /*0780*/  ISETP.GT.U32.AND P4, PT, R11, 0x43efffff, PT ;  /* 0x43efffff0b00780c */ /* 0x000fe40003f84070 */
[----:B------:R-:W-:Y:S02]  /*0790*/  LOP3.LUT R25, R25, 0x80, R22, 0xf8, !PT ;  /* 0x0000008019197812 */ /* 0x000fe400078ef816 */
        /* <DEDUP_REMOVED lines=9> */
.L_x_1764:
[----:B------:R-:W-:Y:S05]  /*0830*/  BSYNC.RECONVERGENT B0 ;  /* 0x0000000000007941 */ /* 0x000fea0003800200 */
.L_x_1763:
        /* <DEDUP_REMOVED lines=11> */
.L_x_1766:
[----:B------:R-:W-:Y:S05]  /*08f0*/  BSYNC.RECONVERGENT B0 ;  /* 0x0000000000007941 */ /* 0x000fea0003800200 */
.L_x_1765:
        /* <DEDUP_REMOVED lines=10> */
.L_x_1768:
[----:B------:R-:W-:Y:S05]  /*09a0*/  BSYNC.RECONVERGENT B0 ;  /* 0x0000000000007941 */ /* 0x000fea0003800200 */
.L_x_1767:
        /* <DEDUP_REMOVED lines=30> */
.L_x_1760:
        /* <DEDUP_REMOVED lines=8> */
.L_x_1778:
[----:B------:R-:W-:-:S04]  /*0c10*/  LEA R8, P0, R0, UR15, 0x6 ;  /* 0x0000000f00087c11 */ /* 0x000fc8000f8030ff */
[----:B------:R-:W-:-:S05]  /*0c20*/  LEA.HI.X R9, R0, UR6, R3, 0x6, P0 ;  /* 0x0000000600097c11 */ /* 0x000fca00080f3403 */
[----:B------:R-:W2:Y:S04]  /*0c30*/  LDG.E.ENL2.256 R12, R10, desc[UR18][R8.64], 0x33 ;  /* 0x66000012080a797e */ /* 0x000ea8000812180c */
[----:B------:R1:W3:Y:S01]  /*0c40*/  LDG.E.ENL2.256 R16, R14, desc[UR18][R8.64+0x20], 0x33 ;  /* 0x66000112080e797e */ /* 0x0002e20008121810 */
[----:B------:R-:W-:Y:S01]  /*0c50*/  IMAD.MOV.U32 R18, RZ, RZ, -0x10000000 ;  /* 0xf0000000ff127424 */ /* 0x000fe200078e00ff */
[----:B------:R-:W-:Y:S01]  /*0c60*/  BSSY.RECONVERGENT B0, `(.L_x_1770) ;  /* 0x000001f000007945 */ /* 0x000fe20003800200 */
[----:B------:R-:W-:Y:S02]  /*0c70*/  IMAD.MOV.U32 R19, RZ, RZ, 0x380fffff ;  /* 0x380fffffff137424 */ /* 0x000fe400078e00ff */
[----:B-1----:R-:W-:Y:S01]  /*0c80*/  IMAD.MOV.U32 R8, RZ, RZ, 0x7f ;  /* 0x0000007fff087424 */ /* 0x002fe200078e00ff */
[----:B--2---:R-:W1:Y:S03]  /*0c90*/  F2F.F32.F64 R7, R10 ;  /* 0x0000000a00077310 */ /* 0x004e660000301000 */
[----:B------:R-:W-:-:S02]  /*0ca0*/  DSETP.GEU.AND P0, PT, |R10|, R18, PT ;  /* 0x000000120a00722a */ /* 0x000fc40003f0e200 */
[--C-:B------:R-:W-:Y:S02]  /*0cb0*/  DSETP.GEU.AND P1, PT, |R12|, R18.reuse, PT ;  /* 0x000000120c00722a */ /* 0x100fe40003f2e200 */
[--C-:B---3--:R-:W-:Y:S02]  /*0cc0*/  DSETP.GEU.AND P2, PT, |R14|, R18.reuse, PT ;  /* 0x000000120e00722a */ /* 0x108fe40003f4e200 */
[----:B------:R-:W-:Y:S01]  /*0cd0*/  DSETP.GEU.AND P3, PT, |R16|, R18, PT ;  /* 0x000000121000722a */ /* 0x000fe20003f6e200 */
[----:B------:R-:W2:Y:S07]  /*0ce0*/  F2F.F32.F64 R6, R12 ;  /* 0x0000000c00067310 */ /* 0x000eae0000301000 */
[----:B-1----:R-:W-:Y:S01]  /*0cf0*/  @!P0 FMUL R7, R7, 1.175494350822287508e-38 ;  /* 0x0080000007078820 */ /* 0x002fe20000400000 */
[----:B------:R-:W1:Y:S04]  /*0d00*/  F2F.F32.F64 R2, R14 ;  /* 0x0000000e00027310 */ /* 0x000e680000301000 */
[----:B------:R-:W-:-:S02]  /*0d10*/  LOP3.LUT R11, R7, 0x7fffffff, RZ, 0xc0, !PT ;  /* 0x7fffffff070b7812 */ /* 0x000fc400078ec0ff */
[----:B------:R-:W-:Y:S01]  /*0d20*/  SHF.R.U32.HI R9, RZ, 0x18, R7 ;  /* 0x00000018ff097819 */ /* 0x000fe20000011607 */
[----:B--2---:R-:W-:Y:S01]  /*0d30*/  @!P1 FMUL R6, R6, 1.175494350822287508e-38 ;  /* 0x0080000006069820 */ /* 0x004fe20000400000 */
[----:B------:R-:W2:Y:S01]  /*0d40*/  F2F.F32.F64 R4, R16 ;  /* 0x0000001000047310 */ /* 0x000ea20000301000 */
[----:B------:R-:W-:-:S03]  /*0d50*/  ISETP.GT.U32.AND P0, PT, R11, 0x43efffff, PT ;  /* 0x43efffff0b00780c */ /* 0x000fc60003f04070 */
[----:B------:R-:W-:Y:S01]  /*0d60*/  LOP3.LUT R12, R6, 0x7fffffff, RZ, 0xc0, !PT ;  /* 0x7fffffff060c7812 */ /* 0x000fe200078ec0ff */
[----:B-1----:R-:W-:-:S03]  /*0d70*/  @!P2 FMUL R2, R2, 1.175494350822287508e-38 ;  /* 0x008000000202a820 */ /* 0x002fc60000400000 */
[----:B------:R-:W-:Y:S02]  /*0d80*/  ISETP.GT.U32.AND P1, PT, R12, 0x43efffff, PT ;  /* 0x43efffff0c00780c */ /* 0x000fe40003f24070 */
[----:B------:R-:W-:Y:S01]  /*0d90*/  LOP3.LUT R13, R2, 0x7fffffff, RZ, 0xc0, !PT ;  /* 0x7fffffff020d7812 */ /* 0x000fe200078ec0ff */
[----:B--2---:R-:W-:-:S03]  /*0da0*/  @!P3 FMUL R4, R4, 1.175494350822287508e-38 ;  /* 0x008000000404b820 */ /* 0x004fc60000400000 */
[----:B------:R-:W-:Y:S02]  /*0db0*/  ISETP.GT.U32.AND P2, PT, R13, 0x43efffff, PT ;  /* 0x43efffff0d00780c */ /* 0x000fe40003f44070 */
[----:B------:R-:W-:-:S04]  /*0dc0*/  LOP3.LUT R5, R4, 0x7fffffff, RZ, 0xc0, !PT ;  /* 0x7fffffff04057812 */ /* 0x000fc800078ec0ff */
        /* <DEDUP_REMOVED lines=8> */
.L_x_1771:
[----:B0-----:R-:W-:Y:S05]  /*0e50*/  BSYNC.RECONVERGENT B0 ;  /* 0x0000000000007941 */ /* 0x001fea0003800200 */
.L_x_1770:
        /* <DEDUP_REMOVED lines=11> */
.L_x_1773:
[----:B------:R-:W-:Y:S05]  /*0f10*/  BSYNC.RECONVERGENT B0 ;  /* 0x0000000000007941 */ /* 0x000fea0003800200 */
.L_x_1772:
        /* <DEDUP_REMOVED lines=11> */
.L_x_1775:
[----:B------:R-:W-:Y:S05]  /*0fd0*/  BSYNC.RECONVERGENT B0 ;  /* 0x0000000000007941 */ /* 0x000fea0003800200 */
.L_x_1774:
        /* <DEDUP_REMOVED lines=10> */
.L_x_1777:
[----:B------:R-:W-:Y:S05]  /*1080*/  BSYNC.RECONVERGENT B0 ;  /* 0x0000000000007941 */ /* 0x000fea0003800200 */
.L_x_1776:
[----:B------:R-:W-:Y:S02]  /*1090*/  SHF.R.U32.HI R5, RZ, 0x18, R4 ;  /* 0x00000018ff057819 */ /* 0x000fe40000011604 */
[----:B------:R-:W-:Y:S02]  /*10a0*/  LEA R4, P0, R0, UR25, 0x2 ;  /* 0x0000001900047c11 */ /* 0x000fe4000f8010ff */
[----:B------:R-:W-:Y:S02]  /*10b0*/  LOP3.LUT R2, R2, 0x80, R5, 0xf8, !PT ;  /* 0x0000008002027812 */ /* 0x000fe400078ef805 */
[C---:B------:R-:W-:Y:S02]  /*10c0*/  LEA.HI.X R5, R0.reuse, UR26, R3, 0x2, P0 ;  /* 0x0000001a00057c11 */ /* 0x040fe400080f1403 */
[----:B------:R-:W-:Y:S02]  /*10d0*/  IADD3 R0, P0, PT, R0, UR4, RZ ;  /* 0x0000000400007c10 */ /* 0x000fe4000ff1e0ff */
[----:B------:R-:W-:-:S02]  /*10e0*/  PRMT R6, R10, 0x3340, R11 ;  /* 0x000033400a067816 */ /* 0x000fc4000000000b */
[----:B------:R-:W-:Y:S01]  /*10f0*/  PRMT R7, R9, 0x3340, R2 ;  /* 0x0000334009077816 */ /* 0x000fe20000000002 */
[----:B------:R-:W-:Y:S02]  /*1100*/  IMAD.SHL.U32 R2, R0, 0x4, RZ ;  /* 0x0000000400027824 */ /* 0x000fe400078e00ff */
[----:B------:R-:W-:Y:S01]  /*1110*/  IMAD.X R3, RZ, RZ, R3, P0 ;  /* 0x000000ffff037224 */ /* 0x000fe200000e0603 */
[----:B------:R-:W-:Y:S02]  /*1120*/  PRMT R7, R6, 0x5410, R7 ;  /* 0x0000541006077816 */ /* 0x000fe40000000007 */
[----:B------:R-:W-:Y:S02]  /*1130*/  ISETP.LT.U32.AND P1, PT, R2, UR24, PT ;  /* 0x0000001802007c0c */ /* 0x000fe4000bf21070 */
[C---:B------:R-:W-:Y:S01]  /*1140*/  LOP3.LUT P0, RZ, R0.reuse, 0xffffc000, RZ, 0xc0, !PT ;  /* 0xffffc00000ff7812 */ /* 0x040fe2000780c0ff */
[----:B------:R1:W-:Y:S01]  /*1150*/  STG.E desc[UR18][R4.64], R7 ;  /* 0x0000000704007986 */ /* 0x0003e2000c101912 */
[----:B------:R-:W-:-:S02]  /*1160*/  SHF.L.U64.HI R2, R0, 0x2, R3 ;  /* 0x0000000200027819 */ /* 0x000fc40000010203 */
[----:B------:R-:W-:Y:S02]  /*1170*/  LOP3.LUT P0, RZ, R3, 0x3fffffff, RZ, 0xc0, P0 ;  /* 0x3fffffff03ff7812 */ /* 0x000fe4000000c0ff */
[----:B------:R-:W-:-:S13]  /*1180*/  ISETP.LT.AND.EX P1, PT, R2, UR16, PT, P1 ;  /* 0x0000001002007c0c */ /* 0x000fda000bf21310 */
[----:B-1----:R-:W-:Y:S05]  /*1190*/  @!P0 BRA P1, `(.L_x_1778) ;  /* 0xfffffff8009c8947 */ /* 0x002fea000083ffff */
[----:B------:R-:W-:Y:S05]  /*11a0*/  EXIT ;  /* 0x000000000000794d */ /* 0x000fea0003800000 */
.L_x_1779:
        /* <DEDUP_REMOVED lines=13> */
.L_x_7538:


//--------------------- .text._ZN2at6native55_GLOBAL__N__de093ff9_22_ForeachBinaryOpList_cu_a911ec4325multi_tensor_apply_kernelINS1_18TensorListMetadataILi2EEENS1_11CopyFunctorIN3c1013Float8_e4m3fnEfLi2ELi1ELi1EEEJNS0_4CopyIS7_fEEEEEvT_T0_DpT1_ --------------------------
	.section	.text._ZN2at6native55_GLOBAL__N__de093ff9_22_ForeachBinaryOpList_cu_a911ec4325multi_tensor_apply_kernelINS1_18TensorListMetadataILi2EEENS1_11CopyFunctorIN3c1013Float8_e4m3fnEfLi2ELi1ELi1EEEJNS0_4CopyIS7_fEEEEEvT_T0_DpT1_,"ax",@progbits
	.align	128
.text._ZN2at6native55_GLOBAL__N__de093ff9_22_ForeachBinaryOpList_cu_a911ec4325multi_tensor_apply_kernelINS1_18TensorListMetadataILi2EEENS1_11CopyFunctorIN3c1013Float8_e4m3fnEfLi2ELi1ELi1EEEJNS0_4CopyIS7_fEEEEEvT_T0_DpT1_:
        .type           _ZN2at6native55_GLOBAL__N__de093ff9_22_ForeachBinaryOpList_cu_a911ec4325multi_tensor_apply_kernelINS1_18TensorListMetadataILi2EEENS1_11CopyFunctorIN3c1013Float8_e4m3fnEfLi2ELi1ELi1EEEJNS0_4CopyIS7_fEEEEEvT_T0_DpT1_,@function
        .size           _ZN2at6native55_GLOBAL__N__de093ff9_22_ForeachBinaryOpList_cu_a911ec4325multi_tensor_apply_kernelINS1_18TensorListMetadataILi2EEENS1_11CopyFunctorIN3c1013Float8_e4m3fnEfLi2ELi1ELi1EEEJNS0_4CopyIS7_fEEEEEvT_T0_DpT1_,(.L_x_7539 - _ZN2at6native55_GLOBAL__N__de093ff9_22_ForeachBinaryOpList_cu_a911ec4325multi_tensor_apply_kernelINS1_18TensorListMetadataILi2EEENS1_11CopyFunctorIN3c1013Float8_e4m3fnEfLi2ELi1ELi1EEEJNS0_4CopyIS7_fEEEEEvT_T0_DpT1_)
        .other          _ZN2at6native55_GLOBAL__N__de093ff9_22_ForeachBinaryOpList_cu_a911ec4325multi_tensor_apply_kernelINS1_18TensorListMetadataILi2EEENS1_11CopyFunctorIN3c1013Float8_e4m3fnEfLi2ELi1ELi1EEEJNS0_4CopyIS7_fEEEEEvT_T0_DpT1_,@"STO_CUDA_ENTRY STV_DEFAULT"
_ZN2at6native55_GLOBAL__N__de093ff9_22_ForeachBinaryOpList_cu_a911ec4325multi_tensor_apply_kernelINS1_18TensorListMetadataILi2EEENS1_11CopyFunctorIN3c1013Float8_e4m3fnEfLi2ELi1ELi1EEEJNS0_4CopyIS7_fEEEEEvT_T0_DpT1_:
        /* <DEDUP_REMOVED lines=55> */
.L_x_1789:
        /* <DEDUP_REMOVED lines=28> */
[----:B------:R-:W-:Y:S02]  /*0530*/  @!P3 IMAD.MOV.U32 R7, RZ, RZ, R15 ;  /* 0x000000ffff07b224 */ /* 0x000fe400078e000f */
        /* <DEDUP_REMOVED lines=17> */
.L_x_1782:
[----:B------:R-:W-:Y:S05]  /*0650*/  BSYNC.RECONVERGENT B0 ;  /* 0x0000000000007941 */ /* 0x000fea0003800200 */
.L_x_1781:
        /* <DEDUP_REMOVED lines=15> */
.L_x_1784:
[----:B------:R-:W-:Y:S05]  /*0750*/  BSYNC.RECONVERGENT B0 ;  /* 0x0000000000007941 */ /* 0x000fea0003800200 */
.L_x_1783:
        /* <DEDUP_REMOVED lines=11> */
.L_x_1786:
[----:B------:R-:W-:Y:S05]  /*0810*/  BSYNC.RECONVERGENT B0 ;  /* 0x0000000000007941 */ /* 0x000fea0003800200 */
.L_x_1785:
        /* <DEDUP_REMOVED lines=10> */
.L_x_1788:
[----:B------:R-:W-:Y:S05]  /*08c0*/  BSYNC.RECONVERGENT B0 ;  /* 0x0000000000007941 */ /* 0x000fea0003800200 */
.L_x_1787:
        /* <DEDUP_REMOVED lines=28> */
.L_x_1780:
        /* <DEDUP_REMOVED lines=8> */
.L_x_1798:
[----:B------:R-:W-:-:S04]  /*0b10*/  LEA R4, P0, R0, UR15, 0x4 ;  /* 0x0000000f00047c11 */ /* 0x000fc8000f8020ff */
[----:B------:R-:W-:-:S06]  /*0b20*/  LEA.HI.X R5, R0, UR6, R3, 0x4, P0 ;  /* 0x0000000600057c11 */ /* 0x000fcc00080f2403 */
[----:B------:R-:W2:Y:S01]  /*0b30*/  LDG.E.128 R4, desc[UR18][R4.64] ;  /* 0x0000001204047981 */ /* 0x000ea2000c1e1d00 */
        /* <DEDUP_REMOVED lines=18> */
.L_x_1791:
[----:B0-----:R-:W-:Y:S05]  /*0c60*/  BSYNC.RECONVERGENT B0 ;  /* 0x0000000000007941 */ /* 0x001fea0003800200 */
.L_x_1790:
        /* <DEDUP_REMOVED lines=11> */
.L_x_1793:
[----:B------:R-:W-:Y:S05]  /*0d20*/  BSYNC.RECONVERGENT B0 ;  /* 0x0000000000007941 */ /* 0x000fea0003800200 */
.L_x_1792:
        /* <DEDUP_REMOVED lines=11> */
.L_x_1795:
[----:B------:R-:W-:Y:S05]  /*0de0*/  BSYNC.RECONVERGENT B0 ;  /* 0x0000000000007941 */ /* 0x000fea0003800200 */
.L_x_1794:
        /* <DEDUP_REMOVED lines=10> */
.L_x_1797:
[----:B------:R-:W-:Y:S05]  /*0e90*/  BSYNC.RECONVERGENT B0 ;  /* 0x0000000000007941 */ /* 0x000fea0003800200 */
.L_x_1796:
        /* <DEDUP_REMOVED lines=18> */
.L_x_1799:
        /* <DEDUP_REMOVED lines=12> */
.L_x_7539:


//--------------------- .text._ZN2at6native55_GLOBAL__N__de093ff9_22_ForeachBinaryOpList_cu_a911ec4325multi_tensor_apply_kernelINS1_18TensorListMetadataILi2EEENS1_11CopyFunctorIN3c1013Float8_e4m3fnEdLi2ELi1ELi1EEEJNS0_4CopyIS7_dEEEEEvT_T0_DpT1_ --------------------------
	.section	.text._ZN2at6native55_GLOBAL__N__de093ff9_22_ForeachBinaryOpList_cu_a911ec4325multi_tensor_apply_kernelINS1_18TensorListMetadataILi2EEENS1_11CopyFunctorIN3c1013Float8_e4m3fnEdLi2ELi1ELi1EEEJNS0_4CopyIS7_dEEEEEvT_T0_DpT1_,"ax",@progbits
	.align	128
.text._ZN2at6native55_GLOBAL__N__de093ff9_22_ForeachBinaryOpList_cu_a911ec4325multi_tensor_apply_kernelINS1_18TensorListMetadataILi2EEENS1_11CopyFunctorIN3c1013Float8_e4m3fnEdLi2ELi1ELi1EEEJNS0_4CopyIS7_dEEEEEvT_T0_DpT1_:
        .type           _ZN2at6native55_GLOBAL__N__de093ff9_22_ForeachBinaryOpList_cu_a911ec4325multi_tensor_apply_kernelINS1_18TensorListMetadataILi2EEENS1_11CopyFunctorIN3c1013Float8_e4m3fnEdLi2ELi1ELi1EEEJNS0_4CopyIS7_dEEEEEvT_T0_DpT1_,@function
        .size           _ZN2at6native55_GLOBAL__N__de093ff9_22_ForeachBinaryOpList_cu_a911ec4325multi_tensor_apply_kernelINS1_18TensorListMetadataILi2EEENS1_11CopyFunctorIN3c1013Float8_e4m3fnEdLi2ELi1ELi1EEEJNS0_4CopyIS7_dEEEEEvT_T0_DpT1_,(.L_x_7540 - _ZN2at6native55_GLOBAL__N__de093ff9_22_ForeachBinaryOpList_cu_a911ec4325multi_tensor_apply_kernelINS1_18TensorListMetadataILi2EEENS1_11CopyFunctorIN3c1013Float8_e4m3fnEdLi2ELi1ELi1EEEJNS0_4CopyIS7_dEEEEEvT_T0_DpT1_)
        .other          _ZN2at6native55_GLOBAL__N__de093ff9_22_ForeachBinaryOpList_cu_a911ec4325multi_tensor_apply_kernelINS1_18TensorListMetadataILi2EEENS1_11CopyFunctorIN3c1013Float8_e4m3fnEdLi2ELi1ELi1EEEJNS0_4CopyIS7_dEEEEEvT_T0_DpT1_,@"STO_CUDA_ENTRY STV_DEFAULT"
_ZN2at6native55_GLOBAL__N__de093ff9_22_ForeachBinaryOpList_cu_a911ec4325multi_tensor_apply_kernelINS1_18TensorListMetadataILi2EEENS1_11CopyFunctorIN3c1013Float8_e4m3fnEdLi2ELi1ELi1EEEJNS0_4CopyIS7_dEEEEEvT_T0_DpT1_:
        /* <DEDUP_REMOVED lines=56> */
.L_x_1809:
        /* <DEDUP_REMOVED lines=57> */
.L_x_1802:
[----:B------:R-:W-:Y:S05]  /*0710*/  BSYNC.RECONVERGENT B0 ;  /* 0x0000000000007941 */ /* 0x000fea0003800200 */
.L_x_1801:
        /* <DEDUP_REMOVED lines=15> */
.L_x_1804:
[----:B------:R-:W-:Y:S05]  /*0810*/  BSYNC.RECONVERGENT B0 ;  /* 0x0000000000007941 */ /* 0x000fea0003800200 */
.L_x_1803:
        /* <DEDUP_REMOVED lines=11> */
.L_x_1806:
[----:B------:R-:W-:Y:S05]  /*08d0*/  BSYNC.RECONVERGENT B0 ;  /* 0x0000000000007941 */ /* 0x000fea0003800200 */
.L_x_1805:
        /* <DEDUP_REMOVED lines=10> */
.L_x_1808:
[----:B------:R-:W-:Y:S05]  /*0980*/  BSYNC.RECONVERGENT B0 ;  /* 0x0000000000007941 */ /* 0x000fea0003800200 */
.L_x_1807:
        /* <DEDUP_REMOVED lines=28> */
.L_x_1800:
        /* <DEDUP_REMOVED lines=8> */
.L_x_1818:
        /* <DEDUP_REMOVED lines=8> */
[----:B------:R-:W-:-:S02]  /*0c50*/  DSETP.GEU.AND P1, PT, |R10|, R14, PT ;  /* 0x0000000e0a00722a */ /* 0x000fc40003f2e200 */
[--C-:B------:R-:W-:Y:S02]  /*0c60*/  DSETP.GEU.AND P2, PT, |R4|, R14.reuse, PT ;  /* 0x0000000e0400722a */ /* 0x100fe40003f4e200 */
[----:B------:R-:W-:Y:S01]  /*0c70*/  DSETP.GEU.AND P3, PT, |R6|, R14, PT ;  /* 0x0000000e0600722a */ /* 0x000fe20003f6e200 */
[----:B------:R-:W2:Y:S07]  /*0c80*/  F2F.F32.F64 R13, R10 ;  /* 0x0000000a000d7310 */ /* 0x000eae0000301000 */
[----:B-1----:R-:W-:Y:S01]  /*0c90*/  @!P0 FMUL R16, R16, 1.175494350822287508e-38 ;  /* 0x0080000010108820 */ /* 0x002fe20000400000 */
[----:B------:R1:W3:Y:S04]  /*0ca0*/  F2F.F32.F64 R2, R4 ;  /* 0x0000000400027310 */ /* 0x0002e80000301000 */
[----:B------:R-:W-:Y:S01]  /*0cb0*/  LOP3.LUT R8, R16, 0x7fffffff, RZ, 0xc0, !PT ;  /* 0x7fffffff10087812 */ /* 0x000fe200078ec0ff */
[----:B--2---:R-:W-:-:S03]  /*0cc0*/  @!P1 FMUL R13, R13, 1.175494350822287508e-38 ;  /* 0x008000000d0d9820 */ /* 0x004fc60000400000 */
[----:B------:R2:W4:Y:S01]  /*0cd0*/  F2F.F32.F64 R12, R6 ;  /* 0x00000006000c7310 */ /* 0x0005220000301000 */
[----:B------:R-:W-:Y:S01]  /*0ce0*/  ISETP.GT.U32.AND P0, PT, R8, 0x43efffff, PT ;  /* 0x43efffff0800780c */ /* 0x000fe20003f04070 */
[----:B-1----:R-:W-:Y:S01]  /*0cf0*/  IMAD.MOV.U32 R5, RZ, RZ, 0x7f ;  /* 0x0000007fff057424 */ /* 0x002fe200078e00ff */
[----:B------:R-:W-:Y:S01]  /*0d00*/  LOP3.LUT R9, R13, 0x7fffffff, RZ, 0xc0, !PT ;  /* 0x7fffffff0d097812 */ /* 0x000fe200078ec0ff */
[----:B---3--:R-:W-:-:S03]  /*0d10*/  @!P2 FMUL R2, R2, 1.175494350822287508e-38 ;  /* 0x008000000202a820 */ /* 0x008fc60000400000 */
[----:B------:R-:W-:Y:S02]  /*0d20*/  ISETP.GT.U32.AND P1, PT, R9, 0x43efffff, PT ;  /* 0x43efffff0900780c */ /* 0x000fe40003f24070 */
[----:B--2---:R-:W-:Y:S02]  /*0d30*/  SHF.R.U32.HI R6, RZ, 0x18, R16 ;  /* 0x00000018ff067819 */ /* 0x004fe40000011610 */
[----:B------:R-:W-:Y:S01]  /*0d40*/  LOP3.LUT R10, R2, 0x7fffffff, RZ, 0xc0, !PT ;  /* 0x7fffffff020a7812 */ /* 0x000fe200078ec0ff */
[----:B----4-:R-:W-:-:S03]  /*0d50*/  @!P3 FMUL R12, R12, 1.175494350822287508e-38 ;  /* 0x008000000c0cb820 */ /* 0x010fc60000400000 */
        /* <DEDUP_REMOVED lines=10> */
.L_x_1811:
[----:B0-----:R-:W-:Y:S05]  /*0e00*/  BSYNC.RECONVERGENT B0 ;  /* 0x0000000000007941 */ /* 0x001fea0003800200 */
.L_x_1810:
        /* <DEDUP_REMOVED lines=11> */
.L_x_1813:
[----:B------:R-:W-:Y:S05]  /*0ec0*/  BSYNC.RECONVERGENT B0 ;  /* 0x0000000000007941 */ /* 0x000fea0003800200 */
.L_x_1812:
        /* <DEDUP_REMOVED lines=11> */
.L_x_1815:
[----:B------:R-:W-:Y:S05]  /*0f80*/  BSYNC.RECONVERGENT B0 ;  /* 0x0000000000007941 */ /* 0x000fea0003800200 */
.L_x_1814:
        /* <DEDUP_REMOVED lines=10> */
.L_x_1817:
[----:B------:R-:W-:Y:S05]  /*1030*/  BSYNC.RECONVERGENT B0 ;  /* 0x0000000000007941 */ /* 0x000fea0003800200 */
.L_x_1816:
[----:B------:R-:W-:Y:S02]  /*1040*/  SHF.R.U32.HI R5, RZ, 0x18, R12 ;  /* 0x00000018ff057819 */ /* 0x000fe4000001160c */
[----:B------:R-:W-:Y:S02]  /*1050*/  LEA R4, P0, R0, UR27, 0x2 ;  /* 0x0000001b00047c11 */ /* 0x000fe4000f8010ff */
[----:B------:R-:W-:Y:S02]  /*1060*/  LOP3.LUT R2, R2, 0x80, R5, 0xf8, !PT ;  /* 0x0000008002027812 */ /* 0x000fe400078ef805 */
[C---:B------:R-:W-:Y:S02]  /*1070*/  LEA.HI.X R5, R0.reuse, UR28, R3, 0x2, P0 ;  /* 0x0000001c00057c11 */ /* 0x040fe400080f1403 */
[----:B------:R-:W-:Y:S02]  /*1080*/  PRMT R6, R7, 0x3340, R8 ;  /* 0x0000334007067816 */ /* 0x000fe40000000008 */
        /* <DEDUP_REMOVED lines=13> */
.L_x_1819:
        /* <DEDUP_REMOVED lines=10> */
.L_x_7540:


//--------------------- .text._ZN2at6native55_GLOBAL__N__de093ff9_22_ForeachBinaryOpList_cu_a911ec4325multi_tensor_apply_kernelINS1_18TensorListMetadataILi2EEENS1_11CopyFunctorIN3c1013Float8_e4m3fnEiLi2ELi1ELi1EEEJNS0_4CopyIS7_iEEEEEvT_T0_DpT1_ --------------------------
	.section	.text._ZN2at6native55_GLOBAL__N__de093ff9_22_ForeachBinaryOpList_cu_a911ec4325multi_tensor_apply_kernelINS1_18TensorListMetadataILi2EEENS1_11CopyFunctorIN3c1013Float8_e4m3fnEiLi2ELi1ELi1EEEJNS0_4CopyIS7_iEEEEEvT_T0_DpT1_,"ax",@progbits
	.align	128
.text._ZN2at6native55_GLOBAL__N__de093ff9_22_ForeachBinaryOpList_cu_a911ec4325multi_tensor_apply_kernelINS1_18TensorListMetadataILi2EEENS1_11CopyFunctorIN3c1013Float8_e4m3fnEiLi2ELi1ELi1EEEJNS0_4CopyIS7_iEEEEEvT_T0_DpT1_:
        .type           _ZN2at6native55_GLOBAL__N__de093ff9_22_ForeachBinaryOpList_cu_a911ec4325multi_tensor_apply_kernelINS1_18TensorListMetadataILi2EEENS1_11CopyFunctorIN3c1013Float8_e4m3fnEiLi2ELi1ELi1EEEJNS0_4CopyIS7_iEEEEEvT_T0_DpT1_,@function
        .size           _ZN2at6native55_GLOBAL__N__de093ff9_22_ForeachBinaryOpList_cu_a911ec4325multi_tensor_apply_kernelINS1_18TensorListMetadataILi2EEENS1_11CopyFunctorIN3c1013Float8_e4m3fnEiLi2ELi1ELi1EEEJNS0_4CopyIS7_iEEEEEvT_T0_DpT1_,(.L_x_7541 - _ZN2at6native55_GLOBAL__N__de093ff9_22_ForeachBinaryOpList_cu_a911ec4325multi_tensor_apply_kernelINS1_18TensorListMetadataILi2EEENS1_11CopyFunctorIN3c1013Float8_e4m3fnEiLi2ELi1ELi1EEEJNS0_4CopyIS7_iEEEEEvT_T0_DpT1_)
        .other          _ZN2at6native55_GLOBAL__N__de093ff9_22_ForeachBinaryOpList_cu_a911ec4325multi_tensor_apply_kernelINS1_18TensorListMetadataILi2EEENS1_11CopyFunctorIN3c1013Float8_e4m3fnEiLi2ELi1ELi1EEEJNS0_4CopyIS7_iEEEEEvT_T0_DpT1_,@"STO_CUDA_ENTRY STV_DEFAULT"
_ZN2at6native55_GLOBAL__N__de093ff9_22_ForeachBinaryOpList_cu_a911ec4325multi_tensor_apply_kernelINS1_18TensorListMetadataILi2EEENS1_11CopyFunctorIN3c1013Float8_e4m3fnEiLi2ELi1ELi1EEEJNS0_4CopyIS7_iEEEEEvT_T0_DpT1_:
        /* <DEDUP_REMOVED lines=55> */
.L_x_1829:
        /* <DEDUP_REMOVED lines=12> */
[----:B------:R-:W-:Y:S01]  /*0430*/  @!P0 IMAD.MOV.U32 R5, RZ, RZ, R11 ;  /* 0x000000ffff058224 */ /* 0x000fe200078e000b */
[----:B------:R-:W-:Y:S02]  /*0440*/  IADD3 R2, P4, PT, R10, UR17, RZ ;  /* 0x000000110a027c10 */ /* 0x000fe4000ff9e0ff */
[----:B------:R-:W-:Y:S01]  /*0450*/  ISETP.GE.U32.AND.EX P2, PT, R4, UR25, PT, P2 ;  /* 0x0000001904007c0c */ /* 0x000fe2000bf46120 */
[----:B------:R-:W-:Y:S01]  /*0460*/  @!P0 IMAD.MOV.U32 R4, RZ, RZ, R0 ;  /* 0x000000ffff048224 */ /* 0x000fe200078e0000 */
[----:B------:R-:W-:Y:S01]  /*0470*/  ISETP.GE.U32.AND P3, PT, R2, UR24, PT ;  /* 0x0000001802007c0c */ /* 0x000fe2000bf66070 */
[----:B------:R-:W-:Y:S01]  /*0480*/  IMAD.X R2, RZ, RZ, R13, P4 ;  /* 0x000000ffff027224 */ /* 0x000fe200020e060d */
[----:B------:R-:W-:Y:S01]  /*0490*/  ISETP.GE.U32.AND.EX P1, PT, R3, UR25, PT, P1 ;  /* 0x0000001903007c0c */ /* 0x000fe2000bf26110 */
[----:B------:R-:W-:Y:S01]  /*04a0*/  IMAD.U32 R3, RZ, RZ, UR17 ;  /* 0x00000011ff037e24 */ /* 0x000fe2000f8e00ff */
[----:B------:R0:W2:Y:S02]  /*04b0*/  @!P0 LDG.E R18, desc[UR18][R4.64] ;  /* 0x0000001204128981 */ /* 0x0000a4000c1e1900 */
[----:B------:R-:W-:Y:S01]  /*04c0*/  ISETP.GE.U32.AND.EX P3, PT, R2, UR25, PT, P3 ;  /* 0x0000001902007c0c */ /* 0x000fe2000bf66130 */
[----:B------:R-:W-:-:S04]  /*04d0*/  IMAD.U32 R8, RZ, RZ, UR17 ;  /* 0x00000011ff087e24 */ /* 0x000fc8000f8e00ff */
[----:B0-----:R-:W-:Y:S02]  /*04e0*/  @!P2 IMAD.MOV.U32 R4, RZ, RZ, R0 ;  /* 0x000000ffff04a224 */ /* 0x001fe400078e0000 */
[----:B------:R-:W-:Y:S02]  /*04f0*/  @!P2 IMAD.MOV.U32 R5, RZ, RZ, R11 ;  /* 0x000000ffff05a224 */ /* 0x000fe400078e000b */
[----:B------:R-:W-:Y:S01]  /*0500*/  @!P1 LEA R2, P4, R3, R0, 0x3 ;  /* 0x0000000003029211 */ /* 0x000fe200078818ff */
[----:B------:R-:W-:-:S03]  /*0510*/  @!P2 IMAD.WIDE.U32 R6, R7, 0xc, R4 ;  /* 0x0000000c0706a825 */ /* 0x000fc600078e0004 */
[----:B------:R-:W-:Y:S01]  /*0520*/  @!P1 LEA.HI.X R3, R8, R11, RZ, 0x3, P4 ;  /* 0x0000000b08039211 */ /* 0x000fe200020f1cff */
[----:B------:R-:W-:Y:S02]  /*0530*/  @!P2 VIADD R21, R7, UR6 ;  /* 0x000000060715ac36 */ /* 0x000fe40008000000 */
[----:B------:R-:W-:Y:S02]  /*0540*/  @!P3 IMAD.MOV.U32 R8, RZ, RZ, R12 ;  /* 0x000000ffff08b224 */ /* 0x000fe400078e000c */
[----:B------:R-:W3:Y:S01]  /*0550*/  @!P1 LDG.E R16, desc[UR18][R2.64] ;  /* 0x0000001202109981 */ /* 0x000ee2000c1e1900 */
[----:B------:R-:W-:Y:S02]  /*0560*/  @!P3 IMAD.MOV.U32 R9, RZ, RZ, R15 ;  /* 0x000000ffff09b224 */ /* 0x000fe400078e000f */
[----:B------:R-:W-:-:S03]  /*0570*/  @!P2 IMAD.MOV.U32 R20, RZ, RZ, R6 ;  /* 0x000000ffff14a224 */ /* 0x000fc600078e0006 */
[----:B------:R-:W4:Y:S04]  /*0580*/  @!P3 LDG.E R14, desc[UR18][R8.64] ;  /* 0x00000012080eb981 */ /* 0x000f28000c1e1900 */
[----:B------:R-:W5:Y:S01]  /*0590*/  @!P2 LDG.E R17, desc[UR18][R20.64] ;  /* 0x000000121411a981 */ /* 0x000f62000c1e1900 */
[----:B------:R-:W-:Y:S01]  /*05a0*/  BSSY.RECONVERGENT B0, `(.L_x_1821) ;  /* 0x0000012000007945 */ /* 0x000fe20003800200 */
[----:B------:R-:W-:Y:S01]  /*05b0*/  IMAD.MOV.U32 R19, RZ, RZ, 0x7f ;  /* 0x0000007fff137424 */ /* 0x000fe200078e00ff */
[----:B--2---:R-:W-:-:S04]  /*05c0*/  I2FP.F32.S32 R22, R18 ;  /* 0x0000001200167245 */ /* 0x004fc80000201400 */
[----:B------:R-:W-:-:S04]  /*05d0*/  LOP3.LUT R7, R22, 0x7fffffff, RZ, 0xc0, !PT ;  /* 0x7fffffff16077812 */ /* 0x000fc800078ec0ff */
[----:B------:R-:W-:Y:S02]  /*05e0*/  ISETP.GT.U32.AND P4, PT, R7, 0x43efffff, PT ;  /* 0x43efffff0700780c */ /* 0x000fe40003f84070 */
[----:B---3--:R-:W-:Y:S02]  /*05f0*/  I2FP.F32.S32 R6, R16 ;  /* 0x0000001000067245 */ /* 0x008fe40000201400 */
[----:B----4-:R-:W-:Y:S02]  /*0600*/  I2FP.F32.S32 R24, R14 ;  /* 0x0000000e00187245 */ /* 0x010fe40000201400 */
[----:B-----5:R-:W-:Y:S02]  /*0610*/  I2FP.F32.S32 R4, R17 ;  /* 0x0000001100047245 */ /* 0x020fe40000201400 */
[----:B------:R-:W-:Y:S02]  /*0620*/  LOP3.LUT R23, R24, 0x7fffffff, RZ, 0xc0, !PT ;  /* 0x7fffffff18177812 */ /* 0x000fe400078ec0ff */
[----:B------:R-:W-:-:S02]  /*0630*/  LOP3.LUT R5, R6, 0x7fffffff, RZ, 0xc0, !PT ;  /* 0x7fffffff06057812 */ /* 0x000fc400078ec0ff */
        /* <DEDUP_REMOVED lines=8> */
.L_x_1822:
[----:B------:R-:W-:Y:S05]  /*06c0*/  BSYNC.RECONVERGENT B0 ;  /* 0x0000000000007941 */ /* 0x000fea0003800200 */
.L_x_1821:
        /* <DEDUP_REMOVED lines=15> */
.L_x_1824:
[----:B------:R-:W-:Y:S05]  /*07c0*/  BSYNC.RECONVERGENT B0 ;  /* 0x0000000000007941 */ /* 0x000fea0003800200 */
.L_x_1823:
        /* <DEDUP_REMOVED lines=11> */
.L_x_1826:
[----:B------:R-:W-:Y:S05]  /*0880*/  BSYNC.RECONVERGENT B0 ;  /* 0x0000000000007941 */ /* 0x000fea0003800200 */
.L_x_1825:
        /* <DEDUP_REMOVED lines=10> */
.L_x_1828:
[----:B------:R-:W-:Y:S05]  /*0930*/  BSYNC.RECONVERGENT B0 ;  /* 0x0000000000007941 */ /* 0x000fea0003800200 */
.L_x_1827:
        /* <DEDUP_REMOVED lines=28> */
.L_x_1820:
        /* <DEDUP_REMOVED lines=8> */
.L_x_1838:
[----:B------:R-:W-:-:S04]  /*0b80*/  LEA R6, P0, R0, UR15, 0x4 ;  /* 0x0000000f00067c11 */ /* 0x000fc8000f8020ff */
[----:B------:R-:W-:-:S06]  /*0b90*/  LEA.HI.X R7, R0, UR6, R3, 0x4, P0 ;  /* 0x0000000600077c11 */ /* 0x000fcc00080f2403 */
[----:B------:R-:W2:Y:S01]  /*0ba0*/  LDG.E.128 R4, desc[UR18][R6.64] ;  /* 0x0000001206047981 */ /* 0x000ea2000c1e1d00 */
[----:B------:R-:W-:Y:S01]  /*0bb0*/  BSSY.RECONVERGENT B0, `(.L_x_1830) ;  /* 0x0000016000007945 */ /* 0x000fe20003800200 */
[----:B--2---:R-:W-:Y:S02]  /*0bc0*/  I2FP.F32.S32 R9, R4 ;  /* 0x0000000400097245 */ /* 0x004fe40000201400 */
[----:B------:R-:W-:Y:S01]  /*0bd0*/  I2FP.F32.S32 R12, R5 ;  /* 0x00000005000c7245 */ /* 0x000fe20000201400 */
[----:B------:R-:W-:Y:S01]  /*0be0*/  IMAD.MOV.U32 R5, RZ, RZ, 0x7f ;  /* 0x0000007fff057424 */ /* 0x000fe200078e00ff */
[----:B------:R-:W-:Y:S02]  /*0bf0*/  LOP3.LUT R10, R9, 0x7fffffff, RZ, 0xc0, !PT ;  /* 0x7fffffff090a7812 */ /* 0x000fe400078ec0ff */
[----:B------:R-:W-:Y:S02]  /*0c00*/  I2FP.F32.S32 R14, R6 ;  /* 0x00000006000e7245 */ /* 0x000fe40000201400 */
[----:B------:R-:W-:-:S02]  /*0c10*/  ISETP.GT.U32.AND P0, PT, R10, 0x43efffff, PT ;  /* 0x43efffff0a00780c */ /* 0x000fc40003f04070 */
[----:B------:R-:W-:Y:S02]  /*0c20*/  I2FP.F32.S32 R2, R7 ;  /* 0x0000000700027245 */ /* 0x000fe40000201400 */
[----:B------:R-:W-:Y:S02]  /*0c30*/  LOP3.LUT R11, R12, 0x7fffffff, RZ, 0xc0, !PT ;  /* 0x7fffffff0c0b7812 */ /* 0x000fe400078ec0ff */
[----:B------:R-:W-:Y:S02]  /*0c40*/  LOP3.LUT R13, R14, 0x7fffffff, RZ, 0xc0, !PT ;  /* 0x7fffffff0e0d7812 */ /* 0x000fe400078ec0ff */
[----:B------:R-:W-:Y:S02]  /*0c50*/  LOP3.LUT R4, R2, 0x7fffffff, RZ, 0xc0, !PT ;  /* 0x7fffffff02047812 */ /* 0x000fe400078ec0ff */
[----:B------:R-:W-:Y:S02]  /*0c60*/  ISETP.GT.U32.AND P1, PT, R11, 0x43efffff, PT ;  /* 0x43efffff0b00780c */ /* 0x000fe40003f24070 */
[----:B------:R-:W-:-:S02]  /*0c70*/  ISETP.GT.U32.AND P2, PT, R13, 0x43efffff, PT ;  /* 0x43efffff0d00780c */ /* 0x000fc40003f44070 */
        /* <DEDUP_REMOVED lines=9> */
.L_x_1831:
[----:B0-----:R-:W-:Y:S05]  /*0d10*/  BSYNC.RECONVERGENT B0 ;  /* 0x0000000000007941 */ /* 0x001fea0003800200 */
.L_x_1830:
        /* <DEDUP_REMOVED lines=11> */
.L_x_1833:
[----:B------:R-:W-:Y:S05]  /*0dd0*/  BSYNC.RECONVERGENT B0 ;  /* 0x0000000000007941 */ /* 0x000fea0003800200 */
.L_x_1832:
        /* <DEDUP_REMOVED lines=11> */
.L_x_1835:
[----:B------:R-:W-:Y:S05]  /*0e90*/  BSYNC.RECONVERGENT B0 ;  /* 0x0000000000007941 */ /* 0x000fea0003800200 */
.L_x_1834:
        /* <DEDUP_REMOVED lines=10> */
.L_x_1837:
[----:B------:R-:W-:Y:S05]  /*0f40*/  BSYNC.RECONVERGENT B0 ;  /* 0x0000000000007941 */ /* 0x000fea0003800200 */
.L_x_1836:
[----:B------:R-:W-:Y:S02]  /*0f50*/  SHF.R.U32.HI R2, RZ, 0x18, R2 ;  /* 0x00000018ff027819 */ /* 0x000fe40000011602 */
[C---:B------:R-:W-:Y:S02]  /*0f60*/  LEA R4, P0, R0.reuse, UR27, 0x2 ;  /* 0x0000001b00047c11 */ /* 0x040fe4000f8010ff */
[----:B------:R-:W-:Y:S02]  /*0f70*/  LOP3.LUT R2, R5, 0x80, R2, 0xf8, !PT ;  /* 0x0000008005027812 */ /* 0x000fe400078ef802 */
[----:B------:R-:W-:Y:S02]  /*0f80*/  LEA.HI.X R5, R0, UR28, R3, 0x2, P0 ;  /* 0x0000001c00057c11 */ /* 0x000fe400080f1403 */
        /* <DEDUP_REMOVED lines=14> */
.L_x_1839:
        /* <DEDUP_REMOVED lines=9> */
.L_x_7541:


//--------------------- .text._ZN2at6native55_GLOBAL__N__de093ff9_22_ForeachBinaryOpList_cu_a911ec4325multi_tensor_apply_kernelINS1_18TensorListMetadataILi2EEENS1_11CopyFunctorIN3c1013Float8_e4m3fnEsLi2ELi1ELi1EEEJNS0_4CopyIS7_sEEEEEvT_T0_DpT1_ --------------------------
	.section	.text._ZN2at6native55_GLOBAL__N__de093ff9_22_ForeachBinaryOpList_cu_a911ec4325multi_tensor_apply_kernelINS1_18TensorListMetadataILi2EEENS1_11CopyFunctorIN3c1013Float8_e4m3fnEsLi2ELi1ELi1EEEJNS0_4CopyIS7_sEEEEEvT_T0_DpT1_,"ax",@progbits
	.align	128
.text._ZN2at6native55_GLOBAL__N__de093ff9_22_ForeachBinaryOpList_cu_a911ec4325multi_tensor_apply_kernelINS1_18TensorListMetadataILi2EEENS1_11CopyFunctorIN3c1013Float8_e4m3fnEsLi2ELi1ELi1EEEJNS0_4CopyIS7_sEEEEEvT_T0_DpT1_:
        .type           _ZN2at6native55_GLOBAL__N__de093ff9_22_ForeachBinaryOpList_cu_a911ec4325multi_tensor_apply_kernelINS1_18TensorListMetadataILi2EEENS1_11CopyFunctorIN3c1013Float8_e4m3fnEsLi2ELi1ELi1EEEJNS0_4CopyIS7_sEEEEEvT_T0_DpT1_,@function
        .size           _ZN2at6native55_GLOBAL__N__de093ff9_22_ForeachBinaryOpList_cu_a911ec4325multi_tensor_apply_kernelINS1_18TensorListMetadataILi2EEENS1_11CopyFunctorIN3c1013Float8_e4m3fnEsLi2ELi1ELi1EEEJNS0_4CopyIS7_sEEEEEvT_T0_DpT1_,(.L_x_7542 - _ZN2at6native55_GLOBAL__N__de093ff9_22_ForeachBinaryOpList_cu_a911ec4325multi_tensor_apply_kernelINS1_18TensorListMetadataILi2EEENS1_11CopyFunctorIN3c1013Float8_e4m3fnEsLi2ELi1ELi1EEEJNS0_4CopyIS7_sEEEEEvT_T0_DpT1_)
        .other          _ZN2at6native55_GLOBAL__N__de093ff9_22_ForeachBinaryOpList_cu_a911ec4325multi_tensor_apply_kernelINS1_18TensorListMetadataILi2EEENS1_11CopyFunctorIN3c1013Float8_e4m3fnEsLi2ELi1ELi1EEEJNS0_4CopyIS7_sEEEEEvT_T0_DpT1_,@"STO_CUDA_ENTRY STV_DEFAULT"
_ZN2at6native55_GLOBAL__N__de093ff9_22_ForeachBinaryOpList_cu_a911ec4325multi_tensor_apply_kernelINS1_18TensorListMetadataILi2EEENS1_11CopyFunctorIN3c1013Float8_e4m3fnEsLi2ELi1ELi1EEEJNS0_4CopyIS7_sEEEEEvT_T0_DpT1_:
        /* <DEDUP_REMOVED lines=57> */
.L_x_1849:
        /* <DEDUP_REMOVED lines=10> */
[----:B------:R-:W-:Y:S02]  /*0430*/  LEA.HI.X R4, R6, R13, RZ, 0x1, P2 ;  /* 0x0000000d06047211 */ /* 0x000fe400010f0cff */
[----:B------:R-:W-:Y:S02]  /*0440*/  ISETP.GE.U32.AND P2, PT, R2, UR25, PT ;  /* 0x0000001902007c0c */ /* 0x000fe4000bf46070 */
[----:B------:R-:W-:Y:S02]  /*0450*/  IADD3 R2, P4, PT, R0, UR20, RZ ;  /* 0x0000001400027c10 */ /* 0x000fe4000ff9e0ff */
[----:B------:R-:W-:Y:S01]  /*0460*/  ISETP.GE.U32.AND.EX P1, PT, R4, UR26, PT, P1 ;  /* 0x0000001a04007c0c */ /* 0x000fe2000bf26110 */
[----:B------:R-:W2:Y:S01]  /*0470*/  @!P0 LDG.E.U16 R14, desc[UR18][R10.64] ;  /* 0x000000120a0e8981 */ /* 0x000ea2000c1e1500 */
[----:B------:R-:W-:Y:S01]  /*0480*/  ISETP.GE.U32.AND P3, PT, R2, UR25, PT ;  /* 0x0000001902007c0c */ /* 0x000fe2000bf66070 */
[----:B------:R-:W-:Y:S01]  /*0490*/  IMAD.X R2, RZ, RZ, R13, P4 ;  /* 0x000000ffff027224 */ /* 0x000fe200020e060d */
[----:B------:R-:W-:-:S04]  /*04a0*/  ISETP.GE.U32.AND.EX P2, PT, R3, UR26, PT, P2 ;  /* 0x0000001a03007c0c */ /* 0x000fc8000bf46120 */
[----:B------:R-:W-:-:S05]  /*04b0*/  ISETP.GE.U32.AND.EX P3, PT, R2, UR26, PT, P3 ;  /* 0x0000001a02007c0c */ /* 0x000fca000bf66130 */
[----:B------:R-:W-:-:S04]  /*04c0*/  @!P1 IADD3 R2, P4, PT, R10, UR17, RZ ;  /* 0x000000110a029c10 */ /* 0x000fc8000ff9e0ff */
[----:B------:R-:W-:-:S04]  /*04d0*/  @!P2 IMAD.WIDE.U32 R4, R5, 0x6, R10 ;  /* 0x000000060504a825 */ /* 0x000fc800078e000a */
[----:B------:R-:W-:Y:S02]  /*04e0*/  @!P2 IMAD.MOV.U32 R9, RZ, RZ, RZ ;  /* 0x000000ffff09a224 */ /* 0x000fe400078e00ff */
[----:B------:R-:W-:Y:S02]  /*04f0*/  @!P1 IMAD.X R3, RZ, RZ, R11, P4 ;  /* 0x000000ffff039224 */ /* 0x000fe400020e060b */
[----:B------:R-:W-:Y:S02]  /*0500*/  @!P2 IMAD.IADD R9, R5, 0x1, R9 ;  /* 0x000000010509a824 */ /* 0x000fe400078e0209 */
[----:B------:R-:W-:Y:S01]  /*0510*/  @!P3 IMAD.MOV.U32 R6, RZ, RZ, R12 ;  /* 0x000000ffff06b224 */ /* 0x000fe200078e000c */
[----:B------:R-:W3:Y:S01]  /*0520*/  @!P1 LDG.E.U16 R17, desc[UR18][R2.64] ;  /* 0x0000001202119981 */ /* 0x000ee2000c1e1500 */
[----:B------:R-:W-:Y:S02]  /*0530*/  @!P3 IMAD.MOV.U32 R7, RZ, RZ, R15 ;  /* 0x000000ffff07b224 */ /* 0x000fe400078e000f */
        /* <DEDUP_REMOVED lines=8> */
[----:B------:R-:W-:Y:S01]  /*05c0*/  IMAD.MOV.U32 R19, RZ, RZ, 0x7f ;  /* 0x0000007fff137424 */ /* 0x000fe200078e00ff */
[----:B--2---:R-:W0:Y:S02]  /*05d0*/  I2F.S16 R21, R14 ;  /* 0x0000000e00157306 */ /* 0x004e240000101400 */
[----:B0-----:R-:W-:-:S04]  /*05e0*/  LOP3.LUT R20, R21, 0x7fffffff, RZ, 0xc0, !PT ;  /* 0x7fffffff15147812 */ /* 0x001fc800078ec0ff */
[----:B------:R-:W-:Y:S02]  /*05f0*/  ISETP.GT.U32.AND P4, PT, R20, 0x43efffff, PT ;  /* 0x43efffff1400780c */ /* 0x000fe40003f84070 */
[----:B---3--:R-:W0:Y:S08]  /*0600*/  I2F.S16 R5, R17 ;  /* 0x0000001100057306 */ /* 0x008e300000101400 */
[----:B----4-:R-:W1:Y:S08]  /*0610*/  I2F.S16 R23, R16 ;  /* 0x0000001000177306 */ /* 0x010e700000101400 */
[----:B-----5:R-:W2:Y:S01]  /*0620*/  I2F.S16 R4, R18 ;  /* 0x0000001200047306 */ /* 0x020ea20000101400 */
[----:B0-----:R-:W-:-:S02]  /*0630*/  LOP3.LUT R3, R5, 0x7fffffff, RZ, 0xc0, !PT ;  /* 0x7fffffff05037812 */ /* 0x001fc400078ec0ff */
[----:B-1----:R-:W-:Y:S02]  /*0640*/  LOP3.LUT R7, R23, 0x7fffffff, RZ, 0xc0, !PT ;  /* 0x7fffffff17077812 */ /* 0x002fe400078ec0ff */
[----:B--2---:R-:W-:Y:S01]  /*0650*/  LOP3.LUT R2, R4, 0x7fffffff, RZ, 0xc0, !PT ;  /* 0x7fffffff04027812 */ /* 0x004fe200078ec0ff */
[----:B------:R-:W-:Y:S06]  /*0660*/  @P4 BRA `(.L_x_1842) ;  /* 0x0000000000184947 */ /* 0x000fec0003800000 */
[----:B------:R-:W-:-:S13]  /*0670*/  ISETP.GT.U32.AND P4, PT, R20, 0x3c7fffff, PT ;  /* 0x3c7fffff1400780c */ /* 0x000fda0003f84070 */
[----:B------:R-:W-:Y:S01]  /*0680*/  @P4 SHF.R.U32.HI R6, RZ, 0x14, R21 ;  /* 0x00000014ff064819 */ /* 0x000fe20000011615 */
[----:B------:R-:W-:-:S03]  /*0690*/  @!P4 FADD.FTZ R19, R20, 16384 ;  /* 0x468000001413c421 */ /* 0x000fc60000010000 */
[----:B------:R-:W-:-:S04]  /*06a0*/  @P4 LOP3.LUT R6, R6, 0x1, RZ, 0xc0, !PT ;  /* 0x0000000106064812 */ /* 0x000fc800078ec0ff */
[----:B------:R-:W-:-:S04]  /*06b0*/  @P4 IADD3 R6, PT, PT, R21, 0x407ffff, R6 ;  /* 0x0407ffff15064810 */ /* 0x000fc80007ffe006 */
[----:B------:R-:W-:-:S07]  /*06c0*/  @P4 SHF.R.U32.HI R19, RZ, 0x14, R6 ;  /* 0x00000014ff134819 */ /* 0x000fce0000011606 */
.L_x_1842:
[----:B------:R-:W-:Y:S05]  /*06d0*/  BSYNC.RECONVERGENT B0 ;  /* 0x0000000000007941 */ /* 0x000fea0003800200 */
.L_x_1841:
        /* <DEDUP_REMOVED lines=15> */
.L_x_1844:
[----:B------:R-:W-:Y:S05]  /*07d0*/  BSYNC.RECONVERGENT B0 ;  /* 0x0000000000007941 */ /* 0x000fea0003800200 */
.L_x_1843:
        /* <DEDUP_REMOVED lines=11> */
.L_x_1846:
[----:B------:R-:W-:Y:S05]  /*0890*/  BSYNC.RECONVERGENT B0 ;  /* 0x0000000000007941 */ /* 0x000fea0003800200 */
.L_x_1845:
        /* <DEDUP_REMOVED lines=10> */
.L_x_1848:
[----:B------:R-:W-:Y:S05]  /*0940*/  BSYNC.RECONVERGENT B0 ;  /* 0x0000000000007941 */ /* 0x000fea0003800200 */
.L_x_1847:
        /* <DEDUP_REMOVED lines=22> */
.L_x_1840:
        /* <DEDUP_REMOVED lines=8> */
.L_x_1858:
[----:B------:R-:W-:-:S04]  /*0b30*/  LEA R6, P0, R3, UR15, 0x3 ;  /* 0x0000000f03067c11 */ /* 0x000fc8000f8018ff */
[----:B------:R-:W-:-:S06]  /*0b40*/  LEA.HI.X R7, R3, UR6, R0, 0x3, P0 ;  /* 0x0000000603077c11 */ /* 0x000fcc00080f1c00 */
[----:B------:R-:W2:Y:S01]  /*0b50*/  LDG.E.64 R6, desc[UR18][R6.64] ;  /* 0x0000001206067981 */ /* 0x000ea2000c1e1b00 */
[----:B------:R-:W-:Y:S01]  /*0b60*/  BSSY.RECONVERGENT B0, `(.L_x_1850) ;  /* 0x0000016000007945 */ /* 0x000fe20003800200 */
[----:B------:R-:W-:Y:S01]  /*0b70*/  IMAD.MOV.U32 R5, RZ, RZ, 0x7f ;  /* 0x0000007fff057424 */ /* 0x000fe200078e00ff */
[----:B--2---:R-:W1:Y:S08]  /*0b80*/  I2F.S16 R9, R6 ;  /* 0x0000000600097306 */ /* 0x004e700000101400 */
[----:B------:R-:W2:Y:S01]  /*0b90*/  I2F.S16 R12, R6.H1 ;  /* 0x10000006000c7306 */ /* 0x000ea20000101400 */
[----:B-1----:R-:W-:-:S07]  /*0ba0*/  LOP3.LUT R10, R9, 0x7fffffff, RZ, 0xc0, !PT ;  /* 0x7fffffff090a7812 */ /* 0x002fce00078ec0ff */
[----:B------:R-:W1:Y:S01]  /*0bb0*/  I2F.S16 R14, R7 ;  /* 0x00000007000e7306 */ /* 0x000e620000101400 */
[----:B------:R-:W-:Y:S02]  /*0bc0*/  SHF.R.U32.HI R8, RZ, 0x18, R9 ;  /* 0x00000018ff087819 */ /* 0x000fe40000011609 */
[----:B------:R-:W-:Y:S02]  /*0bd0*/  ISETP.GT.U32.AND P0, PT, R10, 0x43efffff, PT ;  /* 0x43efffff0a00780c */ /* 0x000fe40003f04070 */
[----:B--2---:R-:W-:-:S03]  /*0be0*/  LOP3.LUT R11, R12, 0x7fffffff, RZ, 0xc0, !PT ;  /* 0x7fffffff0c0b7812 */ /* 0x004fc600078ec0ff */
[----:B------:R-:W2:Y:S01]  /*0bf0*/  I2F.S16 R2, R7.H1 ;  /* 0x1000000700027306 */ /* 0x000ea20000101400 */
[----:B------:R-:W-:Y:S02]  /*0c00*/  ISETP.GT.U32.AND P1, PT, R11, 0x43efffff, PT ;  /* 0x43efffff0b00780c */ /* 0x000fe40003f24070 */
[----:B-1----:R-:W-:-:S04]  /*0c10*/  LOP3.LUT R13, R14, 0x7fffffff, RZ, 0xc0, !PT ;  /* 0x7fffffff0e0d7812 */ /* 0x002fc800078ec0ff */
        /* <DEDUP_REMOVED lines=10> */
.L_x_1851:
[----:B0-----:R-:W-:Y:S05]  /*0cc0*/  BSYNC.RECONVERGENT B0 ;  /* 0x0000000000007941 */ /* 0x001fea0003800200 */
.L_x_1850:
        /* <DEDUP_REMOVED lines=11> */
.L_x_1853:
[----:B------:R-:W-:Y:S05]  /*0d80*/  BSYNC.RECONVERGENT B0 ;  /* 0x0000000000007941 */ /* 0x000fea0003800200 */
.L_x_1852:
        /* <DEDUP_REMOVED lines=11> */
.L_x_1855:
[----:B------:R-:W-:Y:S05]  /*0e40*/  BSYNC.RECONVERGENT B0 ;  /* 0x0000000000007941 */ /* 0x000fea0003800200 */
.L_x_1854:
        /* <DEDUP_REMOVED lines=10> */
.L_x_1857:
[----:B------:R-:W-:Y:S05]  /*0ef0*/  BSYNC.RECONVERGENT B0 ;  /* 0x0000000000007941 */ /* 0x000fea0003800200 */
.L_x_1856:
        /* <DEDUP_REMOVED lines=18> */
.L_x_1859:
        /* <DEDUP_REMOVED lines=14> */
.L_x_7542:


//--------------------- .text._ZN2at6native55_GLOBAL__N__de093ff9_22_ForeachBinaryOpList_cu_a911ec4325multi_tensor_apply_kernelINS1_18TensorListMetadataILi2EEENS1_11CopyFunctorIN3c1013Float8_e4m3fnElLi2ELi1ELi1EEEJNS0_4CopyIS7_lEEEEEvT_T0_DpT1_ --------------------------
	.section	.text._ZN2at6native55_GLOBAL__N__de093ff9_22_ForeachBinaryOpList_cu_a911ec4325multi_tensor_apply_kernelINS1_18TensorListMetadataILi2EEENS1_11CopyFunctorIN3c1013Float8_e4m3fnElLi2ELi1ELi1EEEJNS0_4CopyIS7_lEEEEEvT_T0_DpT1_,"ax",@progbits
	.align	128
.text._ZN2at6native55_GLOBAL__N__de093ff9_22_ForeachBinaryOpList_cu_a911ec4325multi_tensor_apply_kernelINS1_18TensorListMetadataILi2EEENS1_11CopyFunctorIN3c1013Float8_e4m3fnElLi2ELi1ELi1EEEJNS0_4CopyIS7_lEEEEEvT_T0_DpT1_:
        .type           _ZN2at6native55_GLOBAL__N__de093ff9_22_ForeachBinaryOpList_cu_a911ec4325multi_tensor_apply_kernelINS1_18TensorListMetadataILi2EEENS1_11CopyFunctorIN3c1013Float8_e4m3fnElLi2ELi1ELi1EEEJNS0_4CopyIS7_lEEEEEvT_T0_DpT1_,@function
        .size           _ZN2at6native55_GLOBAL__N__de093ff9_22_ForeachBinaryOpList_cu_a911ec4325multi_tensor_apply_kernelINS1_18TensorListMetadataILi2EEENS1_11CopyFunctorIN3c1013Float8_e4m3fnElLi2ELi1ELi1EEEJNS0_4CopyIS7_lEEEEEvT_T0_DpT1_,(.L_x_7543 - _ZN2at6native55_GLOBAL__N__de093ff9_22_ForeachBinaryOpList_cu_a911ec4325multi_tensor_apply_kernelINS1_18TensorListMetadataILi2EEENS1_11CopyFunctorIN3c1013Float8_e4m3fnElLi2ELi1ELi1EEEJNS0_4CopyIS7_lEEEEEvT_T0_DpT1_)
        .other          _ZN2at6native55_GLOBAL__N__de093ff9_22_ForeachBinaryOpList_cu_a911ec4325multi_tensor_apply_kernelINS1_18TensorListMetadataILi2EEENS1_11CopyFunctorIN3c1013Float8_e4m3fnElLi2ELi1ELi1EEEJNS0_4CopyIS7_lEEEEEvT_T0_DpT1_,@"STO_CUDA_ENTRY STV_DEFAULT"
_ZN2at6native55_GLOBAL__N__de093ff9_22_ForeachBinaryOpList_cu_a911ec4325multi_tensor_apply_kernelINS1_18TensorListMetadataILi2EEENS1_11CopyFunctorIN3c1013Float8_e4m3fnElLi2ELi1ELi1EEEJNS0_4CopyIS7_lEEEEEvT_T0_DpT1_:
        /* <DEDUP_REMOVED lines=56> */
.L_x_1869:
[----:B------:R-:W-:Y:S01]  /*0380*/  IMAD.U32 R11, RZ, RZ, UR17 ;  /* 0x00000011ff0b7e24 */ /* 0x000fe2000f8e00ff */
[----:B------:R-:W-:Y:S01]  /*0390*/  ISETP.GE.U32.AND P0, PT, R14, UR24, PT ;  /* 0x000000180e007c0c */ /* 0x000fe2000bf06070 */
[----:B------:R-:W-:Y:S01]  /*03a0*/  IMAD.U32 R19, RZ, RZ, UR17 ;  /* 0x00000011ff137e24 */ /* 0x000fe2000f8e00ff */
[----:B------:R-:W-:Y:S02]  /*03b0*/  UMOV UR6, URZ ;  /* 0x000000ff00067c82 */ /* 0x000fe40008000000 */
[----:B------:R-:W-:Y:S01]  /*03c0*/  LEA R0, P3, R11, R14, 0x1 ;  /* 0x0000000e0b007211 */ /* 0x000fe200078608ff */
[----:B------:R-:W-:Y:S01]  /*03d0*/  IMAD.WIDE.U32 R10, R19, 0x3, R14 ;  /* 0x00000003130a7825 */ /* 0x000fe200078e000e */
[----:B------:R-:W-:Y:S02]  /*03e0*/  ISETP.GE.U32.AND.EX P0, PT, R15, UR25, PT, P0 ;  /* 0x000000190f007c0c */ /* 0x000fe4000bf06100 */
[----:B------:R-:W-:Y:S01]  /*03f0*/  ISETP.GE.U32.AND P1, PT, R0, UR24, PT ;  /* 0x0000001800007c0c */ /* 0x000fe2000bf26070 */
[----:B------:R-:W-:Y:S01]  /*0400*/  IMAD.U32 R0, RZ, RZ, UR17 ;  /* 0x00000011ff007e24 */ /* 0x000fe2000f8e00ff */
[----:B------:R-:W-:Y:S01]  /*0410*/  ISETP.GE.U32.AND P2, PT, R10, UR24, PT ;  /* 0x000000180a007c0c */ /* 0x000fe2000bf46070 */
[----:B------:R-:W-:Y:S01]  /*0420*/  VIADD R10, R11, UR6 ;  /* 0x000000060b0a7c36 */ /* 0x000fe20008000000 */
[----:B------:R-:W-:-:S02]  /*0430*/  IADD3 R11, P4, PT, R14, UR17, RZ ;  /* 0x000000110e0b7c10 */ /* 0x000fc4000ff9e0ff */
[----:B------:R-:W-:Y:S02]  /*0440*/  LEA.HI.X R0, R0, R15, RZ, 0x1, P3 ;  /* 0x0000000f00007211 */ /* 0x000fe400018f0cff */
[----:B------:R-:W-:Y:S02]  /*0450*/  ISETP.GE.U32.AND.EX P2, PT, R10, UR25, PT, P2 ;  /* 0x000000190a007c0c */ /* 0x000fe4000bf46120 */
[----:B------:R-:W-:Y:S01]  /*0460*/  ISETP.GE.U32.AND.EX P1, PT, R0, UR25, PT, P1 ;  /* 0x0000001900007c0c */ /* 0x000fe2000bf26110 */
[----:B------:R-:W2:Y:S01]  /*0470*/  @!P0 LDG.E.64 R4, desc[UR18][R16.64] ;  /* 0x0000001210048981 */ /* 0x000ea2000c1e1b00 */
[----:B------:R-:W-:Y:S01]  /*0480*/  IMAD.X R0, RZ, RZ, R15, P4 ;  /* 0x000000ffff007224 */ /* 0x000fe200020e060f */
[----:B------:R-:W-:Y:S01]  /*0490*/  ISETP.GE.U32.AND P3, PT, R11, UR24, PT ;  /* 0x000000180b007c0c */ /* 0x000fe2000bf66070 */
[----:B------:R-:W-:-:S03]  /*04a0*/  IMAD.U32 R11, RZ, RZ, UR17 ;  /* 0x00000011ff0b7e24 */ /* 0x000fc6000f8e00ff */
[----:B------:R-:W-:Y:S01]  /*04b0*/  ISETP.GE.U32.AND.EX P3, PT, R0, UR25, PT, P3 ;  /* 0x0000001900007c0c */ /* 0x000fe2000bf66130 */
[----:B------:R-:W-:-:S03]  /*04c0*/  IMAD.U32 R0, RZ, RZ, UR17 ;  /* 0x00000011ff007e24 */ /* 0x000fc6000f8e00ff */
[----:B------:R-:W-:Y:S02]  /*04d0*/  @!P2 IMAD.WIDE.U32 R18, R19, 0x18, R16 ;  /* 0x000000181312a825 */ /* 0x000fe400078e0010 */
[----:B------:R-:W-:Y:S02]  /*04e0*/  @!P1 LEA R10, P4, R11, R16, 0x4 ;  /* 0x000000100b0a9211 */ /* 0x000fe400078820ff */
[----:B------:R-:W-:Y:S02]  /*04f0*/  @!P2 VIADD R23, R19, UR6 ;  /* 0x000000061317ac36 */ /* 0x000fe40008000000 */
[----:B------:R-:W-:Y:S01]  /*0500*/  @!P1 LEA.HI.X R11, R0, R17, RZ, 0x4, P4 ;  /* 0x00000011000b9211 */ /* 0x000fe200020f24ff */
[----:B------:R-:W-:Y:S02]  /*0510*/  @!P2 IMAD.MOV.U32 R22, RZ, RZ, R18 ;  /* 0x000000ffff16a224 */ /* 0x000fe400078e0012 */
[----:B------:R-:W3:Y:S04]  /*0520*/  @!P3 LDG.E.64 R2, desc[UR18][R12.64] ;  /* 0x000000120c02b981 */ /* 0x000ee8000c1e1b00 */
[----:B------:R-:W4:Y:S04]  /*0530*/  @!P1 LDG.E.64 R6, desc[UR18][R10.64] ;  /* 0x000000120a069981 */ /* 0x000f28000c1e1b00 */
[----:B------:R-:W5:Y:S01]  /*0540*/  @!P2 LDG.E.64 R8, desc[UR18][R22.64] ;  /* 0x000000121608a981 */ /* 0x000f62000c1e1b00 */
[----:B------:R-:W-:Y:S01]  /*0550*/  BSSY.RECONVERGENT B0, `(.L_x_1861) ;  /* 0x0000012000007945 */ /* 0x000fe20003800200 */
[----:B------:R-:W-:Y:S01]  /*0560*/  IMAD.MOV.U32 R25, RZ, RZ, 0x7f ;  /* 0x0000007fff197424 */ /* 0x000fe200078e00ff */
[----:B--2---:R-:W0:Y:S02]  /*0570*/  I2F.S64 R24, R4 ;  /* 0x0000000400187312 */ /* 0x004e240000301400 */
[----:B0-----:R-:W-:-:S06]  /*0580*/  LOP3.LUT R26, R24, 0x7fffffff, RZ, 0xc0, !PT ;  /* 0x7fffffff181a7812 */ /* 0x001fcc00078ec0ff */
[----:B---3--:R-:W0:Y:S01]  /*0590*/  I2F.S64 R21, R2 ;  /* 0x0000000200157312 */ /* 0x008e220000301400 */
[----:B------:R-:W-:-:S07]  /*05a0*/  ISETP.GT.U32.AND P4, PT, R26, 0x43efffff, PT ;  /* 0x43efffff1a00780c */ /* 0x000fce0003f84070 */
[----:B----4-:R-:W1:Y:S08]  /*05b0*/  I2F.S64 R18, R6 ;  /* 0x0000000600127312 */ /* 0x010e700000301400 */
[----:B-----5:R-:W2:Y:S01]  /*05c0*/  I2F.S64 R0, R8 ;  /* 0x0000000800007312 */ /* 0x020ea20000301400 */
[----:B0-----:R-:W-:Y:S02]  /*05d0*/  LOP3.LUT R20, R21, 0x7fffffff, RZ, 0xc0, !PT ;  /* 0x7fffffff15147812 */ /* 0x001fe400078ec0ff */
[----:B-1----:R-:W-:-:S02]  /*05e0*/  LOP3.LUT R19, R18, 0x7fffffff, RZ, 0xc0, !PT ;  /* 0x7fffffff12137812 */ /* 0x002fc400078ec0ff */
        /* <DEDUP_REMOVED lines=8> */
.L_x_1862:
[----:B------:R-:W-:Y:S05]  /*0670*/  BSYNC.RECONVERGENT B0 ;  /* 0x0000000000007941 */ /* 0x000fea0003800200 */
.L_x_1861:
        /* <DEDUP_REMOVED lines=15> */
.L_x_1864:
[----:B------:R-:W-:Y:S05]  /*0770*/  BSYNC.RECONVERGENT B0 ;  /* 0x0000000000007941 */ /* 0x000fea0003800200 */
.L_x_1863:
        /* <DEDUP_REMOVED lines=11> */
.L_x_1866:
[----:B------:R-:W-:Y:S05]  /*0830*/  BSYNC.RECONVERGENT B0 ;  /* 0x0000000000007941 */ /* 0x000fea0003800200 */
.L_x_1865:
        /* <DEDUP_REMOVED lines=10> */
.L_x_1868:
[----:B------:R-:W-:Y:S05]  /*08e0*/  BSYNC.RECONVERGENT B0 ;  /* 0x0000000000007941 */ /* 0x000fea0003800200 */
.L_x_1867:
        /* <DEDUP_REMOVED lines=28> */
.L_x_1860:
        /* <DEDUP_REMOVED lines=8> */
.L_x_1878:
[----:B------:R-:W-:-:S04]  /*0b30*/  LEA R8, P0, R0, UR15, 0x5 ;  /* 0x0000000f00087c11 */ /* 0x000fc8000f8028ff */
[----:B------:R-:W-:-:S06]  /*0b40*/  LEA.HI.X R9, R0, UR6, R3, 0x5, P0 ;  /* 0x0000000600097c11 */ /* 0x000fcc00080f2c03 */
[----:B------:R-:W2:Y:S01]  /*0b50*/  LDG.E.ENL2.256 R8, R12, desc[UR18][R8.64] ;  /* 0xfe000012080c797e */ /* 0x000ea20008121908 */
[----:B------:R-:W-:Y:S01]  /*0b60*/  BSSY.RECONVERGENT B0, `(.L_x_1870) ;  /* 0x0000016000007945 */ /* 0x000fe20003800200 */
[----:B------:R-:W-:Y:S01]  /*0b70*/  IMAD.MOV.U32 R5, RZ, RZ, 0x7f ;  /* 0x0000007fff057424 */ /* 0x000fe200078e00ff */
[----:B--2---:R-:W1:Y:S08]  /*0b80*/  I2F.S64 R13, R12 ;  /* 0x0000000c000d7312 */ /* 0x004e700000301400 */
[----:B------:R-:W2:Y:S01]  /*0b90*/  I2F.S64 R14, R14 ;  /* 0x0000000e000e7312 */ /* 0x000ea20000301400 */
[----:B-1----:R-:W-:-:S07]  /*0ba0*/  LOP3.LUT R7, R13, 0x7fffffff, RZ, 0xc0, !PT ;  /* 0x7fffffff0d077812 */ /* 0x002fce00078ec0ff */
[----:B------:R-:W1:Y:S01]  /*0bb0*/  I2F.S64 R18, R8 ;  /* 0x0000000800127312 */ /* 0x000e620000301400 */
[----:B------:R-:W-:Y:S02]  /*0bc0*/  SHF.R.U32.HI R12, RZ, 0x18, R13 ;  /* 0x00000018ff0c7819 */ /* 0x000fe4000001160d */
[----:B------:R-:W-:Y:S02]  /*0bd0*/  ISETP.GT.U32.AND P0, PT, R7, 0x43efffff, PT ;  /* 0x43efffff0700780c */ /* 0x000fe40003f04070 */
[----:B--2---:R-:W-:-:S03]  /*0be0*/  LOP3.LUT R16, R14, 0x7fffffff, RZ, 0xc0, !PT ;  /* 0x7fffffff0e107812 */ /* 0x004fc600078ec0ff */
[----:B------:R-:W2:Y:S01]  /*0bf0*/  I2F.S64 R2, R10 ;  /* 0x0000000a00027312 */ /* 0x000ea20000301400 */
        /* <DEDUP_REMOVED lines=12> */
.L_x_1871:
[----:B0-----:R-:W-:Y:S05]  /*0cc0*/  BSYNC.RECONVERGENT B0 ;  /* 0x0000000000007941 */ /* 0x001fea0003800200 */
.L_x_1870:
        /* <DEDUP_REMOVED lines=11> */
.L_x_1873:
[----:B------:R-:W-:Y:S05]  /*0d80*/  BSYNC.RECONVERGENT B0 ;  /* 0x0000000000007941 */ /* 0x000fea0003800200 */
.L_x_1872:
        /* <DEDUP_REMOVED lines=11> */
.L_x_1875:
[----:B------:R-:W-:Y:S05]  /*0e40*/  BSYNC.RECONVERGENT B0 ;  /* 0x0000000000007941 */ /* 0x000fea0003800200 */
.L_x_1874:
        /* <DEDUP_REMOVED lines=10> */
.L_x_1877:
[----:B------:R-:W-:Y:S05]  /*0ef0*/  BSYNC.RECONVERGENT B0 ;  /* 0x0000000000007941 */ /* 0x000fea0003800200 */
.L_x_1876:
        /* <DEDUP_REMOVED lines=18> */
.L_x_1879:
        /* <DEDUP_REMOVED lines=14> */
.L_x_7543:


//--------------------- .text._ZN2at6native55_GLOBAL__N__de093ff9_22_ForeachBinaryOpList_cu_a911ec4325multi_tensor_apply_kernelINS1_18TensorListMetadataILi2EEENS1_11CopyFunctorIN3c1013Float8_e4m3fnEaLi2ELi1ELi1EEEJNS0_4CopyIS7_aEEEEEvT_T0_DpT1_ --------------------------
	.section	.text._ZN2at6native55_GLOBAL__N__de093ff9_22_ForeachBinaryOpList_cu_a911ec4325multi_tensor_apply_kernelINS1_18TensorListMetadataILi2EEENS1_11CopyFunctorIN3c1013Float8_e4m3fnEaLi2ELi1ELi1EEEJNS0_4CopyIS7_aEEEEEvT_T0_DpT1_,"ax",@progbits
	.align	128
.text._ZN2at6native55_GLOBAL__N__de093ff9_22_ForeachBinaryOpList_cu_a911ec4325multi_tensor_apply_kernelINS1_18TensorListMetadataILi2EEENS1_11CopyFunctorIN3c1013Float8_e4m3fnEaLi2ELi1ELi1EEEJNS0_4CopyIS7_aEEEEEvT_T0_DpT1_:
        .type           _ZN2at6native55_GLOBAL__N__de093ff9_22_ForeachBinaryOpList_cu_a911ec4325multi_tensor_apply_kernelINS1_18TensorListMetadataILi2EEENS1_11CopyFunctorIN3c1013Float8_e4m3fnEaLi2ELi1ELi1EEEJNS0_4CopyIS7_aEEEEEvT_T0_DpT1_,@function
        .size           _ZN2at6native55_GLOBAL__N__de093ff9_22_ForeachBinaryOpList_cu_a911ec4325multi_tensor_apply_kernelINS1_18TensorListMetadataILi2EEENS1_11CopyFunctorIN3c1013Float8_e4m3fnEaLi2ELi1ELi1EEEJNS0_4CopyIS7_aEEEEEvT_T0_DpT1_,(.L_x_7544 - _ZN2at6native55_GLOBAL__N__de093ff9_22_ForeachBinaryOpList_cu_a911ec4325multi_tensor_apply_kernelINS1_18TensorListMetadataILi2EEENS1_11CopyFunctorIN3c1013Float8_e4m3fnEaLi2ELi1ELi1EEEJNS0_4CopyIS7_aEEEEEvT_T0_DpT1_)
        .other          _ZN2at6native55_GLOBAL__N__de093ff9_22_ForeachBinaryOpList_cu_a911ec4325multi_tensor_apply_kernelINS1_18TensorListMetadataILi2EEENS1_11CopyFunctorIN3c1013Float8_e4m3fnEaLi2ELi1ELi1EEEJNS0_4CopyIS7_aEEEEEvT_T0_DpT1_,@"STO_CUDA_ENTRY STV_DEFAULT"
_ZN2at6native55_GLOBAL__N__de093ff9_22_ForeachBinaryOpList_cu_a911ec4325multi_tensor_apply_kernelINS1_18TensorListMetadataILi2EEENS1_11CopyFunctorIN3c1013Float8_e4m3fnEaLi2ELi1ELi1EEEJNS0_4CopyIS7_aEEEEEvT_T0_DpT1_:
        /* <DEDUP_REMOVED lines=49> */
.L_x_1889:
        /* <DEDUP_REMOVED lines=48> */
.L_x_1882:
[----:B------:R-:W-:Y:S05]  /*0610*/  BSYNC.RECONVERGENT B0 ;  /* 0x0000000000007941 */ /* 0x000fea0003800200 */
.L_x_1881:
        /* <DEDUP_REMOVED lines=15> */
.L_x_1884:
[----:B------:R-:W-:Y:S05]  /*0710*/  BSYNC.RECONVERGENT B0 ;  /* 0x0000000000007941 */ /* 0x000fea0003800200 */
.L_x_1883:
        /* <DEDUP_REMOVED lines=11> */
.L_x_1886:
[----:B------:R-:W-:Y:S05]  /*07d0*/  BSYNC.RECONVERGENT B0 ;  /* 0x0000000000007941 */ /* 0x000fea0003800200 */
.L_x_1885:
        /* <DEDUP_REMOVED lines=10> */
.L_x_1888:
[----:B------:R-:W-:Y:S05]  /*0880*/  BSYNC.RECONVERGENT B0 ;  /* 0x0000000000007941 */ /* 0x000fea0003800200 */
.L_x_1887:
        /* <DEDUP_REMOVED lines=24> */
.L_x_1880:
[----:B------:R-:W0:Y:S02]  /*0a10*/  S2R R0, SR_TID.X ;  /* 0x0000000000007919 */ /* 0x000e240000002100 */
[----:B0-----:R-:W-:-:S03]  /*0a20*/  IMAD.WIDE.U32 R2, R0, 0x4, RZ ;  /* 0x0000000400027825 */ /* 0x001fc600078e00ff */
[----:B------:R-:W-:-:S04]  /*0a30*/  ISETP.GE.U32.AND P0, PT, R2, UR28, PT ;  /* 0x0000001c02007c0c */ /* 0x000fc8000bf06070 */
[----:B------:R-:W-:-:S13]  /*0a40*/  ISETP.GE.AND.EX P0, PT, R3, UR15, PT, P0 ;  /* 0x0000000f03007c0c */ /* 0x000fda000bf06300 */
[----:B------:R-:W-:Y:S05]  /*0a50*/  @P0 EXIT ;  /* 0x000000000000094d */ /* 0x000fea0003800000 */
[----:B------:R-:W-:Y:S01]  /*0a60*/  IMAD.MOV.U32 R3, RZ, RZ, RZ ;  /* 0x000000ffff037224 */ /* 0x000fe200078e00ff */
[----:B------:R-:W0:Y:S06]  /*0a70*/  LDCU UR4, c[0x0][0x360] ;  /* 0x00006c00ff0477ac */ /* 0x000e2c0008000800 */
.L_x_1898:
        /* <DEDUP_REMOVED lines=30> */
.L_x_1891:
[----:B0-----:R-:W-:Y:S05]  /*0c60*/  BSYNC.RECONVERGENT B0 ;  /* 0x0000000000007941 */ /* 0x001fea0003800200 */
.L_x_1890:
        /* <DEDUP_REMOVED lines=11> */
.L_x_1893:
[----:B------:R-:W-:Y:S05]  /*0d20*/  BSYNC.RECONVERGENT B0 ;  /* 0x0000000000007941 */ /* 0x000fea0003800200 */
.L_x_1892:
        /* <DEDUP_REMOVED lines=11> */
.L_x_1895:
[----:B------:R-:W-:Y:S05]  /*0de0*/  BSYNC.RECONVERGENT B0 ;  /* 0x0000000000007941 */ /* 0x000fea0003800200 */
.L_x_1894:
        /* <DEDUP_REMOVED lines=10> */
.L_x_1897:
[----:B------:R-:W-:Y:S05]  /*0e90*/  BSYNC.RECONVERGENT B0 ;  /* 0x0000000000007941 */ /* 0x000fea0003800200 */
.L_x_1896:
        /* <DEDUP_REMOVED lines=18> */
.L_x_1899:
        /* <DEDUP_REMOVED lines=12> */
.L_x_7544:


//--------------------- .text._ZN2at6native55_GLOBAL__N__de093ff9_22_ForeachBinaryOpList_cu_a911ec4325multi_tensor_apply_kernelINS1_18TensorListMetadataILi2EEENS1_11CopyFunctorIN3c1013Float8_e4m3fnEhLi2ELi1ELi1EEEJNS0_4CopyIS7_hEEEEEvT_T0_DpT1_ --------------------------
	.section	.text._ZN2at6native55_GLOBAL__N__de093ff9_22_ForeachBinaryOpList_cu_a911ec4325multi_tensor_apply_kernelINS1_18TensorListMetadataILi2EEENS1_11CopyFunctorIN3c1013Float8_e4m3fnEhLi2ELi1ELi1EEEJNS0_4CopyIS7_hEEEEEvT_T0_DpT1_,"ax",@progbits
	.align	128
.text._ZN2at6native55_GLOBAL__N__de093ff9_22_ForeachBinaryOpList_cu_a911ec4325multi_tensor_apply_kernelINS1_18TensorListMetadataILi2EEENS1_11CopyFunctorIN3c1013Float8_e4m3fnEhLi2ELi1ELi1EEEJNS0_4CopyIS7_hEEEEEvT_T0_DpT1_:
        .type           _ZN2at6native55_GLOBAL__N__de093ff9_22_ForeachBinaryOpList_cu_a911ec4325multi_tensor_apply_kernelINS1_18TensorListMetadataILi2EEENS1_11CopyFunctorIN3c1013Float8_e4m3fnEhLi2ELi1ELi1EEEJNS0_4CopyIS7_hEEEEEvT_T0_DpT1_,@function
        .size           _ZN2at6native55_GLOBAL__N__de093ff9_22_ForeachBinaryOpList_cu_a911ec4325multi_tensor_apply_kernelINS1_18TensorListMetadataILi2EEENS1_11CopyFunctorIN3c1013Float8_e4m3fnEhLi2ELi1ELi1EEEJNS0_4CopyIS7_hEEEEEvT_T0_DpT1_,(.L_x_7545 - _ZN2at6native55_GLOBAL__N__de093ff9_22_ForeachBinaryOpList_cu_a911ec4325multi_tensor_apply_kernelINS1_18TensorListMetadataILi2EEENS1_11CopyFunctorIN3c1013Float8_e4m3fnEhLi2ELi1ELi1EEEJNS0_4CopyIS7_hEEEEEvT_T0_DpT1_)
        .other          _ZN2at6native55_GLOBAL__N__de093ff9_22_ForeachBinaryOpList_cu_a911ec4325multi_tensor_apply_kernelINS1_18TensorListMetadataILi2EEENS1_11CopyFunctorIN3c1013Float8_e4m3fnEhLi2ELi1ELi1EEEJNS0_4CopyIS7_hEEEEEvT_T0_DpT1_,@"STO_CUDA_ENTRY STV_DEFAULT"
_ZN2at6native55_GLOBAL__N__de093ff9_22_ForeachBinaryOpList_cu_a911ec4325multi_tensor_apply_kernelINS1_18TensorListMetadataILi2EEENS1_11CopyFunctorIN3c1013Float8_e4m3fnEhLi2ELi1ELi1EEEJNS0_4CopyIS7_hEEEEEvT_T0_DpT1_:
        /* <DEDUP_REMOVED lines=49> */
.L_x_1909:
[C---:B------:R-:W-:Y:S01]  /*0310*/  ISETP.GE.U32.AND P0, PT, R0.reuse, UR26, PT ;  /* 0x0000001a00007c0c */ /* 0x040fe2000bf06070 */
[----:B------:R-:W-:Y:S01]  /*0320*/  IMAD.U32 R9, RZ, RZ, UR18 ;  /* 0x00000012ff097e24 */ /* 0x000fe2000f8e00ff */
[----:B------:R-:W-:Y:S01]  /*0330*/  IADD3 R8, P2, PT, R0, UR18, RZ ;  /* 0x0000001200087c10 */ /* 0x000fe2000ff5e0ff */
[----:B------:R-:W-:Y:S01]  /*0340*/  IMAD.MOV.U32 R6, RZ, RZ, R0 ;  /* 0x000000ffff067224 */ /* 0x000fe200078e0000 */
[----:B------:R-:W-:Y:S01]  /*0350*/  ISETP.GE.U32.AND.EX P0, PT, R3, UR27, PT, P0 ;  /* 0x0000001b03007c0c */ /* 0x000fe2000bf06100 */
[----:B------:R-:W-:Y:S01]  /*0360*/  IMAD.MOV.U32 R7, RZ, RZ, R3 ;  /* 0x000000ffff077224 */ /* 0x000fe200078e0003 */
[----:B------:R-:W-:Y:S01]  /*0370*/  UMOV UR6, URZ ;  /* 0x000000ff00067c82 */ /* 0x000fe20008000000 */
[----:B------:R-:W-:Y:S01]  /*0380*/  ISETP.GE.U32.AND P1, PT, R8, UR26, PT ;  /* 0x0000001a08007c0c */ /* 0x000fe2000bf26070 */
[----:B------:R-:W-:Y:S01]  /*0390*/  IMAD.U32 R10, RZ, RZ, UR18 ;  /* 0x00000012ff0a7e24 */ /* 0x000fe2000f8e00ff */
[C---:B------:R-:W-:Y:S01]  /*03a0*/  LEA R8, P4, R9.reuse, R0, 0x1 ;  /* 0x0000000009087211 */ /* 0x040fe200078808ff */
[----:B------:R-:W-:-:S04]  /*03b0*/  IMAD.WIDE.U32 R6, R9, 0x3, R6 ;  /* 0x0000000309067825 */ /* 0x000fc800078e0006 */
[----:B------:R-:W-:Y:S01]  /*03c0*/  IMAD.X R9, RZ, RZ, R3, P2 ;  /* 0x000000ffff097224 */ /* 0x000fe200010e0603 */
[----:B------:R-:W-:Y:S01]  /*03d0*/  ISETP.GE.U32.AND P3, PT, R6, UR26, PT ;  /* 0x0000001a06007c0c */ /* 0x000fe2000bf66070 */
[----:B------:R-:W-:Y:S01]  /*03e0*/  VIADD R6, R7, UR6 ;  /* 0x0000000607067c36 */ /* 0x000fe20008000000 */
[----:B------:R-:W-:Y:S02]  /*03f0*/  ISETP.GE.U32.AND P2, PT, R8, UR26, PT ;  /* 0x0000001a08007c0c */ /* 0x000fe4000bf46070 */
[----:B------:R-:W-:Y:S02]  /*0400*/  LEA.HI.X R7, R10, R3, RZ, 0x1, P4 ;  /* 0x000000030a077211 */ /* 0x000fe400020f0cff */
[----:B------:R-:W-:Y:S02]  /*0410*/  ISETP.GE.U32.AND.EX P3, PT, R6, UR27, PT, P3 ;  /* 0x0000001b06007c0c */ /* 0x000fe4000bf66130 */
[----:B------:R-:W-:Y:S02]  /*0420*/  @!P0 IADD3 R6, P4, PT, R0, UR31, RZ ;  /* 0x0000001f00068c10 */ /* 0x000fe4000ff9e0ff */
[----:B------:R-:W-:-:S02]  /*0430*/  ISETP.GE.U32.AND.EX P1, PT, R9, UR27, PT, P1 ;  /* 0x0000001b09007c0c */ /* 0x000fc4000bf26110 */
[----:B------:R-:W-:Y:S02]  /*0440*/  ISETP.GE.U32.AND.EX P2, PT, R7, UR27, PT, P2 ;  /* 0x0000001b07007c0c */ /* 0x000fe4000bf46120 */
[----:B------:R-:W-:-:S05]  /*0450*/  @!P0 IADD3.X R7, PT, PT, R3, UR32, RZ, P4, !PT ;  /* 0x0000002003078c10 */ /* 0x000fca000a7fe4ff */
[----:B------:R-:W2:Y:S04]  /*0460*/  @!P0 LDG.E.U8 R16, desc[UR16][R6.64] ;  /* 0x0000001006108981 */ /* 0x000ea8000c1e1100 */
[C---:B------:R-:W-:Y:S02]  /*0470*/  @!P1 IADD3 R8, P4, PT, R0.reuse, UR8, RZ ;  /* 0x0000000800089c10 */ /* 0x040fe4000ff9e0ff */
[C---:B------:R-:W-:Y:S02]  /*0480*/  @!P2 IADD3 R10, P5, PT, R0.reuse, UR24, RZ ;  /* 0x00000018000aac10 */ /* 0x040fe4000ffbe0ff */
[----:B------:R-:W-:Y:S02]  /*0490*/  @!P1 IADD3.X R9, PT, PT, R3, UR7, RZ, P4, !PT ;  /* 0x0000000703099c10 */ /* 0x000fe4000a7fe4ff */
[----:B------:R-:W-:-:S02]  /*04a0*/  @!P3 IADD3 R12, P4, PT, R0, UR21, RZ ;  /* 0x00000015000cbc10 */ /* 0x000fc4000ff9e0ff */
[C---:B------:R-:W-:Y:S01]  /*04b0*/  @!P2 IADD3.X R11, PT, PT, R3.reuse, UR25, RZ, P5, !PT ;  /* 0x00000019030bac10 */ /* 0x040fe2000affe4ff */
[----:B------:R-:W3:Y:S01]  /*04c0*/  @!P1 LDG.E.U8 R2, desc[UR16][R8.64] ;  /* 0x0000001008029981 */ /* 0x000ee2000c1e1100 */
[----:B------:R-:W-:-:S03]  /*04d0*/  @!P3 IADD3.X R13, PT, PT, R3, UR22, RZ, P4, !PT ;  /* 0x00000016030dbc10 */ /* 0x000fc6000a7fe4ff */
[----:B------:R-:W4:Y:S04]  /*04e0*/  @!P2 LDG.E.U8 R4, desc[UR16][R10.64] ;  /* 0x000000100a04a981 */ /* 0x000f28000c1e1100 */
[----:B------:R-:W5:Y:S01]  /*04f0*/  @!P3 LDG.E.U8 R5, desc[UR16][R12.64] ;  /* 0x000000100c05b981 */ /* 0x000f62000c1e1100 */
[----:B------:R-:W-:Y:S01]  /*0500*/  BSSY.RECONVERGENT B0, `(.L_x_1901) ;  /* 0x0000012000007945 */ /* 0x000fe20003800200 */
[----:B--2---:R-:W-:-:S04]  /*0510*/  LOP3.LUT R14, R16, 0xffff, RZ, 0xc0, !PT ;  /* 0x0000ffff100e7812 */ /* 0x004fc800078ec0ff */
[----:B------:R-:W-:-:S04]  /*0520*/  I2FP.F32.U32 R18, R14 ;  /* 0x0000000e00127245 */ /* 0x000fc80000201000 */
[----:B------:R-:W-:Y:S02]  /*0530*/  ISETP.GT.U32.AND P4, PT, R18, 0x43efffff, PT ;  /* 0x43efffff1200780c */ /* 0x000fe40003f84070 */
[----:B---3--:R-:W-:Y:S02]  /*0540*/  LOP3.LUT R6, R2, 0xffff, RZ, 0xc0, !PT ;  /* 0x0000ffff02067812 */ /* 0x008fe400078ec0ff */
[----:B----4-:R-:W-:Y:S02]  /*0550*/  LOP3.LUT R7, R4, 0xffff, RZ, 0xc0, !PT ;  /* 0x0000ffff04077812 */ /* 0x010fe400078ec0ff */
[----:B-----5:R-:W-:Y:S02]  /*0560*/  LOP3.LUT R14, R5, 0xffff, RZ, 0xc0, !PT ;  /* 0x0000ffff050e7812 */ /* 0x020fe400078ec0ff */
[----:B------:R-:W-:Y:S01]  /*0570*/  I2FP.F32.U32 R20, R6 ;  /* 0x0000000600147245 */ /* 0x000fe20000201000 */
[----:B------:R-:W-:Y:S01]  /*0580*/  IMAD.MOV.U32 R6, RZ, RZ, 0x7f ;  /* 0x0000007fff067424 */ /* 0x000fe200078e00ff */
[----:B------:R-:W-:-:S02]  /*0590*/  I2FP.F32.U32 R15, R7 ;  /* 0x00000007000f7245 */ /* 0x000fc40000201000 */
[----:B------:R-:W-:Y:S01]  /*05a0*/  I2FP.F32.U32 R9, R14 ;  /* 0x0000000e00097245 */ /* 0x000fe20000201000 */
[----:B------:R-:W-:Y:S06]  /*05b0*/  @P4 BRA `(.L_x_1902) ;  /* 0x0000000000184947 */ /* 0x000fec0003800000 */
[----:B------:R-:W-:-:S13]  /*05c0*/  ISETP.GT.U32.AND P4, PT, R18, 0x3c7fffff, PT ;  /* 0x3c7fffff1200780c */ /* 0x000fda0003f84070 */
[----:B------:R-:W-:-:S04]  /*05d0*/  @P4 SHF.R.U32.HI R6, RZ, 0x14, R18 ;  /* 0x00000014ff064819 */ /* 0x000fc80000011612 */
[----:B------:R-:W-:Y:S01]  /*05e0*/  @P4 LOP3.LUT R7, R6, 0x1, RZ, 0xc0, !PT ;  /* 0x0000000106074812 */ /* 0x000fe200078ec0ff */
[----:B------:R-:W-:-:S03]  /*05f0*/  @!P4 FADD.FTZ R6, R18, 16384 ;  /* 0x468000001206c421 */ /* 0x000fc60000010000 */
[----:B------:R-:W-:-:S04]  /*0600*/  @P4 IADD3 R7, PT, PT, R18, 0x407ffff, R7 ;  /* 0x0407ffff12074810 */ /* 0x000fc80007ffe007 */
[----:B------:R-:W-:-:S07]  /*0610*/  @P4 SHF.R.U32.HI R6, RZ, 0x14, R7 ;  /* 0x00000014ff064819 */ /* 0x000fce0000011607 */
.L_x_1902:
[----:B------:R-:W-:Y:S05]  /*0620*/  BSYNC.RECONVERGENT B0 ;  /* 0x0000000000007941 */ /* 0x000fea0003800200 */
.L_x_1901:
[----:B------:R-:W-:Y:S01]  /*0630*/  ISETP.GT.U32.AND P6, PT, R20, 0x43efffff, PT ;  /* 0x43efffff1400780c */ /* 0x000fe20003fc4070 */
[----:B------:R-:W-:Y:S01]  /*0640*/  BSSY.RECONVERGENT B0, `(.L_x_1903) ;  /* 0x000000b000007945 */ /* 0x000fe20003800200 */
[----:B------:R-:W-:Y:S01]  /*0650*/  ISETP.GT.U32.AND P4, PT, R15, 0x43efffff, PT ;  /* 0x43efffff0f00780c */ /* 0x000fe20003f84070 */
[----:B------:R-:W-:Y:S01]  /*0660*/  IMAD.MOV.U32 R7, RZ, RZ, 0x7f ;  /* 0x0000007fff077424 */ /* 0x000fe200078e00ff */
[----:B------:R-:W-:-:S09]  /*0670*/  ISETP.GT.U32.AND P5, PT, R9, 0x43efffff, PT ;  /* 0x43efffff0900780c */ /* 0x000fd20003fa4070 */
[----:B------:R-:W-:Y:S05]  /*0680*/  @P6 BRA `(.L_x_1904) ;  /* 0x0000000000186947 */ /* 0x000fea0003800000 */
[----:B------:R-:W-:-:S13]  /*0690*/  ISETP.GE.U32.AND P6, PT, R20, 0x3c800000, PT ;  /* 0x3c8000001400780c */ /* 0x000fda0003fc6070 */
[----:B------:R-:W-:-:S04]  /*06a0*/  @P6 SHF.R.U32.HI R7, RZ, 0x14, R20 ;  /* 0x00000014ff076819 */ /* 0x000fc80000011614 */
[----:B------:R-:W-:-:S04]  /*06b0*/  @P6 LOP3.LUT R7, R7, 0x1, RZ, 0xc0, !PT ;  /* 0x0000000107076812 */ /* 0x000fc800078ec0ff */
[----:B------:R-:W-:-:S04]  /*06c0*/  @P6 IADD3 R7, PT, PT, R20, 0x407ffff, R7 ;  /* 0x0407ffff14076810 */ /* 0x000fc80007ffe007 */
[----:B------:R-:W-:Y:S01]  /*06d0*/  @P6 SHF.R.U32.HI R7, RZ, 0x14, R7 ;  /* 0x00000014ff076819 */ /* 0x000fe20000011607 */
[----:B------:R-:W-:-:S07]  /*06e0*/  @!P6 FADD.FTZ R7, R20, 16384 ;  /* 0x468000001407e421 */ /* 0x000fce0000010000 */
.L_x_1904:
[----:B------:R-:W-:Y:S05]  /*06f0*/  BSYNC.RECONVERGENT B0 ;  /* 0x0000000000007941 */ /* 0x000fea0003800200 */
.L_x_1903:
[----:B------:R-:W-:Y:S01]  /*0700*/  BSSY.RECONVERGENT B0, `(.L_x_1905) ;  /* 0x0000009000007945 */ /* 0x000fe20003800200 */
[----:B------:R-:W-:-:S03]  /*0710*/  IMAD.MOV.U32 R17, RZ, RZ, 0x7f ;  /* 0x0000007fff117424 */ /* 0x000fc600078e00ff */
[----:B------:R-:W-:Y:S05]  /*0720*/  @P4 BRA `(.L_x_1906) ;  /* 0x0000000000184947 */ /* 0x000fea0003800000 */
[----:B------:R-:W-:-:S13]  /*0730*/  ISETP.GE.U32.AND P4, PT, R15, 0x3c800000, PT ;  /* 0x3c8000000f00780c */ /* 0x000fda0003f86070 */
[----:B------:R-:W-:-:S04]  /*0740*/  @P4 SHF.R.U32.HI R8, RZ, 0x14, R15 ;  /* 0x00000014ff084819 */ /* 0x000fc8000001160f */
[----:B------:R-:W-:-:S04]  /*0750*/  @P4 LOP3.LUT R8, R8, 0x1, RZ, 0xc0, !PT ;  /* 0x0000000108084812 */ /* 0x000fc800078ec0ff */
[----:B------:R-:W-:-:S04]  /*0760*/  @P4 IADD3 R8, PT, PT, R15, 0x407ffff, R8 ;  /* 0x0407ffff0f084810 */ /* 0x000fc80007ffe008 */
[----:B------:R-:W-:Y:S01]  /*0770*/  @P4 SHF.R.U32.HI R17, RZ, 0x14, R8 ;  /* 0x00000014ff114819 */ /* 0x000fe20000011608 */
[----:B------:R-:W-:-:S07]  /*0780*/  @!P4 FADD.FTZ R17, R15, 16384 ;  /* 0x468000000f11c421 */ /* 0x000fce0000010000 */
.L_x_1906:
[----:B------:R-:W-:Y:S05]  /*0790*/  BSYNC.RECONVERGENT B0 ;  /* 0x0000000000007941 */ /* 0x000fea0003800200 */
.L_x_1905:
        /* <DEDUP_REMOVED lines=9> */
.L_x_1908:
[----:B------:R-:W-:Y:S05]  /*0830*/  BSYNC.RECONVERGENT B0 ;  /* 0x0000000000007941 */ /* 0x000fea0003800200 */
.L_x_1907:
        /* <DEDUP_REMOVED lines=22> */
.L_x_1900:
[----:B------:R-:W0:Y:S02]  /*09a0*/  S2R R0, SR_TID.X ;  /* 0x0000000000007919 */ /* 0x000e240000002100 */
[----:B0-----:R-:W-:-:S03]  /*09b0*/  IMAD.WIDE.U32 R2, R0, 0x4, RZ ;  /* 0x0000000400027825 */ /* 0x001fc600078e00ff */
[----:B------:R-:W-:-:S04]  /*09c0*/  ISETP.GE.U32.AND P0, PT, R2, UR28, PT ;  /* 0x0000001c02007c0c */ /* 0x000fc8000bf06070 */
[----:B------:R-:W-:-:S13]  /*09d0*/  ISETP.GE.AND.EX P0, PT, R3, UR15, PT, P0 ;  /* 0x0000000f03007c0c */ /* 0x000fda000bf06300 */
[----:B------:R-:W-:Y:S05]  /*09e0*/  @P0 EXIT ;  /* 0x000000000000094d */ /* 0x000fea0003800000 */
[----:B------:R-:W-:Y:S01]  /*09f0*/  IMAD.MOV.U32 R3, RZ, RZ, RZ ;  /* 0x000000ffff037224 */ /* 0x000fe200078e00ff */
[----:B------:R-:W0:Y:S06]  /*0a00*/  LDCU UR4, c[0x0][0x360] ;  /* 0x00006c00ff0477ac */ /* 0x000e2c0008000800 */
.L_x_1918:
[C---:B------:R-:W-:Y:S01]  /*0a10*/  IMAD.SHL.U32 R2, R0.reuse, 0x4, RZ ;  /* 0x0000000400027824 */ /* 0x040fe200078e00ff */
[----:B------:R-:W-:-:S04]  /*0a20*/  SHF.L.U64.HI R8, R0, 0x2, R3 ;  /* 0x0000000200087819 */ /* 0x000fc80000010203 */
[----:B------:R-:W-:-:S04]  /*0a30*/  IADD3 R4, P0, PT, R2, UR31, RZ ;  /* 0x0000001f02047c10 */ /* 0x000fc8000ff1e0ff */
[----:B------:R-:W-:-:S05]  /*0a40*/  IADD3.X R5, PT, PT, R8, UR32, RZ, P0, !PT ;  /* 0x0000002008057c10 */ /* 0x000fca00087fe4ff */
[----:B------:R1:W2:Y:S01]  /*0a50*/  LDG.E R4, desc[UR16][R4.64] ;  /* 0x0000001004047981 */ /* 0x0002a2000c1e1900 */
[----:B------:R-:W-:Y:S01]  /*0a60*/  BSSY.RECONVERGENT B0, `(.L_x_1910) ;  /* 0x0000018000007945 */ /* 0x000fe20003800200 */
[----:B-1----:R-:W-:Y:S01]  /*0a70*/  IMAD.MOV.U32 R5, RZ, RZ, 0x7f ;  /* 0x0000007fff057424 */ /* 0x002fe200078e00ff */
[C---:B--2---:R-:W-:Y:S02]  /*0a80*/  PRMT R6, R4.reuse, 0x7770, RZ ;  /* 0x0000777004067816 */ /* 0x044fe400000000ff */
[C---:B------:R-:W-:Y:S02]  /*0a90*/  PRMT R7, R4.reuse, 0x7771, RZ ;  /* 0x0000777104077816 */ /* 0x040fe400000000ff */
[----:B------:R-:W-:Y:S02]  /*0aa0*/  I2FP.F32.U32 R11, R6 ;  /* 0x00000006000b7245 */ /* 0x000fe40000201000 */
[----:B------:R-:W-:Y:S02]  /*0ab0*/  PRMT R9, R4, 0x7772, RZ ;  /* 0x0000777204097816 */ /* 0x000fe400000000ff */
[----:B------:R-:W-:-:S02]  /*0ac0*/  ISETP.GT.U32.AND P0, PT, R11, 0x43efffff, PT ;  /* 0x43efffff0b00780c */ /* 0x000fc40003f04070 */
[----:B------:R-:W-:Y:S02]  /*0ad0*/  PRMT R10, R4, 0x7773, RZ ;  /* 0x00007773040a7816 */ /* 0x000fe400000000ff */
[----:B------:R-:W-:Y:S02]  /*0ae0*/  LOP3.LUT R7, R7, 0xffff, RZ, 0xc0, !PT ;  /* 0x0000ffff07077812 */ /* 0x000fe400078ec0ff */
[----:B------:R-:W-:Y:S02]  /*0af0*/  LOP3.LUT R9, R9, 0xffff, RZ, 0xc0, !PT ;  /* 0x0000ffff09097812 */ /* 0x000fe400078ec0ff */
[----:B------:R-:W-:Y:S02]  /*0b00*/  LOP3.LUT R10, R10, 0xffff, RZ, 0xc0, !PT ;  /* 0x0000ffff0a0a7812 */ /* 0x000fe400078ec0ff */
[----:B------:R-:W-:Y:S02]  /*0b10*/  I2FP.F32.U32 R7, R7 ;  /* 0x0000000700077245 */ /* 0x000fe40000201000 */
[----:B------:R-:W-:-:S02]  /*0b20*/  I2FP.F32.U32 R9, R9 ;  /* 0x0000000900097245 */ /* 0x000fc40000201000 */
[----:B------:R-:W-:Y:S02]  /*0b30*/  I2FP.F32.U32 R10, R10 ;  /* 0x0000000a000a7245 */ /* 0x000fe40000201000 */
[----:B------:R-:W-:Y:S02]  /*0b40*/  ISETP.GT.U32.AND P1, PT, R7, 0x43efffff, PT ;  /* 0x43efffff0700780c */ /* 0x000fe40003f24070 */
[----:B------:R-:W-:Y:S02]  /*0b50*/  ISETP.GT.U32.AND P2, PT, R9, 0x43efffff, PT ;  /* 0x43efffff0900780c */ /* 0x000fe40003f44070 */
[----:B------:R-:W-:Y:S01]  /*0b60*/  ISETP.GT.U32.AND P3, PT, R10, 0x43efffff, PT ;  /* 0x43efffff0a00780c */ /* 0x000fe20003f64070 */
[----:B------:R-:W-:-:S12]  /*0b70*/  @P0 BRA `(.L_x_1911) ;  /* 0x0000000000180947 */ /* 0x000fd80003800000 */
[----:B------:R-:W-:-:S13]  /*0b80*/  ISETP.GT.U32.AND P0, PT, R11, 0x3c7fffff, PT ;  /* 0x3c7fffff0b00780c */ /* 0x000fda0003f04070 */
[----:B------:R-:W-:Y:S01]  /*0b90*/  @P0 SHF.R.U32.HI R4, RZ, 0x14, R11 ;  /* 0x00000014ff040819 */ /* 0x000fe2000001160b */
[----:B------:R-:W-:-:S03]  /*0ba0*/  @!P0 FADD.FTZ R5, R11, 16384 ;  /* 0x468000000b058421 */ /* 0x000fc60000010000 */
[----:B------:R-:W-:-:S04]  /*0bb0*/  @P0 LOP3.LUT R4, R4, 0x1, RZ, 0xc0, !PT ;  /* 0x0000000104040812 */ /* 0x000fc800078ec0ff */
[----:B------:R-:W-:-:S04]  /*0bc0*/  @P0 IADD3 R4, PT, PT, R11, 0x407ffff, R4 ;  /* 0x0407ffff0b040810 */ /* 0x000fc80007ffe004 */
[----:B------:R-:W-:-:S07]  /*0bd0*/  @P0 SHF.R.U32.HI R5, RZ, 0x14, R4 ;  /* 0x00000014ff050819 */ /* 0x000fce0000011604 */
.L_x_1911:
[----:B0-----:R-:W-:Y:S05]  /*0be0*/  BSYNC.RECONVERGENT B0 ;  /* 0x0000000000007941 */ /* 0x001fea0003800200 */
.L_x_1910:
        /* <DEDUP_REMOVED lines=9> */
.L_x_1913:
[----:B------:R-:W-:Y:S05]  /*0c80*/  BSYNC.RECONVERGENT B0 ;  /* 0x0000000000007941 */ /* 0x000fea0003800200 */
.L_x_1912:
        /* <DEDUP_REMOVED lines=9> */
.L_x_1915:
[----:B------:R-:W-:Y:S05]  /*0d20*/  BSYNC.RECONVERGENT B0 ;  /* 0x0000000000007941 */ /* 0x000fea0003800200 */
.L_x_1914:
        /* <DEDUP_REMOVED lines=9> */
.L_x_1917:
[----:B------:R-:W-:Y:S05]  /*0dc0*/  BSYNC.RECONVERGENT B0 ;  /* 0x0000000000007941 */ /* 0x000fea0003800200 */
.L_x_1916:
        /* <DEDUP_REMOVED lines=16> */
.L_x_1919:
        /* <DEDUP_REMOVED lines=11> */
.L_x_7545:


//--------------------- .text._ZN2at6native55_GLOBAL__N__de093ff9_22_ForeachBinaryOpList_cu_a911ec4325multi_tensor_apply_kernelINS1_18TensorListMetadataILi2EEENS1_14UnaryOpFunctorIN3c1013Float8_e4m3fnELi2ELi1ELi1EEEJNS0_4CopyIS7_S7_EEEEEvT_T0_DpT1_ --------------------------
	.section	.text._ZN2at6native55_GLOBAL__N__de093ff9_22_ForeachBinaryOpList_cu_a911ec4325multi_tensor_apply_kernelINS1_18TensorListMetadataILi2EEENS1_14UnaryOpFunctorIN3c1013Float8_e4m3fnELi2ELi1ELi1EEEJNS0_4CopyIS7_S7_EEEEEvT_T0_DpT1_,"ax",@progbits
	.align	128
.text._ZN2at6native55_GLOBAL__N__de093ff9_22_ForeachBinaryOpList_cu_a911ec4325multi_tensor_apply_kernelINS1_18TensorListMetadataILi2EEENS1_14UnaryOpFunctorIN3c1013Float8_e4m3fnELi2ELi1ELi1EEEJNS0_4CopyIS7_S7_EEEEEvT_T0_DpT1_:
        .type           _ZN2at6native55_GLOBAL__N__de093ff9_22_ForeachBinaryOpList_cu_a911ec4325multi_tensor_apply_kernelINS1_18TensorListMetadataILi2EEENS1_14UnaryOpFunctorIN3c1013Float8_e4m3fnELi2ELi1ELi1EEEJNS0_4CopyIS7_S7_EEEEEvT_T0_DpT1_,@function
        .size           _ZN2at6native55_GLOBAL__N__de093ff9_22_ForeachBinaryOpList_cu_a911ec4325multi_tensor_apply_kernelINS1_18TensorListMetadataILi2EEENS1_14UnaryOpFunctorIN3c1013Float8_e4m3fnELi2ELi1ELi1EEEJNS0_4CopyIS7_S7_EEEEEvT_T0_DpT1_,(.L_x_7546 - _ZN2at6native55_GLOBAL__N__de093ff9_22_ForeachBinaryOpList_cu_a911ec4325multi_tensor_apply_kernelINS1_18TensorListMetadataILi2EEENS1_14UnaryOpFunctorIN3c1013Float8_e4m3fnELi2ELi1ELi1EEEJNS0_4CopyIS7_S7_EEEEEvT_T0_DpT1_)
        .other          _ZN2at6native55_GLOBAL__N__de093ff9_22_ForeachBinaryOpList_cu_a911ec4325multi_tensor_apply_kernelINS1_18TensorListMetadataILi2EEENS1_14UnaryOpFunctorIN3c1013Float8_e4m3fnELi2ELi1ELi1EEEJNS0_4CopyIS7_S7_EEEEEvT_T0_DpT1_,@"STO_CUDA_ENTRY STV_DEFAULT"
_ZN2at6native55_GLOBAL__N__de093ff9_22_ForeachBinaryOpList_cu_a911ec4325multi_tensor_apply_kernelINS1_18TensorListMetadataILi2EEENS1_14UnaryOpFunctorIN3c1013Float8_e4m3fnELi2ELi1ELi1EEEJNS0_4CopyIS7_S7_EEEEEvT_T0_DpT1_:
        /* <DEDUP_REMOVED lines=49> */
.L_x_1929:
[C---:B------:R-:W-:Y:S01]  /*0310*/  ISETP.GE.U32.AND P0, PT, R2.reuse, UR25, PT ;  /* 0x0000001902007c0c */ /* 0x040fe2000bf06070 */
[----:B------:R-:W-:Y:S01]  /*0320*/  IMAD.U32 R5, RZ, RZ, UR15 ;  /* 0x0000000fff057e24 */ /* 0x000fe2000f8e00ff */
[----:B------:R-:W-:Y:S01]  /*0330*/  IADD3 R0, P2, PT, R2, UR15, RZ ;  /* 0x0000000f02007c10 */ /* 0x000fe2000ff5e0ff */
[----:B------:R-:W-:Y:S01]  /*0340*/  IMAD.U32 R4, RZ, RZ, UR15 ;  /* 0x0000000fff047e24 */ /* 0x000fe2000f8e00ff */
[----:B------:R-:W-:Y:S01]  /*0350*/  ISETP.GE.U32.AND.EX P0, PT, R3, UR26, PT, P0 ;  /* 0x0000001a03007c0c */ /* 0x000fe2000bf06100 */
[----:B------:R-:W-:Y:S01]  /*0360*/  IMAD.U32 R7, RZ, RZ, UR15 ;  /* 0x0000000fff077e24 */ /* 0x000fe2000f8e00ff */
[----:B------:R-:W-:Y:S01]  /*0370*/  ISETP.GE.U32.AND P1, PT, R0, UR25, PT ;  /* 0x0000001900007c0c */ /* 0x000fe2000bf26070 */
[----:B------:R-:W-:Y:S01]  /*0380*/  UMOV UR6, URZ ;  /* 0x000000ff00067c82 */ /* 0x000fe20008000000 */
[----:B------:R-:W-:Y:S01]  /*0390*/  LEA R0, P3, R5, R2, 0x1 ;  /* 0x0000000205007211 */ /* 0x000fe200078608ff */
[--C-:B------:R-:W-:Y:S02]  /*03a0*/  IMAD.X R5, RZ, RZ, R3.reuse, P2 ;  /* 0x000000ffff057224 */ /* 0x100fe400010e0603 */
[----:B------:R-:W-:Y:S01]  /*03b0*/  IMAD.WIDE.U32 R6, R7, 0x3, R2 ;  /* 0x0000000307067825 */ /* 0x000fe200078e0002 */
[----:B------:R-:W-:-:S02]  /*03c0*/  ISETP.GE.U32.AND P2, PT, R0, UR25, PT ;  /* 0x0000001900007c0c */ /* 0x000fc4000bf46070 */
[----:B------:R-:W-:Y:S02]  /*03d0*/  LEA.HI.X R0, R4, R3, RZ, 0x1, P3 ;  /* 0x0000000304007211 */ /* 0x000fe400018f0cff */
[----:B------:R-:W-:Y:S02]  /*03e0*/  ISETP.GE.U32.AND.EX P1, PT, R5, UR26, PT, P1 ;  /* 0x0000001a05007c0c */ /* 0x000fe4000bf26110 */
[----:B------:R-:W-:Y:S02]  /*03f0*/  @!P0 IADD3 R4, P4, PT, R2, UR30, RZ ;  /* 0x0000001e02048c10 */ /* 0x000fe4000ff9e0ff */
[----:B------:R-:W-:Y:S01]  /*0400*/  ISETP.GE.U32.AND P3, PT, R6, UR25, PT ;  /* 0x0000001906007c0c */ /* 0x000fe2000bf66070 */
[----:B------:R-:W-:Y:S01]  /*0410*/  VIADD R6, R7, UR6 ;  /* 0x0000000607067c36 */ /* 0x000fe20008000000 */
[----:B------:R-:W-:Y:S02]  /*0420*/  @!P0 IADD3.X R5, PT, PT, R3, UR31, RZ, P4, !PT ;  /* 0x0000001f03058c10 */ /* 0x000fe4000a7fe4ff */
[----:B------:R-:W-:-:S02]  /*0430*/  ISETP.GE.U32.AND.EX P2, PT, R0, UR26, PT, P2 ;  /* 0x0000001a00007c0c */ /* 0x000fc4000bf46120 */
[----:B------:R-:W-:Y:S01]  /*0440*/  ISETP.GE.U32.AND.EX P3, PT, R6, UR26, PT, P3 ;  /* 0x0000001a06007c0c */ /* 0x000fe2000bf66130 */
[----:B------:R-:W2:Y:S02]  /*0450*/  @!P0 LDG.E.U8 R4, desc[UR16][R4.64] ;  /* 0x0000001004048981 */ /* 0x000ea4000c1e1100 */
[----:B------:R-:W-:-:S04]  /*0460*/  @!P1 IADD3 R8, P4, PT, R2, UR8, RZ ;  /* 0x0000000802089c10 */ /* 0x000fc8000ff9e0ff */
[----:B------:R-:W-:-:S04]  /*0470*/  @!P1 IADD3.X R9, PT, PT, R3, UR9, RZ, P4, !PT ;  /* 0x0000000903099c10 */ /* 0x000fc8000a7fe4ff */
[C---:B------:R-:W-:Y:S01]  /*0480*/  @!P2 IADD3 R10, P4, PT, R2.reuse, UR23, RZ ;  /* 0x00000017020aac10 */ /* 0x040fe2000ff9e0ff */
[----:B------:R0:W3:Y:S03]  /*0490*/  @!P1 LDG.E.U8 R8, desc[UR16][R8.64] ;  /* 0x0000001008089981 */ /* 0x0000e6000c1e1100 */
[----:B------:R-:W-:Y:S02]  /*04a0*/  @!P2 IADD3.X R11, PT, PT, R3, UR24, RZ, P4, !PT ;  /* 0x00000018030bac10 */ /* 0x000fe4000a7fe4ff */
[----:B------:R-:W-:-:S03]  /*04b0*/  @!P3 IADD3 R12, P4, PT, R2, UR20, RZ ;  /* 0x00000014020cbc10 */ /* 0x000fc6000ff9e0ff */
[----:B------:R-:W4:Y:S01]  /*04c0*/  @!P2 LDG.E.U8 R10, desc[UR16][R10.64] ;  /* 0x000000100a0aa981 */ /* 0x000f22000c1e1100 */
[----:B------:R-:W-:-:S05]  /*04d0*/  @!P3 IADD3.X R13, PT, PT, R3, UR21, RZ, P4, !PT ;  /* 0x00000015030dbc10 */ /* 0x000fca000a7fe4ff */
[----:B------:R-:W5:Y:S01]  /*04e0*/  @!P3 LDG.E.U8 R12, desc[UR16][R12.64] ;  /* 0x000000100c0cb981 */ /* 0x000f62000c1e1100 */
[----:B------:R-:W-:Y:S02]  /*04f0*/  IMAD.MOV.U32 R6, RZ, RZ, RZ ;  /* 0x000000ffff067224 */ /* 0x000fe400078e00ff */
[----:B------:R-:W-:Y:S01]  /*0500*/  IMAD.MOV.U32 R0, RZ, RZ, RZ ;  /* 0x000000ffff007224 */ /* 0x000fe200078e00ff */
[----:B------:R-:W-:Y:S01]  /*0510*/  BSSY.RECONVERGENT B0, `(.L_x_1921) ;  /* 0x0000040000007945 */ /* 0x000fe20003800200 */
[----:B--2---:R-:W-:-:S05]  /*0520*/  @!P0 IMAD.SHL.U32 R6, R4, 0x1000000, RZ ;  /* 0x0100000004068824 */ /* 0x004fca00078e00ff */
[----:B------:R-:W-:-:S04]  /*0530*/  LOP3.LUT R14, R6, 0x7f000000, RZ, 0xc0, !PT ;  /* 0x7f000000060e7812 */ /* 0x000fc800078ec0ff */
[----:B0-----:R-:W0:Y:S01]  /*0540*/  FLO.U32 R9, R14 ;  /* 0x0000000e00097300 */ /* 0x001e2200000e0000 */
[----:B------:R-:W-:Y:S02]  /*0550*/  CS2R R4, SRZ ;  /* 0x0000000000047805 */ /* 0x000fe4000001ff00 */
[----:B---3--:R-:W-:Y:S02]  /*0560*/  @!P1 IMAD.SHL.U32 R4, R8, 0x1000000, RZ ;  /* 0x0100000008049824 */ /* 0x008fe400078e00ff */
[----:B----4-:R-:W-:-:S03]  /*0570*/  @!P2 IMAD.SHL.U32 R0, R10, 0x1000000, RZ ;  /* 0x010000000a00a824 */ /* 0x010fc600078e00ff */
[----:B------:R-:W-:Y:S01]  /*0580*/  LOP3.LUT R7, R4, 0x7f000000, RZ, 0xc0, !PT ;  /* 0x7f00000004077812 */ /* 0x000fe200078ec0ff */
[----:B------:R-:W-:Y:S01]  /*0590*/  IMAD.MOV.U32 R10, RZ, RZ, 0x1f ;  /* 0x0000001fff0a7424 */ /* 0x000fe200078e00ff */
[----:B------:R-:W-:Y:S01]  /*05a0*/  LOP3.LUT R8, R0, 0x7f000000, RZ, 0xc0, !PT ;  /* 0x7f00000000087812 */ /* 0x000fe200078ec0ff */
[----:B-----5:R-:W-:Y:S02]  /*05b0*/  @!P3 IMAD.SHL.U32 R5, R12, 0x1000000, RZ ;  /* 0x010000000c05b824 */ /* 0x020fe400078e00ff */
[----:B0-----:R-:W-:Y:S01]  /*05c0*/  IMAD.MOV R11, RZ, RZ, -R9 ;  /* 0x000000ffff0b7224 */ /* 0x001fe200078e0a09 */
[----:B------:R-:W0:Y:S02]  /*05d0*/  FLO.U32 R15, R7 ;  /* 0x00000007000f7300 */ /* 0x000e2400000e0000 */
[----:B------:R-:W-:Y:S02]  /*05e0*/  LOP3.LUT R9, R5, 0x7f000000, RZ, 0xc0, !PT ;  /* 0x7f00000005097812 */ /* 0x000fe400078ec0ff */
[----:B------:R-:W-:-:S04]  /*05f0*/  VIADDMNMX.U32 R11, R11, R10, 0x4, !PT ;  /* 0x000000040b0b7446 */ /* 0x000fc8000780000a */
[----:B------:R-:W1:Y:S01]  /*0600*/  FLO.U32 R13, R8 ;  /* 0x00000008000d7300 */ /* 0x000e6200000e0000 */
[----:B------:R-:W-:-:S07]  /*0610*/  VIADD R11, R11, 0xfffffffc ;  /* 0xfffffffc0b0b7836 */ /* 0x000fce0000000000 */
[----:B------:R-:W2:Y:S01]  /*0620*/  FLO.U32 R16, R9 ;  /* 0x0000000900107300 */ /* 0x000ea200000e0000 */
[----:B------:R-:W-:Y:S01]  /*0630*/  SHF.L.U32 R12, R14, R11, RZ ;  /* 0x0000000b0e0c7219 */ /* 0x000fe200000006ff */
[----:B------:R-:W-:Y:S02]  /*0640*/  IMAD.SHL.U32 R11, R11, 0x800000, RZ ;  /* 0x008000000b0b7824 */ /* 0x000fe400078e00ff */
[----:B0-----:R-:W-:Y:S02]  /*0650*/  IMAD.MOV R15, RZ, RZ, -R15 ;  /* 0x000000ffff0f7224 */ /* 0x001fe400078e0a0f */
[----:B-1----:R-:W-:Y:S01]  /*0660*/  IMAD.MOV R13, RZ, RZ, -R13 ;  /* 0x000000ffff0d7224 */ /* 0x002fe200078e0a0d */
[----:B------:R-:W-:Y:S02]  /*0670*/  LEA.HI R11, R12, -R11, RZ, 0x1c ;  /* 0x8000000b0c0b7211 */ /* 0x000fe400078fe0ff */
[-C--:B------:R-:W-:Y:S02]  /*0680*/  VIADDMNMX.U32 R12, R15, R10.reuse, 0x4, !PT ;  /* 0x000000040f0c7446 */ /* 0x080fe4000780000a */
[----:B------:R-:W-:Y:S01]  /*0690*/  VIADDMNMX.U32 R13, R13, R10, 0x4, !PT ;  /* 0x000000040d0d7446 */ /* 0x000fe2000780000a */
[----:B--2---:R-:W-:-:S02]  /*06a0*/  IMAD.MOV R15, RZ, RZ, -R16 ;  /* 0x000000ffff0f7224 */ /* 0x004fc400078e0a10 */
[----:B------:R-:W-:Y:S02]  /*06b0*/  VIADD R14, R14, 0x1000000 ;  /* 0x010000000e0e7836 */ /* 0x000fe40000000000 */
[----:B------:R-:W-:Y:S01]  /*06c0*/  VIADD R12, R12, 0xfffffffc ;  /* 0xfffffffc0c0c7836 */ /* 0x000fe20000000000 */
[----:B------:R-:W-:Y:S01]  /*06d0*/  VIADDMNMX.U32 R16, R15, R10, 0x4, !PT ;  /* 0x000000040f107446 */ /* 0x000fe2000780000a */
[----:B------:R-:W-:Y:S01]  /*06e0*/  VIADD R15, R13, 0xfffffffc ;  /* 0xfffffffc0d0f7836 */ /* 0x000fe20000000000 */
[----:B------:R-:W-:Y:S01]  /*06f0*/  SHF.R.S32.HI R14, RZ, 0x8, R14 ;  /* 0x00000008ff0e7819 */ /* 0x000fe2000001140e */
[----:B------:R-:W-:Y:S01]  /*0700*/  VIADD R11, R11, 0x3c000000 ;  /* 0x3c0000000b0b7836 */ /* 0x000fe20000000000 */
[----:B------:R-:W-:Y:S01]  /*0710*/  SHF.L.U32 R10, R7, R12, RZ ;  /* 0x0000000c070a7219 */ /* 0x000fe200000006ff */
[----:B------:R-:W-:Y:S01]  /*0720*/  IMAD.SHL.U32 R13, R12, 0x800000, RZ ;  /* 0x008000000c0d7824 */ /* 0x000fe200078e00ff */
[----:B------:R-:W-:Y:S01]  /*0730*/  SHF.L.U32 R12, R8, R15, RZ ;  /* 0x0000000f080c7219 */ /* 0x000fe200000006ff */
[----:B------:R-:W-:Y:S01]  /*0740*/  IMAD.SHL.U32 R15, R15, 0x800000, RZ ;  /* 0x008000000f0f7824 */ /* 0x000fe200078e00ff */
[----:B------:R-:W-:-:S02]  /*0750*/  LOP3.LUT R11, R11, 0x7f800000, R14, 0xf8, !PT ;  /* 0x7f8000000b0b7812 */ /* 0x000fc400078ef80e */
[----:B------:R-:W-:Y:S02]  /*0760*/  LOP3.LUT P4, RZ, R6, 0x7f000000, RZ, 0xc0, !PT ;  /* 0x7f00000006ff7812 */ /* 0x000fe4000788c0ff */
[----:B------:R-:W-:Y:S02]  /*0770*/  LEA.HI R12, R12, -R15, RZ, 0x1c ;  /* 0x8000000f0c0c7211 */ /* 0x000fe400078fe0ff */
[----:B------:R-:W-:Y:S01]  /*0780*/  SEL R15, R11, RZ, P4 ;  /* 0x000000ff0b0f7207 */ /* 0x000fe20002000000 */
[----:B------:R-:W-:-:S03]  /*0790*/  VIADD R16, R16, 0xfffffffc ;  /* 0xfffffffc10107836 */ /* 0x000fc60000000000 */
[----:B------:R-:W-:Y:S01]  /*07a0*/  ISETP.GT.U32.AND P4, PT, R15, 0x43efffff, PT ;  /* 0x43efffff0f00780c */ /* 0x000fe20003f84070 */
[----:B------:R-:W-:Y:S01]  /*07b0*/  IMAD.SHL.U32 R17, R16, 0x800000, RZ ;  /* 0x0080000010117824 */ /* 0x000fe200078e00ff */
[C---:B------:R-:W-:Y:S01]  /*07c0*/  SHF.L.U32 R14, R9.reuse, R16, RZ ;  /* 0x00000010090e7219 */ /* 0x040fe200000006ff */
[----:B------:R-:W-:Y:S01]  /*07d0*/  VIADD R9, R9, 0x1000000 ;  /* 0x0100000009097836 */ /* 0x000fe20000000000 */
[----:B------:R-:W-:Y:S01]  /*07e0*/  LEA.HI R13, R10, -R13, RZ, 0x1c ;  /* 0x8000000d0a0d7211 */ /* 0x000fe200078fe0ff */
[----:B------:R-:W-:Y:S01]  /*07f0*/  VIADD R10, R7, 0x1000000 ;  /* 0x01000000070a7836 */ /* 0x000fe20000000000 */
[----:B------:R-:W-:Y:S01]  /*0800*/  LEA.HI R14, R14, -R17, RZ, 0x1c ;  /* 0x800000110e0e7211 */ /* 0x000fe200078fe0ff */
[----:B------:R-:W-:Y:S01]  /*0810*/  VIADD R8, R8, 0x1000000 ;  /* 0x0100000008087836 */ /* 0x000fe20000000000 */
[----:B------:R-:W-:Y:S01]  /*0820*/  SHF.R.S32.HI R11, RZ, 0x8, R9 ;  /* 0x00000008ff0b7819 */ /* 0x000fe20000011409 */
[----:B------:R-:W-:Y:S01]  /*0830*/  IMAD.MOV.U32 R7, RZ, RZ, 0x7f ;  /* 0x0000007fff077424 */ /* 0x000fe200078e00ff */
[----:B------:R-:W-:Y:S01]  /*0840*/  SHF.R.S32.HI R10, RZ, 0x8, R10 ;  /* 0x00000008ff0a7819 */ /* 0x000fe2000001140a */
[----:B------:R-:W-:Y:S01]  /*0850*/  VIADD R13, R13, 0x3c000000 ;  /* 0x3c0000000d0d7836 */ /* 0x000fe20000000000 */
[----:B------:R-:W-:Y:S01]  /*0860*/  SHF.R.S32.HI R8, RZ, 0x8, R8 ;  /* 0x00000008ff087819 */ /* 0x000fe20000011408 */
[----:B------:R-:W-:Y:S01]  /*0870*/  VIADD R9, R12, 0x3c000000 ;  /* 0x3c0000000c097836 */ /* 0x000fe20000000000 */
[----:B------:R-:W-:Y:S01]  /*0880*/  LOP3.LUT R17, R15, 0x80000000, R6, 0xf8, !PT ;  /* 0x800000000f117812 */ /* 0x000fe200078ef806 */
[----:B------:R-:W-:Y:S01]  /*0890*/  VIADD R14, R14, 0x3c000000 ;  /* 0x3c0000000e0e7836 */ /* 0x000fe20000000000 */
[----:B------:R-:W-:Y:S06]  /*08a0*/  @P4 BRA `(.L_x_1922) ;  /* 0x0000000000184947 */ /* 0x000fec0003800000 */
[----:B------:R-:W-:-:S13]  /*08b0*/  ISETP.GT.U32.AND P4, PT, R15, 0x3c7fffff, PT ;  /* 0x3c7fffff0f00780c */ /* 0x000fda0003f84070 */
[----:B------:R-:W-:Y:S01]  /*08c0*/  @P4 SHF.R.U32.HI R6, RZ, 0x14, R15 ;  /* 0x00000014ff064819 */ /* 0x000fe2000001160f */
[----:B------:R-:W-:-:S03]  /*08d0*/  @!P4 FADD.FTZ R7, R15, 16384 ;  /* 0x468000000f07c421 */ /* 0x000fc60000010000 */
[----:B------:R-:W-:-:S04]  /*08e0*/  @P4 LOP3.LUT R6, R6, 0x1, RZ, 0xc0, !PT ;  /* 0x0000000106064812 */ /* 0x000fc800078ec0ff */
[----:B------:R-:W-:-:S04]  /*08f0*/  @P4 IADD3 R6, PT, PT, R17, 0x407ffff, R6 ;  /* 0x0407ffff11064810 */ /* 0x000fc80007ffe006 */
[----:B------:R-:W-:-:S07]  /*0900*/  @P4 SHF.R.U32.HI R7, RZ, 0x14, R6 ;  /* 0x00000014ff074819 */ /* 0x000fce0000011606 */
.L_x_1922:
[----:B------:R-:W-:Y:S05]  /*0910*/  BSYNC.RECONVERGENT B0 ;  /* 0x0000000000007941 */ /* 0x000fea0003800200 */
.L_x_1921:
[----:B------:R-:W-:Y:S01]  /*0920*/  LOP3.LUT R10, R13, 0x7f800000, R10, 0xf8, !PT ;  /* 0x7f8000000d0a7812 */ /* 0x000fe200078ef80a */
[----:B------:R-:W-:Y:S01]  /*0930*/  BSSY.RECONVERGENT B0, `(.L_x_1923) ;  /* 0x0000019000007945 */ /* 0x000fe20003800200 */
[----:B------:R-:W-:Y:S02]  /*0940*/  LOP3.LUT P4, RZ, R4, 0x7f000000, RZ, 0xc0, !PT ;  /* 0x7f00000004ff7812 */ /* 0x000fe4000788c0ff */
[----:B------:R-:W-:Y:S02]  /*0950*/  LOP3.LUT R8, R9, 0x7f800000, R8, 0xf8, !PT ;  /* 0x7f80000009087812 */ /* 0x000fe400078ef808 */
[----:B------:R-:W-:Y:S02]  /*0960*/  LOP3.LUT R6, R14, 0x7f800000, R11, 0xf8, !PT ;  /* 0x7f8000000e067812 */ /* 0x000fe400078ef80b */
[----:B------:R-:W-:Y:S02]  /*0970*/  LOP3.LUT P6, RZ, R5, 0x7f000000, RZ, 0xc0, !PT ;  /* 0x7f00000005ff7812 */ /* 0x000fe400078cc0ff */
[----:B------:R-:W-:-:S02]  /*0980*/  SEL R9, R10, RZ, P4 ;  /* 0x000000ff0a097207 */ /* 0x000fc40002000000 */
[----:B------:R-:W-:Y:S02]  /*0990*/  SEL R6, R6, RZ, P6 ;  /* 0x000000ff06067207 */ /* 0x000fe40003000000 */
[C---:B------:R-:W-:Y:S02]  /*09a0*/  ISETP.GT.U32.AND P6, PT, R9.reuse, 0x43efffff, PT ;  /* 0x43efffff0900780c */ /* 0x040fe40003fc4070 */
[----:B------:R-:W-:Y:S02]  /*09b0*/  LOP3.LUT P5, RZ, R0, 0x7f000000, RZ, 0xc0, !PT ;  /* 0x7f00000000ff7812 */ /* 0x000fe400078ac0ff */
[----:B------:R-:W-:Y:S02]  /*09c0*/  LOP3.LUT R11, R9, 0x80000000, R4, 0xf8, !PT ;  /* 0x80000000090b7812 */ /* 0x000fe400078ef804 */
[----:B------:R-:W-:Y:S02]  /*09d0*/  SEL R13, R8, RZ, P5 ;  /* 0x000000ff080d7207 */ /* 0x000fe40002800000 */
[----:B------:R-:W-:-:S02]  /*09e0*/  SHF.R.U32.HI R8, RZ, 0x18, R17 ;  /* 0x00000018ff087819 */ /* 0x000fc40000011611 */
[----:B------:R-:W-:Y:S01]  /*09f0*/  LOP3.LUT R17, R13, 0x80000000, R0, 0xf8, !PT ;  /* 0x800000000d117812 */ /* 0x000fe200078ef800 */
[----:B------:R-:W-:Y:S01]  /*0a00*/  IMAD.MOV.U32 R0, RZ, RZ, 0x7f ;  /* 0x0000007fff007424 */ /* 0x000fe200078e00ff */
[----:B------:R-:W-:Y:S02]  /*0a10*/  LOP3.LUT R4, R7, 0x80, R8, 0xf8, !PT ;  /* 0x0000008007047812 */ /* 0x000fe400078ef808 */
[----:B------:R-:W-:Y:S02]  /*0a20*/  ISETP.GT.U32.AND P4, PT, R13, 0x43efffff, PT ;  /* 0x43efffff0d00780c */ /* 0x000fe40003f84070 */
[----:B------:R-:W-:Y:S02]  /*0a30*/  ISETP.GT.U32.AND P5, PT, R6, 0x43efffff, PT ;  /* 0x43efffff0600780c */ /* 0x000fe40003fa4070 */
[----:B------:R-:W-:Y:S01]  /*0a40*/  SHF.R.U32.HI R7, RZ, 0x18, R11 ;  /* 0x00000018ff077819 */ /* 0x000fe2000001160b */
[----:B------:R-:W-:Y:S10]  /*0a50*/  @P6 BRA `(.L_x_1924) ;  /* 0x0000000000186947 */ /* 0x000ff40003800000 */
[----:B------:R-:W-:-:S13]  /*0a60*/  ISETP.GE.U32.AND P6, PT, R9, 0x3c800000, PT ;  /* 0x3c8000000900780c */ /* 0x000fda0003fc6070 */
[----:B------:R-:W-:-:S04]  /*0a70*/  @P6 SHF.R.U32.HI R0, RZ, 0x14, R9 ;  /* 0x00000014ff006819 */ /* 0x000fc80000011609 */
[----:B------:R-:W-:-:S04]  /*0a80*/  @P6 LOP3.LUT R0, R0, 0x1, RZ, 0xc0, !PT ;  /* 0x0000000100006812 */ /* 0x000fc800078ec0ff */
[----:B------:R-:W-:-:S04]  /*0a90*/  @P6 IADD3 R0, PT, PT, R11, 0x407ffff, R0 ;  /* 0x0407ffff0b006810 */ /* 0x000fc80007ffe000 */
[----:B------:R-:W-:Y:S01]  /*0aa0*/  @P6 SHF.R.U32.HI R0, RZ, 0x14, R0 ;  /* 0x00000014ff006819 */ /* 0x000fe20000011600 */
[----:B------:R-:W-:-:S07]  /*0ab0*/  @!P6 FADD.FTZ R0, R9, 16384 ;  /* 0x468000000900e421 */ /* 0x000fce0000010000 */
.L_x_1924:
[----:B------:R-:W-:Y:S05]  /*0ac0*/  BSYNC.RECONVERGENT B0 ;  /* 0x0000000000007941 */ /* 0x000fea0003800200 */
.L_x_1923:
        /* <DEDUP_REMOVED lines=11> */
.L_x_1926:
[----:B------:R-:W-:Y:S05]  /*0b80*/  BSYNC.RECONVERGENT B0 ;  /* 0x0000000000007941 */ /* 0x000fea0003800200 */
.L_x_1925:
        /* <DEDUP_REMOVED lines=11> */
.L_x_1928:
[----:B------:R-:W-:Y:S05]  /*0c40*/  BSYNC.RECONVERGENT B0 ;  /* 0x0000000000007941 */ /* 0x000fea0003800200 */
.L_x_1927:
[----:B------:R-:W0:Y:S01]  /*0c50*/  LDCU UR6, c[0x0][0x360] ;  /* 0x00006c00ff0677ac */ /* 0x000e220008000800 */
[C---:B------:R-:W-:Y:S02]  /*0c60*/  @!P0 IADD3 R6, P6, PT, R2.reuse, UR28, RZ ;  /* 0x0000001c02068c10 */ /* 0x040fe4000ffde0ff */
[C---:B------:R-:W-:Y:S02]  /*0c70*/  @!P1 IADD3 R8, P5, PT, R2.reuse, UR18, RZ ;  /* 0x0000001202089c10 */ /* 0x040fe4000ffbe0ff */
[C---:B------:R-:W-:Y:S02]  /*0c80*/  @!P2 IADD3 R10, P4, PT, R2.reuse, UR22, RZ ;  /* 0x00000016020aac10 */ /* 0x040fe4000ff9e0ff */
[C---:B------:R-:W-:Y:S02]  /*0c90*/  @!P0 IADD3.X R7, PT, PT, R3.reuse, UR29, RZ, P6, !PT ;  /* 0x0000001d03078c10 */ /* 0x040fe4000b7fe4ff */
[----:B------:R-:W-:Y:S02]  /*0ca0*/  SHF.R.U32.HI R5, RZ, 0x18, R5 ;  /* 0x00000018ff057819 */ /* 0x000fe40000011605 */
[----:B------:R-:W-:Y:S01]  /*0cb0*/  @!P3 IADD3 R12, P6, PT, R2, UR19, RZ ;  /* 0x00000013020cbc10 */ /* 0x000fe2000ffde0ff */
[----:B------:R1:W-:Y:S01]  /*0cc0*/  @!P0 STG.E.U8 desc[UR16][R6.64], R4 ;  /* 0x0000000406008986 */ /* 0x0003e2000c101110 */
[----:B------:R-:W-:-:S02]  /*0cd0*/  @!P1 IADD3.X R9, PT, PT, R3, UR10, RZ, P5, !PT ;  /* 0x0000000a03099c10 */ /* 0x000fc4000affe4ff */
[C---:B------:R-:W-:Y:S02]  /*0ce0*/  @!P2 IADD3.X R11, PT, PT, R3.reuse, UR7, RZ, P4, !PT ;  /* 0x00000007030bac10 */ /* 0x040fe4000a7fe4ff */
[----:B------:R-:W-:Y:S01]  /*0cf0*/  LOP3.LUT R5, R0, 0x80, R5, 0xf8, !PT ;  /* 0x0000008000057812 */ /* 0x000fe200078ef805 */
        /* <DEDUP_REMOVED lines=13> */
.L_x_1920:
[----:B------:R-:W0:Y:S02]  /*0dd0*/  S2R R0, SR_TID.X ;  /* 0x0000000000007919 */ /* 0x000e240000002100 */
[----:B0-----:R-:W-:-:S03]  /*0de0*/  IMAD.WIDE.U32 R2, R0, 0x4, RZ ;  /* 0x0000000400027825 */ /* 0x001fc600078e00ff */
[----:B------:R-:W-:-:S04]  /*0df0*/  ISETP.GE.U32.AND P0, PT, R2, UR27, PT ;  /* 0x0000001b02007c0c */ /* 0x000fc8000bf06070 */
[----:B------:R-:W-:-:S13]  /*0e00*/  ISETP.GE.AND.EX P0, PT, R3, UR14, PT, P0 ;  /* 0x0000000e03007c0c */ /* 0x000fda000bf06300 */
[----:B------:R-:W-:Y:S05]  /*0e10*/  @P0 EXIT ;  /* 0x000000000000094d */ /* 0x000fea0003800000 */
[----:B------:R-:W-:Y:S01]  /*0e20*/  IMAD.MOV.U32 R3, RZ, RZ, RZ ;  /* 0x000000ffff037224 */ /* 0x000fe200078e00ff */
[----:B------:R-:W0:Y:S06]  /*0e30*/  LDCU UR4, c[0x0][0x360] ;  /* 0x00006c00ff0477ac */ /* 0x000e2c0008000800 */
.L_x_1938:
        /* <DEDUP_REMOVED lines=8> */
[C---:B------:R-:W-:Y:S02]  /*0ec0*/  PRMT R7, R12.reuse, 0x7771, RZ ;  /* 0x000077710c077816 */ /* 0x040fe400000000ff */
[----:B------:R-:W-:Y:S01]  /*0ed0*/  PRMT R4, R12, 0x7772, RZ ;  /* 0x000077720c047816 */ /* 0x000fe200000000ff */
[----:B------:R-:W-:Y:S01]  /*0ee0*/  IMAD.SHL.U32 R6, R6, 0x1000000, RZ ;  /* 0x0100000006067824 */ /* 0x000fe200078e00ff */
[----:B------:R-:W-:Y:S01]  /*0ef0*/  PRMT R5, R12, 0x7773, RZ ;  /* 0x000077730c057816 */ /* 0x000fe200000000ff */
[----:B------:R-:W-:-:S02]  /*0f00*/  IMAD.SHL.U32 R7, R7, 0x1000000, RZ ;  /* 0x0100000007077824 */ /* 0x000fc400078e00ff */
[----:B------:R-:W-:Y:S01]  /*0f10*/  IMAD.SHL.U32 R4, R4, 0x1000000, RZ ;  /* 0x0100000004047824 */ /* 0x000fe200078e00ff */
[----:B------:R-:W-:Y:S01]  /*0f20*/  LOP3.LUT R11, R6, 0x7f000000, RZ, 0xc0, !PT ;  /* 0x7f000000060b7812 */ /* 0x000fe200078ec0ff */
[----:B------:R-:W-:Y:S01]  /*0f30*/  IMAD.SHL.U32 R5, R5, 0x1000000, RZ ;  /* 0x0100000005057824 */ /* 0x000fe200078e00ff */
[----:B------:R-:W-:Y:S02]  /*0f40*/  LOP3.LUT R9, R7, 0x7f000000, RZ, 0xc0, !PT ;  /* 0x7f00000007097812 */ /* 0x000fe400078ec0ff */
[----:B------:R-:W-:Y:S01]  /*0f50*/  LOP3.LUT R10, R4, 0x7f000000, RZ, 0xc0, !PT ;  /* 0x7f000000040a7812 */ /* 0x000fe200078ec0ff */
[----:B------:R-:W1:Y:S01]  /*0f60*/  FLO.U32 R14, R11 ;  /* 0x0000000b000e7300 */ /* 0x000e6200000e0000 */
[----:B------:R-:W-:Y:S02]  /*0f70*/  LOP3.LUT R8, R5, 0x7f000000, RZ, 0xc0, !PT ;  /* 0x7f00000005087812 */ /* 0x000fe400078ec0ff */
[----:B------:R-:W-:Y:S02]  /*0f80*/  LOP3.LUT P0, RZ, R6, 0x7f000000, RZ, 0xc0, !PT ;  /* 0x7f00000006ff7812 */ /* 0x000fe4000780c0ff */
[----:B------:R-:W-:-:S02]  /*0f90*/  LOP3.LUT P1, RZ, R7, 0x7f000000, RZ, 0xc0, !PT ;  /* 0x7f00000007ff7812 */ /* 0x000fc4000782c0ff */
[----:B------:R-:W-:Y:S01]  /*0fa0*/  LOP3.LUT P2, RZ, R4, 0x7f000000, RZ, 0xc0, !PT ;  /* 0x7f00000004ff7812 */ /* 0x000fe2000784c0ff */
[----:B------:R-:W2:Y:S01]  /*0fb0*/  FLO.U32 R16, R9 ;  /* 0x0000000900107300 */ /* 0x000ea200000e0000 */
[----:B------:R-:W-:Y:S01]  /*0fc0*/  LOP3.LUT P3, RZ, R5, 0x7f000000, RZ, 0xc0, !PT ;  /* 0x7f00000005ff7812 */ /* 0x000fe2000786c0ff */
[----:B-1----:R-:W-:-:S06]  /*0fd0*/  IMAD.MOV R14, RZ, RZ, -R14 ;  /* 0x000000ffff0e7224 */ /* 0x002fcc00078e0a0e */
[----:B------:R-:W1:Y:S01]  /*0fe0*/  FLO.U32 R12, R10 ;  /* 0x0000000a000c7300 */ /* 0x000e6200000e0000 */
[----:B--2---:R-:W-:-:S07]  /*0ff0*/  IMAD.MOV R16, RZ, RZ, -R16 ;  /* 0x000000ffff107224 */ /* 0x004fce00078e0a10 */
[----:B------:R-:W2:Y:S01]  /*1000*/  FLO.U32 R13, R8 ;  /* 0x00000008000d7300 */ /* 0x000ea200000e0000 */
[----:B-1----:R-:W-:Y:S01]  /*1010*/  IMAD.MOV R17, RZ, RZ, -R12 ;  /* 0x000000ffff117224 */ /* 0x002fe200078e0a0c */
[----:B------:R-:W-:-:S05]  /*1020*/  VIADDMNMX.U32 R12, R14, R19, 0x4, !PT ;  /* 0x000000040e0c7446 */ /* 0x000fca0007800013 */
[----:B------:R-:W-:Y:S02]  /*1030*/  VIADD R12, R12, 0xfffffffc ;  /* 0xfffffffc0c0c7836 */ /* 0x000fe40000000000 */
[----:B--2---:R-:W-:Y:S01]  /*1040*/  IMAD.MOV R18, RZ, RZ, -R13 ;  /* 0x000000ffff127224 */ /* 0x004fe200078e0a0d */
[-C--:B------:R-:W-:Y:S02]  /*1050*/  VIADDMNMX.U32 R13, R16, R19.reuse, 0x4, !PT ;  /* 0x00000004100d7446 */ /* 0x080fe40007800013 */
[-C--:B------:R-:W-:Y:S02]  /*1060*/  VIADDMNMX.U32 R16, R17, R19.reuse, 0x4, !PT ;  /* 0x0000000411107446 */ /* 0x080fe40007800013 */
[----:B------:R-:W-:Y:S01]  /*1070*/  VIADDMNMX.U32 R17, R18, R19, 0x4, !PT ;  /* 0x0000000412117446 */ /* 0x000fe20007800013 */
[----:B------:R-:W-:Y:S01]  /*1080*/  VIADD R14, R13, 0xfffffffc ;  /* 0xfffffffc0d0e7836 */ /* 0x000fe20000000000 */
[----:B------:R-:W-:Y:S01]  /*1090*/  SHF.L.U32 R13, R11, R12, RZ ;  /* 0x0000000c0b0d7219 */ /* 0x000fe200000006ff */
[----:B------:R-:W-:-:S02]  /*10a0*/  VIADD R19, R16, 0xfffffffc ;  /* 0xfffffffc10137836 */ /* 0x000fc40000000000 */
[----:B------:R-:W-:Y:S01]  /*10b0*/  VIADD R21, R17, 0xfffffffc ;  /* 0xfffffffc11157836 */ /* 0x000fe20000000000 */
[----:B------:R-:W-:Y:S01]  /*10c0*/  SHF.L.U32 R16, R9, R14, RZ ;  /* 0x0000000e09107219 */ /* 0x000fe200000006ff */
[----:B------:R-:W-:Y:S02]  /*10d0*/  IMAD.SHL.U32 R12, R12, 0x800000, RZ ;  /* 0x008000000c0c7824 */ /* 0x000fe400078e00ff */
[----:B------:R-:W-:Y:S01]  /*10e0*/  IMAD.SHL.U32 R17, R14, 0x800000, RZ ;  /* 0x008000000e117824 */ /* 0x000fe200078e00ff */
[----:B------:R-:W-:Y:S01]  /*10f0*/  SHF.L.U32 R14, R10, R19, RZ ;  /* 0x000000130a0e7219 */ /* 0x000fe200000006ff */
[----:B------:R-:W-:Y:S01]  /*1100*/  IMAD.SHL.U32 R19, R19, 0x800000, RZ ;  /* 0x0080000013137824 */ /* 0x000fe200078e00ff */
[----:B------:R-:W-:Y:S01]  /*1110*/  LEA.HI R12, R13, -R12, RZ, 0x1c ;  /* 0x8000000c0d0c7211 */ /* 0x000fe200078fe0ff */
[----:B------:R-:W-:Y:S01]  /*1120*/  VIADD R11, R11, 0x1000000 ;  /* 0x010000000b0b7836 */ /* 0x000fe20000000000 */
[----:B------:R-:W-:Y:S01]  /*1130*/  SHF.L.U32 R18, R8, R21, RZ ;  /* 0x0000001508127219 */ /* 0x000fe200000006ff */
[----:B------:R-:W-:Y:S01]  /*1140*/  VIADD R10, R10, 0x1000000 ;  /* 0x010000000a0a7836 */ /* 0x000fe20000000000 */
[----:B------:R-:W-:Y:S01]  /*1150*/  LEA.HI R14, R14, -R19, RZ, 0x1c ;  /* 0x800000130e0e7211 */ /* 0x000fe200078fe0ff */
[----:B------:R-:W-:Y:S01]  /*1160*/  VIADD R12, R12, 0x3c000000 ;  /* 0x3c0000000c0c7836 */ /* 0x000fe20000000000 */
[----:B------:R-:W-:Y:S01]  /*1170*/  SHF.R.S32.HI R11, RZ, 0x8, R11 ;  /* 0x00000008ff0b7819 */ /* 0x000fe2000001140b */
[----:B------:R-:W-:Y:S01]  /*1180*/  IMAD.SHL.U32 R21, R21, 0x800000, RZ ;  /* 0x0080000015157824 */ /* 0x000fe200078e00ff */
[----:B------:R-:W-:Y:S01]  /*1190*/  SHF.R.S32.HI R10, RZ, 0x8, R10 ;  /* 0x00000008ff0a7819 */ /* 0x000fe2000001140a */
[----:B------:R-:W-:Y:S01]  /*11a0*/  VIADD R13, R14, 0x3c000000 ;  /* 0x3c0000000e0d7836 */ /* 0x000fe20000000000 */
[----:B------:R-:W-:Y:S01]  /*11b0*/  LOP3.LUT R11, R12, 0x7f800000, R11, 0xf8, !PT ;  /* 0x7f8000000c0b7812 */ /* 0x000fe200078ef80b */
[----:B------:R-:W-:Y:S01]  /*11c0*/  VIADD R9, R9, 0x1000000 ;  /* 0x0100000009097836 */ /* 0x000fe20000000000 */
[----:B------:R-:W-:Y:S01]  /*11d0*/  LEA.HI R16, R16, -R17, RZ, 0x1c ;  /* 0x8000001110107211 */ /* 0x000fe200078fe0ff */
[----:B------:R-:W-:Y:S01]  /*11e0*/  VIADD R8, R8, 0x1000000 ;  /* 0x0100000008087836 */ /* 0x000fe20000000000 */
[----:B------:R-:W-:-:S02]  /*11f0*/  LOP3.LUT R10, R13, 0x7f800000, R10, 0xf8, !PT ;  /* 0x7f8000000d0a7812 */ /* 0x000fc400078ef80a */
[----:B------:R-:W-:Y:S01]  /*1200*/  SEL R13, R11, RZ, P0 ;  /* 0x000000ff0b0d7207 */ /* 0x000fe20000000000 */
[----:B------:R-:W-:Y:S01]  /*1210*/  VIADD R16, R16, 0x3c000000 ;  /* 0x3c00000010107836 */ /* 0x000fe20000000000 */
[----:B------:R-:W-:Y:S02]  /*1220*/  LEA.HI R18, R18, -R21, RZ, 0x1c ;  /* 0x8000001512127211 */ /* 0x000fe400078fe0ff */
[----:B------:R-:W-:Y:S02]  /*1230*/  ISETP.GT.U32.AND P0, PT, R13, 0x43efffff, PT ;  /* 0x43efffff0d00780c */ /* 0x000fe40003f04070 */
[----:B------:R-:W-:Y:S01]  /*1240*/  SHF.R.S32.HI R9, RZ, 0x8, R9 ;  /* 0x00000008ff097819 */ /* 0x000fe20000011409 */
[----:B------:R-:W-:Y:S01]  /*1250*/  VIADD R17, R18, 0x3c000000 ;  /* 0x3c00000012117836 */ /* 0x000fe20000000000 */
[----:B------:R-:W-:Y:S02]  /*1260*/  SHF.R.S32.HI R8, RZ, 0x8, R8 ;  /* 0x00000008ff087819 */ /* 0x000fe40000011408 */
[----:B------:R-:W-:-:S02]  /*1270*/  LOP3.LUT R9, R16, 0x7f800000, R9, 0xf8, !PT ;  /* 0x7f80000010097812 */ /* 0x000fc400078ef809 */
[----:B------:R-:W-:Y:S02]  /*1280*/  LOP3.LUT R8, R17, 0x7f800000, R8, 0xf8, !PT ;  /* 0x7f80000011087812 */ /* 0x000fe400078ef808 */
[----:B------:R-:W-:Y:S02]  /*1290*/  SEL R12, R9, RZ, P1 ;  /* 0x000000ff090c7207 */ /* 0x000fe40000800000 */
[----:B------:R-:W-:Y:S02]  /*12a0*/  SEL R9, R10, RZ, P2 ;  /* 0x000000ff0a097207 */ /* 0x000fe40001000000 */
[----:B------:R-:W-:Y:S02]  /*12b0*/  SEL R8, R8, RZ, P3 ;  /* 0x000000ff08087207 */ /* 0x000fe40001800000 */
[----:B------:R-:W-:Y:S01]  /*12c0*/  LOP3.LUT R10, R13, 0x80000000, R6, 0xf8, !PT ;  /* 0x800000000d0a7812 */ /* 0x000fe200078ef806 */
[----:B------:R-:W-:Y:S01]  /*12d0*/  IMAD.MOV.U32 R6, RZ, RZ, 0x7f ;  /* 0x0000007fff067424 */ /* 0x000fe200078e00ff */
[----:B------:R-:W-:-:S02]  /*12e0*/  ISETP.GT.U32.AND P1, PT, R12, 0x43efffff, PT ;  /* 0x43efffff0c00780c */ /* 0x000fc40003f24070 */
[----:B------:R-:W-:Y:S02]  /*12f0*/  ISETP.GT.U32.AND P2, PT, R9, 0x43efffff, PT ;  /* 0x43efffff0900780c */ /* 0x000fe40003f44070 */
[----:B------:R-:W-:Y:S02]  /*1300*/  ISETP.GT.U32.AND P3, PT, R8, 0x43efffff, PT ;  /* 0x43efffff0800780c */ /* 0x000fe40003f64070 */
[----:B------:R-:W-:Y:S02]  /*1310*/  LOP3.LUT R17, R12, 0x80000000, R7, 0xf8, !PT ;  /* 0x800000000c117812 */ /* 0x000fe400078ef807 */
[----:B------:R-:W-:Y:S01]  /*1320*/  SHF.R.U32.HI R11, RZ, 0x18, R10 ;  /* 0x00000018ff0b7819 */ /* 0x000fe2000001160a */
[----:B------:R-:W-:Y:S08]  /*1330*/  @P0 BRA `(.L_x_1931) ;  /* 0x0000000000180947 */ /* 0x000ff00003800000 */
[----:B------:R-:W-:-:S13]  /*1340*/  ISETP.GT.U32.AND P0, PT, R13, 0x3c7fffff, PT ;  /* 0x3c7fffff0d00780c */ /* 0x000fda0003f04070 */
[----:B------:R-:W-:-:S04]  /*1350*/  @P0 SHF.R.U32.HI R6, RZ, 0x14, R13 ;  /* 0x00000014ff060819 */ /* 0x000fc8000001160d */
[----:B------:R-:W-:Y:S01]  /*1360*/  @P0 LOP3.LUT R7, R6, 0x1, RZ, 0xc0, !PT ;  /* 0x0000000106070812 */ /* 0x000fe200078ec0ff */
[----:B------:R-:W-:-:S03]  /*1370*/  @!P0 FADD.FTZ R6, R13, 16384 ;  /* 0x468000000d068421 */ /* 0x000fc60000010000 */
[----:B------:R-:W-:-:S04]  /*1380*/  @P0 IADD3 R7, PT, PT, R10, 0x407ffff, R7 ;  /* 0x0407ffff0a070810 */ /* 0x000fc80007ffe007 */
[----:B------:R-:W-:-:S07]  /*1390*/  @P0 SHF.R.U32.HI R6, RZ, 0x14, R7 ;  /* 0x00000014ff060819 */ /* 0x000fce0000011607 */
.L_x_1931:
[----:B0-----:R-:W-:Y:S05]  /*13a0*/  BSYNC.RECONVERGENT B0 ;  /* 0x0000000000007941 */ /* 0x001fea0003800200 */
.L_x_1930:
[----:B------:R-:W-:Y:S01]  /*13b0*/  BSSY.RECONVERGENT B0, `(.L_x_1932) ;  /* 0x000000c000007945 */ /* 0x000fe20003800200 */
[----:B------:R-:W-:Y:S01]  /*13c0*/  LOP3.LUT R13, R9, 0x80000000, R4, 0xf8, !PT ;  /* 0x80000000090d7812 */ /* 0x000fe200078ef804 */
[----:B------:R-:W-:Y:S01]  /*13d0*/  IMAD.MOV.U32 R4, RZ, RZ, 0x7f ;  /* 0x0000007fff047424 */ /* 0x000fe200078e00ff */
[----:B------:R-:W-:Y:S02]  /*13e0*/  LOP3.LUT R6, R6, 0x80, R11, 0xf8, !PT ;  /* 0x0000008006067812 */ /* 0x000fe400078ef80b */
        /* <DEDUP_REMOVED lines=8> */
.L_x_1933:
[----:B------:R-:W-:Y:S05]  /*1470*/  BSYNC.RECONVERGENT B0 ;  /* 0x0000000000007941 */ /* 0x000fea0003800200 */
.L_x_1932:
        /* <DEDUP_REMOVED lines=11> */
.L_x_1935:
[----:B------:R-:W-:Y:S05]  /*1530*/  BSYNC.RECONVERGENT B0 ;  /* 0x0000000000007941 */ /* 0x000fea0003800200 */
.L_x_1934:
        /* <DEDUP_REMOVED lines=11> */
.L_x_1937:
[----:B------:R-:W-:Y:S05]  /*15f0*/  BSYNC.RECONVERGENT B0 ;  /* 0x0000000000007941 */ /* 0x000fea0003800200 */
.L_x_1936:
        /* <DEDUP_REMOVED lines=18> */
.L_x_1939:
        /* <DEDUP_REMOVED lines=14> */
.L_x_7546:


//--------------------- .text._ZN2at6native55_GLOBAL__N__de093ff9_22_ForeachBinaryOpList_cu_a911ec4325multi_tensor_apply_kernelINS1_18TensorListMetadataILi2EEENS1_11CopyFunctorIbN3c1015Float8_e5m2fnuzELi2ELi1ELi1EEEJNS0_4CopyIbS7_EEEEEvT_T0_DpT1_ --------------------------
	.section	.text._ZN2at6native55_GLOBAL__N__de093ff9_22_ForeachBinaryOpList_cu_a911ec4325multi_tensor_apply_kernelINS1_18TensorListMetadataILi2EEENS1_11CopyFunctorIbN3c1015Float8_e5m2fnuzELi2ELi1ELi1EEEJNS0_4CopyIbS7_EEEEEvT_T0_DpT1_,"ax",@progbits
	.align	128
.text._ZN2at6native55_GLOBAL__N__de093ff9_22_ForeachBinaryOpList_cu_a911ec4325multi_tensor_apply_kernelINS1_18TensorListMetadataILi2EEENS1_11CopyFunctorIbN3c1015Float8_e5m2fnuzELi2ELi1ELi1EEEJNS0_4CopyIbS7_EEEEEvT_T0_DpT1_:
        .type           _ZN2at6native55_GLOBAL__N__de093ff9_22_ForeachBinaryOpList_cu_a911ec4325multi_tensor_apply_kernelINS1_18TensorListMetadataILi2EEENS1_11CopyFunctorIbN3c1015Float8_e5m2fnuzELi2ELi1ELi1EEEJNS0_4CopyIbS7_EEEEEvT_T0_DpT1_,@function
        .size           _ZN2at6native55_GLOBAL__N__de093ff9_22_ForeachBinaryOpList_cu_a911ec4325multi_tensor_apply_kernelINS1_18TensorListMetadataILi2EEENS1_11CopyFunctorIbN3c1015Float8_e5m2fnuzELi2ELi1ELi1EEEJNS0_4CopyIbS7_EEEEEvT_T0_DpT1_,(.L_x_7547 - _ZN2at6native55_GLOBAL__N__de093ff9_22_ForeachBinaryOpList_cu_a911ec4325multi_tensor_apply_kernelINS1_18TensorListMetadataILi2EEENS1_11CopyFunctorIbN3c1015Float8_e5m2fnuzELi2ELi1ELi1EEEJNS0_4CopyIbS7_EEEEEvT_T0_DpT1_)
        .other          _ZN2at6native55_GLOBAL__N__de093ff9_22_ForeachBinaryOpList_cu_a911ec4325multi_tensor_apply_kernelINS1_18TensorListMetadataILi2EEENS1_11CopyFunctorIbN3c1015Float8_e5m2fnuzELi2ELi1ELi1EEEJNS0_4CopyIbS7_EEEEEvT_T0_DpT1_,@"STO_CUDA_ENTRY STV_DEFAULT"
_ZN2at6native55_GLOBAL__N__de093ff9_22_ForeachBinaryOpList_cu_a911ec4325multi_tensor_apply_kernelINS1_18TensorListMetadataILi2EEENS1_11CopyFunctorIbN3c1015Float8_e5m2fnuzELi2ELi1ELi1EEEJNS0_4CopyIbS7_EEEEEvT_T0_DpT1_:
        /* <DEDUP_REMOVED lines=35> */
[----:B------:R-:W-:Y:S02]  /*0230*/  UIADD3 UR23, UP2, UPT, UR10, UR4, URZ ;  /* 0x000000040a177290 */ /* 0x000fe4000ff5e0ff */
[----:B------:R-:W-:Y:S02]  /*0240*/  UIADD3 UR21, UP1, UPT, UR6, UR12, URZ ;  /* 0x0000000c06157290 */ /* 0x000fe4000ff3e0ff */
[----:B------:R-:W-:Y:S02]  /*0250*/  UIADD3.X UR9, UPT, UPT, URZ, UR9, URZ, UP4, !UPT ;  /* 0x00000009ff097290 */ /* 0x000fe4000a7fe4ff */
        /* <DEDUP_REMOVED lines=12> */
.L_x_1941:
[C---:B0-----:R-:W-:Y:S01]  /*0320*/  IADD3 R5, P1, PT, R6.reuse, UR18, RZ ;  /* 0x0000001206057c10 */ /* 0x041fe2000ff3e0ff */
[----:B------:R-:W-:Y:S01]  /*0330*/  IMAD.U32 R9, RZ, RZ, UR18 ;  /* 0x00000012ff097e24 */ /* 0x000fe2000f8e00ff */
[----:B------:R-:W-:Y:S01]  /*0340*/  ISETP.GE.U32.AND P2, PT, R6, UR26, PT ;  /* 0x0000001a06007c0c */ /* 0x000fe2000bf46070 */
[--C-:B------:R-:W-:Y:S01]  /*0350*/  IMAD.MOV.U32 R7, RZ, RZ, R3.reuse ;  /* 0x000000ffff077224 */ /* 0x100fe200078e0003 */
[----:B------:R-:W-:Y:S01]  /*0360*/  ISETP.GE.U32.AND P0, PT, R5, UR26, PT ;  /* 0x0000001a05007c0c */ /* 0x000fe2000bf06070 */
[----:B------:R-:W-:Y:S01]  /*0370*/  IMAD.U32 R5, RZ, RZ, UR18 ;  /* 0x00000012ff057e24 */ /* 0x000fe2000f8e00ff */
[----:B------:R-:W-:Y:S01]  /*0380*/  ISETP.GE.U32.AND.EX P2, PT, R3, UR27, PT, P2 ;  /* 0x0000001b03007c0c */ /* 0x000fe2000bf46120 */
[----:B------:R-:W-:Y:S02]  /*0390*/  IMAD.X R11, RZ, RZ, R3, P1 ;  /* 0x000000ffff0b7224 */ /* 0x000fe400008e0603 */
[----:B------:R-:W-:Y:S01]  /*03a0*/  IMAD.U32 R10, RZ, RZ, UR18 ;  /* 0x00000012ff0a7e24 */ /* 0x000fe2000f8e00ff */
[----:B------:R-:W-:Y:S01]  /*03b0*/  LEA R5, P3, R5, R6, 0x1 ;  /* 0x0000000605057211 */ /* 0x000fe200078608ff */
[----:B------:R-:W-:Y:S01]  /*03c0*/  IMAD.WIDE.U32 R8, R9, 0x3, R6 ;  /* 0x0000000309087825 */ /* 0x000fe200078e0006 */
[----:B------:R-:W-:-:S02]  /*03d0*/  ISETP.GE.U32.AND.EX P0, PT, R11, UR27, PT, P0 ;  /* 0x0000001b0b007c0c */ /* 0x000fc4000bf06100 */
[----:B------:R-:W-:Y:S02]  /*03e0*/  ISETP.GE.U32.AND P1, PT, R5, UR26, PT ;  /* 0x0000001a05007c0c */ /* 0x000fe4000bf26070 */
[----:B------:R-:W-:Y:S02]  /*03f0*/  LEA.HI.X R5, R10, R3, RZ, 0x1, P3 ;  /* 0x000000030a057211 */ /* 0x000fe400018f0cff */
[----:B------:R-:W-:Y:S02]  /*0400*/  ISETP.GE.U32.AND P3, PT, R8, UR26, PT ;  /* 0x0000001a08007c0c */ /* 0x000fe4000bf66070 */
[----:B------:R-:W-:Y:S02]  /*0410*/  ISETP.GE.U32.AND.EX P1, PT, R5, UR27, PT, P1 ;  /* 0x0000001b05007c0c */ /* 0x000fe4000bf26110 */
[----:B------:R-:W-:Y:S02]  /*0420*/  ISETP.GE.U32.AND.EX P3, PT, R9, UR27, PT, P3 ;  /* 0x0000001b09007c0c */ /* 0x000fe4000bf66130 */
[----:B------:R-:W-:-:S04]  /*0430*/  @!P2 IADD3 R8, P4, PT, R6, UR31, RZ ;  /* 0x0000001f0608ac10 */ /* 0x000fc8000ff9e0ff */
[----:B------:R-:W-:Y:S02]  /*0440*/  @!P2 IADD3.X R9, PT, PT, R3, UR32, RZ, P4, !PT ;  /* 0x000000200309ac10 */ /* 0x000fe4000a7fe4ff */
[----:B------:R-:W-:-:S03]  /*0450*/  @!P0 IADD3 R10, P4, PT, R6, UR6, RZ ;  /* 0x00000006060a8c10 */ /* 0x000fc6000ff9e0ff */
[----:B------:R0:W2:Y:S01]  /*0460*/  @!P2 LDG.E.U8 R18, desc[UR16][R8.64] ;  /* 0x000000100812a981 */ /* 0x0000a2000c1e1100 */
        /* <DEDUP_REMOVED lines=8> */
[----:B------:R-:W-:-:S04]  /*04f0*/  @!P2 IADD3 R16, P5, PT, R6, UR29, RZ ;  /* 0x0000001d0610ac10 */ /* 0x000fc8000ffbe0ff */
[----:B------:R-:W-:Y:S02]  /*0500*/  @!P2 IADD3.X R17, PT, PT, R3, UR30, RZ, P5, !PT ;  /* 0x0000001e0311ac10 */ /* 0x000fe4000affe4ff */
[----:B0-----:R-:W-:-:S04]  /*0510*/  @!P0 IADD3 R8, P5, PT, R6, UR19, RZ ;  /* 0x0000001306088c10 */ /* 0x001fc8000ffbe0ff */
[----:B------:R-:W-:Y:S01]  /*0520*/  @!P0 IADD3.X R9, PT, PT, R3, UR10, RZ, P5, !PT ;  /* 0x0000000a03098c10 */ /* 0x000fe2000affe4ff */
[----:B------:R-:W-:-:S04]  /*0530*/  UIADD3 UR4, UP0, UPT, UR15, UR4, URZ ;  /* 0x000000040f047290 */ /* 0x000fc8000ff1e0ff */
[----:B------:R-:W-:Y:S02]  /*0540*/  UIADD3.X UR5, UPT, UPT, URZ, UR5, URZ, UP0, !UPT ;  /* 0x00000005ff057290 */ /* 0x000fe400087fe4ff */
[----:B------:R-:W-:-:S04]  /*0550*/  UISETP.GE.U32.AND UP0, UPT, UR4, UR26, UPT ;  /* 0x0000001a0400728c */ /* 0x000fc8000bf06070 */
[----:B------:R-:W-:Y:S01]  /*0560*/  UISETP.GE.U32.AND.EX UP0, UPT, UR5, UR27, UPT, UP0 ;  /* 0x0000001b0500728c */ /* 0x000fe2000bf06100 */
[----:B--2---:R-:W-:-:S04]  /*0570*/  @!P2 ISETP.NE.AND P4, PT, R18, RZ, PT ;  /* 0x000000ff1200a20c */ /* 0x004fc80003f85270 */
[----:B------:R-:W-:Y:S02]  /*0580*/  @!P2 SEL R5, RZ, 0x1, !P4 ;  /* 0x00000001ff05a807 */ /* 0x000fe40006000000 */
[----:B---3--:R-:W-:Y:S02]  /*0590*/  @!P0 ISETP.NE.AND P5, PT, R2, RZ, PT ;  /* 0x000000ff0200820c */ /* 0x008fe40003fa5270 */
[----:B------:R-:W-:Y:S01]  /*05a0*/  @!P1 IADD3 R10, P4, PT, R6, UR23, RZ ;  /* 0x00000017060a9c10 */ /* 0x000fe2000ff9e0ff */
[----:B------:R0:W-:Y:S01]  /*05b0*/  @!P2 STG.E.U8 desc[UR16][R16.64], R5 ;  /* 0x000000051000a986 */ /* 0x0001e2000c101110 */
[----:B------:R-:W-:Y:S02]  /*05c0*/  @!P0 SEL R7, RZ, 0x1, !P5 ;  /* 0x00000001ff078807 */ /* 0x000fe40006800000 */
[----:B----4-:R-:W-:Y:S02]  /*05d0*/  @!P1 ISETP.NE.AND P5, PT, R4, RZ, PT ;  /* 0x000000ff0400920c */ /* 0x010fe40003fa5270 */
[----:B------:R-:W-:-:S02]  /*05e0*/  @!P3 IADD3 R12, P2, PT, R6, UR20, RZ ;  /* 0x00000014060cbc10 */ /* 0x000fc4000ff5e0ff */
[----:B-----5:R-:W-:Y:S02]  /*05f0*/  @!P3 ISETP.NE.AND P6, PT, R0, RZ, PT ;  /* 0x000000ff0000b20c */ /* 0x020fe40003fc5270 */
[C---:B------:R-:W-:Y:S02]  /*0600*/  @!P1 IADD3.X R11, PT, PT, R3.reuse, UR8, RZ, P4, !PT ;  /* 0x00000008030b9c10 */ /* 0x040fe4000a7fe4ff */
[----:B------:R-:W-:Y:S02]  /*0610*/  @!P1 SEL R15, RZ, 0x1, !P5 ;  /* 0x00000001ff0f9807 */ /* 0x000fe40006800000 */
[----:B------:R-:W-:Y:S02]  /*0620*/  @!P3 IADD3.X R13, PT, PT, R3, UR12, RZ, P2, !PT ;  /* 0x0000000c030dbc10 */ /* 0x000fe400097fe4ff */
[----:B------:R-:W-:Y:S01]  /*0630*/  @!P3 SEL R19, RZ, 0x1, !P6 ;  /* 0x00000001ff13b807 */ /* 0x000fe20007000000 */
[----:B------:R0:W-:Y:S04]  /*0640*/  @!P0 STG.E.U8 desc[UR16][R8.64], R7 ;  /* 0x0000000708008986 */ /* 0x0001e8000c101110 */
[----:B------:R0:W-:Y:S04]  /*0650*/  @!P1 STG.E.U8 desc[UR16][R10.64], R15 ;  /* 0x0000000f0a009986 */ /* 0x0001e8000c101110 */
[----:B------:R0:W-:Y:S01]  /*0660*/  @!P3 STG.E.U8 desc[UR16][R12.64], R19 ;  /* 0x000000130c00b986 */ /* 0x0001e2000c101110 */
[----:B------:R-:W-:-:S05]  /*0670*/  IADD3 R6, P0, PT, R6, UR15, RZ ;  /* 0x0000000f06067c10 */ /* 0x000fca000ff1e0ff */
[----:B------:R-:W-:Y:S01]  /*0680*/  IMAD.X R3, RZ, RZ, R3, P0 ;  /* 0x000000ffff037224 */ /* 0x000fe200000e0603 */
[----:B------:R-:W-:Y:S07]  /*0690*/  BRA.U !UP0, `(.L_x_1941) ;  /* 0xfffffffd08207547 */ /* 0x000fee000b83ffff */
[----:B------:R-:W-:Y:S05]  /*06a0*/  EXIT ;  /* 0x000000000000794d */ /* 0x000fea0003800000 */
.L_x_1940:
[----:B------:R-:W0:Y:S02]  /*06b0*/  S2R R8, SR_TID.X ;  /* 0x0000000000087919 */ /* 0x000e240000002100 */
[----:B0-----:R-:W-:-:S03]  /*06c0*/  IMAD.WIDE.U32 R2, R8, 0x4, RZ ;  /* 0x0000000408027825 */ /* 0x001fc600078e00ff */
[----:B------:R-:W-:-:S04]  /*06d0*/  ISETP.GE.U32.AND P0, PT, R2, UR28, PT ;  /* 0x0000001c02007c0c */ /* 0x000fc8000bf06070 */
[----:B------:R-:W-:-:S13]  /*06e0*/  ISETP.GE.AND.EX P0, PT, R3, UR14, PT, P0 ;  /* 0x0000000e03007c0c */ /* 0x000fda000bf06300 */
[----:B------:R-:W-:Y:S05]  /*06f0*/  @P0 EXIT ;  /* 0x000000000000094d */ /* 0x000fea0003800000 */
[----:B------:R-:W-:Y:S01]  /*0700*/  IMAD.MOV.U32 R9, RZ, RZ, RZ ;  /* 0x000000ffff097224 */ /* 0x000fe200078e00ff */
[----:B------:R-:W0:Y:S06]  /*0710*/  LDCU UR4, c[0x0][0x360] ;  /* 0x00006c00ff0477ac */ /* 0x000e2c0008000800 */
.L_x_1942:
[C---:B------:R-:W-:Y:S01]  /*0720*/  IMAD.SHL.U32 R7, R8.reuse, 0x4, RZ ;  /* 0x0000000408077824 */ /* 0x040fe200078e00ff */
[----:B------:R-:W-:-:S04]  /*0730*/  SHF.L.U64.HI R10, R8, 0x2, R9 ;  /* 0x00000002080a7819 */ /* 0x000fc80000010209 */
[----:B------:R-:W-:-:S04]  /*0740*/  IADD3 R2, P0, PT, R7, UR31, RZ ;  /* 0x0000001f07027c10 */ /* 0x000fc8000ff1e0ff */
[----:B------:R-:W-:-:S05]  /*0750*/  IADD3.X R3, PT, PT, R10, UR32, RZ, P0, !PT ;  /* 0x000000200a037c10 */ /* 0x000fca00087fe4ff */
[----:B------:R-:W2:Y:S02]  /*0760*/  LDG.E R2, desc[UR16][R2.64] ;  /* 0x0000001002027981 */ /* 0x000ea4000c1e1900 */
[C---:B--2---:R-:W-:Y:S02]  /*0770*/  PRMT R0, R2.reuse, 0x7770, RZ ;  /* 0x0000777002007816 */ /* 0x044fe400000000ff */
[C---:B------:R-:W-:Y:S02]  /*0780*/  PRMT R6, R2.reuse, 0x7773, RZ ;  /* 0x0000777302067816 */ /* 0x040fe400000000ff */
[C---:B------:R-:W-:Y:S02]  /*0790*/  PRMT R5, R2.reuse, 0x7772, RZ ;  /* 0x0000777202057816 */ /* 0x040fe400000000ff */
[----:B------:R-:W-:Y:S02]  /*07a0*/  PRMT R4, R2, 0x7771, RZ ;  /* 0x0000777102047816 */ /* 0x000fe400000000ff */
[----:B------:R-:W-:-:S02]  /*07b0*/  ISETP.NE.AND P0, PT, R0, RZ, PT ;  /* 0x000000ff0000720c */ /* 0x000fc40003f05270 */
[----:B------:R-:W-:Y:S02]  /*07c0*/  ISETP.NE.AND P3, PT, R6, RZ, PT ;  /* 0x000000ff0600720c */ /* 0x000fe40003f65270 */
[----:B------:R-:W-:Y:S02]  /*07d0*/  ISETP.NE.AND P2, PT, R5, RZ, PT ;  /* 0x000000ff0500720c */ /* 0x000fe40003f45270 */
[----:B------:R-:W-:Y:S02]  /*07e0*/  ISETP.NE.AND P1, PT, R4, RZ, PT ;  /* 0x000000ff0400720c */ /* 0x000fe40003f25270 */
[----:B------:R-:W-:Y:S02]  /*07f0*/  SEL R5, RZ, 0x1, !P0 ;  /* 0x00000001ff057807 */ /* 0x000fe40004000000 */
[----:B------:R-:W-:Y:S02]  /*0800*/  SEL R0, RZ, 0x1, !P3 ;  /* 0x00000001ff007807 */ /* 0x000fe40005800000 */
[----:B------:R-:W-:-:S02]  /*0810*/  SEL R3, RZ, 0x1, !P2 ;  /* 0x00000001ff037807 */ /* 0x000fc40005000000 */
[----:B------:R-:W-:Y:S02]  /*0820*/  IADD3 R2, P0, PT, R7, UR29, RZ ;  /* 0x0000001d07027c10 */ /* 0x000fe4000ff1e0ff */
[----:B------:R-:W-:Y:S02]  /*0830*/  SEL R4, RZ, 0x1, !P1 ;  /* 0x00000001ff047807 */ /* 0x000fe40004800000 */
[----:B------:R-:W-:Y:S02]  /*0840*/  PRMT R0, R3, 0x3340, R0 ;  /* 0x0000334003007816 */ /* 0x000fe40000000000 */
[----:B------:R-:W-:Y:S02]  /*0850*/  IADD3.X R3, PT, PT, R10, UR30, RZ, P0, !PT ;  /* 0x0000001e0a037c10 */ /* 0x000fe400087fe4ff */
[----:B------:R-:W-:Y:S02]  /*0860*/  PRMT R5, R5, 0x3340, R4 ;  /* 0x0000334005057816 */ /* 0x000fe40000000004 */
[----:B0-----:R-:W-:-:S02]  /*0870*/  IADD3 R8, P0, PT, R8, UR4, RZ ;  /* 0x0000000408087c10 */ /* 0x001fc4000ff1e0ff */
        /* <DEDUP_REMOVED lines=11> */
.L_x_1943:
        /* <DEDUP_REMOVED lines=13> */
.L_x_7547:


//--------------------- .text._ZN2at6native55_GLOBAL__N__de093ff9_22_ForeachBinaryOpList_cu_a911ec4325multi_tensor_apply_kernelINS1_18TensorListMetadataILi2EEENS1_11CopyFunctorIbN3c1011Float8_e5m2ELi2ELi1ELi1EEEJNS0_4CopyIbS7_EEEEEvT_T0_DpT1_ --------------------------
	.section	.text._ZN2at6native55_GLOBAL__N__de093ff9_22_ForeachBinaryOpList_cu_a911ec4325multi_tensor_apply_kernelINS1_18TensorListMetadataILi2EEENS1_11CopyFunctorIbN3c1011Float8_e5m2ELi2ELi1ELi1EEEJNS0_4CopyIbS7_EEEEEvT_T0_DpT1_,"ax",@progbits
	.align	128
.text._ZN2at6native55_GLOBAL__N__de093ff9_22_ForeachBinaryOpList_cu_a911ec4325multi_tensor_apply_kernelINS1_18TensorListMetadataILi2EEENS1_11CopyFunctorIbN3c1011Float8_e5m2ELi2ELi1ELi1EEEJNS0_4CopyIbS7_EEEEEvT_T0_DpT1_:
        .type           _ZN2at6native55_GLOBAL__N__de093ff9_22_ForeachBinaryOpList_cu_a911ec4325multi_tensor_apply_kernelINS1_18TensorListMetadataILi2EEENS1_11CopyFunctorIbN3c1011Float8_e5m2ELi2ELi1ELi1EEEJNS0_4CopyIbS7_EEEEEvT_T0_DpT1_,@function
        .size           _ZN2at6native55_GLOBAL__N__de093ff9_22_ForeachBinaryOpList_cu_a911ec4325multi_tensor_apply_kernelINS1_18TensorListMetadataILi2EEENS1_11CopyFunctorIbN3c1011Float8_e5m2ELi2ELi1ELi1EEEJNS0_4CopyIbS7_EEEEEvT_T0_DpT1_,(.L_x_7548 - _ZN2at6native55_GLOBAL__N__de093ff9_22_ForeachBinaryOpList_cu_a911ec4325multi_tensor_apply_kernelINS1_18TensorListMetadataILi2EEENS1_11CopyFunctorIbN3c1011Float8_e5m2ELi2ELi1ELi1EEEJNS0_4CopyIbS7_EEEEEvT_T0_DpT1_)
        .other          _ZN2at6native55_GLOBAL__N__de093ff9_22_ForeachBinaryOpList_cu_a911ec4325multi_tensor_apply_kernelINS1_18TensorListMetadataILi2EEENS1_11CopyFunctorIbN3c1011Float8_e5m2ELi2ELi1ELi1EEEJNS0_4CopyIbS7_EEEEEvT_T0_DpT1_,@"STO_CUDA_ENTRY STV_DEFAULT"
_ZN2at6native55_GLOBAL__N__de093ff9_22_ForeachBinaryOpList_cu_a911ec4325multi_tensor_apply_kernelINS1_18TensorListMetadataILi2EEENS1_11CopyFunctorIbN3c1011Float8_e5m2ELi2ELi1ELi1EEEJNS0_4CopyIbS7_EEEEEvT_T0_DpT1_:
        /* <DEDUP_REMOVED lines=49> */
.L_x_1945:
[C---:B------:R-:W-:Y:S01]  /*0310*/  ISETP.GE.U32.AND P0, PT, R4.reuse, UR26, PT ;  /* 0x0000001a04007c0c */ /* 0x040fe2000bf06070 */
[----:B0-----:R-:W-:Y:S01]  /*0320*/  IMAD.U32 R13, RZ, RZ, UR18 ;  /* 0x00000012ff0d7e24 */ /* 0x001fe2000f8e00ff */
[----:B------:R-:W-:Y:S02]  /*0330*/  IADD3 R5, P2, PT, R4, UR18, RZ ;  /* 0x0000001204057c10 */ /* 0x000fe4000ff5e0ff */
[----:B------:R-:W-:Y:S01]  /*0340*/  ISETP.GE.U32.AND.EX P0, PT, R3, UR27, PT, P0 ;  /* 0x0000001b03007c0c */ /* 0x000fe2000bf06100 */
[----:B------:R-:W-:-:S12]  /*0350*/  IMAD.U32 R9, RZ, RZ, UR18 ;  /* 0x00000012ff097e24 */ /* 0x000fd8000f8e00ff */
[----:B------:R-:W-:-:S04]  /*0360*/  @!P0 IADD3 R6, P1, PT, R4, UR31, RZ ;  /* 0x0000001f04068c10 */ /* 0x000fc8000ff3e0ff */
[----:B------:R-:W-:Y:S02]  /*0370*/  @!P0 IADD3.X R7, PT, PT, R3, UR32, RZ, P1, !PT ;  /* 0x0000002003078c10 */ /* 0x000fe40008ffe4ff */
[----:B------:R-:W-:-:S03]  /*0380*/  ISETP.GE.U32.AND P1, PT, R5, UR26, PT ;  /* 0x0000001a05007c0c */ /* 0x000fc6000bf26070 */
[----:B------:R0:W2:Y:S01]  /*0390*/  @!P0 LDG.E.U8 R14, desc[UR16][R6.64] ;  /* 0x00000010060e8981 */ /* 0x0000a2000c1e1100 */
[--C-:B------:R-:W-:Y:S01]  /*03a0*/  IMAD.MOV.U32 R5, RZ, RZ, R3.reuse ;  /* 0x000000ffff057224 */ /* 0x100fe200078e0003 */
[----:B------:R-:W-:Y:S01]  /*03b0*/  LEA R10, P4, R9, R4, 0x1 ;  /* 0x00000004090a7211 */ /* 0x000fe200078808ff */
[----:B------:R-:W-:Y:S01]  /*03c0*/  IMAD.X R11, RZ, RZ, R3, P2 ;  /* 0x000000ffff0b7224 */ /* 0x000fe200010e0603 */
[----:B------:R-:W-:Y:S01]  /*03d0*/  UMOV UR6, URZ ;  /* 0x000000ff00067c82 */ /* 0x000fe20008000000 */
[----:B------:R-:W-:Y:S01]  /*03e0*/  IMAD.U32 R12, RZ, RZ, UR18 ;  /* 0x00000012ff0c7e24 */ /* 0x000fe2000f8e00ff */
[----:B------:R-:W-:Y:S01]  /*03f0*/  ISETP.GE.U32.AND P2, PT, R10, UR26, PT ;  /* 0x0000001a0a007c0c */ /* 0x000fe2000bf46070 */
[----:B------:R-:W-:Y:S01]  /*0400*/  IMAD.WIDE.U32 R8, R13, 0x3, R4 ;  /* 0x000000030d087825 */ /* 0x000fe200078e0004 */
[----:B------:R-:W-:Y:S02]  /*0410*/  ISETP.GE.U32.AND.EX P1, PT, R11, UR27, PT, P1 ;  /* 0x0000001b0b007c0c */ /* 0x000fe4000bf26110 */
[----:B------:R-:W-:-:S02]  /*0420*/  LEA.HI.X R5, R12, R3, RZ, 0x1, P4 ;  /* 0x000000030c057211 */ /* 0x000fc400020f0cff */
[----:B------:R-:W-:Y:S01]  /*0430*/  ISETP.GE.U32.AND P3, PT, R8, UR26, PT ;  /* 0x0000001a08007c0c */ /* 0x000fe2000bf66070 */
[----:B------:R-:W-:Y:S01]  /*0440*/  VIADD R8, R9, UR6 ;  /* 0x0000000609087c36 */ /* 0x000fe20008000000 */
[----:B------:R-:W-:-:S04]  /*0450*/  ISETP.GE.U32.AND.EX P2, PT, R5, UR27, PT, P2 ;  /* 0x0000001b05007c0c */ /* 0x000fc8000bf46120 */
[----:B------:R-:W-:-:S03]  /*0460*/  ISETP.GE.U32.AND.EX P3, PT, R8, UR27, PT, P3 ;  /* 0x0000001b08007c0c */ /* 0x000fc6000bf66130 */
[----:B0-----:R-:W-:-:S04]  /*0470*/  @!P1 IADD3 R6, P4, PT, R4, UR8, RZ ;  /* 0x0000000804069c10 */ /* 0x001fc8000ff9e0ff */
[----:B------:R-:W-:Y:S02]  /*0480*/  @!P1 IADD3.X R7, PT, PT, R3, UR7, RZ, P4, !PT ;  /* 0x0000000703079c10 */ /* 0x000fe4000a7fe4ff */
[----:B------:R-:W-:-:S03]  /*0490*/  @!P2 IADD3 R8, P4, PT, R4, UR24, RZ ;  /* 0x000000180408ac10 */ /* 0x000fc6000ff9e0ff */
[----:B------:R0:W3:Y:S01]  /*04a0*/  @!P1 LDG.E.U8 R15, desc[UR16][R6.64] ;  /* 0x00000010060f9981 */ /* 0x0000e2000c1e1100 */
[----:B------:R-:W-:Y:S02]  /*04b0*/  @!P3 IADD3 R10, P5, PT, R4, UR21, RZ ;  /* 0x00000015040abc10 */ /* 0x000fe4000ffbe0ff */
[C---:B------:R-:W-:Y:S02]  /*04c0*/  @!P2 IADD3.X R9, PT, PT, R3.reuse, UR25, RZ, P4, !PT ;  /* 0x000000190309ac10 */ /* 0x040fe4000a7fe4ff */
[----:B------:R-:W-:-:S03]  /*04d0*/  @!P3 IADD3.X R11, PT, PT, R3, UR22, RZ, P5, !PT ;  /* 0x00000016030bbc10 */ /* 0x000fc6000affe4ff */
[----:B------:R-:W4:Y:S04]  /*04e0*/  @!P2 LDG.E.U8 R2, desc[UR16][R8.64] ;  /* 0x000000100802a981 */ /* 0x000f28000c1e1100 */
[----:B------:R-:W5:Y:S01]  /*04f0*/  @!P3 LDG.E.U8 R0, desc[UR16][R10.64] ;  /* 0x000000100a00b981 */ /* 0x000f62000c1e1100 */
[----:B0-----:R-:W-:-:S04]  /*0500*/  @!P0 IADD3 R6, P5, PT, R4, UR29, RZ ;  /* 0x0000001d04068c10 */ /* 0x001fc8000ffbe0ff */
[----:B------:R-:W-:Y:S01]  /*0510*/  @!P0 IADD3.X R7, PT, PT, R3, UR30, RZ, P5, !PT ;  /* 0x0000001e03078c10 */ /* 0x000fe2000affe4ff */
[----:B------:R-:W0:Y:S02]  /*0520*/  LDCU UR6, c[0x0][0x360] ;  /* 0x00006c00ff0677ac */ /* 0x000e240008000800 */
[----:B0-----:R-:W-:-:S04]  /*0530*/  USHF.L.U32 UR6, UR6, 0x2, URZ ;  /* 0x0000000206067899 */ /* 0x001fc800080006ff */
[----:B------:R-:W-:-:S04]  /*0540*/  UIADD3 UR4, UP0, UPT, UR6, UR4, URZ ;  /* 0x0000000406047290 */ /* 0x000fc8000ff1e0ff */
[----:B------:R-:W-:Y:S02]  /*0550*/  UIADD3.X UR5, UPT, UPT, URZ, UR5, URZ, UP0, !UPT ;  /* 0x00000005ff057290 */ /* 0x000fe400087fe4ff */
[----:B------:R-:W-:-:S04]  /*0560*/  UISETP.GE.U32.AND UP0, UPT, UR4, UR26, UPT ;  /* 0x0000001a0400728c */ /* 0x000fc8000bf06070 */
[----:B------:R-:W-:Y:S01]  /*0570*/  UISETP.GE.U32.AND.EX UP0, UPT, UR5, UR27, UPT, UP0 ;  /* 0x0000001b0500728c */ /* 0x000fe2000bf06100 */
[----:B--2---:R-:W-:-:S05]  /*0580*/  IMAD.SHL.U32 R12, R14, 0x2000000, RZ ;  /* 0x020000000e0c7824 */ /* 0x004fca00078e00ff */
[----:B------:R-:W-:-:S13]  /*0590*/  ISETP.GT.U32.AND P4, PT, R12, 0x7ffffff, PT ;  /* 0x07ffffff0c00780c */ /* 0x000fda0003f84070 */
[----:B------:R-:W-:-:S05]  /*05a0*/  @!P4 IMAD.SHL.U32 R5, R14, 0x100, RZ ;  /* 0x000001000e05c824 */ /* 0x000fca00078e00ff */
[----:B------:R-:W-:Y:S02]  /*05b0*/  @!P4 LOP3.LUT R5, R5, 0x7f00, RZ, 0xc0, !PT ;  /* 0x00007f000505c812 */ /* 0x000fe400078ec0ff */
[----:B------:R-:W-:Y:S02]  /*05c0*/  @P4 LEA.HI R12, R12, 0x70000000, RZ, 0x1c ;  /* 0x700000000c0c4811 */ /* 0x000fe400078fe0ff */
[----:B------:R-:W-:-:S05]  /*05d0*/  @!P4 LOP3.LUT R5, R5, 0x3f000000, RZ, 0xfc, !PT ;  /* 0x3f0000000505c812 */ /* 0x000fca00078efcff */
[----:B------:R-:W-:Y:S01]  /*05e0*/  @!P4 FADD.FTZ R5, R5, -0.5 ;  /* 0xbf0000000505c421 */ /* 0x000fe20000010000 */
[----:B------:R-:W-:Y:S01]  /*05f0*/  @P4 FMUL.FTZ R5, R12, 1.9259299443872358531e-34 ;  /* 0x078000000c054820 */ /* 0x000fe20000410000 */
[----:B---3--:R-:W-:-:S04]  /*0600*/  IMAD.SHL.U32 R13, R15, 0x2000000, RZ ;  /* 0x020000000f0d7824 */ /* 0x008fc800078e00ff */
[----:B------:R-:W-:Y:S01]  /*0610*/  @!P0 LOP3.LUT P4, RZ, R5, 0x7fffffff, RZ, 0xc0, !PT ;  /* 0x7fffffff05ff8812 */ /* 0x000fe2000788c0ff */
[----:B----4-:R-:W-:Y:S01]  /*0620*/  IMAD.SHL.U32 R9, R2, 0x2000000, RZ ;  /* 0x0200000002097824 */ /* 0x010fe200078e00ff */
[----:B------:R-:W-:Y:S01]  /*0630*/  ISETP.GE.U32.AND P6, PT, R13, 0x8000000, PT ;  /* 0x080000000d00780c */ /* 0x000fe20003fc6070 */
[----:B-----5:R-:W-:Y:S01]  /*0640*/  IMAD.SHL.U32 R11, R0, 0x2000000, RZ ;  /* 0x02000000000b7824 */ /* 0x020fe200078e00ff */
[----:B------:R-:W-:Y:S02]  /*0650*/  @!P0 SEL R17, RZ, 0x1, !P4 ;  /* 0x00000001ff118807 */ /* 0x000fe40006000000 */
[----:B------:R-:W-:Y:S02]  /*0660*/  ISETP.GE.U32.AND P4, PT, R9, 0x8000000, PT ;  /* 0x080000000900780c */ /* 0x000fe40003f86070 */
[----:B------:R-:W-:-:S07]  /*0670*/  ISETP.GE.U32.AND P5, PT, R11, 0x8000000, PT ;  /* 0x080000000b00780c */ /* 0x000fce0003fa6070 */
[----:B------:R-:W-:-:S04]  /*0680*/  @!P6 IMAD.SHL.U32 R8, R15, 0x100, RZ ;  /* 0x000001000f08e824 */ /* 0x000fc800078e00ff */
[----:B------:R-:W-:Y:S01]  /*0690*/  @!P4 IMAD.SHL.U32 R10, R2, 0x100, RZ ;  /* 0x00000100020ac824 */ /* 0x000fe200078e00ff */
[----:B------:R-:W-:Y:S01]  /*06a0*/  @!P6 LOP3.LUT R8, R8, 0x7f00, RZ, 0xc0, !PT ;  /* 0x00007f000808e812 */ /* 0x000fe200078ec0ff */
[----:B------:R-:W-:Y:S01]  /*06b0*/  @!P5 IMAD.SHL.U32 R12, R0, 0x100, RZ ;  /* 0x00000100000cd824 */ /* 0x000fe200078e00ff */
[----:B------:R-:W-:Y:S02]  /*06c0*/  @P6 LEA.HI R5, R13, 0x70000000, RZ, 0x1c ;  /* 0x700000000d056811 */ /* 0x000fe400078fe0ff */
[----:B------:R-:W-:Y:S02]  /*06d0*/  @!P4 LOP3.LUT R10, R10, 0x7f00, RZ, 0xc0, !PT ;  /* 0x00007f000a0ac812 */ /* 0x000fe400078ec0ff */
[----:B------:R-:W-:Y:S02]  /*06e0*/  @!P6 LOP3.LUT R8, R8, 0x3f000000, RZ, 0xfc, !PT ;  /* 0x3f0000000808e812 */ /* 0x000fe400078efcff */
[----:B------:R-:W-:Y:S02]  /*06f0*/  @P4 LEA.HI R9, R9, 0x70000000, RZ, 0x1c ;  /* 0x7000000009094811 */ /* 0x000fe400078fe0ff */
[----:B------:R-:W-:-:S02]  /*0700*/  @!P5 LOP3.LUT R12, R12, 0x7f00, RZ, 0xc0, !PT ;  /* 0x00007f000c0cd812 */ /* 0x000fc400078ec0ff */
[----:B------:R-:W-:Y:S01]  /*0710*/  @!P4 LOP3.LUT R10, R10, 0x3f000000, RZ, 0xfc, !PT ;  /* 0x3f0000000a0ac812 */ /* 0x000fe200078efcff */
[----:B------:R-:W-:Y:S01]  /*0720*/  @P6 FMUL.FTZ R5, R5, 1.9259299443872358531e-34 ;  /* 0x0780000005056820 */ /* 0x000fe20000410000 */
[----:B------:R-:W-:Y:S01]  /*0730*/  @P5 LEA.HI R11, R11, 0x70000000, RZ, 0x1c ;  /* 0x700000000b0b5811 */ /* 0x000fe200078fe0ff */
[----:B------:R-:W-:Y:S01]  /*0740*/  @!P6 FADD.FTZ R5, R8, -0.5 ;  /* 0xbf0000000805e421 */ /* 0x000fe20000010000 */
[----:B------:R-:W-:Y:S01]  /*0750*/  @!P5 LOP3.LUT R12, R12, 0x3f000000, RZ, 0xfc, !PT ;  /* 0x3f0000000c0cd812 */ /* 0x000fe200078efcff */
[----:B------:R-:W-:Y:S01]  /*0760*/  @P4 FMUL.FTZ R9, R9, 1.9259299443872358531e-34 ;  /* 0x0780000009094820 */ /* 0x000fe20000410000 */
[----:B------:R-:W-:Y:S01]  /*0770*/  @!P4 FADD.FTZ R9, R10, -0.5 ;  /* 0xbf0000000a09c421 */ /* 0x000fe20000010000 */
[----:B------:R-:W-:Y:S01]  /*0780*/  @P5 FMUL.FTZ R11, R11, 1.9259299443872358531e-34 ;  /* 0x078000000b0b5820 */ /* 0x000fe20000410000 */
[----:B------:R-:W-:Y:S01]  /*0790*/  @!P1 IADD3 R8, P4, PT, R4, UR19, RZ ;  /* 0x0000001304089c10 */ /* 0x000fe2000ff9e0ff */
[----:B------:R-:W-:Y:S01]  /*07a0*/  @!P5 FADD.FTZ R11, R12, -0.5 ;  /* 0xbf0000000c0bd421 */ /* 0x000fe20000010000 */
[----:B------:R-:W-:Y:S01]  /*07b0*/  @!P1 LOP3.LUT P6, RZ, R5, 0x7fffffff, RZ, 0xc0, !PT ;  /* 0x7fffffff05ff9812 */ /* 0x000fe200078cc0ff */
[----:B------:R0:W-:Y:S01]  /*07c0*/  @!P0 STG.E.U8 desc[UR16][R6.64], R17 ;  /* 0x0000001106008986 */ /* 0x0001e2000c101110 */
[----:B------:R-:W-:-:S02]  /*07d0*/  @!P2 LOP3.LUT P0, RZ, R9, 0x7fffffff, RZ, 0xc0, !PT ;  /* 0x7fffffff09ffa812 */ /* 0x000fc4000780c0ff */
[----:B------:R-:W-:Y:S02]  /*07e0*/  @!P1 IADD3.X R9, PT, PT, R3, UR10, RZ, P4, !PT ;  /* 0x0000000a03099c10 */ /* 0x000fe4000a7fe4ff */
[C---:B------:R-:W-:Y:S02]  /*07f0*/  @!P2 IADD3 R10, P4, PT, R4.reuse, UR23, RZ ;  /* 0x00000017040aac10 */ /* 0x040fe4000ff9e0ff */
[----:B------:R-:W-:Y:S02]  /*0800*/  @!P1 SEL R5, RZ, 0x1, !P6 ;  /* 0x00000001ff059807 */ /* 0x000fe40007000000 */
[----:B------:R-:W-:Y:S02]  /*0810*/  @!P3 LOP3.LUT P5, RZ, R11, 0x7fffffff, RZ, 0xc0, !PT ;  /* 0x7fffffff0bffb812 */ /* 0x000fe400078ac0ff */
[----:B------:R-:W-:Y:S02]  /*0820*/  @!P3 IADD3 R12, P6, PT, R4, UR20, RZ ;  /* 0x00000014040cbc10 */ /* 0x000fe4000ffde0ff */
[----:B------:R-:W-:-:S02]  /*0830*/  @!P2 IADD3.X R11, PT, PT, R3, UR14, RZ, P4, !PT ;  /* 0x0000000e030bac10 */ /* 0x000fc4000a7fe4ff */
[----:B------:R-:W-:Y:S02]  /*0840*/  @!P2 SEL R19, RZ, 0x1, !P0 ;  /* 0x00000001ff13a807 */ /* 0x000fe40004000000 */
[----:B------:R-:W-:Y:S02]  /*0850*/  @!P3 IADD3.X R13, PT, PT, R3, UR12, RZ, P6, !PT ;  /* 0x0000000c030dbc10 */ /* 0x000fe4000b7fe4ff */
[----:B0-----:R-:W-:Y:S01]  /*0860*/  @!P3 SEL R7, RZ, 0x1, !P5 ;  /* 0x00000001ff07b807 */ /* 0x001fe20006800000 */
[----:B------:R0:W-:Y:S04]  /*0870*/  @!P1 STG.E.U8 desc[UR16][R8.64], R5 ;  /* 0x0000000508009986 */ /* 0x0001e8000c101110 */
[----:B------:R0:W-:Y:S04]  /*0880*/  @!P2 STG.E.U8 desc[UR16][R10.64], R19 ;  /* 0x000000130a00a986 */ /* 0x0001e8000c101110 */
[----:B------:R0:W-:Y:S01]  /*0890*/  @!P3 STG.E.U8 desc[UR16][R12.64], R7 ;  /* 0x000000070c00b986 */ /* 0x0001e2000c101110 */
[----:B------:R-:W-:-:S05]  /*08a0*/  IADD3 R4, P0, PT, R4, UR6, RZ ;  /* 0x0000000604047c10 */ /* 0x000fca000ff1e0ff */
[----:B------:R-:W-:Y:S01]  /*08b0*/  IMAD.X R3, RZ, RZ, R3, P0 ;  /* 0x000000ffff037224 */ /* 0x000fe200000e0603 */
[----:B------:R-:W-:Y:S07]  /*08c0*/  BRA.U !UP0, `(.L_x_1945) ;  /* 0xfffffff908907547 */ /* 0x000fee000b83ffff */
[----:B------:R-:W-:Y:S05]  /*08d0*/  EXIT ;  /* 0x000000000000794d */ /* 0x000fea0003800000 */
.L_x_1944:
[----:B------:R-:W0:Y:S02]  /*08e0*/  S2R R3, SR_TID.X ;  /* 0x0000000000037919 */ /* 0x000e240000002100 */
[----:B0-----:R-:W-:-:S03]  /*08f0*/  IMAD.WIDE.U32 R4, R3, 0x4, RZ ;  /* 0x0000000403047825 */ /* 0x001fc600078e00ff */
[----:B------:R-:W-:-:S04]  /*0900*/  ISETP.GE.U32.AND P0, PT, R4, UR28, PT ;  /* 0x0000001c04007c0c */ /* 0x000fc8000bf06070 */
[----:B------:R-:W-:-:S13]  /*0910*/  ISETP.GE.AND.EX P0, PT, R5, UR15, PT, P0 ;  /* 0x0000000f05007c0c */ /* 0x000fda000bf06300 */
[----:B------:R-:W-:Y:S05]  /*0920*/  @P0 EXIT ;  /* 0x000000000000094d */ /* 0x000fea0003800000 */
[----:B------:R-:W-:Y:S01]  /*0930*/  IMAD.MOV.U32 R0, RZ, RZ, RZ ;  /* 0x000000ffff007224 */ /* 0x000fe200078e00ff */
[----:B------:R-:W0:Y:S06]  /*0940*/  LDCU UR4, c[0x0][0x360] ;  /* 0x00006c00ff0477ac */ /* 0x000e2c0008000800 */
.L_x_1946:
[C---:B------:R-:W-:Y:S01]  /*0950*/  IMAD.SHL.U32 R2, R3.reuse, 0x4, RZ ;  /* 0x0000000403027824 */ /* 0x040fe200078e00ff */
[----:B------:R-:W-:-:S04]  /*0960*/  SHF.L.U64.HI R12, R3, 0x2, R0 ;  /* 0x00000002030c7819 */ /* 0x000fc80000010200 */
[----:B------:R-:W-:-:S04]  /*0970*/  IADD3 R4, P0, PT, R2, UR31, RZ ;  /* 0x0000001f02047c10 */ /* 0x000fc8000ff1e0ff */
[----:B------:R-:W-:-:S05]  /*0980*/  IADD3.X R5, PT, PT, R12, UR32, RZ, P0, !PT ;  /* 0x000000200c057c10 */ /* 0x000fca00087fe4ff */
[----:B------:R-:W2:Y:S02]  /*0990*/  LDG.E R4, desc[UR16][R4.64] ;  /* 0x0000001004047981 */ /* 0x000ea4000c1e1900 */
[C---:B--2---:R-:W-:Y:S02]  /*09a0*/  PRMT R11, R4.reuse, 0x7773, RZ ;  /* 0x00007773040b7816 */ /* 0x044fe400000000ff */
[C---:B------:R-:W-:Y:S02]  /*09b0*/  PRMT R9, R4.reuse, 0x7772, RZ ;  /* 0x0000777204097816 */ /* 0x040fe400000000ff */
[C---:B------:R-:W-:Y:S01]  /*09c0*/  PRMT R13, R4.reuse, 0x7770, RZ ;  /* 0x00007770040d7816 */ /* 0x040fe200000000ff */
[----:B------:R-:W-:Y:S01]  /*09d0*/  IMAD.SHL.U32 R10, R11, 0x2000000, RZ ;  /* 0x020000000b0a7824 */ /* 0x000fe200078e00ff */
[----:B------:R-:W-:Y:S01]  /*09e0*/  PRMT R7, R4, 0x7771, RZ ;  /* 0x0000777104077816 */ /* 0x000fe200000000ff */
[----:B------:R-:W-:Y:S02]  /*09f0*/  IMAD.SHL.U32 R8, R9, 0x2000000, RZ ;  /* 0x0200000009087824 */ /* 0x000fe400078e00ff */
[----:B------:R-:W-:Y:S01]  /*0a00*/  IMAD.SHL.U32 R14, R13, 0x2000000, RZ ;  /* 0x020000000d0e7824 */ /* 0x000fe200078e00ff */
[----:B------:R-:W-:Y:S01]  /*0a10*/  ISETP.GE.U32.AND P3, PT, R10, 0x8000000, PT ;  /* 0x080000000a00780c */ /* 0x000fe20003f66070 */
[----:B------:R-:W-:Y:S01]  /*0a20*/  IMAD.SHL.U32 R6, R7, 0x2000000, RZ ;  /* 0x0200000007067824 */ /* 0x000fe200078e00ff */
[----:B------:R-:W-:-:S02]  /*0a30*/  ISETP.GE.U32.AND P2, PT, R8, 0x8000000, PT ;  /* 0x080000000800780c */ /* 0x000fc40003f46070 */
[----:B------:R-:W-:Y:S02]  /*0a40*/  ISETP.GT.U32.AND P0, PT, R14, 0x7ffffff, PT ;  /* 0x07ffffff0e00780c */ /* 0x000fe40003f04070 */
[----:B------:R-:W-:-:S07]  /*0a50*/  ISETP.GE.U32.AND P1, PT, R6, 0x8000000, PT ;  /* 0x080000000600780c */ /* 0x000fce0003f26070 */
[----:B------:R-:W-:Y:S01]  /*0a60*/  @!P3 IMAD.SHL.U32 R11, R11, 0x100, RZ ;  /* 0x000001000b0bb824 */ /* 0x000fe200078e00ff */
[----:B------:R-:W-:Y:S01]  /*0a70*/  @P3 LEA.HI R10, R10, 0x70000000, RZ, 0x1c ;  /* 0x700000000a0a3811 */ /* 0x000fe200078fe0ff */
[----:B------:R-:W-:Y:S01]  /*0a80*/  @!P2 IMAD.SHL.U32 R9, R9, 0x100, RZ ;  /* 0x000001000909a824 */ /* 0x000fe200078e00ff */
[----:B------:R-:W-:Y:S01]  /*0a90*/  @P2 LEA.HI R8, R8, 0x70000000, RZ, 0x1c ;  /* 0x7000000008082811 */ /* 0x000fe200078fe0ff */
[----:B------:R-:W-:Y:S01]  /*0aa0*/  @!P0 IMAD.SHL.U32 R4, R13, 0x100, RZ ;  /* 0x000001000d048824 */ /* 0x000fe200078e00ff */
[----:B------:R-:W-:Y:S01]  /*0ab0*/  @!P3 LOP3.LUT R11, R11, 0x7f00, RZ, 0xc0, !PT ;  /* 0x00007f000b0bb812 */ /* 0x000fe200078ec0ff */
[----:B------:R-:W-:Y:S01]  /*0ac0*/  @!P1 IMAD.SHL.U32 R7, R7, 0x100, RZ ;  /* 0x0000010007079824 */ /* 0x000fe200078e00ff */
[----:B------:R-:W-:Y:S01]  /*0ad0*/  @!P2 LOP3.LUT R9, R9, 0x7f00, RZ, 0xc0, !PT ;  /* 0x00007f000909a812 */ /* 0x000fe200078ec0ff */
[----:B------:R-:W-:Y:S01]  /*0ae0*/  @P3 FMUL.FTZ R10, R10, 1.9259299443872358531e-34 ;  /* 0x078000000a0a3820 */ /* 0x000fe20000410000 */
[----:B------:R-:W-:Y:S01]  /*0af0*/  @!P0 LOP3.LUT R4, R4, 0x7f00, RZ, 0xc0, !PT ;  /* 0x00007f0004048812 */ /* 0x000fe200078ec0ff */
[----:B------:R-:W-:Y:S01]  /*0b00*/  @P2 FMUL.FTZ R8, R8, 1.9259299443872358531e-34 ;  /* 0x0780000008082820 */ /* 0x000fe20000410000 */
[----:B------:R-:W-:-:S02]  /*0b10*/  @!P1 LOP3.LUT R7, R7, 0x7f00, RZ, 0xc0, !PT ;  /* 0x00007f0007079812 */ /* 0x000fc400078ec0ff */
[----:B------:R-:W-:Y:S02]  /*0b20*/  @!P3 LOP3.LUT R11, R11, 0x3f000000, RZ, 0xfc, !PT ;  /* 0x3f0000000b0bb812 */ /* 0x000fe400078efcff */
[----:B------:R-:W-:Y:S02]  /*0b30*/  @!P2 LOP3.LUT R9, R9, 0x3f000000, RZ, 0xfc, !PT ;  /* 0x3f0000000909a812 */ /* 0x000fe400078efcff */
[----:B------:R-:W-:Y:S01]  /*0b40*/  @!P0 LOP3.LUT R4, R4, 0x3f000000, RZ, 0xfc, !PT ;  /* 0x3f00000004048812 */ /* 0x000fe200078efcff */
[----:B------:R-:W-:Y:S01]  /*0b50*/  @!P3 FADD.FTZ R10, R11, -0.5 ;  /* 0xbf0000000b0ab421 */ /* 0x000fe20000010000 */
[----:B------:R-:W-:Y:S01]  /*0b60*/  @P1 LEA.HI R6, R6, 0x70000000, RZ, 0x1c ;  /* 0x7000000006061811 */ /* 0x000fe200078fe0ff */
[----:B------:R-:W-:Y:S01]  /*0b70*/  @!P2 FADD.FTZ R8, R9, -0.5 ;  /* 0xbf0000000908a421 */ /* 0x000fe20000010000 */
[----:B------:R-:W-:Y:S01]  /*0b80*/  @P0 LEA.HI R5, R14, 0x70000000, RZ, 0x1c ;  /* 0x700000000e050811 */ /* 0x000fe200078fe0ff */
[----:B------:R-:W-:Y:S01]  /*0b90*/  @!P0 FADD.FTZ R4, R4, -0.5 ;  /* 0xbf00000004048421 */ /* 0x000fe20000010000 */
[----:B------:R-:W-:Y:S01]  /*0ba0*/  @!P1 LOP3.LUT R7, R7, 0x3f000000, RZ, 0xfc, !PT ;  /* 0x3f00000007079812 */ /* 0x000fe200078efcff */
[----:B------:R-:W-:Y:S01]  /*0bb0*/  @P1 FMUL.FTZ R6, R6, 1.9259299443872358531e-34 ;  /* 0x0780000006061820 */ /* 0x000fe20000410000 */
[----:B------:R-:W-:Y:S01]  /*0bc0*/  LOP3.LUT P3, RZ, R8, 0x7fffffff, RZ, 0xc0, !PT ;  /* 0x7fffffff08ff7812 */ /* 0x000fe2000786c0ff */
[----:B------:R-:W-:Y:S01]  /*0bd0*/  @P0 FMUL.FTZ R4, R5, 1.9259299443872358531e-34 ;  /* 0x0780000005040820 */ /* 0x000fe20000410000 */
[----:B------:R-:W-:Y:S01]  /*0be0*/  LOP3.LUT P0, RZ, R10, 0x7fffffff, RZ, 0xc0, !PT ;  /* 0x7fffffff0aff7812 */ /* 0x000fe2000780c0ff */
[----:B------:R-:W-:-:S03]  /*0bf0*/  @!P1 FADD.FTZ R6, R7, -0.5 ;  /* 0xbf00000007069421 */ /* 0x000fc60000010000 */
[----:B------:R-:W-:Y:S02]  /*0c00*/  LOP3.LUT P1, RZ, R4, 0x7fffffff, RZ, 0xc0, !PT ;  /* 0x7fffffff04ff7812 */ /* 0x000fe4000782c0ff */
[----:B------:R-:W-:Y:S02]  /*0c10*/  LOP3.LUT P2, RZ, R6, 0x7fffffff, RZ, 0xc0, !PT ;  /* 0x7fffffff06ff7812 */ /* 0x000fe4000784c0ff */
[----:B------:R-:W-:Y:S02]  /*0c20*/  SEL R7, RZ, 0x1, !P0 ;  /* 0x00000001ff077807 */ /* 0x000fe40004000000 */
[----:B------:R-:W-:Y:S02]  /*0c30*/  SEL R4, RZ, 0x1, !P3 ;  /* 0x00000001ff047807 */ /* 0x000fe40005800000 */
[----:B------:R-:W-:Y:S02]  /*0c40*/  SEL R5, RZ, 0x1, !P2 ;  /* 0x00000001ff057807 */ /* 0x000fe40005000000 */
[----:B------:R-:W-:-:S02]  /*0c50*/  SEL R6, RZ, 0x1, !P1 ;  /* 0x00000001ff067807 */ /* 0x000fc40004800000 */
[----:B------:R-:W-:Y:S02]  /*0c60*/  PRMT R7, R4, 0x3340, R7 ;  /* 0x0000334004077816 */ /* 0x000fe40000000007 */
[----:B------:R-:W-:Y:S02]  /*0c70*/  IADD3 R4, P0, PT, R2, UR29, RZ ;  /* 0x0000001d02047c10 */ /* 0x000fe4000ff1e0ff */
[----:B------:R-:W-:Y:S02]  /*0c80*/  PRMT R6, R6, 0x3340, R5 ;  /* 0x0000334006067816 */ /* 0x000fe40000000005 */
[----:B------:R-:W-:Y:S02]  /*0c90*/  IADD3.X R5, PT, PT, R12, UR30, RZ, P0, !PT ;  /* 0x0000001e0c057c10 */ /* 0x000fe400087fe4ff */
[----:B0-----:R-:W-:Y:S02]  /*0ca0*/  IADD3 R3, P0, PT, R3, UR4, RZ ;  /* 0x0000000403037c10 */ /* 0x001fe4000ff1e0ff */
        /* <DEDUP_REMOVED lines=11> */
.L_x_1947:
        /* <DEDUP_REMOVED lines=10> */
.L_x_7548:


//--------------------- .text._ZN2at6native55_GLOBAL__N__de093ff9_22_ForeachBinaryOpList_cu_a911ec4325multi_tensor_apply_kernelINS1_18TensorListMetadataILi2EEENS1_11CopyFunctorIbN3c1015Float8_e4m3fnuzELi2ELi1ELi1EEEJNS0_4CopyIbS7_EEEEEvT_T0_DpT1_ --------------------------
	.section	.text._ZN2at6native55_GLOBAL__N__de093ff9_22_ForeachBinaryOpList_cu_a911ec4325multi_tensor_apply_kernelINS1_18TensorListMetadataILi2EEENS1_11CopyFunctorIbN3c1015Float8_e4m3fnuzELi2ELi1ELi1EEEJNS0_4CopyIbS7_EEEEEvT_T0_DpT1_,"ax",@progbits
	.align	128
.text._ZN2at6native55_GLOBAL__N__de093ff9_22_ForeachBinaryOpList_cu_a911ec4325multi_tensor_apply_kernelINS1_18TensorListMetadataILi2EEENS1_11CopyFunctorIbN3c1015Float8_e4m3fnuzELi2ELi1ELi1EEEJNS0_4CopyIbS7_EEEEEvT_T0_DpT1_:
        .type           _ZN2at6native55_GLOBAL__N__de093ff9_22_ForeachBinaryOpList_cu_a911ec4325multi_tensor_apply_kernelINS1_18TensorListMetadataILi2EEENS1_11CopyFunctorIbN3c1015Float8_e4m3fnuzELi2ELi1ELi1EEEJNS0_4CopyIbS7_EEEEEvT_T0_DpT1_,@function
        .size           _ZN2at6native55_GLOBAL__N__de093ff9_22_ForeachBinaryOpList_cu_a911ec4325multi_tensor_apply_kernelINS1_18TensorListMetadataILi2EEENS1_11CopyFunctorIbN3c1015Float8_e4m3fnuzELi2ELi1ELi1EEEJNS0_4CopyIbS7_EEEEEvT_T0_DpT1_,(.L_x_7549 - _ZN2at6native55_GLOBAL__N__de093ff9_22_ForeachBinaryOpList_cu_a911ec4325multi_tensor_apply_kernelINS1_18TensorListMetadataILi2EEENS1_11CopyFunctorIbN3c1015Float8_e4m3fnuzELi2ELi1ELi1EEEJNS0_4CopyIbS7_EEEEEvT_T0_DpT1_)
        .other          _ZN2at6native55_GLOBAL__N__de093ff9_22_ForeachBinaryOpList_cu_a911ec4325multi_tensor_apply_kernelINS1_18TensorListMetadataILi2EEENS1_11CopyFunctorIbN3c1015Float8_e4m3fnuzELi2ELi1ELi1EEEJNS0_4CopyIbS7_EEEEEvT_T0_DpT1_,@"STO_CUDA_ENTRY STV_DEFAULT"
_ZN2at6native55_GLOBAL__N__de093ff9_22_ForeachBinaryOpList_cu_a911ec4325multi_tensor_apply_kernelINS1_18TensorListMetadataILi2EEENS1_11CopyFunctorIbN3c1015Float8_e4m3fnuzELi2ELi1ELi1EEEJNS0_4CopyIbS7_EEEEEvT_T0_DpT1_:
        /* <DEDUP_REMOVED lines=50> */
.L_x_1949:
        /* <DEDUP_REMOVED lines=57> */
.L_x_1948:
[----:B------:R-:W0:Y:S02]  /*06b0*/  S2R R8, SR_TID.X ;  /* 0x0000000000087919 */ /* 0x000e240000002100 */
[----:B0-----:R-:W-:-:S03]  /*06c0*/  IMAD.WIDE.U32 R2, R8, 0x4, RZ ;  /* 0x0000000408027825 */ /* 0x001fc600078e00ff */
[----:B------:R-:W-:-:S04]  /*06d0*/  ISETP.GE.U32.AND P0, PT, R2, UR28, PT ;  /* 0x0000001c02007c0c */ /* 0x000fc8000bf06070 */
[----:B------:R-:W-:-:S13]  /*06e0*/  ISETP.GE.AND.EX P0, PT, R3, UR14, PT, P0 ;  /* 0x0000000e03007c0c */ /* 0x000fda000bf06300 */
[----:B------:R-:W-:Y:S05]  /*06f0*/  @P0 EXIT ;  /* 0x000000000000094d */ /* 0x000fea0003800000 */
[----:B------:R-:W-:Y:S01]  /*0700*/  IMAD.MOV.U32 R9, RZ, RZ, RZ ;  /* 0x000000ffff097224 */ /* 0x000fe200078e00ff */
[----:B------:R-:W0:Y:S06]  /*0710*/  LDCU UR4, c[0x0][0x360] ;  /* 0x00006c00ff0477ac */ /* 0x000e2c0008000800 */
.L_x_1950:
        /* <DEDUP_REMOVED lines=33> */
.L_x_1951:
        /* <DEDUP_REMOVED lines=13> */
.L_x_7549:


//--------------------- .text._ZN2at6native55_GLOBAL__N__de093ff9_22_ForeachBinaryOpList_cu_a911ec4325multi_tensor_apply_kernelINS1_18TensorListMetadataILi2EEENS1_11CopyFunctorIbN3c1013Float8_e4m3fnELi2ELi1ELi1EEEJNS0_4CopyIbS7_EEEEEvT_T0_DpT1_ --------------------------
	.section	.text._ZN2at6native55_GLOBAL__N__de093ff9_22_ForeachBinaryOpList_cu_a911ec4325multi_tensor_apply_kernelINS1_18TensorListMetadataILi2EEENS1_11CopyFunctorIbN3c1013Float8_e4m3fnELi2ELi1ELi1EEEJNS0_4CopyIbS7_EEEEEvT_T0_DpT1_,"ax",@progbits
	.align	128
.text._ZN2at6native55_GLOBAL__N__de093ff9_22_ForeachBinaryOpList_cu_a911ec4325multi_tensor_apply_kernelINS1_18TensorListMetadataILi2EEENS1_11CopyFunctorIbN3c1013Float8_e4m3fnELi2ELi1ELi1EEEJNS0_4CopyIbS7_EEEEEvT_T0_DpT1_:
        .type           _ZN2at6native55_GLOBAL__N__de093ff9_22_ForeachBinaryOpList_cu_a911ec4325multi_tensor_apply_kernelINS1_18TensorListMetadataILi2EEENS1_11CopyFunctorIbN3c1013Float8_e4m3fnELi2ELi1ELi1EEEJNS0_4CopyIbS7_EEEEEvT_T0_DpT1_,@function
        .size           _ZN2at6native55_GLOBAL__N__de093ff9_22_ForeachBinaryOpList_cu_a911ec4325multi_tensor_apply_kernelINS1_18TensorListMetadataILi2EEENS1_11CopyFunctorIbN3c1013Float8_e4m3fnELi2ELi1ELi1EEEJNS0_4CopyIbS7_EEEEEvT_T0_DpT1_,(.L_x_7550 - _ZN2at6native55_GLOBAL__N__de093ff9_22_ForeachBinaryOpList_cu_a911ec4325multi_tensor_apply_kernelINS1_18TensorListMetadataILi2EEENS1_11CopyFunctorIbN3c1013Float8_e4m3fnELi2ELi1ELi1EEEJNS0_4CopyIbS7_EEEEEvT_T0_DpT1_)
        .other          _ZN2at6native55_GLOBAL__N__de093ff9_22_ForeachBinaryOpList_cu_a911ec4325multi_tensor_apply_kernelINS1_18TensorListMetadataILi2EEENS1_11CopyFunctorIbN3c1013Float8_e4m3fnELi2ELi1ELi1EEEJNS0_4CopyIbS7_EEEEEvT_T0_DpT1_,@"STO_CUDA_ENTRY STV_DEFAULT"
_ZN2at6native55_GLOBAL__N__de093ff9_22_ForeachBinaryOpList_cu_a911ec4325multi_tensor_apply_kernelINS1_18TensorListMetadataILi2EEENS1_11CopyFunctorIbN3c1013Float8_e4m3fnELi2ELi1ELi1EEEJNS0_4CopyIbS7_EEEEEvT_T0_DpT1_:
        /* <DEDUP_REMOVED lines=50> */
.L_x_1953:
        /* <DEDUP_REMOVED lines=37> */
[----:B--2---:R-:W-:-:S04]  /*0570*/  @!P2 LOP3.LUT P4, RZ, R18, 0x7f, RZ, 0xc0, !PT ;  /* 0x0000007f12ffa812 */ /* 0x004fc8000788c0ff */
[----:B------:R-:W-:Y:S02]  /*0580*/  @!P2 SEL R5, RZ, 0x1, !P4 ;  /* 0x00000001ff05a807 */ /* 0x000fe40006000000 */
[----:B---3--:R-:W-:Y:S02]  /*0590*/  @!P0 LOP3.LUT P5, RZ, R2, 0x7f, RZ, 0xc0, !PT ;  /* 0x0000007f02ff8812 */ /* 0x008fe400078ac0ff */
[----:B------:R-:W-:Y:S01]  /*05a0*/  @!P1 IADD3 R10, P4, PT, R6, UR23, RZ ;  /* 0x00000017060a9c10 */ /* 0x000fe2000ff9e0ff */
[----:B------:R0:W-:Y:S01]  /*05b0*/  @!P2 STG.E.U8 desc[UR16][R16.64], R5 ;  /* 0x000000051000a986 */ /* 0x0001e2000c101110 */
[----:B------:R-:W-:Y:S02]  /*05c0*/  @!P0 SEL R7, RZ, 0x1, !P5 ;  /* 0x00000001ff078807 */ /* 0x000fe40006800000 */
[----:B----4-:R-:W-:Y:S02]  /*05d0*/  @!P1 LOP3.LUT P5, RZ, R4, 0x7f, RZ, 0xc0, !PT ;  /* 0x0000007f04ff9812 */ /* 0x010fe400078ac0ff */
[----:B------:R-:W-:-:S02]  /*05e0*/  @!P3 IADD3 R12, P2, PT, R6, UR20, RZ ;  /* 0x00000014060cbc10 */ /* 0x000fc4000ff5e0ff */
[----:B-----5:R-:W-:Y:S02]  /*05f0*/  @!P3 LOP3.LUT P6, RZ, R0, 0x7f, RZ, 0xc0, !PT ;  /* 0x0000007f00ffb812 */ /* 0x020fe400078cc0ff */
        /* <DEDUP_REMOVED lines=11> */
.L_x_1952:
[----:B------:R-:W0:Y:S02]  /*06b0*/  S2R R8, SR_TID.X ;  /* 0x0000000000087919 */ /* 0x000e240000002100 */
[----:B0-----:R-:W-:-:S03]  /*06c0*/  IMAD.WIDE.U32 R2, R8, 0x4, RZ ;  /* 0x0000000408027825 */ /* 0x001fc600078e00ff */
[----:B------:R-:W-:-:S04]  /*06d0*/  ISETP.GE.U32.AND P0, PT, R2, UR28, PT ;  /* 0x0000001c02007c0c */ /* 0x000fc8000bf06070 */
[----:B------:R-:W-:-:S13]  /*06e0*/  ISETP.GE.AND.EX P0, PT, R3, UR14, PT, P0 ;  /* 0x0000000e03007c0c */ /* 0x000fda000bf06300 */
[----:B------:R-:W-:Y:S05]  /*06f0*/  @P0 EXIT ;  /* 0x000000000000094d */ /* 0x000fea0003800000 */
[----:B------:R-:W-:Y:S01]  /*0700*/  IMAD.MOV.U32 R9, RZ, RZ, RZ ;  /* 0x000000ffff097224 */ /* 0x000fe200078e00ff */
[----:B------:R-:W0:Y:S06]  /*0710*/  LDCU UR4, c[0x0][0x360] ;  /* 0x00006c00ff0477ac */ /* 0x000e2c0008000800 */
.L_x_1954:
        /* <DEDUP_REMOVED lines=9> */
[----:B------:R-:W-:-:S02]  /*07b0*/  LOP3.LUT P0, RZ, R0, 0x7f, RZ, 0xc0, !PT ;  /* 0x0000007f00ff7812 */ /* 0x000fc4000780c0ff */
[----:B------:R-:W-:Y:S02]  /*07c0*/  LOP3.LUT P3, RZ, R6, 0x7f, RZ, 0xc0, !PT ;  /* 0x0000007f06ff7812 */ /* 0x000fe4000786c0ff */
[----:B------:R-:W-:Y:S02]  /*07d0*/  LOP3.LUT P2, RZ, R5, 0x7f, RZ, 0xc0, !PT ;  /* 0x0000007f05ff7812 */ /* 0x000fe4000784c0ff */
[----:B------:R-:W-:Y:S02]  /*07e0*/  LOP3.LUT P1, RZ, R4, 0x7f, RZ, 0xc0, !PT ;  /* 0x0000007f04ff7812 */ /* 0x000fe4000782c0ff */
        /* <DEDUP_REMOVED lines=20> */
.L_x_1955:
        /* <DEDUP_REMOVED lines=13> */
.L_x_7550:


//--------------------- .text._ZN2at6native55_GLOBAL__N__de093ff9_22_ForeachBinaryOpList_cu_a911ec4325multi_tensor_apply_kernelINS1_18TensorListMetadataILi2EEENS1_11CopyFunctorIbN3c108BFloat16ELi2ELi1ELi1EEEJNS0_4CopyIbS7_EEEEEvT_T0_DpT1_ --------------------------
	.section	.text._ZN2at6native55_GLOBAL__N__de093ff9_22_ForeachBinaryOpList_cu_a911ec4325multi_tensor_apply_kernelINS1_18TensorListMetadataILi2EEENS1_11CopyFunctorIbN3c108BFloat16ELi2ELi1ELi1EEEJNS0_4CopyIbS7_EEEEEvT_T0_DpT1_,"ax",@progbits
	.align	128
.text._ZN2at6native55_GLOBAL__N__de093ff9_22_ForeachBinaryOpList_cu_a911ec4325multi_tensor_apply_kernelINS1_18TensorListMetadataILi2EEENS1_11CopyFunctorIbN3c108BFloat16ELi2ELi1ELi1EEEJNS0_4CopyIbS7_EEEEEvT_T0_DpT1_:
        .type           _ZN2at6native55_GLOBAL__N__de093ff9_22_ForeachBinaryOpList_cu_a911ec4325multi_tensor_apply_kernelINS1_18TensorListMetadataILi2EEENS1_11CopyFunctorIbN3c108BFloat16ELi2ELi1ELi1EEEJNS0_4CopyIbS7_EEEEEvT_T0_DpT1_,@function
        .size           _ZN2at6native55_GLOBAL__N__de093ff9_22_ForeachBinaryOpList_cu_a911ec4325multi_tensor_apply_kernelINS1_18TensorListMetadataILi2EEENS1_11CopyFunctorIbN3c108BFloat16ELi2ELi1ELi1EEEJNS0_4CopyIbS7_EEEEEvT_T0_DpT1_,(.L_x_7551 - _ZN2at6native55_GLOBAL__N__de093ff9_22_ForeachBinaryOpList_cu_a911ec4325multi_tensor_apply_kernelINS1_18TensorListMetadataILi2EEENS1_11CopyFunctorIbN3c108BFloat16ELi2ELi1ELi1EEEJNS0_4CopyIbS7_EEEEEvT_T0_DpT1_)
        .other          _ZN2at6native55_GLOBAL__N__de093ff9_22_ForeachBinaryOpList_cu_a911ec4325multi_tensor_apply_kernelINS1_18TensorListMetadataILi2EEENS1_11CopyFunctorIbN3c108BFloat16ELi2ELi1ELi1EEEJNS0_4CopyIbS7_EEEEEvT_T0_DpT1_,@"STO_CUDA_ENTRY STV_DEFAULT"
_ZN2at6native55_GLOBAL__N__de093ff9_22_ForeachBinaryOpList_cu_a911ec4325multi_tensor_apply_kernelINS1_18TensorListMetadataILi2EEENS1_11CopyFunctorIbN3c108BFloat16ELi2ELi1ELi1EEEJNS0_4CopyIbS7_EEEEEvT_T0_DpT1_:
        /* <DEDUP_REMOVED lines=11> */
[----:B0-----:R-:W-:Y:S02]  /*00b0*/  UIMAD.WIDE UR10, UR6, 0x20000, UR10 ;  /* 0x00020000060a78a5 */ /* 0x001fe4000f8e020a */
[----:B---3--:R-:W-:Y:S02]  /*00c0*/  ULOP3.LUT UR6, UR4, 0x3, URZ, 0xc0, !UPT ;  /* 0x0000000304067892 */ /* 0x008fe4000f8ec0ff */
[----:B------:R-:W-:Y:S02]  /*00d0*/  UIADD3 UR13, UP2, UPT, UR4, -UR24, URZ ;  /* 0x80000018040d7290 */ /* 0x000fe4000ff5e0ff */
[----:B----4-:R-:W-:-:S02]  /*00e0*/  UIADD3 UR41, UP1, UPT, UR8, UR24, URZ ;  /* 0x0000001808297290 */ /* 0x010fc4000ff3e0ff */
[----:B------:R-:W-:Y:S02]  /*00f0*/  ULOP3.LUT UR6, UR6, 0x7, UR10, 0xf8, !UPT ;  /* 0x0000000706067892 */ /* 0x000fe4000f8ef80a */
[----:B------:R-:W-:Y:S02]  /*0100*/  UIADD3.X UR42, UPT, UPT, UR9, UR25, URZ, UP1, !UPT ;  /* 0x00000019092a7290 */ /* 0x000fe40008ffe4ff */
[----:B------:R-:W-:Y:S02]  /*0110*/  ULOP3.LUT UP0, URZ, UR6, 0x3, UR41, 0xf8, !UPT ;  /* 0x0000000306ff7892 */ /* 0x000fe4000f80f829 */
[----:B------:R-:W-:Y:S02]  /*0120*/  UIADD3.X UR4, UPT, UPT, UR5, ~UR25, URZ, UP2, !UPT ;  /* 0x8000001905047290 */ /* 0x000fe400097fe4ff */
[----:B------:R-:W-:-:S09]  /*0130*/  ULOP3.LUT UP0, URZ, URZ, URZ, URZ, 0xfc, UP0 ;  /* 0x000000ffffff7292 */ /* 0x000fd2000800fcff */
[----:B-1----:R-:W-:Y:S05]  /*0140*/  BRA.U !UP0, `(.L_x_1956) ;  /* 0x0000000d08d07547 */ /* 0x002fea000b800000 */
[----:B------:R-:W-:-:S04]  /*0150*/  UISETP.GE.U32.AND UP0, UPT, UR13, 0x1, UPT ;  /* 0x000000010d00788c */ /* 0x000fc8000bf06070 */
[----:B------:R-:W-:-:S06]  /*0160*/  UISETP.GE.AND.EX UP0, UPT, UR4, URZ, UPT, UP0 ;  /* 0x000000ff0400728c */ /* 0x000fcc000bf06300 */
[----:B------:R-:W-:-:S13]  /*0170*/  PLOP3.LUT P0, PT, PT, PT, UP0, 0x80, 0x8 ;  /* 0x000000000008781c */ /* 0x000fda0003f0f008 */
[----:B------:R-:W-:Y:S05]  /*0180*/  @!P0 EXIT ;  /* 0x000000000000894d */ /* 0x000fea0003800000 */
[----:B------:R-:W0:Y:S01]  /*0190*/  LDCU UR29, c[0x0][0x360] ;  /* 0x00006c00ff1d77ac */ /* 0x000e220008000800 */
[----:B------:R-:W-:Y:S01]  /*01a0*/  MOV R5, 0x290 ;  /* 0x0000029000057802 */ /* 0x000fe20000000f00 */
[----:B------:R-:W-:-:S04]  /*01b0*/  UISETP.LT.U32.AND UP0, UPT, UR13, 0x10000, UPT ;  /* 0x000100000d00788c */ /* 0x000fc8000bf01070 */
[----:B------:R-:W-:-:S04]  /*01c0*/  UISETP.LT.U32.AND.EX UP0, UPT, UR4, URZ, UPT, UP0 ;  /* 0x000000ff0400728c */ /* 0x000fc8000bf01100 */
[----:B------:R-:W-:Y:S02]  /*01d0*/  USEL UR39, UR13, 0x10000, UP0 ;  /* 0x000100000d277887 */ /* 0x000fe40008000000 */
[----:B------:R-:W-:Y:S02]  /*01e0*/  USEL UR40, UR4, URZ, UP0 ;  /* 0x000000ff04287287 */ /* 0x000fe40008000000 */
[----:B0-----:R-:W-:-:S04]  /*01f0*/  USHF.L.U32 UR28, UR29, 0x2, URZ ;  /* 0x000000021d1c7899 */ /* 0x001fc800080006ff */
[----:B------:R-:W-:Y:S02]  /*0200*/  UISETP.GT.U32.AND UP0, UPT, UR39, UR28, UPT ;  /* 0x0000001c2700728c */ /* 0x000fe4000bf04070 */
[----:B------:R-:W-:Y:S02]  /*0210*/  ULOP3.LUT UR12, UR28, 0xffff, URZ, 0xc0, !UPT ;  /* 0x0000ffff1c0c7892 */ /* 0x000fe4000f8ec0ff */
[----:B------:R-:W-:-:S04]  /*0220*/  UISETP.GT.U32.AND.EX UP0, UPT, UR40, URZ, UPT, UP0 ;  /* 0x000000ff2800728c */ /* 0x000fc8000bf04100 */
[----:B------:R-:W-:Y:S02]  /*0230*/  USEL UR5, UR39, UR28, UP0 ;  /* 0x0000001c27057287 */ /* 0x000fe40008000000 */
[----:B------:R-:W-:Y:S02]  /*0240*/  USEL UR6, UR40, URZ, UP0 ;  /* 0x000000ff28067287 */ /* 0x000fe40008000000 */
[----:B------:R-:W-:-:S04]  /*0250*/  UIADD3 UR5, UP0, UPT, UR5, -0x1, URZ ;  /* 0xffffffff05057890 */ /* 0x000fc8000ff1e0ff */
[----:B------:R-:W-:Y:S02]  /*0260*/  UIADD3.X UR6, UPT, UPT, UR6, -0x1, URZ, UP0, !UPT ;  /* 0xffffffff06067890 */ /* 0x000fe400087fe4ff */
[----:B------:R-:W-:-:S12]  /*0270*/  ULOP3.LUT UR7, UR5, 0xffff, URZ, 0xc0, !UPT ;  /* 0x0000ffff05077892 */ /* 0x000fd8000f8ec0ff */
[----:B------:R-:W-:Y:S05]  /*0280*/  CALL.REL.NOINC `($__internal_0_$__cuda_sm20_div_u16) ;  /* 0x0000001000207944 */ /* 0x000fea0003c00000 */
[----:B------:R-:W0:Y:S01]  /*0290*/  S2R R0, SR_TID.X ;  /* 0x0000000000007919 */ /* 0x000e220000002100 */
[----:B------:R-:W-:Y:S02]  /*02a0*/  UISETP.GE.U32.AND UP0, UPT, UR5, UR28, UPT ;  /* 0x0000001c0500728c */ /* 0x000fe4000bf06070 */
[----:B------:R-:W-:Y:S02]  /*02b0*/  ULOP3.LUT UR23, UR4, 0xffff, URZ, 0xc0, !UPT ;  /* 0x0000ffff04177892 */ /* 0x000fe4000f8ec0ff */
[----:B------:R-:W-:Y:S01]  /*02c0*/  UISETP.GE.U32.AND.EX UP0, UPT, UR6, URZ, UPT, UP0 ;  /* 0x000000ff0600728c */ /* 0x000fe2000bf06100 */
[----:B------:R-:W-:Y:S01]  /*02d0*/  UMOV UR4, URZ ;  /* 0x000000ff00047c82 */ /* 0x000fe20008000000 */
[----:B------:R-:W-:-:S07]  /*02e0*/  UMOV UR5, URZ ;  /* 0x000000ff00057c82 */ /* 0x000fce0008000000 */
[----:B------:R-:W-:Y:S05]  /*02f0*/  BRA.U !UP0, `(.L_x_1957) ;  /* 0x0000000908747547 */ /* 0x000fea000b800000 */
[----:B0-----:R-:W-:Y:S01]  /*0300*/  IMAD.SHL.U32 R2, R0, 0x2, RZ ;  /* 0x0000000200027824 */ /* 0x001fe200078e00ff */
[----:B------:R-:W-:Y:S01]  /*0310*/  UIADD3 UR37, UP0, UP1, UR8, UR24, UR28 ;  /* 0x0000001808257290 */ /* 0x000fe2000f91e01c */
[----:B------:R-:W-:Y:S01]  /*0320*/  SHF.R.U32.HI R3, RZ, 0x1f, R0 ;  /* 0x0000001fff037819 */ /* 0x000fe20000011600 */
[----:B------:R-:W-:Y:S02]  /*0330*/  UIADD3 UR30, UP2, UP3, UR8, UR24, UR29 ;  /* 0x00000018081e7290 */ /* 0x000fe4000fb5e01d */
[----:B------:R-:W-:Y:S01]  /*0340*/  IMAD.U32 R9, RZ, RZ, UR29 ;  /* 0x0000001dff097e24 */ /* 0x000fe2000f8e00ff */
[----:B------:R-:W-:Y:S01]  /*0350*/  UIMAD.WIDE.U32 UR12, UR29, 0x2, UR24 ;  /* 0x000000021d0c78a5 */ /* 0x000fe2000f8e0018 */
[----:B------:R-:W-:Y:S01]  /*0360*/  IADD3 R4, P0, PT, R2, UR28, RZ ;  /* 0x0000001c02047c10 */ /* 0x000fe2000ff1e0ff */
[----:B------:R-:W-:Y:S02]  /*0370*/  UIMAD.WIDE.U32 UR14, UR29, 0x3, UR24 ;  /* 0x000000031d0e78a5 */ /* 0x000fe4000f8e0018 */
[----:B------:R-:W-:Y:S01]  /*0380*/  IMAD.U32 R11, RZ, RZ, UR29 ;  /* 0x0000001dff0b7e24 */ /* 0x000fe2000f8e00ff */
[----:B------:R-:W-:-:S02]  /*0390*/  UIMAD.WIDE.U32 UR16, UR29, 0x5, UR24 ;  /* 0x000000051d1078a5 */ /* 0x000fc4000f8e0018 */
[----:B------:R-:W-:Y:S01]  /*03a0*/  IMAD.U32 R13, RZ, RZ, UR29 ;  /* 0x0000001dff0d7e24 */ /* 0x000fe2000f8e00ff */
[----:B------:R-:W-:Y:S01]  /*03b0*/  UIMAD.WIDE.U32 UR18, UR29, 0x6, UR24 ;  /* 0x000000061d1278a5 */ /* 0x000fe2000f8e0018 */
[--C-:B------:R-:W-:Y:S01]  /*03c0*/  IMAD.X R5, RZ, RZ, R3.reuse, P0 ;  /* 0x000000ffff057224 */ /* 0x100fe200000e0603 */
[----:B------:R-:W-:Y:S01]  /*03d0*/  UIMAD.WIDE.U32 UR20, UR29, 0x7, UR24 ;  /* 0x000000071d1478a5 */ /* 0x000fe2000f8e0018 */
[--C-:B------:R-:W-:Y:S01]  /*03e0*/  IMAD.WIDE.U32 R8, R9, 0xa, R2.reuse ;  /* 0x0000000a09087825 */ /* 0x100fe200078e0002 */
[----:B------:R-:W-:Y:S02]  /*03f0*/  UIADD3.X UR38, UPT, UPT, UR9, UR25, URZ, UP0, UP1 ;  /* 0x0000001909267290 */ /* 0x000fe400087e24ff */
[----:B------:R-:W-:Y:S01]  /*0400*/  UIADD3.X UR31, UPT, UPT, UR9, UR25, URZ, UP2, UP3 ;  /* 0x00000019091f7290 */ /* 0x000fe200097e64ff */
[--C-:B------:R-:W-:Y:S01]  /*0410*/  IMAD.WIDE.U32 R10, R11, 0xc, R2.reuse ;  /* 0x0000000c0b0a7825 */ /* 0x100fe200078e0002 */
[----:B------:R-:W-:Y:S02]  /*0420*/  UIADD3 UR22, UPT, UPT, UR23, 0x1, URZ ;  /* 0x0000000117167890 */ /* 0x000fe4000fffe0ff */
[----:B------:R-:W-:Y:S01]  /*0430*/  UIADD3 UR36, UP0, UPT, UR8, UR12, URZ ;  /* 0x0000000c08247290 */ /* 0x000fe2000ff1e0ff */
[----:B------:R-:W-:Y:S01]  /*0440*/  IMAD.WIDE.U32 R12, R13, 0xe, R2 ;  /* 0x0000000e0d0c7825 */ /* 0x000fe200078e0002 */
[----:B------:R-:W-:-:S02]  /*0450*/  UIADD3 UR35, UP1, UPT, UR8, UR14, URZ ;  /* 0x0000000e08237290 */ /* 0x000fc4000ff3e0ff */
[----:B------:R-:W-:Y:S01]  /*0460*/  UIADD3 UR34, UP2, UPT, UR8, UR16, URZ ;  /* 0x0000001008227290 */ /* 0x000fe2000ff5e0ff */
[----:B------:R-:W-:Y:S01]  /*0470*/  IMAD.MOV.U32 R14, RZ, RZ, R0 ;  /* 0x000000ffff0e7224 */ /* 0x000fe200078e0000 */
[----:B------:R-:W-:Y:S01]  /*0480*/  UIADD3 UR33, UP3, UPT, UR8, UR18, URZ ;  /* 0x0000001208217290 */ /* 0x000fe2000ff7e0ff */
[----:B------:R-:W-:Y:S01]  /*0490*/  IMAD.MOV.U32 R15, RZ, RZ, RZ ;  /* 0x000000ffff0f7224 */ /* 0x000fe200078e00ff */
[----:B------:R-:W-:Y:S01]  /*04a0*/  UIADD3 UR32, UP4, UPT, UR8, UR20, URZ ;  /* 0x0000001408207290 */ /* 0x000fe2000ff9e0ff */
[----:B------:R-:W-:Y:S01]  /*04b0*/  UMOV UR6, URZ ;  /* 0x000000ff00067c82 */ /* 0x000fe20008000000 */
[----:B------:R-:W-:Y:S01]  /*04c0*/  UMOV UR4, URZ ;  /* 0x000000ff00047c82 */ /* 0x000fe20008000000 */
[----:B------:R-:W-:Y:S01]  /*04d0*/  UMOV UR5, URZ ;  /* 0x000000ff00057c82 */ /* 0x000fe20008000000 */
[----:B------:R-:W-:Y:S02]  /*04e0*/  ULOP3.LUT UR22, UR22, 0x1fffe, URZ, 0xc0, !UPT ;  /* 0x0001fffe16167892 */ /* 0x000fe4000f8ec0ff */
[----:B------:R-:W-:-:S02]  /*04f0*/  UIADD3.X UR13, UPT, UPT, UR9, UR13, URZ, UP0, !UPT ;  /* 0x0000000d090d7290 */ /* 0x000fc400087fe4ff */
[----:B------:R-:W-:Y:S02]  /*0500*/  UIADD3.X UR14, UPT, UPT, UR9, UR15, URZ, UP1, !UPT ;  /* 0x0000000f090e7290 */ /* 0x000fe40008ffe4ff */
[----:B------:R-:W-:Y:S02]  /*0510*/  UIADD3.X UR16, UPT, UPT, UR9, UR17, URZ, UP2, !UPT ;  /* 0x0000001109107290 */ /* 0x000fe400097fe4ff */
[----:B------:R-:W-:Y:S02]  /*0520*/  UIADD3.X UR18, UPT, UPT, UR9, UR19, URZ, UP3, !UPT ;  /* 0x0000001309127290 */ /* 0x000fe40009ffe4ff */
[----:B------:R-:W-:Y:S01]  /*0530*/  UIADD3.X UR20, UPT, UPT, UR9, UR21, URZ, UP4, !UPT ;  /* 0x0000001509147290 */ /* 0x000fe2000a7fe4ff */
[----:B------:R-:W-:Y:S01]  /*0540*/  UMOV UR7, UR10 ;  /* 0x0000000a00077c82 */ /* 0x000fe20008000000 */
[----:B------:R-:W-:-:S10]  /*0550*/  UMOV UR12, UR11 ;  /* 0x0000000b000c7c82 */ /* 0x000fd40008000000 */
.L_x_1958:
[----:B-1----:R-:W-:Y:S01]  /*0560*/  IADD3 R16, P0, PT, R14, UR29, RZ ;  /* 0x0000001d0e107c10 */ /* 0x002fe2000ff1e0ff */
[----:B------:R-:W-:-:S03]  /*0570*/  IMAD.U32 R17, RZ, RZ, UR29 ;  /* 0x0000001dff117e24 */ /* 0x000fc6000f8e00ff */
[----:B------:R-:W-:Y:S01]  /*0580*/  IADD3 R19, P1, PT, R16, UR29, RZ ;  /* 0x0000001d10137c10 */ /* 0x000fe2000ff3e0ff */
[----:B------:R-:W-:-:S03]  /*0590*/  IMAD.X R18, RZ, RZ, R15, P0 ;  /* 0x000000ffff127224 */ /* 0x000fc600000e060f */
[----:B------:R-:W-:Y:S01]  /*05a0*/  IADD3 R25, P2, PT, R19, UR29, RZ ;  /* 0x0000001d13197c10 */ /* 0x000fe2000ff5e0ff */
[----:B------:R-:W-:Y:S01]  /*05b0*/  IMAD.X R20, RZ, RZ, R18, P1 ;  /* 0x000000ffff147224 */ /* 0x000fe200008e0612 */
[----:B------:R-:W-:Y:S02]  /*05c0*/  ISETP.GE.U32.AND P1, PT, R16, UR39, PT ;  /* 0x0000002710007c0c */ /* 0x000fe4000bf26070 */
[----:B------:R-:W-:Y:S01]  /*05d0*/  ISETP.GE.U32.AND P0, PT, R25, UR39, PT ;  /* 0x0000002719007c0c */ /* 0x000fe2000bf06070 */
[----:B------:R-:W-:Y:S01]  /*05e0*/  IMAD.X R24, RZ, RZ, R20, P2 ;  /* 0x000000ffff187224 */ /* 0x000fe200010e0614 */
[----:B------:R-:W-:Y:S02]  /*05f0*/  ISETP.GE.AND.EX P1, PT, R18, UR40, PT, P1 ;  /* 0x0000002812007c0c */ /* 0x000fe4000bf26310 */
[----:B------:R-:W-:Y:S02]  /*0600*/  ISETP.GE.U32.AND P2, PT, R19, UR39, PT ;  /* 0x0000002713007c0c */ /* 0x000fe4000bf46070 */
[----:B------:R-:W-:-:S02]  /*0610*/  ISETP.GE.AND.EX P0, PT, R24, UR40, PT, P0 ;  /* 0x0000002818007c0c */ /* 0x000fc4000bf06300 */
[----:B------:R-:W-:-:S07]  /*0620*/  ISETP.GE.AND.EX P2, PT, R20, UR40, PT, P2 ;  /* 0x0000002814007c0c */ /* 0x000fce000bf46320 */
[----:B------:R-:W-:-:S04]  /*0630*/  @!P1 IADD3 R18, P4, PT, R0, UR29, RZ ;  /* 0x0000001d00129c10 */ /* 0x000fc8000ff9e0ff */
[----:B------:R-:W-:-:S04]  /*0640*/  @!P0 IMAD.WIDE.U32 R16, R17, 0x6, R2 ;  /* 0x0000000611108825 */ /* 0x000fc800078e0002 */
[----:B------:R-:W-:Y:S01]  /*0650*/  @!P0 IMAD.MOV.U32 R19, RZ, RZ, RZ ;  /* 0x000000ffff138224 */ /* 0x000fe200078e00ff */
[----:B------:R-:W-:-:S04]  /*0660*/  @!P0 IADD3 R16, P3, PT, R16, UR7, RZ ;  /* 0x0000000710108c10 */ /* 0x000fc8000ff7e0ff */
[----:B------:R-:W-:Y:S01]  /*0670*/  @!P0 IADD3.X R17, PT, PT, R17, UR12, R19, P3, !PT ;  /* 0x0000000c11118c10 */ /* 0x000fe20009ffe413 */
[----:B------:R-:W-:Y:S01]  /*0680*/  @!P1 IMAD.X R19, RZ, RZ, RZ, P4 ;  /* 0x000000ffff139224 */ /* 0x000fe200020e06ff */
[----:B------:R-:W-:Y:S02]  /*0690*/  ISETP.GE.U32.AND P3, PT, R14, UR39, PT ;  /* 0x000000270e007c0c */ /* 0x000fe4000bf66070 */
[C---:B------:R-:W-:Y:S01]  /*06a0*/  @!P1 LEA R20, P4, R18.reuse, UR7, 0x1 ;  /* 0x0000000712149c11 */ /* 0x040fe2000f8808ff */
[----:B------:R-:W2:Y:S01]  /*06b0*/  @!P0 LDG.E.U16 R6, desc[UR26][R16.64] ;  /* 0x0000001a10068981 */ /* 0x000ea2000c1e1500 */
[----:B------:R-:W-:Y:S02]  /*06c0*/  ISETP.GE.AND.EX P3, PT, R15, UR40, PT, P3 ;  /* 0x000000280f007c0c */ /* 0x000fe4000bf66330 */
[----:B------:R-:W-:-:S05]  /*06d0*/  @!P1 LEA.HI.X R21, R18, UR12, R19, 0x1, P4 ;  /* 0x0000000c12159c11 */ /* 0x000fca000a0f0c13 */
[----:B------:R-:W3:Y:S06]  /*06e0*/  @!P1 LDG.E.U16 R7, desc[UR26][R20.64] ;  /* 0x0000001a14079981 */ /* 0x000eec000c1e1500 */
[----:B------:R-:W-:-:S04]  /*06f0*/  @!P3 IADD3 R26, P4, PT, R2, UR7, RZ ;  /* 0x00000007021abc10 */ /* 0x000fc8000ff9e0ff */
[----:B------:R-:W-:-:S05]  /*0700*/  @!P3 IADD3.X R27, PT, PT, R3, UR12, RZ, P4, !PT ;  /* 0x0000000c031bbc10 */ /* 0x000fca000a7fe4ff */
[----:B------:R-:W4:Y:S01]  /*0710*/  @!P3 LDG.E.U16 R22, desc[UR26][R26.64] ;  /* 0x0000001a1a16b981 */ /* 0x000f22000c1e1500 */
[----:B------:R-:W-:-:S04]  /*0720*/  @!P2 IADD3 R18, P4, PT, R4, UR7, RZ ;  /* 0x000000070412ac10 */ /* 0x000fc8000ff9e0ff */
[----:B------:R-:W-:-:S05]  /*0730*/  @!P2 IADD3.X R19, PT, PT, R5, UR12, RZ, P4, !PT ;  /* 0x0000000c0513ac10 */ /* 0x000fca000a7fe4ff */
[----:B------:R0:W5:Y:S01]  /*0740*/  @!P2 LDG.E.U16 R23, desc[UR26][R18.64] ;  /* 0x0000001a1217a981 */ /* 0x000162000c1e1500 */
[----:B------:R-:W-:Y:S01]  /*0750*/  @!P3 IADD3 R28, P5, PT, R14, UR41, RZ ;  /* 0x000000290e1cbc10 */ /* 0x000fe2000ffbe0ff */
[----:B---3--:R-:W-:Y:S02]  /*0760*/  IMAD.U32 R21, R7, 0x10000, RZ ;  /* 0x0001000007157824 */ /* 0x008fe400078e00ff */
[----:B----4-:R-:W-:-:S05]  /*0770*/  IMAD.U32 R29, R22, 0x10000, RZ ;  /* 0x00010000161d7824 */ /* 0x010fca00078e00ff */
[----:B------:R-:W-:Y:S02]  /*0780*/  @!P3 FSETP.NEU.FTZ.AND P4, PT, R29, RZ, PT ;  /* 0x000000ff1d00b20b */ /* 0x000fe40003f9d000 */
[----:B------:R-:W-:Y:S02]  /*0790*/  @!P3 IADD3.X R29, PT, PT, R15, UR42, RZ, P5, !PT ;  /* 0x0000002a0f1dbc10 */ /* 0x000fe4000affe4ff */
[----:B0-----:R-:W-:Y:S02]  /*07a0*/  @!P3 SEL R19, RZ, 0x1, !P4 ;  /* 0x00000001ff13b807 */ /* 0x001fe40006000000 */
[----:B------:R-:W-:-:S03]  /*07b0*/  @!P1 IADD3 R20, P4, PT, R14, UR30, RZ ;  /* 0x0000001e0e149c10 */ /* 0x000fc6000ff9e0ff */
[----:B------:R2:W-:Y:S01]  /*07c0*/  @!P3 STG.E.U8 desc[UR26][R28.64], R19 ;  /* 0x000000131c00b986 */ /* 0x0005e2000c10111a */
[----:B------:R-:W-:Y:S01]  /*07d0*/  @!P1 FSETP.NEU.FTZ.AND P3, PT, R21, RZ, PT ;  /* 0x000000ff1500920b */ /* 0x000fe20003f7d000 */
[----:B-----5:R-:W-:Y:S01]  /*07e0*/  IMAD.U32 R18, R23, 0x10000, RZ ;  /* 0x0001000017127824 */ /* 0x020fe200078e00ff */
[----:B------:R-:W-:Y:S02]  /*07f0*/  @!P1 IADD3.X R21, PT, PT, R15, UR31, RZ, P4, !PT ;  /* 0x0000001f0f159c10 */ /* 0x000fe4000a7fe4ff */
[----:B------:R-:W-:Y:S02]  /*0800*/  @!P1 SEL R27, RZ, 0x1, !P3 ;  /* 0x00000001ff1b9807 */ /* 0x000fe40005800000 */
[----:B------:R-:W-:Y:S02]  /*0810*/  @!P2 FSETP.NEU.FTZ.AND P3, PT, R18, RZ, PT ;  /* 0x000000ff1200a20b */ /* 0x000fe40003f7d000 */
[----:B------:R-:W-:Y:S01]  /*0820*/  @!P2 IADD3 R16, P4, PT, R14, UR36, RZ ;  /* 0x000000240e10ac10 */ /* 0x000fe2000ff9e0ff */
[----:B------:R0:W-:Y:S01]  /*0830*/  @!P1 STG.E.U8 desc[UR26][R20.64], R27 ;  /* 0x0000001b14009986 */ /* 0x0001e2000c10111a */
[----:B------:R-:W-:Y:S01]  /*0840*/  IADD3 R25, P1, PT, R25, UR29, RZ ;  /* 0x0000001d19197c10 */ /* 0x000fe2000ff3e0ff */
[----:B--2---:R-:W-:Y:S01]  /*0850*/  IMAD.U32 R19, R6, 0x10000, RZ ;  /* 0x0001000006137824 */ /* 0x004fe200078e00ff */
[----:B------:R-:W-:-:S02]  /*0860*/  @!P2 IADD3.X R17, PT, PT, R15, UR13, RZ, P4, !PT ;  /* 0x0000000d0f11ac10 */ /* 0x000fc4000a7fe4ff */
[----:B------:R-:W-:Y:S01]  /*0870*/  @!P2 SEL R26, RZ, 0x1, !P3 ;  /* 0x00000001ff1aa807 */ /* 0x000fe20005800000 */
[----:B------:R-:W-:Y:S01]  /*0880*/  IMAD.X R24, RZ, RZ, R24, P1 ;  /* 0x000000ffff187224 */ /* 0x000fe200008e0618 */
[----:B------:R-:W-:Y:S02]  /*0890*/  ISETP.GE.U32.AND P1, PT, R25, UR39, PT ;  /* 0x0000002719007c0c */ /* 0x000fe4000bf26070 */
[----:B------:R-:W-:Y:S01]  /*08a0*/  @!P0 IADD3 R18, P3, PT, R14, UR35, RZ ;  /* 0x000000230e128c10 */ /* 0x000fe2000ff7e0ff */
[----:B------:R1:W-:Y:S01]  /*08b0*/  @!P2 STG.E.U8 desc[UR26][R16.64], R26 ;  /* 0x0000001a1000a986 */ /* 0x0003e2000c10111a */
[----:B------:R-:W-:Y:S02]  /*08c0*/  @!P0 FSETP.NEU.FTZ.AND P2, PT, R19, RZ, PT ;  /* 0x000000ff1300820b */ /* 0x000fe40003f5d000 */
[----:B------:R-:W-:Y:S02]  /*08d0*/  IADD3 R25, P4, PT, R25, UR29, RZ ;  /* 0x0000001d19197c10 */ /* 0x000fe4000ff9e0ff */
[----:B------:R-:W-:-:S02]  /*08e0*/  ISETP.GE.AND.EX P1, PT, R24, UR40, PT, P1 ;  /* 0x0000002818007c0c */ /* 0x000fc4000bf26310 */
[----:B------:R-:W-:Y:S01]  /*08f0*/  @!P0 IADD3.X R19, PT, PT, R15, UR14, RZ, P3, !PT ;  /* 0x0000000e0f138c10 */ /* 0x000fe20009ffe4ff */
[----:B------:R-:W-:Y:S01]  /*0900*/  IMAD.X R24, RZ, RZ, R24, P4 ;  /* 0x000000ffff187224 */ /* 0x000fe200020e0618 */
[----:B0-----:R-:W-:Y:S02]  /*0910*/  @!P0 SEL R21, RZ, 0x1, !P2 ;  /* 0x00000001ff158807 */ /* 0x001fe40005000000 */
[C---:B------:R-:W-:Y:S02]  /*0920*/  ISETP.GE.U32.AND P2, PT, R25.reuse, UR39, PT ;  /* 0x0000002719007c0c */ /* 0x040fe4000bf46070 */
[----:B------:R-:W-:Y:S01]  /*0930*/  IADD3 R20, P3, PT, R25, UR29, RZ ;  /* 0x0000001d19147c10 */ /* 0x000fe2000ff7e0ff */
[----:B------:R0:W-:Y:S01]  /*0940*/  @!P0 STG.E.U8 desc[UR26][R18.64], R21 ;  /* 0x0000001512008986 */ /* 0x0001e2000c10111a */
[----:B------:R-:W-:Y:S02]  /*0950*/  ISETP.GE.AND.EX P0, PT, R24, UR40, PT, P2 ;  /* 0x0000002818007c0c */ /* 0x000fe4000bf06320 */
[C---:B------:R-:W-:Y:S01]  /*0960*/  ISETP.GE.U32.AND P2, PT, R20.reuse, UR39, PT ;  /* 0x0000002714007c0c */ /* 0x040fe2000bf46070 */
[----:B------:R-:W-:Y:S01]  /*0970*/  IMAD.X R24, RZ, RZ, R24, P3 ;  /* 0x000000ffff187224 */ /* 0x000fe200018e0618 */
[----:B------:R-:W-:Y:S01]  /*0980*/  IADD3 R20, P4, PT, R20, UR29, RZ ;  /* 0x0000001d14147c10 */ /* 0x000fe2000ff9e0ff */
[----:B-1----:R-:W-:-:S03]  /*0990*/  IMAD.U32 R17, RZ, RZ, UR29 ;  /* 0x0000001dff117e24 */ /* 0x002fc6000f8e00ff */
[----:B------:R-:W-:Y:S01]  /*09a0*/  ISETP.GE.U32.AND P3, PT, R20, UR39, PT ;  /* 0x0000002714007c0c */ /* 0x000fe2000bf66070 */
[----:B------:R-:W-:Y:S02]  /*09b0*/  IMAD.X R20, RZ, RZ, R24, P4 ;  /* 0x000000ffff147224 */ /* 0x000fe400020e0618 */
[----:B------:R-:W-:Y:S01]  /*09c0*/  @!P1 IMAD.WIDE.U32 R16, R17, 0x8, R2 ;  /* 0x0000000811109825 */ /* 0x000fe200078e0002 */
[----:B------:R-:W-:Y:S02]  /*09d0*/  ISETP.GE.AND.EX P2, PT, R24, UR40, PT, P2 ;  /* 0x0000002818007c0c */ /* 0x000fe4000bf46320 */
[----:B------:R-:W-:Y:S02]  /*09e0*/  ISETP.GE.AND.EX P3, PT, R20, UR40, PT, P3 ;  /* 0x0000002814007c0c */ /* 0x000fe4000bf66330 */
[----:B------:R-:W-:-:S04]  /*09f0*/  @!P1 IADD3 R26, P4, PT, R16, UR7, RZ ;  /* 0x00000007101a9c10 */ /* 0x000fc8000ff9e0ff */
[----:B------:R-:W-:Y:S02]  /*0a00*/  @!P1 IADD3.X R27, PT, PT, R17, UR12, RZ, P4, !PT ;  /* 0x0000000c111b9c10 */ /* 0x000fe4000a7fe4ff */
[----:B------:R-:W-:-:S03]  /*0a10*/  @!P0 IADD3 R20, P4, PT, R8, UR7, RZ ;  /* 0x0000000708148c10 */ /* 0x000fc6000ff9e0ff */
[----:B------:R-:W2:Y:S01]  /*0a20*/  @!P1 LDG.E.U16 R22, desc[UR26][R26.64] ;  /* 0x0000001a1a169981 */ /* 0x000ea2000c1e1500 */
[----:B0-----:R-:W-:Y:S02]  /*0a30*/  @!P0 IADD3.X R21, PT, PT, R9, UR12, RZ, P4, !PT ;  /* 0x0000000c09158c10 */ /* 0x001fe4000a7fe4ff */
[----:B------:R-:W-:Y:S02]  /*0a40*/  @!P2 IADD3 R18, P4, PT, R10, UR7, RZ ;  /* 0x000000070a12ac10 */ /* 0x000fe4000ff9e0ff */
[----:B------:R-:W-:Y:S01]  /*0a50*/  @!P3 IADD3 R16, P5, PT, R12, UR7, RZ ;  /* 0x000000070c10bc10 */ /* 0x000fe2000ffbe0ff */
[----:B------:R-:W3:Y:S01]  /*0a60*/  @!P0 LDG.E.U16 R7, desc[UR26][R20.64] ;  /* 0x0000001a14078981 */ /* 0x000ee2000c1e1500 */
[----:B------:R-:W-:Y:S02]  /*0a70*/  @!P2 IADD3.X R19, PT, PT, R11, UR12, RZ, P4, !PT ;  /* 0x0000000c0b13ac10 */ /* 0x000fe4000a7fe4ff */
[----:B------:R-:W-:-:S03]  /*0a80*/  @!P3 IADD3.X R17, PT, PT, R13, UR12, RZ, P5, !PT ;  /* 0x0000000c0d11bc10 */ /* 0x000fc6000affe4ff */
[----:B------:R-:W4:Y:S04]  /*0a90*/  @!P2 LDG.E.U16 R23, desc[UR26][R18.64] ;  /* 0x0000001a1217a981 */ /* 0x000f28000c1e1500 */
[----:B------:R-:W5:Y:S01]  /*0aa0*/  @!P3 LDG.E.U16 R6, desc[UR26][R16.64] ;  /* 0x0000001a1006b981 */ /* 0x000f62000c1e1500 */
[----:B------:R-:W-:Y:S01]  /*0ab0*/  @!P1 IADD3 R24, P5, PT, R14, UR37, RZ ;  /* 0x000000250e189c10 */ /* 0x000fe2000ffbe0ff */
[----:B------:R-:W-:-:S04]  /*0ac0*/  UIADD3 UR22, UP0, UPT, UR22, -0x2, URZ ;  /* 0xfffffffe16167890 */ /* 0x000fc8000ff1e0ff */
[----:B------:R-:W-:Y:S02]  /*0ad0*/  UIADD3.X UR6, UPT, UPT, UR6, -0x1, URZ, UP0, !UPT ;  /* 0xffffffff06067890 */ /* 0x000fe400087fe4ff */
[----:B------:R-:W-:-:S04]  /*0ae0*/  UISETP.NE.U32.AND UP0, UPT, UR22, URZ, UPT ;  /* 0x000000ff1600728c */ /* 0x000fc8000bf05070 */
[----:B------:R-:W-:Y:S02]  /*0af0*/  UISETP.NE.AND.EX UP0, UPT, UR6, URZ, UPT, UP0 ;  /* 0x000000ff0600728c */ /* 0x000fe4000bf05300 */
[----:B------:R-:W-:Y:S02]  /*0b00*/  ULEA UR7, UP1, UR29, UR7, 0x4 ;  /* 0x000000071d077291 */ /* 0x000fe4000f8220ff */
[----:B------:R-:W-:Y:S02]  /*0b10*/  UIMAD.WIDE.U32 UR4, UR29, 0x8, UR4 ;  /* 0x000000081d0478a5 */ /* 0x000fe4000f8e0004 */
[----:B------:R-:W-:Y:S01]  /*0b20*/  ULEA.HI.X UR12, UR29, UR12, URZ, 0x4, UP1 ;  /* 0x0000000c1d0c7291 */ /* 0x000fe200088f24ff */
[----:B--2---:R-:W-:-:S05]  /*0b30*/  IMAD.U32 R25, R22, 0x10000, RZ ;  /* 0x0001000016197824 */ /* 0x004fca00078e00ff */
[----:B------:R-:W-:Y:S01]  /*0b40*/  @!P1 FSETP.NEU.FTZ.AND P4, PT, R25, RZ, PT ;  /* 0x000000ff1900920b */ /* 0x000fe20003f9d000 */
[----:B---3--:R-:W-:Y:S01]  /*0b50*/  IMAD.U32 R26, R7, 0x10000, RZ ;  /* 0x00010000071a7824 */ /* 0x008fe200078e00ff */
[----:B------:R-:W-:Y:S02]  /*0b60*/  @!P1 IADD3.X R25, PT, PT, R15, UR38, RZ, P5, !PT ;  /* 0x000000260f199c10 */ /* 0x000fe4000affe4ff */
[----:B------:R-:W-:Y:S02]  /*0b70*/  @!P1 SEL R27, RZ, 0x1, !P4 ;  /* 0x00000001ff1b9807 */ /* 0x000fe40006000000 */
[----:B------:R-:W-:Y:S01]  /*0b80*/  @!P0 FSETP.NEU.FTZ.AND P4, PT, R26, RZ, PT ;  /* 0x000000ff1a00820b */ /* 0x000fe20003f9d000 */
[----:B----4-:R-:W-:Y:S01]  /*0b90*/  IMAD.U32 R26, R23, 0x10000, RZ ;  /* 0x00010000171a7824 */ /* 0x010fe200078e00ff */
[----:B------:R-:W-:Y:S01]  /*0ba0*/  @!P0 IADD3 R20, P5, PT, R14, UR34, RZ ;  /* 0x000000220e148c10 */ /* 0x000fe2000ffbe0ff */
[----:B-----5:R-:W-:Y:S01]  /*0bb0*/  IMAD.U32 R16, R6, 0x10000, RZ ;  /* 0x0001000006107824 */ /* 0x020fe200078e00ff */
[----:B------:R0:W-:Y:S02]  /*0bc0*/  @!P1 STG.E.U8 desc[UR26][R24.64], R27 ;  /* 0x0000001b18009986 */ /* 0x0001e4000c10111a */
[----:B------:R-:W-:-:S02]  /*0bd0*/  @!P0 IADD3.X R21, PT, PT, R15, UR16, RZ, P5, !PT ;  /* 0x000000100f158c10 */ /* 0x000fc4000affe4ff */
[----:B------:R-:W-:Y:S02]  /*0be0*/  @!P0 SEL R29, RZ, 0x1, !P4 ;  /* 0x00000001ff1d8807 */ /* 0x000fe40006000000 */
[----:B------:R-:W-:Y:S02]  /*0bf0*/  @!P2 FSETP.NEU.FTZ.AND P1, PT, R26, RZ, PT ;  /* 0x000000ff1a00a20b */ /* 0x000fe40003f3d000 */
[----:B------:R-:W-:Y:S02]  /*0c00*/  @!P3 FSETP.NEU.FTZ.AND P4, PT, R16, RZ, PT ;  /* 0x000000ff1000b20b */ /* 0x000fe40003f9d000 */
[C---:B------:R-:W-:Y:S02]  /*0c10*/  @!P2 IADD3 R18, P5, PT, R14.reuse, UR33, RZ ;  /* 0x000000210e12ac10 */ /* 0x040fe4000ffbe0ff */
        /* <DEDUP_REMOVED lines=8> */
[----:B0-----:R-:W-:-:S04]  /*0ca0*/  IMAD.U32 R21, RZ, RZ, UR29 ;  /* 0x0000001dff157e24 */ /* 0x001fc8000f8e00ff */
[----:B------:R-:W-:Y:S01]  /*0cb0*/  IMAD.WIDE.U32 R14, R21, 0x8, R14 ;  /* 0x00000008150e7825 */ /* 0x000fe200078e000e */
[----:B------:R-:W-:Y:S06]  /*0cc0*/  BRA.U UP0, `(.L_x_1958) ;  /* 0xfffffff900247547 */ /* 0x000fec000b83ffff */
.L_x_1957:
[----:B------:R-:W-:-:S04]  /*0cd0*/  ULOP3.LUT UR6, UR23, 0x1, URZ, 0xc0, !UPT ;  /* 0x0000000117067892 */ /* 0x000fc8000f8ec0ff */
[----:B------:R-:W-:-:S04]  /*0ce0*/  UISETP.NE.U32.AND UP0, UPT, UR6, 0x1, UPT ;  /* 0x000000010600788c */ /* 0x000fc8000bf05070 */
[----:B------:R-:W-:-:S06]  /*0cf0*/  UISETP.NE.U32.AND.EX UP0, UPT, URZ, URZ, UPT, UP0 ;  /* 0x000000ffff00728c */ /* 0x000fcc000bf05100 */
[----:B------:R-:W-:-:S13]  /*0d00*/  PLOP3.LUT P0, PT, PT, PT, UP0, 0x80, 0x8 ;  /* 0x000000000008781c */ /* 0x000fda0003f0f008 */
[----:B------:R-:W-:Y:S05]  /*0d10*/  @!P0 EXIT ;  /* 0x000000000000894d */ /* 0x000fea0003800000 */
[----:B01----:R-:W-:-:S04]  /*0d20*/  IADD3 R17, P1, PT, R0, UR4, RZ ;  /* 0x0000000400117c10 */ /* 0x003fc8000ff3e0ff */
[C---:B------:R-:W-:Y:S01]  /*0d30*/  ISETP.GE.U32.AND P0, PT, R17.reuse, UR39, PT ;  /* 0x0000002711007c0c */ /* 0x040fe2000bf06070 */
[----:B------:R-:W-:Y:S01]  /*0d40*/  IMAD.X R10, RZ, RZ, UR5, P1 ;  /* 0x00000005ff0a7e24 */ /* 0x000fe200088e06ff */
[----:B------:R-:W-:-:S04]  /*0d50*/  IADD3 R19, P1, PT, R17, UR29, RZ ;  /* 0x0000001d11137c10 */ /* 0x000fc8000ff3e0ff */
[----:B------:R-:W-:Y:S01]  /*0d60*/  ISETP.GE.AND.EX P0, PT, R10, UR40, PT, P0 ;  /* 0x000000280a007c0c */ /* 0x000fe2000bf06300 */
[----:B------:R-:W-:Y:S01]  /*0d70*/  IMAD.X R8, RZ, RZ, R10, P1 ;  /* 0x000000ffff087224 */ /* 0x000fe200008e060a */
[C---:B------:R-:W-:Y:S02]  /*0d80*/  IADD3 R9, P3, PT, R19.reuse, UR29, RZ ;  /* 0x0000001d13097c10 */ /* 0x040fe4000ff7e0ff */
[----:B------:R-:W-:Y:S02]  /*0d90*/  ISETP.GE.U32.AND P1, PT, R19, UR39, PT ;  /* 0x0000002713007c0c */ /* 0x000fe4000bf26070 */
[----:B------:R-:W-:Y:S01]  /*0da0*/  ISETP.GE.U32.AND P2, PT, R9, UR39, PT ;  /* 0x0000002709007c0c */ /* 0x000fe2000bf46070 */
[----:B------:R-:W-:Y:S01]  /*0db0*/  IMAD.X R0, RZ, RZ, R8, P3 ;  /* 0x000000ffff007224 */ /* 0x000fe200018e0608 */
[----:B------:R-:W-:-:S04]  /*0dc0*/  ISETP.GE.AND.EX P1, PT, R8, UR40, PT, P1 ;  /* 0x0000002808007c0c */ /* 0x000fc8000bf26310 */
[----:B------:R-:W-:Y:S02]  /*0dd0*/  ISETP.GE.AND.EX P2, PT, R0, UR40, PT, P2 ;  /* 0x0000002800007c0c */ /* 0x000fe4000bf46320 */
[----:B------:R-:W-:-:S04]  /*0de0*/  @!P0 LEA R12, P3, R17, UR10, 0x1 ;  /* 0x0000000a110c8c11 */ /* 0x000fc8000f8608ff */
[----:B------:R-:W-:-:S03]  /*0df0*/  @!P0 LEA.HI.X R13, R17, UR11, R10, 0x1, P3 ;  /* 0x0000000b110d8c11 */ /* 0x000fc600098f0c0a */
[----:B------:R-:W-:Y:S02]  /*0e00*/  @!P1 LEA R2, P3, R19, UR10, 0x1 ;  /* 0x0000000a13029c11 */ /* 0x000fe4000f8608ff */
[----:B------:R-:W-:Y:S01]  /*0e10*/  PRMT R11, R7, 0x7610, R11 ;  /* 0x00007610070b7816 */ /* 0x000fe2000000000b */
[----:B------:R-:W2:Y:S01]  /*0e20*/  @!P0 LDG.E.U16 R22, desc[UR26][R12.64] ;  /* 0x0000001a0c168981 */ /* 0x000ea2000c1e1500 */
[----:B------:R-:W-:Y:S02]  /*0e30*/  @!P1 LEA.HI.X R3, R19, UR11, R8, 0x1, P3 ;  /* 0x0000000b13039c11 */ /* 0x000fe400098f0c08 */
[----:B------:R-:W-:-:S03]  /*0e40*/  @!P2 LEA R4, P4, R9, UR10, 0x1 ;  /* 0x0000000a0904ac11 */ /* 0x000fc6000f8808ff */
[----:B------:R0:W3:Y:S01]  /*0e50*/  @!P1 LDG.E.U16 R11, desc[UR26][R2.64] ;  /* 0x0000001a020b9981 */ /* 0x0000e2000c1e1500 */
[----:B------:R-:W-:-:S05]  /*0e60*/  @!P2 LEA.HI.X R5, R9, UR11, R0, 0x1, P4 ;  /* 0x0000000b0905ac11 */ /* 0x000fca000a0f0c00 */
[----:B------:R1:W4:Y:S01]  /*0e70*/  @!P2 LDG.E.U16 R23, desc[UR26][R4.64] ;  /* 0x0000001a0417a981 */ /* 0x000322000c1e1500 */
[----:B------:R-:W-:-:S04]  /*0e80*/  IADD3 R16, P4, PT, R9, UR29, RZ ;  /* 0x0000001d09107c10 */ /* 0x000fc8000ff9e0ff */
[----:B------:R-:W-:Y:S01]  /*0e90*/  ISETP.GE.U32.AND P3, PT, R16, UR39, PT ;  /* 0x0000002710007c0c */ /* 0x000fe2000bf66070 */
[----:B------:R-:W-:-:S05]  /*0ea0*/  IMAD.X R7, RZ, RZ, R0, P4 ;  /* 0x000000ffff077224 */ /* 0x000fca00020e0600 */
[----:B------:R-:W-:Y:S02]  /*0eb0*/  ISETP.GE.AND.EX P3, PT, R7, UR40, PT, P3 ;  /* 0x0000002807007c0c */ /* 0x000fe4000bf66330 */
[----:B0-----:R-:W-:-:S11]  /*0ec0*/  @!P0 IADD3 R2, P6, PT, R17, UR41, RZ ;  /* 0x0000002911028c10 */ /* 0x001fd6000ffde0ff */
[----:B------:R-:W-:-:S04]  /*0ed0*/  @!P3 LEA R14, P4, R16, UR10, 0x1 ;  /* 0x0000000a100ebc11 */ /* 0x000fc8000f8808ff */
[----:B------:R-:W-:Y:S02]  /*0ee0*/  @!P3 LEA.HI.X R15, R16, UR11, R7, 0x1, P4 ;  /* 0x0000000b100fbc11 */ /* 0x000fe4000a0f0c07 */
[----:B-1----:R-:W-:-:S03]  /*0ef0*/  @!P1 IADD3 R4, P5, PT, R19, UR41, RZ ;  /* 0x0000002913049c10 */ /* 0x002fc6000ffbe0ff */
[----:B------:R0:W5:Y:S01]  /*0f00*/  @!P3 LDG.E.U16 R6, desc[UR26][R14.64] ;  /* 0x0000001a0e06b981 */ /* 0x000162000c1e1500 */
[----:B------:R-:W-:Y:S01]  /*0f10*/  @!P1 IADD3.X R5, PT, PT, R8, UR42, RZ, P5, !PT ;  /* 0x0000002a08059c10 */ /* 0x000fe2000affe4ff */
[----:B--2---:R-:W-:-:S05]  /*0f20*/  IMAD.U32 R22, R22, 0x10000, RZ ;  /* 0x0001000016167824 */ /* 0x004fca00078e00ff */
[----:B------:R-:W-:Y:S01]  /*0f30*/  @!P0 FSETP.NEU.FTZ.AND P4, PT, R22, RZ, PT ;  /* 0x000000ff1600820b */ /* 0x000fe20003f9d000 */
[----:B---3--:R-:W-:-:S03]  /*0f40*/  IMAD.U32 R3, R11, 0x10000, RZ ;  /* 0x000100000b037824 */ /* 0x008fc600078e00ff */
[----:B------:R-:W-:Y:S02]  /*0f50*/  @!P0 SEL R11, RZ, 0x1, !P4 ;  /* 0x00000001ff0b8807 */ /* 0x000fe40006000000 */
[----:B------:R-:W-:Y:S01]  /*0f60*/  @!P1 FSETP.NEU.FTZ.AND P4, PT, R3, RZ, PT ;  /* 0x000000ff0300920b */ /* 0x000fe20003f9d000 */
[----:B----4-:R-:W-:Y:S01]  /*0f70*/  IMAD.U32 R23, R23, 0x10000, RZ ;  /* 0x0001000017177824 */ /* 0x010fe200078e00ff */
[----:B------:R-:W-:Y:S02]  /*0f80*/  @!P0 IADD3.X R3, PT, PT, R10, UR42, RZ, P6, !PT ;  /* 0x0000002a0a038c10 */ /* 0x000fe4000b7fe4ff */
[----:B------:R-:W-:Y:S02]  /*0f90*/  @!P1 SEL R13, RZ, 0x1, !P4 ;  /* 0x00000001ff0d9807 */ /* 0x000fe40006000000 */
[----:B------:R-:W-:Y:S02]  /*0fa0*/  @!P2 FSETP.NEU.FTZ.AND P6, PT, R23, RZ, PT ;  /* 0x000000ff1700a20b */ /* 0x000fe40003fdd000 */
[----:B------:R-:W-:-:S02]  /*0fb0*/  @!P2 IADD3 R8, P4, PT, R9, UR41, RZ ;  /* 0x000000290908ac10 */ /* 0x000fc4000ff9e0ff */
[----:B0-----:R-:W-:Y:S02]  /*0fc0*/  @!P2 SEL R15, RZ, 0x1, !P6 ;  /* 0x00000001ff0fa807 */ /* 0x001fe40007000000 */
[----:B------:R-:W-:Y:S01]  /*0fd0*/  @!P2 IADD3.X R9, PT, PT, R0, UR42, RZ, P4, !PT ;  /* 0x0000002a0009ac10 */ /* 0x000fe2000a7fe4ff */
[----:B------:R0:W-:Y:S04]  /*0fe0*/  @!P0 STG.E.U8 desc[UR26][R2.64], R11 ;  /* 0x0000000b02008986 */ /* 0x0001e8000c10111a */
[----:B------:R0:W-:Y:S04]  /*0ff0*/  @!P1 STG.E.U8 desc[UR26][R4.64], R13 ;  /* 0x0000000d04009986 */ /* 0x0001e8000c10111a */
[----:B------:R0:W-:Y:S01]  /*1000*/  @!P2 STG.E.U8 desc[UR26][R8.64], R15 ;  /* 0x0000000f0800a986 */ /* 0x0001e2000c10111a */
[----:B------:R-:W-:Y:S05]  /*1010*/  @P3 EXIT ;  /* 0x000000000000394d */ /* 0x000fea0003800000 */
[----:B-----5:R-:W-:Y:S01]  /*1020*/  IMAD.U32 R6, R6, 0x10000, RZ ;  /* 0x0001000006067824 */ /* 0x020fe200078e00ff */
[----:B0-----:R-:W-:-:S04]  /*1030*/  IADD3 R2, P1, PT, R16, UR41, RZ ;  /* 0x0000002910027c10 */ /* 0x001fc8000ff3e0ff */
[----:B------:R-:W-:Y:S02]  /*1040*/  FSETP.NEU.FTZ.AND P0, PT, R6, RZ, PT ;  /* 0x000000ff0600720b */ /* 0x000fe40003f1d000 */
[----:B------:R-:W-:Y:S02]  /*1050*/  IADD3.X R3, PT, PT, R7, UR42, RZ, P1, !PT ;  /* 0x0000002a07037c10 */ /* 0x000fe40008ffe4ff */
[----:B------:R-:W-:-:S05]  /*1060*/  SEL R5, RZ, 0x1, !P0 ;  /* 0x00000001ff057807 */ /* 0x000fca0004000000 */
[----:B------:R-:W-:Y:S01]  /*1070*/  STG.E.U8 desc[UR26][R2.64], R5 ;  /* 0x0000000502007986 */ /* 0x000fe2000c10111a */
[----:B------:R-:W-:Y:S05]  /*1080*/  EXIT ;  /* 0x000000000000794d */ /* 0x000fea0003800000 */
.L_x_1956:
[----:B------:R-:W0:Y:S02]  /*1090*/  S2R R7, SR_TID.X ;  /* 0x0000000000077919 */ /* 0x000e240000002100 */
[----:B0-----:R-:W-:-:S03]  /*10a0*/  IMAD.WIDE.U32 R2, R7, 0x4, RZ ;  /* 0x0000000407027825 */ /* 0x001fc600078e00ff */
[----:B------:R-:W-:-:S04]  /*10b0*/  ISETP.GE.U32.AND P0, PT, R2, UR13, PT ;  /* 0x0000000d02007c0c */ /* 0x000fc8000bf06070 */
[----:B------:R-:W-:-:S13]  /*10c0*/  ISETP.GE.AND.EX P0, PT, R3, UR4, PT, P0 ;  /* 0x0000000403007c0c */ /* 0x000fda000bf06300 */
[----:B------:R-:W-:Y:S05]  /*10d0*/  @P0 EXIT ;  /* 0x000000000000094d */ /* 0x000fea0003800000 */
[----:B------:R-:W-:Y:S01]  /*10e0*/  IMAD.MOV.U32 R8, RZ, RZ, RZ ;  /* 0x000000ffff087224 */ /* 0x000fe200078e00ff */
[----:B------:R-:W0:Y:S06]  /*10f0*/  LDCU UR5, c[0x0][0x360] ;  /* 0x00006c00ff0577ac */ /* 0x000e2c0008000800 */
.L_x_1959:
[----:B------:R-:W-:-:S04]  /*1100*/  LEA R2, P0, R7, UR10, 0x3 ;  /* 0x0000000a07027c11 */ /* 0x000fc8000f8018ff */
[----:B------:R-:W-:-:S06]  /*1110*/  LEA.HI.X R3, R7, UR11, R8, 0x3, P0 ;  /* 0x0000000b07037c11 */ /* 0x000fcc00080f1c08 */
[----:B------:R-:W2:Y:S02]  /*1120*/  LDG.E.64 R2, desc[UR26][R2.64] ;  /* 0x0000001a02027981 */ /* 0x000ea4000c1e1b00 */
[C---:B--2---:R-:W-:Y:S01]  /*1130*/  PRMT R0, R2.reuse, 0x7632, R0 ;  /* 0x0000763202007816 */ /* 0x044fe20000000000 */
[----:B------:R-:W-:Y:S01]  /*1140*/  IMAD.U32 R5, R2, 0x10000, RZ ;  /* 0x0001000002057824 */ /* 0x000fe200078e00ff */
[C---:B------:R-:W-:Y:S01]  /*1150*/  PRMT R4, R3.reuse, 0x7632, R4 ;  /* 0x0000763203047816 */ /* 0x040fe20000000004 */
[----:B------:R-:W-:Y:S02]  /*1160*/  IMAD.U32 R6, R3, 0x10000, RZ ;  /* 0x0001000003067824 */ /* 0x000fe400078e00ff */
[----:B------:R-:W-:Y:S01]  /*1170*/  IMAD.U32 R0, R0, 0x10000, RZ ;  /* 0x0001000000007824 */ /* 0x000fe200078e00ff */
[----:B------:R-:W-:Y:S01]  /*1180*/  FSETP.NEU.FTZ.AND P0, PT, R5, RZ, PT ;  /* 0x000000ff0500720b */ /* 0x000fe20003f1d000 */
[----:B------:R-:W-:Y:S01]  /*1190*/  IMAD.U32 R4, R4, 0x10000, RZ ;  /* 0x0001000004047824 */ /* 0x000fe200078e00ff */
[----:B------:R-:W-:-:S02]  /*11a0*/  FSETP.NEU.FTZ.AND P2, PT, R6, RZ, PT ;  /* 0x000000ff0600720b */ /* 0x000fc40003f5d000 */
[----:B------:R-:W-:Y:S02]  /*11b0*/  FSETP.NEU.FTZ.AND P1, PT, R0, RZ, PT ;  /* 0x000000ff0000720b */ /* 0x000fe40003f3d000 */
[----:B------:R-:W-:Y:S02]  /*11c0*/  FSETP.NEU.FTZ.AND P3, PT, R4, RZ, PT ;  /* 0x000000ff0400720b */ /* 0x000fe40003f7d000 */
[----:B------:R-:W-:Y:S02]  /*11d0*/  SEL R5, RZ, 0x1, !P0 ;  /* 0x00000001ff057807 */ /* 0x000fe40004000000 */
[----:B------:R-:W-:Y:S02]  /*11e0*/  SEL R2, RZ, 0x1, !P1 ;  /* 0x00000001ff027807 */ /* 0x000fe40004800000 */
[----:B------:R-:W-:Y:S02]  /*11f0*/  SEL R3, RZ, 0x1, !P2 ;  /* 0x00000001ff037807 */ /* 0x000fe40005000000 */
[----:B------:R-:W-:-:S02]  /*1200*/  SEL R0, RZ, 0x1, !P3 ;  /* 0x00000001ff007807 */ /* 0x000fc40005800000 */
[----:B------:R-:W-:Y:S02]  /*1210*/  PRMT R5, R5, 0x3340, R2 ;  /* 0x0000334005057816 */ /* 0x000fe40000000002 */
[----:B------:R-:W-:Y:S02]  /*1220*/  LEA R2, P0, R7, UR41, 0x2 ;  /* 0x0000002907027c11 */ /* 0x000fe4000f8010ff */
[----:B------:R-:W-:Y:S02]  /*1230*/  PRMT R0, R3, 0x3340, R0 ;  /* 0x0000334003007816 */ /* 0x000fe40000000000 */
[C---:B------:R-:W-:Y:S02]  /*1240*/  LEA.HI.X R3, R7.reuse, UR42, R8, 0x2, P0 ;  /* 0x0000002a07037c11 */ /* 0x040fe400080f1408 */
        /* <DEDUP_REMOVED lines=12> */
        .weak           $__internal_0_$__cuda_sm20_div_u16
        .type           $__internal_0_$__cuda_sm20_div_u16,@function
        .size           $__internal_0_$__cuda_sm20_div_u16,(.L_x_7551 - $__internal_0_$__cuda_sm20_div_u16)
$__internal_0_$__cuda_sm20_div_u16:
[----:B------:R-:W0:Y:S01]  /*1310*/  I2F.U16 R0, UR12 ;  /* 0x0000000c00007d06 */ /* 0x000e220008101000 */
[----:B------:R-:W-:Y:S01]  /*1320*/  IMAD.MOV.U32 R2, RZ, RZ, 0x4b800000 ;  /* 0x4b800000ff027424 */ /* 0x000fe200078e00ff */
[----:B------:R-:W-:Y:S01]  /*1330*/  UISETP.NE.U32.AND UP0, UPT, UR12, URZ, UPT ;  /* 0x000000ff0c00728c */ /* 0x000fe2000bf05070 */
[C---:B0-----:R-:W-:Y:S02]  /*1340*/  FSETP.GEU.AND P1, PT, |R0|.reuse, 1.175494350822287508e-38, PT ;  /* 0x008000000000780b */ /* 0x041fe40003f2e200 */
[----:B------:R-:W-:Y:S02]  /*1350*/  FSETP.GT.AND P0, PT, |R0|, 8.50705917302346158658e+37, PT ;  /* 0x7e8000000000780b */ /* 0x000fe40003f04200 */
[----:B------:R-:W-:-:S04]  /*1360*/  FSEL R2, R2, 1, !P1 ;  /* 0x3f80000002027808 */ /* 0x000fc80004800000 */
[----:B------:R-:W-:Y:S01]  /*1370*/  FSEL R3, R2, 0.25, !P0 ;  /* 0x3e80000002037808 */ /* 0x000fe20004000000 */
[----:B------:R-:W-:-:S04]  /*1380*/  IMAD.MOV.U32 R2, RZ, RZ, R5 ;  /* 0x000000ffff027224 */ /* 0x000fc800078e0005 */
[----:B------:R-:W-:Y:S01]  /*1390*/  FMUL R4, R0, R3 ;  /* 0x0000000300047220 */ /* 0x000fe20000400000 */
[----:B------:R-:W-:-:S05]  /*13a0*/  I2FP.F32.U32.RZ R0, UR7 ;  /* 0x0000000700007c45 */ /* 0x000fca000820d000 */
[----:B------:R-:W0:Y:S02]  /*13b0*/  MUFU.RCP R4, R4 ;  /* 0x0000000400047308 */ /* 0x000e240000001000 */
[----:B0-----:R-:W-:-:S04]  /*13c0*/  FMUL R3, R3, R4 ;  /* 0x0000000403037220 */ /* 0x001fc80000400000 */
[----:B------:R-:W-:-:S04]  /*13d0*/  VIADD R3, R3, 0x2 ;  /* 0x0000000203037836 */ /* 0x000fc80000000000 */
[----:B------:R-:W-:Y:S01]  /*13e0*/  FMUL.RZ R0, R0, R3 ;  /* 0x0000000300007220 */ /* 0x000fe2000040c000 */
[----:B------:R-:W-:-:S05]  /*13f0*/  IMAD.MOV.U32 R3, RZ, RZ, 0x0 ;  /* 0x00000000ff037424 */ /* 0x000fca00078e00ff */
[----:B------:R-:W0:Y:S02]  /*1400*/  F2I.U32.TRUNC.NTZ R0, R0 ;  /* 0x0000000000007305 */ /* 0x000e24000020f000 */
[----:B0-----:R-:W-:-:S13]  /*1410*/  R2UR UR4, R0 ;  /* 0x00000000000472ca */ /* 0x001fda00000e0000 */
[----:B------:R-:W-:-:S07]  /*1420*/  ULOP3.LUT UR4, UR4, 0xffff, URZ, 0xc0, !UPT ;  /* 0x0000ffff04047892 */ /* 0x000fce000f8ec0ff */
[----:B------:R-:W-:Y:S01]  /*1430*/  @!UP0 UMOV UR4, 0xffffffff ;  /* 0xffffffff00048882 */ /* 0x000fe20000000000 */
[----:B------:R-:W-:Y:S05]  /*1440*/  RET.REL.NODEC R2 `(_ZN2at6native55_GLOBAL__N__de093ff9_22_ForeachBinaryOpList_cu_a911ec4325multi_tensor_apply_kernelINS1_18TensorListMetadataILi2EEENS1_11CopyFunctorIbN3c108BFloat16ELi2ELi1ELi1EEEJNS0_4CopyIbS7_EEEEEvT_T0_DpT1_) ;  /* 0xffffffe802ec7950 */ /* 0x000fea0003c3ffff */
.L_x_1960:
        /* <DEDUP_REMOVED lines=11> */
.L_x_7551:


//--------------------- .text._ZN2at6native55_GLOBAL__N__de093ff9_22_ForeachBinaryOpList_cu_a911ec4325multi_tensor_apply_kernelINS1_18TensorListMetadataILi2EEENS1_11CopyFunctorIbN3c104HalfELi2ELi1ELi1EEEJNS0_4CopyIbS7_EEEEEvT_T0_DpT1_ --------------------------
	.section	.text._ZN2at6native55_GLOBAL__N__de093ff9_22_ForeachBinaryOpList_cu_a911ec4325multi_tensor_apply_kernelINS1_18TensorListMetadataILi2EEENS1_11CopyFunctorIbN3c104HalfELi2ELi1ELi1EEEJNS0_4CopyIbS7_EEEEEvT_T0_DpT1_,"ax",@progbits
	.align	128
.text._ZN2at6native55_GLOBAL__N__de093ff9_22_ForeachBinaryOpList_cu_a911ec4325multi_tensor_apply_kernelINS1_18TensorListMetadataILi2EEENS1_11CopyFunctorIbN3c104HalfELi2ELi1ELi1EEEJNS0_4CopyIbS7_EEEEEvT_T0_DpT1_:
        .type           _ZN2at6native55_GLOBAL__N__de093ff9_22_ForeachBinaryOpList_cu_a911ec4325multi_tensor_apply_kernelINS1_18TensorListMetadataILi2EEENS1_11CopyFunctorIbN3c104HalfELi2ELi1ELi1EEEJNS0_4CopyIbS7_EEEEEvT_T0_DpT1_,@function
        .size           _ZN2at6native55_GLOBAL__N__de093ff9_22_ForeachBinaryOpList_cu_a911ec4325multi_tensor_apply_kernelINS1_18TensorListMetadataILi2EEENS1_11CopyFunctorIbN3c104HalfELi2ELi1ELi1EEEJNS0_4CopyIbS7_EEEEEvT_T0_DpT1_,(.L_x_7553 - _ZN2at6native55_GLOBAL__N__de093ff9_22_ForeachBinaryOpList_cu_a911ec4325multi_tensor_apply_kernelINS1_18TensorListMetadataILi2EEENS1_11CopyFunctorIbN3c104HalfELi2ELi1ELi1EEEJNS0_4CopyIbS7_EEEEEvT_T0_DpT1_)
        .other          _ZN2at6native55_GLOBAL__N__de093ff9_22_ForeachBinaryOpList_cu_a911ec4325multi_tensor_apply_kernelINS1_18TensorListMetadataILi2EEENS1_11CopyFunctorIbN3c104HalfELi2ELi1ELi1EEEJNS0_4CopyIbS7_EEEEEvT_T0_DpT1_,@"STO_CUDA_ENTRY STV_DEFAULT"
_ZN2at6native55_GLOBAL__N__de093ff9_22_ForeachBinaryOpList_cu_a911ec4325multi_tensor_apply_kernelINS1_18TensorListMetadataILi2EEENS1_11CopyFunctorIbN3c104HalfELi2ELi1ELi1EEEJNS0_4CopyIbS7_EEEEEvT_T0_DpT1_:
        /* <DEDUP_REMOVED lines=40> */
[----:B------:R-:W-:Y:S05]  /*0280*/  CALL.REL.NOINC `($__internal_1_$__cuda_sm20_div_u16) ;  /* 0x0000001000187944 */ /* 0x000fea0003c00000 */
        /* <DEDUP_REMOVED lines=45> */
.L_x_1963:
        /* <DEDUP_REMOVED lines=32> */
[----:B---3--:R-:W-:Y:S02]  /*0760*/  HADD2.F32 R21, -RZ, R7.H0_H0 ;  /* 0x20000007ff157230 */ /* 0x008fe40000004100 */
[----:B----4-:R-:W-:-:S05]  /*0770*/  HADD2.F32 R29, -RZ, R22.H0_H0 ;  /* 0x20000016ff1d7230 */ /* 0x010fca0000004100 */
[----:B------:R-:W-:Y:S02]  /*0780*/  @!P3 FSETP.NEU.FTZ.AND P4, PT, R29, RZ, PT ;  /* 0x000000ff1d00b20b */ /* 0x000fe40003f9d000 */
[----:B------:R-:W-:Y:S02]  /*0790*/  @!P3 IADD3.X R29, PT, PT, R15, UR42, RZ, P5, !PT ;  /* 0x0000002a0f1dbc10 */ /* 0x000fe4000affe4ff */
[----:B0-----:R-:W-:Y:S02]  /*07a0*/  @!P3 SEL R19, RZ, 0x1, !P4 ;  /* 0x00000001ff13b807 */ /* 0x001fe40006000000 */
[----:B------:R-:W-:-:S03]  /*07b0*/  @!P1 IADD3 R20, P4, PT, R14, UR30, RZ ;  /* 0x0000001e0e149c10 */ /* 0x000fc6000ff9e0ff */
[----:B------:R2:W-:Y:S01]  /*07c0*/  @!P3 STG.E.U8 desc[UR26][R28.64], R19 ;  /* 0x000000131c00b986 */ /* 0x0005e2000c10111a */
[----:B------:R-:W-:Y:S01]  /*07d0*/  @!P1 FSETP.NEU.FTZ.AND P3, PT, R21, RZ, PT ;  /* 0x000000ff1500920b */ /* 0x000fe20003f7d000 */
[----:B-----5:R-:W-:Y:S01]  /*07e0*/  HADD2.F32 R18, -RZ, R23.H0_H0 ;  /* 0x20000017ff127230 */ /* 0x020fe20000004100 */
[----:B------:R-:W-:Y:S02]  /*07f0*/  @!P1 IADD3.X R21, PT, PT, R15, UR31, RZ, P4, !PT ;  /* 0x0000001f0f159c10 */ /* 0x000fe4000a7fe4ff */
[----:B------:R-:W-:Y:S02]  /*0800*/  @!P1 SEL R27, RZ, 0x1, !P3 ;  /* 0x00000001ff1b9807 */ /* 0x000fe40005800000 */
[----:B------:R-:W-:Y:S02]  /*0810*/  @!P2 FSETP.NEU.FTZ.AND P3, PT, R18, RZ, PT ;  /* 0x000000ff1200a20b */ /* 0x000fe40003f7d000 */
[----:B------:R-:W-:Y:S01]  /*0820*/  @!P2 IADD3 R16, P4, PT, R14, UR36, RZ ;  /* 0x000000240e10ac10 */ /* 0x000fe2000ff9e0ff */
[----:B------:R0:W-:Y:S01]  /*0830*/  @!P1 STG.E.U8 desc[UR26][R20.64], R27 ;  /* 0x0000001b14009986 */ /* 0x0001e2000c10111a */
[----:B------:R-:W-:Y:S01]  /*0840*/  IADD3 R25, P1, PT, R25, UR29, RZ ;  /* 0x0000001d19197c10 */ /* 0x000fe2000ff3e0ff */
[----:B--2---:R-:W-:Y:S01]  /*0850*/  HADD2.F32 R19, -RZ, R6.H0_H0 ;  /* 0x20000006ff137230 */ /* 0x004fe20000004100 */
[----:B------:R-:W-:-:S02]  /*0860*/  @!P2 IADD3.X R17, PT, PT, R15, UR13, RZ, P4, !PT ;  /* 0x0000000d0f11ac10 */ /* 0x000fc4000a7fe4ff */
[----:B------:R-:W-:Y:S01]  /*0870*/  @!P2 SEL R26, RZ, 0x1, !P3 ;  /* 0x00000001ff1aa807 */ /* 0x000fe20005800000 */
[----:B------:R-:W-:Y:S01]  /*0880*/  IMAD.X R24, RZ, RZ, R24, P1 ;  /* 0x000000ffff187224 */ /* 0x000fe200008e0618 */
[----:B------:R-:W-:Y:S02]  /*0890*/  ISETP.GE.U32.AND P1, PT, R25, UR39, PT ;  /* 0x0000002719007c0c */ /* 0x000fe4000bf26070 */
[----:B------:R-:W-:Y:S01]  /*08a0*/  @!P0 IADD3 R18, P3, PT, R14, UR35, RZ ;  /* 0x000000230e128c10 */ /* 0x000fe2000ff7e0ff */
[----:B------:R1:W-:Y:S01]  /*08b0*/  @!P2 STG.E.U8 desc[UR26][R16.64], R26 ;  /* 0x0000001a1000a986 */ /* 0x0003e2000c10111a */
[----:B------:R-:W-:Y:S02]  /*08c0*/  @!P0 FSETP.NEU.FTZ.AND P2, PT, R19, RZ, PT ;  /* 0x000000ff1300820b */ /* 0x000fe40003f5d000 */
[----:B------:R-:W-:Y:S02]  /*08d0*/  ISETP.GE.AND.EX P1, PT, R24, UR40, PT, P1 ;  /* 0x0000002818007c0c */ /* 0x000fe4000bf26310 */
[----:B------:R-:W-:-:S02]  /*08e0*/  @!P0 IADD3.X R19, PT, PT, R15, UR14, RZ, P3, !PT ;  /* 0x0000000e0f138c10 */ /* 0x000fc40009ffe4ff */
[----:B0-----:R-:W-:Y:S02]  /*08f0*/  @!P0 SEL R21, RZ, 0x1, !P2 ;  /* 0x00000001ff158807 */ /* 0x001fe40005000000 */
[----:B------:R-:W-:-:S03]  /*0900*/  IADD3 R25, P2, PT, R25, UR29, RZ ;  /* 0x0000001d19197c10 */ /* 0x000fc6000ff5e0ff */
[----:B------:R0:W-:Y:S01]  /*0910*/  @!P0 STG.E.U8 desc[UR26][R18.64], R21 ;  /* 0x0000001512008986 */ /* 0x0001e2000c10111a */
[----:B-1----:R-:W-:Y:S01]  /*0920*/  IMAD.U32 R17, RZ, RZ, UR29 ;  /* 0x0000001dff117e24 */ /* 0x002fe2000f8e00ff */
[C---:B------:R-:W-:Y:S01]  /*0930*/  ISETP.GE.U32.AND P0, PT, R25.reuse, UR39, PT ;  /* 0x0000002719007c0c */ /* 0x040fe2000bf06070 */
[----:B------:R-:W-:Y:S01]  /*0940*/  IMAD.X R24, RZ, RZ, R24, P2 ;  /* 0x000000ffff187224 */ /* 0x000fe200010e0618 */
[----:B------:R-:W-:Y:S01]  /*0950*/  IADD3 R25, P2, PT, R25, UR29, RZ ;  /* 0x0000001d19197c10 */ /* 0x000fe2000ff5e0ff */
[----:B------:R-:W-:-:S03]  /*0960*/  @!P1 IMAD.WIDE.U32 R16, R17, 0x8, R2 ;  /* 0x0000000811109825 */ /* 0x000fc600078e0002 */
[----:B------:R-:W-:Y:S01]  /*0970*/  ISETP.GE.AND.EX P0, PT, R24, UR40, PT, P0 ;  /* 0x0000002818007c0c */ /* 0x000fe2000bf06300 */
[----:B------:R-:W-:Y:S01]  /*0980*/  IMAD.X R24, RZ, RZ, R24, P2 ;  /* 0x000000ffff187224 */ /* 0x000fe200010e0618 */
[C---:B------:R-:W-:Y:S02]  /*0990*/  IADD3 R20, P5, PT, R25.reuse, UR29, RZ ;  /* 0x0000001d19147c10 */ /* 0x040fe4000ffbe0ff */
[----:B------:R-:W-:Y:S02]  /*09a0*/  @!P1 IADD3 R26, P4, PT, R16, UR7, RZ ;  /* 0x00000007101a9c10 */ /* 0x000fe4000ff9e0ff */
[----:B------:R-:W-:Y:S01]  /*09b0*/  ISETP.GE.U32.AND P2, PT, R25, UR39, PT ;  /* 0x0000002719007c0c */ /* 0x000fe2000bf46070 */
[----:B------:R-:W-:Y:S01]  /*09c0*/  IMAD.X R16, RZ, RZ, R24, P5 ;  /* 0x000000ffff107224 */ /* 0x000fe200028e0618 */
[----:B------:R-:W-:Y:S02]  /*09d0*/  ISETP.GE.U32.AND P3, PT, R20, UR39, PT ;  /* 0x0000002714007c0c */ /* 0x000fe4000bf66070 */
[----:B------:R-:W-:-:S02]  /*09e0*/  ISETP.GE.AND.EX P2, PT, R24, UR40, PT, P2 ;  /* 0x0000002818007c0c */ /* 0x000fc4000bf46320 */
[----:B------:R-:W-:Y:S02]  /*09f0*/  ISETP.GE.AND.EX P3, PT, R16, UR40, PT, P3 ;  /* 0x0000002810007c0c */ /* 0x000fe4000bf66330 */
[----:B------:R-:W-:Y:S02]  /*0a00*/  @!P1 IADD3.X R27, PT, PT, R17, UR12, RZ, P4, !PT ;  /* 0x0000000c111b9c10 */ /* 0x000fe4000a7fe4ff */
[----:B------:R-:W-:-:S03]  /*0a10*/  @!P0 IADD3 R20, P4, PT, R8, UR7, RZ ;  /* 0x0000000708148c10 */ /* 0x000fc6000ff9e0ff */
[----:B------:R-:W2:Y:S01]  /*0a20*/  @!P1 LDG.E.U16 R22, desc[UR26][R26.64] ;  /* 0x0000001a1a169981 */ /* 0x000ea2000c1e1500 */
[----:B0-----:R-:W-:-:S03]  /*0a30*/  @!P0 IADD3.X R21, PT, PT, R9, UR12, RZ, P4, !PT ;  /* 0x0000000c09158c10 */ /* 0x001fc6000a7fe4ff */
        /* <DEDUP_REMOVED lines=15> */
[----:B--2---:R-:W-:-:S05]  /*0b30*/  HADD2.F32 R25, -RZ, R22.H0_H0 ;  /* 0x20000016ff197230 */ /* 0x004fca0000004100 */
[----:B------:R-:W-:Y:S01]  /*0b40*/  @!P1 FSETP.NEU.FTZ.AND P4, PT, R25, RZ, PT ;  /* 0x000000ff1900920b */ /* 0x000fe20003f9d000 */
[----:B---3--:R-:W-:Y:S01]  /*0b50*/  HADD2.F32 R26, -RZ, R7.H0_H0 ;  /* 0x20000007ff1a7230 */ /* 0x008fe20000004100 */
[C---:B------:R-:W-:Y:S02]  /*0b60*/  @!P1 IADD3.X R25, PT, PT, R15.reuse, UR38, RZ, P5, !PT ;  /* 0x000000260f199c10 */ /* 0x040fe4000affe4ff */
[----:B------:R-:W-:Y:S02]  /*0b70*/  @!P1 SEL R27, RZ, 0x1, !P4 ;  /* 0x00000001ff1b9807 */ /* 0x000fe40006000000 */
[----:B------:R-:W-:Y:S01]  /*0b80*/  @!P0 FSETP.NEU.FTZ.AND P4, PT, R26, RZ, PT ;  /* 0x000000ff1a00820b */ /* 0x000fe20003f9d000 */
[----:B----4-:R-:W-:Y:S01]  /*0b90*/  HADD2.F32 R26, -RZ, R23.H0_H0 ;  /* 0x20000017ff1a7230 */ /* 0x010fe20000004100 */
[----:B------:R-:W-:Y:S01]  /*0ba0*/  @!P0 IADD3 R20, P5, PT, R14, UR34, RZ ;  /* 0x000000220e148c10 */ /* 0x000fe2000ffbe0ff */
[----:B-----5:R-:W-:Y:S01]  /*0bb0*/  HADD2.F32 R16, -RZ, R6.H0_H0 ;  /* 0x20000006ff107230 */ /* 0x020fe20000004100 */
        /* <DEDUP_REMOVED lines=17> */
.L_x_1962:
        /* <DEDUP_REMOVED lines=37> */
[----:B--2---:R-:W-:-:S05]  /*0f20*/  HADD2.F32 R22, -RZ, R22.H0_H0 ;  /* 0x20000016ff167230 */ /* 0x004fca0000004100 */
[----:B------:R-:W-:Y:S01]  /*0f30*/  @!P0 FSETP.NEU.FTZ.AND P4, PT, R22, RZ, PT ;  /* 0x000000ff1600820b */ /* 0x000fe20003f9d000 */
[----:B---3--:R-:W-:-:S03]  /*0f40*/  HADD2.F32 R3, -RZ, R11.H0_H0 ;  /* 0x2000000bff037230 */ /* 0x008fc60000004100 */
[----:B------:R-:W-:Y:S02]  /*0f50*/  @!P0 SEL R11, RZ, 0x1, !P4 ;  /* 0x00000001ff0b8807 */ /* 0x000fe40006000000 */
[----:B------:R-:W-:Y:S01]  /*0f60*/  @!P1 FSETP.NEU.FTZ.AND P4, PT, R3, RZ, PT ;  /* 0x000000ff0300920b */ /* 0x000fe20003f9d000 */
[----:B----4-:R-:W-:Y:S01]  /*0f70*/  HADD2.F32 R23, -RZ, R23.H0_H0 ;  /* 0x20000017ff177230 */ /* 0x010fe20000004100 */
        /* <DEDUP_REMOVED lines=10> */
[----:B-----5:R-:W-:Y:S01]  /*1020*/  HADD2.F32 R6, -RZ, R6.H0_H0 ;  /* 0x20000006ff067230 */ /* 0x020fe20000004100 */
[----:B0-----:R-:W-:-:S04]  /*1030*/  IADD3 R2, P1, PT, R16, UR41, RZ ;  /* 0x0000002910027c10 */ /* 0x001fc8000ff3e0ff */
[----:B------:R-:W-:Y:S02]  /*1040*/  FSETP.NEU.FTZ.AND P0, PT, R6, RZ, PT ;  /* 0x000000ff0600720b */ /* 0x000fe40003f1d000 */
[----:B------:R-:W-:Y:S02]  /*1050*/  IADD3.X R3, PT, PT, R7, UR42, RZ, P1, !PT ;  /* 0x0000002a07037c10 */ /* 0x000fe40008ffe4ff */
[----:B------:R-:W-:-:S05]  /*1060*/  SEL R5, RZ, 0x1, !P0 ;  /* 0x00000001ff057807 */ /* 0x000fca0004000000 */
[----:B------:R-:W-:Y:S01]  /*1070*/  STG.E.U8 desc[UR26][R2.64], R5 ;  /* 0x0000000502007986 */ /* 0x000fe2000c10111a */
[----:B------:R-:W-:Y:S05]  /*1080*/  EXIT ;  /* 0x000000000000794d */ /* 0x000fea0003800000 */
.L_x_1961:
[----:B------:R-:W0:Y:S02]  /*1090*/  S2R R7, SR_TID.X ;  /* 0x0000000000077919 */ /* 0x000e240000002100 */
[----:B0-----:R-:W-:-:S03]  /*10a0*/  IMAD.WIDE.U32 R2, R7, 0x4, RZ ;  /* 0x0000000407027825 */ /* 0x001fc600078e00ff */
[----:B------:R-:W-:-:S04]  /*10b0*/  ISETP.GE.U32.AND P0, PT, R2, UR13, PT ;  /* 0x0000000d02007c0c */ /* 0x000fc8000bf06070 */
[----:B------:R-:W-:-:S13]  /*10c0*/  ISETP.GE.AND.EX P0, PT, R3, UR4, PT, P0 ;  /* 0x0000000403007c0c */ /* 0x000fda000bf06300 */
[----:B------:R-:W-:Y:S05]  /*10d0*/  @P0 EXIT ;  /* 0x000000000000094d */ /* 0x000fea0003800000 */
[----:B------:R-:W-:Y:S01]  /*10e0*/  IMAD.MOV.U32 R8, RZ, RZ, RZ ;  /* 0x000000ffff087224 */ /* 0x000fe200078e00ff */
[----:B------:R-:W0:Y:S06]  /*10f0*/  LDCU UR5, c[0x0][0x360] ;  /* 0x00006c00ff0577ac */ /* 0x000e2c0008000800 */
.L_x_1964:
[----:B------:R-:W-:-:S04]  /*1100*/  LEA R2, P0, R7, UR10, 0x3 ;  /* 0x0000000a07027c11 */ /* 0x000fc8000f8018ff */
[----:B------:R-:W-:-:S06]  /*1110*/  LEA.HI.X R3, R7, UR11, R8, 0x3, P0 ;  /* 0x0000000b07037c11 */ /* 0x000fcc00080f1c08 */
[----:B------:R-:W2:Y:S02]  /*1120*/  LDG.E.64 R2, desc[UR26][R2.64] ;  /* 0x0000001a02027981 */ /* 0x000ea4000c1e1b00 */
[--C-:B--2---:R-:W-:Y:S02]  /*1130*/  HADD2.F32 R6, -RZ, R3.reuse.H1_H1 ;  /* 0x30000003ff067230 */ /* 0x104fe40000004100 */
[----:B------:R-:W-:Y:S02]  /*1140*/  HADD2.F32 R5, -RZ, R3.H0_H0 ;  /* 0x20000003ff057230 */ /* 0x000fe40000004100 */
[--C-:B------:R-:W-:Y:S01]  /*1150*/  HADD2.F32 R4, -RZ, R2.reuse.H1_H1 ;  /* 0x30000002ff047230 */ /* 0x100fe20000004100 */
[----:B------:R-:W-:Y:S01]  /*1160*/  FSETP.NEU.FTZ.AND P3, PT, R6, RZ, PT ;  /* 0x000000ff0600720b */ /* 0x000fe20003f7d000 */
[----:B------:R-:W-:Y:S01]  /*1170*/  HADD2.F32 R0, -RZ, R2.H0_H0 ;  /* 0x20000002ff007230 */ /* 0x000fe20000004100 */
[----:B------:R-:W-:Y:S02]  /*1180*/  FSETP.NEU.FTZ.AND P2, PT, R5, RZ, PT ;  /* 0x000000ff0500720b */ /* 0x000fe40003f5d000 */
[----:B------:R-:W-:-:S02]  /*1190*/  FSETP.NEU.FTZ.AND P1, PT, R4, RZ, PT ;  /* 0x000000ff0400720b */ /* 0x000fc40003f3d000 */
[----:B------:R-:W-:Y:S02]  /*11a0*/  FSETP.NEU.FTZ.AND P0, PT, R0, RZ, PT ;  /* 0x000000ff0000720b */ /* 0x000fe40003f1d000 */
[----:B------:R-:W-:Y:S02]  /*11b0*/  SEL R0, RZ, 0x1, !P3 ;  /* 0x00000001ff007807 */ /* 0x000fe40005800000 */
[----:B------:R-:W-:Y:S02]  /*11c0*/  SEL R5, RZ, 0x1, !P2 ;  /* 0x00000001ff057807 */ /* 0x000fe40005000000 */
[----:B------:R-:W-:Y:S02]  /*11d0*/  SEL R3, RZ, 0x1, !P1 ;  /* 0x00000001ff037807 */ /* 0x000fe40004800000 */
[----:B------:R-:W-:Y:S02]  /*11e0*/  SEL R4, RZ, 0x1, !P0 ;  /* 0x00000001ff047807 */ /* 0x000fe40004000000 */
[----:B------:R-:W-:-:S02]  /*11f0*/  LEA R2, P0, R7, UR41, 0x2 ;  /* 0x0000002907027c11 */ /* 0x000fc4000f8010ff */
[----:B------:R-:W-:Y:S02]  /*1200*/  PRMT R0, R5, 0x3340, R0 ;  /* 0x0000334005007816 */ /* 0x000fe40000000000 */
        /* <DEDUP_REMOVED lines=14> */
        .weak           $__internal_1_$__cuda_sm20_div_u16
        .type           $__internal_1_$__cuda_sm20_div_u16,@function
        .size           $__internal_1_$__cuda_sm20_div_u16,(.L_x_7553 - $__internal_1_$__cuda_sm20_div_u16)
$__internal_1_$__cuda_sm20_div_u16:
        /* <DEDUP_REMOVED lines=19> */
[----:B------:R-:W-:Y:S05]  /*1420*/  RET.REL.NODEC R2 `(_ZN2at6native55_GLOBAL__N__de093ff9_22_ForeachBinaryOpList_cu_a911ec4325multi_tensor_apply_kernelINS1_18TensorListMetadataILi2EEENS1_11CopyFunctorIbN3c104HalfELi2ELi1ELi1EEEJNS0_4CopyIbS7_EEEEEvT_T0_DpT1_) ;  /* 0xffffffe802f47950 */ /* 0x000fea0003c3ffff */
.L_x_1965:
        /* <DEDUP_REMOVED lines=13> */
.L_x_7553:


//--------------------- .text._ZN2at6native55_GLOBAL__N__de093ff9_22_ForeachBinaryOpList_cu_a911ec4325multi_tensor_apply_kernelINS1_18TensorListMetadataILi2EEENS1_11CopyFunctorIbN3c107complexIfEELi2ELi1ELi1EEEJNS0_4CopyIbS8_EEEEEvT_T0_DpT1_ --------------------------
	.section	.text._ZN2at6native55_GLOBAL__N__de093ff9_22_ForeachBinaryOpList_cu_a911ec4325multi_tensor_apply_kernelINS1_18TensorListMetadataILi2EEENS1_11CopyFunctorIbN3c107complexIfEELi2ELi1ELi1EEEJNS0_4CopyIbS8_EEEEEvT_T0_DpT1_,"ax",@progbits
	.align	128
.text._ZN2at6native55_GLOBAL__N__de093ff9_22_ForeachBinaryOpList_cu_a911ec4325multi_tensor_apply_kernelINS1_18TensorListMetadataILi2EEENS1_11CopyFunctorIbN3c107complexIfEELi2ELi1ELi1EEEJNS0_4CopyIbS8_EEEEEvT_T0_DpT1_:
        .type           _ZN2at6native55_GLOBAL__N__de093ff9_22_ForeachBinaryOpList_cu_a911ec4325multi_tensor_apply_kernelINS1_18TensorListMetadataILi2EEENS1_11CopyFunctorIbN3c107complexIfEELi2ELi1ELi1EEEJNS0_4CopyIbS8_EEEEEvT_T0_DpT1_,@function
        .size           _ZN2at6native55_GLOBAL__N__de093ff9_22_ForeachBinaryOpList_cu_a911ec4325multi_tensor_apply_kernelINS1_18TensorListMetadataILi2EEENS1_11CopyFunctorIbN3c107complexIfEELi2ELi1ELi1EEEJNS0_4CopyIbS8_EEEEEvT_T0_DpT1_,(.L_x_7555 - _ZN2at6native55_GLOBAL__N__de093ff9_22_ForeachBinaryOpList_cu_a911ec4325multi_tensor_apply_kernelINS1_18TensorListMetadataILi2EEENS1_11CopyFunctorIbN3c107complexIfEELi2ELi1ELi1EEEJNS0_4CopyIbS8_EEEEEvT_T0_DpT1_)
        .other          _ZN2at6native55_GLOBAL__N__de093ff9_22_ForeachBinaryOpList_cu_a911ec4325multi_tensor_apply_kernelINS1_18TensorListMetadataILi2EEENS1_11CopyFunctorIbN3c107complexIfEELi2ELi1ELi1EEEJNS0_4CopyIbS8_EEEEEvT_T0_DpT1_,@"STO_CUDA_ENTRY STV_DEFAULT"
_ZN2at6native55_GLOBAL__N__de093ff9_22_ForeachBinaryOpList_cu_a911ec4325multi_tensor_apply_kernelINS1_18TensorListMetadataILi2EEENS1_11CopyFunctorIbN3c107complexIfEELi2ELi1ELi1EEEJNS0_4CopyIbS8_EEEEEvT_T0_DpT1_:
        /* <DEDUP_REMOVED lines=40> */
[----:B------:R-:W-:Y:S05]  /*0280*/  CALL.REL.NOINC `($__internal_2_$__cuda_sm20_div_u16) ;  /* 0x0000000c00f87944 */ /* 0x000fea0003c00000 */
[----:B------:R-:W0:Y:S01]  /*0290*/  S2R R0, SR_TID.X ;  /* 0x0000000000007919 */ /* 0x000e220000002100 */
[----:B------:R-:W-:Y:S01]  /*02a0*/  UISETP.GE.U32.AND UP0, UPT, UR5, UR23, UPT ;  /* 0x000000170500728c */ /* 0x000fe2000bf06070 */
[----:B------:R-:W-:Y:S02]  /*02b0*/  CS2R R4, SRZ ;  /* 0x0000000000047805 */ /* 0x000fe4000001ff00 */
[----:B------:R-:W-:Y:S01]  /*02c0*/  CS2R R2, SRZ ;  /* 0x0000000000027805 */ /* 0x000fe2000001ff00 */
[----:B------:R-:W-:Y:S02]  /*02d0*/  ULOP3.LUT UR22, UR4, 0xffff, URZ, 0xc0, !UPT ;  /* 0x0000ffff04167892 */ /* 0x000fe4000f8ec0ff */
[----:B------:R-:W-:Y:S01]  /*02e0*/  UISETP.GE.U32.AND.EX UP0, UPT, UR7, URZ, UPT, UP0 ;  /* 0x000000ff0700728c */ /* 0x000fe2000bf06100 */
[----:B------:R-:W-:Y:S01]  /*02f0*/  UMOV UR5, URZ ;  /* 0x000000ff00057c82 */ /* 0x000fe20008000000 */
[----:B------:R-:W-:-:S07]  /*0300*/  UMOV UR6, URZ ;  /* 0x000000ff00067c82 */ /* 0x000fce0008000000 */
[----:B------:R-:W-:Y:S05]  /*0310*/  BRA.U !UP0, `(.L_x_1967) ;  /* 0x0000000908607547 */ /* 0x000fea000b800000 */
[----:B------:R-:W-:Y:S01]  /*0320*/  UIADD3 UR38, UP0, UP1, UR8, UR24, UR23 ;  /* 0x0000001808267290 */ /* 0x000fe2000f91e017 */
[----:B0-----:R-:W-:Y:S01]  /*0330*/  SHF.R.U32.HI R31, RZ, 0x1d, R0 ;  /* 0x0000001dff1f7819 */ /* 0x001fe20000011600 */
[----:B------:R-:W-:Y:S01]  /*0340*/  UIMAD.WIDE.U32 UR6, UR28, 0x2, UR24 ;  /* 0x000000021c0678a5 */ /* 0x000fe2000f8e0018 */
[----:B------:R-:W-:Y:S01]  /*0350*/  IMAD.SHL.U32 R30, R0, 0x8, RZ ;  /* 0x00000008001e7824 */ /* 0x000fe200078e00ff */
[----:B------:R-:W-:Y:S02]  /*0360*/  UIADD3 UR31, UP2, UP3, UR8, UR24, UR28 ;  /* 0x00000018081f7290 */ /* 0x000fe4000fb5e01c */
[----:B------:R-:W-:Y:S01]  /*0370*/  IMAD.U32 R19, RZ, RZ, UR28 ;  /* 0x0000001cff137e24 */ /* 0x000fe2000f8e00ff */
[----:B------:R-:W-:Y:S02]  /*0380*/  UIMAD.WIDE.U32 UR12, UR28, 0x3, UR24 ;  /* 0x000000031c0c78a5 */ /* 0x000fe4000f8e0018 */
[----:B------:R-:W-:Y:S01]  /*0390*/  IMAD.U32 R17, RZ, RZ, UR28 ;  /* 0x0000001cff117e24 */ /* 0x000fe2000f8e00ff */
[----:B------:R-:W-:-:S02]  /*03a0*/  UIMAD.WIDE.U32 UR14, UR28, 0x5, UR24 ;  /* 0x000000051c0e78a5 */ /* 0x000fc4000f8e0018 */
[----:B------:R-:W-:Y:S01]  /*03b0*/  IMAD.U32 R15, RZ, RZ, UR28 ;  /* 0x0000001cff0f7e24 */ /* 0x000fe2000f8e00ff */
[----:B------:R-:W-:Y:S02]  /*03c0*/  UIMAD.WIDE.U32 UR16, UR28, 0x6, UR24 ;  /* 0x000000061c1078a5 */ /* 0x000fe4000f8e0018 */
[----:B------:R-:W-:Y:S01]  /*03d0*/  IMAD.U32 R13, RZ, RZ, UR28 ;  /* 0x0000001cff0d7e24 */ /* 0x000fe2000f8e00ff */
[----:B------:R-:W-:Y:S02]  /*03e0*/  UIMAD.WIDE.U32 UR18, UR28, 0x7, UR24 ;  /* 0x000000071c1278a5 */ /* 0x000fe4000f8e0018 */
[----:B------:R-:W-:Y:S01]  /*03f0*/  IMAD.U32 R11, RZ, RZ, UR28 ;  /* 0x0000001cff0b7e24 */ /* 0x000fe2000f8e00ff */
[----:B------:R-:W-:Y:S01]  /*0400*/  UIADD3.X UR39, UPT, UPT, UR9, UR25, URZ, UP0, UP1 ;  /* 0x0000001909277290 */ /* 0x000fe200087e24ff */
[----:B------:R-:W-:Y:S01]  /*0410*/  IMAD.U32 R9, RZ, RZ, UR28 ;  /* 0x0000001cff097e24 */ /* 0x000fe2000f8e00ff */
[----:B------:R-:W-:Y:S01]  /*0420*/  UIADD3.X UR32, UPT, UPT, UR9, UR25, URZ, UP2, UP3 ;  /* 0x0000001909207290 */ /* 0x000fe200097e64ff */
[----:B------:R-:W-:Y:S01]  /*0430*/  IMAD.WIDE.U32 R18, R19, 0x20, R30 ;  /* 0x0000002013127825 */ /* 0x000fe200078e001e */
[----:B------:R-:W-:-:S02]  /*0440*/  UIADD3 UR37, UP0, UPT, UR8, UR6, URZ ;  /* 0x0000000608257290 */ /* 0x000fc4000ff1e0ff */
[----:B------:R-:W-:Y:S01]  /*0450*/  UIADD3 UR20, UPT, UPT, UR22, 0x1, URZ ;  /* 0x0000000116147890 */ /* 0x000fe2000fffe0ff */
[--C-:B------:R-:W-:Y:S01]  /*0460*/  IMAD.WIDE.U32 R16, R17, 0x10, R30.reuse ;  /* 0x0000001011107825 */ /* 0x100fe200078e001e */
[----:B------:R-:W-:Y:S02]  /*0470*/  UIADD3 UR36, UP1, UPT, UR8, UR12, URZ ;  /* 0x0000000c08247290 */ /* 0x000fe4000ff3e0ff */
[----:B------:R-:W-:Y:S01]  /*0480*/  UIADD3 UR35, UP2, UPT, UR8, UR14, URZ ;  /* 0x0000000e08237290 */ /* 0x000fe2000ff5e0ff */
[--C-:B------:R-:W-:Y:S01]  /*0490*/  IMAD.WIDE.U32 R14, R15, 0x18, R30.reuse ;  /* 0x000000180f0e7825 */ /* 0x100fe200078e001e */
[----:B------:R-:W-:Y:S02]  /*04a0*/  UIADD3 UR34, UP3, UPT, UR8, UR16, URZ ;  /* 0x0000001008227290 */ /* 0x000fe4000ff7e0ff */
[----:B------:R-:W-:Y:S01]  /*04b0*/  UIADD3 UR33, UP4, UPT, UR8, UR18, URZ ;  /* 0x0000001208217290 */ /* 0x000fe2000ff9e0ff */
[----:B------:R-:W-:Y:S01]  /*04c0*/  IMAD.WIDE.U32 R12, R13, 0x28, R30 ;  /* 0x000000280d0c7825 */ /* 0x000fe200078e001e */
[----:B------:R-:W-:Y:S01]  /*04d0*/  UIADD3.X UR21, UPT, UPT, UR9, UR7, URZ, UP0, !UPT ;  /* 0x0000000709157290 */ /* 0x000fe200087fe4ff */
[----:B------:R-:W-:-:S02]  /*04e0*/  UMOV UR4, URZ ;  /* 0x000000ff00047c82 */ /* 0x000fc40008000000 */
[--C-:B------:R-:W-:Y:S01]  /*04f0*/  IMAD.WIDE.U32 R10, R11, 0x30, R30.reuse ;  /* 0x000000300b0a7825 */ /* 0x100fe200078e001e */
[----:B------:R-:W-:Y:S02]  /*0500*/  USHF.L.U32 UR29, UR28, 0x3, URZ ;  /* 0x000000031c1d7899 */ /* 0x000fe400080006ff */
[----:B------:R-:W-:Y:S01]  /*0510*/  USHF.R.U32.HI UR30, URZ, 0x1d, UR28 ;  /* 0x0000001dff1e7899 */ /* 0x000fe2000801161c */
[----:B------:R-:W-:Y:S01]  /*0520*/  IMAD.WIDE.U32 R8, R9, 0x38, R30 ;  /* 0x0000003809087825 */ /* 0x000fe200078e001e */
[----:B------:R-:W-:Y:S02]  /*0530*/  ULOP3.LUT UR20, UR20, 0x1fffe, URZ, 0xc0, !UPT ;  /* 0x0001fffe14147892 */ /* 0x000fe4000f8ec0ff */
[----:B------:R-:W-:Y:S01]  /*0540*/  UIADD3.X UR13, UPT, UPT, UR9, UR13, URZ, UP1, !UPT ;  /* 0x0000000d090d7290 */ /* 0x000fe20008ffe4ff */
[----:B------:R-:W-:Y:S01]  /*0550*/  IMAD.MOV.U32 R5, RZ, RZ, RZ ;  /* 0x000000ffff057224 */ /* 0x000fe200078e00ff */
[----:B------:R-:W-:Y:S01]  /*0560*/  UIADD3.X UR14, UPT, UPT, UR9, UR15, URZ, UP2, !UPT ;  /* 0x0000000f090e7290 */ /* 0x000fe200097fe4ff */
[----:B------:R-:W-:Y:S01]  /*0570*/  IMAD.MOV.U32 R6, RZ, RZ, R0 ;  /* 0x000000ffff067224 */ /* 0x000fe200078e0000 */
[----:B------:R-:W-:Y:S01]  /*0580*/  UIADD3.X UR16, UPT, UPT, UR9, UR17, URZ, UP3, !UPT ;  /* 0x0000001109107290 */ /* 0x000fe20009ffe4ff */
[----:B------:R-:W-:Y:S01]  /*0590*/  IMAD.MOV.U32 R7, RZ, RZ, RZ ;  /* 0x000000ffff077224 */ /* 0x000fe200078e00ff */
[----:B------:R-:W-:Y:S01]  /*05a0*/  UIADD3.X UR18, UPT, UPT, UR9, UR19, URZ, UP4, !UPT ;  /* 0x0000001309127290 */ /* 0x000fe2000a7fe4ff */
[----:B------:R-:W-:Y:S01]  /*05b0*/  UMOV UR5, URZ ;  /* 0x000000ff00057c82 */ /* 0x000fe20008000000 */
[----:B------:R-:W-:Y:S01]  /*05c0*/  UMOV UR6, URZ ;  /* 0x000000ff00067c82 */ /* 0x000fe20008000000 */
[----:B------:R-:W-:Y:S01]  /*05d0*/  UMOV UR7, UR10 ;  /* 0x0000000a00077c82 */ /* 0x000fe20008000000 */
[----:B------:R-:W-:-:S08]  /*05e0*/  UMOV UR12, UR11 ;  /* 0x0000000b000c7c82 */ /* 0x000fd00008000000 */
.L_x_1968:
[C---:B-1----:R-:W-:Y:S02]  /*05f0*/  IADD3 R20, P2, PT, R6.reuse, UR28, RZ ;  /* 0x0000001c06147c10 */ /* 0x042fe4000ff5e0ff */
[----:B------:R-:W-:Y:S02]  /*0600*/  ISETP.GE.U32.AND P1, PT, R6, UR40, PT ;  /* 0x0000002806007c0c */ /* 0x000fe4000bf26070 */
[C---:B------:R-:W-:Y:S01]  /*0610*/  ISETP.GE.U32.AND P0, PT, R20.reuse, UR40, PT ;  /* 0x0000002814007c0c */ /* 0x040fe2000bf06070 */
[----:B------:R-:W-:Y:S01]  /*0620*/  IMAD.X R25, RZ, RZ, R7, P2 ;  /* 0x000000ffff197224 */ /* 0x000fe200010e0607 */
[----:B------:R-:W-:Y:S02]  /*0630*/  ISETP.GE.AND.EX P1, PT, R7, UR41, PT, P1 ;  /* 0x0000002907007c0c */ /* 0x000fe4000bf26310 */
[----:B------:R-:W-:Y:S02]  /*0640*/  IADD3 R20, P3, PT, R20, UR28, RZ ;  /* 0x0000001c14147c10 */ /* 0x000fe4000ff7e0ff */
[----:B------:R-:W-:-:S02]  /*0650*/  ISETP.GE.AND.EX P0, PT, R25, UR41, PT, P0 ;  /* 0x0000002919007c0c */ /* 0x000fc4000bf06300 */
[C---:B------:R-:W-:Y:S01]  /*0660*/  ISETP.GE.U32.AND P4, PT, R20.reuse, UR40, PT ;  /* 0x0000002814007c0c */ /* 0x040fe2000bf86070 */
[----:B------:R-:W-:Y:S01]  /*0670*/  IMAD.X R25, RZ, RZ, R25, P3 ;  /* 0x000000ffff197224 */ /* 0x000fe200018e0619 */
[----:B------:R-:W-:-:S05]  /*0680*/  IADD3 R24, P5, PT, R20, UR28, RZ ;  /* 0x0000001c14187c10 */ /* 0x000fca000ffbe0ff */
[----:B------:R-:W-:-:S04]  /*0690*/  @!P1 IADD3 R22, P2, PT, R30, UR7, RZ ;  /* 0x000000071e169c10 */ /* 0x000fc8000ff5e0ff */
[----:B------:R-:W-:Y:S02]  /*06a0*/  @!P1 IADD3.X R23, PT, PT, R31, UR12, RZ, P2, !PT ;  /* 0x0000000c1f179c10 */ /* 0x000fe400097fe4ff */
[----:B------:R-:W-:Y:S01]  /*06b0*/  @!P0 IADD3 R21, P2, PT, R0, UR28, RZ ;  /* 0x0000001c00158c10 */ /* 0x000fe2000ff5e0ff */
[----:B------:R-:W-:Y:S01]  /*06c0*/  IMAD.X R27, RZ, RZ, R25, P5 ;  /* 0x000000ffff1b7224 */ /* 0x000fe200028e0619 */
[----:B------:R-:W-:Y:S01]  /*06d0*/  ISETP.GE.U32.AND P3, PT, R24, UR40, PT ;  /* 0x0000002818007c0c */ /* 0x000fe2000bf66070 */
[----:B------:R0:W2:Y:S02]  /*06e0*/  @!P1 LDG.E R2, desc[UR26][R22.64] ;  /* 0x0000001a16029981 */ /* 0x0000a4000c1e1900 */
[----:B------:R-:W-:Y:S01]  /*06f0*/  @!P0 IMAD.X R26, RZ, RZ, RZ, P2 ;  /* 0x000000ffff1a8224 */ /* 0x000fe200010e06ff */
[----:B------:R-:W-:-:S04]  /*0700*/  @!P0 LEA R20, P2, R21, UR7, 0x3 ;  /* 0x0000000715148c11 */ /* 0x000fc8000f8418ff */
[----:B------:R-:W-:Y:S02]  /*0710*/  @!P0 LEA.HI.X R21, R21, UR12, R26, 0x3, P2 ;  /* 0x0000000c15158c11 */ /* 0x000fe400090f1c1a */
[----:B------:R-:W-:Y:S02]  /*0720*/  ISETP.GE.AND.EX P4, PT, R25, UR41, PT, P4 ;  /* 0x0000002919007c0c */ /* 0x000fe4000bf86340 */
[----:B------:R-:W-:Y:S01]  /*0730*/  ISETP.GE.AND.EX P3, PT, R27, UR41, PT, P3 ;  /* 0x000000291b007c0c */ /* 0x000fe2000bf66330 */
[----:B------:R-:W3:Y:S10]  /*0740*/  @!P0 LDG.E R3, desc[UR26][R20.64] ;  /* 0x0000001a14038981 */ /* 0x000ef4000c1e1900 */
[----:B------:R-:W-:-:S02]  /*0750*/  @!P4 IADD3 R32, P2, PT, R16, UR7, RZ ;  /* 0x000000071020cc10 */ /* 0x000fc4000ff5e0ff */
[----:B------:R-:W-:Y:S02]  /*0760*/  @!P3 IADD3 R28, P5, PT, R14, UR7, RZ ;  /* 0x000000070e1cbc10 */ /* 0x000fe4000ffbe0ff */
[----:B------:R-:W-:Y:S02]  /*0770*/  @!P4 IADD3.X R33, PT, PT, R17, UR12, RZ, P2, !PT ;  /* 0x0000000c1121cc10 */ /* 0x000fe400097fe4ff */
[----:B------:R-:W-:-:S03]  /*0780*/  @!P3 IADD3.X R29, PT, PT, R15, UR12, RZ, P5, !PT ;  /* 0x0000000c0f1dbc10 */ /* 0x000fc6000affe4ff */
[----:B------:R1:W4:Y:S04]  /*0790*/  @!P4 LDG.E R4, desc[UR26][R32.64] ;  /* 0x0000001a2004c981 */ /* 0x000328000c1e1900 */
[----:B------:R-:W5:Y:S01]  /*07a0*/  @!P3 LDG.E R5, desc[UR26][R28.64] ;  /* 0x0000001a1c05b981 */ /* 0x000f62000c1e1900 */
[----:B0-----:R-:W-:-:S04]  /*07b0*/  @!P1 IADD3 R22, P5, PT, R6, UR42, RZ ;  /* 0x0000002a06169c10 */ /* 0x001fc8000ffbe0ff */
[C---:B------:R-:W-:Y:S02]  /*07c0*/  @!P1 IADD3.X R23, PT, PT, R7.reuse, UR43, RZ, P5, !PT ;  /* 0x0000002b07179c10 */ /* 0x040fe4000affe4ff */
[----:B------:R-:W-:Y:S02]  /*07d0*/  @!P0 IADD3 R34, P5, PT, R6, UR31, RZ ;  /* 0x0000001f06228c10 */ /* 0x000fe4000ffbe0ff */
[----:B------:R-:W-:Y:S02]  /*07e0*/  IADD3 R24, P6, PT, R24, UR28, RZ ;  /* 0x0000001c18187c10 */ /* 0x000fe4000ffde0ff */
[----:B------:R-:W-:-:S03]  /*07f0*/  @!P0 IADD3.X R35, PT, PT, R7, UR32, RZ, P5, !PT ;  /* 0x0000002007238c10 */ /* 0x000fc6000affe4ff */
[----:B------:R-:W-:Y:S01]  /*0800*/  IMAD.X R27, RZ, RZ, R27, P6 ;  /* 0x000000ffff1b7224 */ /* 0x000fe200030e061b */
[----:B--2---:R-:W-:-:S04]  /*0810*/  @!P1 FSETP.NEU.FTZ.AND P2, PT, R2, RZ, PT ;  /* 0x000000ff0200920b */ /* 0x004fc80003f5d000 */
[----:B------:R-:W-:Y:S02]  /*0820*/  @!P1 SEL R25, RZ, 0x1, !P2 ;  /* 0x00000001ff199807 */ /* 0x000fe40005000000 */
[----:B---3--:R-:W-:-:S03]  /*0830*/  @!P0 FSETP.NEU.FTZ.AND P2, PT, R3, RZ, PT ;  /* 0x000000ff0300820b */ /* 0x008fc60003f5d000 */
[----:B------:R0:W-:Y:S01]  /*0840*/  @!P1 STG.E.U8 desc[UR26][R22.64], R25 ;  /* 0x0000001916009986 */ /* 0x0001e2000c10111a */
[----:B-1----:R-:W-:Y:S02]  /*0850*/  @!P0 SEL R33, RZ, 0x1, !P2 ;  /* 0x00000001ff218807 */ /* 0x002fe40005000000 */
[C---:B------:R-:W-:Y:S02]  /*0860*/  ISETP.GE.U32.AND P2, PT, R24.reuse, UR40, PT ;  /* 0x0000002818007c0c */ /* 0x040fe4000bf46070 */
[----:B------:R-:W-:Y:S01]  /*0870*/  IADD3 R24, P1, PT, R24, UR28, RZ ;  /* 0x0000001c18187c10 */ /* 0x000fe2000ff3e0ff */
[----:B------:R1:W-:Y:S01]  /*0880*/  @!P0 STG.E.U8 desc[UR26][R34.64], R33 ;  /* 0x0000002122008986 */ /* 0x0003e2000c10111a */
[----:B------:R-:W-:Y:S02]  /*0890*/  @!P4 IADD3 R20, P0, PT, R6, UR37, RZ ;  /* 0x000000250614cc10 */ /* 0x000fe4000ff1e0ff */
[----:B------:R-:W-:Y:S01]  /*08a0*/  ISETP.GE.AND.EX P2, PT, R27, UR41, PT, P2 ;  /* 0x000000291b007c0c */ /* 0x000fe2000bf46320 */
[----:B------:R-:W-:Y:S01]  /*08b0*/  IMAD.X R27, RZ, RZ, R27, P1 ;  /* 0x000000ffff1b7224 */ /* 0x000fe200008e061b */
[----:B------:R-:W-:-:S02]  /*08c0*/  ISETP.GE.U32.AND P1, PT, R24, UR40, PT ;  /* 0x0000002818007c0c */ /* 0x000fc4000bf26070 */
[C---:B------:R-:W-:Y:S02]  /*08d0*/  @!P4 IADD3.X R21, PT, PT, R7.reuse, UR21, RZ, P0, !PT ;  /* 0x000000150715cc10 */ /* 0x040fe400087fe4ff */
[----:B------:R-:W-:Y:S02]  /*08e0*/  IADD3 R24, P0, PT, R24, UR28, RZ ;  /* 0x0000001c18187c10 */ /* 0x000fe4000ff1e0ff */
[----:B0-----:R-:W-:Y:S02]  /*08f0*/  @!P3 IADD3 R22, P5, PT, R6, UR36, RZ ;  /* 0x000000240616bc10 */ /* 0x001fe4000ffbe0ff */
[----:B----4-:R-:W-:Y:S01]  /*0900*/  @!P4 FSETP.NEU.FTZ.AND P6, PT, R4, RZ, PT ;  /* 0x000000ff0400c20b */ /* 0x010fe20003fdd000 */
[----:B------:R-:W-:Y:S01]  /*0910*/  IMAD.X R25, RZ, RZ, R27, P0 ;  /* 0x000000ffff197224 */ /* 0x000fe200000e061b */
[----:B------:R-:W-:Y:S02]  /*0920*/  @!P3 IADD3.X R23, PT, PT, R7, UR13, RZ, P5, !PT ;  /* 0x0000000d0717bc10 */ /* 0x000fe4000affe4ff */
[----:B------:R-:W-:-:S02]  /*0930*/  IADD3 R26, P0, PT, R24, UR28, RZ ;  /* 0x0000001c181a7c10 */ /* 0x000fc4000ff1e0ff */
[----:B-----5:R-:W-:Y:S02]  /*0940*/  @!P3 FSETP.NEU.FTZ.AND P5, PT, R5, RZ, PT ;  /* 0x000000ff0500b20b */ /* 0x020fe40003fbd000 */
[----:B------:R-:W-:Y:S02]  /*0950*/  ISETP.GE.AND.EX P1, PT, R27, UR41, PT, P1 ;  /* 0x000000291b007c0c */ /* 0x000fe4000bf26310 */
[----:B------:R-:W-:Y:S02]  /*0960*/  @!P4 SEL R27, RZ, 0x1, !P6 ;  /* 0x00000001ff1bc807 */ /* 0x000fe40007000000 */
[----:B------:R-:W-:Y:S01]  /*0970*/  ISETP.GE.U32.AND P6, PT, R24, UR40, PT ;  /* 0x0000002818007c0c */ /* 0x000fe2000bfc6070 */
[----:B------:R-:W-:Y:S01]  /*0980*/  IMAD.X R24, RZ, RZ, R25, P0 ;  /* 0x000000ffff187224 */ /* 0x000fe200000e0619 */
[----:B------:R-:W-:Y:S02]  /*0990*/  @!P3 SEL R29, RZ, 0x1, !P5 ;  /* 0x00000001ff1db807 */ /* 0x000fe40006800000 */
[----:B------:R-:W-:-:S02]  /*09a0*/  ISETP.GE.U32.AND P5, PT, R26, UR40, PT ;  /* 0x000000281a007c0c */ /* 0x000fc4000bfa6070 */
[----:B------:R-:W-:Y:S02]  /*09b0*/  ISETP.GE.AND.EX P0, PT, R25, UR41, PT, P6 ;  /* 0x0000002919007c0c */ /* 0x000fe4000bf06360 */
[----:B------:R-:W-:Y:S02]  /*09c0*/  ISETP.GE.AND.EX P5, PT, R24, UR41, PT, P5 ;  /* 0x0000002918007c0c */ /* 0x000fe4000bfa6350 */
[----:B------:R-:W-:Y:S01]  /*09d0*/  @!P2 IADD3 R32, P6, PT, R18, UR7, RZ ;  /* 0x000000071220ac10 */ /* 0x000fe2000ffde0ff */
[----:B------:R-:W-:Y:S03]  /*09e0*/  @!P4 STG.E.U8 desc[UR26][R20.64], R27 ;  /* 0x0000001b1400c986 */ /* 0x000fe6000c10111a */
[----:B-1----:R-:W-:Y:S01]  /*09f0*/  @!P2 IADD3.X R33, PT, PT, R19, UR12, RZ, P6, !PT ;  /* 0x0000000c1321ac10 */ /* 0x002fe2000b7fe4ff */
[----:B------:R0:W-:Y:S01]  /*0a00*/  @!P3 STG.E.U8 desc[UR26][R22.64], R29 ;  /* 0x0000001d1600b986 */ /* 0x0001e2000c10111a */
[----:B------:R-:W-:-:S03]  /*0a10*/  @!P1 IADD3 R24, P3, PT, R12, UR7, RZ ;  /* 0x000000070c189c10 */ /* 0x000fc6000ff7e0ff */
[----:B------:R1:W2:Y:S01]  /*0a20*/  @!P2 LDG.E R2, desc[UR26][R32.64] ;  /* 0x0000001a2002a981 */ /* 0x0002a2000c1e1900 */
[----:B------:R-:W-:Y:S02]  /*0a30*/  @!P1 IADD3.X R25, PT, PT, R13, UR12, RZ, P3, !PT ;  /* 0x0000000c0d199c10 */ /* 0x000fe40009ffe4ff */
[----:B------:R-:W-:-:S03]  /*0a40*/  @!P5 IADD3 R36, P4, PT, R8, UR7, RZ ;  /* 0x000000070824dc10 */ /* 0x000fc6000ff9e0ff */
[----:B------:R-:W3:Y:S01]  /*0a50*/  @!P1 LDG.E R3, desc[UR26][R24.64] ;  /* 0x0000001a18039981 */ /* 0x000ee2000c1e1900 */
[----:B-1----:R-:W-:Y:S02]  /*0a60*/  @!P0 IADD3 R32, P3, PT, R10, UR7, RZ ;  /* 0x000000070a208c10 */ /* 0x002fe4000ff7e0ff */
[----:B------:R-:W-:Y:S02]  /*0a70*/  @!P5 IADD3.X R37, PT, PT, R9, UR12, RZ, P4, !PT ;  /* 0x0000000c0925dc10 */ /* 0x000fe4000a7fe4ff */
[----:B------:R-:W-:-:S03]  /*0a80*/  @!P0 IADD3.X R33, PT, PT, R11, UR12, RZ, P3, !PT ;  /* 0x0000000c0b218c10 */ /* 0x000fc60009ffe4ff */
[----:B------:R-:W4:Y:S04]  /*0a90*/  @!P5 LDG.E R5, desc[UR26][R36.64] ;  /* 0x0000001a2405d981 */ /* 0x000f28000c1e1900 */
[----:B------:R-:W5:Y:S01]  /*0aa0*/  @!P0 LDG.E R4, desc[UR26][R32.64] ;  /* 0x0000001a20048981 */ /* 0x000f62000c1e1900 */
[----:B------:R-:W-:-:S04]  /*0ab0*/  @!P2 IADD3 R34, P3, PT, R6, UR38, RZ ;  /* 0x000000260622ac10 */ /* 0x000fc8000ff7e0ff */
[----:B------:R-:W-:Y:S02]  /*0ac0*/  @!P2 IADD3.X R35, PT, PT, R7, UR39, RZ, P3, !PT ;  /* 0x000000270723ac10 */ /* 0x000fe40009ffe4ff */
[----:B------:R-:W-:-:S04]  /*0ad0*/  @!P1 IADD3 R28, P3, PT, R6, UR35, RZ ;  /* 0x00000023061c9c10 */ /* 0x000fc8000ff7e0ff */
[----:B0-----:R-:W-:Y:S02]  /*0ae0*/  @!P1 IADD3.X R29, PT, PT, R7, UR14, RZ, P3, !PT ;  /* 0x0000000e071d9c10 */ /* 0x001fe40009ffe4ff */
[----:B------:R-:W-:-:S04]  /*0af0*/  @!P0 IADD3 R22, P3, PT, R6, UR34, RZ ;  /* 0x0000002206168c10 */ /* 0x000fc8000ff7e0ff */
[----:B------:R-:W-:Y:S01]  /*0b00*/  @!P0 IADD3.X R23, PT, PT, R7, UR16, RZ, P3, !PT ;  /* 0x0000001007178c10 */ /* 0x000fe20009ffe4ff */
[----:B------:R-:W-:-:S04]  /*0b10*/  UIADD3 UR20, UP0, UPT, UR20, -0x2, URZ ;  /* 0xfffffffe14147890 */ /* 0x000fc8000ff1e0ff */
[----:B------:R-:W-:Y:S02]  /*0b20*/  UIADD3.X UR4, UPT, UPT, UR4, -0x1, URZ, UP0, !UPT ;  /* 0xffffffff04047890 */ /* 0x000fe400087fe4ff */
[----:B------:R-:W-:-:S04]  /*0b30*/  UISETP.NE.U32.AND UP0, UPT, UR20, URZ, UPT ;  /* 0x000000ff1400728c */ /* 0x000fc8000bf05070 */
[----:B------:R-:W-:Y:S02]  /*0b40*/  UISETP.NE.AND.EX UP0, UPT, UR4, URZ, UPT, UP0 ;  /* 0x000000ff0400728c */ /* 0x000fe4000bf05300 */
[----:B------:R-:W-:Y:S02]  /*0b50*/  UIADD3 UR5, UP1, UPT, UR29, UR5, URZ ;  /* 0x000000051d057290 */ /* 0x000fe4000ff3e0ff */
[----:B------:R-:W-:Y:S02]  /*0b60*/  ULEA UR7, UP2, UR28, UR7, 0x6 ;  /* 0x000000071c077291 */ /* 0x000fe4000f8430ff */
[----:B------:R-:W-:Y:S02]  /*0b70*/  UIADD3.X UR6, UPT, UPT, UR30, UR6, URZ, UP1, !UPT ;  /* 0x000000061e067290 */ /* 0x000fe40008ffe4ff */
[----:B------:R-:W-:Y:S01]  /*0b80*/  ULEA.HI.X UR12, UR28, UR12, URZ, 0x6, UP2 ;  /* 0x0000000c1c0c7291 */ /* 0x000fe200090f34ff */
[----:B--2---:R-:W-:-:S04]  /*0b90*/  @!P2 FSETP.NEU.FTZ.AND P4, PT, R2, RZ, PT ;  /* 0x000000ff0200a20b */ /* 0x004fc80003f9d000 */
[----:B------:R-:W-:Y:S02]  /*0ba0*/  @!P2 SEL R26, RZ, 0x1, !P4 ;  /* 0x00000001ff1aa807 */ /* 0x000fe40006000000 */
[----:B---3--:R-:W-:-:S03]  /*0bb0*/  @!P1 FSETP.NEU.FTZ.AND P6, PT, R3, RZ, PT ;  /* 0x000000ff0300920b */ /* 0x008fc60003fdd000 */
[----:B------:R1:W-:Y:S01]  /*0bc0*/  @!P2 STG.E.U8 desc[UR26][R34.64], R26 ;  /* 0x0000001a2200a986 */ /* 0x0003e2000c10111a */
[----:B------:R-:W-:Y:S02]  /*0bd0*/  @!P1 SEL R24, RZ, 0x1, !P6 ;  /* 0x00000001ff189807 */ /* 0x000fe40007000000 */
[----:B------:R-:W-:Y:S02]  /*0be0*/  @!P5 IADD3 R20, P4, PT, R6, UR33, RZ ;  /* 0x000000210614dc10 */ /* 0x000fe4000ff9e0ff */
[----:B----4-:R-:W-:Y:S02]  /*0bf0*/  @!P5 FSETP.NEU.FTZ.AND P6, PT, R5, RZ, PT ;  /* 0x000000ff0500d20b */ /* 0x010fe40003fdd000 */
[----:B-----5:R-:W-:Y:S02]  /*0c00*/  @!P0 FSETP.NEU.FTZ.AND P2, PT, R4, RZ, PT ;  /* 0x000000ff0400820b */ /* 0x020fe40003f5d000 */
[----:B------:R-:W-:Y:S02]  /*0c10*/  @!P5 IADD3.X R21, PT, PT, R7, UR18, RZ, P4, !PT ;  /* 0x000000120715dc10 */ /* 0x000fe4000a7fe4ff */
[----:B------:R-:W-:-:S02]  /*0c20*/  @!P0 SEL R25, RZ, 0x1, !P2 ;  /* 0x00000001ff198807 */ /* 0x000fc40005000000 */
[----:B------:R-:W-:Y:S01]  /*0c30*/  @!P5 SEL R27, RZ, 0x1, !P6 ;  /* 0x00000001ff1bd807 */ /* 0x000fe20007000000 */
[----:B------:R1:W-:Y:S04]  /*0c40*/  @!P1 STG.E.U8 desc[UR26][R28.64], R24 ;  /* 0x000000181c009986 */ /* 0x0003e8000c10111a */
[----:B------:R1:W-:Y:S04]  /*0c50*/  @!P0 STG.E.U8 desc[UR26][R22.64], R25 ;  /* 0x0000001916008986 */ /* 0x0003e8000c10111a */
[----:B------:R1:W-:Y:S01]  /*0c60*/  @!P5 STG.E.U8 desc[UR26][R20.64], R27 ;  /* 0x0000001b1400d986 */ /* 0x0003e2000c10111a */
[----:B------:R-:W-:-:S04]  /*0c70*/  IADD3 R6, P0, PT, R6, UR29, RZ ;  /* 0x0000001d06067c10 */ /* 0x000fc8000ff1e0ff */
[----:B------:R-:W-:Y:S01]  /*0c80*/  IADD3.X R7, PT, PT, R7, UR30, RZ, P0, !PT ;  /* 0x0000001e07077c10 */ /* 0x000fe200087fe4ff */
[----:B------:R-:W-:Y:S08]  /*0c90*/  BRA.U UP0, `(.L_x_1968) ;  /* 0xfffffff900547547 */ /* 0x000ff0000b83ffff */
.L_x_1967:
[----:B------:R-:W-:-:S04]  /*0ca0*/  ULOP3.LUT UR4, UR22, 0x1, URZ, 0xc0, !UPT ;  /* 0x0000000116047892 */ /* 0x000fc8000f8ec0ff */
[----:B------:R-:W-:-:S04]  /*0cb0*/  UISETP.NE.U32.AND UP0, UPT, UR4, 0x1, UPT ;  /* 0x000000010400788c */ /* 0x000fc8000bf05070 */
[----:B------:R-:W-:-:S06]  /*0cc0*/  UISETP.NE.U32.AND.EX UP0, UPT, URZ, URZ, UPT, UP0 ;  /* 0x000000ffff00728c */ /* 0x000fcc000bf05100 */
[----:B------:R-:W-:-:S13]  /*0cd0*/  PLOP3.LUT P0, PT, PT, PT, UP0, 0x80, 0x8 ;  /* 0x000000000008781c */ /* 0x000fda0003f0f008 */
[----:B------:R-:W-:Y:S05]  /*0ce0*/  @!P0 EXIT ;  /* 0x000000000000894d */ /* 0x000fea0003800000 */
[----:B0-----:R-:W-:Y:S01]  /*0cf0*/  IADD3 R16, P1, PT, R0, UR5, RZ ;  /* 0x0000000500107c10 */ /* 0x001fe2000ff3e0ff */
[----:B------:R-:W-:-:S03]  /*0d00*/  IMAD.MOV.U32 R8, RZ, RZ, R2 ;  /* 0x000000ffff087224 */ /* 0x000fc600078e0002 */
[C---:B------:R-:W-:Y:S01]  /*0d10*/  ISETP.GE.U32.AND P0, PT, R16.reuse, UR40, PT ;  /* 0x0000002810007c0c */ /* 0x040fe2000bf06070 */
[----:B------:R-:W-:Y:S01]  /*0d20*/  IMAD.X R17, RZ, RZ, UR6, P1 ;  /* 0x00000006ff117e24 */ /* 0x000fe200088e06ff */
[----:B------:R-:W-:-:S04]  /*0d30*/  IADD3 R18, P1, PT, R16, UR28, RZ ;  /* 0x0000001c10127c10 */ /* 0x000fc8000ff3e0ff */
[C---:B------:R-:W-:Y:S01]  /*0d40*/  IADD3 R9, P3, PT, R18.reuse, UR28, RZ ;  /* 0x0000001c12097c10 */ /* 0x040fe2000ff7e0ff */
[----:B------:R-:W-:Y:S01]  /*0d50*/  IMAD.X R19, RZ, RZ, R17, P1 ;  /* 0x000000ffff137224 */ /* 0x000fe200008e0611 */
[----:B------:R-:W-:Y:S02]  /*0d60*/  ISETP.GE.AND.EX P0, PT, R17, UR41, PT, P0 ;  /* 0x0000002911007c0c */ /* 0x000fe4000bf06300 */
[----:B------:R-:W-:Y:S01]  /*0d70*/  ISETP.GE.U32.AND P1, PT, R18, UR40, PT ;  /* 0x0000002812007c0c */ /* 0x000fe2000bf26070 */
[----:B------:R-:W-:Y:S01]  /*0d80*/  IMAD.X R0, RZ, RZ, R19, P3 ;  /* 0x000000ffff007224 */ /* 0x000fe200018e0613 */
[----:B------:R-:W-:Y:S02]  /*0d90*/  ISETP.GE.U32.AND P2, PT, R9, UR40, PT ;  /* 0x0000002809007c0c */ /* 0x000fe4000bf46070 */
[----:B------:R-:W-:Y:S02]  /*0da0*/  ISETP.GE.AND.EX P1, PT, R19, UR41, PT, P1 ;  /* 0x0000002913007c0c */ /* 0x000fe4000bf26310 */
[----:B------:R-:W-:-:S05]  /*0db0*/  ISETP.GE.AND.EX P2, PT, R0, UR41, PT, P2 ;  /* 0x0000002900007c0c */ /* 0x000fca000bf46320 */
[----:B------:R-:W-:-:S04]  /*0dc0*/  @!P0 LEA R10, P3, R16, UR10, 0x3 ;  /* 0x0000000a100a8c11 */ /* 0x000fc8000f8618ff */
[----:B------:R-:W-:Y:S02]  /*0dd0*/  @!P0 LEA.HI.X R11, R16, UR11, R17, 0x3, P3 ;  /* 0x0000000b100b8c11 */ /* 0x000fe400098f1c11 */
[C---:B------:R-:W-:Y:S01]  /*0de0*/  @!P1 LEA R6, P3, R18.reuse, UR10, 0x3 ;  /* 0x0000000a12069c11 */ /* 0x040fe2000f8618ff */
[----:B------:R-:W-:Y:S01]  /*0df0*/  IMAD.MOV.U32 R14, RZ, RZ, R3 ;  /* 0x000000ffff0e7224 */ /* 0x000fe200078e0003 */
[C---:B------:R-:W-:Y:S01]  /*0e00*/  @!P2 LEA R2, P4, R9.reuse, UR10, 0x3 ;  /* 0x0000000a0902ac11 */ /* 0x040fe2000f8818ff */
[----:B------:R0:W2:Y:S01]  /*0e10*/  @!P0 LDG.E R8, desc[UR26][R10.64] ;  /* 0x0000001a0a088981 */ /* 0x0000a2000c1e1900 */
[----:B------:R-:W-:Y:S01]  /*0e20*/  @!P1 LEA.HI.X R7, R18, UR11, R19, 0x3, P3 ;  /* 0x0000000b12079c11 */ /* 0x000fe200098f1c13 */
[----:B------:R-:W-:Y:S01]  /*0e30*/  IMAD.MOV.U32 R15, RZ, RZ, R4 ;  /* 0x000000ffff0f7224 */ /* 0x000fe200078e0004 */
[----:B------:R-:W-:-:S03]  /*0e40*/  @!P2 LEA.HI.X R3, R9, UR11, R0, 0x3, P4 ;  /* 0x0000000b0903ac11 */ /* 0x000fc6000a0f1c00 */
[----:B------:R-:W3:Y:S04]  /*0e50*/  @!P1 LDG.E R14, desc[UR26][R6.64] ;  /* 0x0000001a060e9981 */ /* 0x000ee8000c1e1900 */
[----:B------:R4:W3:Y:S01]  /*0e60*/  @!P2 LDG.E R15, desc[UR26][R2.64] ;  /* 0x0000001a020fa981 */ /* 0x0008e2000c1e1900 */
[----:B-1----:R-:W-:-:S04]  /*0e70*/  IADD3 R20, P4, PT, R9, UR28, RZ ;  /* 0x0000001c09147c10 */ /* 0x002fc8000ff9e0ff */
[----:B------:R-:W-:Y:S01]  /*0e80*/  ISETP.GE.U32.AND P3, PT, R20, UR40, PT ;  /* 0x0000002814007c0c */ /* 0x000fe2000bf66070 */
[----:B------:R-:W-:-:S05]  /*0e90*/  IMAD.X R21, RZ, RZ, R0, P4 ;  /* 0x000000ffff157224 */ /* 0x000fca00020e0600 */
[----:B------:R-:W-:Y:S02]  /*0ea0*/  ISETP.GE.AND.EX P3, PT, R21, UR41, PT, P3 ;  /* 0x0000002915007c0c */ /* 0x000fe4000bf66330 */
[----:B------:R-:W-:-:S11]  /*0eb0*/  @!P0 IADD3 R4, P6, PT, R16, UR42, RZ ;  /* 0x0000002a10048c10 */ /* 0x000fd6000ffde0ff */
[----:B------:R-:W-:-:S04]  /*0ec0*/  @!P3 LEA R12, P4, R20, UR10, 0x3 ;  /* 0x0000000a140cbc11 */ /* 0x000fc8000f8818ff */
[----:B------:R-:W-:Y:S01]  /*0ed0*/  @!P3 LEA.HI.X R13, R20, UR11, R21, 0x3, P4 ;  /* 0x0000000b140dbc11 */ /* 0x000fe2000a0f1c15 */
[----:B0-----:R-:W-:Y:S01]  /*0ee0*/  IMAD.MOV.U32 R10, RZ, RZ, R5 ;  /* 0x000000ffff0a7224 */ /* 0x001fe200078e0005 */
[----:B------:R-:W-:Y:S02]  /*0ef0*/  @!P0 IADD3.X R5, PT, PT, R17, UR43, RZ, P6, !PT ;  /* 0x0000002b11058c10 */ /* 0x000fe4000b7fe4ff */
[----:B----4-:R-:W-:-:S03]  /*0f00*/  @!P1 IADD3 R2, P5, PT, R18, UR42, RZ ;  /* 0x0000002a12029c10 */ /* 0x010fc6000ffbe0ff */
[----:B------:R0:W5:Y:S01]  /*0f10*/  @!P3 LDG.E R10, desc[UR26][R12.64] ;  /* 0x0000001a0c0ab981 */ /* 0x000162000c1e1900 */
[----:B------:R-:W-:Y:S02]  /*0f20*/  @!P1 IADD3.X R3, PT, PT, R19, UR43, RZ, P5, !PT ;  /* 0x0000002b13039c10 */ /* 0x000fe4000affe4ff */
[----:B--2---:R-:W-:-:S04]  /*0f30*/  @!P0 FSETP.NEU.FTZ.AND P4, PT, R8, RZ, PT ;  /* 0x000000ff0800820b */ /* 0x004fc80003f9d000 */
[----:B------:R-:W-:Y:S02]  /*0f40*/  @!P0 SEL R11, RZ, 0x1, !P4 ;  /* 0x00000001ff0b8807 */ /* 0x000fe40006000000 */
[----:B---3--:R-:W-:Y:S02]  /*0f50*/  @!P1 FSETP.NEU.FTZ.AND P4, PT, R14, RZ, PT ;  /* 0x000000ff0e00920b */ /* 0x008fe40003f9d000 */
[----:B------:R-:W-:Y:S02]  /*0f60*/  @!P2 FSETP.NEU.FTZ.AND P6, PT, R15, RZ, PT ;  /* 0x000000ff0f00a20b */ /* 0x000fe40003fdd000 */
[----:B------:R-:W-:Y:S02]  /*0f70*/  @!P1 SEL R15, RZ, 0x1, !P4 ;  /* 0x00000001ff0f9807 */ /* 0x000fe40006000000 */
[----:B------:R-:W-:Y:S02]  /*0f80*/  @!P2 IADD3 R6, P4, PT, R9, UR42, RZ ;  /* 0x0000002a0906ac10 */ /* 0x000fe4000ff9e0ff */
[----:B------:R-:W-:-:S02]  /*0f90*/  @!P2 SEL R9, RZ, 0x1, !P6 ;  /* 0x00000001ff09a807 */ /* 0x000fc40007000000 */
[----:B------:R-:W-:Y:S01]  /*0fa0*/  @!P2 IADD3.X R7, PT, PT, R0, UR43, RZ, P4, !PT ;  /* 0x0000002b0007ac10 */ /* 0x000fe2000a7fe4ff */
[----:B------:R0:W-:Y:S04]  /*0fb0*/  @!P0 STG.E.U8 desc[UR26][R4.64], R11 ;  /* 0x0000000b04008986 */ /* 0x0001e8000c10111a */
[----:B------:R0:W-:Y:S04]  /*0fc0*/  @!P1 STG.E.U8 desc[UR26][R2.64], R15 ;  /* 0x0000000f02009986 */ /* 0x0001e8000c10111a */
[----:B------:R0:W-:Y:S01]  /*0fd0*/  @!P2 STG.E.U8 desc[UR26][R6.64], R9 ;  /* 0x000000090600a986 */ /* 0x0001e2000c10111a */
[----:B------:R-:W-:Y:S05]  /*0fe0*/  @P3 EXIT ;  /* 0x000000000000394d */ /* 0x000fea0003800000 */
[----:B0-----:R-:W-:Y:S02]  /*0ff0*/  IADD3 R2, P1, PT, R20, UR42, RZ ;  /* 0x0000002a14027c10 */ /* 0x001fe4000ff3e0ff */
[----:B-----5:R-:W-:Y:S02]  /*1000*/  FSETP.NEU.FTZ.AND P0, PT, R10, RZ, PT ;  /* 0x000000ff0a00720b */ /* 0x020fe40003f1d000 */
[----:B------:R-:W-:Y:S02]  /*1010*/  IADD3.X R3, PT, PT, R21, UR43, RZ, P1, !PT ;  /* 0x0000002b15037c10 */ /* 0x000fe40008ffe4ff */
[----:B------:R-:W-:-:S05]  /*1020*/  SEL R5, RZ, 0x1, !P0 ;  /* 0x00000001ff057807 */ /* 0x000fca0004000000 */
[----:B------:R-:W-:Y:S01]  /*1030*/  STG.E.U8 desc[UR26][R2.64], R5 ;  /* 0x0000000502007986 */ /* 0x000fe2000c10111a */
[----:B------:R-:W-:Y:S05]  /*1040*/  EXIT ;  /* 0x000000000000794d */ /* 0x000fea0003800000 */
.L_x_1966:
[----:B------:R-:W0:Y:S02]  /*1050*/  S2R R8, SR_TID.X ;  /* 0x0000000000087919 */ /* 0x000e240000002100 */
[----:B0-----:R-:W-:-:S03]  /*1060*/  IMAD.WIDE.U32 R2, R8, 0x4, RZ ;  /* 0x0000000408027825 */ /* 0x001fc600078e00ff */
[----:B------:R-:W-:-:S04]  /*1070*/  ISETP.GE.U32.AND P0, PT, R2, UR13, PT ;  /* 0x0000000d02007c0c */ /* 0x000fc8000bf06070 */
[----:B------:R-:W-:-:S13]  /*1080*/  ISETP.GE.AND.EX P0, PT, R3, UR4, PT, P0 ;  /* 0x0000000403007c0c */ /* 0x000fda000bf06300 */
[----:B------:R-:W-:Y:S05]  /*1090*/  @P0 EXIT ;  /* 0x000000000000094d */ /* 0x000fea0003800000 */
[----:B------:R-:W-:Y:S01]  /*10a0*/  IMAD.MOV.U32 R9, RZ, RZ, RZ ;  /* 0x000000ffff097224 */ /* 0x000fe200078e00ff */
[----:B------:R-:W0:Y:S06]  /*10b0*/  LDCU UR5, c[0x0][0x360] ;  /* 0x00006c00ff0577ac */ /* 0x000e2c0008000800 */
.L_x_1969:
[----:B------:R-:W-:-:S04]  /*10c0*/  LEA R2, P0, R8, UR10, 0x5 ;  /* 0x0000000a08027c11 */ /* 0x000fc8000f8028ff */
[----:B------:R-:W-:-:S06]  /*10d0*/  LEA.HI.X R3, R8, UR11, R9, 0x5, P0 ;  /* 0x0000000b08037c11 */ /* 0x000fcc00080f2c09 */
[----:B------:R-:W2:Y:S02]  /*10e0*/  LDG.E.ENL2.256 R4, R2, desc[UR26][R2.64], 0x55 ;  /* 0xaa00001a0202797e */ /* 0x000ea40008121804 */
[----:B--2---:R-:W-:Y:S02]  /*10f0*/  FSETP.NEU.FTZ.AND P3, PT, R5, RZ, PT ;  /* 0x000000ff0500720b */ /* 0x004fe40003f7d000 */
[----:B------:R-:W-:Y:S02]  /*1100*/  FSETP.NEU.FTZ.AND P2, PT, R4, RZ, PT ;  /* 0x000000ff0400720b */ /* 0x000fe40003f5d000 */
[----:B------:R-:W-:Y:S02]  /*1110*/  FSETP.NEU.FTZ.AND P0, PT, R2, RZ, PT ;  /* 0x000000ff0200720b */ /* 0x000fe40003f1d000 */
[----:B------:R-:W-:Y:S02]  /*1120*/  FSETP.NEU.FTZ.AND P1, PT, R3, RZ, PT ;  /* 0x000000ff0300720b */ /* 0x000fe40003f3d000 */
[----:B------:R-:W-:-:S02]  /*1130*/  SEL R0, RZ, 0x1, !P3 ;  /* 0x00000001ff007807 */ /* 0x000fc40005800000 */
[----:B------:R-:W-:Y:S02]  /*1140*/  SEL R5, RZ, 0x1, !P2 ;  /* 0x00000001ff057807 */ /* 0x000fe40005000000 */
[----:B------:R-:W-:Y:S02]  /*1150*/  SEL R7, RZ, 0x1, !P0 ;  /* 0x00000001ff077807 */ /* 0x000fe40004000000 */
[C---:B------:R-:W-:Y:S02]  /*1160*/  LEA R4, P0, R8.reuse, UR42, 0x2 ;  /* 0x0000002a08047c11 */ /* 0x040fe4000f8010ff */
[----:B------:R-:W-:Y:S02]  /*1170*/  SEL R6, RZ, 0x1, !P1 ;  /* 0x00000001ff067807 */ /* 0x000fe40004800000 */
[----:B------:R-:W-:Y:S02]  /*1180*/  PRMT R0, R5, 0x3340, R0 ;  /* 0x0000334005007816 */ /* 0x000fe40000000000 */
[----:B------:R-:W-:-:S02]  /*1190*/  LEA.HI.X R5, R8, UR43, R9, 0x2, P0 ;  /* 0x0000002b08057c11 */ /* 0x000fc400080f1409 */
[----:B------:R-:W-:Y:S02]  /*11a0*/  PRMT R7, R7, 0x3340, R6 ;  /* 0x0000334007077816 */ /* 0x000fe40000000006 */
[----:B0-----:R-:W-:Y:S02]  /*11b0*/  IADD3 R8, P0, PT, R8, UR5, RZ ;  /* 0x0000000508087c10 */ /* 0x001fe4000ff1e0ff */
        /* <DEDUP_REMOVED lines=11> */
        .weak           $__internal_2_$__cuda_sm20_div_u16
        .type           $__internal_2_$__cuda_sm20_div_u16,@function
        .size           $__internal_2_$__cuda_sm20_div_u16,(.L_x_7555 - $__internal_2_$__cuda_sm20_div_u16)
$__internal_2_$__cuda_sm20_div_u16:
        /* <DEDUP_REMOVED lines=19> */
[----:B------:R-:W-:Y:S05]  /*13a0*/  RET.REL.NODEC R2 `(_ZN2at6native55_GLOBAL__N__de093ff9_22_ForeachBinaryOpList_cu_a911ec4325multi_tensor_apply_kernelINS1_18TensorListMetadataILi2EEENS1_11CopyFunctorIbN3c107complexIfEELi2ELi1ELi1EEEJNS0_4CopyIbS8_EEEEEvT_T0_DpT1_) ;  /* 0xffffffec02147950 */ /* 0x000fea0003c3ffff */
.L_x_1970:
        /* <DEDUP_REMOVED lines=13> */
.L_x_7555:


//--------------------- .text._ZN2at6native55_GLOBAL__N__de093ff9_22_ForeachBinaryOpList_cu_a911ec4325multi_tensor_apply_kernelINS1_18TensorListMetadataILi2EEENS1_11CopyFunctorIbN3c107complexIdEELi2ELi1ELi1EEEJNS0_4CopyIbS8_EEEEEvT_T0_DpT1_ --------------------------
	.section	.text._ZN2at6native55_GLOBAL__N__de093ff9_22_ForeachBinaryOpList_cu_a911ec4325multi_tensor_apply_kernelINS1_18TensorListMetadataILi2EEENS1_11CopyFunctorIbN3c107complexIdEELi2ELi1ELi1EEEJNS0_4CopyIbS8_EEEEEvT_T0_DpT1_,"ax",@progbits
	.align	128
.text._ZN2at6native55_GLOBAL__N__de093ff9_22_ForeachBinaryOpList_cu_a911ec4325multi_tensor_apply_kernelINS1_18TensorListMetadataILi2EEENS1_11CopyFunctorIbN3c107complexIdEELi2ELi1ELi1EEEJNS0_4CopyIbS8_EEEEEvT_T0_DpT1_:
        .type           _ZN2at6native55_GLOBAL__N__de093ff9_22_ForeachBinaryOpList_cu_a911ec4325multi_tensor_apply_kernelINS1_18TensorListMetadataILi2EEENS1_11CopyFunctorIbN3c107complexIdEELi2ELi1ELi1EEEJNS0_4CopyIbS8_EEEEEvT_T0_DpT1_,@function
        .size           _ZN2at6native55_GLOBAL__N__de093ff9_22_ForeachBinaryOpList_cu_a911ec4325multi_tensor_apply_kernelINS1_18TensorListMetadataILi2EEENS1_11CopyFunctorIbN3c107complexIdEELi2ELi1ELi1EEEJNS0_4CopyIbS8_EEEEEvT_T0_DpT1_,(.L_x_7557 - _ZN2at6native55_GLOBAL__N__de093ff9_22_ForeachBinaryOpList_cu_a911ec4325multi_tensor_apply_kernelINS1_18TensorListMetadataILi2EEENS1_11CopyFunctorIbN3c107complexIdEELi2ELi1ELi1EEEJNS0_4CopyIbS8_EEEEEvT_T0_DpT1_)
        .other          _ZN2at6native55_GLOBAL__N__de093ff9_22_ForeachBinaryOpList_cu_a911ec4325multi_tensor_apply_kernelINS1_18TensorListMetadataILi2EEENS1_11CopyFunctorIbN3c107complexIdEELi2ELi1ELi1EEEJNS0_4CopyIbS8_EEEEEvT_T0_DpT1_,@"STO_CUDA_ENTRY STV_DEFAULT"
_ZN2at6native55_GLOBAL__N__de093ff9_22_ForeachBinaryOpList_cu_a911ec4325multi_tensor_apply_kernelINS1_18TensorListMetadataILi2EEENS1_11CopyFunctorIbN3c107complexIdEELi2ELi1ELi1EEEJNS0_4CopyIbS8_EEEEEvT_T0_DpT1_:
        /* <DEDUP_REMOVED lines=40> */
[----:B------:R-:W-:Y:S05]  /*0280*/  CALL.REL.NOINC `($__internal_3_$__cuda_sm20_div_u16) ;  /* 0x0000001000147944 */ /* 0x000fea0003c00000 */
[----:B------:R-:W0:Y:S01]  /*0290*/  S2R R0, SR_TID.X ;  /* 0x0000000000007919 */ /* 0x000e220000002100 */
[----:B------:R-:W-:Y:S01]  /*02a0*/  UISETP.GE.U32.AND UP0, UPT, UR5, UR23, UPT ;  /* 0x000000170500728c */ /* 0x000fe2000bf06070 */
[----:B------:R-:W-:Y:S02]  /*02b0*/  CS2R R2, SRZ ;  /* 0x0000000000027805 */ /* 0x000fe4000001ff00 */
[----:B------:R-:W-:Y:S02]  /*02c0*/  CS2R R4, SRZ ;  /* 0x0000000000047805 */ /* 0x000fe4000001ff00 */
[----:B------:R-:W-:Y:S01]  /*02d0*/  CS2R R6, SRZ ;  /* 0x0000000000067805 */ /* 0x000fe2000001ff00 */
[----:B------:R-:W-:Y:S01]  /*02e0*/  UISETP.GE.U32.AND.EX UP0, UPT, UR7, URZ, UPT, UP0 ;  /* 0x000000ff0700728c */ /* 0x000fe2000bf06100 */
[----:B------:R-:W-:Y:S01]  /*02f0*/  CS2R R8, SRZ ;  /* 0x0000000000087805 */ /* 0x000fe2000001ff00 */
[----:B------:R-:W-:Y:S01]  /*0300*/  ULOP3.LUT UR22, UR4, 0xffff, URZ, 0xc0, !UPT ;  /* 0x0000ffff04167892 */ /* 0x000fe2000f8ec0ff */
[----:B------:R-:W-:Y:S01]  /*0310*/  UMOV UR5, URZ ;  /* 0x000000ff00057c82 */ /* 0x000fe20008000000 */
[----:B------:R-:W-:-:S05]  /*0320*/  UMOV UR6, URZ ;  /* 0x000000ff00067c82 */ /* 0x000fca0008000000 */
        /* <DEDUP_REMOVED lines=13> */
[----:B------:R-:W-:Y:S01]  /*0400*/  UIMAD.WIDE.U32 UR18, UR28, 0x7, UR24 ;  /* 0x000000071c1278a5 */ /* 0x000fe2000f8e0018 */
[--C-:B------:R-:W-:Y:S01]  /*0410*/  IMAD.WIDE.U32 R12, R13, 0x20, R10.reuse ;  /* 0x000000200d0c7825 */ /* 0x100fe200078e000a */
[----:B------:R-:W-:Y:S01]  /*0420*/  UIADD3.X UR39, UPT, UPT, UR9, UR25, URZ, UP0, UP1 ;  /* 0x0000001909277290 */ /* 0x000fe200087e24ff */
[----:B------:R-:W-:Y:S01]  /*0430*/  CS2R R2, SRZ ;  /* 0x0000000000027805 */ /* 0x000fe2000001ff00 */
[----:B------:R-:W-:Y:S01]  /*0440*/  UIADD3.X UR32, UPT, UPT, UR9, UR25, URZ, UP2, UP3 ;  /* 0x0000001909207290 */ /* 0x000fe200097e64ff */
[----:B------:R-:W-:Y:S01]  /*0450*/  IMAD.WIDE.U32 R14, R15, 0x30, R10 ;  /* 0x000000300f0e7825 */ /* 0x000fe200078e000a */
[----:B------:R-:W-:-:S02]  /*0460*/  UIADD3 UR37, UP0, UPT, UR8, UR6, URZ ;  /* 0x0000000608257290 */ /* 0x000fc4000ff1e0ff */
[----:B------:R-:W-:Y:S01]  /*0470*/  UIADD3 UR20, UPT, UPT, UR22, 0x1, URZ ;  /* 0x0000000116147890 */ /* 0x000fe2000fffe0ff */
[--C-:B------:R-:W-:Y:S01]  /*0480*/  IMAD.WIDE.U32 R16, R17, 0x60, R10.reuse ;  /* 0x0000006011107825 */ /* 0x100fe200078e000a */
[----:B------:R-:W-:Y:S02]  /*0490*/  UIADD3 UR36, UP1, UPT, UR8, UR12, URZ ;  /* 0x0000000c08247290 */ /* 0x000fe4000ff3e0ff */
[----:B------:R-:W-:Y:S01]  /*04a0*/  UIADD3 UR35, UP2, UPT, UR8, UR14, URZ ;  /* 0x0000000e08237290 */ /* 0x000fe2000ff5e0ff */
[----:B------:R-:W-:Y:S01]  /*04b0*/  IMAD.WIDE.U32 R18, R19, 0x70, R10 ;  /* 0x0000007013127825 */ /* 0x000fe200078e000a */
[----:B------:R-:W-:Y:S02]  /*04c0*/  UIADD3 UR34, UP3, UPT, UR8, UR16, URZ ;  /* 0x0000001008227290 */ /* 0x000fe4000ff7e0ff */
[----:B------:R-:W-:Y:S01]  /*04d0*/  UIADD3 UR33, UP4, UPT, UR8, UR18, URZ ;  /* 0x0000001208217290 */ /* 0x000fe2000ff9e0ff */
[----:B------:R-:W-:Y:S01]  /*04e0*/  IMAD.MOV.U32 R21, RZ, RZ, R0 ;  /* 0x000000ffff157224 */ /* 0x000fe200078e0000 */
[----:B------:R-:W-:Y:S01]  /*04f0*/  UIADD3.X UR21, UPT, UPT, UR9, UR7, URZ, UP0, !UPT ;  /* 0x0000000709157290 */ /* 0x000fe200087fe4ff */
[----:B------:R-:W-:Y:S01]  /*0500*/  IMAD.MOV.U32 R20, RZ, RZ, RZ ;  /* 0x000000ffff147224 */ /* 0x000fe200078e00ff */
[----:B------:R-:W-:Y:S01]  /*0510*/  UMOV UR4, URZ ;  /* 0x000000ff00047c82 */ /* 0x000fe20008000000 */
[----:B------:R-:W-:-:S02]  /*0520*/  USHF.L.U32 UR29, UR28, 0x3, URZ ;  /* 0x000000031c1d7899 */ /* 0x000fc400080006ff */
[----:B------:R-:W-:Y:S02]  /*0530*/  USHF.R.U32.HI UR30, URZ, 0x1d, UR28 ;  /* 0x0000001dff1e7899 */ /* 0x000fe4000801161c */
[----:B------:R-:W-:Y:S02]  /*0540*/  ULOP3.LUT UR20, UR20, 0x1fffe, URZ, 0xc0, !UPT ;  /* 0x0001fffe14147892 */ /* 0x000fe4000f8ec0ff */
[----:B------:R-:W-:Y:S02]  /*0550*/  UIADD3.X UR13, UPT, UPT, UR9, UR13, URZ, UP1, !UPT ;  /* 0x0000000d090d7290 */ /* 0x000fe40008ffe4ff */
[----:B------:R-:W-:Y:S02]  /*0560*/  UIADD3.X UR14, UPT, UPT, UR9, UR15, URZ, UP2, !UPT ;  /* 0x0000000f090e7290 */ /* 0x000fe400097fe4ff */
[----:B------:R-:W-:Y:S02]  /*0570*/  UIADD3.X UR16, UPT, UPT, UR9, UR17, URZ, UP3, !UPT ;  /* 0x0000001109107290 */ /* 0x000fe40009ffe4ff */
[----:B------:R-:W-:Y:S01]  /*0580*/  UIADD3.X UR18, UPT, UPT, UR9, UR19, URZ, UP4, !UPT ;  /* 0x0000001309127290 */ /* 0x000fe2000a7fe4ff */
[----:B------:R-:W-:Y:S01]  /*0590*/  UMOV UR5, URZ ;  /* 0x000000ff00057c82 */ /* 0x000fe20008000000 */
[----:B------:R-:W-:Y:S01]  /*05a0*/  UMOV UR6, URZ ;  /* 0x000000ff00067c82 */ /* 0x000fe20008000000 */
[----:B------:R-:W-:Y:S01]  /*05b0*/  UMOV UR7, UR10 ;  /* 0x0000000a00077c82 */ /* 0x000fe20008000000 */
[----:B------:R-:W-:-:S08]  /*05c0*/  UMOV UR12, UR11 ;  /* 0x0000000b000c7c82 */ /* 0x000fd00008000000 */
.L_x_1973:
[C---:B-1----:R-:W-:Y:S02]  /*05d0*/  IADD3 R22, P0, PT, R21.reuse, UR28, RZ ;  /* 0x0000001c15167c10 */ /* 0x042fe4000ff1e0ff */
[----:B------:R-:W-:Y:S02]  /*05e0*/  ISETP.GE.U32.AND P1, PT, R21, UR40, PT ;  /* 0x0000002815007c0c */ /* 0x000fe4000bf26070 */
[----:B------:R-:W-:Y:S01]  /*05f0*/  ISETP.GE.U32.AND P2, PT, R22, UR40, PT ;  /* 0x0000002816007c0c */ /* 0x000fe2000bf46070 */
[----:B------:R-:W-:Y:S01]  /*0600*/  IMAD.X R23, RZ, RZ, R20, P0 ;  /* 0x000000ffff177224 */ /* 0x000fe200000e0614 */
[----:B------:R-:W-:Y:S02]  /*0610*/  ISETP.GE.AND.EX P1, PT, R20, UR41, PT, P1 ;  /* 0x0000002914007c0c */ /* 0x000fe4000bf26310 */
[----:B------:R-:W-:Y:S02]  /*0620*/  IADD3 R29, P0, PT, R22, UR28, RZ ;  /* 0x0000001c161d7c10 */ /* 0x000fe4000ff1e0ff */
[----:B------:R-:W-:-:S02]  /*0630*/  ISETP.GE.AND.EX P2, PT, R23, UR41, PT, P2 ;  /* 0x0000002917007c0c */ /* 0x000fc4000bf46320 */
[----:B------:R-:W-:Y:S01]  /*0640*/  ISETP.GE.U32.AND P3, PT, R29, UR40, PT ;  /* 0x000000281d007c0c */ /* 0x000fe2000bf66070 */
[----:B------:R-:W-:-:S05]  /*0650*/  IMAD.X R30, RZ, RZ, R23, P0 ;  /* 0x000000ffff1e7224 */ /* 0x000fca00000e0617 */
[----:B------:R-:W-:Y:S02]  /*0660*/  ISETP.GE.AND.EX P3, PT, R30, UR41, PT, P3 ;  /* 0x000000291e007c0c */ /* 0x000fe4000bf66330 */
[----:B------:R-:W-:-:S04]  /*0670*/  @!P1 IADD3 R26, P0, PT, R10, UR7, RZ ;  /* 0x000000070a1a9c10 */ /* 0x000fc8000ff1e0ff */
[----:B------:R-:W-:Y:S02]  /*0680*/  @!P1 IADD3.X R27, PT, PT, R11, UR12, RZ, P0, !PT ;  /* 0x0000000c0b1b9c10 */ /* 0x000fe400087fe4ff */
[----:B------:R-:W-:-:S03]  /*0690*/  @!P2 IADD3 R23, P0, PT, R0, UR28, RZ ;  /* 0x0000001c0017ac10 */ /* 0x000fc6000ff1e0ff */
[----:B------:R0:W2:Y:S02]  /*06a0*/  @!P1 LDG.E.64 R8, desc[UR26][R26.64] ;  /* 0x0000001a1a089981 */ /* 0x0000a4000c1e1b00 */
[----:B------:R-:W-:Y:S01]  /*06b0*/  @!P2 IMAD.X R28, RZ, RZ, RZ, P0 ;  /* 0x000000ffff1ca224 */ /* 0x000fe200000e06ff */
[----:B------:R-:W-:-:S04]  /*06c0*/  @!P2 LEA R24, P0, R23, UR7, 0x4 ;  /* 0x000000071718ac11 */ /* 0x000fc8000f8020ff */
[----:B------:R-:W-:Y:S02]  /*06d0*/  @!P2 LEA.HI.X R25, R23, UR12, R28, 0x4, P0 ;  /* 0x0000000c1719ac11 */ /* 0x000fe400080f241c */
[----:B------:R-:W-:-:S03]  /*06e0*/  IADD3 R32, P0, PT, R29, UR28, RZ ;  /* 0x0000001c1d207c10 */ /* 0x000fc6000ff1e0ff */
[----:B------:R1:W3:Y:S01]  /*06f0*/  @!P2 LDG.E.64 R6, desc[UR26][R24.64] ;  /* 0x0000001a1806a981 */ /* 0x0002e2000c1e1b00 */
[----:B------:R-:W-:Y:S01]  /*0700*/  @!P3 IADD3 R22, P4, PT, R12, UR7, RZ ;  /* 0x000000070c16bc10 */ /* 0x000fe2000ff9e0ff */
[----:B------:R-:W-:Y:S01]  /*0710*/  IMAD.X R30, RZ, RZ, R30, P0 ;  /* 0x000000ffff1e7224 */ /* 0x000fe200000e061e */
[----:B------:R-:W-:Y:S02]  /*0720*/  ISETP.GE.U32.AND P0, PT, R32, UR40, PT ;  /* 0x0000002820007c0c */ /* 0x000fe4000bf06070 */
[----:B------:R-:W-:Y:S02]  /*0730*/  @!P3 IADD3.X R23, PT, PT, R13, UR12, RZ, P4, !PT ;  /* 0x0000000c0d17bc10 */ /* 0x000fe4000a7fe4ff */
[----:B------:R-:W-:-:S03]  /*0740*/  ISETP.GE.AND.EX P0, PT, R30, UR41, PT, P0 ;  /* 0x000000291e007c0c */ /* 0x000fc6000bf06300 */
[----:B------:R4:W5:Y:S10]  /*0750*/  @!P3 LDG.E.64 R4, desc[UR26][R22.64] ;  /* 0x0000001a1604b981 */ /* 0x000974000c1e1b00 */
[----:B0-----:R-:W-:-:S04]  /*0760*/  @!P0 IADD3 R26, P4, PT, R14, UR7, RZ ;  /* 0x000000070e1a8c10 */ /* 0x001fc8000ff9e0ff */
[----:B------:R-:W-:-:S05]  /*0770*/  @!P0 IADD3.X R27, PT, PT, R15, UR12, RZ, P4, !PT ;  /* 0x0000000c0f1b8c10 */ /* 0x000fca000a7fe4ff */
[----:B------:R0:W5:Y:S01]  /*0780*/  @!P0 LDG.E.64 R2, desc[UR26][R26.64] ;  /* 0x0000001a1a028981 */ /* 0x000162000c1e1b00 */
[C---:B------:R-:W-:Y:S02]  /*0790*/  @!P1 IADD3 R28, P5, PT, R21.reuse, UR42, RZ ;  /* 0x0000002a151c9c10 */ /* 0x040fe4000ffbe0ff */
[----:B------:R-:W-:Y:S02]  /*07a0*/  IADD3 R32, P6, PT, R32, UR28, RZ ;  /* 0x0000001c20207c10 */ /* 0x000fe4000ffde0ff */
[----:B------:R-:W-:Y:S02]  /*07b0*/  @!P1 IADD3.X R29, PT, PT, R20, UR43, RZ, P5, !PT ;  /* 0x0000002b141d9c10 */ /* 0x000fe4000affe4ff */
[----:B-1----:R-:W-:Y:S01]  /*07c0*/  @!P2 IADD3 R24, P5, PT, R21, UR31, RZ ;  /* 0x0000001f1518ac10 */ /* 0x002fe2000ffbe0ff */
[----:B------:R-:W-:-:S03]  /*07d0*/  IMAD.X R30, RZ, RZ, R30, P6 ;  /* 0x000000ffff1e7224 */ /* 0x000fc600030e061e */
[----:B------:R-:W-:Y:S01]  /*07e0*/  @!P2 IADD3.X R25, PT, PT, R20, UR32, RZ, P5, !PT ;  /* 0x000000201419ac10 */ /* 0x000fe2000affe4ff */
[----:B----4-:R-:W-:Y:S01]  /*07f0*/  IMAD.U32 R23, RZ, RZ, UR28 ;  /* 0x0000001cff177e24 */ /* 0x010fe2000f8e00ff */
[----:B--2---:R-:W-:-:S06]  /*0800*/  @!P1 DSETP.NEU.AND P4, PT, R8, RZ, PT ;  /* 0x000000ff0800922a */ /* 0x004fcc0003f8d000 */
[----:B------:R-:W-:Y:S01]  /*0810*/  @!P1 SEL R31, RZ, 0x1, !P4 ;  /* 0x00000001ff1f9807 */ /* 0x000fe20006000000 */
[----:B---3--:R-:W-:-:S04]  /*0820*/  @!P2 DSETP.NEU.AND P4, PT, R6, RZ, PT ;  /* 0x000000ff0600a22a */ /* 0x008fc80003f8d000 */
[----:B------:R1:W-:Y:S01]  /*0830*/  @!P1 STG.E.U8 desc[UR26][R28.64], R31 ;  /* 0x0000001f1c009986 */ /* 0x0003e2000c10111a */
[----:B------:R-:W-:Y:S02]  /*0840*/  ISETP.GE.U32.AND P1, PT, R32, UR40, PT ;  /* 0x0000002820007c0c */ /* 0x000fe4000bf26070 */
[----:B------:R-:W-:Y:S02]  /*0850*/  @!P2 SEL R33, RZ, 0x1, !P4 ;  /* 0x00000001ff21a807 */ /* 0x000fe40006000000 */
[----:B------:R-:W-:-:S03]  /*0860*/  ISETP.GE.AND.EX P1, PT, R30, UR41, PT, P1 ;  /* 0x000000291e007c0c */ /* 0x000fc6000bf26310 */
[----:B------:R2:W-:Y:S01]  /*0870*/  @!P2 STG.E.U8 desc[UR26][R24.64], R33 ;  /* 0x000000211800a986 */ /* 0x0005e2000c10111a */
[----:B------:R-:W-:Y:S01]  /*0880*/  IADD3 R32, P2, PT, R32, UR28, RZ ;  /* 0x0000001c20207c10 */ /* 0x000fe2000ff5e0ff */
[----:B-----5:R-:W-:Y:S01]  /*0890*/  @!P3 DSETP.NEU.AND P5, PT, R4, RZ, PT ;  /* 0x000000ff0400b22a */ /* 0x020fe20003fad000 */
[----:B0-----:R-:W-:-:S03]  /*08a0*/  @!P3 IADD3 R26, P4, PT, R21, UR37, RZ ;  /* 0x00000025151abc10 */ /* 0x001fc6000ff9e0ff */
[----:B------:R-:W-:Y:S01]  /*08b0*/  IMAD.X R30, RZ, RZ, R30, P2 ;  /* 0x000000ffff1e7224 */ /* 0x000fe200010e061e */
[----:B------:R-:W-:Y:S02]  /*08c0*/  ISETP.GE.U32.AND P2, PT, R32, UR40, PT ;  /* 0x0000002820007c0c */ /* 0x000fe4000bf46070 */
[----:B------:R-:W-:Y:S02]  /*08d0*/  @!P3 IADD3.X R27, PT, PT, R20, UR21, RZ, P4, !PT ;  /* 0x00000015141bbc10 */ /* 0x000fe4000a7fe4ff */
[----:B------:R-:W-:Y:S02]  /*08e0*/  @!P3 SEL R35, RZ, 0x1, !P5 ;  /* 0x00000001ff23b807 */ /* 0x000fe40006800000 */
[----:B------:R-:W-:Y:S02]  /*08f0*/  IADD3 R32, P4, PT, R32, UR28, RZ ;  /* 0x0000001c20207c10 */ /* 0x000fe4000ff9e0ff */
[----:B------:R-:W-:Y:S02]  /*0900*/  ISETP.GE.AND.EX P2, PT, R30, UR41, PT, P2 ;  /* 0x000000291e007c0c */ /* 0x000fe4000bf46320 */
[----:B------:R-:W-:Y:S01]  /*0910*/  @!P0 IADD3 R22, P5, PT, R21, UR36, RZ ;  /* 0x0000002415168c10 */ /* 0x000fe2000ffbe0ff */
[----:B------:R0:W-:Y:S01]  /*0920*/  @!P3 STG.E.U8 desc[UR26][R26.64], R35 ;  /* 0x000000231a00b986 */ /* 0x0001e2000c10111a */
[----:B-1----:R-:W-:Y:S01]  /*0930*/  @!P1 LEA R28, P3, R23, R10, 0x6 ;  /* 0x0000000a171c9211 */ /* 0x002fe200078630ff */
[----:B--2---:R-:W-:Y:S01]  /*0940*/  IMAD.X R25, RZ, RZ, R30, P4 ;  /* 0x000000ffff197224 */ /* 0x004fe200020e061e */
[----:B------:R-:W-:Y:S01]  /*0950*/  @!P0 IADD3.X R23, PT, PT, R20, UR13, RZ, P5, !PT ;  /* 0x0000000d14178c10 */ /* 0x000fe2000affe4ff */
[----:B------:R-:W-:Y:S01]  /*0960*/  IMAD.U32 R29, RZ, RZ, UR28 ;  /* 0x0000001cff1d7e24 */ /* 0x000fe2000f8e00ff */
[----:B------:R-:W-:-:S02]  /*0970*/  ISETP.GE.U32.AND P4, PT, R32, UR40, PT ;  /* 0x0000002820007c0c */ /* 0x000fc4000bf86070 */
[----:B------:R-:W-:Y:S01]  /*0980*/  IADD3 R24, P5, PT, R32, UR28, RZ ;  /* 0x0000001c20187c10 */ /* 0x000fe2000ffbe0ff */
[----:B------:R-:W-:Y:S01]  /*0990*/  @!P0 DSETP.NEU.AND P6, PT, R2, RZ, PT ;  /* 0x000000ff0200822a */ /* 0x000fe20003fcd000 */
[----:B------:R-:W-:Y:S02]  /*09a0*/  ISETP.GE.AND.EX P4, PT, R25, UR41, PT, P4 ;  /* 0x0000002919007c0c */ /* 0x000fe4000bf86340 */
[----:B------:R-:W-:Y:S01]  /*09b0*/  @!P1 LEA.HI.X R29, R29, R11, RZ, 0x6, P3 ;  /* 0x0000000b1d1d9211 */ /* 0x000fe200018f34ff */
[----:B------:R-:W-:Y:S01]  /*09c0*/  IMAD.X R25, RZ, RZ, R25, P5 ;  /* 0x000000ffff197224 */ /* 0x000fe200028e0619 */
[----:B------:R-:W-:Y:S01]  /*09d0*/  ISETP.GE.U32.AND P3, PT, R24, UR40, PT ;  /* 0x0000002818007c0c */ /* 0x000fe2000bf66070 */
[----:B------:R-:W-:Y:S02]  /*09e0*/  IMAD.U32 R31, RZ, RZ, UR28 ;  /* 0x0000001cff1f7e24 */ /* 0x000fe4000f8e00ff */
[----:B0-----:R-:W-:Y:S02]  /*09f0*/  @!P2 IMAD.MOV.U32 R26, RZ, RZ, R10 ;  /* 0x000000ffff1aa224 */ /* 0x001fe400078e000a */
[----:B------:R-:W-:Y:S01]  /*0a00*/  @!P2 IMAD.MOV.U32 R27, RZ, RZ, R11 ;  /* 0x000000ffff1ba224 */ /* 0x000fe200078e000b */
[----:B------:R-:W-:-:S02]  /*0a10*/  @!P0 SEL R33, RZ, 0x1, !P6 ;  /* 0x00000001ff218807 */ /* 0x000fc40007000000 */
[----:B------:R-:W-:Y:S01]  /*0a20*/  @!P1 IADD3 R24, P5, PT, R28, UR7, RZ ;  /* 0x000000071c189c10 */ /* 0x000fe2000ffbe0ff */
[----:B------:R-:W-:Y:S01]  /*0a30*/  @!P2 IMAD.WIDE.U32 R26, R31, 0x50, R26 ;  /* 0x000000501f1aa825 */ /* 0x000fe200078e001a */
[----:B------:R-:W-:Y:S01]  /*0a40*/  ISETP.GE.AND.EX P3, PT, R25, UR41, PT, P3 ;  /* 0x0000002919007c0c */ /* 0x000fe2000bf66330 */
[----:B------:R0:W-:Y:S01]  /*0a50*/  @!P0 STG.E.U8 desc[UR26][R22.64], R33 ;  /* 0x0000002116008986 */ /* 0x0001e2000c10111a */
[----:B------:R-:W-:Y:S01]  /*0a60*/  @!P1 IADD3.X R25, PT, PT, R29, UR12, RZ, P5, !PT ;  /* 0x0000000c1d199c10 */ /* 0x000fe2000affe4ff */
[----:B------:R-:W-:Y:S01]  /*0a70*/  @!P2 IMAD.MOV.U32 R29, RZ, RZ, RZ ;  /* 0x000000ffff1da224 */ /* 0x000fe200078e00ff */
[----:B------:R-:W-:-:S03]  /*0a80*/  @!P2 IADD3 R26, P0, PT, R26, UR7, RZ ;  /* 0x000000071a1aac10 */ /* 0x000fc6000ff1e0ff */
[----:B------:R-:W2:Y:S01]  /*0a90*/  @!P1 LDG.E.64 R8, desc[UR26][R24.64] ;  /* 0x0000001a18089981 */ /* 0x000ea2000c1e1b00 */
[----:B------:R-:W-:Y:S02]  /*0aa0*/  @!P2 IADD3.X R27, PT, PT, R27, UR12, R29, P0, !PT ;  /* 0x0000000c1b1bac10 */ /* 0x000fe400087fe41d */
[----:B------:R-:W-:-:S03]  /*0ab0*/  @!P4 IADD3 R28, P0, PT, R16, UR7, RZ ;  /* 0x00000007101ccc10 */ /* 0x000fc6000ff1e0ff */
[----:B------:R-:W-:Y:S01]  /*0ac0*/  @!P3 IADD3 R30, P5, PT, R18, UR7, RZ ;  /* 0x00000007121ebc10 */ /* 0x000fe2000ffbe0ff */
[----:B------:R1:W3:Y:S01]  /*0ad0*/  @!P2 LDG.E.64 R6, desc[UR26][R26.64] ;  /* 0x0000001a1a06a981 */ /* 0x0002e2000c1e1b00 */
[----:B------:R-:W-:Y:S02]  /*0ae0*/  @!P4 IADD3.X R29, PT, PT, R17, UR12, RZ, P0, !PT ;  /* 0x0000000c111dcc10 */ /* 0x000fe400087fe4ff */
[----:B------:R-:W-:-:S03]  /*0af0*/  @!P3 IADD3.X R31, PT, PT, R19, UR12, RZ, P5, !PT ;  /* 0x0000000c131fbc10 */ /* 0x000fc6000affe4ff */
[----:B------:R-:W4:Y:S04]  /*0b00*/  @!P4 LDG.E.64 R4, desc[UR26][R28.64] ;  /* 0x0000001a1c04c981 */ /* 0x000f28000c1e1b00 */
[----:B------:R-:W5:Y:S01]  /*0b10*/  @!P3 LDG.E.64 R2, desc[UR26][R30.64] ;  /* 0x0000001a1e02b981 */ /* 0x000f62000c1e1b00 */
[----:B------:R-:W-:-:S04]  /*0b20*/  @!P1 IADD3 R32, P0, PT, R21, UR38, RZ ;  /* 0x0000002615209c10 */ /* 0x000fc8000ff1e0ff */
[----:B0-----:R-:W-:Y:S02]  /*0b30*/  @!P1 IADD3.X R33, PT, PT, R20, UR39, RZ, P0, !PT ;  /* 0x0000002714219c10 */ /* 0x001fe400087fe4ff */
[----:B------:R-:W-:-:S04]  /*0b40*/  @!P2 IADD3 R22, P5, PT, R21, UR35, RZ ;  /* 0x000000231516ac10 */ /* 0x000fc8000ffbe0ff */
[----:B------:R-:W-:Y:S02]  /*0b50*/  @!P2 IADD3.X R23, PT, PT, R20, UR14, RZ, P5, !PT ;  /* 0x0000000e1417ac10 */ /* 0x000fe4000affe4ff */
[----:B-1----:R-:W-:-:S04]  /*0b60*/  @!P3 IADD3 R26, P5, PT, R21, UR33, RZ ;  /* 0x00000021151abc10 */ /* 0x002fc8000ffbe0ff */
        /* <DEDUP_REMOVED lines=9> */
[----:B--2---:R-:W-:-:S06]  /*0c00*/  @!P1 DSETP.NEU.AND P6, PT, R8, RZ, PT ;  /* 0x000000ff0800922a */ /* 0x004fcc0003fcd000 */
[----:B------:R-:W-:Y:S01]  /*0c10*/  @!P1 SEL R35, RZ, 0x1, !P6 ;  /* 0x00000001ff239807 */ /* 0x000fe20007000000 */
[----:B---3--:R-:W-:Y:S01]  /*0c20*/  @!P2 DSETP.NEU.AND P0, PT, R6, RZ, PT ;  /* 0x000000ff0600a22a */ /* 0x008fe20003f0d000 */
[----:B------:R-:W-:-:S03]  /*0c30*/  @!P4 IADD3 R24, P6, PT, R21, UR34, RZ ;  /* 0x000000221518cc10 */ /* 0x000fc6000ffde0ff */
[----:B------:R1:W-:Y:S01]  /*0c40*/  @!P1 STG.E.U8 desc[UR26][R32.64], R35 ;  /* 0x0000002320009986 */ /* 0x0003e2000c10111a */
[----:B----4-:R-:W-:Y:S01]  /*0c50*/  @!P4 DSETP.NEU.AND P1, PT, R4, RZ, PT ;  /* 0x000000ff0400c22a */ /* 0x010fe20003f2d000 */
[----:B------:R-:W-:Y:S01]  /*0c60*/  @!P2 SEL R29, RZ, 0x1, !P0 ;  /* 0x00000001ff1da807 */ /* 0x000fe20004000000 */
[----:B-----5:R-:W-:Y:S01]  /*0c70*/  @!P3 DSETP.NEU.AND P0, PT, R2, RZ, PT ;  /* 0x000000ff0200b22a */ /* 0x020fe20003f0d000 */
[----:B------:R-:W-:-:S03]  /*0c80*/  @!P4 IADD3.X R25, PT, PT, R20, UR16, RZ, P6, !PT ;  /* 0x000000101419cc10 */ /* 0x000fc6000b7fe4ff */
[----:B------:R-:W-:Y:S02]  /*0c90*/  @!P4 SEL R31, RZ, 0x1, !P1 ;  /* 0x00000001ff1fc807 */ /* 0x000fe40004800000 */
[----:B------:R-:W-:Y:S01]  /*0ca0*/  @!P3 SEL R37, RZ, 0x1, !P0 ;  /* 0x00000001ff25b807 */ /* 0x000fe20004000000 */
[----:B------:R1:W-:Y:S04]  /*0cb0*/  @!P2 STG.E.U8 desc[UR26][R22.64], R29 ;  /* 0x0000001d1600a986 */ /* 0x0003e8000c10111a */
[----:B------:R1:W-:Y:S04]  /*0cc0*/  @!P4 STG.E.U8 desc[UR26][R24.64], R31 ;  /* 0x0000001f1800c986 */ /* 0x0003e8000c10111a */
[----:B------:R1:W-:Y:S01]  /*0cd0*/  @!P3 STG.E.U8 desc[UR26][R26.64], R37 ;  /* 0x000000251a00b986 */ /* 0x0003e2000c10111a */
[----:B------:R-:W-:-:S04]  /*0ce0*/  IADD3 R21, P0, PT, R21, UR29, RZ ;  /* 0x0000001d15157c10 */ /* 0x000fc8000ff1e0ff */
[----:B------:R-:W-:Y:S01]  /*0cf0*/  IADD3.X R20, PT, PT, R20, UR30, RZ, P0, !PT ;  /* 0x0000001e14147c10 */ /* 0x000fe200087fe4ff */
[----:B------:R-:W-:Y:S08]  /*0d00*/  BRA.U UP0, `(.L_x_1973) ;  /* 0xfffffff900307547 */ /* 0x000ff0000b83ffff */
.L_x_1972:
        /* <DEDUP_REMOVED lines=13> */
[C---:B------:R-:W-:Y:S01]  /*0de0*/  ISETP.GE.U32.AND P2, PT, R27.reuse, UR40, PT ;  /* 0x000000281b007c0c */ /* 0x040fe2000bf46070 */
[----:B------:R-:W-:Y:S01]  /*0df0*/  IMAD.X R12, RZ, RZ, R10, P1 ;  /* 0x000000ffff0c7224 */ /* 0x000fe200008e060a */
[----:B------:R-:W-:Y:S02]  /*0e00*/  IADD3 R11, P5, PT, R27, UR28, RZ ;  /* 0x0000001c1b0b7c10 */ /* 0x000fe4000ffbe0ff */
[----:B------:R-:W-:-:S02]  /*0e10*/  ISETP.GE.AND.EX P3, PT, R10, UR41, PT, P3 ;  /* 0x000000290a007c0c */ /* 0x000fc4000bf66330 */
[----:B------:R-:W-:Y:S01]  /*0e20*/  ISETP.GE.AND.EX P2, PT, R12, UR41, PT, P2 ;  /* 0x000000290c007c0c */ /* 0x000fe2000bf46320 */
[----:B------:R-:W-:Y:S01]  /*0e30*/  IMAD.X R0, RZ, RZ, R12, P5 ;  /* 0x000000ffff007224 */ /* 0x000fe200028e060c */
[C---:B------:R-:W-:Y:S02]  /*0e40*/  @!P0 LEA R16, P4, R22.reuse, UR10, 0x4 ;  /* 0x0000000a16108c11 */ /* 0x040fe4000f8820ff */
[----:B------:R-:W-:Y:S02]  /*0e50*/  ISETP.GE.U32.AND P1, PT, R11, UR40, PT ;  /* 0x000000280b007c0c */ /* 0x000fe4000bf26070 */
[----:B------:R-:W-:Y:S02]  /*0e60*/  @!P0 LEA.HI.X R17, R22, UR11, R23, 0x4, P4 ;  /* 0x0000000b16118c11 */ /* 0x000fe4000a0f2417 */
[----:B------:R-:W-:-:S04]  /*0e70*/  ISETP.GE.AND.EX P1, PT, R0, UR41, PT, P1 ;  /* 0x0000002900007c0c */ /* 0x000fc8000bf26310 */
[----:B------:R-:W2:Y:S01]  /*0e80*/  @!P0 LDG.E.64 R16, desc[UR26][R16.64] ;  /* 0x0000001a10108981 */ /* 0x000ea2000c1e1b00 */
[----:B------:R-:W-:Y:S02]  /*0e90*/  @!P3 LEA R14, P4, R25, UR10, 0x4 ;  /* 0x0000000a190ebc11 */ /* 0x000fe4000f8820ff */
[----:B------:R-:W-:Y:S02]  /*0ea0*/  @!P2 LEA R20, P5, R27, UR10, 0x4 ;  /* 0x0000000a1b14ac11 */ /* 0x000fe4000f8a20ff */
[----:B------:R-:W-:Y:S02]  /*0eb0*/  @!P3 LEA.HI.X R15, R25, UR11, R10, 0x4, P4 ;  /* 0x0000000b190fbc11 */ /* 0x000fe4000a0f240a */
[----:B------:R-:W-:Y:S02]  /*0ec0*/  @!P2 LEA.HI.X R21, R27, UR11, R12, 0x4, P5 ;  /* 0x0000000b1b15ac11 */ /* 0x000fe4000a8f240c */
[C---:B------:R-:W-:Y:S02]  /*0ed0*/  @!P1 LEA R18, P4, R11.reuse, UR10, 0x4 ;  /* 0x0000000a0b129c11 */ /* 0x040fe4000f8820ff */
[----:B------:R-:W3:Y:S02]  /*0ee0*/  @!P3 LDG.E.64 R14, desc[UR26][R14.64] ;  /* 0x0000001a0e0eb981 */ /* 0x000ee4000c1e1b00 */
[----:B------:R-:W-:-:S02]  /*0ef0*/  @!P1 LEA.HI.X R19, R11, UR11, R0, 0x4, P4 ;  /* 0x0000000b0b139c11 */ /* 0x000fc4000a0f2400 */
[----:B------:R-:W4:Y:S04]  /*0f00*/  @!P2 LDG.E.64 R20, desc[UR26][R20.64] ;  /* 0x0000001a1414a981 */ /* 0x000f28000c1e1b00 */
[----:B------:R-:W5:Y:S01]  /*0f10*/  @!P1 LDG.E.64 R2, desc[UR26][R18.64] ;  /* 0x0000001a12029981 */ /* 0x000f62000c1e1b00 */
[----:B------:R-:W-:Y:S02]  /*0f20*/  DSETP.NEU.AND P6, PT, R8, RZ, PT ;  /* 0x000000ff0800722a */ /* 0x000fe40003fcd000 */
[----:B------:R-:W-:Y:S02]  /*0f30*/  DSETP.NEU.AND P4, PT, R4, RZ, PT ;  /* 0x000000ff0400722a */ /* 0x000fe40003f8d000 */
[----:B------:R-:W-:Y:S02]  /*0f40*/  DSETP.NEU.AND P5, PT, R6, RZ, PT ;  /* 0x000000ff0600722a */ /* 0x000fe40003fad000 */
[----:B--2---:R-:W-:-:S06]  /*0f50*/  @!P0 DSETP.NEU.AND P6, PT, R16, RZ, PT ;  /* 0x000000ff1000822a */ /* 0x004fcc0003fcd000 */
[----:B------:R-:W-:Y:S02]  /*0f60*/  @!P0 SEL R13, RZ, 0x1, !P6 ;  /* 0x00000001ff0d8807 */ /* 0x000fe40007000000 */
[----:B------:R-:W-:Y:S01]  /*0f70*/  @!P0 IADD3 R4, P6, PT, R22, UR42, RZ ;  /* 0x0000002a16048c10 */ /* 0x000fe2000ffde0ff */
[----:B---3--:R-:W-:-:S03]  /*0f80*/  @!P3 DSETP.NEU.AND P5, PT, R14, RZ, PT ;  /* 0x000000ff0e00b22a */ /* 0x008fc60003fad000 */
[----:B------:R-:W-:Y:S02]  /*0f90*/  @!P0 IADD3.X R5, PT, PT, R23, UR43, RZ, P6, !PT ;  /* 0x0000002b17058c10 */ /* 0x000fe4000b7fe4ff */
[----:B------:R-:W-:Y:S01]  /*0fa0*/  @!P3 IADD3 R6, P6, PT, R25, UR42, RZ ;  /* 0x0000002a1906bc10 */ /* 0x000fe2000ffde0ff */
[----:B----4-:R-:W-:Y:S02]  /*0fb0*/  @!P2 DSETP.NEU.AND P4, PT, R20, RZ, PT ;  /* 0x000000ff1400a22a */ /* 0x010fe40003f8d000 */
[----:B------:R0:W-:Y:S01]  /*0fc0*/  @!P0 STG.E.U8 desc[UR26][R4.64], R13 ;  /* 0x0000000d04008986 */ /* 0x0001e2000c10111a */
[----:B------:R-:W-:Y:S02]  /*0fd0*/  @!P2 IADD3 R8, P0, PT, R27, UR42, RZ ;  /* 0x0000002a1b08ac10 */ /* 0x000fe4000ff1e0ff */
[----:B------:R-:W-:Y:S01]  /*0fe0*/  SEL R15, RZ, 0x1, !P5 ;  /* 0x00000001ff0f7807 */ /* 0x000fe20006800000 */
[----:B-----5:R-:W-:Y:S01]  /*0ff0*/  DSETP.NEU.AND P5, PT, R2, RZ, PT ;  /* 0x000000ff0200722a */ /* 0x020fe20003fad000 */
[----:B------:R-:W-:-:S02]  /*1000*/  @!P3 IADD3.X R7, PT, PT, R10, UR43, RZ, P6, !PT ;  /* 0x0000002b0a07bc10 */ /* 0x000fc4000b7fe4ff */
[----:B------:R-:W-:Y:S02]  /*1010*/  @!P2 IADD3.X R9, PT, PT, R12, UR43, RZ, P0, !PT ;  /* 0x0000002b0c09ac10 */ /* 0x000fe400087fe4ff */
[----:B------:R-:W-:Y:S01]  /*1020*/  SEL R3, RZ, 0x1, !P4 ;  /* 0x00000001ff037807 */ /* 0x000fe20006000000 */
[----:B------:R0:W-:Y:S04]  /*1030*/  @!P3 STG.E.U8 desc[UR26][R6.64], R15 ;  /* 0x0000000f0600b986 */ /* 0x0001e8000c10111a */
[----:B------:R0:W-:Y:S01]  /*1040*/  @!P2 STG.E.U8 desc[UR26][R8.64], R3 ;  /* 0x000000030800a986 */ /* 0x0001e2000c10111a */
[----:B------:R-:W-:Y:S05]  /*1050*/  @P1 EXIT ;  /* 0x000000000000194d */ /* 0x000fea0003800000 */
[----:B------:R-:W-:Y:S02]  /*1060*/  IADD3 R2, P0, PT, R11, UR42, RZ ;  /* 0x0000002a0b027c10 */ /* 0x000fe4000ff1e0ff */
[----:B0-----:R-:W-:Y:S02]  /*1070*/  SEL R5, RZ, 0x1, !P5 ;  /* 0x00000001ff057807 */ /* 0x001fe40006800000 */
[----:B------:R-:W-:-:S05]  /*1080*/  IADD3.X R3, PT, PT, R0, UR43, RZ, P0, !PT ;  /* 0x0000002b00037c10 */ /* 0x000fca00087fe4ff */
[----:B------:R-:W-:Y:S01]  /*1090*/  STG.E.U8 desc[UR26][R2.64], R5 ;  /* 0x0000000502007986 */ /* 0x000fe2000c10111a */
[----:B------:R-:W-:Y:S05]  /*10a0*/  EXIT ;  /* 0x000000000000794d */ /* 0x000fea0003800000 */
.L_x_1971:
[----:B------:R-:W0:Y:S02]  /*10b0*/  S2R R8, SR_TID.X ;  /* 0x0000000000087919 */ /* 0x000e240000002100 */
[----:B0-----:R-:W-:-:S03]  /*10c0*/  IMAD.WIDE.U32 R2, R8, 0x4, RZ ;  /* 0x0000000408027825 */ /* 0x001fc600078e00ff */
[----:B------:R-:W-:-:S04]  /*10d0*/  ISETP.GE.U32.AND P0, PT, R2, UR13, PT ;  /* 0x0000000d02007c0c */ /* 0x000fc8000bf06070 */
[----:B------:R-:W-:-:S13]  /*10e0*/  ISETP.GE.AND.EX P0, PT, R3, UR4, PT, P0 ;  /* 0x0000000403007c0c */ /* 0x000fda000bf06300 */
[----:B------:R-:W-:Y:S05]  /*10f0*/  @P0 EXIT ;  /* 0x000000000000094d */ /* 0x000fea0003800000 */
[----:B------:R-:W-:Y:S01]  /*1100*/  IMAD.MOV.U32 R9, RZ, RZ, RZ ;  /* 0x000000ffff097224 */ /* 0x000fe200078e00ff */
[----:B------:R-:W0:Y:S06]  /*1110*/  LDCU UR5, c[0x0][0x360] ;  /* 0x00006c00ff0577ac */ /* 0x000e2c0008000800 */
.L_x_1974:
[----:B------:R-:W-:-:S04]  /*1120*/  LEA R2, P0, R8, UR10, 0x6 ;  /* 0x0000000a08027c11 */ /* 0x000fc8000f8030ff */
[----:B------:R-:W-:-:S05]  /*1130*/  LEA.HI.X R3, R8, UR11, R9, 0x6, P0 ;  /* 0x0000000b08037c11 */ /* 0x000fca00080f3409 */
[----:B------:R-:W2:Y:S04]  /*1140*/  LDG.E.ENL2.256 R12, R10, desc[UR26][R2.64], 0x33 ;  /* 0x6600001a020a797e */ /* 0x000ea8000812180c */
[----:B------:R-:W3:Y:S01]  /*1150*/  LDG.E.ENL2.256 R6, R4, desc[UR26][R2.64+0x20], 0x33 ;  /* 0x6600011a0204797e */ /* 0x000ee20008121806 */
[----:B--2---:R-:W-:Y:S02]  /*1160*/  DSETP.NEU.AND P0, PT, R10, RZ, PT ;  /* 0x000000ff0a00722a */ /* 0x004fe40003f0d000 */
[----:B------:R-:W-:Y:S02]  /*1170*/  DSETP.NEU.AND P1, PT, R12, RZ, PT ;  /* 0x000000ff0c00722a */ /* 0x000fe40003f2d000 */
[----:B---3--:R-:W-:Y:S02]  /*1180*/  DSETP.NEU.AND P3, PT, R6, RZ, PT ;  /* 0x000000ff0600722a */ /* 0x008fe40003f6d000 */
[----:B------:R-:W-:Y:S01]  /*1190*/  DSETP.NEU.AND P2, PT, R4, RZ, PT ;  /* 0x000000ff0400722a */ /* 0x000fe20003f4d000 */
[----:B------:R-:W-:-:S02]  /*11a0*/  SEL R7, RZ, 0x1, !P0 ;  /* 0x00000001ff077807 */ /* 0x000fc40004000000 */
[----:B------:R-:W-:Y:S02]  /*11b0*/  SEL R4, RZ, 0x1, !P1 ;  /* 0x00000001ff047807 */ /* 0x000fe40004800000 */
[----:B------:R-:W-:Y:S02]  /*11c0*/  SEL R0, RZ, 0x1, !P3 ;  /* 0x00000001ff007807 */ /* 0x000fe40005800000 */
[----:B------:R-:W-:Y:S02]  /*11d0*/  SEL R5, RZ, 0x1, !P2 ;  /* 0x00000001ff057807 */ /* 0x000fe40005000000 */
[----:B------:R-:W-:Y:S02]  /*11e0*/  PRMT R7, R7, 0x3340, R4 ;  /* 0x0000334007077816 */ /* 0x000fe40000000004 */
[----:B------:R-:W-:Y:S02]  /*11f0*/  LEA R4, P0, R8, UR42, 0x2 ;  /* 0x0000002a08047c11 */ /* 0x000fe4000f8010ff */
[----:B------:R-:W-:-:S02]  /*1200*/  PRMT R0, R5, 0x3340, R0 ;  /* 0x0000334005007816 */ /* 0x000fc40000000000 */
[C---:B------:R-:W-:Y:S02]  /*1210*/  LEA.HI.X R5, R8.reuse, UR43, R9, 0x2, P0 ;  /* 0x0000002b08057c11 */ /* 0x040fe400080f1409 */
        /* <DEDUP_REMOVED lines=12> */
        .weak           $__internal_3_$__cuda_sm20_div_u16
        .type           $__internal_3_$__cuda_sm20_div_u16,@function
        .size           $__internal_3_$__cuda_sm20_div_u16,(.L_x_7557 - $__internal_3_$__cuda_sm20_div_u16)
$__internal_3_$__cuda_sm20_div_u16:
        /* <DEDUP_REMOVED lines=19> */
[----:B------:R-:W-:Y:S05]  /*1410*/  RET.REL.NODEC R2 `(_ZN2at6native55_GLOBAL__N__de093ff9_22_ForeachBinaryOpList_cu_a911ec4325multi_tensor_apply_kernelINS1_18TensorListMetadataILi2EEENS1_11CopyFunctorIbN3c107complexIdEELi2ELi1ELi1EEEJNS0_4CopyIbS8_EEEEEvT_T0_DpT1_) ;  /* 0xffffffe802f87950 */ /* 0x000fea0003c3ffff */
.L_x_1975:
        /* <DEDUP_REMOVED lines=14> */
.L_x_7557:


//--------------------- .text._ZN2at6native55_GLOBAL__N__de093ff9_22_ForeachBinaryOpList_cu_a911ec4325multi_tensor_apply_kernelINS1_18TensorListMetadataILi2EEENS1_11CopyFunctorIbfLi2ELi1ELi1EEEJNS0_4CopyIbfEEEEEvT_T0_DpT1_ --------------------------
	.section	.text._ZN2at6native55_GLOBAL__N__de093ff9_22_ForeachBinaryOpList_cu_a911ec4325multi_tensor_apply_kernelINS1_18TensorListMetadataILi2EEENS1_11CopyFunctorIbfLi2ELi1ELi1EEEJNS0_4CopyIbfEEEEEvT_T0_DpT1_,"ax",@progbits
	.align	128
.text._ZN2at6native55_GLOBAL__N__de093ff9_22_ForeachBinaryOpList_cu_a911ec4325multi_tensor_apply_kernelINS1_18TensorListMetadataILi2EEENS1_11CopyFunctorIbfLi2ELi1ELi1EEEJNS0_4CopyIbfEEEEEvT_T0_DpT1_:
        .type           _ZN2at6native55_GLOBAL__N__de093ff9_22_ForeachBinaryOpList_cu_a911ec4325multi_tensor_apply_kernelINS1_18TensorListMetadataILi2EEENS1_11CopyFunctorIbfLi2ELi1ELi1EEEJNS0_4CopyIbfEEEEEvT_T0_DpT1_,@function
        .size           _ZN2at6native55_GLOBAL__N__de093ff9_22_ForeachBinaryOpList_cu_a911ec4325multi_tensor_apply_kernelINS1_18TensorListMetadataILi2EEENS1_11CopyFunctorIbfLi2ELi1ELi1EEEJNS0_4CopyIbfEEEEEvT_T0_DpT1_,(.L_x_7559 - _ZN2at6native55_GLOBAL__N__de093ff9_22_ForeachBinaryOpList_cu_a911ec4325multi_tensor_apply_kernelINS1_18TensorListMetadataILi2EEENS1_11CopyFunctorIbfLi2ELi1ELi1EEEJNS0_4CopyIbfEEEEEvT_T0_DpT1_)
        .other          _ZN2at6native55_GLOBAL__N__de093ff9_22_ForeachBinaryOpList_cu_a911ec4325multi_tensor_apply_kernelINS1_18TensorListMetadataILi2EEENS1_11CopyFunctorIbfLi2ELi1ELi1EEEJNS0_4CopyIbfEEEEEvT_T0_DpT1_,@"STO_CUDA_ENTRY STV_DEFAULT"
_ZN2at6native55_GLOBAL__N__de093ff9_22_ForeachBinaryOpList_cu_a911ec4325multi_tensor_apply_kernelINS1_18TensorListMetadataILi2EEENS1_11CopyFunctorIbfLi2ELi1ELi1EEEJNS0_4CopyIbfEEEEEvT_T0_DpT1_:
        /* <DEDUP_REMOVED lines=40> */
[----:B------:R-:W-:Y:S05]  /*0280*/  CALL.REL.NOINC `($__internal_4_$__cuda_sm20_div_u16) ;  /* 0x0000000c00e07944 */ /* 0x000fea0003c00000 */
[----:B------:R-:W0:Y:S01]  /*0290*/  S2R R0, SR_TID.X ;  /* 0x0000000000007919 */ /* 0x000e220000002100 */
[----:B------:R-:W-:Y:S02]  /*02a0*/  UISETP.GE.U32.AND UP0, UPT, UR5, UR28, UPT ;  /* 0x0000001c0500728c */ /* 0x000fe4000bf06070 */
[----:B------:R-:W-:Y:S02]  /*02b0*/  ULOP3.LUT UR23, UR4, 0xffff, URZ, 0xc0, !UPT ;  /* 0x0000ffff04177892 */ /* 0x000fe4000f8ec0ff */
[----:B------:R-:W-:Y:S01]  /*02c0*/  UISETP.GE.U32.AND.EX UP0, UPT, UR6, URZ, UPT, UP0 ;  /* 0x000000ff0600728c */ /* 0x000fe2000bf06100 */
[----:B------:R-:W-:Y:S01]  /*02d0*/  UMOV UR4, URZ ;  /* 0x000000ff00047c82 */ /* 0x000fe20008000000 */
[----:B------:R-:W-:-:S07]  /*02e0*/  UMOV UR5, URZ ;  /* 0x000000ff00057c82 */ /* 0x000fce0008000000 */
[----:B------:R-:W-:Y:S05]  /*02f0*/  BRA.U !UP0, `(.L_x_1977) ;  /* 0x0000000908587547 */ /* 0x000fea000b800000 */
[C---:B0-----:R-:W-:Y:S01]  /*0300*/  IADD3 R2, P0, PT, R0.reuse, UR29, RZ ;  /* 0x0000001d00027c10 */ /* 0x041fe2000ff1e0ff */
[----:B------:R-:W-:Y:S01]  /*0310*/  UIADD3 UR37, UP0, UP1, UR8, UR24, UR28 ;  /* 0x0000001808257290 */ /* 0x000fe2000f91e01c */
[----:B------:R-:W-:Y:S01]  /*0320*/  SHF.R.U32.HI R5, RZ, 0x1e, R0 ;  /* 0x0000001eff057819 */ /* 0x000fe20000011600 */
[----:B------:R-:W-:Y:S01]  /*0330*/  UIADD3 UR30, UP2, UP3, UR8, UR24, UR29 ;  /* 0x00000018081e7290 */ /* 0x000fe2000fb5e01d */
[----:B------:R-:W-:Y:S01]  /*0340*/  IMAD.SHL.U32 R4, R0, 0x4, RZ ;  /* 0x0000000400047824 */ /* 0x000fe200078e00ff */
[----:B------:R-:W-:Y:S01]  /*0350*/  UIMAD.WIDE.U32 UR12, UR29, 0x2, UR24 ;  /* 0x000000021d0c78a5 */ /* 0x000fe2000f8e0018 */
[----:B------:R-:W-:Y:S01]  /*0360*/  IMAD.X R3, RZ, RZ, RZ, P0 ;  /* 0x000000ffff037224 */ /* 0x000fe200000e06ff */
        /* <DEDUP_REMOVED lines=9> */
[----:B------:R-:W-:Y:S01]  /*0400*/  SHF.L.U64.HI R3, R2, 0x2, R3 ;  /* 0x0000000202037819 */ /* 0x000fe20000010203 */
[----:B------:R-:W-:Y:S01]  /*0410*/  UIADD3.X UR31, UPT, UPT, UR9, UR25, URZ, UP2, UP3 ;  /* 0x00000019091f7290 */ /* 0x000fe200097e64ff */
[----:B------:R-:W-:Y:S01]  /*0420*/  IMAD.WIDE.U32 R8, R9, 0x10, R4 ;  /* 0x0000001009087825 */ /* 0x000fe200078e0004 */
[----:B------:R-:W-:-:S02]  /*0430*/  UIADD3 UR22, UPT, UPT, UR23, 0x1, URZ ;  /* 0x0000000117167890 */ /* 0x000fc4000fffe0ff */
[----:B------:R-:W-:Y:S01]  /*0440*/  UIADD3 UR36, UP0, UPT, UR8, UR12, URZ ;  /* 0x0000000c08247290 */ /* 0x000fe2000ff1e0ff */
[--C-:B------:R-:W-:Y:S01]  /*0450*/  IMAD.WIDE.U32 R10, R11, 0x14, R4.reuse ;  /* 0x000000140b0a7825 */ /* 0x100fe200078e0004 */
[----:B------:R-:W-:Y:S02]  /*0460*/  UIADD3 UR35, UP1, UPT, UR8, UR14, URZ ;  /* 0x0000000e08237290 */ /* 0x000fe4000ff3e0ff */
[----:B------:R-:W-:Y:S01]  /*0470*/  UIADD3 UR34, UP2, UPT, UR8, UR16, URZ ;  /* 0x0000001008227290 */ /* 0x000fe2000ff5e0ff */
[--C-:B------:R-:W-:Y:S01]  /*0480*/  IMAD.WIDE.U32 R12, R13, 0x18, R4.reuse ;  /* 0x000000180d0c7825 */ /* 0x100fe200078e0004 */
[----:B------:R-:W-:Y:S02]  /*0490*/  UIADD3 UR33, UP3, UPT, UR8, UR18, URZ ;  /* 0x0000001208217290 */ /* 0x000fe4000ff7e0ff */
[----:B------:R-:W-:Y:S01]  /*04a0*/  UIADD3 UR32, UP4, UPT, UR8, UR20, URZ ;  /* 0x0000001408207290 */ /* 0x000fe2000ff9e0ff */
[----:B------:R-:W-:Y:S01]  /*04b0*/  IMAD.WIDE.U32 R14, R15, 0x1c, R4 ;  /* 0x0000001c0f0e7825 */ /* 0x000fe200078e0004 */
[----:B------:R-:W-:Y:S01]  /*04c0*/  UMOV UR6, URZ ;  /* 0x000000ff00067c82 */ /* 0x000fe20008000000 */
[----:B------:R-:W-:Y:S01]  /*04d0*/  UMOV UR4, URZ ;  /* 0x000000ff00047c82 */ /* 0x000fe20008000000 */
[----:B------:R-:W-:Y:S01]  /*04e0*/  UMOV UR5, URZ ;  /* 0x000000ff00057c82 */ /* 0x000fe20008000000 */
[----:B------:R-:W-:Y:S01]  /*04f0*/  IMAD.MOV.U32 R16, RZ, RZ, R0 ;  /* 0x000000ffff107224 */ /* 0x000fe200078e0000 */
[----:B------:R-:W-:Y:S01]  /*0500*/  ULOP3.LUT UR22, UR22, 0x1fffe, URZ, 0xc0, !UPT ;  /* 0x0001fffe16167892 */ /* 0x000fe2000f8ec0ff */
[----:B------:R-:W-:Y:S01]  /*0510*/  IMAD.MOV.U32 R17, RZ, RZ, RZ ;  /* 0x000000ffff117224 */ /* 0x000fe200078e00ff */
[----:B------:R-:W-:-:S02]  /*0520*/  UIADD3.X UR13, UPT, UPT, UR9, UR13, URZ, UP0, !UPT ;  /* 0x0000000d090d7290 */ /* 0x000fc400087fe4ff */
[----:B------:R-:W-:Y:S02]  /*0530*/  UIADD3.X UR14, UPT, UPT, UR9, UR15, URZ, UP1, !UPT ;  /* 0x0000000f090e7290 */ /* 0x000fe40008ffe4ff */
[----:B------:R-:W-:Y:S02]  /*0540*/  UIADD3.X UR16, UPT, UPT, UR9, UR17, URZ, UP2, !UPT ;  /* 0x0000001109107290 */ /* 0x000fe400097fe4ff */
[----:B------:R-:W-:Y:S02]  /*0550*/  UIADD3.X UR18, UPT, UPT, UR9, UR19, URZ, UP3, !UPT ;  /* 0x0000001309127290 */ /* 0x000fe40009ffe4ff */
[----:B------:R-:W-:Y:S01]  /*0560*/  UIADD3.X UR20, UPT, UPT, UR9, UR21, URZ, UP4, !UPT ;  /* 0x0000001509147290 */ /* 0x000fe2000a7fe4ff */
[----:B------:R-:W-:Y:S01]  /*0570*/  UMOV UR7, UR10 ;  /* 0x0000000a00077c82 */ /* 0x000fe20008000000 */
[----:B------:R-:W-:-:S10]  /*0580*/  UMOV UR12, UR11 ;  /* 0x0000000b000c7c82 */ /* 0x000fd40008000000 */
.L_x_1978:
[----:B-1----:R-:W-:Y:S01]  /*0590*/  IADD3 R18, P0, PT, R16, UR29, RZ ;  /* 0x0000001d10127c10 */ /* 0x002fe2000ff1e0ff */
[----:B------:R-:W-:-:S03]  /*05a0*/  IMAD.U32 R19, RZ, RZ, UR29 ;  /* 0x0000001dff137e24 */ /* 0x000fc6000f8e00ff */
[----:B------:R-:W-:Y:S01]  /*05b0*/  IADD3 R27, P1, PT, R18, UR29, RZ ;  /* 0x0000001d121b7c10 */ /* 0x000fe2000ff3e0ff */
[----:B------:R-:W-:-:S03]  /*05c0*/  IMAD.X R20, RZ, RZ, R17, P0 ;  /* 0x000000ffff147224 */ /* 0x000fc600000e0611 */
[C---:B------:R-:W-:Y:S01]  /*05d0*/  ISETP.GE.U32.AND P0, PT, R27.reuse, UR39, PT ;  /* 0x000000271b007c0c */ /* 0x040fe2000bf06070 */
[----:B------:R-:W-:Y:S01]  /*05e0*/  IMAD.X R26, RZ, RZ, R20, P1 ;  /* 0x000000ffff1a7224 */ /* 0x000fe200008e0614 */
[----:B------:R-:W-:Y:S02]  /*05f0*/  IADD3 R27, P2, PT, R27, UR29, RZ ;  /* 0x0000001d1b1b7c10 */ /* 0x000fe4000ff5e0ff */
[----:B------:R-:W-:Y:S02]  /*0600*/  ISETP.GE.U32.AND P1, PT, R18, UR39, PT ;  /* 0x0000002712007c0c */ /* 0x000fe4000bf26070 */
[----:B------:R-:W-:Y:S01]  /*0610*/  ISETP.GE.AND.EX P0, PT, R26, UR40, PT, P0 ;  /* 0x000000281a007c0c */ /* 0x000fe2000bf06300 */
[----:B------:R-:W-:Y:S01]  /*0620*/  IMAD.X R26, RZ, RZ, R26, P2 ;  /* 0x000000ffff1a7224 */ /* 0x000fe200010e061a */
[----:B------:R-:W-:Y:S02]  /*0630*/  ISETP.GE.U32.AND P2, PT, R27, UR39, PT ;  /* 0x000000271b007c0c */ /* 0x000fe4000bf46070 */
[----:B------:R-:W-:-:S02]  /*0640*/  ISETP.GE.AND.EX P1, PT, R20, UR40, PT, P1 ;  /* 0x0000002814007c0c */ /* 0x000fc4000bf26310 */
[----:B------:R-:W-:-:S07]  /*0650*/  ISETP.GE.AND.EX P2, PT, R26, UR40, PT, P2 ;  /* 0x000000281a007c0c */ /* 0x000fce000bf46320 */
[----:B------:R-:W-:-:S03]  /*0660*/  @!P0 IMAD.WIDE.U32 R18, R19, 0x8, R4 ;  /* 0x0000000813128825 */ /* 0x000fc600078e0004 */
[----:B------:R-:W-:-:S04]  /*0670*/  @!P0 IADD3 R20, P3, PT, R18, UR7, RZ ;  /* 0x0000000712148c10 */ /* 0x000fc8000ff7e0ff */
[----:B------:R-:W-:Y:S01]  /*0680*/  @!P0 IADD3.X R21, PT, PT, R19, UR12, RZ, P3, !PT ;  /* 0x0000000c13158c10 */ /* 0x000fe20009ffe4ff */
[----:B------:R-:W-:-:S04]  /*0690*/  IMAD.U32 R19, RZ, RZ, UR29 ;  /* 0x0000001dff137e24 */ /* 0x000fc8000f8e00ff */
[----:B------:R-:W-:Y:S01]  /*06a0*/  @!P2 IMAD.WIDE.U32 R18, R19, 0xc, R4 ;  /* 0x0000000c1312a825 */ /* 0x000fe200078e0004 */
[----:B------:R0:W2:Y:S03]  /*06b0*/  @!P0 LDG.E R7, desc[UR26][R20.64] ;  /* 0x0000001a14078981 */ /* 0x0000a6000c1e1900 */
[----:B------:R-:W-:Y:S01]  /*06c0*/  @!P2 IMAD.MOV.U32 R23, RZ, RZ, RZ ;  /* 0x000000ffff17a224 */ /* 0x000fe200078e00ff */
[----:B------:R-:W-:-:S04]  /*06d0*/  @!P2 IADD3 R18, P3, PT, R18, UR7, RZ ;  /* 0x000000071212ac10 */ /* 0x000fc8000ff7e0ff */
[----:B------:R-:W-:Y:S02]  /*06e0*/  @!P2 IADD3.X R19, PT, PT, R19, UR12, R23, P3, !PT ;  /* 0x0000000c1313ac10 */ /* 0x000fe40009ffe417 */
[----:B------:R-:W-:-:S03]  /*06f0*/  ISETP.GE.U32.AND P3, PT, R16, UR39, PT ;  /* 0x0000002710007c0c */ /* 0x000fc6000bf66070 */
[----:B------:R1:W3:Y:S01]  /*0700*/  @!P2 LDG.E R24, desc[UR26][R18.64] ;  /* 0x0000001a1218a981 */ /* 0x0002e2000c1e1900 */
[----:B------:R-:W-:-:S13]  /*0710*/  ISETP.GE.AND.EX P3, PT, R17, UR40, PT, P3 ;  /* 0x0000002811007c0c */ /* 0x000fda000bf66330 */
[----:B------:R-:W-:-:S04]  /*0720*/  @!P3 IADD3 R28, P4, PT, R4, UR7, RZ ;  /* 0x00000007041cbc10 */ /* 0x000fc8000ff9e0ff */
[----:B------:R-:W-:Y:S02]  /*0730*/  @!P3 IADD3.X R29, PT, PT, R5, UR12, RZ, P4, !PT ;  /* 0x0000000c051dbc10 */ /* 0x000fe4000a7fe4ff */
[----:B0-----:R-:W-:-:S03]  /*0740*/  @!P1 LEA R20, P4, R2, UR7, 0x2 ;  /* 0x0000000702149c11 */ /* 0x001fc6000f8810ff */
[----:B------:R-:W4:Y:S01]  /*0750*/  @!P3 LDG.E R25, desc[UR26][R28.64] ;  /* 0x0000001a1c19b981 */ /* 0x000f22000c1e1900 */
[----:B------:R-:W-:-:S05]  /*0760*/  @!P1 IADD3.X R21, PT, PT, R3, UR12, RZ, P4, !PT ;  /* 0x0000000c03159c10 */ /* 0x000fca000a7fe4ff */
[----:B------:R-:W5:Y:S01]  /*0770*/  @!P1 LDG.E R6, desc[UR26][R20.64] ;  /* 0x0000001a14069981 */ /* 0x000f62000c1e1900 */
[----:B------:R-:W-:-:S04]  /*0780*/  @!P3 IADD3 R22, P5, PT, R16, UR41, RZ ;  /* 0x000000291016bc10 */ /* 0x000fc8000ffbe0ff */
[----:B------:R-:W-:Y:S02]  /*0790*/  @!P3 IADD3.X R23, PT, PT, R17, UR42, RZ, P5, !PT ;  /* 0x0000002a1117bc10 */ /* 0x000fe4000affe4ff */
[----:B----4-:R-:W-:-:S04]  /*07a0*/  @!P3 FSETP.NEU.FTZ.AND P4, PT, R25, RZ, PT ;  /* 0x000000ff1900b20b */ /* 0x010fc80003f9d000 */
[----:B------:R-:W-:Y:S02]  /*07b0*/  @!P3 SEL R29, RZ, 0x1, !P4 ;  /* 0x00000001ff1db807 */ /* 0x000fe40006000000 */
[----:B-1----:R-:W-:-:S03]  /*07c0*/  @!P1 IADD3 R18, P4, PT, R16, UR30, RZ ;  /* 0x0000001e10129c10 */ /* 0x002fc6000ff9e0ff */
[----:B------:R-:W-:Y:S01]  /*07d0*/  @!P3 STG.E.U8 desc[UR26][R22.64], R29 ;  /* 0x0000001d1600b986 */ /* 0x000fe2000c10111a */
[----:B-----5:R-:W-:Y:S02]  /*07e0*/  @!P1 FSETP.NEU.FTZ.AND P3, PT, R6, RZ, PT ;  /* 0x000000ff0600920b */ /* 0x020fe40003f7d000 */
[----:B------:R-:W-:Y:S02]  /*07f0*/  @!P1 IADD3.X R19, PT, PT, R17, UR31, RZ, P4, !PT ;  /* 0x0000001f11139c10 */ /* 0x000fe4000a7fe4ff */
[----:B------:R-:W-:Y:S02]  /*0800*/  @!P1 SEL R28, RZ, 0x1, !P3 ;  /* 0x00000001ff1c9807 */ /* 0x000fe40005800000 */
[----:B------:R-:W-:-:S03]  /*0810*/  @!P0 IADD3 R20, P3, PT, R16, UR36, RZ ;  /* 0x0000002410148c10 */ /* 0x000fc6000ff7e0ff */
[----:B------:R0:W-:Y:S01]  /*0820*/  @!P1 STG.E.U8 desc[UR26][R18.64], R28 ;  /* 0x0000001c12009986 */ /* 0x0001e2000c10111a */
[----:B--2---:R-:W-:Y:S02]  /*0830*/  @!P0 FSETP.NEU.FTZ.AND P1, PT, R7, RZ, PT ;  /* 0x000000ff0700820b */ /* 0x004fe40003f3d000 */
[----:B------:R-:W-:Y:S02]  /*0840*/  @!P0 IADD3.X R21, PT, PT, R17, UR13, RZ, P3, !PT ;  /* 0x0000000d11158c10 */ /* 0x000fe40009ffe4ff */
[----:B0-----:R-:W-:-:S05]  /*0850*/  @!P0 SEL R19, RZ, 0x1, !P1 ;  /* 0x00000001ff138807 */ /* 0x001fca0004800000 */
[----:B------:R-:W-:Y:S01]  /*0860*/  @!P0 STG.E.U8 desc[UR26][R20.64], R19 ;  /* 0x0000001314008986 */ /* 0x000fe2000c10111a */
[----:B---3--:R-:W-:-:S04]  /*0870*/  @!P2 FSETP.NEU.FTZ.AND P0, PT, R24, RZ, PT ;  /* 0x000000ff1800a20b */ /* 0x008fc80003f1d000 */
[----:B------:R-:W-:Y:S02]  /*0880*/  @!P2 SEL R29, RZ, 0x1, !P0 ;  /* 0x00000001ff1da807 */ /* 0x000fe40004000000 */
[----:B------:R-:W-:Y:S02]  /*0890*/  IADD3 R27, P0, PT, R27, UR29, RZ ;  /* 0x0000001d1b1b7c10 */ /* 0x000fe4000ff1e0ff */
[----:B------:R-:W-:-:S03]  /*08a0*/  @!P2 IADD3 R22, P1, PT, R16, UR35, RZ ;  /* 0x000000231016ac10 */ /* 0x000fc6000ff3e0ff */
[----:B------:R-:W-:Y:S01]  /*08b0*/  IMAD.X R26, RZ, RZ, R26, P0 ;  /* 0x000000ffff1a7224 */ /* 0x000fe200000e061a */
[----:B------:R-:W-:Y:S02]  /*08c0*/  @!P2 IADD3.X R23, PT, PT, R17, UR14, RZ, P1, !PT ;  /* 0x0000000e1117ac10 */ /* 0x000fe40008ffe4ff */
[C---:B------:R-:W-:Y:S02]  /*08d0*/  ISETP.GE.U32.AND P0, PT, R27.reuse, UR39, PT ;  /* 0x000000271b007c0c */ /* 0x040fe4000bf06070 */
[----:B------:R-:W-:Y:S02]  /*08e0*/  IADD3 R27, P1, PT, R27, UR29, RZ ;  /* 0x0000001d1b1b7c10 */ /* 0x000fe4000ff3e0ff */
[----:B------:R-:W-:-:S03]  /*08f0*/  ISETP.GE.AND.EX P0, PT, R26, UR40, PT, P0 ;  /* 0x000000281a007c0c */ /* 0x000fc6000bf06300 */
[----:B------:R-:W-:Y:S01]  /*0900*/  IMAD.X R26, RZ, RZ, R26, P1 ;  /* 0x000000ffff1a7224 */ /* 0x000fe200008e061a */
[C---:B------:R-:W-:Y:S02]  /*0910*/  ISETP.GE.U32.AND P1, PT, R27.reuse, UR39, PT ;  /* 0x000000271b007c0c */ /* 0x040fe4000bf26070 */
[----:B------:R-:W-:Y:S01]  /*0920*/  IADD3 R27, P3, PT, R27, UR29, RZ ;  /* 0x0000001d1b1b7c10 */ /* 0x000fe2000ff7e0ff */
[----:B------:R0:W-:Y:S01]  /*0930*/  @!P2 STG.E.U8 desc[UR26][R22.64], R29 ;  /* 0x0000001d1600a986 */ /* 0x0001e2000c10111a */
[----:B------:R-:W-:Y:S02]  /*0940*/  ISETP.GE.AND.EX P1, PT, R26, UR40, PT, P1 ;  /* 0x000000281a007c0c */ /* 0x000fe4000bf26310 */
[C---:B------:R-:W-:Y:S01]  /*0950*/  IADD3 R18, P4, PT, R27.reuse, UR29, RZ ;  /* 0x0000001d1b127c10 */ /* 0x040fe2000ff9e0ff */
[----:B------:R-:W-:Y:S01]  /*0960*/  IMAD.X R26, RZ, RZ, R26, P3 ;  /* 0x000000ffff1a7224 */ /* 0x000fe200018e061a */
[----:B------:R-:W-:Y:S02]  /*0970*/  ISETP.GE.U32.AND P2, PT, R27, UR39, PT ;  /* 0x000000271b007c0c */ /* 0x000fe4000bf46070 */
[----:B------:R-:W-:Y:S01]  /*0980*/  ISETP.GE.U32.AND P3, PT, R18, UR39, PT ;  /* 0x0000002712007c0c */ /* 0x000fe2000bf66070 */
[----:B------:R-:W-:Y:S01]  /*0990*/  IMAD.X R18, RZ, RZ, R26, P4 ;  /* 0x000000ffff127224 */ /* 0x000fe200020e061a */
[----:B------:R-:W-:-:S02]  /*09a0*/  ISETP.GE.AND.EX P2, PT, R26, UR40, PT, P2 ;  /* 0x000000281a007c0c */ /* 0x000fc4000bf46320 */
[----:B0-----:R-:W-:Y:S02]  /*09b0*/  @!P0 IADD3 R22, P5, PT, R8, UR7, RZ ;  /* 0x0000000708168c10 */ /* 0x001fe4000ffbe0ff */
[----:B------:R-:W-:Y:S02]  /*09c0*/  ISETP.GE.AND.EX P3, PT, R18, UR40, PT, P3 ;  /* 0x0000002812007c0c */ /* 0x000fe4000bf66330 */
[----:B------:R-:W-:Y:S02]  /*09d0*/  @!P0 IADD3.X R23, PT, PT, R9, UR12, RZ, P5, !PT ;  /* 0x0000000c09178c10 */ /* 0x000fe4000affe4ff */
[----:B------:R-:W-:-:S03]  /*09e0*/  @!P1 IADD3 R28, P4, PT, R10, UR7, RZ ;  /* 0x000000070a1c9c10 */ /* 0x000fc6000ff9e0ff */
[----:B------:R0:W2:Y:S01]  /*09f0*/  @!P0 LDG.E R25, desc[UR26][R22.64] ;  /* 0x0000001a16198981 */ /* 0x0000a2000c1e1900 */
[----:B------:R-:W-:Y:S02]  /*0a00*/  @!P1 IADD3.X R29, PT, PT, R11, UR12, RZ, P4, !PT ;  /* 0x0000000c0b1d9c10 */ /* 0x000fe4000a7fe4ff */
[----:B------:R-:W-:-:S03]  /*0a10*/  @!P2 IADD3 R20, P4, PT, R12, UR7, RZ ;  /* 0x000000070c14ac10 */ /* 0x000fc6000ff9e0ff */
[----:B------:R1:W3:Y:S01]  /*0a20*/  @!P1 LDG.E R6, desc[UR26][R28.64] ;  /* 0x0000001a1c069981 */ /* 0x0002e2000c1e1900 */
[----:B------:R-:W-:Y:S02]  /*0a30*/  @!P2 IADD3.X R21, PT, PT, R13, UR12, RZ, P4, !PT ;  /* 0x0000000c0d15ac10 */ /* 0x000fe4000a7fe4ff */
[----:B------:R-:W-:-:S03]  /*0a40*/  @!P3 IADD3 R18, P4, PT, R14, UR7, RZ ;  /* 0x000000070e12bc10 */ /* 0x000fc6000ff9e0ff */
[----:B------:R4:W5:Y:S01]  /*0a50*/  @!P2 LDG.E R7, desc[UR26][R20.64] ;  /* 0x0000001a1407a981 */ /* 0x000962000c1e1900 */
[----:B------:R-:W-:-:S05]  /*0a60*/  @!P3 IADD3.X R19, PT, PT, R15, UR12, RZ, P4, !PT ;  /* 0x0000000c0f13bc10 */ /* 0x000fca000a7fe4ff */
[----:B------:R5:W5:Y:S01]  /*0a70*/  @!P3 LDG.E R24, desc[UR26][R18.64] ;  /* 0x0000001a1218b981 */ /* 0x000b62000c1e1900 */
[----:B------:R-:W-:-:S04]  /*0a80*/  @!P0 IADD3 R26, P4, PT, R16, UR37, RZ ;  /* 0x00000025101a8c10 */ /* 0x000fc8000ff9e0ff */
[----:B------:R-:W-:Y:S02]  /*0a90*/  @!P0 IADD3.X R27, PT, PT, R17, UR38, RZ, P4, !PT ;  /* 0x00000026111b8c10 */ /* 0x000fe4000a7fe4ff */
[----:B0-----:R-:W-:-:S04]  /*0aa0*/  @!P1 IADD3 R22, P4, PT, R16, UR34, RZ ;  /* 0x0000002210169c10 */ /* 0x001fc8000ff9e0ff */
[----:B------:R-:W-:Y:S01]  /*0ab0*/  @!P1 IADD3.X R23, PT, PT, R17, UR16, RZ, P4, !PT ;  /* 0x0000001011179c10 */ /* 0x000fe2000a7fe4ff */
[----:B------:R-:W-:-:S04]  /*0ac0*/  UIADD3 UR22, UP0, UPT, UR22, -0x2, URZ ;  /* 0xfffffffe16167890 */ /* 0x000fc8000ff1e0ff */
[----:B------:R-:W-:Y:S02]  /*0ad0*/  UIADD3.X UR6, UPT, UPT, UR6, -0x1, URZ, UP0, !UPT ;  /* 0xffffffff06067890 */ /* 0x000fe400087fe4ff */
[----:B------:R-:W-:-:S04]  /*0ae0*/  UISETP.NE.U32.AND UP0, UPT, UR22, URZ, UPT ;  /* 0x000000ff1600728c */ /* 0x000fc8000bf05070 */
[----:B------:R-:W-:Y:S02]  /*0af0*/  UISETP.NE.AND.EX UP0, UPT, UR6, URZ, UPT, UP0 ;  /* 0x000000ff0600728c */ /* 0x000fe4000bf05300 */
[----:B------:R-:W-:Y:S02]  /*0b00*/  ULEA UR7, UP1, UR29, UR7, 0x5 ;  /* 0x000000071d077291 */ /* 0x000fe4000f8228ff */
[----:B------:R-:W-:Y:S02]  /*0b10*/  UIMAD.WIDE.U32 UR4, UR29, 0x8, UR4 ;  /* 0x000000081d0478a5 */ /* 0x000fe4000f8e0004 */
[----:B------:R-:W-:Y:S01]  /*0b20*/  ULEA.HI.X UR12, UR29, UR12, URZ, 0x5, UP1 ;  /* 0x0000000c1d0c7291 */ /* 0x000fe200088f2cff */
[----:B--2---:R-:W-:-:S04]  /*0b30*/  @!P0 FSETP.NEU.FTZ.AND P5, PT, R25, RZ, PT ;  /* 0x000000ff1900820b */ /* 0x004fc80003fbd000 */
[----:B-1----:R-:W-:Y:S02]  /*0b40*/  @!P0 SEL R29, RZ, 0x1, !P5 ;  /* 0x00000001ff1d8807 */ /* 0x002fe40006800000 */
[----:B---3--:R-:W-:-:S03]  /*0b50*/  @!P1 FSETP.NEU.FTZ.AND P5, PT, R6, RZ, PT ;  /* 0x000000ff0600920b */ /* 0x008fc60003fbd000 */
[----:B------:R0:W-:Y:S01]  /*0b60*/  @!P0 STG.E.U8 desc[UR26][R26.64], R29 ;  /* 0x0000001d1a008986 */ /* 0x0001e2000c10111a */
[----:B------:R-:W-:Y:S02]  /*0b70*/  @!P1 SEL R28, RZ, 0x1, !P5 ;  /* 0x00000001ff1c9807 */ /* 0x000fe40006800000 */
[C---:B----4-:R-:W-:Y:S02]  /*0b80*/  @!P2 IADD3 R20, P0, PT, R16.reuse, UR33, RZ ;  /* 0x000000211014ac10 */ /* 0x050fe4000ff1e0ff */
[----:B-----5:R-:W-:Y:S01]  /*0b90*/  @!P2 FSETP.NEU.FTZ.AND P4, PT, R7, RZ, PT ;  /* 0x000000ff0700a20b */ /* 0x020fe20003f9d000 */
[----:B------:R-:W-:Y:S01]  /*0ba0*/  @!P1 STG.E.U8 desc[UR26][R22.64], R28 ;  /* 0x0000001c16009986 */ /* 0x000fe2000c10111a */
[----:B------:R-:W-:Y:S02]  /*0bb0*/  @!P2 IADD3.X R21, PT, PT, R17, UR18, RZ, P0, !PT ;  /* 0x000000121115ac10 */ /* 0x000fe400087fe4ff */
[----:B------:R-:W-:Y:S02]  /*0bc0*/  @!P2 SEL R19, RZ, 0x1, !P4 ;  /* 0x00000001ff13a807 */ /* 0x000fe40006000000 */
[----:B------:R-:W-:-:S02]  /*0bd0*/  @!P3 IADD3 R18, P0, PT, R16, UR32, RZ ;  /* 0x000000201012bc10 */ /* 0x000fc4000ff1e0ff */
[----:B------:R-:W-:Y:S01]  /*0be0*/  @!P3 FSETP.NEU.FTZ.AND P1, PT, R24, RZ, PT ;  /* 0x000000ff1800b20b */ /* 0x000fe20003f3d000 */
[----:B------:R1:W-:Y:S03]  /*0bf0*/  @!P2 STG.E.U8 desc[UR26][R20.64], R19 ;  /* 0x000000131400a986 */ /* 0x0003e6000c10111a */
[----:B0-----:R-:W-:Y:S02]  /*0c00*/  @!P3 SEL R27, RZ, 0x1, !P1 ;  /* 0x00000001ff1bb807 */ /* 0x001fe40004800000 */
[----:B-1----:R-:W-:-:S05]  /*0c10*/  @!P3 IADD3.X R19, PT, PT, R17, UR20, RZ, P0, !PT ;  /* 0x000000141113bc10 */ /* 0x002fca00087fe4ff */
[----:B------:R1:W-:Y:S01]  /*0c20*/  @!P3 STG.E.U8 desc[UR26][R18.64], R27 ;  /* 0x0000001b1200b986 */ /* 0x0003e2000c10111a */
[----:B------:R-:W-:-:S04]  /*0c30*/  IMAD.U32 R23, RZ, RZ, UR29 ;  /* 0x0000001dff177e24 */ /* 0x000fc8000f8e00ff */
[----:B------:R-:W-:Y:S01]  /*0c40*/  IMAD.WIDE.U32 R16, R23, 0x8, R16 ;  /* 0x0000000817107825 */ /* 0x000fe200078e0010 */
[----:B------:R-:W-:Y:S06]  /*0c50*/  BRA.U UP0, `(.L_x_1978) ;  /* 0xfffffff9004c7547 */ /* 0x000fec000b83ffff */
.L_x_1977:
[----:B------:R-:W-:-:S04]  /*0c60*/  ULOP3.LUT UR6, UR23, 0x1, URZ, 0xc0, !UPT ;  /* 0x0000000117067892 */ /* 0x000fc8000f8ec0ff */
[----:B------:R-:W-:-:S04]  /*0c70*/  UISETP.NE.U32.AND UP0, UPT, UR6, 0x1, UPT ;  /* 0x000000010600788c */ /* 0x000fc8000bf05070 */
[----:B------:R-:W-:-:S06]  /*0c80*/  UISETP.NE.U32.AND.EX UP0, UPT, URZ, URZ, UPT, UP0 ;  /* 0x000000ffff00728c */ /* 0x000fcc000bf05100 */
[----:B------:R-:W-:-:S13]  /*0c90*/  PLOP3.LUT P0, PT, PT, PT, UP0, 0x80, 0x8 ;  /* 0x000000000008781c */ /* 0x000fda0003f0f008 */
[----:B------:R-:W-:Y:S05]  /*0ca0*/  @!P0 EXIT ;  /* 0x000000000000894d */ /* 0x000fea0003800000 */
[----:B0-----:R-:W-:-:S04]  /*0cb0*/  IADD3 R13, P1, PT, R0, UR4, RZ ;  /* 0x00000004000d7c10 */ /* 0x001fc8000ff3e0ff */
        /* <DEDUP_REMOVED lines=13> */
[----:B------:R-:W-:Y:S01]  /*0d90*/  @!P1 LEA R2, P3, R15, UR10, 0x2 ;  /* 0x0000000a0f029c11 */ /* 0x000fe2000f8610ff */
[----:B------:R-:W-:Y:S01]  /*0da0*/  IMAD.MOV.U32 R12, RZ, RZ, R6 ;  /* 0x000000ffff0c7224 */ /* 0x000fe200078e0006 */
[----:B------:R-:W-:Y:S01]  /*0db0*/  @!P2 LEA R4, P4, R9, UR10, 0x2 ;  /* 0x0000000a0904ac11 */ /* 0x000fe2000f8810ff */
[----:B------:R-:W2:Y:S01]  /*0dc0*/  @!P0 LDG.E R25, desc[UR26][R10.64] ;  /* 0x0000001a0a198981 */ /* 0x000ea2000c1e1900 */
[----:B------:R-:W-:Y:S01]  /*0dd0*/  @!P1 LEA.HI.X R3, R15, UR11, R16, 0x2, P3 ;  /* 0x0000000b0f039c11 */ /* 0x000fe200098f1410 */
[----:B------:R-:W-:Y:S01]  /*0de0*/  IMAD.MOV.U32 R8, RZ, RZ, R7 ;  /* 0x000000ffff087224 */ /* 0x000fe200078e0007 */
[----:B------:R-:W-:-:S03]  /*0df0*/  @!P2 LEA.HI.X R5, R9, UR11, R0, 0x2, P4 ;  /* 0x0000000b0905ac11 */ /* 0x000fc6000a0f1400 */
[----:B------:R0:W3:Y:S04]  /*0e00*/  @!P1 LDG.E R12, desc[UR26][R2.64] ;  /* 0x0000001a020c9981 */ /* 0x0000e8000c1e1900 */
[----:B------:R4:W3:Y:S01]  /*0e10*/  @!P2 LDG.E R8, desc[UR26][R4.64] ;  /* 0x0000001a0408a981 */ /* 0x0008e2000c1e1900 */
[----:B------:R-:W-:-:S04]  /*0e20*/  IADD3 R17, P4, PT, R9, UR29, RZ ;  /* 0x0000001d09117c10 */ /* 0x000fc8000ff9e0ff */
[----:B------:R-:W-:Y:S01]  /*0e30*/  ISETP.GE.U32.AND P3, PT, R17, UR39, PT ;  /* 0x0000002711007c0c */ /* 0x000fe2000bf66070 */
[----:B-1----:R-:W-:-:S05]  /*0e40*/  IMAD.X R18, RZ, RZ, R0, P4 ;  /* 0x000000ffff127224 */ /* 0x002fca00020e0600 */
[----:B------:R-:W-:Y:S02]  /*0e50*/  ISETP.GE.AND.EX P3, PT, R18, UR40, PT, P3 ;  /* 0x0000002812007c0c */ /* 0x000fe4000bf66330 */
[----:B0-----:R-:W-:-:S11]  /*0e60*/  @!P0 IADD3 R2, P6, PT, R13, UR41, RZ ;  /* 0x000000290d028c10 */ /* 0x001fd6000ffde0ff */
[----:B------:R-:W-:-:S04]  /*0e70*/  @!P3 LEA R6, P4, R17, UR10, 0x2 ;  /* 0x0000000a1106bc11 */ /* 0x000fc8000f8810ff */
[----:B------:R-:W-:Y:S02]  /*0e80*/  @!P3 LEA.HI.X R7, R17, UR11, R18, 0x2, P4 ;  /* 0x0000000b1107bc11 */ /* 0x000fe4000a0f1412 */
[----:B------:R-:W-:Y:S02]  /*0e90*/  @!P0 IADD3.X R3, PT, PT, R14, UR42, RZ, P6, !PT ;  /* 0x0000002a0e038c10 */ /* 0x000fe4000b7fe4ff */
[----:B----4-:R-:W-:Y:S01]  /*0ea0*/  @!P1 IADD3 R4, P5, PT, R15, UR41, RZ ;  /* 0x000000290f049c10 */ /* 0x010fe2000ffbe0ff */
[----:B------:R0:W5:Y:S03]  /*0eb0*/  @!P3 LDG.E R24, desc[UR26][R6.64] ;  /* 0x0000001a0618b981 */ /* 0x000166000c1e1900 */
[----:B------:R-:W-:Y:S02]  /*0ec0*/  @!P1 IADD3.X R5, PT, PT, R16, UR42, RZ, P5, !PT ;  /* 0x0000002a10059c10 */ /* 0x000fe4000affe4ff */
[----:B--2---:R-:W-:-:S04]  /*0ed0*/  @!P0 FSETP.NEU.FTZ.AND P4, PT, R25, RZ, PT ;  /* 0x000000ff1900820b */ /* 0x004fc80003f9d000 */
[----:B------:R-:W-:Y:S02]  /*0ee0*/  @!P0 SEL R11, RZ, 0x1, !P4 ;  /* 0x00000001ff0b8807 */ /* 0x000fe40006000000 */
[----:B---3--:R-:W-:Y:S02]  /*0ef0*/  @!P1 FSETP.NEU.FTZ.AND P4, PT, R12, RZ, PT ;  /* 0x000000ff0c00920b */ /* 0x008fe40003f9d000 */
[----:B------:R-:W-:Y:S02]  /*0f00*/  @!P2 FSETP.NEU.FTZ.AND P6, PT, R8, RZ, PT ;  /* 0x000000ff0800a20b */ /* 0x000fe40003fdd000 */
[----:B------:R-:W-:Y:S02]  /*0f10*/  @!P1 SEL R13, RZ, 0x1, !P4 ;  /* 0x00000001ff0d9807 */ /* 0x000fe40006000000 */
[----:B------:R-:W-:Y:S02]  /*0f20*/  @!P2 IADD3 R8, P4, PT, R9, UR41, RZ ;  /* 0x000000290908ac10 */ /* 0x000fe4000ff9e0ff */
[----:B0-----:R-:W-:-:S02]  /*0f30*/  @!P2 SEL R7, RZ, 0x1, !P6 ;  /* 0x00000001ff07a807 */ /* 0x001fc40007000000 */
        /* <DEDUP_REMOVED lines=11> */
.L_x_1976:
[----:B------:R-:W0:Y:S02]  /*0ff0*/  S2R R8, SR_TID.X ;  /* 0x0000000000087919 */ /* 0x000e240000002100 */
[----:B0-----:R-:W-:-:S03]  /*1000*/  IMAD.WIDE.U32 R2, R8, 0x4, RZ ;  /* 0x0000000408027825 */ /* 0x001fc600078e00ff */
[----:B------:R-:W-:-:S04]  /*1010*/  ISETP.GE.U32.AND P0, PT, R2, UR13, PT ;  /* 0x0000000d02007c0c */ /* 0x000fc8000bf06070 */
[----:B------:R-:W-:-:S13]  /*1020*/  ISETP.GE.AND.EX P0, PT, R3, UR4, PT, P0 ;  /* 0x0000000403007c0c */ /* 0x000fda000bf06300 */
[----:B------:R-:W-:Y:S05]  /*1030*/  @P0 EXIT ;  /* 0x000000000000094d */ /* 0x000fea0003800000 */
[----:B------:R-:W-:Y:S01]  /*1040*/  IMAD.MOV.U32 R9, RZ, RZ, RZ ;  /* 0x000000ffff097224 */ /* 0x000fe200078e00ff */
[----:B------:R-:W0:Y:S06]  /*1050*/  LDCU UR5, c[0x0][0x360] ;  /* 0x00006c00ff0577ac */ /* 0x000e2c0008000800 */
.L_x_1979:
[----:B------:R-:W-:-:S04]  /*1060*/  LEA R2, P0, R8, UR10, 0x4 ;  /* 0x0000000a08027c11 */ /* 0x000fc8000f8020ff */
[----:B------:R-:W-:-:S05]  /*1070*/  LEA.HI.X R3, R8, UR11, R9, 0x4, P0 ;  /* 0x0000000b08037c11 */ /* 0x000fca00080f2409 */
[----:B------:R-:W2:Y:S02]  /*1080*/  LDG.E.128 R4, desc[UR26][R2.64] ;  /* 0x0000001a02047981 */ /* 0x000ea4000c1e1d00 */
        /* <DEDUP_REMOVED lines=24> */
        .weak           $__internal_4_$__cuda_sm20_div_u16
        .type           $__internal_4_$__cuda_sm20_div_u16,@function
        .size           $__internal_4_$__cuda_sm20_div_u16,(.L_x_7559 - $__internal_4_$__cuda_sm20_div_u16)
$__internal_4_$__cuda_sm20_div_u16:
        /* <DEDUP_REMOVED lines=19> */
[----:B------:R-:W-:Y:S05]  /*1340*/  RET.REL.NODEC R2 `(_ZN2at6native55_GLOBAL__N__de093ff9_22_ForeachBinaryOpList_cu_a911ec4325multi_tensor_apply_kernelINS1_18TensorListMetadataILi2EEENS1_11CopyFunctorIbfLi2ELi1ELi1EEEJNS0_4CopyIbfEEEEEvT_T0_DpT1_) ;  /* 0xffffffec022c7950 */ /* 0x000fea0003c3ffff */
.L_x_1980:
        /* <DEDUP_REMOVED lines=11> */
.L_x_7559:


//--------------------- .text._ZN2at6native55_GLOBAL__N__de093ff9_22_ForeachBinaryOpList_cu_a911ec4325multi_tensor_apply_kernelINS1_18TensorListMetadataILi2EEENS1_11CopyFunctorIbdLi2ELi1ELi1EEEJNS0_4CopyIbdEEEEEvT_T0_DpT1_ --------------------------
	.section	.text._ZN2at6native55_GLOBAL__N__de093ff9_22_ForeachBinaryOpList_cu_a911ec4325multi_tensor_apply_kernelINS1_18TensorListMetadataILi2EEENS1_11CopyFunctorIbdLi2ELi1ELi1EEEJNS0_4CopyIbdEEEEEvT_T0_DpT1_,"ax",@progbits
	.align	128
.text._ZN2at6native55_GLOBAL__N__de093ff9_22_ForeachBinaryOpList_cu_a911ec4325multi_tensor_apply_kernelINS1_18TensorListMetadataILi2EEENS1_11CopyFunctorIbdLi2ELi1ELi1EEEJNS0_4CopyIbdEEEEEvT_T0_DpT1_:
        .type           _ZN2at6native55_GLOBAL__N__de093ff9_22_ForeachBinaryOpList_cu_a911ec4325multi_tensor_apply_kernelINS1_18TensorListMetadataILi2EEENS1_11CopyFunctorIbdLi2ELi1ELi1EEEJNS0_4CopyIbdEEEEEvT_T0_DpT1_,@function
        .size           _ZN2at6native55_GLOBAL__N__de093ff9_22_ForeachBinaryOpList_cu_a911ec4325multi_tensor_apply_kernelINS1_18TensorListMetadataILi2EEENS1_11CopyFunctorIbdLi2ELi1ELi1EEEJNS0_4CopyIbdEEEEEvT_T0_DpT1_,(.L_x_7561 - _ZN2at6native55_GLOBAL__N__de093ff9_22_ForeachBinaryOpList_cu_a911ec4325multi_tensor_apply_kernelINS1_18TensorListMetadataILi2EEENS1_11CopyFunctorIbdLi2ELi1ELi1EEEJNS0_4CopyIbdEEEEEvT_T0_DpT1_)
        .other          _ZN2at6native55_GLOBAL__N__de093ff9_22_ForeachBinaryOpList_cu_a911ec4325multi_tensor_apply_kernelINS1_18TensorListMetadataILi2EEENS1_11CopyFunctorIbdLi2ELi1ELi1EEEJNS0_4CopyIbdEEEEEvT_T0_DpT1_,@"STO_CUDA_ENTRY STV_DEFAULT"
_ZN2at6native55_GLOBAL__N__de093ff9_22_ForeachBinaryOpList_cu_a911ec4325multi_tensor_apply_kernelINS1_18TensorListMetadataILi2EEENS1_11CopyFunctorIbdLi2ELi1ELi1EEEJNS0_4CopyIbdEEEEEvT_T0_DpT1_:
        /* <DEDUP_REMOVED lines=40> */
[----:B------:R-:W-:Y:S05]  /*0280*/  CALL.REL.NOINC `($__internal_5_$__cuda_sm20_div_u16) ;  /* 0x0000000c00fc7944 */ /* 0x000fea0003c00000 */
[----:B------:R-:W0:Y:S01]  /*0290*/  S2R R0, SR_TID.X ;  /* 0x0000000000007919 */ /* 0x000e220000002100 */
[----:B------:R-:W-:Y:S02]  /*02a0*/  UISETP.GE.U32.AND UP0, UPT, UR5, UR26, UPT ;  /* 0x0000001a0500728c */ /* 0x000fe4000bf06070 */
[----:B------:R-:W-:Y:S02]  /*02b0*/  ULOP3.LUT UR21, UR4, 0xffff, URZ, 0xc0, !UPT ;  /* 0x0000ffff04157892 */ /* 0x000fe4000f8ec0ff */
[----:B------:R-:W-:Y:S01]  /*02c0*/  UISETP.GE.U32.AND.EX UP0, UPT, UR6, URZ, UPT, UP0 ;  /* 0x000000ff0600728c */ /* 0x000fe2000bf06100 */
[----:B------:R-:W-:Y:S02]  /*02d0*/  UMOV UR5, URZ ;  /* 0x000000ff00057c82 */ /* 0x000fe40008000000 */
[----:B------:R-:W-:-:S06]  /*02e0*/  UMOV UR6, URZ ;  /* 0x000000ff00067c82 */ /* 0x000fcc0008000000 */
[----:B------:R-:W-:Y:S05]  /*02f0*/  BRA.U !UP0, `(.L_x_1982) ;  /* 0x0000000908707547 */ /* 0x000fea000b800000 */
[----:B------:R-:W-:Y:S01]  /*0300*/  UIADD3 UR37, UP0, UP1, UR8, UR22, UR26 ;  /* 0x0000001608257290 */ /* 0x000fe2000f91e01a */
[----:B0-----:R-:W-:Y:S01]  /*0310*/  SHF.R.U32.HI R3, RZ, 0x1d, R0 ;  /* 0x0000001dff037819 */ /* 0x001fe20000011600 */
[----:B------:R-:W-:Y:S01]  /*0320*/  UIMAD.WIDE.U32 UR4, UR27, 0x2, UR22 ;  /* 0x000000021b0478a5 */ /* 0x000fe2000f8e0016 */
[----:B------:R-:W-:Y:S01]  /*0330*/  IMAD.SHL.U32 R2, R0, 0x8, RZ ;  /* 0x0000000800027824 */ /* 0x000fe200078e00ff */
[----:B------:R-:W-:Y:S02]  /*0340*/  UIMAD.WIDE.U32 UR6, UR27, 0x3, UR22 ;  /* 0x000000031b0678a5 */ /* 0x000fe4000f8e0016 */
[----:B------:R-:W-:Y:S01]  /*0350*/  IMAD.U32 R5, RZ, RZ, UR27 ;  /* 0x0000001bff057e24 */ /* 0x000fe2000f8e00ff */
[----:B------:R-:W-:Y:S02]  /*0360*/  UIADD3 UR30, UP2, UP3, UR8, UR22, UR27 ;  /* 0x00000016081e7290 */ /* 0x000fe4000fb5e01b */
[----:B------:R-:W-:Y:S01]  /*0370*/  IMAD.U32 R7, RZ, RZ, UR27 ;  /* 0x0000001bff077e24 */ /* 0x000fe2000f8e00ff */
[----:B------:R-:W-:-:S02]  /*0380*/  UIMAD.WIDE.U32 UR12, UR27, 0x5, UR22 ;  /* 0x000000051b0c78a5 */ /* 0x000fc4000f8e0016 */
[----:B------:R-:W-:Y:S01]  /*0390*/  IMAD.U32 R9, RZ, RZ, UR27 ;  /* 0x0000001bff097e24 */ /* 0x000fe2000f8e00ff */
[----:B------:R-:W-:Y:S02]  /*03a0*/  UIMAD.WIDE.U32 UR14, UR27, 0x6, UR22 ;  /* 0x000000061b0e78a5 */ /* 0x000fe4000f8e0016 */
[----:B------:R-:W-:Y:S01]  /*03b0*/  IMAD.U32 R11, RZ, RZ, UR27 ;  /* 0x0000001bff0b7e24 */ /* 0x000fe2000f8e00ff */
[----:B------:R-:W-:Y:S01]  /*03c0*/  UIMAD.WIDE.U32 UR16, UR27, 0x7, UR22 ;  /* 0x000000071b1078a5 */ /* 0x000fe2000f8e0016 */
[--C-:B------:R-:W-:Y:S01]  /*03d0*/  IMAD.WIDE.U32 R4, R5, 0x10, R2.reuse ;  /* 0x0000001005047825 */ /* 0x100fe200078e0002 */
[----:B------:R-:W-:Y:S02]  /*03e0*/  UIADD3.X UR38, UPT, UPT, UR9, UR23, URZ, UP0, UP1 ;  /* 0x0000001709267290 */ /* 0x000fe400087e24ff */
[----:B------:R-:W-:Y:S01]  /*03f0*/  UIADD3.X UR31, UPT, UPT, UR9, UR23, URZ, UP2, UP3 ;  /* 0x00000017091f7290 */ /* 0x000fe200097e64ff */
[----:B------:R-:W-:Y:S01]  /*0400*/  IMAD.WIDE.U32 R6, R7, 0x18, R2 ;  /* 0x0000001807067825 */ /* 0x000fe200078e0002 */
[----:B------:R-:W-:-:S02]  /*0410*/  UIADD3 UR36, UP0, UPT, UR8, UR4, URZ ;  /* 0x0000000408247290 */ /* 0x000fc4000ff1e0ff */
[----:B------:R-:W-:Y:S01]  /*0420*/  UIADD3 UR35, UP1, UPT, UR8, UR6, URZ ;  /* 0x0000000608237290 */ /* 0x000fe2000ff3e0ff */
[--C-:B------:R-:W-:Y:S01]  /*0430*/  IMAD.WIDE.U32 R8, R9, 0x30, R2.reuse ;  /* 0x0000003009087825 */ /* 0x100fe200078e0002 */
[----:B------:R-:W-:Y:S02]  /*0440*/  UIADD3 UR18, UPT, UPT, UR21, 0x1, URZ ;  /* 0x0000000115127890 */ /* 0x000fe4000fffe0ff */
[----:B------:R-:W-:Y:S01]  /*0450*/  UIADD3 UR34, UP2, UPT, UR8, UR12, URZ ;  /* 0x0000000c08227290 */ /* 0x000fe2000ff5e0ff */
[----:B------:R-:W-:Y:S01]  /*0460*/  IMAD.WIDE.U32 R10, R11, 0x38, R2 ;  /* 0x000000380b0a7825 */ /* 0x000fe200078e0002 */
[----:B------:R-:W-:Y:S02]  /*0470*/  UIADD3 UR33, UP3, UPT, UR8, UR14, URZ ;  /* 0x0000000e08217290 */ /* 0x000fe4000ff7e0ff */
[----:B------:R-:W-:Y:S01]  /*0480*/  UIADD3 UR32, UP4, UPT, UR8, UR16, URZ ;  /* 0x0000001008207290 */ /* 0x000fe2000ff9e0ff */
[----:B------:R-:W-:Y:S01]  /*0490*/  IMAD.MOV.U32 R21, RZ, RZ, R0 ;  /* 0x000000ffff157224 */ /* 0x000fe200078e0000 */
[----:B------:R-:W-:Y:S01]  /*04a0*/  UIADD3.X UR20, UPT, UPT, UR9, UR5, URZ, UP0, !UPT ;  /* 0x0000000509147290 */ /* 0x000fe200087fe4ff */
[----:B------:R-:W-:Y:S01]  /*04b0*/  IMAD.MOV.U32 R20, RZ, RZ, RZ ;  /* 0x000000ffff147224 */ /* 0x000fe200078e00ff */
[----:B------:R-:W-:-:S02]  /*04c0*/  UIADD3.X UR19, UPT, UPT, UR9, UR7, URZ, UP1, !UPT ;  /* 0x0000000709137290 */ /* 0x000fc40008ffe4ff */
[----:B------:R-:W-:Y:S02]  /*04d0*/  USHF.L.U32 UR28, UR27, 0x3, URZ ;  /* 0x000000031b1c7899 */ /* 0x000fe400080006ff */
[----:B------:R-:W-:Y:S02]  /*04e0*/  USHF.R.U32.HI UR29, URZ, 0x1d, UR27 ;  /* 0x0000001dff1d7899 */ /* 0x000fe4000801161b */
[----:B------:R-:W-:Y:S02]  /*04f0*/  ULOP3.LUT UR18, UR18, 0x1fffe, URZ, 0xc0, !UPT ;  /* 0x0001fffe12127892 */ /* 0x000fe4000f8ec0ff */
[----:B------:R-:W-:Y:S02]  /*0500*/  UIADD3.X UR13, UPT, UPT, UR9, UR13, URZ, UP2, !UPT ;  /* 0x0000000d090d7290 */ /* 0x000fe400097fe4ff */
[----:B------:R-:W-:Y:S02]  /*0510*/  UIADD3.X UR14, UPT, UPT, UR9, UR15, URZ, UP3, !UPT ;  /* 0x0000000f090e7290 */ /* 0x000fe40009ffe4ff */
[----:B------:R-:W-:Y:S01]  /*0520*/  UIADD3.X UR16, UPT, UPT, UR9, UR17, URZ, UP4, !UPT ;  /* 0x0000001109107290 */ /* 0x000fe2000a7fe4ff */
[----:B------:R-:W-:Y:S01]  /*0530*/  UMOV UR4, URZ ;  /* 0x000000ff00047c82 */ /* 0x000fe20008000000 */
[----:B------:R-:W-:Y:S01]  /*0540*/  UMOV UR5, URZ ;  /* 0x000000ff00057c82 */ /* 0x000fe20008000000 */
[----:B------:R-:W-:Y:S01]  /*0550*/  UMOV UR6, URZ ;  /* 0x000000ff00067c82 */ /* 0x000fe20008000000 */
[----:B------:R-:W-:Y:S01]  /*0560*/  UMOV UR7, UR10 ;  /* 0x0000000a00077c82 */ /* 0x000fe20008000000 */
[----:B------:R-:W-:-:S07]  /*0570*/  UMOV UR12, UR11 ;  /* 0x0000000b000c7c82 */ /* 0x000fce0008000000 */
.L_x_1983:
        /* <DEDUP_REMOVED lines=116> */
.L_x_1982:
        /* <DEDUP_REMOVED lines=32> */
[----:B------:R0:W5:Y:S01]  /*0ec0*/  @!P1 LDG.E.64 R12, desc[UR24][R10.64] ;  /* 0x000000180a0c9981 */ /* 0x000162000c1e1b00 */
        /* <DEDUP_REMOVED lines=11> */
[----:B0-----:R-:W-:Y:S02]  /*0f80*/  @!P2 IADD3 R10, P0, PT, R27, UR41, RZ ;  /* 0x000000291b0aac10 */ /* 0x001fe4000ff1e0ff */
        /* <DEDUP_REMOVED lines=9> */
[----:B-1----:R-:W-:Y:S02]  /*1020*/  SEL R5, RZ, 0x1, !P5 ;  /* 0x00000001ff057807 */ /* 0x002fe40006800000 */
[----:B------:R-:W-:-:S05]  /*1030*/  IADD3.X R3, PT, PT, R0, UR42, RZ, P0, !PT ;  /* 0x0000002a00037c10 */ /* 0x000fca00087fe4ff */
[----:B------:R-:W-:Y:S01]  /*1040*/  STG.E.U8 desc[UR24][R2.64], R5 ;  /* 0x0000000502007986 */ /* 0x000fe2000c101118 */
[----:B------:R-:W-:Y:S05]  /*1050*/  EXIT ;  /* 0x000000000000794d */ /* 0x000fea0003800000 */
.L_x_1981:
[----:B------:R-:W0:Y:S02]  /*1060*/  S2R R12, SR_TID.X ;  /* 0x00000000000c7919 */ /* 0x000e240000002100 */
[----:B0-----:R-:W-:-:S03]  /*1070*/  IMAD.WIDE.U32 R2, R12, 0x4, RZ ;  /* 0x000000040c027825 */ /* 0x001fc600078e00ff */
[----:B------:R-:W-:-:S04]  /*1080*/  ISETP.GE.U32.AND P0, PT, R2, UR13, PT ;  /* 0x0000000d02007c0c */ /* 0x000fc8000bf06070 */
[----:B------:R-:W-:-:S13]  /*1090*/  ISETP.GE.AND.EX P0, PT, R3, UR4, PT, P0 ;  /* 0x0000000403007c0c */ /* 0x000fda000bf06300 */
[----:B------:R-:W-:Y:S05]  /*10a0*/  @P0 EXIT ;  /* 0x000000000000094d */ /* 0x000fea0003800000 */
[----:B------:R-:W-:Y:S01]  /*10b0*/  IMAD.MOV.U32 R13, RZ, RZ, RZ ;  /* 0x000000ffff0d7224 */ /* 0x000fe200078e00ff */
[----:B------:R-:W0:Y:S06]  /*10c0*/  LDCU UR5, c[0x0][0x360] ;  /* 0x00006c00ff0577ac */ /* 0x000e2c0008000800 */
.L_x_1984:
[----:B------:R-:W-:-:S04]  /*10d0*/  LEA R4, P0, R12, UR10, 0x5 ;  /* 0x0000000a0c047c11 */ /* 0x000fc8000f8028ff */
[----:B------:R-:W-:-:S06]  /*10e0*/  LEA.HI.X R5, R12, UR11, R13, 0x5, P0 ;  /* 0x0000000b0c057c11 */ /* 0x000fcc00080f2c0d */
[----:B------:R-:W2:Y:S02]  /*10f0*/  LDG.E.ENL2.256 R8, R4, desc[UR24][R4.64] ;  /* 0xfe0000180404797e */ /* 0x000ea40008121908 */
[----:B--2---:R-:W-:Y:S02]  /*1100*/  DSETP.NEU.AND P3, PT, R10, RZ, PT ;  /* 0x000000ff0a00722a */ /* 0x004fe40003f6d000 */
[----:B------:R-:W-:Y:S02]  /*1110*/  DSETP.NEU.AND P2, PT, R8, RZ, PT ;  /* 0x000000ff0800722a */ /* 0x000fe40003f4d000 */
[----:B------:R-:W-:Y:S02]  /*1120*/  DSETP.NEU.AND P0, PT, R4, RZ, PT ;  /* 0x000000ff0400722a */ /* 0x000fe40003f0d000 */
[----:B------:R-:W-:Y:S01]  /*1130*/  DSETP.NEU.AND P1, PT, R6, RZ, PT ;  /* 0x000000ff0600722a */ /* 0x000fe20003f2d000 */
[----:B------:R-:W-:Y:S02]  /*1140*/  SEL R0, RZ, 0x1, !P3 ;  /* 0x00000001ff007807 */ /* 0x000fe40005800000 */
[----:B------:R-:W-:-:S02]  /*1150*/  SEL R3, RZ, 0x1, !P2 ;  /* 0x00000001ff037807 */ /* 0x000fc40005000000 */
[----:B------:R-:W-:Y:S02]  /*1160*/  SEL R7, RZ, 0x1, !P0 ;  /* 0x00000001ff077807 */ /* 0x000fe40004000000 */
[C---:B------:R-:W-:Y:S02]  /*1170*/  LEA R2, P0, R12.reuse, UR41, 0x2 ;  /* 0x000000290c027c11 */ /* 0x040fe4000f8010ff */
[----:B------:R-:W-:Y:S02]  /*1180*/  SEL R6, RZ, 0x1, !P1 ;  /* 0x00000001ff067807 */ /* 0x000fe40004800000 */
[----:B------:R-:W-:Y:S02]  /*1190*/  PRMT R0, R3, 0x3340, R0 ;  /* 0x0000334003007816 */ /* 0x000fe40000000000 */
[----:B------:R-:W-:Y:S02]  /*11a0*/  LEA.HI.X R3, R12, UR42, R13, 0x2, P0 ;  /* 0x0000002a0c037c11 */ /* 0x000fe400080f140d */
[----:B------:R-:W-:-:S02]  /*11b0*/  PRMT R7, R7, 0x3340, R6 ;  /* 0x0000334007077816 */ /* 0x000fc40000000006 */
        /* <DEDUP_REMOVED lines=12> */
        .weak           $__internal_5_$__cuda_sm20_div_u16
        .type           $__internal_5_$__cuda_sm20_div_u16,@function
        .size           $__internal_5_$__cuda_sm20_div_u16,(.L_x_7561 - $__internal_5_$__cuda_sm20_div_u16)
$__internal_5_$__cuda_sm20_div_u16:
        /* <DEDUP_REMOVED lines=19> */
[----:B------:R-:W-:Y:S05]  /*13b0*/  RET.REL.NODEC R2 `(_ZN2at6native55_GLOBAL__N__de093ff9_22_ForeachBinaryOpList_cu_a911ec4325multi_tensor_apply_kernelINS1_18TensorListMetadataILi2EEENS1_11CopyFunctorIbdLi2ELi1ELi1EEEJNS0_4CopyIbdEEEEEvT_T0_DpT1_) ;  /* 0xffffffec02107950 */ /* 0x000fea0003c3ffff */
.L_x_1985:
        /* <DEDUP_REMOVED lines=12> */
.L_x_7561:


//--------------------- .text._ZN2at6native55_GLOBAL__N__de093ff9_22_ForeachBinaryOpList_cu_a911ec4325multi_tensor_apply_kernelINS1_18TensorListMetadataILi2EEENS1_11CopyFunctorIbiLi2ELi1ELi1EEEJNS0_4CopyIbiEEEEEvT_T0_DpT1_ --------------------------
	.section	.text._ZN2at6native55_GLOBAL__N__de093ff9_22_ForeachBinaryOpList_cu_a911ec4325multi_tensor_apply_kernelINS1_18TensorListMetadataILi2EEENS1_11CopyFunctorIbiLi2ELi1ELi1EEEJNS0_4CopyIbiEEEEEvT_T0_DpT1_,"ax",@progbits
	.align	128
.text._ZN2at6native55_GLOBAL__N__de093ff9_22_ForeachBinaryOpList_cu_a911ec4325multi_tensor_apply_kernelINS1_18TensorListMetadataILi2EEENS1_11CopyFunctorIbiLi2ELi1ELi1EEEJNS0_4CopyIbiEEEEEvT_T0_DpT1_:
        .type           _ZN2at6native55_GLOBAL__N__de093ff9_22_ForeachBinaryOpList_cu_a911ec4325multi_tensor_apply_kernelINS1_18TensorListMetadataILi2EEENS1_11CopyFunctorIbiLi2ELi1ELi1EEEJNS0_4CopyIbiEEEEEvT_T0_DpT1_,@function
        .size           _ZN2at6native55_GLOBAL__N__de093ff9_22_ForeachBinaryOpList_cu_a911ec4325multi_tensor_apply_kernelINS1_18TensorListMetadataILi2EEENS1_11CopyFunctorIbiLi2ELi1ELi1EEEJNS0_4CopyIbiEEEEEvT_T0_DpT1_,(.L_x_7563 - _ZN2at6native55_GLOBAL__N__de093ff9_22_ForeachBinaryOpList_cu_a911ec4325multi_tensor_apply_kernelINS1_18TensorListMetadataILi2EEENS1_11CopyFunctorIbiLi2ELi1ELi1EEEJNS0_4CopyIbiEEEEEvT_T0_DpT1_)
        .other          _ZN2at6native55_GLOBAL__N__de093ff9_22_ForeachBinaryOpList_cu_a911ec4325multi_tensor_apply_kernelINS1_18TensorListMetadataILi2EEENS1_11CopyFunctorIbiLi2ELi1ELi1EEEJNS0_4CopyIbiEEEEEvT_T0_DpT1_,@"STO_CUDA_ENTRY STV_DEFAULT"
_ZN2at6native55_GLOBAL__N__de093ff9_22_ForeachBinaryOpList_cu_a911ec4325multi_tensor_apply_kernelINS1_18TensorListMetadataILi2EEENS1_11CopyFunctorIbiLi2ELi1ELi1EEEJNS0_4CopyIbiEEEEEvT_T0_DpT1_:
        /* <DEDUP_REMOVED lines=40> */
[----:B------:R-:W-:Y:S05]  /*0280*/  CALL.REL.NOINC `($__internal_6_$__cuda_sm20_div_u16) ;  /* 0x0000000c00e47944 */ /* 0x000fea0003c00000 */
        /* <DEDUP_REMOVED lines=48> */
.L_x_1988:
        /* <DEDUP_REMOVED lines=33> */
[----:B----4-:R-:W-:-:S04]  /*07a0*/  @!P3 ISETP.NE.AND P4, PT, R25, RZ, PT ;  /* 0x000000ff1900b20c */ /* 0x010fc80003f85270 */
[----:B------:R-:W-:Y:S02]  /*07b0*/  @!P3 SEL R29, RZ, 0x1, !P4 ;  /* 0x00000001ff1db807 */ /* 0x000fe40006000000 */
[----:B-1----:R-:W-:-:S03]  /*07c0*/  @!P1 IADD3 R18, P4, PT, R16, UR30, RZ ;  /* 0x0000001e10129c10 */ /* 0x002fc6000ff9e0ff */
[----:B------:R-:W-:Y:S01]  /*07d0*/  @!P3 STG.E.U8 desc[UR26][R22.64], R29 ;  /* 0x0000001d1600b986 */ /* 0x000fe2000c10111a */
[----:B-----5:R-:W-:Y:S02]  /*07e0*/  @!P1 ISETP.NE.AND P3, PT, R6, RZ, PT ;  /* 0x000000ff0600920c */ /* 0x020fe40003f65270 */
[----:B------:R-:W-:Y:S02]  /*07f0*/  @!P1 IADD3.X R19, PT, PT, R17, UR31, RZ, P4, !PT ;  /* 0x0000001f11139c10 */ /* 0x000fe4000a7fe4ff */
[----:B------:R-:W-:Y:S02]  /*0800*/  @!P1 SEL R28, RZ, 0x1, !P3 ;  /* 0x00000001ff1c9807 */ /* 0x000fe40005800000 */
[----:B------:R-:W-:-:S03]  /*0810*/  @!P0 IADD3 R20, P3, PT, R16, UR36, RZ ;  /* 0x0000002410148c10 */ /* 0x000fc6000ff7e0ff */
[----:B------:R0:W-:Y:S01]  /*0820*/  @!P1 STG.E.U8 desc[UR26][R18.64], R28 ;  /* 0x0000001c12009986 */ /* 0x0001e2000c10111a */
[----:B--2---:R-:W-:Y:S02]  /*0830*/  @!P0 ISETP.NE.AND P1, PT, R7, RZ, PT ;  /* 0x000000ff0700820c */ /* 0x004fe40003f25270 */
[----:B------:R-:W-:Y:S02]  /*0840*/  @!P0 IADD3.X R21, PT, PT, R17, UR13, RZ, P3, !PT ;  /* 0x0000000d11158c10 */ /* 0x000fe40009ffe4ff */
[----:B0-----:R-:W-:-:S05]  /*0850*/  @!P0 SEL R19, RZ, 0x1, !P1 ;  /* 0x00000001ff138807 */ /* 0x001fca0004800000 */
[----:B------:R-:W-:Y:S01]  /*0860*/  @!P0 STG.E.U8 desc[UR26][R20.64], R19 ;  /* 0x0000001314008986 */ /* 0x000fe2000c10111a */
[----:B---3--:R-:W-:-:S04]  /*0870*/  @!P2 ISETP.NE.AND P0, PT, R24, RZ, PT ;  /* 0x000000ff1800a20c */ /* 0x008fc80003f05270 */
        /* <DEDUP_REMOVED lines=43> */
[----:B--2---:R-:W-:-:S04]  /*0b30*/  @!P0 ISETP.NE.AND P5, PT, R25, RZ, PT ;  /* 0x000000ff1900820c */ /* 0x004fc80003fa5270 */
[----:B-1----:R-:W-:Y:S02]  /*0b40*/  @!P0 SEL R29, RZ, 0x1, !P5 ;  /* 0x00000001ff1d8807 */ /* 0x002fe40006800000 */
[----:B---3--:R-:W-:-:S03]  /*0b50*/  @!P1 ISETP.NE.AND P5, PT, R6, RZ, PT ;  /* 0x000000ff0600920c */ /* 0x008fc60003fa5270 */
[----:B------:R0:W-:Y:S01]  /*0b60*/  @!P0 STG.E.U8 desc[UR26][R26.64], R29 ;  /* 0x0000001d1a008986 */ /* 0x0001e2000c10111a */
[----:B------:R-:W-:Y:S02]  /*0b70*/  @!P1 SEL R28, RZ, 0x1, !P5 ;  /* 0x00000001ff1c9807 */ /* 0x000fe40006800000 */
[C---:B----4-:R-:W-:Y:S02]  /*0b80*/  @!P2 IADD3 R20, P0, PT, R16.reuse, UR33, RZ ;  /* 0x000000211014ac10 */ /* 0x050fe4000ff1e0ff */
[----:B-----5:R-:W-:Y:S01]  /*0b90*/  @!P2 ISETP.NE.AND P4, PT, R7, RZ, PT ;  /* 0x000000ff0700a20c */ /* 0x020fe20003f85270 */
[----:B------:R-:W-:Y:S01]  /*0ba0*/  @!P1 STG.E.U8 desc[UR26][R22.64], R28 ;  /* 0x0000001c16009986 */ /* 0x000fe2000c10111a */
[----:B------:R-:W-:Y:S02]  /*0bb0*/  @!P2 IADD3.X R21, PT, PT, R17, UR18, RZ, P0, !PT ;  /* 0x000000121115ac10 */ /* 0x000fe400087fe4ff */
[----:B------:R-:W-:Y:S02]  /*0bc0*/  @!P2 SEL R19, RZ, 0x1, !P4 ;  /* 0x00000001ff13a807 */ /* 0x000fe40006000000 */
[----:B------:R-:W-:-:S02]  /*0bd0*/  @!P3 IADD3 R18, P0, PT, R16, UR32, RZ ;  /* 0x000000201012bc10 */ /* 0x000fc4000ff1e0ff */
[----:B------:R-:W-:Y:S01]  /*0be0*/  @!P3 ISETP.NE.AND P1, PT, R24, RZ, PT ;  /* 0x000000ff1800b20c */ /* 0x000fe20003f25270 */
[----:B------:R1:W-:Y:S03]  /*0bf0*/  @!P2 STG.E.U8 desc[UR26][R20.64], R19 ;  /* 0x000000131400a986 */ /* 0x0003e6000c10111a */
[----:B0-----:R-:W-:Y:S02]  /*0c00*/  @!P3 SEL R27, RZ, 0x1, !P1 ;  /* 0x00000001ff1bb807 */ /* 0x001fe40004800000 */
[----:B-1----:R-:W-:-:S05]  /*0c10*/  @!P3 IADD3.X R19, PT, PT, R17, UR20, RZ, P0, !PT ;  /* 0x000000141113bc10 */ /* 0x002fca00087fe4ff */
[----:B------:R1:W-:Y:S01]  /*0c20*/  @!P3 STG.E.U8 desc[UR26][R18.64], R27 ;  /* 0x0000001b1200b986 */ /* 0x0003e2000c10111a */
[----:B------:R-:W-:-:S04]  /*0c30*/  IMAD.U32 R23, RZ, RZ, UR29 ;  /* 0x0000001dff177e24 */ /* 0x000fc8000f8e00ff */
[----:B------:R-:W-:Y:S01]  /*0c40*/  IMAD.WIDE.U32 R16, R23, 0x8, R16 ;  /* 0x0000000817107825 */ /* 0x000fe200078e0010 */
[----:B------:R-:W-:Y:S06]  /*0c50*/  BRA.U UP0, `(.L_x_1988) ;  /* 0xfffffff9004c7547 */ /* 0x000fec000b83ffff */
.L_x_1987:
        /* <DEDUP_REMOVED lines=19> */
[C---:B------:R-:W-:Y:S02]  /*0d90*/  @!P2 LEA R8, P0, R14.reuse, UR10, 0x2 ;  /* 0x0000000a0e08ac11 */ /* 0x040fe4000f8010ff */
[----:B------:R-:W2:Y:S02]  /*0da0*/  @!P3 LDG.E R4, desc[UR26][R4.64] ;  /* 0x0000001a0404b981 */ /* 0x000ea4000c1e1900 */
[C---:B------:R-:W-:Y:S02]  /*0db0*/  @!P1 LEA R10, P4, R17.reuse, UR10, 0x2 ;  /* 0x0000000a110a9c11 */ /* 0x040fe4000f8810ff */
[----:B------:R-:W-:Y:S02]  /*0dc0*/  @!P2 LEA.HI.X R9, R14, UR11, R15, 0x2, P0 ;  /* 0x0000000b0e09ac11 */ /* 0x000fe400080f140f */
[----:B------:R-:W-:-:S03]  /*0dd0*/  @!P1 LEA.HI.X R11, R17, UR11, R0, 0x2, P4 ;  /* 0x0000000b110b9c11 */ /* 0x000fc6000a0f1400 */
[----:B------:R0:W3:Y:S04]  /*0de0*/  @!P2 LDG.E R8, desc[UR26][R8.64] ;  /* 0x0000001a0808a981 */ /* 0x0000e8000c1e1900 */
[----:B------:R-:W4:Y:S01]  /*0df0*/  @!P1 LDG.E R10, desc[UR26][R10.64] ;  /* 0x0000001a0a0a9981 */ /* 0x000f22000c1e1900 */
[----:B------:R-:W-:-:S04]  /*0e00*/  IADD3 R16, P4, PT, R17, UR29, RZ ;  /* 0x0000001d11107c10 */ /* 0x000fc8000ff9e0ff */
[----:B------:R-:W-:Y:S01]  /*0e10*/  ISETP.GE.U32.AND P0, PT, R16, UR39, PT ;  /* 0x0000002710007c0c */ /* 0x000fe2000bf06070 */
[----:B-1----:R-:W-:-:S05]  /*0e20*/  IMAD.X R19, RZ, RZ, R0, P4 ;  /* 0x000000ffff137224 */ /* 0x002fca00020e0600 */
[----:B------:R-:W-:Y:S02]  /*0e30*/  ISETP.GE.AND.EX P0, PT, R19, UR40, PT, P0 ;  /* 0x0000002813007c0c */ /* 0x000fe4000bf06300 */
[----:B------:R-:W-:-:S11]  /*0e40*/  ISETP.NE.AND P5, PT, R6, RZ, PT ;  /* 0x000000ff0600720c */ /* 0x000fd60003fa5270 */
[----:B------:R-:W-:-:S04]  /*0e50*/  @!P0 LEA R2, P4, R16, UR10, 0x2 ;  /* 0x0000000a10028c11 */ /* 0x000fc8000f8810ff */
[----:B------:R-:W-:Y:S02]  /*0e60*/  @!P0 LEA.HI.X R3, R16, UR11, R19, 0x2, P4 ;  /* 0x0000000b10038c11 */ /* 0x000fe4000a0f1413 */
[----:B------:R-:W-:-:S03]  /*0e70*/  ISETP.NE.AND P4, PT, R25, RZ, PT ;  /* 0x000000ff1900720c */ /* 0x000fc60003f85270 */
[----:B------:R1:W5:Y:S01]  /*0e80*/  @!P0 LDG.E R24, desc[UR26][R2.64] ;  /* 0x0000001a02188981 */ /* 0x000362000c1e1900 */
[----:B--2---:R-:W-:Y:S02]  /*0e90*/  @!P3 ISETP.NE.AND P4, PT, R4, RZ, PT ;  /* 0x000000ff0400b20c */ /* 0x004fe40003f85270 */
[----:B------:R-:W-:Y:S02]  /*0ea0*/  @!P3 IADD3 R4, P6, PT, R12, UR41, RZ ;  /* 0x000000290c04bc10 */ /* 0x000fe4000ffde0ff */
[----:B0-----:R-:W-:Y:S02]  /*0eb0*/  @!P3 SEL R9, RZ, 0x1, !P4 ;  /* 0x00000001ff09b807 */ /* 0x001fe40006000000 */
[----:B------:R-:W-:Y:S02]  /*0ec0*/  @!P3 IADD3.X R5, PT, PT, R13, UR42, RZ, P6, !PT ;  /* 0x0000002a0d05bc10 */ /* 0x000fe4000b7fe4ff */
[----:B------:R-:W-:Y:S02]  /*0ed0*/  @!P2 IADD3 R6, P6, PT, R14, UR41, RZ ;  /* 0x000000290e06ac10 */ /* 0x000fe4000ffde0ff */
[----:B------:R-:W-:Y:S01]  /*0ee0*/  ISETP.NE.AND P4, PT, R7, RZ, PT ;  /* 0x000000ff0700720c */ /* 0x000fe20003f85270 */
[----:B------:R0:W-:Y:S01]  /*0ef0*/  @!P3 STG.E.U8 desc[UR26][R4.64], R9 ;  /* 0x000000090400b986 */ /* 0x0001e2000c10111a */
[----:B---3--:R-:W-:-:S02]  /*0f00*/  @!P2 ISETP.NE.AND P5, PT, R8, RZ, PT ;  /* 0x000000ff0800a20c */ /* 0x008fc40003fa5270 */
[----:B------:R-:W-:Y:S02]  /*0f10*/  @!P2 IADD3.X R7, PT, PT, R15, UR42, RZ, P6, !PT ;  /* 0x0000002a0f07ac10 */ /* 0x000fe4000b7fe4ff */
[----:B----4-:R-:W-:Y:S02]  /*0f20*/  @!P1 ISETP.NE.AND P4, PT, R10, RZ, PT ;  /* 0x000000ff0a00920c */ /* 0x010fe40003f85270 */
[----:B-1----:R-:W-:Y:S02]  /*0f30*/  @!P1 IADD3 R2, P6, PT, R17, UR41, RZ ;  /* 0x0000002911029c10 */ /* 0x002fe4000ffde0ff */
[----:B------:R-:W-:Y:S02]  /*0f40*/  @!P2 SEL R11, RZ, 0x1, !P5 ;  /* 0x00000001ff0ba807 */ /* 0x000fe40006800000 */
[----:B------:R-:W-:Y:S02]  /*0f50*/  @!P1 IADD3.X R3, PT, PT, R0, UR42, RZ, P6, !PT ;  /* 0x0000002a00039c10 */ /* 0x000fe4000b7fe4ff */
[----:B------:R-:W-:Y:S01]  /*0f60*/  @!P1 SEL R13, RZ, 0x1, !P4 ;  /* 0x00000001ff0d9807 */ /* 0x000fe20006000000 */
[----:B------:R0:W-:Y:S04]  /*0f70*/  @!P2 STG.E.U8 desc[UR26][R6.64], R11 ;  /* 0x0000000b0600a986 */ /* 0x0001e8000c10111a */
[----:B------:R0:W-:Y:S01]  /*0f80*/  @!P1 STG.E.U8 desc[UR26][R2.64], R13 ;  /* 0x0000000d02009986 */ /* 0x0001e2000c10111a */
[----:B------:R-:W-:Y:S05]  /*0f90*/  @P0 EXIT ;  /* 0x000000000000094d */ /* 0x000fea0003800000 */
[----:B0-----:R-:W-:Y:S02]  /*0fa0*/  IADD3 R2, P1, PT, R16, UR41, RZ ;  /* 0x0000002910027c10 */ /* 0x001fe4000ff3e0ff */
[----:B-----5:R-:W-:Y:S02]  /*0fb0*/  ISETP.NE.AND P0, PT, R24, RZ, PT ;  /* 0x000000ff1800720c */ /* 0x020fe40003f05270 */
[----:B------:R-:W-:Y:S02]  /*0fc0*/  IADD3.X R3, PT, PT, R19, UR42, RZ, P1, !PT ;  /* 0x0000002a13037c10 */ /* 0x000fe40008ffe4ff */
[----:B------:R-:W-:-:S05]  /*0fd0*/  SEL R5, RZ, 0x1, !P0 ;  /* 0x00000001ff057807 */ /* 0x000fca0004000000 */
[----:B------:R-:W-:Y:S01]  /*0fe0*/  STG.E.U8 desc[UR26][R2.64], R5 ;  /* 0x0000000502007986 */ /* 0x000fe2000c10111a */
[----:B------:R-:W-:Y:S05]  /*0ff0*/  EXIT ;  /* 0x000000000000794d */ /* 0x000fea0003800000 */
.L_x_1986:
[----:B------:R-:W0:Y:S02]  /*1000*/  S2R R8, SR_TID.X ;  /* 0x0000000000087919 */ /* 0x000e240000002100 */
[----:B0-----:R-:W-:-:S03]  /*1010*/  IMAD.WIDE.U32 R2, R8, 0x4, RZ ;  /* 0x0000000408027825 */ /* 0x001fc600078e00ff */
[----:B------:R-:W-:-:S04]  /*1020*/  ISETP.GE.U32.AND P0, PT, R2, UR13, PT ;  /* 0x0000000d02007c0c */ /* 0x000fc8000bf06070 */
[----:B------:R-:W-:-:S13]  /*1030*/  ISETP.GE.AND.EX P0, PT, R3, UR4, PT, P0 ;  /* 0x0000000403007c0c */ /* 0x000fda000bf06300 */
[----:B------:R-:W-:Y:S05]  /*1040*/  @P0 EXIT ;  /* 0x000000000000094d */ /* 0x000fea0003800000 */
[----:B------:R-:W-:Y:S01]  /*1050*/  IMAD.MOV.U32 R9, RZ, RZ, RZ ;  /* 0x000000ffff097224 */ /* 0x000fe200078e00ff */
[----:B------:R-:W0:Y:S06]  /*1060*/  LDCU UR5, c[0x0][0x360] ;  /* 0x00006c00ff0577ac */ /* 0x000e2c0008000800 */
.L_x_1989:
[----:B------:R-:W-:-:S04]  /*1070*/  LEA R2, P0, R8, UR10, 0x4 ;  /* 0x0000000a08027c11 */ /* 0x000fc8000f8020ff */
[----:B------:R-:W-:-:S05]  /*1080*/  LEA.HI.X R3, R8, UR11, R9, 0x4, P0 ;  /* 0x0000000b08037c11 */ /* 0x000fca00080f2409 */
[----:B------:R-:W2:Y:S02]  /*1090*/  LDG.E.128 R4, desc[UR26][R2.64] ;  /* 0x0000001a02047981 */ /* 0x000ea4000c1e1d00 */
[----:B--2---:R-:W-:Y:S02]  /*10a0*/  ISETP.NE.AND P3, PT, R7, RZ, PT ;  /* 0x000000ff0700720c */ /* 0x004fe40003f65270 */
[----:B------:R-:W-:Y:S02]  /*10b0*/  ISETP.NE.AND P2, PT, R6, RZ, PT ;  /* 0x000000ff0600720c */ /* 0x000fe40003f45270 */
[----:B------:R-:W-:Y:S02]  /*10c0*/  ISETP.NE.AND P0, PT, R4, RZ, PT ;  /* 0x000000ff0400720c */ /* 0x000fe40003f05270 */
[----:B------:R-:W-:Y:S02]  /*10d0*/  ISETP.NE.AND P1, PT, R5, RZ, PT ;  /* 0x000000ff0500720c */ /* 0x000fe40003f25270 */
        /* <DEDUP_REMOVED lines=20> */
        .weak           $__internal_6_$__cuda_sm20_div_u16
        .type           $__internal_6_$__cuda_sm20_div_u16,@function
        .size           $__internal_6_$__cuda_sm20_div_u16,(.L_x_7563 - $__internal_6_$__cuda_sm20_div_u16)
$__internal_6_$__cuda_sm20_div_u16:
        /* <DEDUP_REMOVED lines=19> */
[----:B------:R-:W-:Y:S05]  /*1350*/  RET.REL.NODEC R2 `(_ZN2at6native55_GLOBAL__N__de093ff9_22_ForeachBinaryOpList_cu_a911ec4325multi_tensor_apply_kernelINS1_18TensorListMetadataILi2EEENS1_11CopyFunctorIbiLi2ELi1ELi1EEEJNS0_4CopyIbiEEEEEvT_T0_DpT1_) ;  /* 0xffffffec02287950 */ /* 0x000fea0003c3ffff */
.L_x_1990:
        /* <DEDUP_REMOVED lines=10> */
.L_x_7563:


//--------------------- .text._ZN2at6native55_GLOBAL__N__de093ff9_22_ForeachBinaryOpList_cu_a911ec4325multi_tensor_apply_kernelINS1_18TensorListMetadataILi2EEENS1_11CopyFunctorIbsLi2ELi1ELi1EEEJNS0_4CopyIbsEEEEEvT_T0_DpT1_ --------------------------
	.section	.text._ZN2at6native55_GLOBAL__N__de093ff9_22_ForeachBinaryOpList_cu_a911ec4325multi_tensor_apply_kernelINS1_18TensorListMetadataILi2EEENS1_11CopyFunctorIbsLi2ELi1ELi1EEEJNS0_4CopyIbsEEEEEvT_T0_DpT1_,"ax",@progbits
	.align	128
.text._ZN2at6native55_GLOBAL__N__de093ff9_22_ForeachBinaryOpList_cu_a911ec4325multi_tensor_apply_kernelINS1_18TensorListMetadataILi2EEENS1_11CopyFunctorIbsLi2ELi1ELi1EEEJNS0_4CopyIbsEEEEEvT_T0_DpT1_:
        .type           _ZN2at6native55_GLOBAL__N__de093ff9_22_ForeachBinaryOpList_cu_a911ec4325multi_tensor_apply_kernelINS1_18TensorListMetadataILi2EEENS1_11CopyFunctorIbsLi2ELi1ELi1EEEJNS0_4CopyIbsEEEEEvT_T0_DpT1_,@function
        .size           _ZN2at6native55_GLOBAL__N__de093ff9_22_ForeachBinaryOpList_cu_a911ec4325multi_tensor_apply_kernelINS1_18TensorListMetadataILi2EEENS1_11CopyFunctorIbsLi2ELi1ELi1EEEJNS0_4CopyIbsEEEEEvT_T0_DpT1_,(.L_x_7565 - _ZN2at6native55_GLOBAL__N__de093ff9_22_ForeachBinaryOpList_cu_a911ec4325multi_tensor_apply_kernelINS1_18TensorListMetadataILi2EEENS1_11CopyFunctorIbsLi2ELi1ELi1EEEJNS0_4CopyIbsEEEEEvT_T0_DpT1_)
        .other          _ZN2at6native55_GLOBAL__N__de093ff9_22_ForeachBinaryOpList_cu_a911ec4325multi_tensor_apply_kernelINS1_18TensorListMetadataILi2EEENS1_11CopyFunctorIbsLi2ELi1ELi1EEEJNS0_4CopyIbsEEEEEvT_T0_DpT1_,@"STO_CUDA_ENTRY STV_DEFAULT"
_ZN2at6native55_GLOBAL__N__de093ff9_22_ForeachBinaryOpList_cu_a911ec4325multi_tensor_apply_kernelINS1_18TensorListMetadataILi2EEENS1_11CopyFunctorIbsLi2ELi1ELi1EEEJNS0_4CopyIbsEEEEEvT_T0_DpT1_:
        /* <DEDUP_REMOVED lines=40> */
[----:B------:R-:W-:Y:S05]  /*0280*/  CALL.REL.NOINC `($__internal_7_$__cuda_sm20_div_u16) ;  /* 0x0000001000247944 */ /* 0x000fea0003c00000 */
        /* <DEDUP_REMOVED lines=8> */
[----:B------:R-:W-:Y:S01]  /*0310*/  IMAD.SHL.U32 R4, R0, 0x2, RZ ;  /* 0x0000000200047824 */ /* 0x000fe200078e00ff */
[----:B------:R-:W-:Y:S01]  /*0320*/  UIADD3 UR37, UP0, UP1, UR8, UR24, UR28 ;  /* 0x0000001808257290 */ /* 0x000fe2000f91e01c */
[----:B------:R-:W-:Y:S01]  /*0330*/  SHF.R.U32.HI R5, RZ, 0x1f, R0 ;  /* 0x0000001fff057819 */ /* 0x000fe20000011600 */
[----:B------:R-:W-:Y:S01]  /*0340*/  UIADD3 UR30, UP2, UP3, UR8, UR24, UR29 ;  /* 0x00000018081e7290 */ /* 0x000fe2000fb5e01d */
[----:B------:R-:W-:Y:S01]  /*0350*/  IMAD.X R7, RZ, RZ, RZ, P0 ;  /* 0x000000ffff077224 */ /* 0x000fe200000e06ff */
[----:B------:R-:W-:Y:S01]  /*0360*/  UIMAD.WIDE.U32 UR12, UR29, 0x2, UR24 ;  /* 0x000000021d0c78a5 */ /* 0x000fe2000f8e0018 */
[----:B------:R-:W-:Y:S01]  /*0370*/  IADD3 R3, P0, PT, R4, UR28, RZ ;  /* 0x0000001c04037c10 */ /* 0x000fe2000ff1e0ff */
[----:B------:R-:W-:Y:S02]  /*0380*/  UIMAD.WIDE.U32 UR14, UR29, 0x3, UR24 ;  /* 0x000000031d0e78a5 */ /* 0x000fe4000f8e0018 */
[----:B------:R-:W-:Y:S01]  /*0390*/  IMAD.U32 R11, RZ, RZ, UR29 ;  /* 0x0000001dff0b7e24 */ /* 0x000fe2000f8e00ff */
[----:B------:R-:W-:-:S02]  /*03a0*/  UIMAD.WIDE.U32 UR16, UR29, 0x5, UR24 ;  /* 0x000000051d1078a5 */ /* 0x000fc4000f8e0018 */
[----:B------:R-:W-:Y:S01]  /*03b0*/  IMAD.U32 R13, RZ, RZ, UR29 ;  /* 0x0000001dff0d7e24 */ /* 0x000fe2000f8e00ff */
[----:B------:R-:W-:Y:S02]  /*03c0*/  UIMAD.WIDE.U32 UR18, UR29, 0x6, UR24 ;  /* 0x000000061d1278a5 */ /* 0x000fe4000f8e0018 */
[----:B------:R-:W-:Y:S01]  /*03d0*/  IMAD.U32 R15, RZ, RZ, UR29 ;  /* 0x0000001dff0f7e24 */ /* 0x000fe2000f8e00ff */
[----:B------:R-:W-:Y:S01]  /*03e0*/  UIMAD.WIDE.U32 UR20, UR29, 0x7, UR24 ;  /* 0x000000071d1478a5 */ /* 0x000fe2000f8e0018 */
[----:B------:R-:W-:Y:S01]  /*03f0*/  SHF.L.U64.HI R6, R2, 0x1, R7 ;  /* 0x0000000102067819 */ /* 0x000fe20000010207 */
[----:B------:R-:W-:Y:S01]  /*0400*/  UIADD3.X UR38, UPT, UPT, UR9, UR25, URZ, UP0, UP1 ;  /* 0x0000001909267290 */ /* 0x000fe200087e24ff */
[--C-:B------:R-:W-:Y:S01]  /*0410*/  IMAD.X R7, RZ, RZ, R5.reuse, P0 ;  /* 0x000000ffff077224 */ /* 0x100fe200000e0605 */
[----:B------:R-:W-:Y:S01]  /*0420*/  UIADD3.X UR31, UPT, UPT, UR9, UR25, URZ, UP2, UP3 ;  /* 0x00000019091f7290 */ /* 0x000fe200097e64ff */
[----:B------:R-:W-:Y:S01]  /*0430*/  IMAD.WIDE.U32 R10, R11, 0xa, R4 ;  /* 0x0000000a0b0a7825 */ /* 0x000fe200078e0004 */
[----:B------:R-:W-:-:S02]  /*0440*/  UIADD3 UR22, UPT, UPT, UR23, 0x1, URZ ;  /* 0x0000000117167890 */ /* 0x000fc4000fffe0ff */
[----:B------:R-:W-:Y:S01]  /*0450*/  UIADD3 UR36, UP0, UPT, UR8, UR12, URZ ;  /* 0x0000000c08247290 */ /* 0x000fe2000ff1e0ff */
[--C-:B------:R-:W-:Y:S01]  /*0460*/  IMAD.WIDE.U32 R12, R13, 0xc, R4.reuse ;  /* 0x0000000c0d0c7825 */ /* 0x100fe200078e0004 */
[----:B------:R-:W-:Y:S02]  /*0470*/  UIADD3 UR35, UP1, UPT, UR8, UR14, URZ ;  /* 0x0000000e08237290 */ /* 0x000fe4000ff3e0ff */
[----:B------:R-:W-:Y:S01]  /*0480*/  UIADD3 UR34, UP2, UPT, UR8, UR16, URZ ;  /* 0x0000001008227290 */ /* 0x000fe2000ff5e0ff */
[----:B------:R-:W-:Y:S01]  /*0490*/  IMAD.WIDE.U32 R14, R15, 0xe, R4 ;  /* 0x0000000e0f0e7825 */ /* 0x000fe200078e0004 */
[----:B------:R-:W-:Y:S02]  /*04a0*/  UIADD3 UR33, UP3, UPT, UR8, UR18, URZ ;  /* 0x0000001208217290 */ /* 0x000fe4000ff7e0ff */
[----:B------:R-:W-:Y:S01]  /*04b0*/  UIADD3 UR32, UP4, UPT, UR8, UR20, URZ ;  /* 0x0000001408207290 */ /* 0x000fe2000ff9e0ff */
[----:B------:R-:W-:Y:S01]  /*04c0*/  IMAD.MOV.U32 R16, RZ, RZ, R0 ;  /* 0x000000ffff107224 */ /* 0x000fe200078e0000 */
[----:B------:R-:W-:Y:S01]  /*04d0*/  UMOV UR6, URZ ;  /* 0x000000ff00067c82 */ /* 0x000fe20008000000 */
[----:B------:R-:W-:Y:S01]  /*04e0*/  IMAD.MOV.U32 R17, RZ, RZ, RZ ;  /* 0x000000ffff117224 */ /* 0x000fe200078e00ff */
[----:B------:R-:W-:Y:S01]  /*04f0*/  UMOV UR4, URZ ;  /* 0x000000ff00047c82 */ /* 0x000fe20008000000 */
[----:B------:R-:W-:Y:S01]  /*0500*/  UMOV UR5, URZ ;  /* 0x000000ff00057c82 */ /* 0x000fe20008000000 */
[----:B------:R-:W-:-:S02]  /*0510*/  ULOP3.LUT UR22, UR22, 0x1fffe, URZ, 0xc0, !UPT ;  /* 0x0001fffe16167892 */ /* 0x000fc4000f8ec0ff */
[----:B------:R-:W-:Y:S02]  /*0520*/  UIADD3.X UR13, UPT, UPT, UR9, UR13, URZ, UP0, !UPT ;  /* 0x0000000d090d7290 */ /* 0x000fe400087fe4ff */
[----:B------:R-:W-:Y:S02]  /*0530*/  UIADD3.X UR14, UPT, UPT, UR9, UR15, URZ, UP1, !UPT ;  /* 0x0000000f090e7290 */ /* 0x000fe40008ffe4ff */
[----:B------:R-:W-:Y:S02]  /*0540*/  UIADD3.X UR16, UPT, UPT, UR9, UR17, URZ, UP2, !UPT ;  /* 0x0000001109107290 */ /* 0x000fe400097fe4ff */
[----:B------:R-:W-:Y:S02]  /*0550*/  UIADD3.X UR18, UPT, UPT, UR9, UR19, URZ, UP3, !UPT ;  /* 0x0000001309127290 */ /* 0x000fe40009ffe4ff */
[----:B------:R-:W-:Y:S01]  /*0560*/  UIADD3.X UR20, UPT, UPT, UR9, UR21, URZ, UP4, !UPT ;  /* 0x0000001509147290 */ /* 0x000fe2000a7fe4ff */
[----:B------:R-:W-:Y:S01]  /*0570*/  UMOV UR7, UR10 ;  /* 0x0000000a00077c82 */ /* 0x000fe20008000000 */
[----:B------:R-:W-:-:S10]  /*0580*/  UMOV UR12, UR11 ;  /* 0x0000000b000c7c82 */ /* 0x000fd40008000000 */
.L_x_1993:
[----:B-1----:R-:W-:-:S04]  /*0590*/  IADD3 R18, P0, PT, R16, UR29, RZ ;  /* 0x0000001d10127c10 */ /* 0x002fc8000ff1e0ff */
[C---:B------:R-:W-:Y:S01]  /*05a0*/  IADD3 R20, P2, PT, R18.reuse, UR29, RZ ;  /* 0x0000001d12147c10 */ /* 0x040fe2000ff5e0ff */
[----:B------:R-:W-:Y:S01]  /*05b0*/  IMAD.X R19, RZ, RZ, R17, P0 ;  /* 0x000000ffff137224 */ /* 0x000fe200000e0611 */
[----:B------:R-:W-:Y:S02]  /*05c0*/  ISETP.GE.U32.AND P1, PT, R18, UR39, PT ;  /* 0x0000002712007c0c */ /* 0x000fe4000bf26070 */
[C---:B------:R-:W-:Y:S01]  /*05d0*/  IADD3 R25, P3, PT, R20.reuse, UR29, RZ ;  /* 0x0000001d14197c10 */ /* 0x040fe2000ff7e0ff */
[----:B------:R-:W-:Y:S01]  /*05e0*/  IMAD.X R18, RZ, RZ, R19, P2 ;  /* 0x000000ffff127224 */ /* 0x000fe200010e0613 */
[----:B------:R-:W-:Y:S01]  /*05f0*/  ISETP.GE.AND.EX P1, PT, R19, UR40, PT, P1 ;  /* 0x0000002813007c0c */ /* 0x000fe2000bf26310 */
[----:B------:R-:W-:Y:S01]  /*0600*/  IMAD.U32 R19, RZ, RZ, UR29 ;  /* 0x0000001dff137e24 */ /* 0x000fe2000f8e00ff */
[----:B------:R-:W-:Y:S01]  /*0610*/  ISETP.GE.U32.AND P0, PT, R25, UR39, PT ;  /* 0x0000002719007c0c */ /* 0x000fe2000bf06070 */
[----:B------:R-:W-:Y:S01]  /*0620*/  IMAD.X R24, RZ, RZ, R18, P3 ;  /* 0x000000ffff187224 */ /* 0x000fe200018e0612 */
[----:B------:R-:W-:-:S04]  /*0630*/  ISETP.GE.U32.AND P2, PT, R20, UR39, PT ;  /* 0x0000002714007c0c */ /* 0x000fc8000bf46070 */
[----:B------:R-:W-:Y:S02]  /*0640*/  ISETP.GE.AND.EX P0, PT, R24, UR40, PT, P0 ;  /* 0x0000002818007c0c */ /* 0x000fe4000bf06300 */
[----:B------:R-:W-:-:S11]  /*0650*/  ISETP.GE.AND.EX P2, PT, R18, UR40, PT, P2 ;  /* 0x0000002812007c0c */ /* 0x000fd6000bf46320 */
[----:B------:R-:W-:-:S04]  /*0660*/  @!P0 IMAD.WIDE.U32 R18, R19, 0x6, R4 ;  /* 0x0000000613128825 */ /* 0x000fc800078e0004 */
[----:B------:R-:W-:Y:S01]  /*0670*/  @!P0 IMAD.MOV.U32 R21, RZ, RZ, RZ ;  /* 0x000000ffff158224 */ /* 0x000fe200078e00ff */
[----:B------:R-:W-:-:S04]  /*0680*/  @!P0 IADD3 R18, P3, PT, R18, UR7, RZ ;  /* 0x0000000712128c10 */ /* 0x000fc8000ff7e0ff */
[----:B------:R-:W-:Y:S02]  /*0690*/  @!P0 IADD3.X R19, PT, PT, R19, UR12, R21, P3, !PT ;  /* 0x0000000c13138c10 */ /* 0x000fe40009ffe415 */
[----:B------:R-:W-:-:S03]  /*06a0*/  ISETP.GE.U32.AND P3, PT, R16, UR39, PT ;  /* 0x0000002710007c0c */ /* 0x000fc6000bf66070 */
[----:B------:R0:W2:Y:S01]  /*06b0*/  @!P0 LDG.E.U16 R9, desc[UR26][R18.64] ;  /* 0x0000001a12098981 */ /* 0x0000a2000c1e1500 */
[----:B------:R-:W-:-:S13]  /*06c0*/  ISETP.GE.AND.EX P3, PT, R17, UR40, PT, P3 ;  /* 0x0000002811007c0c */ /* 0x000fda000bf66330 */
[----:B------:R-:W-:-:S04]  /*06d0*/  @!P3 IADD3 R28, P4, PT, R4, UR7, RZ ;  /* 0x00000007041cbc10 */ /* 0x000fc8000ff9e0ff */
[----:B------:R-:W-:Y:S02]  /*06e0*/  @!P3 IADD3.X R29, PT, PT, R5, UR12, RZ, P4, !PT ;  /* 0x0000000c051dbc10 */ /* 0x000fe4000a7fe4ff */
[----:B------:R-:W-:-:S03]  /*06f0*/  @!P1 LEA R26, P4, R2, UR7, 0x1 ;  /* 0x00000007021a9c11 */ /* 0x000fc6000f8808ff */
[----:B------:R-:W0:Y:S01]  /*0700*/  @!P3 LDG.E.U16 R22, desc[UR26][R28.64] ;  /* 0x0000001a1c16b981 */ /* 0x000e22000c1e1500 */
[----:B------:R-:W-:Y:S02]  /*0710*/  @!P1 IADD3.X R27, PT, PT, R6, UR12, RZ, P4, !PT ;  /* 0x0000000c061b9c10 */ /* 0x000fe4000a7fe4ff */
[----:B------:R-:W-:-:S03]  /*0720*/  @!P2 IADD3 R20, P4, PT, R3, UR7, RZ ;  /* 0x000000070314ac10 */ /* 0x000fc6000ff9e0ff */
[----:B------:R-:W3:Y:S01]  /*0730*/  @!P1 LDG.E.U16 R23, desc[UR26][R26.64] ;  /* 0x0000001a1a179981 */ /* 0x000ee2000c1e1500 */
[----:B------:R-:W-:-:S05]  /*0740*/  @!P2 IADD3.X R21, PT, PT, R7, UR12, RZ, P4, !PT ;  /* 0x0000000c0715ac10 */ /* 0x000fca000a7fe4ff */
[----:B------:R1:W4:Y:S01]  /*0750*/  @!P2 LDG.E.U16 R8, desc[UR26][R20.64] ;  /* 0x0000001a1408a981 */ /* 0x000322000c1e1500 */
[----:B0-----:R-:W-:-:S04]  /*0760*/  @!P3 PRMT R18, R22, 0x9910, RZ ;  /* 0x000099101612b816 */ /* 0x001fc800000000ff */
[----:B------:R-:W-:Y:S02]  /*0770*/  @!P3 ISETP.NE.AND P4, PT, R18, RZ, PT ;  /* 0x000000ff1200b20c */ /* 0x000fe40003f85270 */
[C---:B------:R-:W-:Y:S02]  /*0780*/  @!P3 IADD3 R18, P5, PT, R16.reuse, UR41, RZ ;  /* 0x000000291012bc10 */ /* 0x040fe4000ffbe0ff */
[----:B------:R-:W-:Y:S02]  /*0790*/  @!P3 SEL R29, RZ, 0x1, !P4 ;  /* 0x00000001ff1db807 */ /* 0x000fe40006000000 */
[----:B------:R-:W-:Y:S02]  /*07a0*/  @!P3 IADD3.X R19, PT, PT, R17, UR42, RZ, P5, !PT ;  /* 0x0000002a1113bc10 */ /* 0x000fe4000affe4ff */
[----:B---3--:R-:W-:Y:S02]  /*07b0*/  @!P1 PRMT R26, R23, 0x9910, RZ ;  /* 0x00009910171a9816 */ /* 0x008fe400000000ff */
[----:B-1----:R-:W-:Y:S01]  /*07c0*/  @!P1 IADD3 R20, P4, PT, R16, UR30, RZ ;  /* 0x0000001e10149c10 */ /* 0x002fe2000ff9e0ff */
[----:B------:R0:W-:Y:S01]  /*07d0*/  @!P3 STG.E.U8 desc[UR26][R18.64], R29 ;  /* 0x0000001d1200b986 */ /* 0x0001e2000c10111a */
[----:B------:R-:W-:-:S02]  /*07e0*/  @!P1 ISETP.NE.AND P3, PT, R26, RZ, PT ;  /* 0x000000ff1a00920c */ /* 0x000fc40003f65270 */
[----:B------:R-:W-:Y:S02]  /*07f0*/  @!P1 IADD3.X R21, PT, PT, R17, UR31, RZ, P4, !PT ;  /* 0x0000001f11159c10 */ /* 0x000fe4000a7fe4ff */
[----:B------:R-:W-:Y:S02]  /*0800*/  @!P1 SEL R27, RZ, 0x1, !P3 ;  /* 0x00000001ff1b9807 */ /* 0x000fe40005800000 */
[----:B----4-:R-:W-:-:S03]  /*0810*/  @!P2 PRMT R26, R8, 0x9910, RZ ;  /* 0x00009910081aa816 */ /* 0x010fc600000000ff */
[----:B------:R1:W-:Y:S01]  /*0820*/  @!P1 STG.E.U8 desc[UR26][R20.64], R27 ;  /* 0x0000001b14009986 */ /* 0x0003e2000c10111a */
[----:B------:R-:W-:Y:S02]  /*0830*/  @!P2 ISETP.NE.AND P1, PT, R26, RZ, PT ;  /* 0x000000ff1a00a20c */ /* 0x000fe40003f25270 */
[----:B0-----:R-:W-:Y:S02]  /*0840*/  @!P2 IADD3 R18, P3, PT, R16, UR36, RZ ;  /* 0x000000241012ac10 */ /* 0x001fe4000ff7e0ff */
[----:B--2---:R-:W-:Y:S02]  /*0850*/  @!P0 PRMT R28, R9, 0x9910, RZ ;  /* 0x00009910091c8816 */ /* 0x004fe400000000ff */
[----:B------:R-:W-:Y:S02]  /*0860*/  @!P2 SEL R29, RZ, 0x1, !P1 ;  /* 0x00000001ff1da807 */ /* 0x000fe40004800000 */
[----:B------:R-:W-:Y:S02]  /*0870*/  @!P2 IADD3.X R19, PT, PT, R17, UR13, RZ, P3, !PT ;  /* 0x0000000d1113ac10 */ /* 0x000fe40009ffe4ff */
[----:B------:R-:W-:Y:S01]  /*0880*/  IADD3 R26, P1, PT, R25, UR29, RZ ;  /* 0x0000001d191a7c10 */ /* 0x000fe2000ff3e0ff */
[----:B------:R-:W-:-:S02]  /*0890*/  @!P0 IMAD.MOV.U32 R25, RZ, RZ, R28 ;  /* 0x000000ffff198224 */ /* 0x000fc400078e001c */
[----:B------:R0:W-:Y:S02]  /*08a0*/  @!P2 STG.E.U8 desc[UR26][R18.64], R29 ;  /* 0x0000001d1200a986 */ /* 0x0001e4000c10111a */
[----:B-1----:R-:W-:Y:S01]  /*08b0*/  IMAD.X R20, RZ, RZ, R24, P1 ;  /* 0x000000ffff147224 */ /* 0x002fe200008e0618 */
[----:B------:R-:W-:Y:S02]  /*08c0*/  @!P0 ISETP.NE.AND P2, PT, R25, RZ, PT ;  /* 0x000000ff1900820c */ /* 0x000fe40003f45270 */
[----:B------:R-:W-:Y:S02]  /*08d0*/  @!P0 IADD3 R24, P3, PT, R16, UR35, RZ ;  /* 0x0000002310188c10 */ /* 0x000fe4000ff7e0ff */
[----:B------:R-:W-:Y:S02]  /*08e0*/  @!P0 SEL R27, RZ, 0x1, !P2 ;  /* 0x00000001ff1b8807 */ /* 0x000fe40005000000 */
[----:B------:R-:W-:Y:S02]  /*08f0*/  @!P0 IADD3.X R25, PT, PT, R17, UR14, RZ, P3, !PT ;  /* 0x0000000e11198c10 */ /* 0x000fe40009ffe4ff */
[----:B------:R-:W-:-:S03]  /*0900*/  ISETP.GE.U32.AND P1, PT, R26, UR39, PT ;  /* 0x000000271a007c0c */ /* 0x000fc6000bf26070 */
[----:B------:R1:W-:Y:S01]  /*0910*/  @!P0 STG.E.U8 desc[UR26][R24.64], R27 ;  /* 0x0000001b18008986 */ /* 0x0003e2000c10111a */
[----:B------:R-:W-:Y:S02]  /*0920*/  IADD3 R28, P0, PT, R26, UR29, RZ ;  /* 0x0000001d1a1c7c10 */ /* 0x000fe4000ff1e0ff */
[----:B------:R-:W-:-:S03]  /*0930*/  ISETP.GE.AND.EX P1, PT, R20, UR40, PT, P1 ;  /* 0x0000002814007c0c */ /* 0x000fc6000bf26310 */
[----:B------:R-:W-:Y:S01]  /*0940*/  IMAD.X R26, RZ, RZ, R20, P0 ;  /* 0x000000ffff1a7224 */ /* 0x000fe200000e0614 */
[----:B------:R-:W-:Y:S01]  /*0950*/  ISETP.GE.U32.AND P0, PT, R28, UR39, PT ;  /* 0x000000271c007c0c */ /* 0x000fe2000bf06070 */
[----:B0-----:R-:W-:-:S03]  /*0960*/  IMAD.U32 R19, RZ, RZ, UR29 ;  /* 0x0000001dff137e24 */ /* 0x001fc6000f8e00ff */
[----:B------:R-:W-:Y:S02]  /*0970*/  ISETP.GE.AND.EX P0, PT, R26, UR40, PT, P0 ;  /* 0x000000281a007c0c */ /* 0x000fe4000bf06300 */
[----:B------:R-:W-:-:S03]  /*0980*/  IADD3 R28, P5, PT, R28, UR29, RZ ;  /* 0x0000001d1c1c7c10 */ /* 0x000fc6000ffbe0ff */
[----:B------:R-:W-:Y:S01]  /*0990*/  @!P1 IMAD.WIDE.U32 R18, R19, 0x8, R4 ;  /* 0x0000000813129825 */ /* 0x000fe200078e0004 */
[----:B-1----:R-:W-:Y:S02]  /*09a0*/  IADD3 R24, P4, PT, R28, UR29, RZ ;  /* 0x0000001d1c187c10 */ /* 0x002fe4000ff9e0ff */
[----:B------:R-:W-:Y:S01]  /*09b0*/  @!P1 IADD3 R20, P2, PT, R18, UR7, RZ ;  /* 0x0000000712149c10 */ /* 0x000fe2000ff5e0ff */
[----:B------:R-:W-:-:S04]  /*09c0*/  IMAD.X R26, RZ, RZ, R26, P5 ;  /* 0x000000ffff1a7224 */ /* 0x000fc800028e061a */
[----:B------:R-:W-:Y:S02]  /*09d0*/  @!P0 IADD3 R18, P3, PT, R10, UR7, RZ ;  /* 0x000000070a128c10 */ /* 0x000fe4000ff7e0ff */
[----:B------:R-:W-:Y:S02]  /*09e0*/  @!P1 IADD3.X R21, PT, PT, R19, UR12, RZ, P2, !PT ;  /* 0x0000000c13159c10 */ /* 0x000fe400097fe4ff */
[----:B------:R-:W-:Y:S02]  /*09f0*/  @!P0 IADD3.X R19, PT, PT, R11, UR12, RZ, P3, !PT ;  /* 0x0000000c0b138c10 */ /* 0x000fe40009ffe4ff */
[----:B------:R-:W-:Y:S01]  /*0a00*/  ISETP.GE.U32.AND P2, PT, R28, UR39, PT ;  /* 0x000000271c007c0c */ /* 0x000fe2000bf46070 */
[----:B------:R0:W2:Y:S01]  /*0a10*/  @!P1 LDG.E.U16 R22, desc[UR26][R20.64] ;  /* 0x0000001a14169981 */ /* 0x0000a2000c1e1500 */
[----:B------:R-:W-:Y:S01]  /*0a20*/  ISETP.GE.U32.AND P3, PT, R24, UR39, PT ;  /* 0x0000002718007c0c */ /* 0x000fe2000bf66070 */
[----:B------:R-:W-:Y:S01]  /*0a30*/  IMAD.X R24, RZ, RZ, R26, P4 ;  /* 0x000000ffff187224 */ /* 0x000fe200020e061a */
[----:B------:R-:W-:Y:S01]  /*0a40*/  ISETP.GE.AND.EX P2, PT, R26, UR40, PT, P2 ;  /* 0x000000281a007c0c */ /* 0x000fe2000bf46320 */
[----:B------:R1:W3:Y:S03]  /*0a50*/  @!P0 LDG.E.U16 R23, desc[UR26][R18.64] ;  /* 0x0000001a12178981 */ /* 0x0002e6000c1e1500 */
[----:B------:R-:W-:-:S09]  /*0a60*/  ISETP.GE.AND.EX P3, PT, R24, UR40, PT, P3 ;  /* 0x0000002818007c0c */ /* 0x000fd2000bf66330 */
[----:B------:R-:W-:-:S04]  /*0a70*/  @!P2 IADD3 R24, P4, PT, R12, UR7, RZ ;  /* 0x000000070c18ac10 */ /* 0x000fc8000ff9e0ff */
[----:B0-----:R-:W-:Y:S02]  /*0a80*/  @!P3 IADD3 R20, P5, PT, R14, UR7, RZ ;  /* 0x000000070e14bc10 */ /* 0x001fe4000ffbe0ff */
[----:B------:R-:W-:Y:S02]  /*0a90*/  @!P2 IADD3.X R25, PT, PT, R13, UR12, RZ, P4, !PT ;  /* 0x0000000c0d19ac10 */ /* 0x000fe4000a7fe4ff */
[----:B------:R-:W-:-:S03]  /*0aa0*/  @!P3 IADD3.X R21, PT, PT, R15, UR12, RZ, P5, !PT ;  /* 0x0000000c0f15bc10 */ /* 0x000fc6000affe4ff */
[----:B------:R0:W4:Y:S04]  /*0ab0*/  @!P2 LDG.E.U16 R8, desc[UR26][R24.64] ;  /* 0x0000001a1808a981 */ /* 0x000128000c1e1500 */
[----:B------:R5:W4:Y:S01]  /*0ac0*/  @!P3 LDG.E.U16 R9, desc[UR26][R20.64] ;  /* 0x0000001a1409b981 */ /* 0x000b22000c1e1500 */
[----:B-1----:R-:W-:Y:S01]  /*0ad0*/  @!P1 IADD3 R18, P5, PT, R16, UR37, RZ ;  /* 0x0000002510129c10 */ /* 0x002fe2000ffbe0ff */
[----:B------:R-:W-:-:S04]  /*0ae0*/  UIADD3 UR22, UP0, UPT, UR22, -0x2, URZ ;  /* 0xfffffffe16167890 */ /* 0x000fc8000ff1e0ff */
[----:B------:R-:W-:Y:S02]  /*0af0*/  UIADD3.X UR6, UPT, UPT, UR6, -0x1, URZ, UP0, !UPT ;  /* 0xffffffff06067890 */ /* 0x000fe400087fe4ff */
[----:B------:R-:W-:-:S04]  /*0b00*/  UISETP.NE.U32.AND UP0, UPT, UR22, URZ, UPT ;  /* 0x000000ff1600728c */ /* 0x000fc8000bf05070 */
[----:B------:R-:W-:Y:S02]  /*0b10*/  UISETP.NE.AND.EX UP0, UPT, UR6, URZ, UPT, UP0 ;  /* 0x000000ff0600728c */ /* 0x000fe4000bf05300 */
[----:B------:R-:W-:Y:S02]  /*0b20*/  ULEA UR7, UP1, UR29, UR7, 0x4 ;  /* 0x000000071d077291 */ /* 0x000fe4000f8220ff */
[----:B------:R-:W-:Y:S02]  /*0b30*/  UIMAD.WIDE.U32 UR4, UR29, 0x8, UR4 ;  /* 0x000000081d0478a5 */ /* 0x000fe4000f8e0004 */
[----:B------:R-:W-:Y:S01]  /*0b40*/  ULEA.HI.X UR12, UR29, UR12, URZ, 0x4, UP1 ;  /* 0x0000000c1d0c7291 */ /* 0x000fe200088f24ff */
[----:B--2---:R-:W-:Y:S02]  /*0b50*/  @!P1 PRMT R26, R22, 0x9910, RZ ;  /* 0x00009910161a9816 */ /* 0x004fe400000000ff */
[----:B---3--:R-:W-:Y:S02]  /*0b60*/  @!P0 PRMT R19, R23, 0x9910, RZ ;  /* 0x0000991017138816 */ /* 0x008fe400000000ff */
[----:B------:R-:W-:-:S02]  /*0b70*/  @!P1 ISETP.NE.AND P6, PT, R26, RZ, PT ;  /* 0x000000ff1a00920c */ /* 0x000fc40003fc5270 */
[----:B------:R-:W-:Y:S02]  /*0b80*/  @!P0 ISETP.NE.AND P4, PT, R19, RZ, PT ;  /* 0x000000ff1300820c */ /* 0x000fe40003f85270 */
[C---:B------:R-:W-:Y:S02]  /*0b90*/  @!P1 IADD3.X R19, PT, PT, R17.reuse, UR38, RZ, P5, !PT ;  /* 0x0000002611139c10 */ /* 0x040fe4000affe4ff */
[C---:B0-----:R-:W-:Y:S02]  /*0ba0*/  @!P0 IADD3 R24, P5, PT, R16.reuse, UR34, RZ ;  /* 0x0000002210188c10 */ /* 0x041fe4000ffbe0ff */
[----:B------:R-:W-:Y:S02]  /*0bb0*/  @!P1 SEL R27, RZ, 0x1, !P6 ;  /* 0x00000001ff1b9807 */ /* 0x000fe40007000000 */
[----:B------:R-:W-:Y:S02]  /*0bc0*/  @!P0 IADD3.X R25, PT, PT, R17, UR16, RZ, P5, !PT ;  /* 0x0000001011198c10 */ /* 0x000fe4000affe4ff */
[----:B------:R-:W-:Y:S01]  /*0bd0*/  @!P0 SEL R29, RZ, 0x1, !P4 ;  /* 0x00000001ff1d8807 */ /* 0x000fe20006000000 */
[----:B------:R0:W-:Y:S04]  /*0be0*/  @!P1 STG.E.U8 desc[UR26][R18.64], R27 ;  /* 0x0000001b12009986 */ /* 0x0001e8000c10111a */
[----:B------:R1:W-:Y:S01]  /*0bf0*/  @!P0 STG.E.U8 desc[UR26][R24.64], R29 ;  /* 0x0000001d18008986 */ /* 0x0003e2000c10111a */
[----:B-----5:R-:W-:-:S02]  /*0c00*/  @!P2 IADD3 R20, P0, PT, R16, UR33, RZ ;  /* 0x000000211014ac10 */ /* 0x020fc4000ff1e0ff */
[----:B----4-:R-:W-:Y:S02]  /*0c10*/  @!P2 PRMT R21, R8, 0x9910, RZ ;  /* 0x000099100815a816 */ /* 0x010fe400000000ff */
[----:B------:R-:W-:Y:S02]  /*0c20*/  @!P3 PRMT R26, R9, 0x9910, RZ ;  /* 0x00009910091ab816 */ /* 0x000fe400000000ff */
[----:B------:R-:W-:Y:S02]  /*0c30*/  @!P2 ISETP.NE.AND P1, PT, R21, RZ, PT ;  /* 0x000000ff1500a20c */ /* 0x000fe40003f25270 */
[----:B------:R-:W-:Y:S02]  /*0c40*/  @!P2 IADD3.X R21, PT, PT, R17, UR18, RZ, P0, !PT ;  /* 0x000000121115ac10 */ /* 0x000fe400087fe4ff */
[----:B------:R-:W-:Y:S02]  /*0c50*/  @!P3 ISETP.NE.AND P4, PT, R26, RZ, PT ;  /* 0x000000ff1a00b20c */ /* 0x000fe40003f85270 */
[----:B0-----:R-:W-:-:S02]  /*0c60*/  @!P3 IADD3 R18, P0, PT, R16, UR32, RZ ;  /* 0x000000201012bc10 */ /* 0x001fc4000ff1e0ff */
[----:B------:R-:W-:Y:S02]  /*0c70*/  @!P2 SEL R27, RZ, 0x1, !P1 ;  /* 0x00000001ff1ba807 */ /* 0x000fe40004800000 */
[----:B------:R-:W-:Y:S02]  /*0c80*/  @!P3 IADD3.X R19, PT, PT, R17, UR20, RZ, P0, !PT ;  /* 0x000000141113bc10 */ /* 0x000fe400087fe4ff */
[----:B-1----:R-:W-:Y:S01]  /*0c90*/  @!P3 SEL R25, RZ, 0x1, !P4 ;  /* 0x00000001ff19b807 */ /* 0x002fe20006000000 */
[----:B------:R1:W-:Y:S04]  /*0ca0*/  @!P2 STG.E.U8 desc[UR26][R20.64], R27 ;  /* 0x0000001b1400a986 */ /* 0x0003e8000c10111a */
[----:B------:R1:W-:Y:S01]  /*0cb0*/  @!P3 STG.E.U8 desc[UR26][R18.64], R25 ;  /* 0x000000191200b986 */ /* 0x0003e2000c10111a */
[----:B------:R-:W-:-:S04]  /*0cc0*/  IMAD.U32 R29, RZ, RZ, UR29 ;  /* 0x0000001dff1d7e24 */ /* 0x000fc8000f8e00ff */
[----:B------:R-:W-:Y:S01]  /*0cd0*/  IMAD.WIDE.U32 R16, R29, 0x8, R16 ;  /* 0x000000081d107825 */ /* 0x000fe200078e0010 */
[----:B------:R-:W-:Y:S06]  /*0ce0*/  BRA.U UP0, `(.L_x_1993) ;  /* 0xfffffff900287547 */ /* 0x000fec000b83ffff */
.L_x_1992:
        /* <DEDUP_REMOVED lines=19> */
[C---:B------:R-:W-:Y:S02]  /*0e20*/  @!P1 LEA R10, P3, R4.reuse, UR10, 0x1 ;  /* 0x0000000a040a9c11 */ /* 0x040fe4000f8608ff */
[C---:B------:R-:W-:Y:S01]  /*0e30*/  @!P2 LEA R12, P4, R7.reuse, UR10, 0x1 ;  /* 0x0000000a070cac11 */ /* 0x040fe2000f8808ff */
[----:B------:R0:W2:Y:S01]  /*0e40*/  @!P0 LDG.E.U16 R22, desc[UR26][R16.64] ;  /* 0x0000001a10168981 */ /* 0x0000a2000c1e1500 */
[----:B------:R-:W-:Y:S02]  /*0e50*/  @!P1 LEA.HI.X R11, R4, UR11, R5, 0x1, P3 ;  /* 0x0000000b040b9c11 */ /* 0x000fe400098f0c05 */
[----:B------:R-:W-:-:S03]  /*0e60*/  @!P2 LEA.HI.X R13, R7, UR11, R0, 0x1, P4 ;  /* 0x0000000b070dac11 */ /* 0x000fc6000a0f0c00 */
[----:B------:R-:W3:Y:S04]  /*0e70*/  @!P1 LDG.E.U16 R23, desc[UR26][R10.64] ;  /* 0x0000001a0a179981 */ /* 0x000ee8000c1e1500 */
[----:B------:R-:W4:Y:S01]  /*0e80*/  @!P2 LDG.E.U16 R8, desc[UR26][R12.64] ;  /* 0x0000001a0c08a981 */ /* 0x000f22000c1e1500 */
[----:B------:R-:W-:Y:S02]  /*0e90*/  IADD3 R15, P4, PT, R7, UR29, RZ ;  /* 0x0000001d070f7c10 */ /* 0x000fe4000ff9e0ff */
[----:B------:R-:W-:Y:S02]  /*0ea0*/  PRMT R14, R9, 0x7610, R14 ;  /* 0x00007610090e7816 */ /* 0x000fe4000000000e */
[----:B------:R-:W-:Y:S01]  /*0eb0*/  ISETP.GE.U32.AND P3, PT, R15, UR39, PT ;  /* 0x000000270f007c0c */ /* 0x000fe2000bf66070 */
[----:B------:R-:W-:-:S05]  /*0ec0*/  IMAD.X R6, RZ, RZ, R0, P4 ;  /* 0x000000ffff067224 */ /* 0x000fca00020e0600 */
[----:B------:R-:W-:-:S13]  /*0ed0*/  ISETP.GE.AND.EX P3, PT, R6, UR40, PT, P3 ;  /* 0x0000002806007c0c */ /* 0x000fda000bf66330 */
[----:B0-----:R-:W-:-:S04]  /*0ee0*/  @!P3 LEA R16, P4, R15, UR10, 0x1 ;  /* 0x0000000a0f10bc11 */ /* 0x001fc8000f8808ff */
[----:B------:R-:W-:Y:S02]  /*0ef0*/  @!P3 LEA.HI.X R17, R15, UR11, R6, 0x1, P4 ;  /* 0x0000000b0f11bc11 */ /* 0x000fe4000a0f0c06 */
[----:B------:R-:W-:-:S03]  /*0f00*/  @!P1 IADD3 R4, P5, PT, R4, UR41, RZ ;  /* 0x0000002904049c10 */ /* 0x000fc6000ffbe0ff */
[----:B------:R0:W5:Y:S01]  /*0f10*/  @!P3 LDG.E.U16 R14, desc[UR26][R16.64] ;  /* 0x0000001a100eb981 */ /* 0x000162000c1e1500 */
[----:B------:R-:W-:Y:S02]  /*0f20*/  @!P1 IADD3.X R5, PT, PT, R5, UR42, RZ, P5, !PT ;  /* 0x0000002a05059c10 */ /* 0x000fe4000affe4ff */
[----:B--2---:R-:W-:-:S04]  /*0f30*/  @!P0 PRMT R2, R22, 0x9910, RZ ;  /* 0x0000991016028816 */ /* 0x004fc800000000ff */
[----:B------:R-:W-:Y:S02]  /*0f40*/  @!P0 ISETP.NE.AND P4, PT, R2, RZ, PT ;  /* 0x000000ff0200820c */ /* 0x000fe40003f85270 */
[----:B---3--:R-:W-:Y:S02]  /*0f50*/  @!P1 PRMT R23, R23, 0x9910, RZ ;  /* 0x0000991017179816 */ /* 0x008fe400000000ff */
[----:B------:R-:W-:Y:S02]  /*0f60*/  @!P0 SEL R11, RZ, 0x1, !P4 ;  /* 0x00000001ff0b8807 */ /* 0x000fe40006000000 */
[----:B----4-:R-:W-:Y:S01]  /*0f70*/  @!P2 PRMT R9, R8, 0x9910, RZ ;  /* 0x000099100809a816 */ /* 0x010fe200000000ff */
[----:B------:R-:W-:Y:S01]  /*0f80*/  @!P1 IMAD.MOV.U32 R8, RZ, RZ, R23 ;  /* 0x000000ffff089224 */ /* 0x000fe200078e0017 */
[----:B------:R-:W-:-:S04]  /*0f90*/  @!P0 IADD3 R2, P6, PT, R18, UR41, RZ ;  /* 0x0000002912028c10 */ /* 0x000fc8000ffde0ff */
[----:B------:R-:W-:Y:S02]  /*0fa0*/  @!P1 ISETP.NE.AND P4, PT, R8, RZ, PT ;  /* 0x000000ff0800920c */ /* 0x000fe40003f85270 */
[----:B------:R-:W-:Y:S02]  /*0fb0*/  @!P0 IADD3.X R3, PT, PT, R3, UR42, RZ, P6, !PT ;  /* 0x0000002a03038c10 */ /* 0x000fe4000b7fe4ff */
[----:B------:R-:W-:Y:S02]  /*0fc0*/  @!P1 SEL R13, RZ, 0x1, !P4 ;  /* 0x00000001ff0d9807 */ /* 0x000fe40006000000 */
[----:B------:R-:W-:Y:S01]  /*0fd0*/  @!P2 ISETP.NE.AND P6, PT, R9, RZ, PT ;  /* 0x000000ff0900a20c */ /* 0x000fe20003fc5270 */
[----:B------:R0:W-:Y:S01]  /*0fe0*/  @!P0 STG.E.U8 desc[UR26][R2.64], R11 ;  /* 0x0000000b02008986 */ /* 0x0001e2000c10111a */
[----:B------:R-:W-:Y:S02]  /*0ff0*/  @!P2 IADD3 R8, P4, PT, R7, UR41, RZ ;  /* 0x000000290708ac10 */ /* 0x000fe4000ff9e0ff */
[----:B------:R-:W-:Y:S01]  /*1000*/  @!P2 SEL R7, RZ, 0x1, !P6 ;  /* 0x00000001ff07a807 */ /* 0x000fe20007000000 */
[----:B------:R0:W-:Y:S01]  /*1010*/  @!P1 STG.E.U8 desc[UR26][R4.64], R13 ;  /* 0x0000000d04009986 */ /* 0x0001e2000c10111a */
[----:B------:R-:W-:-:S05]  /*1020*/  @!P2 IADD3.X R9, PT, PT, R0, UR42, RZ, P4, !PT ;  /* 0x0000002a0009ac10 */ /* 0x000fca000a7fe4ff */
[----:B------:R0:W-:Y:S01]  /*1030*/  @!P2 STG.E.U8 desc[UR26][R8.64], R7 ;  /* 0x000000070800a986 */ /* 0x0001e2000c10111a */
[----:B------:R-:W-:Y:S05]  /*1040*/  @P3 EXIT ;  /* 0x000000000000394d */ /* 0x000fea0003800000 */
[----:B-----5:R-:W-:Y:S02]  /*1050*/  PRMT R0, R14, 0x9910, RZ ;  /* 0x000099100e007816 */ /* 0x020fe400000000ff */
[----:B0-----:R-:W-:Y:S02]  /*1060*/  IADD3 R2, P1, PT, R15, UR41, RZ ;  /* 0x000000290f027c10 */ /* 0x001fe4000ff3e0ff */
[----:B------:R-:W-:Y:S02]  /*1070*/  ISETP.NE.AND P0, PT, R0, RZ, PT ;  /* 0x000000ff0000720c */ /* 0x000fe40003f05270 */
[----:B------:R-:W-:Y:S02]  /*1080*/  IADD3.X R3, PT, PT, R6, UR42, RZ, P1, !PT ;  /* 0x0000002a06037c10 */ /* 0x000fe40008ffe4ff */
[----:B------:R-:W-:-:S05]  /*1090*/  SEL R5, RZ, 0x1, !P0 ;  /* 0x00000001ff057807 */ /* 0x000fca0004000000 */
[----:B------:R-:W-:Y:S01]  /*10a0*/  STG.E.U8 desc[UR26][R2.64], R5 ;  /* 0x0000000502007986 */ /* 0x000fe2000c10111a */
[----:B------:R-:W-:Y:S05]  /*10b0*/  EXIT ;  /* 0x000000000000794d */ /* 0x000fea0003800000 */
.L_x_1991:
[----:B------:R-:W0:Y:S02]  /*10c0*/  S2R R7, SR_TID.X ;  /* 0x0000000000077919 */ /* 0x000e240000002100 */
[----:B0-----:R-:W-:-:S03]  /*10d0*/  IMAD.WIDE.U32 R2, R7, 0x4, RZ ;  /* 0x0000000407027825 */ /* 0x001fc600078e00ff */
[----:B------:R-:W-:-:S04]  /*10e0*/  ISETP.GE.U32.AND P0, PT, R2, UR13, PT ;  /* 0x0000000d02007c0c */ /* 0x000fc8000bf06070 */
[----:B------:R-:W-:-:S13]  /*10f0*/  ISETP.GE.AND.EX P0, PT, R3, UR4, PT, P0 ;  /* 0x0000000403007c0c */ /* 0x000fda000bf06300 */
[----:B------:R-:W-:Y:S05]  /*1100*/  @P0 EXIT ;  /* 0x000000000000094d */ /* 0x000fea0003800000 */
[----:B------:R-:W-:Y:S01]  /*1110*/  IMAD.MOV.U32 R8, RZ, RZ, RZ ;  /* 0x000000ffff087224 */ /* 0x000fe200078e00ff */
[----:B------:R-:W0:Y:S06]  /*1120*/  LDCU UR5, c[0x0][0x360] ;  /* 0x00006c00ff0577ac */ /* 0x000e2c0008000800 */
.L_x_1994:
[----:B------:R-:W-:-:S04]  /*1130*/  LEA R2, P0, R7, UR10, 0x3 ;  /* 0x0000000a07027c11 */ /* 0x000fc8000f8018ff */
[----:B------:R-:W-:-:S06]  /*1140*/  LEA.HI.X R3, R7, UR11, R8, 0x3, P0 ;  /* 0x0000000b07037c11 */ /* 0x000fcc00080f1c08 */
[----:B------:R-:W2:Y:S02]  /*1150*/  LDG.E.64 R2, desc[UR26][R2.64] ;  /* 0x0000001a02027981 */ /* 0x000ea4000c1e1b00 */
[C---:B--2---:R-:W-:Y:S02]  /*1160*/  PRMT R6, R3.reuse, 0xbb32, RZ ;  /* 0x0000bb3203067816 */ /* 0x044fe400000000ff */
[----:B------:R-:W-:Y:S02]  /*1170*/  PRMT R5, R3, 0x9910, RZ ;  /* 0x0000991003057816 */ /* 0x000fe400000000ff */
        /* <DEDUP_REMOVED lines=9> */
[----:B------:R-:W-:Y:S02]  /*1210*/  LEA R2, P0, R7, UR41, 0x2 ;  /* 0x0000002907027c11 */ /* 0x000fe4000f8010ff */
[----:B------:R-:W-:Y:S02]  /*1220*/  SEL R4, RZ, 0x1, !P1 ;  /* 0x00000001ff047807 */ /* 0x000fe40004800000 */
[----:B------:R-:W-:Y:S02]  /*1230*/  PRMT R0, R3, 0x3340, R0 ;  /* 0x0000334003007816 */ /* 0x000fe40000000000 */
[----:B------:R-:W-:Y:S02]  /*1240*/  LEA.HI.X R3, R7, UR42, R8, 0x2, P0 ;  /* 0x0000002a07037c11 */ /* 0x000fe400080f1408 */
[----:B------:R-:W-:Y:S02]  /*1250*/  PRMT R5, R5, 0x3340, R4 ;  /* 0x0000334005057816 */ /* 0x000fe40000000004 */
[----:B0-----:R-:W-:-:S02]  /*1260*/  IADD3 R7, P0, PT, R7, UR5, RZ ;  /* 0x0000000507077c10 */ /* 0x001fc4000ff1e0ff */
        /* <DEDUP_REMOVED lines=11> */
        .weak           $__internal_7_$__cuda_sm20_div_u16
        .type           $__internal_7_$__cuda_sm20_div_u16,@function
        .size           $__internal_7_$__cuda_sm20_div_u16,(.L_x_7565 - $__internal_7_$__cuda_sm20_div_u16)
$__internal_7_$__cuda_sm20_div_u16:
        /* <DEDUP_REMOVED lines=19> */
[----:B------:R-:W-:Y:S05]  /*1450*/  RET.REL.NODEC R2 `(_ZN2at6native55_GLOBAL__N__de093ff9_22_ForeachBinaryOpList_cu_a911ec4325multi_tensor_apply_kernelINS1_18TensorListMetadataILi2EEENS1_11CopyFunctorIbsLi2ELi1ELi1EEEJNS0_4CopyIbsEEEEEvT_T0_DpT1_) ;  /* 0xffffffe802e87950 */ /* 0x000fea0003c3ffff */
.L_x_1995:
        /* <DEDUP_REMOVED lines=10> */
.L_x_7565:


//--------------------- .text._ZN2at6native55_GLOBAL__N__de093ff9_22_ForeachBinaryOpList_cu_a911ec4325multi_tensor_apply_kernelINS1_18TensorListMetadataILi2EEENS1_11CopyFunctorIblLi2ELi1ELi1EEEJNS0_4CopyIblEEEEEvT_T0_DpT1_ --------------------------
	.section	.text._ZN2at6native55_GLOBAL__N__de093ff9_22_ForeachBinaryOpList_cu_a911ec4325multi_tensor_apply_kernelINS1_18TensorListMetadataILi2EEENS1_11CopyFunctorIblLi2ELi1ELi1EEEJNS0_4CopyIblEEEEEvT_T0_DpT1_,"ax",@progbits
	.align	128
.text._ZN2at6native55_GLOBAL__N__de093ff9_22_ForeachBinaryOpList_cu_a911ec4325multi_tensor_apply_kernelINS1_18TensorListMetadataILi2EEENS1_11CopyFunctorIblLi2ELi1ELi1EEEJNS0_4CopyIblEEEEEvT_T0_DpT1_:
        .type           _ZN2at6native55_GLOBAL__N__de093ff9_22_ForeachBinaryOpList_cu_a911ec4325multi_tensor_apply_kernelINS1_18TensorListMetadataILi2EEENS1_11CopyFunctorIblLi2ELi1ELi1EEEJNS0_4CopyIblEEEEEvT_T0_DpT1_,@function
        .size           _ZN2at6native55_GLOBAL__N__de093ff9_22_ForeachBinaryOpList_cu_a911ec4325multi_tensor_apply_kernelINS1_18TensorListMetadataILi2EEENS1_11CopyFunctorIblLi2ELi1ELi1EEEJNS0_4CopyIblEEEEEvT_T0_DpT1_,(.L_x_7567 - _ZN2at6native55_GLOBAL__N__de093ff9_22_ForeachBinaryOpList_cu_a911ec4325multi_tensor_apply_kernelINS1_18TensorListMetadataILi2EEENS1_11CopyFunctorIblLi2ELi1ELi1EEEJNS0_4CopyIblEEEEEvT_T0_DpT1_)
        .other          _ZN2at6native55_GLOBAL__N__de093ff9_22_ForeachBinaryOpList_cu_a911ec4325multi_tensor_apply_kernelINS1_18TensorListMetadataILi2EEENS1_11CopyFunctorIblLi2ELi1ELi1EEEJNS0_4CopyIblEEEEEvT_T0_DpT1_,@"STO_CUDA_ENTRY STV_DEFAULT"
_ZN2at6native55_GLOBAL__N__de093ff9_22_ForeachBinaryOpList_cu_a911ec4325multi_tensor_apply_kernelINS1_18TensorListMetadataILi2EEENS1_11CopyFunctorIblLi2ELi1ELi1EEEJNS0_4CopyIblEEEEEvT_T0_DpT1_:
        /* <DEDUP_REMOVED lines=40> */
[----:B------:R-:W-:Y:S05]  /*0280*/  CALL.REL.NOINC `($__internal_8_$__cuda_sm20_div_u16) ;  /* 0x0000001000487944 */ /* 0x000fea0003c00000 */
        /* <DEDUP_REMOVED lines=47> */
.L_x_1998:
[----:B-1----:R-:W-:-:S04]  /*0580*/  IADD3 R22, P1, PT, R21, UR27, RZ ;  /* 0x0000001b15167c10 */ /* 0x002fc8000ff3e0ff */
[C---:B------:R-:W-:Y:S01]  /*0590*/  ISETP.GE.U32.AND P0, PT, R22.reuse, UR39, PT ;  /* 0x0000002716007c0c */ /* 0x040fe2000bf06070 */
[----:B------:R-:W-:Y:S01]  /*05a0*/  IMAD.X R27, RZ, RZ, R20, P1 ;  /* 0x000000ffff1b7224 */ /* 0x000fe200008e0614 */
[----:B------:R-:W-:Y:S02]  /*05b0*/  ISETP.GE.U32.AND P1, PT, R21, UR39, PT ;  /* 0x0000002715007c0c */ /* 0x000fe4000bf26070 */
[----:B------:R-:W-:Y:S02]  /*05c0*/  IADD3 R28, P4, PT, R22, UR27, RZ ;  /* 0x0000001b161c7c10 */ /* 0x000fe4000ff9e0ff */
[----:B------:R-:W-:Y:S02]  /*05d0*/  ISETP.GE.AND.EX P0, PT, R27, UR40, PT, P0 ;  /* 0x000000281b007c0c */ /* 0x000fe4000bf06300 */
[----:B------:R-:W-:Y:S01]  /*05e0*/  ISETP.GE.AND.EX P1, PT, R20, UR40, PT, P1 ;  /* 0x0000002814007c0c */ /* 0x000fe2000bf26310 */
[----:B------:R-:W-:-:S10]  /*05f0*/  IMAD.X R27, RZ, RZ, R27, P4 ;  /* 0x000000ffff1b7224 */ /* 0x000fd400020e061b */
[----:B------:R-:W-:Y:S02]  /*0600*/  @!P0 IADD3 R23, P3, PT, R0, UR27, RZ ;  /* 0x0000001b00178c10 */ /* 0x000fe4000ff7e0ff */
[----:B------:R-:W-:-:S03]  /*0610*/  @!P1 IADD3 R24, P2, PT, R10, UR7, RZ ;  /* 0x000000070a189c10 */ /* 0x000fc6000ff5e0ff */
[----:B------:R-:W-:Y:S01]  /*0620*/  @!P0 IMAD.X R26, RZ, RZ, RZ, P3 ;  /* 0x000000ffff1a8224 */ /* 0x000fe200018e06ff */
[----:B------:R-:W-:Y:S02]  /*0630*/  @!P0 LEA R22, P3, R23, UR7, 0x3 ;  /* 0x0000000717168c11 */ /* 0x000fe4000f8618ff */
[----:B------:R-:W-:Y:S02]  /*0640*/  @!P1 IADD3.X R25, PT, PT, R11, UR12, RZ, P2, !PT ;  /* 0x0000000c0b199c10 */ /* 0x000fe400097fe4ff */
[----:B------:R-:W-:Y:S02]  /*0650*/  @!P0 LEA.HI.X R23, R23, UR12, R26, 0x3, P3 ;  /* 0x0000000c17178c11 */ /* 0x000fe400098f1c1a */
[C---:B------:R-:W-:Y:S01]  /*0660*/  IADD3 R34, P2, PT, R28.reuse, UR27, RZ ;  /* 0x0000001b1c227c10 */ /* 0x040fe2000ff5e0ff */
[----:B------:R-:W2:Y:S01]  /*0670*/  @!P1 LDG.E.64 R2, desc[UR24][R24.64] ;  /* 0x0000001818029981 */ /* 0x000ea2000c1e1b00 */
[----:B------:R-:W-:-:S03]  /*0680*/  ISETP.GE.U32.AND P3, PT, R28, UR39, PT ;  /* 0x000000271c007c0c */ /* 0x000fc6000bf66070 */
[----:B------:R-:W-:Y:S01]  /*0690*/  IMAD.X R35, RZ, RZ, R27, P2 ;  /* 0x000000ffff237224 */ /* 0x000fe200010e061b */
[----:B------:R-:W-:Y:S01]  /*06a0*/  ISETP.GE.AND.EX P3, PT, R27, UR40, PT, P3 ;  /* 0x000000281b007c0c */ /* 0x000fe2000bf66330 */
[----:B------:R-:W3:Y:S01]  /*06b0*/  @!P0 LDG.E.64 R4, desc[UR24][R22.64] ;  /* 0x0000001816048981 */ /* 0x000ee2000c1e1b00 */
[----:B------:R-:W-:-:S04]  /*06c0*/  ISETP.GE.U32.AND P2, PT, R34, UR39, PT ;  /* 0x0000002722007c0c */ /* 0x000fc8000bf46070 */
[----:B------:R-:W-:-:S07]  /*06d0*/  ISETP.GE.AND.EX P2, PT, R35, UR40, PT, P2 ;  /* 0x0000002823007c0c */ /* 0x000fce000bf46320 */
[----:B------:R-:W-:-:S04]  /*06e0*/  @!P3 IADD3 R30, P4, PT, R12, UR7, RZ ;  /* 0x000000070c1ebc10 */ /* 0x000fc8000ff9e0ff */
[----:B------:R-:W-:Y:S02]  /*06f0*/  @!P3 IADD3.X R31, PT, PT, R13, UR12, RZ, P4, !PT ;  /* 0x0000000c0d1fbc10 */ /* 0x000fe4000a7fe4ff */
[----:B------:R-:W-:-:S03]  /*0700*/  @!P2 IADD3 R32, P4, PT, R14, UR7, RZ ;  /* 0x000000070e20ac10 */ /* 0x000fc6000ff9e0ff */
[----:B------:R-:W4:Y:S01]  /*0710*/  @!P3 LDG.E.64 R6, desc[UR24][R30.64] ;  /* 0x000000181e06b981 */ /* 0x000f22000c1e1b00 */
[----:B------:R-:W-:-:S05]  /*0720*/  @!P2 IADD3.X R33, PT, PT, R15, UR12, RZ, P4, !PT ;  /* 0x0000000c0f21ac10 */ /* 0x000fca000a7fe4ff */
[----:B------:R0:W5:Y:S01]  /*0730*/  @!P2 LDG.E.64 R8, desc[UR24][R32.64] ;  /* 0x000000182008a981 */ /* 0x000162000c1e1b00 */
[----:B------:R-:W-:-:S04]  /*0740*/  @!P1 IADD3 R28, P6, PT, R21, UR41, RZ ;  /* 0x00000029151c9c10 */ /* 0x000fc8000ffde0ff */
[----:B------:R-:W-:Y:S02]  /*0750*/  @!P1 IADD3.X R29, PT, PT, R20, UR42, RZ, P6, !PT ;  /* 0x0000002a141d9c10 */ /* 0x000fe4000b7fe4ff */
[----:B------:R-:W-:-:S05]  /*0760*/  IADD3 R34, P6, PT, R34, UR27, RZ ;  /* 0x0000001b22227c10 */ /* 0x000fca000ffde0ff */
[----:B------:R-:W-:Y:S02]  /*0770*/  IMAD.X R35, RZ, RZ, R35, P6 ;  /* 0x000000ffff237224 */ /* 0x000fe400030e0623 */
[----:B0-----:R-:W-:Y:S02]  /*0780*/  IMAD.U32 R33, RZ, RZ, UR27 ;  /* 0x0000001bff217e24 */ /* 0x001fe4000f8e00ff */
[----:B------:R-:W-:Y:S01]  /*0790*/  IMAD.U32 R37, RZ, RZ, UR27 ;  /* 0x0000001bff257e24 */ /* 0x000fe2000f8e00ff */
[----:B--2---:R-:W-:-:S04]  /*07a0*/  @!P1 ISETP.NE.U32.AND P5, PT, R2, RZ, PT ;  /* 0x000000ff0200920c */ /* 0x004fc80003fa5070 */
[----:B------:R-:W-:Y:S02]  /*07b0*/  @!P1 ISETP.NE.AND.EX P5, PT, R3, RZ, PT, P5 ;  /* 0x000000ff0300920c */ /* 0x000fe40003fa5350 */
[----:B---3--:R-:W-:Y:S02]  /*07c0*/  @!P0 ISETP.NE.U32.AND P4, PT, R4, RZ, PT ;  /* 0x000000ff0400820c */ /* 0x008fe40003f85070 */
[----:B------:R-:W-:Y:S02]  /*07d0*/  @!P1 SEL R23, RZ, 0x1, !P5 ;  /* 0x00000001ff179807 */ /* 0x000fe40006800000 */
[----:B------:R-:W-:Y:S02]  /*07e0*/  @!P0 IADD3 R26, P5, PT, R21, UR30, RZ ;  /* 0x0000001e151a8c10 */ /* 0x000fe4000ffbe0ff */
[----:B------:R-:W-:Y:S01]  /*07f0*/  @!P0 ISETP.NE.AND.EX P4, PT, R5, RZ, PT, P4 ;  /* 0x000000ff0500820c */ /* 0x000fe20003f85340 */
[----:B------:R0:W-:Y:S01]  /*0800*/  @!P1 STG.E.U8 desc[UR24][R28.64], R23 ;  /* 0x000000171c009986 */ /* 0x0001e2000c101118 */
[----:B------:R-:W-:-:S02]  /*0810*/  @!P0 IADD3.X R27, PT, PT, R20, UR31, RZ, P5, !PT ;  /* 0x0000001f141b8c10 */ /* 0x000fc4000affe4ff */
[----:B------:R-:W-:Y:S02]  /*0820*/  @!P0 SEL R31, RZ, 0x1, !P4 ;  /* 0x00000001ff1f8807 */ /* 0x000fe40006000000 */
[----:B------:R-:W-:-:S03]  /*0830*/  ISETP.GE.U32.AND P1, PT, R34, UR39, PT ;  /* 0x0000002722007c0c */ /* 0x000fc6000bf26070 */
[----:B------:R1:W-:Y:S01]  /*0840*/  @!P0 STG.E.U8 desc[UR24][R26.64], R31 ;  /* 0x0000001f1a008986 */ /* 0x0003e2000c101118 */
[----:B------:R-:W-:Y:S02]  /*0850*/  ISETP.GE.AND.EX P1, PT, R35, UR40, PT, P1 ;  /* 0x0000002823007c0c */ /* 0x000fe4000bf26310 */
[----:B------:R-:W-:Y:S02]  /*0860*/  IADD3 R34, P0, PT, R34, UR27, RZ ;  /* 0x0000001b22227c10 */ /* 0x000fe4000ff1e0ff */
[C---:B------:R-:W-:Y:S02]  /*0870*/  @!P3 IADD3 R24, P5, PT, R21.reuse, UR36, RZ ;  /* 0x000000241518bc10 */ /* 0x040fe4000ffbe0ff */
[----:B----4-:R-:W-:Y:S01]  /*0880*/  @!P3 ISETP.NE.U32.AND P4, PT, R6, RZ, PT ;  /* 0x000000ff0600b20c */ /* 0x010fe20003f85070 */
[----:B------:R-:W-:Y:S01]  /*0890*/  IMAD.X R35, RZ, RZ, R35, P0 ;  /* 0x000000ffff237224 */ /* 0x000fe200000e0623 */
[----:B------:R-:W-:Y:S02]  /*08a0*/  @!P2 IADD3 R22, P0, PT, R21, UR35, RZ ;  /* 0x000000231516ac10 */ /* 0x000fe4000ff1e0ff */
[----:B------:R-:W-:-:S02]  /*08b0*/  @!P3 IADD3.X R25, PT, PT, R20, UR20, RZ, P5, !PT ;  /* 0x000000141419bc10 */ /* 0x000fc4000affe4ff */
[----:B------:R-:W-:Y:S02]  /*08c0*/  @!P3 ISETP.NE.AND.EX P4, PT, R7, RZ, PT, P4 ;  /* 0x000000ff0700b20c */ /* 0x000fe40003f85340 */
[----:B-----5:R-:W-:Y:S02]  /*08d0*/  @!P2 ISETP.NE.U32.AND P5, PT, R8, RZ, PT ;  /* 0x000000ff0800a20c */ /* 0x020fe40003fa5070 */
[----:B0-----:R-:W-:Y:S02]  /*08e0*/  @!P2 IADD3.X R23, PT, PT, R20, UR19, RZ, P0, !PT ;  /* 0x000000131417ac10 */ /* 0x001fe400087fe4ff */
[----:B-1----:R-:W-:Y:S02]  /*08f0*/  @!P3 SEL R31, RZ, 0x1, !P4 ;  /* 0x00000001ff1fb807 */ /* 0x002fe40006000000 */
[----:B------:R-:W-:Y:S02]  /*0900*/  ISETP.GE.U32.AND P0, PT, R34, UR39, PT ;  /* 0x0000002722007c0c */ /* 0x000fe4000bf06070 */
[----:B------:R-:W-:-:S02]  /*0910*/  @!P2 ISETP.NE.AND.EX P5, PT, R9, RZ, PT, P5 ;  /* 0x000000ff0900a20c */ /* 0x000fc40003fa5350 */
[----:B------:R-:W-:Y:S02]  /*0920*/  IADD3 R26, P4, PT, R34, UR27, RZ ;  /* 0x0000001b221a7c10 */ /* 0x000fe4000ff9e0ff */
[----:B------:R-:W-:Y:S02]  /*0930*/  @!P1 LEA R29, P6, R33, R10, 0x5 ;  /* 0x0000000a211d9211 */ /* 0x000fe400078c28ff */
[----:B------:R-:W-:Y:S01]  /*0940*/  ISETP.GE.AND.EX P0, PT, R35, UR40, PT, P0 ;  /* 0x0000002823007c0c */ /* 0x000fe2000bf06300 */
[----:B------:R-:W-:Y:S01]  /*0950*/  IMAD.X R28, RZ, RZ, R35, P4 ;  /* 0x000000ffff1c7224 */ /* 0x000fe200020e0623 */
[----:B------:R-:W-:Y:S02]  /*0960*/  @!P2 SEL R33, RZ, 0x1, !P5 ;  /* 0x00000001ff21a807 */ /* 0x000fe40006800000 */
[----:B------:R-:W-:Y:S02]  /*0970*/  ISETP.GE.U32.AND P5, PT, R26, UR39, PT ;  /* 0x000000271a007c0c */ /* 0x000fe4000bfa6070 */
[----:B------:R-:W-:-:S02]  /*0980*/  @!P1 LEA.HI.X R27, R37, R11, RZ, 0x5, P6 ;  /* 0x0000000b251b9211 */ /* 0x000fc400030f2cff */
[----:B------:R-:W-:Y:S02]  /*0990*/  IADD3 R26, P6, PT, R26, UR27, RZ ;  /* 0x0000001b1a1a7c10 */ /* 0x000fe4000ffde0ff */
[----:B------:R-:W-:Y:S02]  /*09a0*/  ISETP.GE.AND.EX P5, PT, R28, UR40, PT, P5 ;  /* 0x000000281c007c0c */ /* 0x000fe4000bfa6350 */
[----:B------:R-:W-:Y:S01]  /*09b0*/  ISETP.GE.U32.AND P4, PT, R26, UR39, PT ;  /* 0x000000271a007c0c */ /* 0x000fe2000bf86070 */
[----:B------:R-:W-:Y:S01]  /*09c0*/  IMAD.X R28, RZ, RZ, R28, P6 ;  /* 0x000000ffff1c7224 */ /* 0x000fe200030e061c */
[----:B------:R-:W-:Y:S01]  /*09d0*/  @!P1 IADD3 R26, P6, PT, R29, UR7, RZ ;  /* 0x000000071d1a9c10 */ /* 0x000fe2000ffde0ff */
[----:B------:R-:W-:Y:S02]  /*09e0*/  IMAD.U32 R35, RZ, RZ, UR27 ;  /* 0x0000001bff237e24 */ /* 0x000fe4000f8e00ff */
[----:B------:R-:W-:Y:S01]  /*09f0*/  @!P0 IMAD.MOV.U32 R29, RZ, RZ, R11 ;  /* 0x000000ffff1d8224 */ /* 0x000fe200078e000b */
[----:B------:R-:W-:Y:S01]  /*0a00*/  ISETP.GE.AND.EX P4, PT, R28, UR40, PT, P4 ;  /* 0x000000281c007c0c */ /* 0x000fe2000bf86340 */
[----:B------:R-:W-:Y:S01]  /*0a10*/  @!P0 IMAD.MOV.U32 R28, RZ, RZ, R10 ;  /* 0x000000ffff1c8224 */ /* 0x000fe200078e000a */
[----:B------:R-:W-:-:S03]  /*0a20*/  @!P1 IADD3.X R27, PT, PT, R27, UR12, RZ, P6, !PT ;  /* 0x0000000c1b1b9c10 */ /* 0x000fc6000b7fe4ff */
[----:B------:R-:W-:Y:S01]  /*0a30*/  @!P0 IMAD.WIDE.U32 R28, R35, 0x28, R28 ;  /* 0x00000028231c8825 */ /* 0x000fe200078e001c */
[----:B------:R0:W-:Y:S03]  /*0a40*/  @!P3 STG.E.U8 desc[UR24][R24.64], R31 ;  /* 0x0000001f1800b986 */ /* 0x0001e6000c101118 */
[----:B------:R-:W-:Y:S01]  /*0a50*/  @!P0 IMAD.MOV.U32 R35, RZ, RZ, RZ ;  /* 0x000000ffff238224 */ /* 0x000fe200078e00ff */
[----:B------:R1:W-:Y:S01]  /*0a60*/  @!P2 STG.E.U8 desc[UR24][R22.64], R33 ;  /* 0x000000211600a986 */ /* 0x0003e2000c101118 */
[----:B------:R-:W-:-:S03]  /*0a70*/  @!P0 IADD3 R28, P2, PT, R28, UR7, RZ ;  /* 0x000000071c1c8c10 */ /* 0x000fc6000ff5e0ff */
[----:B------:R2:W3:Y:S01]  /*0a80*/  @!P1 LDG.E.64 R2, desc[UR24][R26.64] ;  /* 0x000000181a029981 */ /* 0x0004e2000c1e1b00 */
[----:B------:R-:W-:Y:S02]  /*0a90*/  @!P0 IADD3.X R29, PT, PT, R29, UR12, R35, P2, !PT ;  /* 0x0000000c1d1d8c10 */ /* 0x000fe400097fe423 */
[----:B------:R-:W-:Y:S02]  /*0aa0*/  @!P5 IADD3 R34, P2, PT, R16, UR7, RZ ;  /* 0x000000071022dc10 */ /* 0x000fe4000ff5e0ff */
[----:B------:R-:W-:Y:S01]  /*0ab0*/  @!P4 IADD3 R36, P3, PT, R18, UR7, RZ ;  /* 0x000000071224cc10 */ /* 0x000fe2000ff7e0ff */
[----:B------:R-:W4:Y:S01]  /*0ac0*/  @!P0 LDG.E.64 R4, desc[UR24][R28.64] ;  /* 0x000000181c048981 */ /* 0x000f22000c1e1b00 */
[----:B------:R-:W-:Y:S02]  /*0ad0*/  @!P5 IADD3.X R35, PT, PT, R17, UR12, RZ, P2, !PT ;  /* 0x0000000c1123dc10 */ /* 0x000fe400097fe4ff */
[----:B------:R-:W-:-:S03]  /*0ae0*/  @!P4 IADD3.X R37, PT, PT, R19, UR12, RZ, P3, !PT ;  /* 0x0000000c1325cc10 */ /* 0x000fc60009ffe4ff */
[----:B------:R-:W5:Y:S04]  /*0af0*/  @!P5 LDG.E.64 R6, desc[UR24][R34.64] ;  /* 0x000000182206d981 */ /* 0x000f68000c1e1b00 */
[----:B------:R-:W5:Y:S01]  /*0b00*/  @!P4 LDG.E.64 R8, desc[UR24][R36.64] ;  /* 0x000000182408c981 */ /* 0x000f62000c1e1b00 */
[C---:B0-----:R-:W-:Y:S02]  /*0b10*/  @!P1 IADD3 R24, P3, PT, R21.reuse, UR37, RZ ;  /* 0x0000002515189c10 */ /* 0x041fe4000ff7e0ff */
[----:B-1----:R-:W-:Y:S02]  /*0b20*/  @!P0 IADD3 R22, P6, PT, R21, UR34, RZ ;  /* 0x0000002215168c10 */ /* 0x002fe4000ffde0ff */
[C---:B------:R-:W-:Y:S02]  /*0b30*/  @!P1 IADD3.X R25, PT, PT, R20.reuse, UR38, RZ, P3, !PT ;  /* 0x0000002614199c10 */ /* 0x040fe40009ffe4ff */
[----:B------:R-:W-:-:S02]  /*0b40*/  @!P0 IADD3.X R23, PT, PT, R20, UR13, RZ, P6, !PT ;  /* 0x0000000d14178c10 */ /* 0x000fc4000b7fe4ff */
[----:B--2---:R-:W-:-:S04]  /*0b50*/  @!P5 IADD3 R26, P3, PT, R21, UR33, RZ ;  /* 0x00000021151adc10 */ /* 0x004fc8000ff7e0ff */
        /* <DEDUP_REMOVED lines=9> */
[----:B---3--:R-:W-:-:S04]  /*0bf0*/  @!P1 ISETP.NE.U32.AND P2, PT, R2, RZ, PT ;  /* 0x000000ff0200920c */ /* 0x008fc80003f45070 */
[----:B------:R-:W-:-:S04]  /*0c00*/  @!P1 ISETP.NE.AND.EX P2, PT, R3, RZ, PT, P2 ;  /* 0x000000ff0300920c */ /* 0x000fc80003f45320 */
[----:B------:R-:W-:Y:S02]  /*0c10*/  @!P1 SEL R31, RZ, 0x1, !P2 ;  /* 0x00000001ff1f9807 */ /* 0x000fe40005000000 */
[----:B----4-:R-:W-:-:S03]  /*0c20*/  @!P0 ISETP.NE.U32.AND P2, PT, R4, RZ, PT ;  /* 0x000000ff0400820c */ /* 0x010fc60003f45070 */
[----:B------:R0:W-:Y:S01]  /*0c30*/  @!P1 STG.E.U8 desc[UR24][R24.64], R31 ;  /* 0x0000001f18009986 */ /* 0x0001e2000c101118 */
[----:B------:R-:W-:Y:S02]  /*0c40*/  @!P0 ISETP.NE.AND.EX P6, PT, R5, RZ, PT, P2 ;  /* 0x000000ff0500820c */ /* 0x000fe40003fc5320 */
[----:B-----5:R-:W-:Y:S02]  /*0c50*/  @!P5 ISETP.NE.U32.AND P2, PT, R6, RZ, PT ;  /* 0x000000ff0600d20c */ /* 0x020fe40003f45070 */
[----:B------:R-:W-:Y:S02]  /*0c60*/  @!P4 ISETP.NE.U32.AND P1, PT, R8, RZ, PT ;  /* 0x000000ff0800c20c */ /* 0x000fe40003f25070 */
[----:B------:R-:W-:Y:S02]  /*0c70*/  @!P0 SEL R33, RZ, 0x1, !P6 ;  /* 0x00000001ff218807 */ /* 0x000fe40007000000 */
[----:B------:R-:W-:Y:S02]  /*0c80*/  @!P5 ISETP.NE.AND.EX P2, PT, R7, RZ, PT, P2 ;  /* 0x000000ff0700d20c */ /* 0x000fe40003f45320 */
[----:B------:R-:W-:-:S02]  /*0c90*/  @!P4 IADD3 R28, P6, PT, R21, UR32, RZ ;  /* 0x00000020151ccc10 */ /* 0x000fc4000ffde0ff */
[----:B------:R-:W-:Y:S02]  /*0ca0*/  @!P4 ISETP.NE.AND.EX P1, PT, R9, RZ, PT, P1 ;  /* 0x000000ff0900c20c */ /* 0x000fe40003f25310 */
[----:B0-----:R-:W-:Y:S02]  /*0cb0*/  @!P5 SEL R25, RZ, 0x1, !P2 ;  /* 0x00000001ff19d807 */ /* 0x001fe40005000000 */
[----:B------:R-:W-:Y:S02]  /*0cc0*/  @!P4 IADD3.X R29, PT, PT, R20, UR16, RZ, P6, !PT ;  /* 0x00000010141dcc10 */ /* 0x000fe4000b7fe4ff */
[----:B------:R-:W-:Y:S01]  /*0cd0*/  @!P4 SEL R31, RZ, 0x1, !P1 ;  /* 0x00000001ff1fc807 */ /* 0x000fe20004800000 */
[----:B------:R1:W-:Y:S04]  /*0ce0*/  @!P0 STG.E.U8 desc[UR24][R22.64], R33 ;  /* 0x0000002116008986 */ /* 0x0003e8000c101118 */
[----:B------:R1:W-:Y:S04]  /*0cf0*/  @!P5 STG.E.U8 desc[UR24][R26.64], R25 ;  /* 0x000000191a00d986 */ /* 0x0003e8000c101118 */
[----:B------:R1:W-:Y:S01]  /*0d00*/  @!P4 STG.E.U8 desc[UR24][R28.64], R31 ;  /* 0x0000001f1c00c986 */ /* 0x0003e2000c101118 */
[----:B------:R-:W-:-:S04]  /*0d10*/  IADD3 R21, P0, PT, R21, UR28, RZ ;  /* 0x0000001c15157c10 */ /* 0x000fc8000ff1e0ff */
[----:B------:R-:W-:Y:S01]  /*0d20*/  IADD3.X R20, PT, PT, R20, UR29, RZ, P0, !PT ;  /* 0x0000001d14147c10 */ /* 0x000fe200087fe4ff */
[----:B------:R-:W-:Y:S08]  /*0d30*/  BRA.U UP0, `(.L_x_1998) ;  /* 0xfffffff900107547 */ /* 0x000ff0000b83ffff */
.L_x_1997:
        /* <DEDUP_REMOVED lines=11> */
[C---:B------:R-:W-:Y:S02]  /*0df0*/  ISETP.GE.U32.AND P2, PT, R25.reuse, UR39, PT ;  /* 0x0000002719007c0c */ /* 0x040fe4000bf46070 */
[----:B------:R-:W-:Y:S02]  /*0e00*/  IADD3 R15, P4, PT, R25, UR27, RZ ;  /* 0x0000001b190f7c10 */ /* 0x000fe4000ff9e0ff */
[----:B------:R-:W-:Y:S02]  /*0e10*/  ISETP.GE.AND.EX P2, PT, R14, UR40, PT, P2 ;  /* 0x000000280e007c0c */ /* 0x000fe4000bf46320 */
[----:B------:R-:W-:Y:S01]  /*0e20*/  ISETP.GE.U32.AND P1, PT, R15, UR39, PT ;  /* 0x000000270f007c0c */ /* 0x000fe2000bf26070 */
[----:B------:R-:W-:-:S04]  /*0e30*/  IMAD.X R0, RZ, RZ, R14, P4 ;  /* 0x000000ffff007224 */ /* 0x000fc800020e060e */
[----:B------:R-:W-:Y:S02]  /*0e40*/  @!P3 LEA R16, P0, R22, UR10, 0x3 ;  /* 0x0000000a1610bc11 */ /* 0x000fe4000f8018ff */
[----:B------:R-:W-:Y:S02]  /*0e50*/  ISETP.GE.AND.EX P1, PT, R0, UR40, PT, P1 ;  /* 0x0000002800007c0c */ /* 0x000fe4000bf26310 */
[----:B------:R-:W-:Y:S02]  /*0e60*/  @!P3 LEA.HI.X R17, R22, UR11, R23, 0x3, P0 ;  /* 0x0000000b1611bc11 */ /* 0x000fe400080f1c17 */
[----:B------:R-:W-:-:S04]  /*0e70*/  @!P2 LEA R18, P0, R25, UR10, 0x3 ;  /* 0x0000000a1912ac11 */ /* 0x000fc8000f8018ff */
[----:B------:R-:W2:Y:S01]  /*0e80*/  @!P3 LDG.E.64 R16, desc[UR24][R16.64] ;  /* 0x000000181010b981 */ /* 0x000ea2000c1e1b00 */
[----:B------:R-:W-:Y:S02]  /*0e90*/  IADD3 R13, P5, PT, R15, UR27, RZ ;  /* 0x0000001b0f0d7c10 */ /* 0x000fe4000ffbe0ff */
[----:B------:R-:W-:Y:S02]  /*0ea0*/  @!P2 LEA.HI.X R19, R25, UR11, R14, 0x3, P0 ;  /* 0x0000000b1913ac11 */ /* 0x000fe400080f1c0e */
[----:B------:R-:W-:Y:S01]  /*0eb0*/  @!P1 LEA R10, P4, R15, UR10, 0x3 ;  /* 0x0000000a0f0a9c11 */ /* 0x000fe2000f8818ff */
[--C-:B------:R-:W-:Y:S01]  /*0ec0*/  IMAD.X R12, RZ, RZ, R0.reuse, P5 ;  /* 0x000000ffff0c7224 */ /* 0x100fe200028e0600 */
[----:B------:R-:W-:Y:S02]  /*0ed0*/  ISETP.GE.U32.AND P0, PT, R13, UR39, PT ;  /* 0x000000270d007c0c */ /* 0x000fe4000bf06070 */
[----:B------:R-:W3:Y:S01]  /*0ee0*/  @!P2 LDG.E.64 R18, desc[UR24][R18.64] ;  /* 0x000000181212a981 */ /* 0x000ee2000c1e1b00 */
[----:B------:R-:W-:-:S02]  /*0ef0*/  @!P1 LEA.HI.X R11, R15, UR11, R0, 0x3, P4 ;  /* 0x0000000b0f0b9c11 */ /* 0x000fc4000a0f1c00 */
[----:B------:R-:W-:-:S04]  /*0f00*/  ISETP.GE.AND.EX P0, PT, R12, UR40, PT, P0 ;  /* 0x000000280c007c0c */ /* 0x000fc8000bf06300 */
[----:B------:R-:W4:Y:S09]  /*0f10*/  @!P1 LDG.E.64 R10, desc[UR24][R10.64] ;  /* 0x000000180a0a9981 */ /* 0x000f32000c1e1b00 */
[----:B------:R-:W-:-:S04]  /*0f20*/  @!P0 LEA R20, P4, R13, UR10, 0x3 ;  /* 0x0000000a0d148c11 */ /* 0x000fc8000f8818ff */
[----:B------:R-:W-:-:S05]  /*0f30*/  @!P0 LEA.HI.X R21, R13, UR11, R12, 0x3, P4 ;  /* 0x0000000b0d158c11 */ /* 0x000fca000a0f1c0c */
[----:B------:R-:W5:Y:S01]  /*0f40*/  @!P0 LDG.E.64 R8, desc[UR24][R20.64] ;  /* 0x0000001814088981 */ /* 0x000f62000c1e1b00 */
[----:B------:R-:W-:-:S04]  /*0f50*/  ISETP.NE.U32.AND P4, PT, R2, RZ, PT ;  /* 0x000000ff0200720c */ /* 0x000fc80003f85070 */
[----:B------:R-:W-:Y:S02]  /*0f60*/  ISETP.NE.AND.EX P6, PT, R3, RZ, PT, P4 ;  /* 0x000000ff0300720c */ /* 0x000fe40003fc5340 */
[----:B------:R-:W-:-:S04]  /*0f70*/  ISETP.NE.U32.AND P4, PT, R4, RZ, PT ;  /* 0x000000ff0400720c */ /* 0x000fc80003f85070 */
[----:B------:R-:W-:Y:S02]  /*0f80*/  ISETP.NE.AND.EX P4, PT, R5, RZ, PT, P4 ;  /* 0x000000ff0500720c */ /* 0x000fe40003f85340 */
[----:B--2---:R-:W-:-:S04]  /*0f90*/  @!P3 ISETP.NE.U32.AND P5, PT, R16, RZ, PT ;  /* 0x000000ff1000b20c */ /* 0x004fc80003fa5070 */
[----:B------:R-:W-:-:S04]  /*0fa0*/  @!P3 ISETP.NE.AND.EX P6, PT, R17, RZ, PT, P5 ;  /* 0x000000ff1100b20c */ /* 0x000fc80003fc5350 */
[----:B------:R-:W-:Y:S02]  /*0fb0*/  @!P3 SEL R17, RZ, 0x1, !P6 ;  /* 0x00000001ff11b807 */ /* 0x000fe40007000000 */
[----:B------:R-:W-:Y:S02]  /*0fc0*/  @!P3 IADD3 R2, P6, PT, R22, UR41, RZ ;  /* 0x000000291602bc10 */ /* 0x000fe4000ffde0ff */
[----:B---3--:R-:W-:Y:S02]  /*0fd0*/  @!P2 ISETP.NE.U32.AND P5, PT, R18, RZ, PT ;  /* 0x000000ff1200a20c */ /* 0x008fe40003fa5070 */
[----:B------:R-:W-:Y:S02]  /*0fe0*/  @!P3 IADD3.X R3, PT, PT, R23, UR42, RZ, P6, !PT ;  /* 0x0000002a1703bc10 */ /* 0x000fe4000b7fe4ff */
[----:B------:R-:W-:Y:S02]  /*0ff0*/  @!P2 IADD3 R4, P6, PT, R25, UR41, RZ ;  /* 0x000000291904ac10 */ /* 0x000fe4000ffde0ff */
[----:B------:R-:W-:Y:S01]  /*1000*/  @!P2 ISETP.NE.AND.EX P4, PT, R19, RZ, PT, P5 ;  /* 0x000000ff1300a20c */ /* 0x000fe20003f85350 */
[----:B------:R0:W-:Y:S01]  /*1010*/  @!P3 STG.E.U8 desc[UR24][R2.64], R17 ;  /* 0x000000110200b986 */ /* 0x0001e2000c101118 */
[----:B------:R-:W-:-:S02]  /*1020*/  ISETP.NE.U32.AND P5, PT, R6, RZ, PT ;  /* 0x000000ff0600720c */ /* 0x000fc40003fa5070 */
[----:B------:R-:W-:Y:S02]  /*1030*/  @!P2 IADD3.X R5, PT, PT, R14, UR42, RZ, P6, !PT ;  /* 0x0000002a0e05ac10 */ /* 0x000fe4000b7fe4ff */
[----:B----4-:R-:W-:Y:S02]  /*1040*/  @!P1 ISETP.NE.U32.AND P6, PT, R10, RZ, PT ;  /* 0x000000ff0a00920c */ /* 0x010fe40003fc5070 */
[----:B------:R-:W-:Y:S02]  /*1050*/  ISETP.NE.AND.EX P5, PT, R7, RZ, PT, P5 ;  /* 0x000000ff0700720c */ /* 0x000fe40003fa5350 */
[----:B------:R-:W-:Y:S02]  /*1060*/  @!P1 ISETP.NE.AND.EX P5, PT, R11, RZ, PT, P6 ;  /* 0x000000ff0b00920c */ /* 0x000fe40003fa5360 */
[----:B------:R-:W-:Y:S02]  /*1070*/  SEL R11, RZ, 0x1, !P4 ;  /* 0x00000001ff0b7807 */ /* 0x000fe40006000000 */
[----:B------:R-:W-:-:S02]  /*1080*/  @!P1 IADD3 R6, P4, PT, R15, UR41, RZ ;  /* 0x000000290f069c10 */ /* 0x000fc4000ff9e0ff */
[----:B------:R-:W-:Y:S01]  /*1090*/  SEL R15, RZ, 0x1, !P5 ;  /* 0x00000001ff0f7807 */ /* 0x000fe20006800000 */
[----:B------:R0:W-:Y:S01]  /*10a0*/  @!P2 STG.E.U8 desc[UR24][R4.64], R11 ;  /* 0x0000000b0400a986 */ /* 0x0001e2000c101118 */
[----:B------:R-:W-:-:S05]  /*10b0*/  @!P1 IADD3.X R7, PT, PT, R0, UR42, RZ, P4, !PT ;  /* 0x0000002a00079c10 */ /* 0x000fca000a7fe4ff */
[----:B------:R0:W-:Y:S01]  /*10c0*/  @!P1 STG.E.U8 desc[UR24][R6.64], R15 ;  /* 0x0000000f06009986 */ /* 0x0001e2000c101118 */
[----:B-----5:R-:W-:Y:S01]  /*10d0*/  ISETP.NE.U32.AND P1, PT, R8, RZ, PT ;  /* 0x000000ff0800720c */ /* 0x020fe20003f25070 */
[----:B------:R-:W-:-:S12]  /*10e0*/  @P0 EXIT ;  /* 0x000000000000094d */ /* 0x000fd80003800000 */
[----:B0-----:R-:W-:Y:S02]  /*10f0*/  IADD3 R2, P2, PT, R13, UR41, RZ ;  /* 0x000000290d027c10 */ /* 0x001fe4000ff5e0ff */
[----:B------:R-:W-:Y:S02]  /*1100*/  ISETP.NE.AND.EX P0, PT, R9, RZ, PT, P1 ;  /* 0x000000ff0900720c */ /* 0x000fe40003f05310 */
[----:B------:R-:W-:Y:S02]  /*1110*/  IADD3.X R3, PT, PT, R12, UR42, RZ, P2, !PT ;  /* 0x0000002a0c037c10 */ /* 0x000fe400097fe4ff */
[----:B------:R-:W-:-:S05]  /*1120*/  SEL R5, RZ, 0x1, !P0 ;  /* 0x00000001ff057807 */ /* 0x000fca0004000000 */
[----:B------:R-:W-:Y:S01]  /*1130*/  STG.E.U8 desc[UR24][R2.64], R5 ;  /* 0x0000000502007986 */ /* 0x000fe2000c101118 */
[----:B------:R-:W-:Y:S05]  /*1140*/  EXIT ;  /* 0x000000000000794d */ /* 0x000fea0003800000 */
.L_x_1996:
[----:B------:R-:W0:Y:S02]  /*1150*/  S2R R12, SR_TID.X ;  /* 0x00000000000c7919 */ /* 0x000e240000002100 */
[----:B0-----:R-:W-:-:S03]  /*1160*/  IMAD.WIDE.U32 R2, R12, 0x4, RZ ;  /* 0x000000040c027825 */ /* 0x001fc600078e00ff */
[----:B------:R-:W-:-:S04]  /*1170*/  ISETP.GE.U32.AND P0, PT, R2, UR13, PT ;  /* 0x0000000d02007c0c */ /* 0x000fc8000bf06070 */
[----:B------:R-:W-:-:S13]  /*1180*/  ISETP.GE.AND.EX P0, PT, R3, UR4, PT, P0 ;  /* 0x0000000403007c0c */ /* 0x000fda000bf06300 */
[----:B------:R-:W-:Y:S05]  /*1190*/  @P0 EXIT ;  /* 0x000000000000094d */ /* 0x000fea0003800000 */
[----:B------:R-:W-:Y:S01]  /*11a0*/  IMAD.MOV.U32 R13, RZ, RZ, RZ ;  /* 0x000000ffff0d7224 */ /* 0x000fe200078e00ff */
[----:B------:R-:W0:Y:S06]  /*11b0*/  LDCU UR5, c[0x0][0x360] ;  /* 0x00006c00ff0577ac */ /* 0x000e2c0008000800 */
.L_x_1999:
[----:B------:R-:W-:-:S04]  /*11c0*/  LEA R4, P0, R12, UR10, 0x5 ;  /* 0x0000000a0c047c11 */ /* 0x000fc8000f8028ff */
[----:B------:R-:W-:-:S06]  /*11d0*/  LEA.HI.X R5, R12, UR11, R13, 0x5, P0 ;  /* 0x0000000b0c057c11 */ /* 0x000fcc00080f2c0d */
[----:B------:R-:W2:Y:S02]  /*11e0*/  LDG.E.ENL2.256 R8, R4, desc[UR24][R4.64] ;  /* 0xfe0000180404797e */ /* 0x000ea40008121908 */
[----:B--2---:R-:W-:Y:S02]  /*11f0*/  ISETP.NE.U32.AND P0, PT, R4, RZ, PT ;  /* 0x000000ff0400720c */ /* 0x004fe40003f05070 */
[----:B------:R-:W-:Y:S02]  /*1200*/  ISETP.NE.U32.AND P1, PT, R6, RZ, PT ;  /* 0x000000ff0600720c */ /* 0x000fe40003f25070 */
[----:B------:R-:W-:Y:S02]  /*1210*/  ISETP.NE.U32.AND P2, PT, R8, RZ, PT ;  /* 0x000000ff0800720c */ /* 0x000fe40003f45070 */
[----:B------:R-:W-:Y:S02]  /*1220*/  ISETP.NE.U32.AND P3, PT, R10, RZ, PT ;  /* 0x000000ff0a00720c */ /* 0x000fe40003f65070 */
[----:B------:R-:W-:-:S02]  /*1230*/  ISETP.NE.AND.EX P0, PT, R5, RZ, PT, P0 ;  /* 0x000000ff0500720c */ /* 0x000fc40003f05300 */
[----:B------:R-:W-:Y:S02]  /*1240*/  ISETP.NE.AND.EX P1, PT, R7, RZ, PT, P1 ;  /* 0x000000ff0700720c */ /* 0x000fe40003f25310 */
[----:B------:R-:W-:Y:S02]  /*1250*/  ISETP.NE.AND.EX P2, PT, R9, RZ, PT, P2 ;  /* 0x000000ff0900720c */ /* 0x000fe40003f45320 */
[----:B------:R-:W-:Y:S02]  /*1260*/  ISETP.NE.AND.EX P3, PT, R11, RZ, PT, P3 ;  /* 0x000000ff0b00720c */ /* 0x000fe40003f65330 */
[----:B------:R-:W-:Y:S02]  /*1270*/  SEL R7, RZ, 0x1, !P0 ;  /* 0x00000001ff077807 */ /* 0x000fe40004000000 */
[----:B------:R-:W-:Y:S02]  /*1280*/  SEL R2, RZ, 0x1, !P1 ;  /* 0x00000001ff027807 */ /* 0x000fe40004800000 */
[----:B------:R-:W-:-:S02]  /*1290*/  SEL R3, RZ, 0x1, !P2 ;  /* 0x00000001ff037807 */ /* 0x000fc40005000000 */
[----:B------:R-:W-:Y:S02]  /*12a0*/  SEL R0, RZ, 0x1, !P3 ;  /* 0x00000001ff007807 */ /* 0x000fe40005800000 */
[----:B------:R-:W-:Y:S02]  /*12b0*/  PRMT R7, R7, 0x3340, R2 ;  /* 0x0000334007077816 */ /* 0x000fe40000000002 */
[C---:B------:R-:W-:Y:S02]  /*12c0*/  LEA R2, P0, R12.reuse, UR41, 0x2 ;  /* 0x000000290c027c11 */ /* 0x040fe4000f8010ff */
[----:B------:R-:W-:Y:S02]  /*12d0*/  PRMT R0, R3, 0x3340, R0 ;  /* 0x0000334003007816 */ /* 0x000fe40000000000 */
[C---:B------:R-:W-:Y:S02]  /*12e0*/  LEA.HI.X R3, R12.reuse, UR42, R13, 0x2, P0 ;  /* 0x0000002a0c037c11 */ /* 0x040fe400080f140d */
        /* <DEDUP_REMOVED lines=12> */
        .weak           $__internal_8_$__cuda_sm20_div_u16
        .type           $__internal_8_$__cuda_sm20_div_u16,@function
        .size           $__internal_8_$__cuda_sm20_div_u16,(.L_x_7567 - $__internal_8_$__cuda_sm20_div_u16)
$__internal_8_$__cuda_sm20_div_u16:
        /* <DEDUP_REMOVED lines=19> */
[----:B------:R-:W-:Y:S05]  /*14e0*/  RET.REL.NODEC R2 `(_ZN2at6native55_GLOBAL__N__de093ff9_22_ForeachBinaryOpList_cu_a911ec4325multi_tensor_apply_kernelINS1_18TensorListMetadataILi2EEENS1_11CopyFunctorIblLi2ELi1ELi1EEEJNS0_4CopyIblEEEEEvT_T0_DpT1_) ;  /* 0xffffffe802c47950 */ /* 0x000fea0003c3ffff */
.L_x_2000:
        /* <DEDUP_REMOVED lines=9> */
.L_x_7567:


//--------------------- .text._ZN2at6native55_GLOBAL__N__de093ff9_22_ForeachBinaryOpList_cu_a911ec4325multi_tensor_apply_kernelINS1_18TensorListMetadataILi2EEENS1_11CopyFunctorIbaLi2ELi1ELi1EEEJNS0_4CopyIbaEEEEEvT_T0_DpT1_ --------------------------
	.section	.text._ZN2at6native55_GLOBAL__N__de093ff9_22_ForeachBinaryOpList_cu_a911ec4325multi_tensor_apply_kernelINS1_18TensorListMetadataILi2EEENS1_11CopyFunctorIbaLi2ELi1ELi1EEEJNS0_4CopyIbaEEEEEvT_T0_DpT1_,"ax",@progbits
	.align	128
.text._ZN2at6native55_GLOBAL__N__de093ff9_22_ForeachBinaryOpList_cu_a911ec4325multi_tensor_apply_kernelINS1_18TensorListMetadataILi2EEENS1_11CopyFunctorIbaLi2ELi1ELi1EEEJNS0_4CopyIbaEEEEEvT_T0_DpT1_:
        .type           _ZN2at6native55_GLOBAL__N__de093ff9_22_ForeachBinaryOpList_cu_a911ec4325multi_tensor_apply_kernelINS1_18TensorListMetadataILi2EEENS1_11CopyFunctorIbaLi2ELi1ELi1EEEJNS0_4CopyIbaEEEEEvT_T0_DpT1_,@function
        .size           _ZN2at6native55_GLOBAL__N__de093ff9_22_ForeachBinaryOpList_cu_a911ec4325multi_tensor_apply_kernelINS1_18TensorListMetadataILi2EEENS1_11CopyFunctorIbaLi2ELi1ELi1EEEJNS0_4CopyIbaEEEEEvT_T0_DpT1_,(.L_x_7569 - _ZN2at6native55_GLOBAL__N__de093ff9_22_ForeachBinaryOpList_cu_a911ec4325multi_tensor_apply_kernelINS1_18TensorListMetadataILi2EEENS1_11CopyFunctorIbaLi2ELi1ELi1EEEJNS0_4CopyIbaEEEEEvT_T0_DpT1_)
        .other          _ZN2at6native55_GLOBAL__N__de093ff9_22_ForeachBinaryOpList_cu_a911ec4325multi_tensor_apply_kernelINS1_18TensorListMetadataILi2EEENS1_11CopyFunctorIbaLi2ELi1ELi1EEEJNS0_4CopyIbaEEEEEvT_T0_DpT1_,@"STO_CUDA_ENTRY STV_DEFAULT"
_ZN2at6native55_GLOBAL__N__de093ff9_22_ForeachBinaryOpList_cu_a911ec4325multi_tensor_apply_kernelINS1_18TensorListMetadataILi2EEENS1_11CopyFunctorIbaLi2ELi1ELi1EEEJNS0_4CopyIbaEEEEEvT_T0_DpT1_:
        /* <DEDUP_REMOVED lines=39> */
[----:B------:R-:W-:Y:S05]  /*0270*/  CALL.REL.NOINC `($__internal_9_$__cuda_sm20_div_u16) ;  /* 0x00000010001c7944 */ /* 0x000fea0003c00000 */
[----:B------:R-:W-:Y:S01]  /*0280*/  UISETP.GE.U32.AND UP0, UPT, UR6, UR4, UPT ;  /* 0x000000040600728c */ /* 0x000fe2000bf06070 */
[----:B------:R-:W-:Y:S02]  /*0290*/  UMOV UR5, URZ ;  /* 0x000000ff00057c82 */ /* 0x000fe40008000000 */
[----:B------:R-:W-:Y:S01]  /*02a0*/  UMOV UR4, URZ ;  /* 0x000000ff00047c82 */ /* 0x000fe20008000000 */
[----:B------:R-:W-:-:S09]  /*02b0*/  UISETP.GE.U32.AND.EX UP0, UPT, UR8, URZ, UPT, UP0 ;  /* 0x000000ff0800728c */ /* 0x000fd2000bf06100 */
[----:B------:R-:W-:Y:S05]  /*02c0*/  BRA.U !UP0, `(.L_x_2002) ;  /* 0x00000009087c7547 */ /* 0x000fea000b800000 */
[----:B------:R-:W0:Y:S01]  /*02d0*/  S2UR UR4, SR_CTAID.X ;  /* 0x00000000000479c3 */ /* 0x000e220000002500 */
[----:B------:R-:W1:Y:S01]  /*02e0*/  LDCU UR33, c[0x0][0x360] ;  /* 0x00006c00ff2177ac */ /* 0x000e620008000800 */
[----:B------:R-:W2:Y:S01]  /*02f0*/  S2R R4, SR_TID.X ;  /* 0x0000000000047919 */ /* 0x000ea20000002100 */
[----:B------:R-:W-:Y:S01]  /*0300*/  IMAD.MOV.U32 R5, RZ, RZ, RZ ;  /* 0x000000ffff057224 */ /* 0x000fe200078e00ff */
[----:B------:R-:W-:-:S04]  /*0310*/  ULOP3.LUT UR6, UR11, 0xffff, URZ, 0xc0, !UPT ;  /* 0x0000ffff0b067892 */ /* 0x000fc8000f8ec0ff */
[----:B------:R-:W-:-:S04]  /*0320*/  UIADD3 UR6, UPT, UPT, UR6, 0x1, URZ ;  /* 0x0000000106067890 */ /* 0x000fc8000fffe0ff */
[----:B------:R-:W-:Y:S01]  /*0330*/  ULOP3.LUT UR24, UR6, 0x1fffe, URZ, 0xc0, !UPT ;  /* 0x0001fffe06187892 */ /* 0x000fe2000f8ec0ff */
[----:B0-----:R-:W0:Y:S01]  /*0340*/  LDCU.U8 UR5, c[0x0][UR4+0x980] ;  /* 0x00013000040577ac */ /* 0x001e220008000000 */
[----:B------:R-:W-:-:S12]  /*0350*/  UIMAD UR4, UR4, 0x3, UR4 ;  /* 0x00000003040478a4 */ /* 0x000fd8000f8e0204 */
[----:B------:R-:W3:Y:S01]  /*0360*/  LDCU UR18, c[0x0][UR4+0xac0] ;  /* 0x00015800041277ac */ /* 0x000ee20008000800 */
[----:B0-----:R-:W-:-:S12]  /*0370*/  USHF.L.U32 UR8, UR5, 0x3, URZ ;  /* 0x0000000305087899 */ /* 0x001fd800080006ff */
[----:B------:R-:W0:Y:S01]  /*0380*/  LDCU.64 UR4, c[0x0][UR8+0x380] ;  /* 0x00007000080477ac */ /* 0x000e220008000a00 */
[----:B------:R-:W4:Y:S01]  /*0390*/  LDCU.64 UR8, c[0x0][UR8+0x580] ;  /* 0x0000b000080877ac */ /* 0x000f220008000a00 */
[----:B---3--:R-:W-:-:S04]  /*03a0*/  UIMAD.WIDE UR18, UR18, 0x10000, URZ ;  /* 0x00010000121278a5 */ /* 0x008fc8000f8e02ff */
[----:B-1----:R-:W-:Y:S02]  /*03b0*/  ULEA UR25, UP0, UR33, UR18, 0x2 ;  /* 0x0000001221197291 */ /* 0x002fe4000f8010ff */
[----:B------:R-:W-:Y:S02]  /*03c0*/  UIMAD.WIDE.U32 UR20, UR33, 0x2, UR18 ;  /* 0x00000002211478a5 */ /* 0x000fe4000f8e0012 */
[----:B------:R-:W-:Y:S02]  /*03d0*/  UIMAD.WIDE.U32 UR22, UR33, 0x3, UR18 ;  /* 0x00000003211678a5 */ /* 0x000fe4000f8e0012 */
[----:B------:R-:W-:Y:S02]  /*03e0*/  UIADD3.X UR26, UPT, UPT, URZ, UR19, URZ, UP0, !UPT ;  /* 0x00000013ff1a7290 */ /* 0x000fe400087fe4ff */
[----:B0-----:R-:W-:Y:S02]  /*03f0*/  UIADD3 UR45, UP4, UPT, UR4, UR25, URZ ;  /* 0x00000019042d7290 */ /* 0x001fe4000ff9e0ff */
[----:B----4-:R-:W-:-:S02]  /*0400*/  UIADD3 UR25, UP1, UPT, UR8, UR25, URZ ;  /* 0x0000001908197290 */ /* 0x010fc4000ff3e0ff */
[----:B------:R-:W-:Y:S02]  /*0410*/  UIMAD.WIDE.U32 UR16, UR33, 0x5, UR18 ;  /* 0x00000005211078a5 */ /* 0x000fe4000f8e0012 */
[----:B------:R-:W-:Y:S02]  /*0420*/  UIADD3 UR43, UP0, UPT, UR4, UR20, URZ ;  /* 0x00000014042b7290 */ /* 0x000fe4000ff1e0ff */
[----:B------:R-:W-:Y:S02]  /*0430*/  UIADD3 UR42, UP6, UPT, UR8, UR20, URZ ;  /* 0x00000014082a7290 */ /* 0x000fe4000ffde0ff */
[----:B------:R-:W-:Y:S02]  /*0440*/  UIMAD.WIDE.U32 UR14, UR33, 0x6, UR18 ;  /* 0x00000006210e78a5 */ /* 0x000fe4000f8e0012 */
[----:B------:R-:W-:Y:S02]  /*0450*/  UIADD3 UR40, UP5, UPT, UR4, UR22, URZ ;  /* 0x0000001604287290 */ /* 0x000fe4000ffbe0ff */
[----:B------:R-:W-:-:S02]  /*0460*/  UIADD3.X UR46, UPT, UPT, UR5, UR26, URZ, UP4, !UPT ;  /* 0x0000001a052e7290 */ /* 0x000fc4000a7fe4ff */
[----:B------:R-:W-:Y:S02]  /*0470*/  UIMAD.WIDE.U32 UR12, UR33, 0x7, UR18 ;  /* 0x00000007210c78a5 */ /* 0x000fe4000f8e0012 */
[----:B------:R-:W-:Y:S02]  /*0480*/  UIADD3 UR6, UP2, UPT, UR18, UR33, URZ ;  /* 0x0000002112067290 */ /* 0x000fe4000ff5e0ff */
[----:B------:R-:W-:Y:S02]  /*0490*/  UIADD3 UR39, UP3, UPT, UR8, UR22, URZ ;  /* 0x0000001608277290 */ /* 0x000fe4000ff7e0ff */
[----:B------:R-:W-:Y:S02]  /*04a0*/  UIADD3.X UR26, UPT, UPT, UR9, UR26, URZ, UP1, !UPT ;  /* 0x0000001a091a7290 */ /* 0x000fe40008ffe4ff */
[----:B------:R-:W-:Y:S02]  /*04b0*/  UIADD3 UR37, UP1, UPT, UR8, UR16, URZ ;  /* 0x0000001008257290 */ /* 0x000fe4000ff3e0ff */
[----:B------:R-:W-:-:S02]  /*04c0*/  UIADD3 UR38, UP4, UPT, UR4, UR16, URZ ;  /* 0x0000001004267290 */ /* 0x000fc4000ff9e0ff */
[----:B------:R-:W-:Y:S02]  /*04d0*/  UIADD3.X UR44, UPT, UPT, UR5, UR21, URZ, UP0, !UPT ;  /* 0x00000015052c7290 */ /* 0x000fe400087fe4ff */
[----:B------:R-:W-:Y:S02]  /*04e0*/  UIADD3.X UR20, UPT, UPT, UR9, UR21, URZ, UP6, !UPT ;  /* 0x0000001509147290 */ /* 0x000fe4000b7fe4ff */
[----:B------:R-:W-:Y:S02]  /*04f0*/  UIADD3 UR36, UP0, UPT, UR4, UR14, URZ ;  /* 0x0000000e04247290 */ /* 0x000fe4000ff1e0ff */
[----:B------:R-:W-:Y:S02]  /*0500*/  UIADD3 UR35, UP6, UPT, UR8, UR14, URZ ;  /* 0x0000000e08237290 */ /* 0x000fe4000ffde0ff */
[----:B------:R-:W-:Y:S02]  /*0510*/  UIADD3.X UR41, UPT, UPT, UR5, UR23, URZ, UP5, !UPT ;  /* 0x0000001705297290 */ /* 0x000fe4000affe4ff */
[----:B------:R-:W-:-:S02]  /*0520*/  UIADD3 UR34, UP5, UPT, UR4, UR12, URZ ;  /* 0x0000000c04227290 */ /* 0x000fc4000ffbe0ff */
[----:B------:R-:W-:Y:S02]  /*0530*/  UIADD3.X UR22, UPT, UPT, UR9, UR23, URZ, UP3, !UPT ;  /* 0x0000001709167290 */ /* 0x000fe40009ffe4ff */
[----:B------:R-:W-:Y:S02]  /*0540*/  UIADD3.X UR18, UPT, UPT, URZ, UR19, URZ, UP2, !UPT ;  /* 0x00000013ff127290 */ /* 0x000fe400097fe4ff */
[----:B------:R-:W-:Y:S02]  /*0550*/  UIADD3 UR21, UP3, UPT, UR8, UR12, URZ ;  /* 0x0000000c08157290 */ /* 0x000fe4000ff7e0ff */
[----:B------:R-:W-:Y:S02]  /*0560*/  UIADD3 UR19, UP2, UPT, UR8, UR6, URZ ;  /* 0x0000000608137290 */ /* 0x000fe4000ff5e0ff */
[----:B------:R-:W-:Y:S02]  /*0570*/  UIADD3.X UR16, UPT, UPT, UR9, UR17, URZ, UP1, !UPT ;  /* 0x0000001109107290 */ /* 0x000fe40008ffe4ff */
[----:B------:R-:W-:-:S02]  /*0580*/  UIADD3.X UR23, UPT, UPT, UR5, UR17, URZ, UP4, !UPT ;  /* 0x0000001105177290 */ /* 0x000fc4000a7fe4ff */
[----:B------:R-:W-:Y:S02]  /*0590*/  UIADD3 UR8, UP1, UPT, UR4, UR6, URZ ;  /* 0x0000000604087290 */ /* 0x000fe4000ff3e0ff */
[----:B------:R-:W-:Y:S02]  /*05a0*/  UIADD3.X UR17, UPT, UPT, UR5, UR15, URZ, UP0, !UPT ;  /* 0x0000000f05117290 */ /* 0x000fe400087fe4ff */
[----:B------:R-:W-:Y:S02]  /*05b0*/  UIADD3.X UR14, UPT, UPT, UR9, UR15, URZ, UP6, !UPT ;  /* 0x0000000f090e7290 */ /* 0x000fe4000b7fe4ff */
[----:B------:R-:W-:Y:S02]  /*05c0*/  UIADD3.X UR15, UPT, UPT, UR5, UR13, URZ, UP5, !UPT ;  /* 0x0000000d050f7290 */ /* 0x000fe4000affe4ff */
[----:B------:R-:W-:Y:S02]  /*05d0*/  UIADD3.X UR13, UPT, UPT, UR9, UR13, URZ, UP3, !UPT ;  /* 0x0000000d090d7290 */ /* 0x000fe40009ffe4ff */
[----:B------:R-:W-:-:S02]  /*05e0*/  UIADD3.X UR12, UPT, UPT, UR9, UR18, URZ, UP2, !UPT ;  /* 0x00000012090c7290 */ /* 0x000fc400097fe4ff */
[----:B------:R-:W-:Y:S01]  /*05f0*/  UIADD3.X UR9, UPT, UPT, UR5, UR18, URZ, UP1, !UPT ;  /* 0x0000001205097290 */ /* 0x000fe20008ffe4ff */
[----:B------:R-:W-:Y:S01]  /*0600*/  UMOV UR6, URZ ;  /* 0x000000ff00067c82 */ /* 0x000fe20008000000 */
[----:B------:R-:W-:Y:S01]  /*0610*/  UMOV UR4, URZ ;  /* 0x000000ff00047c82 */ /* 0x000fe20008000000 */
[----:B--2---:R-:W-:-:S09]  /*0620*/  UMOV UR5, URZ ;  /* 0x000000ff00057c82 */ /* 0x004fd20008000000 */
.L_x_2003:
[C---:B------:R-:W-:Y:S02]  /*0630*/  ISETP.GE.U32.AND P1, PT, R4.reuse, UR32, PT ;  /* 0x0000002004007c0c */ /* 0x040fe4000bf26070 */
[----:B------:R-:W-:Y:S02]  /*0640*/  IADD3 R7, P0, PT, R4, UR33, RZ ;  /* 0x0000002104077c10 */ /* 0x000fe4000ff1e0ff */
[----:B------:R-:W-:Y:S02]  /*0650*/  ISETP.GE.AND.EX P1, PT, R5, UR31, PT, P1 ;  /* 0x0000001f05007c0c */ /* 0x000fe4000bf26310 */
[----:B------:R-:W-:Y:S01]  /*0660*/  ISETP.GE.U32.AND P3, PT, R7, UR32, PT ;  /* 0x0000002007007c0c */ /* 0x000fe2000bf66070 */
[----:B------:R-:W-:Y:S02]  /*0670*/  IMAD.X R8, RZ, RZ, R5, P0 ;  /* 0x000000ffff087224 */ /* 0x000fe400000e0605 */
[----:B------:R-:W-:-:S03]  /*0680*/  IMAD.U32 R7, RZ, RZ, UR33 ;  /* 0x00000021ff077e24 */ /* 0x000fc6000f8e00ff */
[----:B------:R-:W-:Y:S02]  /*0690*/  ISETP.GE.AND.EX P3, PT, R8, UR31, PT, P3 ;  /* 0x0000001f08007c0c */ /* 0x000fe4000bf66330 */
[----:B------:R-:W-:-:S03]  /*06a0*/  IADD3 R20, P5, P6, R7, UR33, R4 ;  /* 0x0000002107147c10 */ /* 0x000fc6000febe004 */
[----:B------:R-:W-:Y:S02]  /*06b0*/  @!P1 IADD3 R8, P2, PT, R4, UR30, RZ ;  /* 0x0000001e04089c10 */ /* 0x000fe4000ff5e0ff */
[C---:B------:R-:W-:Y:S02]  /*06c0*/  IADD3 R7, P4, PT, R20.reuse, UR33, RZ ;  /* 0x0000002114077c10 */ /* 0x040fe4000ff9e0ff */
[----:B-1----:R-:W-:Y:S02]  /*06d0*/  IADD3.X R21, PT, PT, RZ, RZ, R5, P5, P6 ;  /* 0x000000ffff157210 */ /* 0x002fe40002fec405 */
[----:B------:R-:W-:Y:S02]  /*06e0*/  ISETP.GE.U32.AND P0, PT, R20, UR32, PT ;  /* 0x0000002014007c0c */ /* 0x000fe4000bf06070 */
[----:B------:R-:W-:Y:S02]  /*06f0*/  @!P1 IADD3.X R9, PT, PT, R5, UR7, RZ, P2, !PT ;  /* 0x0000000705099c10 */ /* 0x000fe400097fe4ff */
[----:B------:R-:W-:Y:S01]  /*0700*/  ISETP.GE.U32.AND P2, PT, R7, UR32, PT ;  /* 0x0000002007007c0c */ /* 0x000fe2000bf46070 */
[----:B------:R-:W-:Y:S01]  /*0710*/  IMAD.X R7, RZ, RZ, R21, P4 ;  /* 0x000000ffff077224 */ /* 0x000fe200020e0615 */
[----:B------:R-:W-:Y:S01]  /*0720*/  ISETP.GE.AND.EX P0, PT, R21, UR31, PT, P0 ;  /* 0x0000001f15007c0c */ /* 0x000fe2000bf06300 */
[----:B------:R0:W2:Y:S01]  /*0730*/  @!P1 LDG.E.U8 R6, desc[UR28][R8.64] ;  /* 0x0000001c08069981 */ /* 0x0000a2000c1e1100 */
[----:B------:R-:W-:-:S02]  /*0740*/  @!P3 IADD3 R10, P5, PT, R4, UR8, RZ ;  /* 0x00000008040abc10 */ /* 0x000fc4000ffbe0ff */
[----:B------:R-:W-:Y:S02]  /*0750*/  ISETP.GE.AND.EX P2, PT, R7, UR31, PT, P2 ;  /* 0x0000001f07007c0c */ /* 0x000fe4000bf46320 */
[----:B------:R-:W-:-:S05]  /*0760*/  @!P3 IADD3.X R11, PT, PT, R5, UR9, RZ, P5, !PT ;  /* 0x00000009050bbc10 */ /* 0x000fca000affe4ff */
[----:B------:R1:W3:Y:S02]  /*0770*/  @!P3 LDG.E.U8 R2, desc[UR28][R10.64] ;  /* 0x0000001c0a02b981 */ /* 0x0002e4000c1e1100 */
[----:B------:R-:W-:-:S04]  /*0780*/  @!P0 IADD3 R14, P4, PT, R4, UR43, RZ ;  /* 0x0000002b040e8c10 */ /* 0x000fc8000ff9e0ff */
[----:B------:R-:W-:Y:S02]  /*0790*/  @!P0 IADD3.X R15, PT, PT, R5, UR44, RZ, P4, !PT ;  /* 0x0000002c050f8c10 */ /* 0x000fe4000a7fe4ff */
[----:B------:R-:W-:-:S03]  /*07a0*/  @!P2 IADD3 R16, P4, PT, R4, UR40, RZ ;  /* 0x000000280410ac10 */ /* 0x000fc6000ff9e0ff */
[----:B------:R4:W5:Y:S01]  /*07b0*/  @!P0 LDG.E.U8 R3, desc[UR28][R14.64] ;  /* 0x0000001c0e038981 */ /* 0x000962000c1e1100 */
[----:B------:R-:W-:-:S05]  /*07c0*/  @!P2 IADD3.X R17, PT, PT, R5, UR41, RZ, P4, !PT ;  /* 0x000000290511ac10 */ /* 0x000fca000a7fe4ff */
[----:B------:R4:W5:Y:S01]  /*07d0*/  @!P2 LDG.E.U8 R0, desc[UR28][R16.64] ;  /* 0x0000001c1000a981 */ /* 0x000962000c1e1100 */
[C---:B------:R-:W-:Y:S01]  /*07e0*/  @!P1 IADD3 R18, P6, PT, R4.reuse, UR27, RZ ;  /* 0x0000001b04129c10 */ /* 0x040fe2000ffde0ff */
[----:B0-----:R-:W-:Y:S01]  /*07f0*/  IMAD.U32 R9, RZ, RZ, UR33 ;  /* 0x00000021ff097e24 */ /* 0x001fe2000f8e00ff */
[----:B------:R-:W-:Y:S02]  /*0800*/  @!P3 IADD3 R12, P4, PT, R4, UR19, RZ ;  /* 0x00000013040cbc10 */ /* 0x000fe4000ff9e0ff */
[C---:B------:R-:W-:Y:S02]  /*0810*/  @!P1 IADD3.X R19, PT, PT, R5.reuse, UR10, RZ, P6, !PT ;  /* 0x0000000a05139c10 */ /* 0x040fe4000b7fe4ff */
[----:B------:R-:W-:Y:S02]  /*0820*/  @!P3 IADD3.X R13, PT, PT, R5, UR12, RZ, P4, !PT ;  /* 0x0000000c050dbc10 */ /* 0x000fe4000a7fe4ff */
[----:B-1----:R-:W-:Y:S01]  /*0830*/  IADD3 R11, P4, P6, R9, UR33, R20 ;  /* 0x00000021090b7c10 */ /* 0x002fe2000fe9e014 */
[----:B----4-:R-:W-:-:S03]  /*0840*/  IMAD.U32 R14, RZ, RZ, UR33 ;  /* 0x00000021ff0e7e24 */ /* 0x010fc6000f8e00ff */
[----:B------:R-:W-:Y:S02]  /*0850*/  IADD3.X R17, PT, PT, RZ, RZ, R21, P4, P6 ;  /* 0x000000ffff117210 */ /* 0x000fe400027ec415 */
[----:B------:R-:W-:-:S04]  /*0860*/  @!P0 IADD3 R8, P6, PT, R4, UR42, RZ ;  /* 0x0000002a04088c10 */ /* 0x000fc8000ffde0ff */
[----:B------:R-:W-:Y:S02]  /*0870*/  @!P0 IADD3.X R9, PT, PT, R5, UR20, RZ, P6, !PT ;  /* 0x0000001405098c10 */ /* 0x000fe4000b7fe4ff */
[----:B------:R-:W-:Y:S02]  /*0880*/  @!P2 IADD3 R10, P6, PT, R4, UR39, RZ ;  /* 0x00000027040aac10 */ /* 0x000fe4000ffde0ff */
[----:B--2---:R-:W-:-:S04]  /*0890*/  @!P1 LOP3.LUT P5, RZ, R6, 0xff, RZ, 0xc0, !PT ;  /* 0x000000ff06ff9812 */ /* 0x004fc800078ac0ff */
[----:B------:R-:W-:Y:S02]  /*08a0*/  @!P1 SEL R7, RZ, 0x1, !P5 ;  /* 0x00000001ff079807 */ /* 0x000fe40006800000 */
[----:B---3--:R-:W-:-:S04]  /*08b0*/  @!P3 LOP3.LUT P5, RZ, R2, 0xff, RZ, 0xc0, !PT ;  /* 0x000000ff02ffb812 */ /* 0x008fc800078ac0ff */
[----:B------:R-:W-:Y:S01]  /*08c0*/  @!P3 SEL R15, RZ, 0x1, !P5 ;  /* 0x00000001ff0fb807 */ /* 0x000fe20006800000 */
[----:B------:R-:W-:Y:S01]  /*08d0*/  @!P1 STG.E.U8 desc[UR28][R18.64], R7 ;  /* 0x0000000712009986 */ /* 0x000fe2000c10111c */
[----:B------:R-:W-:-:S03]  /*08e0*/  ISETP.GE.U32.AND P1, PT, R11, UR32, PT ;  /* 0x000000200b007c0c */ /* 0x000fc6000bf26070 */
[----:B------:R0:W-:Y:S01]  /*08f0*/  @!P3 STG.E.U8 desc[UR28][R12.64], R15 ;  /* 0x0000000f0c00b986 */ /* 0x0001e2000c10111c */
[----:B------:R-:W-:Y:S02]  /*0900*/  IADD3 R14, P3, P5, R14, UR33, R11 ;  /* 0x000000210e0e7c10 */ /* 0x000fe4000fd7e00b */
[----:B------:R-:W-:Y:S02]  /*0910*/  IADD3 R11, P4, PT, R11, UR33, RZ ;  /* 0x000000210b0b7c10 */ /* 0x000fe4000ff9e0ff */
[--C-:B------:R-:W-:Y:S02]  /*0920*/  IADD3.X R16, PT, PT, RZ, RZ, R17.reuse, P3, P5 ;  /* 0x000000ffff107210 */ /* 0x100fe40001fea411 */
[----:B------:R-:W-:Y:S02]  /*0930*/  ISETP.GE.U32.AND P3, PT, R11, UR32, PT ;  /* 0x000000200b007c0c */ /* 0x000fe4000bf66070 */
[----:B------:R-:W-:Y:S01]  /*0940*/  @!P2 IADD3.X R11, PT, PT, R5, UR22, RZ, P6, !PT ;  /* 0x00000016050bac10 */ /* 0x000fe2000b7fe4ff */
[----:B0-----:R-:W-:Y:S01]  /*0950*/  IMAD.X R12, RZ, RZ, R17, P4 ;  /* 0x000000ffff0c7224 */ /* 0x001fe200020e0611 */
[----:B-----5:R-:W-:-:S02]  /*0960*/  @!P2 LOP3.LUT P4, RZ, R0, 0xff, RZ, 0xc0, !PT ;  /* 0x000000ff00ffa812 */ /* 0x020fc4000788c0ff */
[----:B------:R-:W-:Y:S02]  /*0970*/  ISETP.GE.AND.EX P1, PT, R17, UR31, PT, P1 ;  /* 0x0000001f11007c0c */ /* 0x000fe4000bf26310 */
[----:B------:R-:W-:Y:S02]  /*0980*/  @!P0 LOP3.LUT P5, RZ, R3, 0xff, RZ, 0xc0, !PT ;  /* 0x000000ff03ff8812 */ /* 0x000fe400078ac0ff */
[C---:B------:R-:W-:Y:S02]  /*0990*/  IADD3 R13, P6, PT, R14.reuse, UR33, RZ ;  /* 0x000000210e0d7c10 */ /* 0x040fe4000ffde0ff */
[----:B------:R-:W-:Y:S02]  /*09a0*/  @!P2 SEL R21, RZ, 0x1, !P4 ;  /* 0x00000001ff15a807 */ /* 0x000fe40006000000 */
[----:B------:R-:W-:Y:S02]  /*09b0*/  @!P0 SEL R7, RZ, 0x1, !P5 ;  /* 0x00000001ff078807 */ /* 0x000fe40006800000 */
[----:B------:R-:W-:Y:S01]  /*09c0*/  ISETP.GE.U32.AND P4, PT, R13, UR32, PT ;  /* 0x000000200d007c0c */ /* 0x000fe2000bf86070 */
[----:B------:R-:W-:Y:S01]  /*09d0*/  IMAD.X R13, RZ, RZ, R16, P6 ;  /* 0x000000ffff0d7224 */ /* 0x000fe200030e0610 */
[----:B------:R-:W-:-:S02]  /*09e0*/  ISETP.GE.U32.AND P5, PT, R14, UR32, PT ;  /* 0x000000200e007c0c */ /* 0x000fc4000bfa6070 */
[----:B------:R-:W-:Y:S02]  /*09f0*/  ISETP.GE.AND.EX P3, PT, R12, UR31, PT, P3 ;  /* 0x0000001f0c007c0c */ /* 0x000fe4000bf66330 */
[----:B------:R-:W-:Y:S02]  /*0a00*/  ISETP.GE.AND.EX P5, PT, R16, UR31, PT, P5 ;  /* 0x0000001f10007c0c */ /* 0x000fe4000bfa6350 */
[----:B------:R-:W-:Y:S02]  /*0a10*/  ISETP.GE.AND.EX P4, PT, R13, UR31, PT, P4 ;  /* 0x0000001f0d007c0c */ /* 0x000fe4000bf86340 */
[----:B------:R-:W-:Y:S01]  /*0a20*/  @!P1 IADD3 R12, P6, PT, R4, UR45, RZ ;  /* 0x0000002d040c9c10 */ /* 0x000fe2000ffde0ff */
[----:B------:R0:W-:Y:S03]  /*0a30*/  @!P0 STG.E.U8 desc[UR28][R8.64], R7 ;  /* 0x0000000708008986 */ /* 0x0001e6000c10111c */
[----:B------:R-:W-:-:S03]  /*0a40*/  @!P1 IADD3.X R13, PT, PT, R5, UR46, RZ, P6, !PT ;  /* 0x0000002e050d9c10 */ /* 0x000fc6000b7fe4ff */
[C---:B------:R-:W-:Y:S01]  /*0a50*/  @!P3 IADD3 R14, P0, PT, R4.reuse, UR38, RZ ;  /* 0x00000026040ebc10 */ /* 0x040fe2000ff1e0ff */
[----:B------:R1:W-:Y:S01]  /*0a60*/  @!P2 STG.E.U8 desc[UR28][R10.64], R21 ;  /* 0x000000150a00a986 */ /* 0x0003e2000c10111c */
[C---:B------:R-:W-:Y:S02]  /*0a70*/  @!P5 IADD3 R16, P2, PT, R4.reuse, UR36, RZ ;  /* 0x000000240410dc10 */ /* 0x040fe4000ff5e0ff */
[C---:B------:R-:W-:Y:S01]  /*0a80*/  @!P3 IADD3.X R15, PT, PT, R5.reuse, UR23, RZ, P0, !PT ;  /* 0x00000017050fbc10 */ /* 0x040fe200087fe4ff */
[----:B------:R2:W3:Y:S01]  /*0a90*/  @!P1 LDG.E.U8 R6, desc[UR28][R12.64] ;  /* 0x0000001c0c069981 */ /* 0x0004e2000c1e1100 */
[----:B------:R-:W-:Y:S02]  /*0aa0*/  @!P4 IADD3 R18, P0, PT, R4, UR34, RZ ;  /* 0x000000220412cc10 */ /* 0x000fe4000ff1e0ff */
[C---:B------:R-:W-:Y:S01]  /*0ab0*/  @!P5 IADD3.X R17, PT, PT, R5.reuse, UR17, RZ, P2, !PT ;  /* 0x000000110511dc10 */ /* 0x040fe200097fe4ff */
[----:B------:R-:W4:Y:S01]  /*0ac0*/  @!P3 LDG.E.U8 R2, desc[UR28][R14.64] ;  /* 0x0000001c0e02b981 */ /* 0x000f22000c1e1100 */
[----:B------:R-:W-:-:S03]  /*0ad0*/  @!P4 IADD3.X R19, PT, PT, R5, UR15, RZ, P0, !PT ;  /* 0x0000000f0513cc10 */ /* 0x000fc600087fe4ff */
[----:B------:R-:W5:Y:S04]  /*0ae0*/  @!P5 LDG.E.U8 R3, desc[UR28][R16.64] ;  /* 0x0000001c1003d981 */ /* 0x000f68000c1e1100 */
[----:B------:R-:W5:Y:S01]  /*0af0*/  @!P4 LDG.E.U8 R0, desc[UR28][R18.64] ;  /* 0x0000001c1200c981 */ /* 0x000f62000c1e1100 */
[C---:B0-----:R-:W-:Y:S02]  /*0b00*/  @!P1 IADD3 R8, P0, PT, R4.reuse, UR25, RZ ;  /* 0x0000001904089c10 */ /* 0x041fe4000ff1e0ff */
[C---:B-1----:R-:W-:Y:S02]  /*0b10*/  @!P3 IADD3 R10, P2, PT, R4.reuse, UR37, RZ ;  /* 0x00000025040abc10 */ /* 0x042fe4000ff5e0ff */
[----:B------:R-:W-:Y:S02]  /*0b20*/  @!P1 IADD3.X R9, PT, PT, R5, UR26, RZ, P0, !PT ;  /* 0x0000001a05099c10 */ /* 0x000fe400087fe4ff */
[----:B--2---:R-:W-:-:S02]  /*0b30*/  @!P5 IADD3 R12, P0, PT, R4, UR35, RZ ;  /* 0x00000023040cdc10 */ /* 0x004fc4000ff1e0ff */
[C---:B------:R-:W-:Y:S02]  /*0b40*/  @!P3 IADD3.X R11, PT, PT, R5.reuse, UR16, RZ, P2, !PT ;  /* 0x00000010050bbc10 */ /* 0x040fe400097fe4ff */
[----:B------:R-:W-:Y:S01]  /*0b50*/  @!P5 IADD3.X R13, PT, PT, R5, UR14, RZ, P0, !PT ;  /* 0x0000000e050ddc10 */ /* 0x000fe200087fe4ff */
[----:B------:R-:W-:-:S04]  /*0b60*/  UIADD3 UR24, UP0, UPT, UR24, -0x2, URZ ;  /* 0xfffffffe18187890 */ /* 0x000fc8000ff1e0ff */
[----:B------:R-:W-:Y:S02]  /*0b70*/  UIADD3.X UR6, UPT, UPT, UR6, -0x1, URZ, UP0, !UPT ;  /* 0xffffffff06067890 */ /* 0x000fe400087fe4ff */
[----:B------:R-:W-:-:S04]  /*0b80*/  UISETP.NE.U32.AND UP0, UPT, UR24, URZ, UPT ;  /* 0x000000ff1800728c */ /* 0x000fc8000bf05070 */
[----:B------:R-:W-:Y:S02]  /*0b90*/  UISETP.NE.AND.EX UP0, UPT, UR6, URZ, UPT, UP0 ;  /* 0x000000ff0600728c */ /* 0x000fe4000bf05300 */
[----:B------:R-:W-:Y:S01]  /*0ba0*/  UIMAD.WIDE.U32 UR4, UR33, 0x8, UR4 ;  /* 0x00000008210478a5 */ /* 0x000fe2000f8e0004 */
[----:B---3--:R-:W-:-:S04]  /*0bb0*/  @!P1 LOP3.LUT P6, RZ, R6, 0xff, RZ, 0xc0, !PT ;  /* 0x000000ff06ff9812 */ /* 0x008fc800078cc0ff */
[----:B------:R-:W-:Y:S02]  /*0bc0*/  @!P1 SEL R7, RZ, 0x1, !P6 ;  /* 0x00000001ff079807 */ /* 0x000fe40007000000 */
[----:B----4-:R-:W-:Y:S02]  /*0bd0*/  @!P3 LOP3.LUT P2, RZ, R2, 0xff, RZ, 0xc0, !PT ;  /* 0x000000ff02ffb812 */ /* 0x010fe4000784c0ff */
[----:B-----5:R-:W-:Y:S01]  /*0be0*/  @!P5 LOP3.LUT P0, RZ, R3, 0xff, RZ, 0xc0, !PT ;  /* 0x000000ff03ffd812 */ /* 0x020fe2000780c0ff */
[----:B------:R0:W-:Y:S01]  /*0bf0*/  @!P1 STG.E.U8 desc[UR28][R8.64], R7 ;  /* 0x0000000708009986 */ /* 0x0001e2000c10111c */
[----:B------:R-:W-:Y:S02]  /*0c00*/  @!P3 SEL R17, RZ, 0x1, !P2 ;  /* 0x00000001ff11b807 */ /* 0x000fe40005000000 */
[----:B------:R-:W-:Y:S02]  /*0c10*/  @!P4 IADD3 R14, P1, PT, R4, UR21, RZ ;  /* 0x00000015040ecc10 */ /* 0x000fe4000ff3e0ff */
[----:B------:R-:W-:-:S02]  /*0c20*/  @!P4 LOP3.LUT P2, RZ, R0, 0xff, RZ, 0xc0, !PT ;  /* 0x000000ff00ffc812 */ /* 0x000fc4000784c0ff */
[----:B------:R-:W-:Y:S02]  /*0c30*/  @!P5 SEL R19, RZ, 0x1, !P0 ;  /* 0x00000001ff13d807 */ /* 0x000fe40004000000 */
[----:B------:R-:W-:Y:S02]  /*0c40*/  @!P4 IADD3.X R15, PT, PT, R5, UR13, RZ, P1, !PT ;  /* 0x0000000d050fcc10 */ /* 0x000fe40008ffe4ff */
[----:B------:R-:W-:Y:S01]  /*0c50*/  @!P4 SEL R21, RZ, 0x1, !P2 ;  /* 0x00000001ff15c807 */ /* 0x000fe20005000000 */
[----:B------:R1:W-:Y:S04]  /*0c60*/  @!P3 STG.E.U8 desc[UR28][R10.64], R17 ;  /* 0x000000110a00b986 */ /* 0x0003e8000c10111c */
[----:B------:R1:W-:Y:S04]  /*0c70*/  @!P5 STG.E.U8 desc[UR28][R12.64], R19 ;  /* 0x000000130c00d986 */ /* 0x0003e8000c10111c */
[----:B------:R1:W-:Y:S01]  /*0c80*/  @!P4 STG.E.U8 desc[UR28][R14.64], R21 ;  /* 0x000000150e00c986 */ /* 0x0003e2000c10111c */
[----:B0-----:R-:W-:-:S04]  /*0c90*/  IMAD.U32 R7, RZ, RZ, UR33 ;  /* 0x00000021ff077e24 */ /* 0x001fc8000f8e00ff */
[----:B------:R-:W-:Y:S01]  /*0ca0*/  IMAD.WIDE.U32 R4, R7, 0x8, R4 ;  /* 0x0000000807047825 */ /* 0x000fe200078e0004 */
[----:B------:R-:W-:Y:S06]  /*0cb0*/  BRA.U UP0, `(.L_x_2003) ;  /* 0xfffffff9005c7547 */ /* 0x000fec000b83ffff */
.L_x_2002:
[----:B------:R-:W-:-:S04]  /*0cc0*/  ULOP3.LUT UR6, UR11, 0x1, URZ, 0xc0, !UPT ;  /* 0x000000010b067892 */ /* 0x000fc8000f8ec0ff */
[----:B------:R-:W-:-:S06]  /*0cd0*/  UISETP.NE.U32.AND UP0, UPT, UR6, 0x1, UPT ;  /* 0x000000010600788c */ /* 0x000fcc000bf05070 */
[----:B------:R-:W-:-:S13]  /*0ce0*/  PLOP3.LUT P0, PT, PT, PT, UP0, 0x80, 0x8 ;  /* 0x000000000008781c */ /* 0x000fda0003f0f008 */
[----:B------:R-:W-:Y:S05]  /*0cf0*/  @!P0 EXIT ;  /* 0x000000000000894d */ /* 0x000fea0003800000 */
[----:B------:R-:W0:Y:S01]  /*0d00*/  S2R R16, SR_TID.X ;  /* 0x0000000000107919 */ /* 0x000e220000002100 */
[----:B------:R-:W2:Y:S01]  /*0d10*/  LDCU UR6, c[0x0][0x360] ;  /* 0x00006c00ff0677ac */ /* 0x000ea20008000800 */
[----:B-1----:R-:W-:Y:S02]  /*0d20*/  PRMT R15, R6, 0x7610, R15 ;  /* 0x00007610060f7816 */ /* 0x002fe4000000000f */
[----:B0-----:R-:W-:-:S04]  /*0d30*/  IADD3 R16, P1, PT, R16, UR4, RZ ;  /* 0x0000000410107c10 */ /* 0x001fc8000ff3e0ff */
[C---:B------:R-:W-:Y:S01]  /*0d40*/  ISETP.GE.U32.AND P0, PT, R16.reuse, UR32, PT ;  /* 0x0000002010007c0c */ /* 0x040fe2000bf06070 */
[----:B------:R-:W-:Y:S01]  /*0d50*/  IMAD.X R21, RZ, RZ, UR5, P1 ;  /* 0x00000005ff157e24 */ /* 0x000fe200088e06ff */
[----:B--2---:R-:W-:-:S04]  /*0d60*/  IADD3 R17, P1, PT, R16, UR6, RZ ;  /* 0x0000000610117c10 */ /* 0x004fc8000ff3e0ff */
        /* <DEDUP_REMOVED lines=8> */
[----:B------:R-:W-:-:S04]  /*0df0*/  @!P0 IADD3 R10, P3, PT, R16, UR30, RZ ;  /* 0x0000001e100a8c10 */ /* 0x000fc8000ff7e0ff */
[----:B------:R-:W-:-:S03]  /*0e00*/  @!P0 IADD3.X R11, PT, PT, R21, UR7, RZ, P3, !PT ;  /* 0x00000007150b8c10 */ /* 0x000fc60009ffe4ff */
[----:B------:R-:W-:Y:S02]  /*0e10*/  @!P1 IADD3 R6, P3, PT, R17, UR30, RZ ;  /* 0x0000001e11069c10 */ /* 0x000fe4000ff7e0ff */
[----:B------:R-:W-:Y:S01]  /*0e20*/  PRMT R14, R2, 0x7610, R14 ;  /* 0x00007610020e7816 */ /* 0x000fe2000000000e */
[----:B------:R-:W2:Y:S01]  /*0e30*/  @!P0 LDG.E.U8 R15, desc[UR28][R10.64] ;  /* 0x0000001c0a0f8981 */ /* 0x000ea2000c1e1100 */
[----:B------:R-:W-:Y:S02]  /*0e40*/  @!P1 IADD3.X R7, PT, PT, R22, UR7, RZ, P3, !PT ;  /* 0x0000000716079c10 */ /* 0x000fe40009ffe4ff */
[----:B------:R-:W-:Y:S02]  /*0e50*/  @!P2 IADD3 R8, P4, PT, R4, UR30, RZ ;  /* 0x0000001e0408ac10 */ /* 0x000fe4000ff9e0ff */
[----:B------:R-:W-:Y:S01]  /*0e60*/  PRMT R5, R3, 0x7610, R5 ;  /* 0x0000761003057816 */ /* 0x000fe20000000005 */
[----:B------:R0:W3:Y:S01]  /*0e70*/  @!P1 LDG.E.U8 R14, desc[UR28][R6.64] ;  /* 0x0000001c060e9981 */ /* 0x0000e2000c1e1100 */
[----:B------:R-:W-:-:S05]  /*0e80*/  @!P2 IADD3.X R9, PT, PT, R19, UR7, RZ, P4, !PT ;  /* 0x000000071309ac10 */ /* 0x000fca000a7fe4ff */
[----:B------:R1:W4:Y:S01]  /*0e90*/  @!P2 LDG.E.U8 R5, desc[UR28][R8.64] ;  /* 0x0000001c0805a981 */ /* 0x000322000c1e1100 */
[----:B------:R-:W-:-:S04]  /*0ea0*/  IADD3 R18, P4, PT, R4, UR6, RZ ;  /* 0x0000000604127c10 */ /* 0x000fc8000ff9e0ff */
[----:B------:R-:W-:Y:S01]  /*0eb0*/  ISETP.GE.U32.AND P3, PT, R18, UR32, PT ;  /* 0x0000002012007c0c */ /* 0x000fe2000bf66070 */
[----:B------:R-:W-:-:S05]  /*0ec0*/  IMAD.X R20, RZ, RZ, R19, P4 ;  /* 0x000000ffff147224 */ /* 0x000fca00020e0613 */
[----:B------:R-:W-:Y:S02]  /*0ed0*/  ISETP.GE.AND.EX P3, PT, R20, UR31, PT, P3 ;  /* 0x0000001f14007c0c */ /* 0x000fe4000bf66330 */
[----:B------:R-:W-:-:S11]  /*0ee0*/  @!P0 IADD3 R2, P6, PT, R16, UR27, RZ ;  /* 0x0000001b10028c10 */ /* 0x000fd6000ffde0ff */
[----:B------:R-:W-:-:S04]  /*0ef0*/  @!P3 IADD3 R12, P4, PT, R18, UR30, RZ ;  /* 0x0000001e120cbc10 */ /* 0x000fc8000ff9e0ff */
[----:B------:R-:W-:Y:S02]  /*0f00*/  @!P3 IADD3.X R13, PT, PT, R20, UR7, RZ, P4, !PT ;  /* 0x00000007140dbc10 */ /* 0x000fe4000a7fe4ff */
[----:B0-----:R-:W-:Y:S02]  /*0f10*/  @!P1 IADD3 R6, P5, PT, R17, UR27, RZ ;  /* 0x0000001b11069c10 */ /* 0x001fe4000ffbe0ff */
[----:B------:R-:W-:Y:S01]  /*0f20*/  @!P0 IADD3.X R3, PT, PT, R21, UR10, RZ, P6, !PT ;  /* 0x0000000a15038c10 */ /* 0x000fe2000b7fe4ff */
[----:B------:R0:W5:Y:S01]  /*0f30*/  @!P3 LDG.E.U8 R0, desc[UR28][R12.64] ;  /* 0x0000001c0c00b981 */ /* 0x000162000c1e1100 */
[----:B------:R-:W-:Y:S02]  /*0f40*/  @!P1 IADD3.X R7, PT, PT, R22, UR10, RZ, P5, !PT ;  /* 0x0000000a16079c10 */ /* 0x000fe4000affe4ff */
[----:B--2---:R-:W-:-:S04]  /*0f50*/  @!P0 LOP3.LUT P4, RZ, R15, 0xff, RZ, 0xc0, !PT ;  /* 0x000000ff0fff8812 */ /* 0x004fc8000788c0ff */
[----:B-1----:R-:W-:Y:S02]  /*0f60*/  @!P0 SEL R9, RZ, 0x1, !P4 ;  /* 0x00000001ff098807 */ /* 0x002fe40006000000 */
[----:B---3--:R-:W-:-:S04]  /*0f70*/  @!P1 LOP3.LUT P4, RZ, R14, 0xff, RZ, 0xc0, !PT ;  /* 0x000000ff0eff9812 */ /* 0x008fc8000788c0ff */
[----:B------:R-:W-:Y:S02]  /*0f80*/  @!P1 SEL R11, RZ, 0x1, !P4 ;  /* 0x00000001ff0b9807 */ /* 0x000fe40006000000 */
[----:B----4-:R-:W-:Y:S02]  /*0f90*/  @!P2 LOP3.LUT P6, RZ, R5, 0xff, RZ, 0xc0, !PT ;  /* 0x000000ff05ffa812 */ /* 0x010fe400078cc0ff */
[----:B------:R-:W-:Y:S02]  /*0fa0*/  @!P2 IADD3 R4, P4, PT, R4, UR27, RZ ;  /* 0x0000001b0404ac10 */ /* 0x000fe4000ff9e0ff */
[----:B0-----:R-:W-:Y:S02]  /*0fb0*/  @!P2 SEL R13, RZ, 0x1, !P6 ;  /* 0x00000001ff0da807 */ /* 0x001fe40007000000 */
[----:B------:R-:W-:Y:S01]  /*0fc0*/  @!P2 IADD3.X R5, PT, PT, R19, UR10, RZ, P4, !PT ;  /* 0x0000000a1305ac10 */ /* 0x000fe2000a7fe4ff */
[----:B------:R0:W-:Y:S04]  /*0fd0*/  @!P0 STG.E.U8 desc[UR28][R2.64], R9 ;  /* 0x0000000902008986 */ /* 0x0001e8000c10111c */
[----:B------:R0:W-:Y:S04]  /*0fe0*/  @!P1 STG.E.U8 desc[UR28][R6.64], R11 ;  /* 0x0000000b06009986 */ /* 0x0001e8000c10111c */
[----:B------:R0:W-:Y:S01]  /*0ff0*/  @!P2 STG.E.U8 desc[UR28][R4.64], R13 ;  /* 0x0000000d0400a986 */ /* 0x0001e2000c10111c */
[----:B------:R-:W-:Y:S05]  /*1000*/  @P3 EXIT ;  /* 0x000000000000394d */ /* 0x000fea0003800000 */
[----:B0-----:R-:W-:Y:S02]  /*1010*/  IADD3 R2, P1, PT, R18, UR27, RZ ;  /* 0x0000001b12027c10 */ /* 0x001fe4000ff3e0ff */
[----:B-----5:R-:W-:Y:S02]  /*1020*/  LOP3.LUT P0, RZ, R0, 0xff, RZ, 0xc0, !PT ;  /* 0x000000ff00ff7812 */ /* 0x020fe4000780c0ff */
[----:B------:R-:W-:Y:S02]  /*1030*/  IADD3.X R3, PT, PT, R20, UR10, RZ, P1, !PT ;  /* 0x0000000a14037c10 */ /* 0x000fe40008ffe4ff */
[----:B------:R-:W-:-:S05]  /*1040*/  SEL R5, RZ, 0x1, !P0 ;  /* 0x00000001ff057807 */ /* 0x000fca0004000000 */
[----:B------:R-:W-:Y:S01]  /*1050*/  STG.E.U8 desc[UR28][R2.64], R5 ;  /* 0x0000000502007986 */ /* 0x000fe2000c10111c */
[----:B------:R-:W-:Y:S05]  /*1060*/  EXIT ;  /* 0x000000000000794d */ /* 0x000fea0003800000 */
.L_x_2001:
[----:B------:R-:W0:Y:S02]  /*1070*/  S2R R8, SR_TID.X ;  /* 0x0000000000087919 */ /* 0x000e240000002100 */
[----:B0-----:R-:W-:-:S03]  /*1080*/  IMAD.WIDE.U32 R2, R8, 0x4, RZ ;  /* 0x0000000408027825 */ /* 0x001fc600078e00ff */
[----:B------:R-:W-:-:S04]  /*1090*/  ISETP.GE.U32.AND P0, PT, R2, UR12, PT ;  /* 0x0000000c02007c0c */ /* 0x000fc8000bf06070 */
[----:B------:R-:W-:-:S13]  /*10a0*/  ISETP.GE.AND.EX P0, PT, R3, UR5, PT, P0 ;  /* 0x0000000503007c0c */ /* 0x000fda000bf06300 */
[----:B------:R-:W-:Y:S05]  /*10b0*/  @P0 EXIT ;  /* 0x000000000000094d */ /* 0x000fea0003800000 */
[----:B------:R-:W-:Y:S01]  /*10c0*/  IMAD.MOV.U32 R9, RZ, RZ, RZ ;  /* 0x000000ffff097224 */ /* 0x000fe200078e00ff */
[----:B------:R-:W0:Y:S06]  /*10d0*/  LDCU UR4, c[0x0][0x360] ;  /* 0x00006c00ff0477ac */ /* 0x000e2c0008000800 */
.L_x_2004:
        /* <DEDUP_REMOVED lines=33> */
        .weak           $__internal_9_$__cuda_sm20_div_u16
        .type           $__internal_9_$__cuda_sm20_div_u16,@function
        .size           $__internal_9_$__cuda_sm20_div_u16,(.L_x_7569 - $__internal_9_$__cuda_sm20_div_u16)
$__internal_9_$__cuda_sm20_div_u16:
        /* <DEDUP_REMOVED lines=19> */
[----:B------:R-:W-:Y:S05]  /*1420*/  RET.REL.NODEC R2 `(_ZN2at6native55_GLOBAL__N__de093ff9_22_ForeachBinaryOpList_cu_a911ec4325multi_tensor_apply_kernelINS1_18TensorListMetadataILi2EEENS1_11CopyFunctorIbaLi2ELi1ELi1EEEJNS0_4CopyIbaEEEEEvT_T0_DpT1_) ;  /* 0xffffffe802f47950 */ /* 0x000fea0003c3ffff */
.L_x_2005:
        /* <DEDUP_REMOVED lines=13> */
.L_x_7569:


//--------------------- .text._ZN2at6native55_GLOBAL__N__de093ff9_22_ForeachBinaryOpList_cu_a911ec4325multi_tensor_apply_kernelINS1_18TensorListMetadataILi2EEENS1_11CopyFunctorIbhLi2ELi1ELi1EEEJNS0_4CopyIbhEEEEEvT_T0_DpT1_ --------------------------
	.section	.text._ZN2at6native55_GLOBAL__N__de093ff9_22_ForeachBinaryOpList_cu_a911ec4325multi_tensor_apply_kernelINS1_18TensorListMetadataILi2EEENS1_11CopyFunctorIbhLi2ELi1ELi1EEEJNS0_4CopyIbhEEEEEvT_T0_DpT1_,"ax",@progbits
	.align	128
.text._ZN2at6native55_GLOBAL__N__de093ff9_22_ForeachBinaryOpList_cu_a911ec4325multi_tensor_apply_kernelINS1_18TensorListMetadataILi2EEENS1_11CopyFunctorIbhLi2ELi1ELi1EEEJNS0_4CopyIbhEEEEEvT_T0_DpT1_:
        .type           _ZN2at6native55_GLOBAL__N__de093ff9_22_ForeachBinaryOpList_cu_a911ec4325multi_tensor_apply_kernelINS1_18TensorListMetadataILi2EEENS1_11CopyFunctorIbhLi2ELi1ELi1EEEJNS0_4CopyIbhEEEEEvT_T0_DpT1_,@function
        .size           _ZN2at6native55_GLOBAL__N__de093ff9_22_ForeachBinaryOpList_cu_a911ec4325multi_tensor_apply_kernelINS1_18TensorListMetadataILi2EEENS1_11CopyFunctorIbhLi2ELi1ELi1EEEJNS0_4CopyIbhEEEEEvT_T0_DpT1_,(.L_x_7571 - _ZN2at6native55_GLOBAL__N__de093ff9_22_ForeachBinaryOpList_cu_a911ec4325multi_tensor_apply_kernelINS1_18TensorListMetadataILi2EEENS1_11CopyFunctorIbhLi2ELi1ELi1EEEJNS0_4CopyIbhEEEEEvT_T0_DpT1_)
        .other          _ZN2at6native55_GLOBAL__N__de093ff9_22_ForeachBinaryOpList_cu_a911ec4325multi_tensor_apply_kernelINS1_18TensorListMetadataILi2EEENS1_11CopyFunctorIbhLi2ELi1ELi1EEEJNS0_4CopyIbhEEEEEvT_T0_DpT1_,@"STO_CUDA_ENTRY STV_DEFAULT"
_ZN2at6native55_GLOBAL__N__de093ff9_22_ForeachBinaryOpList_cu_a911ec4325multi_tensor_apply_kernelINS1_18TensorListMetadataILi2EEENS1_11CopyFunctorIbhLi2ELi1ELi1EEEJNS0_4CopyIbhEEEEEvT_T0_DpT1_:
        /* <DEDUP_REMOVED lines=39> */
[----:B------:R-:W-:Y:S05]  /*0270*/  CALL.REL.NOINC `($__internal_10_$__cuda_sm20_div_u16) ;  /* 0x00000010001c7944 */ /* 0x000fea0003c00000 */
        /* <DEDUP_REMOVED lines=59> */
.L_x_2008:
        /* <DEDUP_REMOVED lines=105> */
.L_x_2007:
        /* <DEDUP_REMOVED lines=59> */
.L_x_2006:
[----:B------:R-:W0:Y:S02]  /*1070*/  S2R R8, SR_TID.X ;  /* 0x0000000000087919 */ /* 0x000e240000002100 */
[----:B0-----:R-:W-:-:S03]  /*1080*/  IMAD.WIDE.U32 R2, R8, 0x4, RZ ;  /* 0x0000000408027825 */ /* 0x001fc600078e00ff */
[----:B------:R-:W-:-:S04]  /*1090*/  ISETP.GE.U32.AND P0, PT, R2, UR12, PT ;  /* 0x0000000c02007c0c */ /* 0x000fc8000bf06070 */
[----:B------:R-:W-:-:S13]  /*10a0*/  ISETP.GE.AND.EX P0, PT, R3, UR5, PT, P0 ;  /* 0x0000000503007c0c */ /* 0x000fda000bf06300 */
[----:B------:R-:W-:Y:S05]  /*10b0*/  @P0 EXIT ;  /* 0x000000000000094d */ /* 0x000fea0003800000 */
[----:B------:R-:W-:Y:S01]  /*10c0*/  IMAD.MOV.U32 R9, RZ, RZ, RZ ;  /* 0x000000ffff097224 */ /* 0x000fe200078e00ff */
[----:B------:R-:W0:Y:S06]  /*10d0*/  LDCU UR4, c[0x0][0x360] ;  /* 0x00006c00ff0477ac */ /* 0x000e2c0008000800 */
.L_x_2009:
        /* <DEDUP_REMOVED lines=33> */
        .weak           $__internal_10_$__cuda_sm20_div_u16
        .type           $__internal_10_$__cuda_sm20_div_u16,@function
        .size           $__internal_10_$__cuda_sm20_div_u16,(.L_x_7571 - $__internal_10_$__cuda_sm20_div_u16)
$__internal_10_$__cuda_sm20_div_u16:
        /* <DEDUP_REMOVED lines=19> */
[----:B------:R-:W-:Y:S05]  /*1420*/  RET.REL.NODEC R2 `(_ZN2at6native55_GLOBAL__N__de093ff9_22_ForeachBinaryOpList_cu_a911ec4325multi_tensor_apply_kernelINS1_18TensorListMetadataILi2EEENS1_11CopyFunctorIbhLi2ELi1ELi1EEEJNS0_4CopyIbhEEEEEvT_T0_DpT1_) ;  /* 0xffffffe802f47950 */ /* 0x000fea0003c3ffff */
.L_x_2010:
        /* <DEDUP_REMOVED lines=13> */
.L_x_7571:


//--------------------- .text._ZN2at6native55_GLOBAL__N__de093ff9_22_ForeachBinaryOpList_cu_a911ec4325multi_tensor_apply_kernelINS1_18TensorListMetadataILi2EEENS1_14UnaryOpFunctorIbLi2ELi1ELi1EEEJNS0_4CopyIbbEEEEEvT_T0_DpT1_ --------------------------
	.section	.text._ZN2at6native55_GLOBAL__N__de093ff9_22_ForeachBinaryOpList_cu_a911ec4325multi_tensor_apply_kernelINS1_18TensorListMetadataILi2EEENS1_14UnaryOpFunctorIbLi2ELi1ELi1EEEJNS0_4CopyIbbEEEEEvT_T0_DpT1_,"ax",@progbits
	.align	128
.text._ZN2at6native55_GLOBAL__N__de093ff9_22_ForeachBinaryOpList_cu_a911ec4325multi_tensor_apply_kernelINS1_18TensorListMetadataILi2EEENS1_14UnaryOpFunctorIbLi2ELi1ELi1EEEJNS0_4CopyIbbEEEEEvT_T0_DpT1_:
        .type           _ZN2at6native55_GLOBAL__N__de093ff9_22_ForeachBinaryOpList_cu_a911ec4325multi_tensor_apply_kernelINS1_18TensorListMetadataILi2EEENS1_14UnaryOpFunctorIbLi2ELi1ELi1EEEJNS0_4CopyIbbEEEEEvT_T0_DpT1_,@function
        .size           _ZN2at6native55_GLOBAL__N__de093ff9_22_ForeachBinaryOpList_cu_a911ec4325multi_tensor_apply_kernelINS1_18TensorListMetadataILi2EEENS1_14UnaryOpFunctorIbLi2ELi1ELi1EEEJNS0_4CopyIbbEEEEEvT_T0_DpT1_,(.L_x_7573 - _ZN2at6native55_GLOBAL__N__de093ff9_22_ForeachBinaryOpList_cu_a911ec4325multi_tensor_apply_kernelINS1_18TensorListMetadataILi2EEENS1_14UnaryOpFunctorIbLi2ELi1ELi1EEEJNS0_4CopyIbbEEEEEvT_T0_DpT1_)
        .other          _ZN2at6native55_GLOBAL__N__de093ff9_22_ForeachBinaryOpList_cu_a911ec4325multi_tensor_apply_kernelINS1_18TensorListMetadataILi2EEENS1_14UnaryOpFunctorIbLi2ELi1ELi1EEEJNS0_4CopyIbbEEEEEvT_T0_DpT1_,@"STO_CUDA_ENTRY STV_DEFAULT"
_ZN2at6native55_GLOBAL__N__de093ff9_22_ForeachBinaryOpList_cu_a911ec4325multi_tensor_apply_kernelINS1_18TensorListMetadataILi2EEENS1_14UnaryOpFunctorIbLi2ELi1ELi1EEEJNS0_4CopyIbbEEEEEvT_T0_DpT1_:
        /* <DEDUP_REMOVED lines=39> */
[----:B------:R-:W-:Y:S05]  /*0270*/  CALL.REL.NOINC `($__internal_11_$__cuda_sm20_div_u16) ;  /* 0x0000001000107944 */ /* 0x000fea0003c00000 */
        /* <DEDUP_REMOVED lines=59> */
.L_x_2013:
[C---:B------:R-:W-:Y:S01]  /*0630*/  IADD3 R0, P0, PT, R2.reuse, UR33, RZ ;  /* 0x0000002102007c10 */ /* 0x040fe2000ff1e0ff */
[----:B-1----:R-:W-:Y:S01]  /*0640*/  IMAD.U32 R5, RZ, RZ, UR33 ;  /* 0x00000021ff057e24 */ /* 0x002fe2000f8e00ff */
[----:B------:R-:W-:Y:S02]  /*0650*/  ISETP.GE.U32.AND P4, PT, R2, UR32, PT ;  /* 0x0000002002007c0c */ /* 0x000fe4000bf86070 */
[----:B------:R-:W-:Y:S01]  /*0660*/  ISETP.GE.U32.AND P5, PT, R0, UR32, PT ;  /* 0x0000002000007c0c */ /* 0x000fe2000bfa6070 */
[----:B------:R-:W-:Y:S01]  /*0670*/  IMAD.X R0, RZ, RZ, R3, P0 ;  /* 0x000000ffff007224 */ /* 0x000fe200000e0603 */
[----:B------:R-:W-:Y:S02]  /*0680*/  ISETP.GE.AND.EX P4, PT, R3, UR31, PT, P4 ;  /* 0x0000001f03007c0c */ /* 0x000fe4000bf86340 */
[----:B------:R-:W-:Y:S02]  /*0690*/  IADD3 R12, P2, P3, R5, UR33, R2 ;  /* 0x00000021050c7c10 */ /* 0x000fe4000fb5e002 */
[----:B------:R-:W-:-:S02]  /*06a0*/  ISETP.GE.AND.EX P5, PT, R0, UR31, PT, P5 ;  /* 0x0000001f00007c0c */ /* 0x000fc4000bfa6350 */
[----:B------:R-:W-:Y:S02]  /*06b0*/  ISETP.GE.U32.AND P0, PT, R12, UR32, PT ;  /* 0x000000200c007c0c */ /* 0x000fe4000bf06070 */
[----:B------:R-:W-:-:S04]  /*06c0*/  IADD3.X R14, PT, PT, RZ, RZ, R3, P2, P3 ;  /* 0x000000ffff0e7210 */ /* 0x000fc800017e6403 */
[----:B------:R-:W-:Y:S02]  /*06d0*/  ISETP.GE.AND.EX P0, PT, R14, UR31, PT, P0 ;  /* 0x0000001f0e007c0c */ /* 0x000fe4000bf06300 */
[----:B------:R-:W-:-:S03]  /*06e0*/  @!P4 IADD3 R4, P1, PT, R2, UR30, RZ ;  /* 0x0000001e0204cc10 */ /* 0x000fc6000ff3e0ff */
[----:B------:R-:W-:Y:S02]  /*06f0*/  @!P5 IADD3 R6, P2, PT, R2, UR8, RZ ;  /* 0x000000080206dc10 */ /* 0x000fe4000ff5e0ff */
[C---:B------:R-:W-:Y:S02]  /*0700*/  @!P4 IADD3.X R5, PT, PT, R3.reuse, UR7, RZ, P1, !PT ;  /* 0x000000070305cc10 */ /* 0x040fe40008ffe4ff */
[----:B------:R-:W-:Y:S02]  /*0710*/  @!P5 IADD3.X R7, PT, PT, R3, UR9, RZ, P2, !PT ;  /* 0x000000090307dc10 */ /* 0x000fe400097fe4ff */
[----:B------:R-:W-:Y:S02]  /*0720*/  IADD3 R0, P2, PT, R12, UR33, RZ ;  /* 0x000000210c007c10 */ /* 0x000fe4000ff5e0ff */
[----:B------:R0:W2:Y:S02]  /*0730*/  @!P4 LDG.E.U8 R5, desc[UR28][R4.64] ;  /* 0x0000001c0405c981 */ /* 0x0000a4000c1e1100 */
[----:B------:R-:W-:-:S02]  /*0740*/  ISETP.GE.U32.AND P1, PT, R0, UR32, PT ;  /* 0x0000002000007c0c */ /* 0x000fc4000bf26070 */
[----:B------:R1:W3:Y:S01]  /*0750*/  @!P5 LDG.E.U8 R6, desc[UR28][R6.64] ;  /* 0x0000001c0606d981 */ /* 0x0002e2000c1e1100 */
[----:B------:R-:W-:Y:S01]  /*0760*/  IMAD.X R0, RZ, RZ, R14, P2 ;  /* 0x000000ffff007224 */ /* 0x000fe200010e060e */
[----:B------:R-:W-:-:S04]  /*0770*/  @!P0 IADD3 R8, P2, PT, R2, UR43, RZ ;  /* 0x0000002b02088c10 */ /* 0x000fc8000ff5e0ff */
[----:B------:R-:W-:Y:S02]  /*0780*/  @!P0 IADD3.X R9, PT, PT, R3, UR44, RZ, P2, !PT ;  /* 0x0000002c03098c10 */ /* 0x000fe400097fe4ff */
[----:B------:R-:W-:-:S03]  /*0790*/  ISETP.GE.AND.EX P1, PT, R0, UR31, PT, P1 ;  /* 0x0000001f00007c0c */ /* 0x000fc6000bf26310 */
[----:B------:R-:W4:Y:S10]  /*07a0*/  @!P0 LDG.E.U8 R8, desc[UR28][R8.64] ;  /* 0x0000001c08088981 */ /* 0x000f34000c1e1100 */
[----:B------:R-:W-:-:S04]  /*07b0*/  @!P1 IADD3 R10, P2, PT, R2, UR40, RZ ;  /* 0x00000028020a9c10 */ /* 0x000fc8000ff5e0ff */
[----:B------:R-:W-:-:S05]  /*07c0*/  @!P1 IADD3.X R11, PT, PT, R3, UR41, RZ, P2, !PT ;  /* 0x00000029030b9c10 */ /* 0x000fca00097fe4ff */
[----:B------:R5:W5:Y:S01]  /*07d0*/  @!P1 LDG.E.U8 R10, desc[UR28][R10.64] ;  /* 0x0000001c0a0a9981 */ /* 0x000b62000c1e1100 */
[----:B0-----:R-:W-:Y:S01]  /*07e0*/  @!P4 IADD3 R4, P6, PT, R2, UR27, RZ ;  /* 0x0000001b0204cc10 */ /* 0x001fe2000ffde0ff */
[----:B-1----:R-:W-:Y:S02]  /*07f0*/  IMAD.U32 R7, RZ, RZ, UR33 ;  /* 0x00000021ff077e24 */ /* 0x002fe4000f8e00ff */
[----:B------:R-:W-:Y:S01]  /*0800*/  IMAD.U32 R17, RZ, RZ, UR33 ;  /* 0x00000021ff117e24 */ /* 0x000fe2000f8e00ff */
[----:B--2---:R-:W-:Y:S02]  /*0810*/  ISETP.NE.AND P2, PT, R5, RZ, !P4 ;  /* 0x000000ff0500720c */ /* 0x004fe40006745270 */
[----:B------:R-:W-:Y:S02]  /*0820*/  @!P4 IADD3.X R5, PT, PT, R3, UR10, RZ, P6, !PT ;  /* 0x0000000a0305cc10 */ /* 0x000fe4000b7fe4ff */
[----:B---3--:R-:W-:Y:S02]  /*0830*/  ISETP.NE.AND P3, PT, R6, RZ, !P5 ;  /* 0x000000ff0600720c */ /* 0x008fe40006f65270 */
[----:B------:R-:W-:-:S02]  /*0840*/  @!P4 SEL R13, RZ, 0x1, !P2 ;  /* 0x00000001ff0dc807 */ /* 0x000fc40005000000 */
[----:B------:R-:W-:Y:S02]  /*0850*/  @!P5 IADD3 R6, P2, PT, R2, UR19, RZ ;  /* 0x000000130206dc10 */ /* 0x000fe4000ff5e0ff */
[----:B------:R-:W-:Y:S01]  /*0860*/  SEL R15, RZ, 0x1, !P3 ;  /* 0x00000001ff0f7807 */ /* 0x000fe20005800000 */
[----:B------:R0:W-:Y:S01]  /*0870*/  @!P4 STG.E.U8 desc[UR28][R4.64], R13 ;  /* 0x0000000d0400c986 */ /* 0x0001e2000c10111c */
[----:B------:R-:W-:Y:S02]  /*0880*/  IADD3 R12, P3, P6, R7, UR33, R12 ;  /* 0x00000021070c7c10 */ /* 0x000fe4000fe7e00c */
[----:B------:R-:W-:Y:S02]  /*0890*/  @!P5 IADD3.X R7, PT, PT, R3, UR12, RZ, P2, !PT ;  /* 0x0000000c0307dc10 */ /* 0x000fe400097fe4ff */
[----:B------:R-:W-:Y:S02]  /*08a0*/  IADD3 R0, P4, PT, R12, UR33, RZ ;  /* 0x000000210c007c10 */ /* 0x000fe4000ff9e0ff */
[----:B------:R-:W-:Y:S01]  /*08b0*/  IADD3.X R14, PT, PT, RZ, RZ, R14, P3, P6 ;  /* 0x000000ffff0e7210 */ /* 0x000fe20001fec40e */
[----:B------:R1:W-:Y:S01]  /*08c0*/  @!P5 STG.E.U8 desc[UR28][R6.64], R15 ;  /* 0x0000000f0600d986 */ /* 0x0003e2000c10111c */
[----:B----4-:R-:W-:-:S02]  /*08d0*/  ISETP.NE.AND P5, PT, R8, RZ, !P0 ;  /* 0x000000ff0800720c */ /* 0x010fc400047a5270 */
[----:B------:R-:W-:Y:S01]  /*08e0*/  @!P0 IADD3 R8, P6, PT, R2, UR42, RZ ;  /* 0x0000002a02088c10 */ /* 0x000fe2000ffde0ff */
[----:B-----5:R-:W-:Y:S01]  /*08f0*/  IMAD.X R11, RZ, RZ, R14, P4 ;  /* 0x000000ffff0b7224 */ /* 0x020fe200020e060e */
[----:B------:R-:W-:Y:S02]  /*0900*/  ISETP.GE.U32.AND P2, PT, R0, UR32, PT ;  /* 0x0000002000007c0c */ /* 0x000fe4000bf46070 */
[----:B------:R-:W-:Y:S02]  /*0910*/  @!P0 IADD3.X R9, PT, PT, R3, UR20, RZ, P6, !PT ;  /* 0x0000001403098c10 */ /* 0x000fe4000b7fe4ff */
[----:B0-----:R-:W-:Y:S02]  /*0920*/  SEL R13, RZ, 0x1, !P5 ;  /* 0x00000001ff0d7807 */ /* 0x001fe40006800000 */
[----:B------:R-:W-:Y:S02]  /*0930*/  IADD3 R0, P4, P5, R17, UR33, R12 ;  /* 0x0000002111007c10 */ /* 0x000fe4000fd9e00c */
[----:B------:R-:W-:Y:S01]  /*0940*/  ISETP.GE.U32.AND P3, PT, R12, UR32, PT ;  /* 0x000000200c007c0c */ /* 0x000fe2000bf66070 */
[----:B------:R0:W-:Y:S01]  /*0950*/  @!P0 STG.E.U8 desc[UR28][R8.64], R13 ;  /* 0x0000000d08008986 */ /* 0x0001e2000c10111c */
[----:B-1----:R-:W-:-:S02]  /*0960*/  IADD3.X R6, PT, PT, RZ, RZ, R14, P4, P5 ;  /* 0x000000ffff067210 */ /* 0x002fc400027ea40e */
[----:B------:R-:W-:Y:S02]  /*0970*/  ISETP.GE.AND.EX P3, PT, R14, UR31, PT, P3 ;  /* 0x0000001f0e007c0c */ /* 0x000fe4000bf66330 */
[----:B------:R-:W-:Y:S02]  /*0980*/  ISETP.GE.U32.AND P0, PT, R0, UR32, PT ;  /* 0x0000002000007c0c */ /* 0x000fe4000bf06070 */
[----:B------:R-:W-:Y:S02]  /*0990*/  @!P1 IADD3 R4, P4, PT, R2, UR39, RZ ;  /* 0x0000002702049c10 */ /* 0x000fe4000ff9e0ff */
[----:B------:R-:W-:Y:S02]  /*09a0*/  IADD3 R0, P5, PT, R0, UR33, RZ ;  /* 0x0000002100007c10 */ /* 0x000fe4000ffbe0ff */
[----:B------:R-:W-:Y:S02]  /*09b0*/  @!P1 IADD3.X R5, PT, PT, R3, UR22, RZ, P4, !PT ;  /* 0x0000001603059c10 */ /* 0x000fe4000a7fe4ff */
[----:B------:R-:W-:Y:S01]  /*09c0*/  ISETP.GE.U32.AND P4, PT, R0, UR32, PT ;  /* 0x0000002000007c0c */ /* 0x000fe2000bf86070 */
[----:B------:R-:W-:Y:S01]  /*09d0*/  IMAD.X R0, RZ, RZ, R6, P5 ;  /* 0x000000ffff007224 */ /* 0x000fe200028e0606 */
[----:B------:R-:W-:-:S02]  /*09e0*/  ISETP.GE.AND.EX P2, PT, R11, UR31, PT, P2 ;  /* 0x0000001f0b007c0c */ /* 0x000fc4000bf46320 */
[----:B------:R-:W-:Y:S02]  /*09f0*/  ISETP.GE.AND.EX P0, PT, R6, UR31, PT, P0 ;  /* 0x0000001f06007c0c */ /* 0x000fe4000bf06300 */
[----:B------:R-:W-:Y:S02]  /*0a00*/  ISETP.NE.AND P6, PT, R10, RZ, !P1 ;  /* 0x000000ff0a00720c */ /* 0x000fe40004fc5270 */
[----:B------:R-:W-:Y:S02]  /*0a10*/  ISETP.GE.AND.EX P4, PT, R0, UR31, PT, P4 ;  /* 0x0000001f00007c0c */ /* 0x000fe4000bf86340 */
[----:B------:R-:W-:Y:S02]  /*0a20*/  SEL R17, RZ, 0x1, !P6 ;  /* 0x00000001ff117807 */ /* 0x000fe40007000000 */
[----:B------:R-:W-:-:S03]  /*0a30*/  @!P3 IADD3 R6, P5, PT, R2, UR45, RZ ;  /* 0x0000002d0206bc10 */ /* 0x000fc6000ffbe0ff */
[----:B------:R1:W-:Y:S01]  /*0a40*/  @!P1 STG.E.U8 desc[UR28][R4.64], R17 ;  /* 0x0000001104009986 */ /* 0x0003e2000c10111c */
[C---:B------:R-:W-:Y:S02]  /*0a50*/  @!P3 IADD3.X R7, PT, PT, R3.reuse, UR46, RZ, P5, !PT ;  /* 0x0000002e0307bc10 */ /* 0x040fe4000affe4ff */
[C---:B0-----:R-:W-:Y:S02]  /*0a60*/  @!P2 IADD3 R8, P5, PT, R2.reuse, UR38, RZ ;  /* 0x000000260208ac10 */ /* 0x041fe4000ffbe0ff */
[C---:B------:R-:W-:Y:S01]  /*0a70*/  @!P0 IADD3 R10, P1, PT, R2.reuse, UR36, RZ ;  /* 0x00000024020a8c10 */ /* 0x040fe2000ff3e0ff */
[----:B------:R-:W2:Y:S01]  /*0a80*/  @!P3 LDG.E.U8 R6, desc[UR28][R6.64] ;  /* 0x0000001c0606b981 */ /* 0x000ea2000c1e1100 */
[C---:B------:R-:W-:Y:S02]  /*0a90*/  @!P2 IADD3.X R9, PT, PT, R3.reuse, UR23, RZ, P5, !PT ;  /* 0x000000170309ac10 */ /* 0x040fe4000affe4ff */
[C---:B------:R-:W-:Y:S02]  /*0aa0*/  @!P0 IADD3.X R11, PT, PT, R3.reuse, UR17, RZ, P1, !PT ;  /* 0x00000011030b8c10 */ /* 0x040fe40008ffe4ff */
[C---:B------:R-:W-:Y:S01]  /*0ab0*/  @!P4 IADD3 R12, P1, PT, R2.reuse, UR34, RZ ;  /* 0x00000022020ccc10 */ /* 0x040fe2000ff3e0ff */
[----:B------:R-:W3:Y:S03]  /*0ac0*/  @!P2 LDG.E.U8 R8, desc[UR28][R8.64] ;  /* 0x0000001c0808a981 */ /* 0x000ee6000c1e1100 */
[----:B------:R-:W-:Y:S01]  /*0ad0*/  @!P4 IADD3.X R13, PT, PT, R3, UR15, RZ, P1, !PT ;  /* 0x0000000f030dcc10 */ /* 0x000fe20008ffe4ff */
[----:B------:R-:W4:Y:S04]  /*0ae0*/  @!P0 LDG.E.U8 R10, desc[UR28][R10.64] ;  /* 0x0000001c0a0a8981 */ /* 0x000f28000c1e1100 */
[----:B------:R-:W5:Y:S01]  /*0af0*/  @!P4 LDG.E.U8 R12, desc[UR28][R12.64] ;  /* 0x0000001c0c0cc981 */ /* 0x000f62000c1e1100 */
[----:B------:R-:W-:-:S02]  /*0b00*/  @!P3 IADD3 R14, P5, PT, R2, UR25, RZ ;  /* 0x00000019020ebc10 */ /* 0x000fc4000ffbe0ff */
[----:B-1----:R-:W-:Y:S02]  /*0b10*/  @!P2 IADD3 R4, P6, PT, R2, UR37, RZ ;  /* 0x000000250204ac10 */ /* 0x002fe4000ffde0ff */
[C---:B------:R-:W-:Y:S02]  /*0b20*/  @!P3 IADD3.X R15, PT, PT, R3.reuse, UR26, RZ, P5, !PT ;  /* 0x0000001a030fbc10 */ /* 0x040fe4000affe4ff */
[----:B------:R-:W-:Y:S01]  /*0b30*/  @!P2 IADD3.X R5, PT, PT, R3, UR16, RZ, P6, !PT ;  /* 0x000000100305ac10 */ /* 0x000fe2000b7fe4ff */
[----:B------:R-:W-:-:S04]  /*0b40*/  UIADD3 UR24, UP0, UPT, UR24, -0x2, URZ ;  /* 0xfffffffe18187890 */ /* 0x000fc8000ff1e0ff */
[----:B------:R-:W-:Y:S02]  /*0b50*/  UIADD3.X UR6, UPT, UPT, UR6, -0x1, URZ, UP0, !UPT ;  /* 0xffffffff06067890 */ /* 0x000fe400087fe4ff */
[----:B------:R-:W-:-:S04]  /*0b60*/  UISETP.NE.U32.AND UP0, UPT, UR24, URZ, UPT ;  /* 0x000000ff1800728c */ /* 0x000fc8000bf05070 */
[----:B------:R-:W-:Y:S02]  /*0b70*/  UISETP.NE.AND.EX UP0, UPT, UR6, URZ, UPT, UP0 ;  /* 0x000000ff0600728c */ /* 0x000fe4000bf05300 */
[----:B------:R-:W-:Y:S01]  /*0b80*/  UIMAD.WIDE.U32 UR4, UR33, 0x8, UR4 ;  /* 0x00000008210478a5 */ /* 0x000fe2000f8e0004 */
[----:B--2---:R-:W-:-:S04]  /*0b90*/  ISETP.NE.AND P1, PT, R6, RZ, !P3 ;  /* 0x000000ff0600720c */ /* 0x004fc80005f25270 */
[----:B------:R-:W-:Y:S02]  /*0ba0*/  @!P3 SEL R17, RZ, 0x1, !P1 ;  /* 0x00000001ff11b807 */ /* 0x000fe40004800000 */
[----:B---3--:R-:W-:-:S03]  /*0bb0*/  ISETP.NE.AND P5, PT, R8, RZ, !P2 ;  /* 0x000000ff0800720c */ /* 0x008fc600057a5270 */
[----:B------:R0:W-:Y:S01]  /*0bc0*/  @!P3 STG.E.U8 desc[UR28][R14.64], R17 ;  /* 0x000000110e00b986 */ /* 0x0001e2000c10111c */
[----:B----4-:R-:W-:Y:S02]  /*0bd0*/  ISETP.NE.AND P1, PT, R10, RZ, !P0 ;  /* 0x000000ff0a00720c */ /* 0x010fe40004725270 */
[C---:B------:R-:W-:Y:S02]  /*0be0*/  @!P0 IADD3 R6, P3, PT, R2.reuse, UR35, RZ ;  /* 0x0000002302068c10 */ /* 0x040fe4000ff7e0ff */
[----:B------:R-:W-:Y:S02]  /*0bf0*/  SEL R11, RZ, 0x1, !P5 ;  /* 0x00000001ff0b7807 */ /* 0x000fe40006800000 */
[----:B------:R-:W-:Y:S02]  /*0c00*/  @!P4 IADD3 R8, P6, PT, R2, UR21, RZ ;  /* 0x000000150208cc10 */ /* 0x000fe4000ffde0ff */
[----:B-----5:R-:W-:Y:S02]  /*0c10*/  ISETP.NE.AND P5, PT, R12, RZ, !P4 ;  /* 0x000000ff0c00720c */ /* 0x020fe400067a5270 */
[----:B------:R-:W-:-:S02]  /*0c20*/  @!P0 IADD3.X R7, PT, PT, R3, UR14, RZ, P3, !PT ;  /* 0x0000000e03078c10 */ /* 0x000fc40009ffe4ff */
[----:B------:R-:W-:Y:S02]  /*0c30*/  SEL R13, RZ, 0x1, !P1 ;  /* 0x00000001ff0d7807 */ /* 0x000fe40004800000 */
[----:B------:R-:W-:Y:S02]  /*0c40*/  @!P4 IADD3.X R9, PT, PT, R3, UR13, RZ, P6, !PT ;  /* 0x0000000d0309cc10 */ /* 0x000fe4000b7fe4ff */
[----:B------:R-:W-:Y:S01]  /*0c50*/  SEL R19, RZ, 0x1, !P5 ;  /* 0x00000001ff137807 */ /* 0x000fe20006800000 */
[----:B------:R1:W-:Y:S04]  /*0c60*/  @!P2 STG.E.U8 desc[UR28][R4.64], R11 ;  /* 0x0000000b0400a986 */ /* 0x0003e8000c10111c */
[----:B------:R1:W-:Y:S04]  /*0c70*/  @!P0 STG.E.U8 desc[UR28][R6.64], R13 ;  /* 0x0000000d06008986 */ /* 0x0003e8000c10111c */
[----:B------:R1:W-:Y:S01]  /*0c80*/  @!P4 STG.E.U8 desc[UR28][R8.64], R19 ;  /* 0x000000130800c986 */ /* 0x0003e2000c10111c */
[----:B0-----:R-:W-:-:S04]  /*0c90*/  IMAD.U32 R15, RZ, RZ, UR33 ;  /* 0x00000021ff0f7e24 */ /* 0x001fc8000f8e00ff */
[----:B------:R-:W-:Y:S01]  /*0ca0*/  IMAD.WIDE.U32 R2, R15, 0x8, R2 ;  /* 0x000000080f027825 */ /* 0x000fe200078e0002 */
[----:B------:R-:W-:Y:S06]  /*0cb0*/  BRA.U UP0, `(.L_x_2013) ;  /* 0xfffffff9005c7547 */ /* 0x000fec000b83ffff */
.L_x_2012:
[----:B------:R-:W-:-:S04]  /*0cc0*/  ULOP3.LUT UR6, UR11, 0x1, URZ, 0xc0, !UPT ;  /* 0x000000010b067892 */ /* 0x000fc8000f8ec0ff */
[----:B------:R-:W-:-:S06]  /*0cd0*/  UISETP.NE.U32.AND UP0, UPT, UR6, 0x1, UPT ;  /* 0x000000010600788c */ /* 0x000fcc000bf05070 */
[----:B------:R-:W-:-:S13]  /*0ce0*/  PLOP3.LUT P0, PT, PT, PT, UP0, 0x80, 0x8 ;  /* 0x000000000008781c */ /* 0x000fda0003f0f008 */
[----:B------:R-:W-:Y:S05]  /*0cf0*/  @!P0 EXIT ;  /* 0x000000000000894d */ /* 0x000fea0003800000 */
[----:B------:R-:W0:Y:S01]  /*0d00*/  S2R R0, SR_TID.X ;  /* 0x0000000000007919 */ /* 0x000e220000002100 */
[----:B------:R-:W2:Y:S01]  /*0d10*/  LDCU UR6, c[0x0][0x360] ;  /* 0x00006c00ff0677ac */ /* 0x000ea20008000800 */
[----:B0-----:R-:W-:-:S04]  /*0d20*/  IADD3 R0, P1, PT, R0, UR4, RZ ;  /* 0x0000000400007c10 */ /* 0x001fc8000ff3e0ff */
[C---:B------:R-:W-:Y:S01]  /*0d30*/  ISETP.GE.U32.AND P0, PT, R0.reuse, UR32, PT ;  /* 0x0000002000007c0c */ /* 0x040fe2000bf06070 */
[----:B-1----:R-:W-:Y:S01]  /*0d40*/  IMAD.X R11, RZ, RZ, UR5, P1 ;  /* 0x00000005ff0b7e24 */ /* 0x002fe200088e06ff */
[----:B--2---:R-:W-:-:S04]  /*0d50*/  IADD3 R10, P1, PT, R0, UR6, RZ ;  /* 0x00000006000a7c10 */ /* 0x004fc8000ff3e0ff */
        /* <DEDUP_REMOVED lines=8> */
[----:B------:R-:W-:-:S04]  /*0de0*/  @!P0 IADD3 R2, P3, PT, R0, UR30, RZ ;  /* 0x0000001e00028c10 */ /* 0x000fc8000ff7e0ff */
[----:B------:R-:W-:Y:S02]  /*0df0*/  @!P0 IADD3.X R3, PT, PT, R11, UR7, RZ, P3, !PT ;  /* 0x000000070b038c10 */ /* 0x000fe40009ffe4ff */
[----:B------:R-:W-:Y:S02]  /*0e00*/  @!P1 IADD3 R4, P3, PT, R10, UR30, RZ ;  /* 0x0000001e0a049c10 */ /* 0x000fe4000ff7e0ff */
[----:B------:R-:W-:Y:S02]  /*0e10*/  @!P2 IADD3 R6, P4, PT, R12, UR30, RZ ;  /* 0x0000001e0c06ac10 */ /* 0x000fe4000ff9e0ff */
[----:B------:R-:W-:Y:S01]  /*0e20*/  @!P1 IADD3.X R5, PT, PT, R15, UR7, RZ, P3, !PT ;  /* 0x000000070f059c10 */ /* 0x000fe20009ffe4ff */
[----:B------:R0:W2:Y:S01]  /*0e30*/  @!P0 LDG.E.U8 R3, desc[UR28][R2.64] ;  /* 0x0000001c02038981 */ /* 0x0000a2000c1e1100 */
[----:B------:R-:W-:-:S04]  /*0e40*/  @!P2 IADD3.X R7, PT, PT, R16, UR7, RZ, P4, !PT ;  /* 0x000000071007ac10 */ /* 0x000fc8000a7fe4ff */
[----:B------:R1:W3:Y:S04]  /*0e50*/  @!P1 LDG.E.U8 R5, desc[UR28][R4.64] ;  /* 0x0000001c04059981 */ /* 0x0002e8000c1e1100 */
[----:B------:R-:W4:Y:S01]  /*0e60*/  @!P2 LDG.E.U8 R6, desc[UR28][R6.64] ;  /* 0x0000001c0606a981 */ /* 0x000f22000c1e1100 */
[----:B------:R-:W-:-:S04]  /*0e70*/  IADD3 R13, P4, PT, R12, UR6, RZ ;  /* 0x000000060c0d7c10 */ /* 0x000fc8000ff9e0ff */
[----:B------:R-:W-:Y:S01]  /*0e80*/  ISETP.GE.U32.AND P3, PT, R13, UR32, PT ;  /* 0x000000200d007c0c */ /* 0x000fe2000bf66070 */
[----:B------:R-:W-:-:S05]  /*0e90*/  IMAD.X R14, RZ, RZ, R16, P4 ;  /* 0x000000ffff0e7224 */ /* 0x000fca00020e0610 */
[----:B------:R-:W-:-:S13]  /*0ea0*/  ISETP.GE.AND.EX P3, PT, R14, UR31, PT, P3 ;  /* 0x0000001f0e007c0c */ /* 0x000fda000bf66330 */
[----:B------:R-:W-:-:S04]  /*0eb0*/  @!P3 IADD3 R8, P4, PT, R13, UR30, RZ ;  /* 0x0000001e0d08bc10 */ /* 0x000fc8000ff9e0ff */
[----:B------:R-:W-:Y:S02]  /*0ec0*/  @!P3 IADD3.X R9, PT, PT, R14, UR7, RZ, P4, !PT ;  /* 0x000000070e09bc10 */ /* 0x000fe4000a7fe4ff */
[----:B0-----:R-:W-:-:S03]  /*0ed0*/  @!P0 IADD3 R2, P4, PT, R0, UR27, RZ ;  /* 0x0000001b00028c10 */ /* 0x001fc6000ff9e0ff */
[----:B------:R0:W5:Y:S01]  /*0ee0*/  @!P3 LDG.E.U8 R8, desc[UR28][R8.64] ;  /* 0x0000001c0808b981 */ /* 0x000162000c1e1100 */
[----:B--2---:R-:W-:Y:S02]  /*0ef0*/  ISETP.NE.AND P5, PT, R3, RZ, !P0 ;  /* 0x000000ff0300720c */ /* 0x004fe400047a5270 */
[----:B------:R-:W-:Y:S02]  /*0f00*/  @!P0 IADD3.X R3, PT, PT, R11, UR10, RZ, P4, !PT ;  /* 0x0000000a0b038c10 */ /* 0x000fe4000a7fe4ff */
[----:B-1----:R-:W-:Y:S02]  /*0f10*/  @!P1 IADD3 R4, P4, PT, R10, UR27, RZ ;  /* 0x0000001b0a049c10 */ /* 0x002fe4000ff9e0ff */
[----:B------:R-:W-:Y:S02]  /*0f20*/  @!P0 SEL R11, RZ, 0x1, !P5 ;  /* 0x00000001ff0b8807 */ /* 0x000fe40006800000 */
[----:B---3--:R-:W-:Y:S02]  /*0f30*/  ISETP.NE.AND P6, PT, R5, RZ, !P1 ;  /* 0x000000ff0500720c */ /* 0x008fe40004fc5270 */
[----:B----4-:R-:W-:Y:S01]  /*0f40*/  ISETP.NE.AND P5, PT, R6, RZ, !P2 ;  /* 0x000000ff0600720c */ /* 0x010fe200057a5270 */
[----:B------:R1:W-:Y:S01]  /*0f50*/  @!P0 STG.E.U8 desc[UR28][R2.64], R11 ;  /* 0x0000000b02008986 */ /* 0x0003e2000c10111c */
[----:B------:R-:W-:-:S02]  /*0f60*/  @!P1 IADD3.X R5, PT, PT, R15, UR10, RZ, P4, !PT ;  /* 0x0000000a0f059c10 */ /* 0x000fc4000a7fe4ff */
[----:B------:R-:W-:Y:S02]  /*0f70*/  @!P2 IADD3 R6, P4, PT, R12, UR27, RZ ;  /* 0x0000001b0c06ac10 */ /* 0x000fe4000ff9e0ff */
[----:B------:R-:W-:Y:S02]  /*0f80*/  SEL R15, RZ, 0x1, !P6 ;  /* 0x00000001ff0f7807 */ /* 0x000fe40007000000 */
[----:B------:R-:W-:Y:S02]  /*0f90*/  @!P2 IADD3.X R7, PT, PT, R16, UR10, RZ, P4, !PT ;  /* 0x0000000a1007ac10 */ /* 0x000fe4000a7fe4ff */
[----:B0-----:R-:W-:Y:S01]  /*0fa0*/  SEL R9, RZ, 0x1, !P5 ;  /* 0x00000001ff097807 */ /* 0x001fe20006800000 */
[----:B------:R1:W-:Y:S04]  /*0fb0*/  @!P1 STG.E.U8 desc[UR28][R4.64], R15 ;  /* 0x0000000f04009986 */ /* 0x0003e8000c10111c */
[----:B------:R1:W-:Y:S01]  /*0fc0*/  @!P2 STG.E.U8 desc[UR28][R6.64], R9 ;  /* 0x000000090600a986 */ /* 0x0003e2000c10111c */
[----:B------:R-:W-:Y:S05]  /*0fd0*/  @P3 EXIT ;  /* 0x000000000000394d */ /* 0x000fea0003800000 */
[----:B-1----:R-:W-:Y:S02]  /*0fe0*/  IADD3 R2, P0, PT, R13, UR27, RZ ;  /* 0x0000001b0d027c10 */ /* 0x002fe4000ff1e0ff */
[----:B-----5:R-:W-:Y:S02]  /*0ff0*/  ISETP.NE.AND P3, PT, R8, RZ, !P3 ;  /* 0x000000ff0800720c */ /* 0x020fe40005f65270 */
[----:B------:R-:W-:Y:S02]  /*1000*/  IADD3.X R3, PT, PT, R14, UR10, RZ, P0, !PT ;  /* 0x0000000a0e037c10 */ /* 0x000fe400087fe4ff */
[----:B------:R-:W-:-:S05]  /*1010*/  SEL R5, RZ, 0x1, !P3 ;  /* 0x00000001ff057807 */ /* 0x000fca0005800000 */
[----:B------:R-:W-:Y:S01]  /*1020*/  STG.E.U8 desc[UR28][R2.64], R5 ;  /* 0x0000000502007986 */ /* 0x000fe2000c10111c */
[----:B------:R-:W-:Y:S05]  /*1030*/  EXIT ;  /* 0x000000000000794d */ /* 0x000fea0003800000 */
.L_x_2011:
[----:B------:R-:W0:Y:S02]  /*1040*/  S2R R8, SR_TID.X ;  /* 0x0000000000087919 */ /* 0x000e240000002100 */
[----:B0-----:R-:W-:-:S03]  /*1050*/  IMAD.WIDE.U32 R2, R8, 0x4, RZ ;  /* 0x0000000408027825 */ /* 0x001fc600078e00ff */
[----:B------:R-:W-:-:S04]  /*1060*/  ISETP.GE.U32.AND P0, PT, R2, UR12, PT ;  /* 0x0000000c02007c0c */ /* 0x000fc8000bf06070 */
[----:B------:R-:W-:-:S13]  /*1070*/  ISETP.GE.AND.EX P0, PT, R3, UR5, PT, P0 ;  /* 0x0000000503007c0c */ /* 0x000fda000bf06300 */
[----:B------:R-:W-:Y:S05]  /*1080*/  @P0 EXIT ;  /* 0x000000000000094d */ /* 0x000fea0003800000 */
[----:B------:R-:W-:Y:S01]  /*1090*/  IMAD.MOV.U32 R9, RZ, RZ, RZ ;  /* 0x000000ffff097224 */ /* 0x000fe200078e00ff */
[----:B------:R-:W0:Y:S06]  /*10a0*/  LDCU UR4, c[0x0][0x360] ;  /* 0x00006c00ff0477ac */ /* 0x000e2c0008000800 */
.L_x_2014:
        /* <DEDUP_REMOVED lines=33> */
        .weak           $__internal_11_$__cuda_sm20_div_u16
        .type           $__internal_11_$__cuda_sm20_div_u16,@function
        .size           $__internal_11_$__cuda_sm20_div_u16,(.L_x_7573 - $__internal_11_$__cuda_sm20_div_u16)
$__internal_11_$__cuda_sm20_div_u16:
        /* <DEDUP_REMOVED lines=19> */
[----:B------:R-:W-:Y:S05]  /*13f0*/  RET.REL.NODEC R2 `(_ZN2at6native55_GLOBAL__N__de093ff9_22_ForeachBinaryOpList_cu_a911ec4325multi_tensor_apply_kernelINS1_18TensorListMetadataILi2EEENS1_14UnaryOpFunctorIbLi2ELi1ELi1EEEJNS0_4CopyIbbEEEEEvT_T0_DpT1_) ;  /* 0xffffffec02007950 */ /* 0x000fea0003c3ffff */
.L_x_2015:
        /* <DEDUP_REMOVED lines=16> */
.L_x_7573:


//--------------------- .text._ZN2at6native55_GLOBAL__N__de093ff9_22_ForeachBinaryOpList_cu_a911ec4325multi_tensor_apply_kernelINS1_18TensorListMetadataILi2EEENS1_11CopyFunctorIN3c108BFloat16ENS6_15Float8_e5m2fnuzELi2ELi1ELi1EEEJNS0_4CopyIS7_S8_EEEEEvT_T0_DpT1_ --------------------------
	.section	.text._ZN2at6native55_GLOBAL__N__de093ff9_22_ForeachBinaryOpList_cu_a911ec4325multi_tensor_apply_kernelINS1_18TensorListMetadataILi2EEENS1_11CopyFunctorIN3c108BFloat16ENS6_15Float8_e5m2fnuzELi2ELi1ELi1EEEJNS0_4CopyIS7_S8_EEEEEvT_T0_DpT1_,"ax",@progbits
	.align	128
.text._ZN2at6native55_GLOBAL__N__de093ff9_22_ForeachBinaryOpList_cu_a911ec4325multi_tensor_apply_kernelINS1_18TensorListMetadataILi2EEENS1_11CopyFunctorIN3c108BFloat16ENS6_15Float8_e5m2fnuzELi2ELi1ELi1EEEJNS0_4CopyIS7_S8_EEEEEvT_T0_DpT1_:
        .type           _ZN2at6native55_GLOBAL__N__de093ff9_22_ForeachBinaryOpList_cu_a911ec4325multi_tensor_apply_kernelINS1_18TensorListMetadataILi2EEENS1_11CopyFunctorIN3c108BFloat16ENS6_15Float8_e5m2fnuzELi2ELi1ELi1EEEJNS0_4CopyIS7_S8_EEEEEvT_T0_DpT1_,@function
        .size           _ZN2at6native55_GLOBAL__N__de093ff9_22_ForeachBinaryOpList_cu_a911ec4325multi_tensor_apply_kernelINS1_18TensorListMetadataILi2EEENS1_11CopyFunctorIN3c108BFloat16ENS6_15Float8_e5m2fnuzELi2ELi1ELi1EEEJNS0_4CopyIS7_S8_EEEEEvT_T0_DpT1_,(.L_x_7575 - _ZN2at6native55_GLOBAL__N__de093ff9_22_ForeachBinaryOpList_cu_a911ec4325multi_tensor_apply_kernelINS1_18TensorListMetadataILi2EEENS1_11CopyFunctorIN3c108BFloat16ENS6_15Float8_e5m2fnuzELi2ELi1ELi1EEEJNS0_4CopyIS7_S8_EEEEEvT_T0_DpT1_)
        .other          _ZN2at6native55_GLOBAL__N__de093ff9_22_ForeachBinaryOpList_cu_a911ec4325multi_tensor_apply_kernelINS1_18TensorListMetadataILi2EEENS1_11CopyFunctorIN3c108BFloat16ENS6_15Float8_e5m2fnuzELi2ELi1ELi1EEEJNS0_4CopyIS7_S8_EEEEEvT_T0_DpT1_,@"STO_CUDA_ENTRY STV_DEFAULT"
_ZN2at6native55_GLOBAL__N__de093ff9_22_ForeachBinaryOpList_cu_a911ec4325multi_tensor_apply_kernelINS1_18TensorListMetadataILi2EEENS1_11CopyFunctorIN3c108BFloat16ENS6_15Float8_e5m2fnuzELi2ELi1ELi1EEEJNS0_4CopyIS7_S8_EEEEEvT_T0_DpT1_:
        /* <DEDUP_REMOVED lines=12> */
[----:B0-----:R-:W-:Y:S02]  /*00c0*/  UIADD3 UR28, UP2, UPT, UR6, UR8, URZ ;  /* 0x00000008061c7290 */ /* 0x001fe4000ff5e0ff */
[----:B---3--:R-:W-:Y:S02]  /*00d0*/  UIADD3 UR15, UP1, UPT, UR10, UR12, URZ ;  /* 0x0000000c0a0f7290 */ /* 0x008fe4000ff3e0ff */
[----:B------:R-:W-:-:S02]  /*00e0*/  UIADD3.X UR29, UPT, UPT, UR7, UR9, URZ, UP2, !UPT ;  /* 0x00000009071d7290 */ /* 0x000fc400097fe4ff */
[----:B----4-:R-:W-:Y:S02]  /*00f0*/  ULOP3.LUT UR14, UR4, 0x3, UR28, 0xc8, !UPT ;  /* 0x00000003040e7892 */ /* 0x010fe4000f8ec81c */
[----:B------:R-:W-:Y:S02]  /*0100*/  UIADD3 UR27, UP3, UPT, UR4, -UR8, URZ ;  /* 0x80000008041b7290 */ /* 0x000fe4000ff7e0ff */
        /* <DEDUP_REMOVED lines=38> */
.L_x_2033:
[C---:B------:R-:W-:Y:S01]  /*0370*/  ISETP.GE.U32.AND P0, PT, R0.reuse, UR25, PT ;  /* 0x0000001900007c0c */ /* 0x040fe2000bf06070 */
[----:B-1----:R-:W-:Y:S01]  /*0380*/  IMAD.U32 R7, RZ, RZ, UR20 ;  /* 0x00000014ff077e24 */ /* 0x002fe2000f8e00ff */
        /* <DEDUP_REMOVED lines=19> */
[----:B------:R0:W2:Y:S04]  /*04c0*/  @!P0 LDG.E.U8 R16, desc[UR18][R2.64] ;  /* 0x0000001202108981 */ /* 0x0000a8000c1e1100 */
        /* <DEDUP_REMOVED lines=9> */
[----:B------:R-:W-:-:S04]  /*0560*/  UIADD3 UR4, UP0, UPT, UR17, UR4, URZ ;  /* 0x0000000411047290 */ /* 0x000fc8000ff1e0ff */
[----:B------:R-:W-:Y:S02]  /*0570*/  UIADD3.X UR5, UPT, UPT, URZ, UR5, URZ, UP0, !UPT ;  /* 0x00000005ff057290 */ /* 0x000fe400087fe4ff */
[----:B------:R-:W-:Y:S01]  /*0580*/  UISETP.GE.U32.AND UP0, UPT, UR4, UR25, UPT ;  /* 0x000000190400728c */ /* 0x000fe2000bf06070 */
[----:B------:R-:W-:Y:S03]  /*0590*/  BSSY.RECONVERGENT B0, `(.L_x_2017) ;  /* 0x000001a000007945 */ /* 0x000fe60003800200 */
[----:B------:R-:W-:Y:S01]  /*05a0*/  UISETP.GE.U32.AND.EX UP0, UPT, UR5, UR26, UPT, UP0 ;  /* 0x0000001a0500728c */ /* 0x000fe2000bf06100 */
[----:B0-----:R-:W-:Y:S01]  /*05b0*/  IMAD.MOV.U32 R2, RZ, RZ, RZ ;  /* 0x000000ffff027224 */ /* 0x001fe200078e00ff */
[----:B--2---:R-:W-:-:S13]  /*05c0*/  ISETP.NE.AND P4, PT, R16, RZ, PT ;  /* 0x000000ff1000720c */ /* 0x004fda0003f85270 */
[----:B-1----:R-:W-:Y:S05]  /*05d0*/  @!P4 BRA `(.L_x_2018) ;  /* 0x000000000054c947 */ /* 0x002fea0003800000 */
        /* <DEDUP_REMOVED lines=17> */
.L_x_2020:
[----:B------:R-:W-:Y:S05]  /*06f0*/  BSYNC.RECONVERGENT B1 ;  /* 0x0000000000017941 */ /* 0x000fea0003800200 */
.L_x_2019:
[----:B------:R-:W-:Y:S01]  /*0700*/  IMAD.SHL.U32 R2, R2, 0x200000, RZ ;  /* 0x0020000002027824 */ /* 0x000fe200078e00ff */
[----:B------:R-:W-:-:S04]  /*0710*/  LEA R3, R3, 0x37800000, 0x17 ;  /* 0x3780000003037811 */ /* 0x000fc800078eb8ff */
[----:B------:R-:W-:-:S07]  /*0720*/  LOP3.LUT R2, R3, R2, R15, 0xfe, !PT ;  /* 0x0000000203027212 */ /* 0x000fce00078efe0f */
.L_x_2018:
[----:B------:R-:W-:Y:S05]  /*0730*/  BSYNC.RECONVERGENT B0 ;  /* 0x0000000000007941 */ /* 0x000fea0003800200 */
.L_x_2017:
[----:B-----5:R-:W-:Y:S01]  /*0740*/  ISETP.NE.AND P4, PT, R10, RZ, PT ;  /* 0x000000ff0a00720c */ /* 0x020fe20003f85270 */
[----:B------:R-:W-:Y:S01]  /*0750*/  BSSY.RECONVERGENT B0, `(.L_x_2021) ;  /* 0x0000019000007945 */ /* 0x000fe20003800200 */
[----:B------:R-:W-:Y:S01]  /*0760*/  F2FP.BF16.F32.PACK_AB R2, RZ, R2 ;  /* 0x00000002ff02723e */ /* 0x000fe200000010ff */
[----:B------:R-:W-:-:S10]  /*0770*/  IMAD.MOV.U32 R3, RZ, RZ, RZ ;  /* 0x000000ffff037224 */ /* 0x000fd400078e00ff */
        /* <DEDUP_REMOVED lines=18> */
.L_x_2024:
[----:B------:R-:W-:Y:S05]  /*08a0*/  BSYNC.RECONVERGENT B1 ;  /* 0x0000000000017941 */ /* 0x000fea0003800200 */
.L_x_2023:
[----:B------:R-:W-:Y:S01]  /*08b0*/  IMAD.SHL.U32 R3, R3, 0x200000, RZ ;  /* 0x0020000003037824 */ /* 0x000fe200078e00ff */
[----:B------:R-:W-:-:S04]  /*08c0*/  LEA R6, R6, 0x37800000, 0x17 ;  /* 0x3780000006067811 */ /* 0x000fc800078eb8ff */
[----:B------:R-:W-:-:S07]  /*08d0*/  LOP3.LUT R3, R6, R3, R18, 0xfe, !PT ;  /* 0x0000000306037212 */ /* 0x000fce00078efe12 */
.L_x_2022:
[----:B------:R-:W-:Y:S05]  /*08e0*/  BSYNC.RECONVERGENT B0 ;  /* 0x0000000000007941 */ /* 0x000fea0003800200 */
.L_x_2021:
[----:B------:R-:W-:Y:S01]  /*08f0*/  ISETP.NE.AND P4, PT, R12, RZ, PT ;  /* 0x000000ff0c00720c */ /* 0x000fe20003f85270 */
        /* <DEDUP_REMOVED lines=21> */
.L_x_2028:
[----:B------:R-:W-:Y:S05]  /*0a50*/  BSYNC.RECONVERGENT B1 ;  /* 0x0000000000017941 */ /* 0x000fea0003800200 */
.L_x_2027:
[----:B------:R-:W-:Y:S01]  /*0a60*/  IMAD.SHL.U32 R6, R6, 0x200000, RZ ;  /* 0x0020000006067824 */ /* 0x000fe200078e00ff */
[----:B------:R-:W-:-:S04]  /*0a70*/  LEA R7, R7, 0x37800000, 0x17 ;  /* 0x3780000007077811 */ /* 0x000fc800078eb8ff */
[----:B------:R-:W-:-:S07]  /*0a80*/  LOP3.LUT R14, R7, R6, R17, 0xfe, !PT ;  /* 0x00000006070e7212 */ /* 0x000fce00078efe11 */
.L_x_2026:
[----:B------:R-:W-:Y:S05]  /*0a90*/  BSYNC.RECONVERGENT B0 ;  /* 0x0000000000007941 */ /* 0x000fea0003800200 */
.L_x_2025:
        /* <DEDUP_REMOVED lines=22> */
.L_x_2032:
[----:B------:R-:W-:Y:S05]  /*0c00*/  BSYNC.RECONVERGENT B1 ;  /* 0x0000000000017941 */ /* 0x000fea0003800200 */
.L_x_2031:
[----:B------:R-:W-:Y:S01]  /*0c10*/  IMAD.SHL.U32 R6, R6, 0x200000, RZ ;  /* 0x0020000006067824 */ /* 0x000fe200078e00ff */
[----:B------:R-:W-:-:S04]  /*0c20*/  LEA R7, R7, 0x37800000, 0x17 ;  /* 0x3780000007077811 */ /* 0x000fc800078eb8ff */
[----:B------:R-:W-:-:S07]  /*0c30*/  LOP3.LUT R15, R7, R6, R17, 0xfe, !PT ;  /* 0x00000006070f7212 */ /* 0x000fce00078efe11 */
.L_x_2030:
[----:B------:R-:W-:Y:S05]  /*0c40*/  BSYNC.RECONVERGENT B0 ;  /* 0x0000000000007941 */ /* 0x000fea0003800200 */
.L_x_2029:
[----:B------:R-:W-:Y:S01]  /*0c50*/  IMAD.U32 R7, RZ, RZ, UR20 ;  /* 0x00000014ff077e24 */ /* 0x000fe2000f8e00ff */
[----:B------:R-:W-:Y:S02]  /*0c60*/  PRMT R18, R2, 0x7610, R18 ;  /* 0x0000761002127816 */ /* 0x000fe40000000012 */
[----:B------:R-:W-:Y:S01]  /*0c70*/  @!P2 IADD3 R2, P4, PT, R4, UR17, RZ ;  /* 0x000000110402ac10 */ /* 0x000fe2000ff9e0ff */
[----:B------:R-:W-:Y:S01]  /*0c80*/  @!P3 IMAD.WIDE.U32 R6, R7, 0x6, R4 ;  /* 0x000000060706b825 */ /* 0x000fe200078e0004 */
[----:B------:R-:W-:Y:S01]  /*0c90*/  F2FP.BF16.F32.PACK_AB R17, RZ, R15 ;  /* 0x0000000fff11723e */ /* 0x000fe200000010ff */
[----:B------:R0:W-:Y:S01]  /*0ca0*/  @!P0 STG.E.U16 desc[UR18][R4.64], R18 ;  /* 0x0000001204008986 */ /* 0x0001e2000c101512 */
[----:B------:R-:W-:Y:S01]  /*0cb0*/  PRMT R20, R14, 0x7610, R20 ;  /* 0x000076100e147816 */ /* 0x000fe20000000014 */
[----:B------:R-:W-:Y:S01]  /*0cc0*/  @!P1 IMAD.MOV.U32 R14, RZ, RZ, R8 ;  /* 0x000000ffff0e9224 */ /* 0x000fe200078e0008 */
[----:B------:R-:W-:Y:S01]  /*0cd0*/  PRMT R19, R3, 0x7610, R19 ;  /* 0x0000761003137816 */ /* 0x000fe20000000013 */
[----:B------:R-:W-:-:S02]  /*0ce0*/  @!P1 IMAD.MOV.U32 R15, RZ, RZ, R11 ;  /* 0x000000ffff0f9224 */ /* 0x000fc400078e000b */
[----:B------:R-:W-:Y:S02]  /*0cf0*/  @!P2 IMAD.X R3, RZ, RZ, R5, P4 ;  /* 0x000000ffff03a224 */ /* 0x000fe400020e0605 */
[----:B------:R-:W-:Y:S01]  /*0d00*/  @!P3 VIADD R7, R7, UR6 ;  /* 0x000000060707bc36 */ /* 0x000fe20008000000 */
[----:B------:R1:W-:Y:S01]  /*0d10*/  @!P1 STG.E.U16 desc[UR18][R14.64], R19 ;  /* 0x000000130e009986 */ /* 0x0003e2000c101512 */
[----:B------:R-:W-:Y:S02]  /*0d20*/  IADD3 R0, P1, PT, R0, UR17, RZ ;  /* 0x0000001100007c10 */ /* 0x000fe4000ff3e0ff */
[----:B0-----:R-:W-:Y:S01]  /*0d30*/  IADD3 R4, P0, PT, R4, UR21, RZ ;  /* 0x0000001504047c10 */ /* 0x001fe2000ff1e0ff */
[----:B------:R1:W-:Y:S01]  /*0d40*/  @!P2 STG.E.U16 desc[UR18][R2.64], R20 ;  /* 0x000000140200a986 */ /* 0x0003e2000c101512 */
[----:B------:R-:W-:Y:S01]  /*0d50*/  IADD3 R8, P2, PT, R8, UR21, RZ ;  /* 0x0000001508087c10 */ /* 0x000fe2000ff5e0ff */
[----:B------:R-:W-:Y:S01]  /*0d60*/  IMAD.X R9, RZ, RZ, R9, P1 ;  /* 0x000000ffff097224 */ /* 0x000fe200008e0609 */
[----:B------:R-:W-:Y:S01]  /*0d70*/  IADD3.X R5, PT, PT, R5, UR22, RZ, P0, !PT ;  /* 0x0000001605057c10 */ /* 0x000fe200087fe4ff */
[----:B------:R1:W-:Y:S01]  /*0d80*/  @!P3 STG.E.U16 desc[UR18][R6.64], R17 ;  /* 0x000000110600b986 */ /* 0x0003e2000c101512 */
[----:B------:R-:W-:Y:S01]  /*0d90*/  IADD3.X R11, PT, PT, R11, UR22, RZ, P2, !PT ;  /* 0x000000160b0b7c10 */ /* 0x000fe200097fe4ff */
[----:B------:R-:W-:Y:S08]  /*0da0*/  BRA.U !UP0, `(.L_x_2033) ;  /* 0xfffffff508707547 */ /* 0x000ff0000b83ffff */
[----:B------:R-:W-:Y:S05]  /*0db0*/  EXIT ;  /* 0x000000000000794d */ /* 0x000fea0003800000 */
.L_x_2016:
        /* <DEDUP_REMOVED lines=8> */
.L_x_2050:
[----:B------:R-:W-:-:S04]  /*0e40*/  LEA R8, P0, R0, UR28, 0x2 ;  /* 0x0000001c00087c11 */ /* 0x000fc8000f8010ff */
[----:B------:R-:W-:-:S05]  /*0e50*/  LEA.HI.X R9, R0, UR29, R3, 0x2, P0 ;  /* 0x0000001d00097c11 */ /* 0x000fca00080f1403 */
        /* <DEDUP_REMOVED lines=27> */
.L_x_2037:
[----:B0-----:R-:W-:Y:S05]  /*1010*/  BSYNC.RECONVERGENT B1 ;  /* 0x0000000000017941 */ /* 0x001fea0003800200 */
.L_x_2036:
[----:B------:R-:W-:Y:S01]  /*1020*/  IMAD.SHL.U32 R5, R5, 0x200000, RZ ;  /* 0x0020000005057824 */ /* 0x000fe200078e00ff */
[----:B------:R-:W-:-:S04]  /*1030*/  LEA R6, R6, 0x37800000, 0x17 ;  /* 0x3780000006067811 */ /* 0x000fc800078eb8ff */
[----:B------:R-:W-:-:S07]  /*1040*/  LOP3.LUT R5, R6, R5, R10, 0xfe, !PT ;  /* 0x0000000506057212 */ /* 0x000fce00078efe0a */
.L_x_2035:
[----:B0-----:R-:W-:Y:S05]  /*1050*/  BSYNC.RECONVERGENT B0 ;  /* 0x0000000000007941 */ /* 0x001fea0003800200 */
.L_x_2034:
        /* <DEDUP_REMOVED lines=22> */
.L_x_2041:
[----:B------:R-:W-:Y:S05]  /*11c0*/  BSYNC.RECONVERGENT B1 ;  /* 0x0000000000017941 */ /* 0x000fea0003800200 */
.L_x_2040:
[----:B------:R-:W-:Y:S01]  /*11d0*/  IMAD.SHL.U32 R7, R7, 0x200000, RZ ;  /* 0x0020000007077824 */ /* 0x000fe200078e00ff */
[----:B------:R-:W-:-:S04]  /*11e0*/  LEA R6, R6, 0x37800000, 0x17 ;  /* 0x3780000006067811 */ /* 0x000fc800078eb8ff */
[----:B------:R-:W-:-:S07]  /*11f0*/  LOP3.LUT R6, R6, R7, R10, 0xfe, !PT ;  /* 0x0000000706067212 */ /* 0x000fce00078efe0a */
.L_x_2039:
[----:B------:R-:W-:Y:S05]  /*1200*/  BSYNC.RECONVERGENT B0 ;  /* 0x0000000000007941 */ /* 0x000fea0003800200 */
.L_x_2038:
        /* <DEDUP_REMOVED lines=22> */
.L_x_2045:
[----:B------:R-:W-:Y:S05]  /*1370*/  BSYNC.RECONVERGENT B1 ;  /* 0x0000000000017941 */ /* 0x000fea0003800200 */
.L_x_2044:
[----:B------:R-:W-:Y:S01]  /*1380*/  IMAD.SHL.U32 R2, R2, 0x200000, RZ ;  /* 0x0020000002027824 */ /* 0x000fe200078e00ff */
[----:B------:R-:W-:-:S04]  /*1390*/  LEA R7, R7, 0x37800000, 0x17 ;  /* 0x3780000007077811 */ /* 0x000fc800078eb8ff */
[----:B------:R-:W-:-:S07]  /*13a0*/  LOP3.LUT R7, R7, R2, R11, 0xfe, !PT ;  /* 0x0000000207077212 */ /* 0x000fce00078efe0b */
.L_x_2043:
[----:B------:R-:W-:Y:S05]  /*13b0*/  BSYNC.RECONVERGENT B0 ;  /* 0x0000000000007941 */ /* 0x000fea0003800200 */
.L_x_2042:
        /* <DEDUP_REMOVED lines=22> */
.L_x_2049:
[----:B------:R-:W-:Y:S05]  /*1520*/  BSYNC.RECONVERGENT B1 ;  /* 0x0000000000017941 */ /* 0x000fea0003800200 */
.L_x_2048:
[----:B------:R-:W-:Y:S01]  /*1530*/  IMAD.SHL.U32 R4, R4, 0x200000, RZ ;  /* 0x0020000004047824 */ /* 0x000fe200078e00ff */
[----:B------:R-:W-:-:S04]  /*1540*/  LEA R2, R2, 0x37800000, 0x17 ;  /* 0x3780000002027811 */ /* 0x000fc800078eb8ff */
[----:B------:R-:W-:-:S07]  /*1550*/  LOP3.LUT R2, R2, R4, R13, 0xfe, !PT ;  /* 0x0000000402027212 */ /* 0x000fce00078efe0d */
.L_x_2047:
[----:B------:R-:W-:Y:S05]  /*1560*/  BSYNC.RECONVERGENT B0 ;  /* 0x0000000000007941 */ /* 0x000fea0003800200 */
.L_x_2046:
[----:B------:R-:W-:Y:S02]  /*1570*/  LEA R4, P0, R0, UR15, 0x3 ;  /* 0x0000000f00047c11 */ /* 0x000fe4000f8018ff */
[----:B------:R-:W-:Y:S02]  /*1580*/  F2FP.BF16.F32.PACK_AB R6, R6, R5 ;  /* 0x000000050606723e */ /* 0x000fe400000010ff */
[C---:B------:R-:W-:Y:S02]  /*1590*/  LEA.HI.X R5, R0.reuse, UR10, R3, 0x3, P0 ;  /* 0x0000000a00057c11 */ /* 0x040fe400080f1c03 */
[----:B------:R-:W-:Y:S02]  /*15a0*/  IADD3 R0, P0, PT, R0, UR4, RZ ;  /* 0x0000000400007c10 */ /* 0x000fe4000ff1e0ff */
[----:B------:R-:W-:-:S03]  /*15b0*/  F2FP.BF16.F32.PACK_AB R7, R2, R7 ;  /* 0x000000070207723e */ /* 0x000fc600000010ff */
[C---:B------:R-:W-:Y:S02]  /*15c0*/  IMAD.SHL.U32 R2, R0.reuse, 0x4, RZ ;  /* 0x0000000400027824 */ /* 0x040fe400078e00ff */
[----:B------:R-:W-:Y:S01]  /*15d0*/  IMAD.X R3, RZ, RZ, R3, P0 ;  /* 0x000000ffff037224 */ /* 0x000fe200000e0603 */
[----:B------:R1:W-:Y:S01]  /*15e0*/  STG.E.64 desc[UR18][R4.64], R6 ;  /* 0x0000000604007986 */ /* 0x0003e2000c101b12 */
[----:B------:R-:W-:Y:S02]  /*15f0*/  LOP3.LUT P0, RZ, R0, 0xffffc000, RZ, 0xc0, !PT ;  /* 0xffffc00000ff7812 */ /* 0x000fe4000780c0ff */
[----:B------:R-:W-:Y:S02]  /*1600*/  ISETP.LT.U32.AND P1, PT, R2, UR27, PT ;  /* 0x0000001b02007c0c */ /* 0x000fe4000bf21070 */
[----:B------:R-:W-:Y:S02]  /*1610*/  SHF.L.U64.HI R2, R0, 0x2, R3 ;  /* 0x0000000200027819 */ /* 0x000fe40000010203 */
[----:B------:R-:W-:-:S02]  /*1620*/  LOP3.LUT P0, RZ, R3, 0x3fffffff, RZ, 0xc0, P0 ;  /* 0x3fffffff03ff7812 */ /* 0x000fc4000000c0ff */
[----:B------:R-:W-:-:S13]  /*1630*/  ISETP.LT.AND.EX P1, PT, R2, UR16, PT, P1 ;  /* 0x0000001002007c0c */ /* 0x000fda000bf21310 */
[----:B-1----:R-:W-:Y:S05]  /*1640*/  @!P0 BRA P1, `(.L_x_2050) ;  /* 0xfffffff400fc8947 */ /* 0x002fea000083ffff */
[----:B------:R-:W-:Y:S05]  /*1650*/  EXIT ;  /* 0x000000000000794d */ /* 0x000fea0003800000 */
.L_x_2051:
        /* <DEDUP_REMOVED lines=10> */
.L_x_7575:


//--------------------- .text._ZN2at6native55_GLOBAL__N__de093ff9_22_ForeachBinaryOpList_cu_a911ec4325multi_tensor_apply_kernelINS1_18TensorListMetadataILi2EEENS1_11CopyFunctorIN3c108BFloat16ENS6_11Float8_e5m2ELi2ELi1ELi1EEEJNS0_4CopyIS7_S8_EEEEEvT_T0_DpT1_ --------------------------
	.section	.text._ZN2at6native55_GLOBAL__N__de093ff9_22_ForeachBinaryOpList_cu_a911ec4325multi_tensor_apply_kernelINS1_18TensorListMetadataILi2EEENS1_11CopyFunctorIN3c108BFloat16ENS6_11Float8_e5m2ELi2ELi1ELi1EEEJNS0_4CopyIS7_S8_EEEEEvT_T0_DpT1_,"ax",@progbits
	.align	128
.text._ZN2at6native55_GLOBAL__N__de093ff9_22_ForeachBinaryOpList_cu_a911ec4325multi_tensor_apply_kernelINS1_18TensorListMetadataILi2EEENS1_11CopyFunctorIN3c108BFloat16ENS6_11Float8_e5m2ELi2ELi1ELi1EEEJNS0_4CopyIS7_S8_EEEEEvT_T0_DpT1_:
        .type           _ZN2at6native55_GLOBAL__N__de093ff9_22_ForeachBinaryOpList_cu_a911ec4325multi_tensor_apply_kernelINS1_18TensorListMetadataILi2EEENS1_11CopyFunctorIN3c108BFloat16ENS6_11Float8_e5m2ELi2ELi1ELi1EEEJNS0_4CopyIS7_S8_EEEEEvT_T0_DpT1_,@function
        .size           _ZN2at6native55_GLOBAL__N__de093ff9_22_ForeachBinaryOpList_cu_a911ec4325multi_tensor_apply_kernelINS1_18TensorListMetadataILi2EEENS1_11CopyFunctorIN3c108BFloat16ENS6_11Float8_e5m2ELi2ELi1ELi1EEEJNS0_4CopyIS7_S8_EEEEEvT_T0_DpT1_,(.L_x_7576 - _ZN2at6native55_GLOBAL__N__de093ff9_22_ForeachBinaryOpList_cu_a911ec4325multi_tensor_apply_kernelINS1_18TensorListMetadataILi2EEENS1_11CopyFunctorIN3c108BFloat16ENS6_11Float8_e5m2ELi2ELi1ELi1EEEJNS0_4CopyIS7_S8_EEEEEvT_T0_DpT1_)
        .other          _ZN2at6native55_GLOBAL__N__de093ff9_22_ForeachBinaryOpList_cu_a911ec4325multi_tensor_apply_kernelINS1_18TensorListMetadataILi2EEENS1_11CopyFunctorIN3c108BFloat16ENS6_11Float8_e5m2ELi2ELi1ELi1EEEJNS0_4CopyIS7_S8_EEEEEvT_T0_DpT1_,@"STO_CUDA_ENTRY STV_DEFAULT"
_ZN2at6native55_GLOBAL__N__de093ff9_22_ForeachBinaryOpList_cu_a911ec4325multi_tensor_apply_kernelINS1_18TensorListMetadataILi2EEENS1_11CopyFunctorIN3c108BFloat16ENS6_11Float8_e5m2ELi2ELi1ELi1EEEJNS0_4CopyIS7_S8_EEEEEvT_T0_DpT1_:
        /* <DEDUP_REMOVED lines=55> */
.L_x_2053:
[C---:B------:R-:W-:Y:S01]  /*0370*/  ISETP.GE.U32.AND P0, PT, R0.reuse, UR25, PT ;  /* 0x0000001900007c0c */ /* 0x040fe2000bf06070 */
[----:B0-----:R-:W-:Y:S01]  /*0380*/  IMAD.U32 R11, RZ, RZ, UR20 ;  /* 0x00000014ff0b7e24 */ /* 0x001fe2000f8e00ff */
[----:B------:R-:W-:Y:S01]  /*0390*/  IADD3 R13, P3, PT, R0, UR20, RZ ;  /* 0x00000014000d7c10 */ /* 0x000fe2000ff7e0ff */
[----:B------:R-:W-:Y:S01]  /*03a0*/  IMAD.MOV.U32 R2, RZ, RZ, R0 ;  /* 0x000000ffff027224 */ /* 0x000fe200078e0000 */
[----:B------:R-:W-:Y:S01]  /*03b0*/  ISETP.GE.U32.AND.EX P0, PT, R7, UR26, PT, P0 ;  /* 0x0000001a07007c0c */ /* 0x000fe2000bf06100 */
[--C-:B------:R-:W-:Y:S01]  /*03c0*/  IMAD.MOV.U32 R3, RZ, RZ, R7.reuse ;  /* 0x000000ffff037224 */ /* 0x100fe200078e0007 */
[----:B------:R-:W-:Y:S01]  /*03d0*/  ISETP.GE.U32.AND P1, PT, R13, UR25, PT ;  /* 0x000000190d007c0c */ /* 0x000fe2000bf26070 */
[----:B------:R-:W-:Y:S02]  /*03e0*/  IMAD.X R13, RZ, RZ, R7, P3 ;  /* 0x000000ffff0d7224 */ /* 0x000fe400018e0607 */
[C---:B------:R-:W-:Y:S01]  /*03f0*/  IMAD.WIDE.U32 R2, R11.reuse, 0x3, R2 ;  /* 0x000000030b027825 */ /* 0x040fe200078e0002 */
[----:B------:R-:W-:-:S02]  /*0400*/  LEA R11, P4, R11, R0, 0x1 ;  /* 0x000000000b0b7211 */ /* 0x000fc400078808ff */
[----:B------:R-:W-:Y:S01]  /*0410*/  ISETP.GE.U32.AND.EX P1, PT, R13, UR26, PT, P1 ;  /* 0x0000001a0d007c0c */ /* 0x000fe2000bf26110 */
[----:B------:R-:W-:Y:S01]  /*0420*/  IMAD.U32 R16, RZ, RZ, UR20 ;  /* 0x00000014ff107e24 */ /* 0x000fe2000f8e00ff */
[----:B------:R-:W-:-:S03]  /*0430*/  ISETP.GE.U32.AND P3, PT, R2, UR25, PT ;  /* 0x0000001902007c0c */ /* 0x000fc6000bf66070 */
[----:B------:R-:W-:Y:S02]  /*0440*/  @!P0 IADD3 R14, P2, PT, R0, UR28, RZ ;  /* 0x0000001c000e8c10 */ /* 0x000fe4000ff5e0ff */
[----:B------:R-:W-:Y:S02]  /*0450*/  LEA.HI.X R2, R16, R7, RZ, 0x1, P4 ;  /* 0x0000000710027211 */ /* 0x000fe400020f0cff */
[----:B------:R-:W-:Y:S02]  /*0460*/  @!P0 IADD3.X R15, PT, PT, R7, UR29, RZ, P2, !PT ;  /* 0x0000001d070f8c10 */ /* 0x000fe400097fe4ff */
[----:B------:R-:W-:-:S03]  /*0470*/  ISETP.GE.U32.AND P2, PT, R11, UR25, PT ;  /* 0x000000190b007c0c */ /* 0x000fc6000bf46070 */
[----:B------:R0:W2:Y:S01]  /*0480*/  @!P0 LDG.E.U8 R20, desc[UR18][R14.64] ;  /* 0x000000120e148981 */ /* 0x0000a2000c1e1100 */
[----:B------:R-:W-:Y:S02]  /*0490*/  ISETP.GE.U32.AND.EX P2, PT, R2, UR26, PT, P2 ;  /* 0x0000001a02007c0c */ /* 0x000fe4000bf46120 */
[----:B------:R-:W-:Y:S02]  /*04a0*/  ISETP.GE.U32.AND.EX P3, PT, R3, UR26, PT, P3 ;  /* 0x0000001a03007c0c */ /* 0x000fe4000bf66130 */
[----:B------:R-:W-:-:S04]  /*04b0*/  @!P1 IADD3 R2, P4, PT, R0, UR23, RZ ;  /* 0x0000001700029c10 */ /* 0x000fc8000ff9e0ff */
[----:B------:R-:W-:-:S05]  /*04c0*/  @!P1 IADD3.X R3, PT, PT, R7, UR8, RZ, P4, !PT ;  /* 0x0000000807039c10 */ /* 0x000fca000a7fe4ff */
[C---:B------:R-:W-:Y:S01]  /*04d0*/  @!P2 IADD3 R16, P4, PT, R0.reuse, UR24, RZ ;  /* 0x000000180010ac10 */ /* 0x040fe2000ff9e0ff */
[----:B------:R1:W3:Y:S01]  /*04e0*/  @!P1 LDG.E.U8 R8, desc[UR18][R2.64] ;  /* 0x0000001202089981 */ /* 0x0002e2000c1e1100 */
[----:B------:R-:W-:Y:S02]  /*04f0*/  @!P3 IADD3 R18, P5, PT, R0, UR14, RZ ;  /* 0x0000000e0012bc10 */ /* 0x000fe4000ffbe0ff */
[C---:B------:R-:W-:Y:S02]  /*0500*/  @!P2 IADD3.X R17, PT, PT, R7.reuse, UR9, RZ, P4, !PT ;  /* 0x000000090711ac10 */ /* 0x040fe4000a7fe4ff */
[----:B------:R-:W-:-:S03]  /*0510*/  @!P3 IADD3.X R19, PT, PT, R7, UR6, RZ, P5, !PT ;  /* 0x000000060713bc10 */ /* 0x000fc6000affe4ff */
[----:B------:R-:W4:Y:S04]  /*0520*/  @!P2 LDG.E.U8 R10, desc[UR18][R16.64] ;  /* 0x00000012100aa981 */ /* 0x000f28000c1e1100 */
[----:B------:R4:W5:Y:S01]  /*0530*/  @!P3 LDG.E.U8 R6, desc[UR18][R18.64] ;  /* 0x000000121206b981 */ /* 0x000962000c1e1100 */
[----:B0-----:R-:W-:Y:S02]  /*0540*/  IMAD.U32 R15, RZ, RZ, UR20 ;  /* 0x00000014ff0f7e24 */ /* 0x001fe4000f8e00ff */
[----:B-1----:R-:W-:Y:S02]  /*0550*/  @!P3 IMAD.MOV.U32 R2, RZ, RZ, R4 ;  /* 0x000000ffff02b224 */ /* 0x002fe400078e0004 */
[----:B------:R-:W-:Y:S02]  /*0560*/  @!P3 IMAD.MOV.U32 R3, RZ, RZ, R9 ;  /* 0x000000ffff03b224 */ /* 0x000fe400078e0009 */
[----:B------:R-:W-:-:S04]  /*0570*/  @!P3 IMAD.WIDE.U32 R2, R15, 0x6, R2 ;  /* 0x000000060f02b825 */ /* 0x000fc800078e0002 */
[----:B------:R-:W-:-:S04]  /*0580*/  @!P3 IMAD.MOV.U32 R15, RZ, RZ, RZ ;  /* 0x000000ffff0fb224 */ /* 0x000fc800078e00ff */
[----:B------:R-:W-:Y:S01]  /*0590*/  @!P3 IMAD.IADD R3, R3, 0x1, R15 ;  /* 0x000000010303b824 */ /* 0x000fe200078e020f */
[----:B------:R-:W-:-:S04]  /*05a0*/  UIADD3 UR4, UP0, UPT, UR17, UR4, URZ ;  /* 0x0000000411047290 */ /* 0x000fc8000ff1e0ff */
[----:B------:R-:W-:Y:S02]  /*05b0*/  UIADD3.X UR5, UPT, UPT, URZ, UR5, URZ, UP0, !UPT ;  /* 0x00000005ff057290 */ /* 0x000fe400087fe4ff */
[----:B------:R-:W-:-:S04]  /*05c0*/  UISETP.GE.U32.AND UP0, UPT, UR4, UR25, UPT ;  /* 0x000000190400728c */ /* 0x000fc8000bf06070 */
[----:B------:R-:W-:Y:S01]  /*05d0*/  UISETP.GE.U32.AND.EX UP0, UPT, UR5, UR26, UPT, UP0 ;  /* 0x0000001a0500728c */ /* 0x000fe2000bf06100 */
[----:B--2---:R-:W-:-:S05]  /*05e0*/  IMAD.SHL.U32 R13, R20, 0x2000000, RZ ;  /* 0x02000000140d7824 */ /* 0x004fca00078e00ff */
[----:B------:R-:W-:Y:S01]  /*05f0*/  ISETP.GT.U32.AND P6, PT, R13, 0x7ffffff, PT ;  /* 0x07ffffff0d00780c */ /* 0x000fe20003fc4070 */
[----:B------:R-:W-:Y:S02]  /*0600*/  IMAD.SHL.U32 R14, R20, 0x100, RZ ;  /* 0x00000100140e7824 */ /* 0x000fe400078e00ff */
[----:B---3--:R-:W-:-:S10]  /*0610*/  IMAD.SHL.U32 R21, R8, 0x2000000, RZ ;  /* 0x0200000008157824 */ /* 0x008fd400078e00ff */
[----:B------:R-:W-:Y:S02]  /*0620*/  @!P6 LOP3.LUT R11, R14, 0x7f00, RZ, 0xc0, !PT ;  /* 0x00007f000e0be812 */ /* 0x000fe400078ec0ff */
[----:B------:R-:W-:Y:S02]  /*0630*/  ISETP.GE.U32.AND P5, PT, R21, 0x8000000, PT ;  /* 0x080000001500780c */ /* 0x000fe40003fa6070 */
[----:B------:R-:W-:Y:S01]  /*0640*/  @!P6 LOP3.LUT R11, R11, 0x3f000000, RZ, 0xfc, !PT ;  /* 0x3f0000000b0be812 */ /* 0x000fe200078efcff */
[----:B----4-:R-:W-:Y:S01]  /*0650*/  IMAD.SHL.U32 R19, R10, 0x2000000, RZ ;  /* 0x020000000a137824 */ /* 0x010fe200078e00ff */
[----:B------:R-:W-:Y:S01]  /*0660*/  @P6 LEA.HI R13, R13, 0x70000000, RZ, 0x1c ;  /* 0x700000000d0d6811 */ /* 0x000fe200078fe0ff */
[----:B-----5:R-:W-:Y:S02]  /*0670*/  IMAD.SHL.U32 R17, R6, 0x2000000, RZ ;  /* 0x0200000006117824 */ /* 0x020fe400078e00ff */
[----:B------:R-:W-:Y:S01]  /*0680*/  @!P6 FADD.FTZ R11, R11, -0.5 ;  /* 0xbf0000000b0be421 */ /* 0x000fe20000010000 */
[----:B------:R-:W-:Y:S01]  /*0690*/  ISETP.GE.U32.AND P4, PT, R19, 0x8000000, PT ;  /* 0x080000001300780c */ /* 0x000fe20003f86070 */
[----:B------:R-:W-:Y:S01]  /*06a0*/  @P6 FMUL.FTZ R11, R13, 1.9259299443872358531e-34 ;  /* 0x078000000d0b6820 */ /* 0x000fe20000410000 */
[----:B------:R-:W-:Y:S01]  /*06b0*/  IMAD.SHL.U32 R16, R8, 0x100, RZ ;  /* 0x0000010008107824 */ /* 0x000fe200078e00ff */
[----:B------:R-:W-:-:S02]  /*06c0*/  ISETP.GE.U32.AND P6, PT, R17, 0x8000000, PT ;  /* 0x080000001100780c */ /* 0x000fc40003fc6070 */
[----:B------:R-:W-:Y:S01]  /*06d0*/  @P5 LEA.HI R13, R21, 0x70000000, RZ, 0x1c ;  /* 0x70000000150d5811 */ /* 0x000fe200078fe0ff */
[----:B------:R-:W-:Y:S01]  /*06e0*/  IMAD.SHL.U32 R15, R10, 0x100, RZ ;  /* 0x000001000a0f7824 */ /* 0x000fe200078e00ff */
[----:B------:R-:W-:Y:S02]  /*06f0*/  @!P5 LOP3.LUT R21, R16, 0x7f00, RZ, 0xc0, !PT ;  /* 0x00007f001015d812 */ /* 0x000fe400078ec0ff */
[----:B------:R-:W-:Y:S01]  /*0700*/  PRMT R18, R14, 0x9910, RZ ;  /* 0x000099100e127816 */ /* 0x000fe200000000ff */
[----:B------:R-:W-:Y:S01]  /*0710*/  IMAD.SHL.U32 R14, R6, 0x100, RZ ;  /* 0x00000100060e7824 */ /* 0x000fe200078e00ff */
[----:B------:R-:W-:Y:S02]  /*0720*/  @!P5 LOP3.LUT R21, R21, 0x3f000000, RZ, 0xfc, !PT ;  /* 0x3f0000001515d812 */ /* 0x000fe400078efcff */
[----:B------:R-:W-:Y:S02]  /*0730*/  PRMT R16, R16, 0x9910, RZ ;  /* 0x0000991010107816 */ /* 0x000fe400000000ff */
[----:B------:R-:W-:Y:S01]  /*0740*/  @!P4 LOP3.LUT R22, R15, 0x7f00, RZ, 0xc0, !PT ;  /* 0x00007f000f16c812 */ /* 0x000fe200078ec0ff */
[----:B------:R-:W-:Y:S01]  /*0750*/  @P5 FMUL.FTZ R13, R13, 1.9259299443872358531e-34 ;  /* 0x078000000d0d5820 */ /* 0x000fe20000410000 */
[----:B------:R-:W-:Y:S01]  /*0760*/  LOP3.LUT R11, R11, 0x80000000, R18, 0xf8, !PT ;  /* 0x800000000b0b7812 */ /* 0x000fe200078ef812 */
[----:B------:R-:W-:Y:S01]  /*0770*/  @!P5 FADD.FTZ R13, R21, -0.5 ;  /* 0xbf000000150dd421 */ /* 0x000fe20000010000 */
[----:B------:R-:W-:-:S02]  /*0780*/  @!P6 LOP3.LUT R24, R14, 0x7f00, RZ, 0xc0, !PT ;  /* 0x00007f000e18e812 */ /* 0x000fc400078ec0ff */
[----:B------:R-:W-:Y:S01]  /*0790*/  PRMT R18, R14, 0x9910, RZ ;  /* 0x000099100e127816 */ /* 0x000fe200000000ff */
[----:B------:R-:W-:Y:S01]  /*07a0*/  IMAD.MOV.U32 R14, RZ, RZ, R16 ;  /* 0x000000ffff0e7224 */ /* 0x000fe200078e0010 */
[----:B------:R-:W-:Y:S02]  /*07b0*/  @P4 LEA.HI R19, R19, 0x70000000, RZ, 0x1c ;  /* 0x7000000013134811 */ /* 0x000fe400078fe0ff */
[----:B------:R-:W-:Y:S02]  /*07c0*/  PRMT R15, R15, 0x9910, RZ ;  /* 0x000099100f0f7816 */ /* 0x000fe400000000ff */
[----:B------:R-:W-:Y:S02]  /*07d0*/  @!P4 LOP3.LUT R22, R22, 0x3f000000, RZ, 0xfc, !PT ;  /* 0x3f0000001616c812 */ /* 0x000fe400078efcff */
[----:B------:R-:W-:Y:S02]  /*07e0*/  F2FP.BF16.F32.PACK_AB R11, RZ, R11 ;  /* 0x0000000bff0b723e */ /* 0x000fe400000010ff */
[----:B------:R-:W-:Y:S01]  /*07f0*/  @P6 LEA.HI R23, R17, 0x70000000, RZ, 0x1c ;  /* 0x7000000011176811 */ /* 0x000fe200078fe0ff */
[----:B------:R-:W-:Y:S01]  /*0800*/  @P4 FMUL.FTZ R17, R19, 1.9259299443872358531e-34 ;  /* 0x0780000013114820 */ /* 0x000fe20000410000 */
[----:B------:R-:W-:Y:S01]  /*0810*/  @!P6 LOP3.LUT R24, R24, 0x3f000000, RZ, 0xfc, !PT ;  /* 0x3f0000001818e812 */ /* 0x000fe200078efcff */
[----:B------:R-:W-:Y:S01]  /*0820*/  IMAD.MOV.U32 R16, RZ, RZ, R15 ;  /* 0x000000ffff107224 */ /* 0x000fe200078e000f */
[----:B------:R-:W-:Y:S01]  /*0830*/  LOP3.LUT R13, R13, 0x80000000, R14, 0xf8, !PT ;  /* 0x800000000d0d7812 */ /* 0x000fe200078ef80e */
[----:B------:R-:W-:Y:S01]  /*0840*/  @!P4 FADD.FTZ R17, R22, -0.5 ;  /* 0xbf0000001611c421 */ /* 0x000fe20000010000 */
[----:B------:R-:W-:Y:S01]  /*0850*/  PRMT R21, R11, 0x7610, R21 ;  /* 0x000076100b157816 */ /* 0x000fe20000000015 */
[----:B------:R-:W-:-:S02]  /*0860*/  @!P0 IMAD.MOV.U32 R14, RZ, RZ, R4 ;  /* 0x000000ffff0e8224 */ /* 0x000fc400078e0004 */
[----:B------:R-:W-:Y:S02]  /*0870*/  @!P0 IMAD.MOV.U32 R15, RZ, RZ, R9 ;  /* 0x000000ffff0f8224 */ /* 0x000fe400078e0009 */
[----:B------:R-:W-:Y:S01]  /*0880*/  @P6 FMUL.FTZ R19, R23, 1.9259299443872358531e-34 ;  /* 0x0780000017136820 */ /* 0x000fe20000410000 */
[----:B------:R-:W-:Y:S01]  /*0890*/  @!P6 FADD.FTZ R19, R24, -0.5 ;  /* 0xbf0000001813e421 */ /* 0x000fe20000010000 */
[----:B------:R-:W-:Y:S01]  /*08a0*/  LOP3.LUT R17, R17, 0x80000000, R16, 0xf8, !PT ;  /* 0x8000000011117812 */ /* 0x000fe200078ef810 */
[----:B------:R0:W-:Y:S01]  /*08b0*/  @!P0 STG.E.U16 desc[UR18][R14.64], R21 ;  /* 0x000000150e008986 */ /* 0x0001e2000c101512 */
[----:B------:R-:W-:Y:S02]  /*08c0*/  @!P2 IADD3 R16, P0, PT, R4, UR17, RZ ;  /* 0x000000110410ac10 */ /* 0x000fe4000ff1e0ff */
[----:B------:R-:W-:Y:S02]  /*08d0*/  LOP3.LUT R18, R19, 0x80000000, R18, 0xf8, !PT ;  /* 0x8000000013127812 */ /* 0x000fe400078ef812 */
[----:B------:R-:W-:-:S02]  /*08e0*/  F2FP.BF16.F32.PACK_AB R13, RZ, R13 ;  /* 0x0000000dff0d723e */ /* 0x000fc400000010ff */
[----:B------:R-:W-:Y:S01]  /*08f0*/  F2FP.BF16.F32.PACK_AB R11, RZ, R17 ;  /* 0x00000011ff0b723e */ /* 0x000fe200000010ff */
[----:B------:R-:W-:Y:S01]  /*0900*/  @!P2 IMAD.X R17, RZ, RZ, R9, P0 ;  /* 0x000000ffff11a224 */ /* 0x000fe200000e0609 */
[----:B------:R-:W-:Y:S01]  /*0910*/  F2FP.BF16.F32.PACK_AB R18, RZ, R18 ;  /* 0x00000012ff12723e */ /* 0x000fe200000010ff */
[----:B0-----:R-:W-:Y:S02]  /*0920*/  @!P1 IMAD.MOV.U32 R14, RZ, RZ, R12 ;  /* 0x000000ffff0e9224 */ /* 0x001fe400078e000c */
[----:B------:R-:W-:-:S05]  /*0930*/  @!P1 IMAD.MOV.U32 R15, RZ, RZ, R5 ;  /* 0x000000ffff0f9224 */ /* 0x000fca00078e0005 */
[----:B------:R0:W-:Y:S04]  /*0940*/  @!P1 STG.E.U16 desc[UR18][R14.64], R13 ;  /* 0x0000000d0e009986 */ /* 0x0001e8000c101512 */
[----:B------:R0:W-:Y:S04]  /*0950*/  @!P2 STG.E.U16 desc[UR18][R16.64], R11 ;  /* 0x0000000b1000a986 */ /* 0x0001e8000c101512 */
[----:B------:R0:W-:Y:S01]  /*0960*/  @!P3 STG.E.U16 desc[UR18][R2.64], R18 ;  /* 0x000000120200b986 */ /* 0x0001e2000c101512 */
[----:B------:R-:W-:Y:S02]  /*0970*/  IADD3 R0, P1, PT, R0, UR17, RZ ;  /* 0x0000001100007c10 */ /* 0x000fe4000ff3e0ff */
[----:B------:R-:W-:-:S02]  /*0980*/  IADD3 R12, P2, PT, R12, UR21, RZ ;  /* 0x000000150c0c7c10 */ /* 0x000fc4000ff5e0ff */
[----:B------:R-:W-:Y:S01]  /*0990*/  IADD3 R4, P0, PT, R4, UR21, RZ ;  /* 0x0000001504047c10 */ /* 0x000fe2000ff1e0ff */
[----:B------:R-:W-:Y:S01]  /*09a0*/  IMAD.X R7, RZ, RZ, R7, P1 ;  /* 0x000000ffff077224 */ /* 0x000fe200008e0607 */
[----:B------:R-:W-:Y:S02]  /*09b0*/  IADD3.X R5, PT, PT, R5, UR22, RZ, P2, !PT ;  /* 0x0000001605057c10 */ /* 0x000fe400097fe4ff */
[----:B------:R-:W-:Y:S01]  /*09c0*/  IADD3.X R9, PT, PT, R9, UR22, RZ, P0, !PT ;  /* 0x0000001609097c10 */ /* 0x000fe200087fe4ff */
[----:B------:R-:W-:Y:S08]  /*09d0*/  BRA.U !UP0, `(.L_x_2053) ;  /* 0xfffffff908647547 */ /* 0x000ff0000b83ffff */
[----:B------:R-:W-:Y:S05]  /*09e0*/  EXIT ;  /* 0x000000000000794d */ /* 0x000fea0003800000 */
.L_x_2052:
        /* <DEDUP_REMOVED lines=8> */
.L_x_2054:
[----:B------:R-:W-:-:S04]  /*0a70*/  LEA R4, P0, R3, UR28, 0x2 ;  /* 0x0000001c03047c11 */ /* 0x000fc8000f8010ff */
[----:B------:R-:W-:-:S05]  /*0a80*/  LEA.HI.X R5, R3, UR29, R0, 0x2, P0 ;  /* 0x0000001d03057c11 */ /* 0x000fca00080f1400 */
[----:B------:R-:W2:Y:S02]  /*0a90*/  LDG.E R4, desc[UR18][R4.64] ;  /* 0x0000001204047981 */ /* 0x000ea4000c1e1900 */
[C---:B--2---:R-:W-:Y:S02]  /*0aa0*/  PRMT R2, R4.reuse, 0x7773, RZ ;  /* 0x0000777304027816 */ /* 0x044fe400000000ff */
[C---:B------:R-:W-:Y:S02]  /*0ab0*/  PRMT R7, R4.reuse, 0x7772, RZ ;  /* 0x0000777204077816 */ /* 0x040fe400000000ff */
[----:B------:R-:W-:Y:S01]  /*0ac0*/  PRMT R8, R4, 0x7771, RZ ;  /* 0x0000777104087816 */ /* 0x000fe200000000ff */
[----:B------:R-:W-:Y:S01]  /*0ad0*/  IMAD.SHL.U32 R9, R2, 0x2000000, RZ ;  /* 0x0200000002097824 */ /* 0x000fe200078e00ff */
[----:B------:R-:W-:Y:S01]  /*0ae0*/  PRMT R4, R4, 0x7770, RZ ;  /* 0x0000777004047816 */ /* 0x000fe200000000ff */
[----:B------:R-:W-:Y:S02]  /*0af0*/  IMAD.SHL.U32 R12, R2, 0x100, RZ ;  /* 0x00000100020c7824 */ /* 0x000fe400078e00ff */
[----:B------:R-:W-:Y:S01]  /*0b00*/  IMAD.SHL.U32 R11, R7, 0x2000000, RZ ;  /* 0x02000000070b7824 */ /* 0x000fe200078e00ff */
[----:B------:R-:W-:Y:S01]  /*0b10*/  ISETP.GE.U32.AND P0, PT, R9, 0x8000000, PT ;  /* 0x080000000900780c */ /* 0x000fe20003f06070 */
[----:B------:R-:W-:Y:S01]  /*0b20*/  IMAD.SHL.U32 R13, R8, 0x100, RZ ;  /* 0x00000100080d7824 */ /* 0x000fe200078e00ff */
[----:B------:R-:W-:Y:S01]  /*0b30*/  LOP3.LUT R6, R12, 0xffff, RZ, 0xc0, !PT ;  /* 0x0000ffff0c067812 */ /* 0x000fe200078ec0ff */
[----:B------:R-:W-:Y:S01]  /*0b40*/  IMAD.SHL.U32 R14, R7, 0x100, RZ ;  /* 0x00000100070e7824 */ /* 0x000fe200078e00ff */
[----:B------:R-:W-:-:S02]  /*0b50*/  ISETP.GE.U32.AND P2, PT, R11, 0x8000000, PT ;  /* 0x080000000b00780c */ /* 0x000fc40003f46070 */
[C---:B------:R-:W-:Y:S02]  /*0b60*/  LOP3.LUT R7, R13.reuse, 0xffff, RZ, 0xc0, !PT ;  /* 0x0000ffff0d077812 */ /* 0x040fe400078ec0ff */
[----:B------:R-:W-:Y:S02]  /*0b70*/  LOP3.LUT R10, R14, 0xffff, RZ, 0xc0, !PT ;  /* 0x0000ffff0e0a7812 */ /* 0x000fe400078ec0ff */
[----:B------:R-:W-:Y:S02]  /*0b80*/  PRMT R12, R12, 0x9910, RZ ;  /* 0x000099100c0c7816 */ /* 0x000fe400000000ff */
[----:B------:R-:W-:Y:S02]  /*0b90*/  PRMT R13, R13, 0x9910, RZ ;  /* 0x000099100d0d7816 */ /* 0x000fe400000000ff */
[----:B------:R-:W-:Y:S01]  /*0ba0*/  @P0 LEA.HI R2, R9, 0x70000000, RZ, 0x1c ;  /* 0x7000000009020811 */ /* 0x000fe200078fe0ff */
[----:B------:R-:W-:Y:S01]  /*0bb0*/  IMAD.SHL.U32 R9, R8, 0x2000000, RZ ;  /* 0x0200000008097824 */ /* 0x000fe200078e00ff */
[----:B------:R-:W-:-:S02]  /*0bc0*/  @!P0 LOP3.LUT R6, R6, 0x7f00, RZ, 0xc0, !PT ;  /* 0x00007f0006068812 */ /* 0x000fc400078ec0ff */
[----:B------:R-:W-:Y:S01]  /*0bd0*/  @P2 LEA.HI R8, R11, 0x70000000, RZ, 0x1c ;  /* 0x700000000b082811 */ /* 0x000fe200078fe0ff */
[----:B------:R-:W-:Y:S01]  /*0be0*/  @P0 FMUL.FTZ R5, R2, 1.9259299443872358531e-34 ;  /* 0x0780000002050820 */ /* 0x000fe20000410000 */
[----:B------:R-:W-:Y:S01]  /*0bf0*/  @!P0 LOP3.LUT R6, R6, 0x3f000000, RZ, 0xfc, !PT ;  /* 0x3f00000006068812 */ /* 0x000fe200078efcff */
[C---:B------:R-:W-:Y:S01]  /*0c00*/  IMAD.SHL.U32 R2, R4.reuse, 0x2000000, RZ ;  /* 0x0200000004027824 */ /* 0x040fe200078e00ff */
[----:B------:R-:W-:Y:S01]  /*0c10*/  ISETP.GE.U32.AND P1, PT, R9, 0x8000000, PT ;  /* 0x080000000900780c */ /* 0x000fe20003f26070 */
[----:B------:R-:W-:Y:S01]  /*0c20*/  IMAD.SHL.U32 R4, R4, 0x100, RZ ;  /* 0x0000010004047824 */ /* 0x000fe200078e00ff */
[----:B------:R-:W-:Y:S01]  /*0c30*/  @!P2 LOP3.LUT R10, R10, 0x7f00, RZ, 0xc0, !PT ;  /* 0x00007f000a0aa812 */ /* 0x000fe200078ec0ff */
[----:B------:R-:W-:Y:S01]  /*0c40*/  @!P0 FADD.FTZ R5, R6, -0.5 ;  /* 0xbf00000006058421 */ /* 0x000fe20000010000 */
[----:B------:R-:W-:Y:S02]  /*0c50*/  ISETP.GT.U32.AND P0, PT, R2, 0x7ffffff, PT ;  /* 0x07ffffff0200780c */ /* 0x000fe40003f04070 */
[----:B------:R-:W-:-:S02]  /*0c60*/  LOP3.LUT R11, R4, 0xffff, RZ, 0xc0, !PT ;  /* 0x0000ffff040b7812 */ /* 0x000fc400078ec0ff */
[----:B------:R-:W-:Y:S02]  /*0c70*/  @!P2 LOP3.LUT R10, R10, 0x3f000000, RZ, 0xfc, !PT ;  /* 0x3f0000000a0aa812 */ /* 0x000fe400078efcff */
[----:B------:R-:W-:Y:S02]  /*0c80*/  LOP3.LUT R12, R5, 0x80000000, R12, 0xf8, !PT ;  /* 0x80000000050c7812 */ /* 0x000fe400078ef80c */
[----:B------:R-:W-:Y:S01]  /*0c90*/  PRMT R5, R4, 0x9910, RZ ;  /* 0x0000991004057816 */ /* 0x000fe200000000ff */
[----:B------:R-:W-:Y:S01]  /*0ca0*/  IMAD.MOV.U32 R4, RZ, RZ, R13 ;  /* 0x000000ffff047224 */ /* 0x000fe200078e000d */
[----:B------:R-:W-:Y:S01]  /*0cb0*/  @P1 LEA.HI R6, R9, 0x70000000, RZ, 0x1c ;  /* 0x7000000009061811 */ /* 0x000fe200078fe0ff */
[----:B------:R-:W-:Y:S01]  /*0cc0*/  @P2 FMUL.FTZ R9, R8, 1.9259299443872358531e-34 ;  /* 0x0780000008092820 */ /* 0x000fe20000410000 */
[----:B------:R-:W-:Y:S01]  /*0cd0*/  @!P1 LOP3.LUT R7, R7, 0x7f00, RZ, 0xc0, !PT ;  /* 0x00007f0007079812 */ /* 0x000fe200078ec0ff */
[----:B------:R-:W-:Y:S01]  /*0ce0*/  @!P2 FADD.FTZ R9, R10, -0.5 ;  /* 0xbf0000000a09a421 */ /* 0x000fe20000010000 */
[----:B------:R-:W-:-:S02]  /*0cf0*/  @P0 LEA.HI R2, R2, 0x70000000, RZ, 0x1c ;  /* 0x7000000002020811 */ /* 0x000fc400078fe0ff */
[----:B------:R-:W-:Y:S01]  /*0d00*/  @!P1 LOP3.LUT R8, R7, 0x3f000000, RZ, 0xfc, !PT ;  /* 0x3f00000007089812 */ /* 0x000fe200078efcff */
[----:B------:R-:W-:Y:S01]  /*0d10*/  @P1 FMUL.FTZ R7, R6, 1.9259299443872358531e-34 ;  /* 0x0780000006071820 */ /* 0x000fe20000410000 */
[----:B------:R-:W-:-:S03]  /*0d20*/  @!P0 LOP3.LUT R6, R11, 0x7f00, RZ, 0xc0, !PT ;  /* 0x00007f000b068812 */ /* 0x000fc600078ec0ff */
[----:B------:R-:W-:Y:S01]  /*0d30*/  @!P1 FADD.FTZ R7, R8, -0.5 ;  /* 0xbf00000008079421 */ /* 0x000fe20000010000 */
[----:B------:R-:W-:Y:S02]  /*0d40*/  @!P0 LOP3.LUT R6, R6, 0x3f000000, RZ, 0xfc, !PT ;  /* 0x3f00000006068812 */ /* 0x000fe400078efcff */
[----:B------:R-:W-:-:S03]  /*0d50*/  PRMT R8, R14, 0x9910, RZ ;  /* 0x000099100e087816 */ /* 0x000fc600000000ff */
[----:B------:R-:W-:Y:S01]  /*0d60*/  @!P0 FADD.FTZ R6, R6, -0.5 ;  /* 0xbf00000006068421 */ /* 0x000fe20000010000 */
[----:B------:R-:W-:Y:S01]  /*0d70*/  @P0 FMUL.FTZ R6, R2, 1.9259299443872358531e-34 ;  /* 0x0780000002060820 */ /* 0x000fe20000410000 */
[----:B------:R-:W-:Y:S02]  /*0d80*/  LOP3.LUT R11, R9, 0x80000000, R8, 0xf8, !PT ;  /* 0x80000000090b7812 */ /* 0x000fe400078ef808 */
[----:B------:R-:W-:Y:S02]  /*0d90*/  LOP3.LUT R9, R7, 0x80000000, R4, 0xf8, !PT ;  /* 0x8000000007097812 */ /* 0x000fe400078ef804 */
[C---:B------:R-:W-:Y:S02]  /*0da0*/  LEA R4, P0, R3.reuse, UR15, 0x3 ;  /* 0x0000000f03047c11 */ /* 0x040fe4000f8018ff */
[----:B------:R-:W-:Y:S02]  /*0db0*/  LOP3.LUT R6, R6, 0x80000000, R5, 0xf8, !PT ;  /* 0x8000000006067812 */ /* 0x000fe400078ef805 */
[----:B------:R-:W-:-:S02]  /*0dc0*/  LEA.HI.X R5, R3, UR10, R0, 0x3, P0 ;  /* 0x0000000a03057c11 */ /* 0x000fc400080f1c00 */
[----:B0-----:R-:W-:Y:S02]  /*0dd0*/  IADD3 R3, P0, PT, R3, UR4, RZ ;  /* 0x0000000403037c10 */ /* 0x001fe4000ff1e0ff */
[----:B------:R-:W-:Y:S02]  /*0de0*/  F2FP.BF16.F32.PACK_AB R7, R12, R11 ;  /* 0x0000000b0c07723e */ /* 0x000fe400000010ff */
[----:B------:R-:W-:Y:S01]  /*0df0*/  F2FP.BF16.F32.PACK_AB R6, R9, R6 ;  /* 0x000000060906723e */ /* 0x000fe200000010ff */
[C---:B------:R-:W-:Y:S02]  /*0e00*/  IMAD.SHL.U32 R2, R3.reuse, 0x4, RZ ;  /* 0x0000000403027824 */ /* 0x040fe400078e00ff */
[----:B------:R-:W-:Y:S01]  /*0e10*/  IMAD.X R0, RZ, RZ, R0, P0 ;  /* 0x000000ffff007224 */ /* 0x000fe200000e0600 */
[----:B------:R-:W-:Y:S01]  /*0e20*/  LOP3.LUT P0, RZ, R3, 0xffffc000, RZ, 0xc0, !PT ;  /* 0xffffc00003ff7812 */ /* 0x000fe2000780c0ff */
[----:B------:R1:W-:Y:S01]  /*0e30*/  STG.E.64 desc[UR18][R4.64], R6 ;  /* 0x0000000604007986 */ /* 0x0003e2000c101b12 */
[----:B------:R-:W-:-:S02]  /*0e40*/  ISETP.LT.U32.AND P1, PT, R2, UR27, PT ;  /* 0x0000001b02007c0c */ /* 0x000fc4000bf21070 */
[----:B------:R-:W-:Y:S02]  /*0e50*/  SHF.L.U64.HI R2, R3, 0x2, R0 ;  /* 0x0000000203027819 */ /* 0x000fe40000010200 */
[----:B------:R-:W-:Y:S02]  /*0e60*/  LOP3.LUT P0, RZ, R0, 0x3fffffff, RZ, 0xc0, P0 ;  /* 0x3fffffff00ff7812 */ /* 0x000fe4000000c0ff */
[----:B------:R-:W-:-:S13]  /*0e70*/  ISETP.LT.AND.EX P1, PT, R2, UR16, PT, P1 ;  /* 0x0000001002007c0c */ /* 0x000fda000bf21310 */
[----:B-1----:R-:W-:Y:S05]  /*0e80*/  @!P0 BRA P1, `(.L_x_2054) ;  /* 0xfffffff800f88947 */ /* 0x002fea000083ffff */
[----:B------:R-:W-:Y:S05]  /*0e90*/  EXIT ;  /* 0x000000000000794d */ /* 0x000fea0003800000 */
.L_x_2055:
        /* <DEDUP_REMOVED lines=14> */
.L_x_7576:


//--------------------- .text._ZN2at6native55_GLOBAL__N__de093ff9_22_ForeachBinaryOpList_cu_a911ec4325multi_tensor_apply_kernelINS1_18TensorListMetadataILi2EEENS1_11CopyFunctorIN3c108BFloat16ENS6_15Float8_e4m3fnuzELi2ELi1ELi1EEEJNS0_4CopyIS7_S8_EEEEEvT_T0_DpT1_ --------------------------
	.section	.text._ZN2at6native55_GLOBAL__N__de093ff9_22_ForeachBinaryOpList_cu_a911ec4325multi_tensor_apply_kernelINS1_18TensorListMetadataILi2EEENS1_11CopyFunctorIN3c108BFloat16ENS6_15Float8_e4m3fnuzELi2ELi1ELi1EEEJNS0_4CopyIS7_S8_EEEEEvT_T0_DpT1_,"ax",@progbits
	.align	128
.text._ZN2at6native55_GLOBAL__N__de093ff9_22_ForeachBinaryOpList_cu_a911ec4325multi_tensor_apply_kernelINS1_18TensorListMetadataILi2EEENS1_11CopyFunctorIN3c108BFloat16ENS6_15Float8_e4m3fnuzELi2ELi1ELi1EEEJNS0_4CopyIS7_S8_EEEEEvT_T0_DpT1_:
        .type           _ZN2at6native55_GLOBAL__N__de093ff9_22_ForeachBinaryOpList_cu_a911ec4325multi_tensor_apply_kernelINS1_18TensorListMetadataILi2EEENS1_11CopyFunctorIN3c108BFloat16ENS6_15Float8_e4m3fnuzELi2ELi1ELi1EEEJNS0_4CopyIS7_S8_EEEEEvT_T0_DpT1_,@function
        .size           _ZN2at6native55_GLOBAL__N__de093ff9_22_ForeachBinaryOpList_cu_a911ec4325multi_tensor_apply_kernelINS1_18TensorListMetadataILi2EEENS1_11CopyFunctorIN3c108BFloat16ENS6_15Float8_e4m3fnuzELi2ELi1ELi1EEEJNS0_4CopyIS7_S8_EEEEEvT_T0_DpT1_,(.L_x_7577 - _ZN2at6native55_GLOBAL__N__de093ff9_22_ForeachBinaryOpList_cu_a911ec4325multi_tensor_apply_kernelINS1_18TensorListMetadataILi2EEENS1_11CopyFunctorIN3c108BFloat16ENS6_15Float8_e4m3fnuzELi2ELi1ELi1EEEJNS0_4CopyIS7_S8_EEEEEvT_T0_DpT1_)
        .other          _ZN2at6native55_GLOBAL__N__de093ff9_22_ForeachBinaryOpList_cu_a911ec4325multi_tensor_apply_kernelINS1_18TensorListMetadataILi2EEENS1_11CopyFunctorIN3c108BFloat16ENS6_15Float8_e4m3fnuzELi2ELi1ELi1EEEJNS0_4CopyIS7_S8_EEEEEvT_T0_DpT1_,@"STO_CUDA_ENTRY STV_DEFAULT"
_ZN2at6native55_GLOBAL__N__de093ff9_22_ForeachBinaryOpList_cu_a911ec4325multi_tensor_apply_kernelINS1_18TensorListMetadataILi2EEENS1_11CopyFunctorIN3c108BFloat16ENS6_15Float8_e4m3fnuzELi2ELi1ELi1EEEJNS0_4CopyIS7_S8_EEEEEvT_T0_DpT1_:
        /* <DEDUP_REMOVED lines=55> */
.L_x_2073:
        /* <DEDUP_REMOVED lines=56> */
.L_x_2060:
[----:B------:R-:W-:Y:S05]  /*06f0*/  BSYNC.RECONVERGENT B1 ;  /* 0x0000000000017941 */ /* 0x000fea0003800200 */
.L_x_2059:
[----:B------:R-:W-:Y:S01]  /*0700*/  IMAD.SHL.U32 R2, R2, 0x100000, RZ ;  /* 0x0010000002027824 */ /* 0x000fe200078e00ff */
[----:B------:R-:W-:-:S04]  /*0710*/  LEA R3, R3, 0x3b800000, 0x17 ;  /* 0x3b80000003037811 */ /* 0x000fc800078eb8ff */
[----:B------:R-:W-:-:S07]  /*0720*/  LOP3.LUT R2, R3, R2, R15, 0xfe, !PT ;  /* 0x0000000203027212 */ /* 0x000fce00078efe0f */
.L_x_2058:
[----:B------:R-:W-:Y:S05]  /*0730*/  BSYNC.RECONVERGENT B0 ;  /* 0x0000000000007941 */ /* 0x000fea0003800200 */
.L_x_2057:
        /* <DEDUP_REMOVED lines=22> */
.L_x_2064:
[----:B------:R-:W-:Y:S05]  /*08a0*/  BSYNC.RECONVERGENT B1 ;  /* 0x0000000000017941 */ /* 0x000fea0003800200 */
.L_x_2063:
[----:B------:R-:W-:Y:S01]  /*08b0*/  IMAD.SHL.U32 R3, R3, 0x100000, RZ ;  /* 0x0010000003037824 */ /* 0x000fe200078e00ff */
[----:B------:R-:W-:-:S04]  /*08c0*/  LEA R6, R6, 0x3b800000, 0x17 ;  /* 0x3b80000006067811 */ /* 0x000fc800078eb8ff */
[----:B------:R-:W-:-:S07]  /*08d0*/  LOP3.LUT R3, R6, R3, R18, 0xfe, !PT ;  /* 0x0000000306037212 */ /* 0x000fce00078efe12 */
.L_x_2062:
[----:B------:R-:W-:Y:S05]  /*08e0*/  BSYNC.RECONVERGENT B0 ;  /* 0x0000000000007941 */ /* 0x000fea0003800200 */
.L_x_2061:
        /* <DEDUP_REMOVED lines=22> */
.L_x_2068:
[----:B------:R-:W-:Y:S05]  /*0a50*/  BSYNC.RECONVERGENT B1 ;  /* 0x0000000000017941 */ /* 0x000fea0003800200 */
.L_x_2067:
[----:B------:R-:W-:Y:S01]  /*0a60*/  IMAD.SHL.U32 R6, R6, 0x100000, RZ ;  /* 0x0010000006067824 */ /* 0x000fe200078e00ff */
[----:B------:R-:W-:-:S04]  /*0a70*/  LEA R7, R7, 0x3b800000, 0x17 ;  /* 0x3b80000007077811 */ /* 0x000fc800078eb8ff */
[----:B------:R-:W-:-:S07]  /*0a80*/  LOP3.LUT R14, R7, R6, R17, 0xfe, !PT ;  /* 0x00000006070e7212 */ /* 0x000fce00078efe11 */
.L_x_2066:
[----:B------:R-:W-:Y:S05]  /*0a90*/  BSYNC.RECONVERGENT B0 ;  /* 0x0000000000007941 */ /* 0x000fea0003800200 */
.L_x_2065:
        /* <DEDUP_REMOVED lines=22> */
.L_x_2072:
[----:B------:R-:W-:Y:S05]  /*0c00*/  BSYNC.RECONVERGENT B1 ;  /* 0x0000000000017941 */ /* 0x000fea0003800200 */
.L_x_2071:
[----:B------:R-:W-:Y:S01]  /*0c10*/  IMAD.SHL.U32 R6, R6, 0x100000, RZ ;  /* 0x0010000006067824 */ /* 0x000fe200078e00ff */
[----:B------:R-:W-:-:S04]  /*0c20*/  LEA R7, R7, 0x3b800000, 0x17 ;  /* 0x3b80000007077811 */ /* 0x000fc800078eb8ff */
[----:B------:R-:W-:-:S07]  /*0c30*/  LOP3.LUT R15, R7, R6, R17, 0xfe, !PT ;  /* 0x00000006070f7212 */ /* 0x000fce00078efe11 */
.L_x_2070:
[----:B------:R-:W-:Y:S05]  /*0c40*/  BSYNC.RECONVERGENT B0 ;  /* 0x0000000000007941 */ /* 0x000fea0003800200 */
.L_x_2069:
        /* <DEDUP_REMOVED lines=23> */
.L_x_2056:
        /* <DEDUP_REMOVED lines=8> */
.L_x_2090:
        /* <DEDUP_REMOVED lines=29> */
.L_x_2077:
[----:B0-----:R-:W-:Y:S05]  /*1010*/  BSYNC.RECONVERGENT B1 ;  /* 0x0000000000017941 */ /* 0x001fea0003800200 */
.L_x_2076:
[----:B------:R-:W-:Y:S01]  /*1020*/  IMAD.SHL.U32 R5, R5, 0x100000, RZ ;  /* 0x0010000005057824 */ /* 0x000fe200078e00ff */
[----:B------:R-:W-:-:S04]  /*1030*/  LEA R6, R6, 0x3b800000, 0x17 ;  /* 0x3b80000006067811 */ /* 0x000fc800078eb8ff */
[----:B------:R-:W-:-:S07]  /*1040*/  LOP3.LUT R5, R6, R5, R10, 0xfe, !PT ;  /* 0x0000000506057212 */ /* 0x000fce00078efe0a */
.L_x_2075:
[----:B0-----:R-:W-:Y:S05]  /*1050*/  BSYNC.RECONVERGENT B0 ;  /* 0x0000000000007941 */ /* 0x001fea0003800200 */
.L_x_2074:
        /* <DEDUP_REMOVED lines=22> */
.L_x_2081:
[----:B------:R-:W-:Y:S05]  /*11c0*/  BSYNC.RECONVERGENT B1 ;  /* 0x0000000000017941 */ /* 0x000fea0003800200 */
.L_x_2080:
[----:B------:R-:W-:Y:S01]  /*11d0*/  IMAD.SHL.U32 R7, R7, 0x100000, RZ ;  /* 0x0010000007077824 */ /* 0x000fe200078e00ff */
[----:B------:R-:W-:-:S04]  /*11e0*/  LEA R6, R6, 0x3b800000, 0x17 ;  /* 0x3b80000006067811 */ /* 0x000fc800078eb8ff */
[----:B------:R-:W-:-:S07]  /*11f0*/  LOP3.LUT R6, R6, R7, R10, 0xfe, !PT ;  /* 0x0000000706067212 */ /* 0x000fce00078efe0a */
.L_x_2079:
[----:B------:R-:W-:Y:S05]  /*1200*/  BSYNC.RECONVERGENT B0 ;  /* 0x0000000000007941 */ /* 0x000fea0003800200 */
.L_x_2078:
        /* <DEDUP_REMOVED lines=22> */
.L_x_2085:
[----:B------:R-:W-:Y:S05]  /*1370*/  BSYNC.RECONVERGENT B1 ;  /* 0x0000000000017941 */ /* 0x000fea0003800200 */
.L_x_2084:
[----:B------:R-:W-:Y:S01]  /*1380*/  IMAD.SHL.U32 R2, R2, 0x100000, RZ ;  /* 0x0010000002027824 */ /* 0x000fe200078e00ff */
[----:B------:R-:W-:-:S04]  /*1390*/  LEA R7, R7, 0x3b800000, 0x17 ;  /* 0x3b80000007077811 */ /* 0x000fc800078eb8ff */
[----:B------:R-:W-:-:S07]  /*13a0*/  LOP3.LUT R7, R7, R2, R11, 0xfe, !PT ;  /* 0x0000000207077212 */ /* 0x000fce00078efe0b */
.L_x_2083:
[----:B------:R-:W-:Y:S05]  /*13b0*/  BSYNC.RECONVERGENT B0 ;  /* 0x0000000000007941 */ /* 0x000fea0003800200 */
.L_x_2082:
        /* <DEDUP_REMOVED lines=22> */
.L_x_2089:
[----:B------:R-:W-:Y:S05]  /*1520*/  BSYNC.RECONVERGENT B1 ;  /* 0x0000000000017941 */ /* 0x000fea0003800200 */
.L_x_2088:
[----:B------:R-:W-:Y:S01]  /*1530*/  IMAD.SHL.U32 R4, R4, 0x100000, RZ ;  /* 0x0010000004047824 */ /* 0x000fe200078e00ff */
[----:B------:R-:W-:-:S04]  /*1540*/  LEA R2, R2, 0x3b800000, 0x17 ;  /* 0x3b80000002027811 */ /* 0x000fc800078eb8ff */
[----:B------:R-:W-:-:S07]  /*1550*/  LOP3.LUT R2, R2, R4, R13, 0xfe, !PT ;  /* 0x0000000402027212 */ /* 0x000fce00078efe0d */
.L_x_2087:
[----:B------:R-:W-:Y:S05]  /*1560*/  BSYNC.RECONVERGENT B0 ;  /* 0x0000000000007941 */ /* 0x000fea0003800200 */
.L_x_2086:
        /* <DEDUP_REMOVED lines=15> */
.L_x_2091:
        /* <DEDUP_REMOVED lines=10> */
.L_x_7577:


//--------------------- .text._ZN2at6native55_GLOBAL__N__de093ff9_22_ForeachBinaryOpList_cu_a911ec4325multi_tensor_apply_kernelINS1_18TensorListMetadataILi2EEENS1_11CopyFunctorIN3c108BFloat16ENS6_13Float8_e4m3fnELi2ELi1ELi1EEEJNS0_4CopyIS7_S8_EEEEEvT_T0_DpT1_ --------------------------
	.section	.text._ZN2at6native55_GLOBAL__N__de093ff9_22_ForeachBinaryOpList_cu_a911ec4325multi_tensor_apply_kernelINS1_18TensorListMetadataILi2EEENS1_11CopyFunctorIN3c108BFloat16ENS6_13Float8_e4m3fnELi2ELi1ELi1EEEJNS0_4CopyIS7_S8_EEEEEvT_T0_DpT1_,"ax",@progbits
	.align	128
.text._ZN2at6native55_GLOBAL__N__de093ff9_22_ForeachBinaryOpList_cu_a911ec4325multi_tensor_apply_kernelINS1_18TensorListMetadataILi2EEENS1_11CopyFunctorIN3c108BFloat16ENS6_13Float8_e4m3fnELi2ELi1ELi1EEEJNS0_4CopyIS7_S8_EEEEEvT_T0_DpT1_:
        .type           _ZN2at6native55_GLOBAL__N__de093ff9_22_ForeachBinaryOpList_cu_a911ec4325multi_tensor_apply_kernelINS1_18TensorListMetadataILi2EEENS1_11CopyFunctorIN3c108BFloat16ENS6_13Float8_e4m3fnELi2ELi1ELi1EEEJNS0_4CopyIS7_S8_EEEEEvT_T0_DpT1_,@function
        .size           _ZN2at6native55_GLOBAL__N__de093ff9_22_ForeachBinaryOpList_cu_a911ec4325multi_tensor_apply_kernelINS1_18TensorListMetadataILi2EEENS1_11CopyFunctorIN3c108BFloat16ENS6_13Float8_e4m3fnELi2ELi1ELi1EEEJNS0_4CopyIS7_S8_EEEEEvT_T0_DpT1_,(.L_x_7578 - _ZN2at6native55_GLOBAL__N__de093ff9_22_ForeachBinaryOpList_cu_a911ec4325multi_tensor_apply_kernelINS1_18TensorListMetadataILi2EEENS1_11CopyFunctorIN3c108BFloat16ENS6_13Float8_e4m3fnELi2ELi1ELi1EEEJNS0_4CopyIS7_S8_EEEEEvT_T0_DpT1_)
        .other          _ZN2at6native55_GLOBAL__N__de093ff9_22_ForeachBinaryOpList_cu_a911ec4325multi_tensor_apply_kernelINS1_18TensorListMetadataILi2EEENS1_11CopyFunctorIN3c108BFloat16ENS6_13Float8_e4m3fnELi2ELi1ELi1EEEJNS0_4CopyIS7_S8_EEEEEvT_T0_DpT1_,@"STO_CUDA_ENTRY STV_DEFAULT"
_ZN2at6native55_GLOBAL__N__de093ff9_22_ForeachBinaryOpList_cu_a911ec4325multi_tensor_apply_kernelINS1_18TensorListMetadataILi2EEENS1_11CopyFunctorIN3c108BFloat16ENS6_13Float8_e4m3fnELi2ELi1ELi1EEEJNS0_4CopyIS7_S8_EEEEEvT_T0_DpT1_:
        /* <DEDUP_REMOVED lines=54> */
.L_x_2093:
[C---:B------:R-:W-:Y:S01]  /*0360*/  IADD3 R2, P2, PT, R0.reuse, UR17, RZ ;  /* 0x0000001100027c10 */ /* 0x040fe2000ff5e0ff */
[----:B------:R-:W-:Y:S01]  /*0370*/  IMAD.U32 R3, RZ, RZ, UR17 ;  /* 0x00000011ff037e24 */ /* 0x000fe2000f8e00ff */
[----:B------:R-:W-:Y:S01]  /*0380*/  ISETP.GE.U32.AND P0, PT, R0, UR24, PT ;  /* 0x0000001800007c0c */ /* 0x000fe2000bf06070 */
[----:B------:R-:W-:Y:S01]  /*0390*/  IMAD.MOV.U32 R14, RZ, RZ, R0 ;  /* 0x000000ffff0e7224 */ /* 0x000fe200078e0000 */
[----:B------:R-:W-:Y:S01]  /*03a0*/  ISETP.GE.U32.AND P1, PT, R2, UR24, PT ;  /* 0x0000001802007c0c */ /* 0x000fe2000bf26070 */
[--C-:B------:R-:W-:Y:S01]  /*03b0*/  IMAD.X R2, RZ, RZ, R7.reuse, P2 ;  /* 0x000000ffff027224 */ /* 0x100fe200010e0607 */
[----:B------:R-:W-:Y:S01]  /*03c0*/  ISETP.GE.U32.AND.EX P0, PT, R7, UR25, PT, P0 ;  /* 0x0000001907007c0c */ /* 0x000fe2000bf06100 */
[----:B------:R-:W-:Y:S01]  /*03d0*/  IMAD.MOV.U32 R15, RZ, RZ, R7 ;  /* 0x000000ffff0f7224 */ /* 0x000fe200078e0007 */
[----:B------:R-:W-:Y:S01]  /*03e0*/  UMOV UR6, URZ ;  /* 0x000000ff00067c82 */ /* 0x000fe20008000000 */
[----:B------:R-:W-:Y:S01]  /*03f0*/  IMAD.U32 R11, RZ, RZ, UR17 ;  /* 0x00000011ff0b7e24 */ /* 0x000fe2000f8e00ff */
[----:B------:R-:W-:Y:S01]  /*0400*/  ISETP.GE.U32.AND.EX P1, PT, R2, UR25, PT, P1 ;  /* 0x0000001902007c0c */ /* 0x000fe2000bf26110 */
[----:B------:R-:W-:-:S04]  /*0410*/  IMAD.WIDE.U32 R2, R3, 0x2, R14 ;  /* 0x0000000203027825 */ /* 0x000fc800078e000e */
[----:B------:R-:W-:Y:S01]  /*0420*/  IMAD.WIDE.U32 R14, R11, 0x3, R14 ;  /* 0x000000030b0e7825 */ /* 0x000fe200078e000e */
[----:B------:R-:W-:-:S03]  /*0430*/  ISETP.GE.U32.AND P2, PT, R2, UR24, PT ;  /* 0x0000001802007c0c */ /* 0x000fc6000bf46070 */
[C---:B------:R-:W-:Y:S02]  /*0440*/  @!P0 IADD3 R2, P4, PT, R0.reuse, UR27, RZ ;  /* 0x0000001b00028c10 */ /* 0x040fe4000ff9e0ff */
[----:B------:R-:W-:Y:S02]  /*0450*/  ISETP.GE.U32.AND.EX P2, PT, R3, UR25, PT, P2 ;  /* 0x0000001903007c0c */ /* 0x000fe4000bf46120 */
[----:B------:R-:W-:Y:S02]  /*0460*/  @!P0 IADD3.X R3, PT, PT, R7, UR28, RZ, P4, !PT ;  /* 0x0000001c07038c10 */ /* 0x000fe4000a7fe4ff */
[----:B------:R-:W-:Y:S02]  /*0470*/  @!P1 IADD3 R22, P4, PT, R0, UR22, RZ ;  /* 0x0000001600169c10 */ /* 0x000fe4000ff9e0ff */
[----:B------:R-:W-:Y:S01]  /*0480*/  ISETP.GE.U32.AND P3, PT, R14, UR24, PT ;  /* 0x000000180e007c0c */ /* 0x000fe2000bf66070 */
[----:B------:R-:W-:Y:S01]  /*0490*/  VIADD R14, R15, UR6 ;  /* 0x000000060f0e7c36 */ /* 0x000fe20008000000 */
[----:B------:R-:W-:Y:S01]  /*04a0*/  @!P1 IADD3.X R23, PT, PT, R7, UR8, RZ, P4, !PT ;  /* 0x0000000807179c10 */ /* 0x000fe2000a7fe4ff */
[----:B------:R0:W2:Y:S03]  /*04b0*/  @!P0 LDG.E.U8 R21, desc[UR18][R2.64] ;  /* 0x0000001202158981 */ /* 0x0000a6000c1e1100 */
[----:B------:R-:W-:Y:S01]  /*04c0*/  ISETP.GE.U32.AND.EX P3, PT, R14, UR25, PT, P3 ;  /* 0x000000190e007c0c */ /* 0x000fe2000bf66130 */
[----:B------:R-:W3:Y:S01]  /*04d0*/  @!P1 LDG.E.U8 R8, desc[UR18][R22.64] ;  /* 0x0000001216089981 */ /* 0x000ee2000c1e1100 */
[----:B------:R-:W-:-:S04]  /*04e0*/  @!P2 IADD3 R24, P4, PT, R0, UR23, RZ ;  /* 0x000000170018ac10 */ /* 0x000fc8000ff9e0ff */
[----:B------:R-:W-:-:S05]  /*04f0*/  @!P2 IADD3.X R25, PT, PT, R7, UR9, RZ, P4, !PT ;  /* 0x000000090719ac10 */ /* 0x000fca000a7fe4ff */
[----:B------:R-:W4:Y:S02]  /*0500*/  @!P2 LDG.E.U8 R10, desc[UR18][R24.64] ;  /* 0x00000012180aa981 */ /* 0x000f24000c1e1100 */
[----:B------:R-:W-:-:S04]  /*0510*/  @!P3 IADD3 R26, P4, PT, R0, UR14, RZ ;  /* 0x0000000e001abc10 */ /* 0x000fc8000ff9e0ff */
[----:B------:R-:W-:-:S05]  /*0520*/  @!P3 IADD3.X R27, PT, PT, R7, UR7, RZ, P4, !PT ;  /* 0x00000007071bbc10 */ /* 0x000fca000a7fe4ff */
[----:B------:R-:W5:Y:S01]  /*0530*/  @!P3 LDG.E.U8 R6, desc[UR18][R26.64] ;  /* 0x000000121a06b981 */ /* 0x000f62000c1e1100 */
[----:B0-----:R-:W-:Y:S02]  /*0540*/  IMAD.MOV.U32 R2, RZ, RZ, 0x1f ;  /* 0x0000001fff027424 */ /* 0x001fe400078e00ff */
[----:B--2---:R-:W-:Y:S02]  /*0550*/  IMAD.SHL.U32 R16, R21, 0x1000000, RZ ;  /* 0x0100000015107824 */ /* 0x004fe400078e00ff */
[----:B---3--:R-:W-:-:S03]  /*0560*/  IMAD.SHL.U32 R14, R8, 0x1000000, RZ ;  /* 0x01000000080e7824 */ /* 0x008fc600078e00ff */
[----:B------:R-:W-:Y:S02]  /*0570*/  LOP3.LUT R19, R16, 0x7f000000, RZ, 0xc0, !PT ;  /* 0x7f00000010137812 */ /* 0x000fe400078ec0ff */
[----:B------:R-:W-:Y:S02]  /*0580*/  LOP3.LUT R3, R14, 0x7f000000, RZ, 0xc0, !PT ;  /* 0x7f0000000e037812 */ /* 0x000fe400078ec0ff */
[----:B------:R-:W0:Y:S08]  /*0590*/  FLO.U32 R15, R19 ;  /* 0x00000013000f7300 */ /* 0x000e3000000e0000 */
[----:B------:R-:W1:Y:S01]  /*05a0*/  FLO.U32 R20, R3 ;  /* 0x0000000300147300 */ /* 0x000e6200000e0000 */
[----:B----4-:R-:W-:-:S02]  /*05b0*/  IMAD.SHL.U32 R11, R10, 0x1000000, RZ ;  /* 0x010000000a0b7824 */ /* 0x010fc400078e00ff */
[----:B0-----:R-:W-:Y:S02]  /*05c0*/  IMAD.MOV R23, RZ, RZ, -R15 ;  /* 0x000000ffff177224 */ /* 0x001fe400078e0a0f */
[----:B-----5:R-:W-:Y:S01]  /*05d0*/  IMAD.SHL.U32 R13, R6, 0x1000000, RZ ;  /* 0x01000000060d7824 */ /* 0x020fe200078e00ff */
[----:B------:R-:W-:Y:S01]  /*05e0*/  LOP3.LUT R17, R11, 0x7f000000, RZ, 0xc0, !PT ;  /* 0x7f0000000b117812 */ /* 0x000fe200078ec0ff */
[----:B-1----:R-:W-:Y:S01]  /*05f0*/  IMAD.MOV R25, RZ, RZ, -R20 ;  /* 0x000000ffff197224 */ /* 0x002fe200078e0a14 */
[-C--:B------:R-:W-:Y:S02]  /*0600*/  VIADDMNMX.U32 R20, R23, R2.reuse, 0x4, !PT ;  /* 0x0000000417147446 */ /* 0x080fe40007800002 */
[----:B------:R-:W-:Y:S02]  /*0610*/  LOP3.LUT R15, R13, 0x7f000000, RZ, 0xc0, !PT ;  /* 0x7f0000000d0f7812 */ /* 0x000fe400078ec0ff */
[----:B------:R-:W-:Y:S01]  /*0620*/  VIADDMNMX.U32 R23, R25, R2, 0x4, !PT ;  /* 0x0000000419177446 */ /* 0x000fe20007800002 */
[----:B------:R-:W0:Y:S01]  /*0630*/  FLO.U32 R18, R17 ;  /* 0x0000001100127300 */ /* 0x000e2200000e0000 */
[----:B------:R-:W-:-:S03]  /*0640*/  VIADD R20, R20, 0xfffffffc ;  /* 0xfffffffc14147836 */ /* 0x000fc60000000000 */
[----:B------:R-:W-:-:S04]  /*0650*/  VIADD R24, R23, 0xfffffffc ;  /* 0xfffffffc17187836 */ /* 0x000fc80000000000 */
[----:B------:R-:W1:Y:S01]  /*0660*/  FLO.U32 R22, R15 ;  /* 0x0000000f00167300 */ /* 0x000e6200000e0000 */
[----:B------:R-:W-:Y:S01]  /*0670*/  SHF.L.U32 R23, R19, R20, RZ ;  /* 0x0000001413177219 */ /* 0x000fe200000006ff */
[----:B------:R-:W-:Y:S01]  /*0680*/  IMAD.SHL.U32 R20, R20, 0x800000, RZ ;  /* 0x0080000014147824 */ /* 0x000fe200078e00ff */
[----:B------:R-:W-:Y:S01]  /*0690*/  SHF.L.U32 R25, R3, R24, RZ ;  /* 0x0000001803197219 */ /* 0x000fe200000006ff */
[----:B------:R-:W-:-:S03]  /*06a0*/  IMAD.SHL.U32 R24, R24, 0x800000, RZ ;  /* 0x0080000018187824 */ /* 0x000fc600078e00ff */
[----:B------:R-:W-:Y:S02]  /*06b0*/  LEA.HI R23, R23, -R20, RZ, 0x1c ;  /* 0x8000001417177211 */ /* 0x000fe400078fe0ff */
[----:B------:R-:W-:Y:S01]  /*06c0*/  LEA.HI R20, R25, -R24, RZ, 0x1c ;  /* 0x8000001819147211 */ /* 0x000fe200078fe0ff */
[----:B0-----:R-:W-:Y:S02]  /*06d0*/  IMAD.MOV R25, RZ, RZ, -R18 ;  /* 0x000000ffff197224 */ /* 0x001fe400078e0a12 */
[----:B------:R-:W-:Y:S02]  /*06e0*/  VIADD R24, R19, 0x1000000 ;  /* 0x0100000013187836 */ /* 0x000fe40000000000 */
[----:B-1----:R-:W-:Y:S01]  /*06f0*/  IMAD.MOV R27, RZ, RZ, -R22 ;  /* 0x000000ffff1b7224 */ /* 0x002fe200078e0a16 */
[----:B------:R-:W-:Y:S01]  /*0700*/  VIADDMNMX.U32 R18, R25, R2, 0x4, !PT ;  /* 0x0000000419127446 */ /* 0x000fe20007800002 */
[----:B------:R-:W-:Y:S01]  /*0710*/  VIADD R23, R23, 0x3c000000 ;  /* 0x3c00000017177836 */ /* 0x000fe20000000000 */
[----:B------:R-:W-:-:S02]  /*0720*/  SHF.R.S32.HI R24, RZ, 0x8, R24 ;  /* 0x00000008ff187819 */ /* 0x000fc40000011418 */
[----:B------:R-:W-:Y:S01]  /*0730*/  VIADDMNMX.U32 R19, R27, R2, 0x4, !PT ;  /* 0x000000041b137446 */ /* 0x000fe20007800002 */
[----:B------:R-:W-:Y:S01]  /*0740*/  VIADD R25, R20, 0x3c000000 ;  /* 0x3c00000014197836 */ /* 0x000fe20000000000 */
[----:B------:R-:W-:Y:S01]  /*0750*/  LOP3.LUT R20, R23, 0x7f800000, R24, 0xf8, !PT ;  /* 0x7f80000017147812 */ /* 0x000fe200078ef818 */
[----:B------:R-:W-:Y:S02]  /*0760*/  VIADD R18, R18, 0xfffffffc ;  /* 0xfffffffc12127836 */ /* 0x000fe40000000000 */
[----:B------:R-:W-:Y:S02]  /*0770*/  VIADD R24, R19, 0xfffffffc ;  /* 0xfffffffc13187836 */ /* 0x000fe40000000000 */
[----:B------:R-:W-:Y:S01]  /*0780*/  VIADD R22, R3, 0x1000000 ;  /* 0x0100000003167836 */ /* 0x000fe20000000000 */
[----:B------:R-:W-:Y:S01]  /*0790*/  SHF.L.U32 R19, R17, R18, RZ ;  /* 0x0000001211137219 */ /* 0x000fe200000006ff */
[----:B------:R-:W-:Y:S02]  /*07a0*/  IMAD.U32 R27, RZ, RZ, UR17 ;  /* 0x00000011ff1b7e24 */ /* 0x000fe4000f8e00ff */
[----:B------:R-:W-:-:S02]  /*07b0*/  @!P3 IMAD.MOV.U32 R2, RZ, RZ, R4 ;  /* 0x000000ffff02b224 */ /* 0x000fc400078e0004 */
[----:B------:R-:W-:Y:S01]  /*07c0*/  @!P3 IMAD.MOV.U32 R3, RZ, RZ, R9 ;  /* 0x000000ffff03b224 */ /* 0x000fe200078e0009 */
[----:B------:R-:W-:Y:S01]  /*07d0*/  SHF.L.U32 R23, R15, R24, RZ ;  /* 0x000000180f177219 */ /* 0x000fe200000006ff */
[----:B------:R-:W-:Y:S02]  /*07e0*/  IMAD.SHL.U32 R18, R18, 0x800000, RZ ;  /* 0x0080000012127824 */ /* 0x000fe400078e00ff */
[----:B------:R-:W-:Y:S02]  /*07f0*/  IMAD.SHL.U32 R24, R24, 0x800000, RZ ;  /* 0x0080000018187824 */ /* 0x000fe400078e00ff */
[----:B------:R-:W-:Y:S01]  /*0800*/  @!P3 IMAD.WIDE.U32 R2, R27, 0x6, R2 ;  /* 0x000000061b02b825 */ /* 0x000fe200078e0002 */
[----:B------:R-:W-:-:S03]  /*0810*/  LEA.HI R18, R19, -R18, RZ, 0x1c ;  /* 0x8000001213127211 */ /* 0x000fc600078fe0ff */
[----:B------:R-:W-:Y:S01]  /*0820*/  VIADD R15, R15, 0x1000000 ;  /* 0x010000000f0f7836 */ /* 0x000fe20000000000 */
[----:B------:R-:W-:Y:S01]  /*0830*/  LEA.HI R23, R23, -R24, RZ, 0x1c ;  /* 0x8000001817177211 */ /* 0x000fe200078fe0ff */
[----:B------:R-:W-:Y:S01]  /*0840*/  VIADD R17, R17, 0x1000000 ;  /* 0x0100000011117836 */ /* 0x000fe20000000000 */
[----:B------:R-:W-:Y:S01]  /*0850*/  LOP3.LUT P4, RZ, R16, 0x7f000000, RZ, 0xc0, !PT ;  /* 0x7f00000010ff7812 */ /* 0x000fe2000788c0ff */
[----:B------:R-:W-:Y:S01]  /*0860*/  @!P3 VIADD R3, R3, UR6 ;  /* 0x000000060303bc36 */ /* 0x000fe20008000000 */
[----:B------:R-:W-:Y:S01]  /*0870*/  SHF.R.S32.HI R22, RZ, 0x8, R22 ;  /* 0x00000008ff167819 */ /* 0x000fe20000011416 */
[----:B------:R-:W0:Y:S01]  /*0880*/  LDCU UR6, c[0x0][0x360] ;  /* 0x00006c00ff0677ac */ /* 0x000e220008000800 */
[----:B------:R-:W-:Y:S01]  /*0890*/  SHF.R.S32.HI R19, RZ, 0x8, R15 ;  /* 0x00000008ff137819 */ /* 0x000fe2000001140f */
[----:B------:R-:W-:Y:S01]  /*08a0*/  VIADD R18, R18, 0x3c000000 ;  /* 0x3c00000012127836 */ /* 0x000fe20000000000 */
[----:B------:R-:W-:Y:S02]  /*08b0*/  SHF.R.S32.HI R17, RZ, 0x8, R17 ;  /* 0x00000008ff117819 */ /* 0x000fe40000011411 */
[----:B------:R-:W-:Y:S01]  /*08c0*/  SEL R15, R20, RZ, P4 ;  /* 0x000000ff140f7207 */ /* 0x000fe20002000000 */
[----:B------:R-:W-:Y:S01]  /*08d0*/  VIADD R20, R23, 0x3c000000 ;  /* 0x3c00000017147836 */ /* 0x000fe20000000000 */
[----:B------:R-:W-:-:S02]  /*08e0*/  LOP3.LUT R22, R25, 0x7f800000, R22, 0xf8, !PT ;  /* 0x7f80000019167812 */ /* 0x000fc400078ef816 */
[----:B------:R-:W-:Y:S02]  /*08f0*/  LOP3.LUT P4, RZ, R14, 0x7f000000, RZ, 0xc0, !PT ;  /* 0x7f0000000eff7812 */ /* 0x000fe4000788c0ff */
[----:B------:R-:W-:Y:S02]  /*0900*/  LOP3.LUT R18, R18, 0x7f800000, R17, 0xf8, !PT ;  /* 0x7f80000012127812 */ /* 0x000fe400078ef811 */
[----:B------:R-:W-:Y:S02]  /*0910*/  SEL R17, R22, RZ, P4 ;  /* 0x000000ff16117207 */ /* 0x000fe40002000000 */
[----:B------:R-:W-:Y:S02]  /*0920*/  LOP3.LUT R15, R15, 0x80000000, R16, 0xf8, !PT ;  /* 0x800000000f0f7812 */ /* 0x000fe400078ef810 */
[----:B------:R-:W-:Y:S02]  /*0930*/  LOP3.LUT R19, R20, 0x7f800000, R19, 0xf8, !PT ;  /* 0x7f80000014137812 */ /* 0x000fe400078ef813 */
[----:B------:R-:W-:-:S02]  /*0940*/  LOP3.LUT P5, RZ, R13, 0x7f000000, RZ, 0xc0, !PT ;  /* 0x7f0000000dff7812 */ /* 0x000fc400078ac0ff */
[----:B------:R-:W-:Y:S02]  /*0950*/  LOP3.LUT R17, R17, 0x80000000, R14, 0xf8, !PT ;  /* 0x8000000011117812 */ /* 0x000fe400078ef80e */
[----:B------:R-:W-:Y:S02]  /*0960*/  F2FP.BF16.F32.PACK_AB R15, RZ, R15 ;  /* 0x0000000fff0f723e */ /* 0x000fe400000010ff */
[----:B------:R-:W-:Y:S01]  /*0970*/  SEL R14, R19, RZ, P5 ;  /* 0x000000ff130e7207 */ /* 0x000fe20002800000 */
[----:B0-----:R-:W-:Y:S01]  /*0980*/  USHF.L.U32 UR6, UR6, 0x2, URZ ;  /* 0x0000000206067899 */ /* 0x001fe200080006ff */
[----:B------:R-:W-:Y:S02]  /*0990*/  LOP3.LUT P4, RZ, R11, 0x7f000000, RZ, 0xc0, !PT ;  /* 0x7f0000000bff7812 */ /* 0x000fe4000788c0ff */
[----:B------:R-:W-:Y:S01]  /*09a0*/  PRMT R19, R15, 0x7610, R19 ;  /* 0x000076100f137816 */ /* 0x000fe20000000013 */
[----:B------:R-:W-:Y:S01]  /*09b0*/  @!P0 IMAD.MOV.U32 R15, RZ, RZ, R9 ;  /* 0x000000ffff0f8224 */ /* 0x000fe200078e0009 */
[----:B------:R-:W-:Y:S01]  /*09c0*/  LOP3.LUT R13, R14, 0x80000000, R13, 0xf8, !PT ;  /* 0x800000000e0d7812 */ /* 0x000fe200078ef80d */
[----:B------:R-:W-:Y:S01]  /*09d0*/  @!P0 IMAD.MOV.U32 R14, RZ, RZ, R4 ;  /* 0x000000ffff0e8224 */ /* 0x000fe200078e0004 */
[----:B------:R-:W-:-:S02]  /*09e0*/  SEL R18, R18, RZ, P4 ;  /* 0x000000ff12127207 */ /* 0x000fc40002000000 */
[----:B------:R-:W-:Y:S02]  /*09f0*/  F2FP.BF16.F32.PACK_AB R17, RZ, R17 ;  /* 0x00000011ff11723e */ /* 0x000fe400000010ff */
[----:B------:R0:W-:Y:S01]  /*0a00*/  @!P0 STG.E.U16 desc[UR18][R14.64], R19 ;  /* 0x000000130e008986 */ /* 0x0001e2000c101512 */
[----:B------:R-:W-:Y:S02]  /*0a10*/  @!P2 IADD3 R16, P0, PT, R4, UR6, RZ ;  /* 0x000000060410ac10 */ /* 0x000fe4000ff1e0ff */
[--C-:B------:R-:W-:Y:S02]  /*0a20*/  LOP3.LUT R18, R18, 0x80000000, R11.reuse, 0xf8, !PT ;  /* 0x8000000012127812 */ /* 0x100fe400078ef80b */
[----:B------:R-:W-:Y:S01]  /*0a30*/  PRMT R11, R17, 0x7610, R11 ;  /* 0x00007610110b7816 */ /* 0x000fe2000000000b */
[----:B------:R-:W-:Y:S01]  /*0a40*/  @!P2 IMAD.X R17, RZ, RZ, R9, P0 ;  /* 0x000000ffff11a224 */ /* 0x000fe200000e0609 */
[----:B------:R-:W-:Y:S02]  /*0a50*/  F2FP.BF16.F32.PACK_AB R18, RZ, R18 ;  /* 0x00000012ff12723e */ /* 0x000fe400000010ff */
[----:B------:R-:W-:Y:S01]  /*0a60*/  F2FP.BF16.F32.PACK_AB R13, RZ, R13 ;  /* 0x0000000dff0d723e */ /* 0x000fe200000010ff */
[----:B0-----:R-:W-:-:S02]  /*0a70*/  @!P1 IMAD.MOV.U32 R14, RZ, RZ, R12 ;  /* 0x000000ffff0e9224 */ /* 0x001fc400078e000c */
[----:B------:R-:W-:Y:S01]  /*0a80*/  @!P1 IMAD.MOV.U32 R15, RZ, RZ, R5 ;  /* 0x000000ffff0f9224 */ /* 0x000fe200078e0005 */
[----:B------:R-:W-:-:S04]  /*0a90*/  UIADD3 UR4, UP0, UPT, UR6, UR4, URZ ;  /* 0x0000000406047290 */ /* 0x000fc8000ff1e0ff */
[----:B------:R0:W-:Y:S04]  /*0aa0*/  @!P1 STG.E.U16 desc[UR18][R14.64], R11 ;  /* 0x0000000b0e009986 */ /* 0x0001e8000c101512 */
[----:B------:R0:W-:Y:S04]  /*0ab0*/  @!P2 STG.E.U16 desc[UR18][R16.64], R18 ;  /* 0x000000121000a986 */ /* 0x0001e8000c101512 */
[----:B------:R0:W-:Y:S01]  /*0ac0*/  @!P3 STG.E.U16 desc[UR18][R2.64], R13 ;  /* 0x0000000d0200b986 */ /* 0x0001e2000c101512 */
[----:B------:R-:W-:Y:S02]  /*0ad0*/  UIADD3.X UR5, UPT, UPT, URZ, UR5, URZ, UP0, !UPT ;  /* 0x00000005ff057290 */ /* 0x000fe400087fe4ff */
[----:B------:R-:W-:-:S04]  /*0ae0*/  UISETP.GE.U32.AND UP0, UPT, UR4, UR24, UPT ;  /* 0x000000180400728c */ /* 0x000fc8000bf06070 */
[----:B------:R-:W-:Y:S01]  /*0af0*/  UISETP.GE.U32.AND.EX UP0, UPT, UR5, UR25, UPT, UP0 ;  /* 0x000000190500728c */ /* 0x000fe2000bf06100 */
[----:B------:R-:W-:Y:S02]  /*0b00*/  IADD3 R0, P1, PT, R0, UR6, RZ ;  /* 0x0000000600007c10 */ /* 0x000fe4000ff3e0ff */
[----:B------:R-:W-:Y:S02]  /*0b10*/  IADD3 R12, P2, PT, R12, UR20, RZ ;  /* 0x000000140c0c7c10 */ /* 0x000fe4000ff5e0ff */
[----:B------:R-:W-:Y:S01]  /*0b20*/  IADD3 R4, P0, PT, R4, UR20, RZ ;  /* 0x0000001404047c10 */ /* 0x000fe2000ff1e0ff */
[----:B------:R-:W-:Y:S01]  /*0b30*/  IMAD.X R7, RZ, RZ, R7, P1 ;  /* 0x000000ffff077224 */ /* 0x000fe200008e0607 */
[----:B------:R-:W-:Y:S02]  /*0b40*/  IADD3.X R5, PT, PT, R5, UR21, RZ, P2, !PT ;  /* 0x0000001505057c10 */ /* 0x000fe400097fe4ff */
[----:B------:R-:W-:Y:S01]  /*0b50*/  IADD3.X R9, PT, PT, R9, UR21, RZ, P0, !PT ;  /* 0x0000001509097c10 */ /* 0x000fe200087fe4ff */
[----:B0-----:R-:W-:Y:S08]  /*0b60*/  BRA.U !UP0, `(.L_x_2093) ;  /* 0xfffffff508fc7547 */ /* 0x001ff0000b83ffff */
[----:B------:R-:W-:Y:S05]  /*0b70*/  EXIT ;  /* 0x000000000000794d */ /* 0x000fea0003800000 */
.L_x_2092:
        /* <DEDUP_REMOVED lines=8> */
.L_x_2094:
[----:B------:R-:W-:-:S04]  /*0c00*/  LEA R8, P0, R3, UR27, 0x2 ;  /* 0x0000001b03087c11 */ /* 0x000fc8000f8010ff */
[----:B------:R-:W-:-:S05]  /*0c10*/  LEA.HI.X R9, R3, UR28, R0, 0x2, P0 ;  /* 0x0000001c03097c11 */ /* 0x000fca00080f1400 */
[----:B------:R-:W2:Y:S01]  /*0c20*/  LDG.E R8, desc[UR18][R8.64] ;  /* 0x0000001208087981 */ /* 0x000ea2000c1e1900 */
[----:B------:R-:W-:Y:S01]  /*0c30*/  IMAD.MOV.U32 R16, RZ, RZ, 0x1f ;  /* 0x0000001fff107424 */ /* 0x000fe200078e00ff */
[C---:B--2---:R-:W-:Y:S02]  /*0c40*/  PRMT R4, R8.reuse, 0x7770, RZ ;  /* 0x0000777008047816 */ /* 0x044fe400000000ff */
[C---:B------:R-:W-:Y:S02]  /*0c50*/  PRMT R2, R8.reuse, 0x7771, RZ ;  /* 0x0000777108027816 */ /* 0x040fe400000000ff */
[----:B------:R-:W-:Y:S01]  /*0c60*/  PRMT R6, R8, 0x7772, RZ ;  /* 0x0000777208067816 */ /* 0x000fe200000000ff */
[----:B------:R-:W-:Y:S01]  /*0c70*/  IMAD.SHL.U32 R4, R4, 0x1000000, RZ ;  /* 0x0100000004047824 */ /* 0x000fe200078e00ff */
[----:B------:R-:W-:Y:S01]  /*0c80*/  PRMT R5, R8, 0x7773, RZ ;  /* 0x0000777308057816 */ /* 0x000fe200000000ff */
[----:B------:R-:W-:Y:S02]  /*0c90*/  IMAD.SHL.U32 R2, R2, 0x1000000, RZ ;  /* 0x0100000002027824 */ /* 0x000fe400078e00ff */
[----:B------:R-:W-:Y:S01]  /*0ca0*/  IMAD.SHL.U32 R6, R6, 0x1000000, RZ ;  /* 0x0100000006067824 */ /* 0x000fe200078e00ff */
[----:B------:R-:W-:Y:S01]  /*0cb0*/  LOP3.LUT R10, R4, 0x7f000000, RZ, 0xc0, !PT ;  /* 0x7f000000040a7812 */ /* 0x000fe200078ec0ff */
[----:B------:R-:W-:Y:S01]  /*0cc0*/  IMAD.SHL.U32 R5, R5, 0x1000000, RZ ;  /* 0x0100000005057824 */ /* 0x000fe200078e00ff */
[----:B------:R-:W-:-:S02]  /*0cd0*/  LOP3.LUT R7, R2, 0x7f000000, RZ, 0xc0, !PT ;  /* 0x7f00000002077812 */ /* 0x000fc400078ec0ff */
[----:B------:R-:W1:Y:S01]  /*0ce0*/  FLO.U32 R11, R10 ;  /* 0x0000000a000b7300 */ /* 0x000e6200000e0000 */
[----:B------:R-:W-:Y:S02]  /*0cf0*/  LOP3.LUT R9, R6, 0x7f000000, RZ, 0xc0, !PT ;  /* 0x7f00000006097812 */ /* 0x000fe400078ec0ff */
[----:B------:R-:W-:Y:S02]  /*0d00*/  LOP3.LUT R8, R5, 0x7f000000, RZ, 0xc0, !PT ;  /* 0x7f00000005087812 */ /* 0x000fe400078ec0ff */
[----:B------:R-:W-:Y:S02]  /*0d10*/  LOP3.LUT P0, RZ, R4, 0x7f000000, RZ, 0xc0, !PT ;  /* 0x7f00000004ff7812 */ /* 0x000fe4000780c0ff */
[----:B------:R-:W-:Y:S01]  /*0d20*/  LOP3.LUT P1, RZ, R2, 0x7f000000, RZ, 0xc0, !PT ;  /* 0x7f00000002ff7812 */ /* 0x000fe2000782c0ff */
[----:B------:R-:W2:Y:S01]  /*0d30*/  FLO.U32 R12, R7 ;  /* 0x00000007000c7300 */ /* 0x000ea200000e0000 */
[----:B------:R-:W-:Y:S01]  /*0d40*/  LOP3.LUT P2, RZ, R6, 0x7f000000, RZ, 0xc0, !PT ;  /* 0x7f00000006ff7812 */ /* 0x000fe2000784c0ff */
[----:B-1----:R-:W-:-:S06]  /*0d50*/  IMAD.MOV R11, RZ, RZ, -R11 ;  /* 0x000000ffff0b7224 */ /* 0x002fcc00078e0a0b */
[----:B------:R-:W1:Y:S01]  /*0d60*/  FLO.U32 R13, R9 ;  /* 0x00000009000d7300 */ /* 0x000e6200000e0000 */
[----:B------:R-:W-:Y:S01]  /*0d70*/  VIADDMNMX.U32 R11, R11, R16, 0x4, !PT ;  /* 0x000000040b0b7446 */ /* 0x000fe20007800010 */
[----:B--2---:R-:W-:-:S06]  /*0d80*/  IMAD.MOV R12, RZ, RZ, -R12 ;  /* 0x000000ffff0c7224 */ /* 0x004fcc00078e0a0c */
[----:B------:R-:W2:Y:S01]  /*0d90*/  FLO.U32 R14, R8 ;  /* 0x00000008000e7300 */ /* 0x000ea200000e0000 */
[----:B------:R-:W-:Y:S01]  /*0da0*/  VIADD R11, R11, 0xfffffffc ;  /* 0xfffffffc0b0b7836 */ /* 0x000fe20000000000 */
[----:B------:R-:W-:Y:S01]  /*0db0*/  VIADDMNMX.U32 R12, R12, R16, 0x4, !PT ;  /* 0x000000040c0c7446 */ /* 0x000fe20007800010 */
[----:B-1----:R-:W-:-:S05]  /*0dc0*/  IMAD.MOV R13, RZ, RZ, -R13 ;  /* 0x000000ffff0d7224 */ /* 0x002fca00078e0a0d */
[-C--:B------:R-:W-:Y:S01]  /*0dd0*/  VIADDMNMX.U32 R15, R13, R16.reuse, 0x4, !PT ;  /* 0x000000040d0f7446 */ /* 0x080fe20007800010 */
[----:B--2---:R-:W-:Y:S02]  /*0de0*/  IMAD.MOV R17, RZ, RZ, -R14 ;  /* 0x000000ffff117224 */ /* 0x004fe400078e0a0e */
[----:B------:R-:W-:Y:S01]  /*0df0*/  VIADD R14, R12, 0xfffffffc ;  /* 0xfffffffc0c0e7836 */ /* 0x000fe20000000000 */
[----:B------:R-:W-:Y:S01]  /*0e00*/  SHF.L.U32 R12, R10, R11, RZ ;  /* 0x0000000b0a0c7219 */ /* 0x000fe200000006ff */
[----:B------:R-:W-:Y:S01]  /*0e10*/  IMAD.SHL.U32 R11, R11, 0x800000, RZ ;  /* 0x008000000b0b7824 */ /* 0x000fe200078e00ff */
[----:B------:R-:W-:Y:S01]  /*0e20*/  VIADDMNMX.U32 R17, R17, R16, 0x4, !PT ;  /* 0x0000000411117446 */ /* 0x000fe20007800010 */
[----:B------:R-:W-:Y:S01]  /*0e30*/  VIADD R16, R15, 0xfffffffc ;  /* 0xfffffffc0f107836 */ /* 0x000fe20000000000 */
[----:B------:R-:W-:Y:S01]  /*0e40*/  SHF.L.U32 R13, R7, R14, RZ ;  /* 0x0000000e070d7219 */ /* 0x000fe200000006ff */
[----:B------:R-:W-:Y:S01]  /*0e50*/  IMAD.SHL.U32 R14, R14, 0x800000, RZ ;  /* 0x008000000e0e7824 */ /* 0x000fe200078e00ff */
[----:B------:R-:W-:Y:S01]  /*0e60*/  LEA.HI R12, R12, -R11, RZ, 0x1c ;  /* 0x8000000b0c0c7211 */ /* 0x000fe200078fe0ff */
[----:B------:R-:W-:-:S02]  /*0e70*/  VIADD R17, R17, 0xfffffffc ;  /* 0xfffffffc11117836 */ /* 0x000fc40000000000 */
[----:B------:R-:W-:Y:S01]  /*0e80*/  VIADD R10, R10, 0x1000000 ;  /* 0x010000000a0a7836 */ /* 0x000fe20000000000 */
[----:B------:R-:W-:Y:S01]  /*0e90*/  LEA.HI R11, R13, -R14, RZ, 0x1c ;  /* 0x8000000e0d0b7211 */ /* 0x000fe200078fe0ff */
[----:B------:R-:W-:Y:S01]  /*0ea0*/  VIADD R7, R7, 0x1000000 ;  /* 0x0100000007077836 */ /* 0x000fe20000000000 */
[----:B------:R-:W-:Y:S01]  /*0eb0*/  SHF.L.U32 R13, R9, R16, RZ ;  /* 0x00000010090d7219 */ /* 0x000fe200000006ff */
[----:B------:R-:W-:Y:S01]  /*0ec0*/  IMAD.SHL.U32 R16, R16, 0x800000, RZ ;  /* 0x0080000010107824 */ /* 0x000fe200078e00ff */
[----:B------:R-:W-:Y:S01]  /*0ed0*/  SHF.L.U32 R14, R8, R17, RZ ;  /* 0x00000011080e7219 */ /* 0x000fe200000006ff */
[----:B------:R-:W-:Y:S01]  /*0ee0*/  IMAD.SHL.U32 R17, R17, 0x800000, RZ ;  /* 0x0080000011117824 */ /* 0x000fe200078e00ff */
[----:B------:R-:W-:Y:S01]  /*0ef0*/  SHF.R.S32.HI R10, RZ, 0x8, R10 ;  /* 0x00000008ff0a7819 */ /* 0x000fe2000001140a */
[----:B------:R-:W-:Y:S01]  /*0f00*/  VIADD R9, R9, 0x1000000 ;  /* 0x0100000009097836 */ /* 0x000fe20000000000 */
[----:B------:R-:W-:Y:S01]  /*0f10*/  LEA.HI R16, R13, -R16, RZ, 0x1c ;  /* 0x800000100d107211 */ /* 0x000fe200078fe0ff */
[----:B------:R-:W-:Y:S01]  /*0f20*/  VIADD R13, R12, 0x3c000000 ;  /* 0x3c0000000c0d7836 */ /* 0x000fe20000000000 */
[----:B------:R-:W-:Y:S01]  /*0f30*/  LEA.HI R14, R14, -R17, RZ, 0x1c ;  /* 0x800000110e0e7211 */ /* 0x000fe200078fe0ff */
[----:B------:R-:W-:Y:S01]  /*0f40*/  VIADD R12, R8, 0x1000000 ;  /* 0x01000000080c7836 */ /* 0x000fe20000000000 */
[----:B------:R-:W-:Y:S01]  /*0f50*/  SHF.R.S32.HI R7, RZ, 0x8, R7 ;  /* 0x00000008ff077819 */ /* 0x000fe20000011407 */
[----:B------:R-:W-:Y:S01]  /*0f60*/  VIADD R8, R11, 0x3c000000 ;  /* 0x3c0000000b087836 */ /* 0x000fe20000000000 */
[----:B------:R-:W-:Y:S01]  /*0f70*/  LOP3.LUT R10, R13, 0x7f800000, R10, 0xf8, !PT ;  /* 0x7f8000000d0a7812 */ /* 0x000fe200078ef80a */
[----:B------:R-:W-:Y:S01]  /*0f80*/  VIADD R11, R14, 0x3c000000 ;  /* 0x3c0000000e0b7836 */ /* 0x000fe20000000000 */
[----:B------:R-:W-:Y:S01]  /*0f90*/  SHF.R.S32.HI R12, RZ, 0x8, R12 ;  /* 0x00000008ff0c7819 */ /* 0x000fe2000001140c */
[----:B------:R-:W-:Y:S01]  /*0fa0*/  VIADD R16, R16, 0x3c000000 ;  /* 0x3c00000010107836 */ /* 0x000fe20000000000 */
[----:B------:R-:W-:-:S02]  /*0fb0*/  LOP3.LUT R8, R8, 0x7f800000, R7, 0xf8, !PT ;  /* 0x7f80000008087812 */ /* 0x000fc400078ef807 */
[----:B------:R-:W-:Y:S02]  /*0fc0*/  SHF.R.S32.HI R9, RZ, 0x8, R9 ;  /* 0x00000008ff097819 */ /* 0x000fe40000011409 */
[----:B------:R-:W-:Y:S02]  /*0fd0*/  SEL R7, R10, RZ, P0 ;  /* 0x000000ff0a077207 */ /* 0x000fe40000000000 */
[----:B------:R-:W-:Y:S02]  /*0fe0*/  LOP3.LUT R12, R11, 0x7f800000, R12, 0xf8, !PT ;  /* 0x7f8000000b0c7812 */ /* 0x000fe400078ef80c */
[----:B------:R-:W-:Y:S02]  /*0ff0*/  LOP3.LUT P0, RZ, R5, 0x7f000000, RZ, 0xc0, !PT ;  /* 0x7f00000005ff7812 */ /* 0x000fe4000780c0ff */
[----:B------:R-:W-:Y:S02]  /*1000*/  LOP3.LUT R16, R16, 0x7f800000, R9, 0xf8, !PT ;  /* 0x7f80000010107812 */ /* 0x000fe400078ef809 */
[----:B------:R-:W-:-:S02]  /*1010*/  LOP3.LUT R7, R7, 0x80000000, R4, 0xf8, !PT ;  /* 0x8000000007077812 */ /* 0x000fc400078ef804 */
[----:B------:R-:W-:Y:S02]  /*1020*/  SEL R12, R12, RZ, P0 ;  /* 0x000000ff0c0c7207 */ /* 0x000fe40000000000 */
[C---:B------:R-:W-:Y:S02]  /*1030*/  LEA R4, P0, R3.reuse, UR15, 0x3 ;  /* 0x0000000f03047c11 */ /* 0x040fe4000f8018ff */
[----:B------:R-:W-:Y:S02]  /*1040*/  SEL R9, R8, RZ, P1 ;  /* 0x000000ff08097207 */ /* 0x000fe40000800000 */
[----:B------:R-:W-:Y:S02]  /*1050*/  SEL R11, R16, RZ, P2 ;  /* 0x000000ff100b7207 */ /* 0x000fe40001000000 */
[----:B------:R-:W-:Y:S02]  /*1060*/  LOP3.LUT R12, R12, 0x80000000, R5, 0xf8, !PT ;  /* 0x800000000c0c7812 */ /* 0x000fe400078ef805 */
[----:B------:R-:W-:-:S02]  /*1070*/  LEA.HI.X R5, R3, UR10, R0, 0x3, P0 ;  /* 0x0000000a03057c11 */ /* 0x000fc400080f1c00 */
[----:B------:R-:W-:Y:S02]  /*1080*/  LOP3.LUT R2, R9, 0x80000000, R2, 0xf8, !PT ;  /* 0x8000000009027812 */ /* 0x000fe400078ef802 */
[----:B0-----:R-:W-:Y:S02]  /*1090*/  IADD3 R3, P0, PT, R3, UR4, RZ ;  /* 0x0000000403037c10 */ /* 0x001fe4000ff1e0ff */
[----:B------:R-:W-:Y:S02]  /*10a0*/  LOP3.LUT R11, R11, 0x80000000, R6, 0xf8, !PT ;  /* 0x800000000b0b7812 */ /* 0x000fe400078ef806 */
[----:B------:R-:W-:Y:S01]  /*10b0*/  F2FP.BF16.F32.PACK_AB R10, R2, R7 ;  /* 0x00000007020a723e */ /* 0x000fe200000010ff */
[C---:B------:R-:W-:Y:S01]  /*10c0*/  IMAD.SHL.U32 R2, R3.reuse, 0x4, RZ ;  /* 0x0000000403027824 */ /* 0x040fe200078e00ff */
[----:B------:R-:W-:Y:S01]  /*10d0*/  F2FP.BF16.F32.PACK_AB R11, R12, R11 ;  /* 0x0000000b0c0b723e */ /* 0x000fe200000010ff */
[----:B------:R-:W-:Y:S01]  /*10e0*/  IMAD.X R0, RZ, RZ, R0, P0 ;  /* 0x000000ffff007224 */ /* 0x000fe200000e0600 */
[----:B------:R-:W-:-:S02]  /*10f0*/  LOP3.LUT P0, RZ, R3, 0xffffc000, RZ, 0xc0, !PT ;  /* 0xffffc00003ff7812 */ /* 0x000fc4000780c0ff */
[----:B------:R-:W-:Y:S01]  /*1100*/  ISETP.LT.U32.AND P1, PT, R2, UR26, PT ;  /* 0x0000001a02007c0c */ /* 0x000fe2000bf21070 */
[----:B------:R1:W-:Y:S01]  /*1110*/  STG.E.64 desc[UR18][R4.64], R10 ;  /* 0x0000000a04007986 */ /* 0x0003e2000c101b12 */
[----:B------:R-:W-:Y:S02]  /*1120*/  SHF.L.U64.HI R2, R3, 0x2, R0 ;  /* 0x0000000203027819 */ /* 0x000fe40000010200 */
[----:B------:R-:W-:Y:S02]  /*1130*/  LOP3.LUT P0, RZ, R0, 0x3fffffff, RZ, 0xc0, P0 ;  /* 0x3fffffff00ff7812 */ /* 0x000fe4000000c0ff */
[----:B------:R-:W-:-:S13]  /*1140*/  ISETP.LT.AND.EX P1, PT, R2, UR16, PT, P1 ;  /* 0x0000001002007c0c */ /* 0x000fda000bf21310 */
[----:B-1----:R-:W-:Y:S05]  /*1150*/  @!P0 BRA P1, `(.L_x_2094) ;  /* 0xfffffff800a88947 */ /* 0x002fea000083ffff */
[----:B------:R-:W-:Y:S05]  /*1160*/  EXIT ;  /* 0x000000000000794d */ /* 0x000fea0003800000 */
.L_x_2095:
        /* <DEDUP_REMOVED lines=9> */
.L_x_7578:


//--------------------- .text._ZN2at6native55_GLOBAL__N__de093ff9_22_ForeachBinaryOpList_cu_a911ec4325multi_tensor_apply_kernelINS1_18TensorListMetadataILi2EEENS1_11CopyFunctorIN3c108BFloat16EbLi2ELi1ELi1EEEJNS0_4CopyIS7_bEEEEEvT_T0_DpT1_ --------------------------
	.section	.text._ZN2at6native55_GLOBAL__N__de093ff9_22_ForeachBinaryOpList_cu_a911ec4325multi_tensor_apply_kernelINS1_18TensorListMetadataILi2EEENS1_11CopyFunctorIN3c108BFloat16EbLi2ELi1ELi1EEEJNS0_4CopyIS7_bEEEEEvT_T0_DpT1_,"ax",@progbits
	.align	128
.text._ZN2at6native55_GLOBAL__N__de093ff9_22_ForeachBinaryOpList_cu_a911ec4325multi_tensor_apply_kernelINS1_18TensorListMetadataILi2EEENS1_11CopyFunctorIN3c108BFloat16EbLi2ELi1ELi1EEEJNS0_4CopyIS7_bEEEEEvT_T0_DpT1_:
        .type           _ZN2at6native55_GLOBAL__N__de093ff9_22_ForeachBinaryOpList_cu_a911ec4325multi_tensor_apply_kernelINS1_18TensorListMetadataILi2EEENS1_11CopyFunctorIN3c108BFloat16EbLi2ELi1ELi1EEEJNS0_4CopyIS7_bEEEEEvT_T0_DpT1_,@function
        .size           _ZN2at6native55_GLOBAL__N__de093ff9_22_ForeachBinaryOpList_cu_a911ec4325multi_tensor_apply_kernelINS1_18TensorListMetadataILi2EEENS1_11CopyFunctorIN3c108BFloat16EbLi2ELi1ELi1EEEJNS0_4CopyIS7_bEEEEEvT_T0_DpT1_,(.L_x_7579 - _ZN2at6native55_GLOBAL__N__de093ff9_22_ForeachBinaryOpList_cu_a911ec4325multi_tensor_apply_kernelINS1_18TensorListMetadataILi2EEENS1_11CopyFunctorIN3c108BFloat16EbLi2ELi1ELi1EEEJNS0_4CopyIS7_bEEEEEvT_T0_DpT1_)
        .other          _ZN2at6native55_GLOBAL__N__de093ff9_22_ForeachBinaryOpList_cu_a911ec4325multi_tensor_apply_kernelINS1_18TensorListMetadataILi2EEENS1_11CopyFunctorIN3c108BFloat16EbLi2ELi1ELi1EEEJNS0_4CopyIS7_bEEEEEvT_T0_DpT1_,@"STO_CUDA_ENTRY STV_DEFAULT"
_ZN2at6native55_GLOBAL__N__de093ff9_22_ForeachBinaryOpList_cu_a911ec4325multi_tensor_apply_kernelINS1_18TensorListMetadataILi2EEENS1_11CopyFunctorIN3c108BFloat16EbLi2ELi1ELi1EEEJNS0_4CopyIS7_bEEEEEvT_T0_DpT1_:
        /* <DEDUP_REMOVED lines=12> */
[----:B---3--:R-:W-:Y:S02]  /*00c0*/  UIMAD.WIDE UR8, UR6, 0x20000, UR8 ;  /* 0x00020000060878a5 */ /* 0x008fe4000f8e0208 */
[----:B------:R-:W-:Y:S02]  /*00d0*/  UIADD3.X UR42, UPT, UPT, UR23, UR25, URZ, UP1, !UPT ;  /* 0x00000019172a7290 */ /* 0x000fe40008ffe4ff */
[----:B----4-:R-:W-:Y:S02]  /*00e0*/  ULOP3.LUT UR6, UR4, 0x3, UR41, 0xc8, !UPT ;  /* 0x0000000304067892 */ /* 0x010fe4000f8ec829 */
[----:B------:R-:W-:Y:S02]  /*00f0*/  UIADD3 UR11, UP2, UPT, UR4, -UR24, URZ ;  /* 0x80000018040b7290 */ /* 0x000fe4000ff5e0ff */
[----:B------:R-:W-:-:S02]  /*0100*/  ULOP3.LUT UP0, URZ, UR6, 0x7, UR8, 0xf8, !UPT ;  /* 0x0000000706ff7892 */ /* 0x000fc4000f80f808 */
        /* <DEDUP_REMOVED lines=22> */
[----:B------:R-:W-:Y:S05]  /*0270*/  CALL.REL.NOINC `($__internal_12_$__cuda_sm20_div_u16) ;  /* 0x0000000c00e07944 */ /* 0x000fea0003c00000 */
        /* <DEDUP_REMOVED lines=45> */
.L_x_2098:
[C---:B------:R-:W-:Y:S02]  /*0550*/  ISETP.GE.U32.AND P1, PT, R8.reuse, UR39, PT ;  /* 0x0000002708007c0c */ /* 0x040fe4000bf26070 */
[----:B-1----:R-:W-:Y:S02]  /*0560*/  IADD3 R17, P0, PT, R8, UR29, RZ ;  /* 0x0000001d08117c10 */ /* 0x002fe4000ff1e0ff */
[----:B------:R-:W-:Y:S02]  /*0570*/  ISETP.GE.AND.EX P1, PT, R9, UR40, PT, P1 ;  /* 0x0000002809007c0c */ /* 0x000fe4000bf26310 */
[C---:B------:R-:W-:Y:S01]  /*0580*/  ISETP.GE.U32.AND P2, PT, R17.reuse, UR39, PT ;  /* 0x0000002711007c0c */ /* 0x040fe2000bf46070 */
[----:B------:R-:W-:Y:S01]  /*0590*/  IMAD.X R18, RZ, RZ, R9, P0 ;  /* 0x000000ffff127224 */ /* 0x000fe200000e0609 */
[----:B------:R-:W-:-:S04]  /*05a0*/  IADD3 R24, P3, PT, R17, UR29, RZ ;  /* 0x0000001d11187c10 */ /* 0x000fc8000ff7e0ff */
[----:B------:R-:W-:Y:S01]  /*05b0*/  ISETP.GE.AND.EX P2, PT, R18, UR40, PT, P2 ;  /* 0x0000002812007c0c */ /* 0x000fe2000bf46320 */
[----:B------:R-:W-:Y:S01]  /*05c0*/  IMAD.X R25, RZ, RZ, R18, P3 ;  /* 0x000000ffff197224 */ /* 0x000fe200018e0612 */
[----:B------:R-:W-:-:S03]  /*05d0*/  ISETP.GE.U32.AND P3, PT, R24, UR39, PT ;  /* 0x0000002718007c0c */ /* 0x000fc6000bf66070 */
[----:B------:R-:W-:-:S04]  /*05e0*/  @!P1 IADD3 R16, P0, PT, R8, UR41, RZ ;  /* 0x0000002908109c10 */ /* 0x000fc8000ff1e0ff */
[----:B------:R-:W-:Y:S02]  /*05f0*/  @!P1 IADD3.X R17, PT, PT, R9, UR42, RZ, P0, !PT ;  /* 0x0000002a09119c10 */ /* 0x000fe400087fe4ff */
[----:B------:R-:W-:-:S03]  /*0600*/  ISETP.GE.AND.EX P3, PT, R25, UR40, PT, P3 ;  /* 0x0000002819007c0c */ /* 0x000fc6000bf66330 */
[----:B------:R0:W2:Y:S01]  /*0610*/  @!P1 LDG.E.U8 R7, desc[UR26][R16.64] ;  /* 0x0000001a10079981 */ /* 0x0000a2000c1e1100 */
[----:B------:R-:W-:-:S04]  /*0620*/  @!P2 IADD3 R22, P0, PT, R8, UR30, RZ ;  /* 0x0000001e0816ac10 */ /* 0x000fc8000ff1e0ff */
[----:B------:R-:W-:-:S05]  /*0630*/  @!P2 IADD3.X R23, PT, PT, R9, UR31, RZ, P0, !PT ;  /* 0x0000001f0917ac10 */ /* 0x000fca00087fe4ff */
[----:B------:R-:W-:Y:S01]  /*0640*/  @!P3 IADD3 R18, P0, PT, R8, UR36, RZ ;  /* 0x000000240812bc10 */ /* 0x000fe2000ff1e0ff */
[----:B------:R1:W3:Y:S03]  /*0650*/  @!P2 LDG.E.U8 R20, desc[UR26][R22.64] ;  /* 0x0000001a1614a981 */ /* 0x0002e6000c1e1100 */
[----:B------:R-:W-:-:S05]  /*0660*/  @!P3 IADD3.X R19, PT, PT, R9, UR11, RZ, P0, !PT ;  /* 0x0000000b0913bc10 */ /* 0x000fca00087fe4ff */
[----:B------:R3:W4:Y:S01]  /*0670*/  @!P3 LDG.E.U8 R21, desc[UR26][R18.64] ;  /* 0x0000001a1215b981 */ /* 0x000722000c1e1100 */
[----:B------:R-:W-:-:S05]  /*0680*/  IADD3 R24, P0, PT, R24, UR29, RZ ;  /* 0x0000001d18187c10 */ /* 0x000fca000ff1e0ff */
[----:B------:R-:W-:Y:S01]  /*0690*/  IMAD.X R25, RZ, RZ, R25, P0 ;  /* 0x000000ffff197224 */ /* 0x000fe200000e0619 */
[----:B------:R-:W-:-:S04]  /*06a0*/  ISETP.GE.U32.AND P0, PT, R24, UR39, PT ;  /* 0x0000002718007c0c */ /* 0x000fc8000bf06070 */
[----:B------:R-:W-:-:S13]  /*06b0*/  ISETP.GE.AND.EX P0, PT, R25, UR40, PT, P0 ;  /* 0x0000002819007c0c */ /* 0x000fda000bf06300 */
[----:B0-----:R-:W-:-:S04]  /*06c0*/  @!P0 IADD3 R16, P4, PT, R8, UR35, RZ ;  /* 0x0000002308108c10 */ /* 0x001fc8000ff9e0ff */
[----:B------:R-:W-:-:S05]  /*06d0*/  @!P0 IADD3.X R17, PT, PT, R9, UR12, RZ, P4, !PT ;  /* 0x0000000c09118c10 */ /* 0x000fca000a7fe4ff */
[----:B------:R0:W5:Y:S01]  /*06e0*/  @!P0 LDG.E.U8 R6, desc[UR26][R16.64] ;  /* 0x0000001a10068981 */ /* 0x000162000c1e1100 */
[----:B-1----:R-:W-:-:S04]  /*06f0*/  @!P1 IADD3 R22, P4, PT, R2, UR7, RZ ;  /* 0x0000000702169c10 */ /* 0x002fc8000ff9e0ff */
[----:B------:R-:W-:Y:S01]  /*0700*/  @!P1 IADD3.X R23, PT, PT, R3, UR10, RZ, P4, !PT ;  /* 0x0000000a03179c10 */ /* 0x000fe2000a7fe4ff */
[----:B--2---:R-:W1:Y:S08]  /*0710*/  I2F.S8 R26, R7 ;  /* 0x00000007001a7306 */ /* 0x004e700000001400 */
[----:B---3--:R-:W2:Y:S01]  /*0720*/  I2F.S8 R18, R20 ;  /* 0x0000001400127306 */ /* 0x008ea20000001400 */
[----:B-1----:R-:W-:-:S04]  /*0730*/  F2FP.BF16.F32.PACK_AB R26, RZ, R26 ;  /* 0x0000001aff1a723e */ /* 0x002fc800000010ff */
[----:B------:R-:W-:-:S03]  /*0740*/  PRMT R27, R26, 0x7610, R27 ;  /* 0x000076101a1b7816 */ /* 0x000fc6000000001b */
[----:B----4-:R-:W1:Y:S02]  /*0750*/  I2F.S8 R19, R21 ;  /* 0x0000001500137306 */ /* 0x010e640000001400 */
[----:B------:R3:W-:Y:S01]  /*0760*/  @!P1 STG.E.U16 desc[UR26][R22.64], R27 ;  /* 0x0000001b16009986 */ /* 0x0007e2000c10151a */
[----:B------:R-:W-:Y:S02]  /*0770*/  @!P2 IADD3 R26, P1, PT, R0, UR29, RZ ;  /* 0x0000001d001aac10 */ /* 0x000fe4000ff3e0ff */
[----:B--2---:R-:W-:-:S03]  /*0780*/  F2FP.BF16.F32.PACK_AB R18, RZ, R18 ;  /* 0x00000012ff12723e */ /* 0x004fc600000010ff */
[----:B0-----:R-:W-:Y:S01]  /*0790*/  @!P2 IMAD.X R17, RZ, RZ, RZ, P1 ;  /* 0x000000ffff11a224 */ /* 0x001fe200008e06ff */
[----:B------:R-:W-:-:S04]  /*07a0*/  @!P2 LEA R16, P1, R26, UR7, 0x1 ;  /* 0x000000071a10ac11 */ /* 0x000fc8000f8208ff */
[----:B------:R-:W-:Y:S01]  /*07b0*/  @!P2 LEA.HI.X R17, R26, UR10, R17, 0x1, P1 ;  /* 0x0000000a1a11ac11 */ /* 0x000fe200088f0c11 */
[----:B---3--:R-:W-:Y:S01]  /*07c0*/  @!P0 IMAD.MOV.U32 R27, RZ, RZ, RZ ;  /* 0x000000ffff1b8224 */ /* 0x008fe200078e00ff */
[----:B------:R-:W-:Y:S02]  /*07d0*/  PRMT R26, R18, 0x7610, R26 ;  /* 0x00007610121a7816 */ /* 0x000fe4000000001a */
[----:B-1----:R-:W-:Y:S02]  /*07e0*/  F2FP.BF16.F32.PACK_AB R23, RZ, R19 ;  /* 0x00000013ff17723e */ /* 0x002fe400000010ff */
[----:B------:R-:W-:Y:S01]  /*07f0*/  @!P3 IADD3 R18, P1, PT, R4, UR7, RZ ;  /* 0x000000070412bc10 */ /* 0x000fe2000ff3e0ff */
[----:B------:R0:W-:Y:S03]  /*0800*/  @!P2 STG.E.U16 desc[UR26][R16.64], R26 ;  /* 0x0000001a1000a986 */ /* 0x0001e6000c10151a */
[----:B------:R-:W-:-:S02]  /*0810*/  @!P3 IADD3.X R19, PT, PT, R5, UR10, RZ, P1, !PT ;  /* 0x0000000a0513bc10 */ /* 0x000fc40008ffe4ff */
[----:B0-----:R-:W-:Y:S01]  /*0820*/  PRMT R17, R23, 0x7610, R17 ;  /* 0x0000761017117816 */ /* 0x001fe20000000011 */
[----:B------:R-:W-:Y:S01]  /*0830*/  IMAD.U32 R23, RZ, RZ, UR29 ;  /* 0x0000001dff177e24 */ /* 0x000fe2000f8e00ff */
[----:B-----5:R-:W0:Y:S03]  /*0840*/  I2F.S8 R16, R6 ;  /* 0x0000000600107306 */ /* 0x020e260000001400 */
[----:B------:R-:W-:Y:S01]  /*0850*/  @!P0 IMAD.WIDE.U32 R22, R23, 0x6, R2 ;  /* 0x0000000617168825 */ /* 0x000fe200078e0002 */
[----:B------:R0:W-:Y:S02]  /*0860*/  @!P3 STG.E.U16 desc[UR26][R18.64], R17 ;  /* 0x000000111200b986 */ /* 0x0001e4000c10151a */
[----:B------:R-:W-:-:S04]  /*0870*/  @!P0 IADD3 R22, P1, PT, R22, UR7, RZ ;  /* 0x0000000716168c10 */ /* 0x000fc8000ff3e0ff */
[----:B------:R-:W-:Y:S02]  /*0880*/  @!P0 IADD3.X R23, PT, PT, R23, UR10, R27, P1, !PT ;  /* 0x0000000a17178c10 */ /* 0x000fe40008ffe41b */
[----:B------:R-:W-:Y:S02]  /*0890*/  IADD3 R24, P1, PT, R24, UR29, RZ ;  /* 0x0000001d18187c10 */ /* 0x000fe4000ff3e0ff */
[----:B0-----:R-:W-:-:S03]  /*08a0*/  F2FP.BF16.F32.PACK_AB R17, RZ, R16 ;  /* 0x00000010ff11723e */ /* 0x001fc600000010ff */
[----:B------:R-:W-:Y:S01]  /*08b0*/  IMAD.X R25, RZ, RZ, R25, P1 ;  /* 0x000000ffff197224 */ /* 0x000fe200008e0619 */
[C---:B------:R-:W-:Y:S01]  /*08c0*/  ISETP.GE.U32.AND P1, PT, R24.reuse, UR39, PT ;  /* 0x0000002718007c0c */ /* 0x040fe2000bf26070 */
[----:B------:R0:W-:Y:S01]  /*08d0*/  @!P0 STG.E.U16 desc[UR26][R22.64], R17 ;  /* 0x0000001116008986 */ /* 0x0001e2000c10151a */
[----:B------:R-:W-:Y:S02]  /*08e0*/  IADD3 R24, P2, PT, R24, UR29, RZ ;  /* 0x0000001d18187c10 */ /* 0x000fe4000ff5e0ff */
[----:B------:R-:W-:-:S03]  /*08f0*/  ISETP.GE.AND.EX P1, PT, R25, UR40, PT, P1 ;  /* 0x0000002819007c0c */ /* 0x000fc6000bf26310 */
[----:B------:R-:W-:Y:S01]  /*0900*/  IMAD.X R25, RZ, RZ, R25, P2 ;  /* 0x000000ffff197224 */ /* 0x000fe200010e0619 */
[C---:B------:R-:W-:Y:S02]  /*0910*/  ISETP.GE.U32.AND P2, PT, R24.reuse, UR39, PT ;  /* 0x0000002718007c0c */ /* 0x040fe4000bf46070 */
[----:B------:R-:W-:Y:S02]  /*0920*/  IADD3 R24, P4, PT, R24, UR29, RZ ;  /* 0x0000001d18187c10 */ /* 0x000fe4000ff9e0ff */
[----:B------:R-:W-:Y:S02]  /*0930*/  ISETP.GE.AND.EX P2, PT, R25, UR40, PT, P2 ;  /* 0x0000002819007c0c */ /* 0x000fe4000bf46320 */
[C---:B------:R-:W-:Y:S01]  /*0940*/  ISETP.GE.U32.AND P3, PT, R24.reuse, UR39, PT ;  /* 0x0000002718007c0c */ /* 0x040fe2000bf66070 */
[----:B------:R-:W-:Y:S01]  /*0950*/  IMAD.X R19, RZ, RZ, R25, P4 ;  /* 0x000000ffff137224 */ /* 0x000fe200020e0619 */
[----:B------:R-:W-:-:S04]  /*0960*/  IADD3 R16, P5, PT, R24, UR29, RZ ;  /* 0x0000001d18107c10 */ /* 0x000fc8000ffbe0ff */
[----:B------:R-:W-:Y:S01]  /*0970*/  ISETP.GE.AND.EX P3, PT, R19, UR40, PT, P3 ;  /* 0x0000002813007c0c */ /* 0x000fe2000bf66330 */
[----:B------:R-:W-:Y:S01]  /*0980*/  IMAD.X R19, RZ, RZ, R19, P5 ;  /* 0x000000ffff137224 */ /* 0x000fe200028e0613 */
[----:B------:R-:W-:Y:S02]  /*0990*/  ISETP.GE.U32.AND P4, PT, R16, UR39, PT ;  /* 0x0000002710007c0c */ /* 0x000fe4000bf86070 */
[C---:B------:R-:W-:Y:S02]  /*09a0*/  @!P1 IADD3 R16, P6, PT, R8.reuse, UR37, RZ ;  /* 0x0000002508109c10 */ /* 0x040fe4000ffde0ff */
[----:B------:R-:W-:Y:S02]  /*09b0*/  @!P2 IADD3 R18, P0, PT, R8, UR34, RZ ;  /* 0x000000220812ac10 */ /* 0x000fe4000ff1e0ff */
[----:B------:R-:W-:Y:S02]  /*09c0*/  ISETP.GE.AND.EX P4, PT, R19, UR40, PT, P4 ;  /* 0x0000002813007c0c */ /* 0x000fe4000bf86340 */
[----:B0-----:R-:W-:-:S02]  /*09d0*/  @!P1 IADD3.X R17, PT, PT, R9, UR38, RZ, P6, !PT ;  /* 0x0000002609119c10 */ /* 0x001fc4000b7fe4ff */
[C---:B------:R-:W-:Y:S02]  /*09e0*/  @!P2 IADD3.X R19, PT, PT, R9.reuse, UR14, RZ, P0, !PT ;  /* 0x0000000e0913ac10 */ /* 0x040fe400087fe4ff */
[C---:B------:R-:W-:Y:S01]  /*09f0*/  @!P3 IADD3 R26, P0, PT, R8.reuse, UR33, RZ ;  /* 0x00000021081abc10 */ /* 0x040fe2000ff1e0ff */
[----:B------:R-:W2:Y:S04]  /*0a00*/  @!P1 LDG.E.U8 R7, desc[UR26][R16.64] ;  /* 0x0000001a10079981 */ /* 0x000ea8000c1e1100 */
[----:B------:R-:W3:Y:S01]  /*0a10*/  @!P2 LDG.E.U8 R20, desc[UR26][R18.64] ;  /* 0x0000001a1214a981 */ /* 0x000ee2000c1e1100 */
[----:B------:R-:W-:Y:S02]  /*0a20*/  @!P3 IADD3.X R27, PT, PT, R9, UR16, RZ, P0, !PT ;  /* 0x00000010091bbc10 */ /* 0x000fe400087fe4ff */
[----:B------:R-:W-:-:S03]  /*0a30*/  @!P4 IADD3 R28, P0, PT, R8, UR32, RZ ;  /* 0x00000020081ccc10 */ /* 0x000fc6000ff1e0ff */
[----:B------:R-:W4:Y:S01]  /*0a40*/  @!P3 LDG.E.U8 R21, desc[UR26][R26.64] ;  /* 0x0000001a1a15b981 */ /* 0x000f22000c1e1100 */
[----:B------:R-:W-:-:S05]  /*0a50*/  @!P4 IADD3.X R29, PT, PT, R9, UR18, RZ, P0, !PT ;  /* 0x00000012091dcc10 */ /* 0x000fca00087fe4ff */
[----:B------:R-:W5:Y:S01]  /*0a60*/  @!P4 LDG.E.U8 R6, desc[UR26][R28.64] ;  /* 0x0000001a1c06c981 */ /* 0x000f62000c1e1100 */
[----:B------:R-:W-:Y:S01]  /*0a70*/  IMAD.U32 R23, RZ, RZ, UR29 ;  /* 0x0000001dff177e24 */ /* 0x000fe2000f8e00ff */
[----:B------:R-:W-:Y:S02]  /*0a80*/  UIADD3 UR20, UP0, UPT, UR20, -0x2, URZ ;  /* 0xfffffffe14147890 */ /* 0x000fe4000ff1e0ff */
[----:B------:R-:W-:Y:S01]  /*0a90*/  UIMAD.WIDE.U32 UR4, UR29, 0x8, UR4 ;  /* 0x000000081d0478a5 */ /* 0x000fe2000f8e0004 */
[----:B------:R-:W-:Y:S01]  /*0aa0*/  @!P1 IMAD.WIDE.U32 R22, R23, 0x8, R2 ;  /* 0x0000000817169825 */ /* 0x000fe200078e0002 */
[----:B------:R-:W-:Y:S02]  /*0ab0*/  UIADD3.X UR6, UPT, UPT, UR6, -0x1, URZ, UP0, !UPT ;  /* 0xffffffff06067890 */ /* 0x000fe400087fe4ff */
[----:B------:R-:W-:Y:S01]  /*0ac0*/  UISETP.NE.U32.AND UP0, UPT, UR20, URZ, UPT ;  /* 0x000000ff1400728c */ /* 0x000fe2000bf05070 */
[----:B------:R-:W-:-:S03]  /*0ad0*/  @!P1 IADD3 R24, P0, PT, R22, UR7, RZ ;  /* 0x0000000716189c10 */ /* 0x000fc6000ff1e0ff */
[----:B------:R-:W-:Y:S01]  /*0ae0*/  UISETP.NE.AND.EX UP0, UPT, UR6, URZ, UPT, UP0 ;  /* 0x000000ff0600728c */ /* 0x000fe2000bf05300 */
[----:B--2---:R-:W0:Y:S08]  /*0af0*/  I2F.S8 R25, R7 ;  /* 0x0000000700197306 */ /* 0x004e300000001400 */
[----:B---3--:R-:W1:Y:S01]  /*0b00*/  I2F.S8 R18, R20 ;  /* 0x0000001400127306 */ /* 0x008e620000001400 */
[----:B0-----:R-:W-:-:S07]  /*0b10*/  F2FP.BF16.F32.PACK_AB R16, RZ, R25 ;  /* 0x00000019ff10723e */ /* 0x001fce00000010ff */
[----:B----4-:R-:W-:Y:S01]  /*0b20*/  I2F.S8 R17, R21 ;  /* 0x0000001500117306 */ /* 0x010fe20000001400 */
[----:B------:R-:W-:Y:S02]  /*0b30*/  @!P1 IADD3.X R25, PT, PT, R23, UR10, RZ, P0, !PT ;  /* 0x0000000a17199c10 */ /* 0x000fe400087fe4ff */
[----:B------:R-:W-:Y:S02]  /*0b40*/  @!P2 IADD3 R22, P0, PT, R14, UR7, RZ ;  /* 0x000000070e16ac10 */ /* 0x000fe4000ff1e0ff */
[----:B------:R-:W-:Y:S02]  /*0b50*/  PRMT R26, R16, 0x7610, R26 ;  /* 0x00007610101a7816 */ /* 0x000fe4000000001a */
[----:B-1----:R-:W-:Y:S01]  /*0b60*/  F2FP.BF16.F32.PACK_AB R18, RZ, R18 ;  /* 0x00000012ff12723e */ /* 0x002fe200000010ff */
[----:B-----5:R-:W0:Y:S01]  /*0b70*/  I2F.S8 R19, R6 ;  /* 0x0000000600137306 */ /* 0x020e220000001400 */
[----:B------:R-:W-:Y:S01]  /*0b80*/  @!P2 IADD3.X R23, PT, PT, R15, UR10, RZ, P0, !PT ;  /* 0x0000000a0f17ac10 */ /* 0x000fe200087fe4ff */
[----:B------:R0:W-:Y:S01]  /*0b90*/  @!P1 STG.E.U16 desc[UR26][R24.64], R26 ;  /* 0x0000001a18009986 */ /* 0x0001e2000c10151a */
[----:B------:R-:W-:-:S02]  /*0ba0*/  PRMT R27, R18, 0x7610, R27 ;  /* 0x00007610121b7816 */ /* 0x000fc4000000001b */
[----:B------:R-:W-:Y:S02]  /*0bb0*/  @!P3 IADD3 R18, P0, PT, R12, UR7, RZ ;  /* 0x000000070c12bc10 */ /* 0x000fe4000ff1e0ff */
[----:B------:R-:W-:Y:S01]  /*0bc0*/  @!P4 IADD3 R16, P1, PT, R10, UR7, RZ ;  /* 0x000000070a10cc10 */ /* 0x000fe2000ff3e0ff */
[----:B------:R1:W-:Y:S01]  /*0bd0*/  @!P2 STG.E.U16 desc[UR26][R22.64], R27 ;  /* 0x0000001b1600a986 */ /* 0x0003e2000c10151a */
[----:B------:R-:W-:Y:S01]  /*0be0*/  ULEA UR7, UP1, UR29, UR7, 0x4 ;  /* 0x000000071d077291 */ /* 0x000fe2000f8220ff */
[----:B0-----:R-:W-:Y:S02]  /*0bf0*/  F2FP.BF16.F32.PACK_AB R25, RZ, R19 ;  /* 0x00000013ff19723e */ /* 0x001fe400000010ff */
[----:B------:R-:W-:Y:S02]  /*0c00*/  @!P3 IADD3.X R19, PT, PT, R13, UR10, RZ, P0, !PT ;  /* 0x0000000a0d13bc10 */ /* 0x000fe400087fe4ff */
[----:B-1----:R-:W-:Y:S02]  /*0c10*/  F2FP.BF16.F32.PACK_AB R23, RZ, R17 ;  /* 0x00000011ff17723e */ /* 0x002fe400000010ff */
[----:B------:R-:W-:Y:S01]  /*0c20*/  @!P4 IADD3.X R17, PT, PT, R11, UR10, RZ, P1, !PT ;  /* 0x0000000a0b11cc10 */ /* 0x000fe20008ffe4ff */
[----:B------:R-:W-:Y:S01]  /*0c30*/  ULEA.HI.X UR10, UR29, UR10, URZ, 0x4, UP1 ;  /* 0x0000000a1d0a7291 */ /* 0x000fe200088f24ff */
[----:B------:R-:W-:Y:S01]  /*0c40*/  PRMT R28, R23, 0x7610, R28 ;  /* 0x00007610171c7816 */ /* 0x000fe2000000001c */
[----:B------:R-:W-:-:S04]  /*0c50*/  IMAD.U32 R23, RZ, RZ, UR29 ;  /* 0x0000001dff177e24 */ /* 0x000fc8000f8e00ff */
[----:B------:R1:W-:Y:S01]  /*0c60*/  @!P3 STG.E.U16 desc[UR26][R18.64], R28 ;  /* 0x0000001c1200b986 */ /* 0x0003e2000c10151a */
[----:B------:R-:W-:-:S03]  /*0c70*/  IMAD.WIDE.U32 R8, R23, 0x8, R8 ;  /* 0x0000000817087825 */ /* 0x000fc600078e0008 */
[----:B------:R1:W-:Y:S01]  /*0c80*/  @!P4 STG.E.U16 desc[UR26][R16.64], R25 ;  /* 0x000000191000c986 */ /* 0x0003e2000c10151a */
[----:B------:R-:W-:Y:S05]  /*0c90*/  BRA.U UP0, `(.L_x_2098) ;  /* 0xfffffff9002c7547 */ /* 0x000fea000b83ffff */
.L_x_2097:
[----:B------:R-:W-:-:S04]  /*0ca0*/  ULOP3.LUT UR6, UR21, 0x1, URZ, 0xc0, !UPT ;  /* 0x0000000115067892 */ /* 0x000fc8000f8ec0ff */
[----:B------:R-:W-:-:S04]  /*0cb0*/  UISETP.NE.U32.AND UP0, UPT, UR6, 0x1, UPT ;  /* 0x000000010600788c */ /* 0x000fc8000bf05070 */
[----:B------:R-:W-:-:S06]  /*0cc0*/  UISETP.NE.U32.AND.EX UP0, UPT, URZ, URZ, UPT, UP0 ;  /* 0x000000ffff00728c */ /* 0x000fcc000bf05100 */
[----:B------:R-:W-:-:S13]  /*0cd0*/  PLOP3.LUT P0, PT, PT, PT, UP0, 0x80, 0x8 ;  /* 0x000000000008781c */ /* 0x000fda0003f0f008 */
[----:B------:R-:W-:Y:S05]  /*0ce0*/  @!P0 EXIT ;  /* 0x000000000000894d */ /* 0x000fea0003800000 */
[----:B0-----:R-:W-:Y:S02]  /*0cf0*/  IADD3 R9, P1, PT, R0, UR4, RZ ;  /* 0x0000000400097c10 */ /* 0x001fe4000ff3e0ff */
[----:B------:R-:W-:Y:S02]  /*0d00*/  PRMT R22, R7, 0x7610, R22 ;  /* 0x0000761007167816 */ /* 0x000fe40000000016 */
[C---:B------:R-:W-:Y:S01]  /*0d10*/  ISETP.GE.U32.AND P0, PT, R9.reuse, UR39, PT ;  /* 0x0000002709007c0c */ /* 0x040fe2000bf06070 */
[----:B------:R-:W-:Y:S01]  /*0d20*/  IMAD.X R4, RZ, RZ, UR5, P1 ;  /* 0x00000005ff047e24 */ /* 0x000fe200088e06ff */
[----:B------:R-:W-:-:S04]  /*0d30*/  IADD3 R0, P1, PT, R9, UR29, RZ ;  /* 0x0000001d09007c10 */ /* 0x000fc8000ff3e0ff */
[----:B------:R-:W-:Y:S01]  /*0d40*/  IADD3 R2, P3, PT, R0, UR29, RZ ;  /* 0x0000001d00027c10 */ /* 0x000fe2000ff7e0ff */
        /* <DEDUP_REMOVED lines=10> */
[----:B-1----:R-:W-:Y:S01]  /*0df0*/  @!P2 IADD3 R16, P4, PT, R2, UR41, RZ ;  /* 0x000000290210ac10 */ /* 0x002fe2000ff9e0ff */
[----:B------:R0:W2:Y:S01]  /*0e00*/  @!P0 LDG.E.U8 R22, desc[UR26][R12.64] ;  /* 0x0000001a0c168981 */ /* 0x0000a2000c1e1100 */
[----:B------:R-:W-:Y:S02]  /*0e10*/  @!P1 IADD3.X R11, PT, PT, R3, UR42, RZ, P3, !PT ;  /* 0x0000002a030b9c10 */ /* 0x000fe40009ffe4ff */
[----:B------:R-:W-:-:S03]  /*0e20*/  @!P2 IADD3.X R17, PT, PT, R5, UR42, RZ, P4, !PT ;  /* 0x0000002a0511ac10 */ /* 0x000fc6000a7fe4ff */
[----:B------:R-:W3:Y:S04]  /*0e30*/  @!P1 LDG.E.U8 R20, desc[UR26][R10.64] ;  /* 0x0000001a0a149981 */ /* 0x000ee8000c1e1100 */
[----:B------:R-:W4:Y:S01]  /*0e40*/  @!P2 LDG.E.U8 R21, desc[UR26][R16.64] ;  /* 0x0000001a1015a981 */ /* 0x000f22000c1e1100 */
[----:B------:R-:W-:-:S04]  /*0e50*/  IADD3 R14, P4, PT, R2, UR29, RZ ;  /* 0x0000001d020e7c10 */ /* 0x000fc8000ff9e0ff */
[----:B------:R-:W-:Y:S01]  /*0e60*/  ISETP.GE.U32.AND P3, PT, R14, UR39, PT ;  /* 0x000000270e007c0c */ /* 0x000fe2000bf66070 */
[----:B------:R-:W-:-:S05]  /*0e70*/  IMAD.X R15, RZ, RZ, R5, P4 ;  /* 0x000000ffff0f7224 */ /* 0x000fca00020e0605 */
[----:B------:R-:W-:Y:S02]  /*0e80*/  ISETP.GE.AND.EX P3, PT, R15, UR40, PT, P3 ;  /* 0x000000280f007c0c */ /* 0x000fe4000bf66330 */
[----:B0-----:R-:W-:Y:S02]  /*0e90*/  PRMT R13, R6, 0x7610, R13 ;  /* 0x00007610060d7816 */ /* 0x001fe4000000000d */
[----:B------:R-:W-:-:S09]  /*0ea0*/  @!P1 LEA R8, P5, R0, UR8, 0x1 ;  /* 0x0000000800089c11 */ /* 0x000fd2000f8a08ff */
[----:B------:R-:W-:-:S04]  /*0eb0*/  @!P3 IADD3 R18, P4, PT, R14, UR41, RZ ;  /* 0x000000290e12bc10 */ /* 0x000fc8000ff9e0ff */
[----:B------:R-:W-:Y:S02]  /*0ec0*/  @!P3 IADD3.X R19, PT, PT, R15, UR42, RZ, P4, !PT ;  /* 0x0000002a0f13bc10 */ /* 0x000fe4000a7fe4ff */
[----:B------:R-:W-:-:S03]  /*0ed0*/  @!P0 LEA R6, P4, R9, UR8, 0x1 ;  /* 0x0000000809068c11 */ /* 0x000fc6000f8808ff */
[----:B------:R0:W5:Y:S01]  /*0ee0*/  @!P3 LDG.E.U8 R13, desc[UR26][R18.64] ;  /* 0x0000001a120db981 */ /* 0x000162000c1e1100 */
[----:B------:R-:W-:Y:S02]  /*0ef0*/  @!P0 LEA.HI.X R7, R9, UR9, R4, 0x1, P4 ;  /* 0x0000000909078c11 */ /* 0x000fe4000a0f0c04 */
[----:B------:R-:W-:Y:S02]  /*0f00*/  @!P2 LEA R4, P4, R2, UR8, 0x1 ;  /* 0x000000080204ac11 */ /* 0x000fe4000f8808ff */
[----:B------:R-:W-:Y:S02]  /*0f10*/  @!P1 LEA.HI.X R9, R0, UR9, R3, 0x1, P5 ;  /* 0x0000000900099c11 */ /* 0x000fe4000a8f0c03 */
[----:B------:R-:W-:Y:S01]  /*0f20*/  @!P2 LEA.HI.X R5, R2, UR9, R5, 0x1, P4 ;  /* 0x000000090205ac11 */ /* 0x000fe2000a0f0c05 */
[----:B--2---:R-:W1:Y:S08]  /*0f30*/  I2F.S8 R12, R22 ;  /* 0x00000016000c7306 */ /* 0x004e700000001400 */
[----:B---3--:R-:W2:Y:S08]  /*0f40*/  I2F.S8 R10, R20 ;  /* 0x00000014000a7306 */ /* 0x008eb00000001400 */
[----:B----4-:R-:W3:Y:S01]  /*0f50*/  I2F.S8 R11, R21 ;  /* 0x00000015000b7306 */ /* 0x010ee20000001400 */
[----:B-1----:R-:W-:-:S02]  /*0f60*/  F2FP.BF16.F32.PACK_AB R12, RZ, R12 ;  /* 0x0000000cff0c723e */ /* 0x002fc400000010ff */
[----:B--2---:R-:W-:-:S03]  /*0f70*/  F2FP.BF16.F32.PACK_AB R10, RZ, R10 ;  /* 0x0000000aff0a723e */ /* 0x004fc600000010ff */
[----:B------:R0:W-:Y:S01]  /*0f80*/  @!P0 STG.E.U16 desc[UR26][R6.64], R12 ;  /* 0x0000000c06008986 */ /* 0x0001e2000c10151a */
[----:B---3--:R-:W-:-:S03]  /*0f90*/  F2FP.BF16.F32.PACK_AB R11, RZ, R11 ;  /* 0x0000000bff0b723e */ /* 0x008fc600000010ff */
[----:B------:R0:W-:Y:S04]  /*0fa0*/  @!P1 STG.E.U16 desc[UR26][R8.64], R10 ;  /* 0x0000000a08009986 */ /* 0x0001e8000c10151a */
[----:B------:R0:W-:Y:S01]  /*0fb0*/  @!P2 STG.E.U16 desc[UR26][R4.64], R11 ;  /* 0x0000000b0400a986 */ /* 0x0001e2000c10151a */
[----:B------:R-:W-:Y:S05]  /*0fc0*/  @P3 EXIT ;  /* 0x000000000000394d */ /* 0x000fea0003800000 */
[----:B-----5:R-:W1:Y:S01]  /*0fd0*/  I2F.S8 R0, R13 ;  /* 0x0000000d00007306 */ /* 0x020e620000001400 */
[----:B------:R-:W-:-:S04]  /*0fe0*/  LEA R2, P0, R14, UR8, 0x1 ;  /* 0x000000080e027c11 */ /* 0x000fc8000f8008ff */
[----:B------:R-:W-:Y:S02]  /*0ff0*/  LEA.HI.X R3, R14, UR9, R15, 0x1, P0 ;  /* 0x000000090e037c11 */ /* 0x000fe400080f0c0f */
[----:B-1----:R-:W-:-:S05]  /*1000*/  F2FP.BF16.F32.PACK_AB R0, RZ, R0 ;  /* 0x00000000ff00723e */ /* 0x002fca00000010ff */
[----:B------:R-:W-:Y:S01]  /*1010*/  STG.E.U16 desc[UR26][R2.64], R0 ;  /* 0x0000000002007986 */ /* 0x000fe2000c10151a */
[----:B------:R-:W-:Y:S05]  /*1020*/  EXIT ;  /* 0x000000000000794d */ /* 0x000fea0003800000 */
.L_x_2096:
[----:B------:R-:W0:Y:S02]  /*1030*/  S2R R10, SR_TID.X ;  /* 0x00000000000a7919 */ /* 0x000e240000002100 */
[----:B0-----:R-:W-:-:S03]  /*1040*/  IMAD.WIDE.U32 R2, R10, 0x4, RZ ;  /* 0x000000040a027825 */ /* 0x001fc600078e00ff */
[----:B------:R-:W-:-:S04]  /*1050*/  ISETP.GE.U32.AND P0, PT, R2, UR11, PT ;  /* 0x0000000b02007c0c */ /* 0x000fc8000bf06070 */
[----:B------:R-:W-:-:S13]  /*1060*/  ISETP.GE.AND.EX P0, PT, R3, UR4, PT, P0 ;  /* 0x0000000403007c0c */ /* 0x000fda000bf06300 */
[----:B------:R-:W-:Y:S05]  /*1070*/  @P0 EXIT ;  /* 0x000000000000094d */ /* 0x000fea0003800000 */
[----:B------:R-:W-:Y:S01]  /*1080*/  IMAD.MOV.U32 R11, RZ, RZ, RZ ;  /* 0x000000ffff0b7224 */ /* 0x000fe200078e00ff */
[----:B------:R-:W0:Y:S06]  /*1090*/  LDCU UR5, c[0x0][0x360] ;  /* 0x00006c00ff0577ac */ /* 0x000e2c0008000800 */
.L_x_2099:
[----:B------:R-:W-:-:S04]  /*10a0*/  LEA R2, P0, R10, UR41, 0x2 ;  /* 0x000000290a027c11 */ /* 0x000fc8000f8010ff */
[----:B------:R-:W-:-:S05]  /*10b0*/  LEA.HI.X R3, R10, UR42, R11, 0x2, P0 ;  /* 0x0000002a0a037c11 */ /* 0x000fca00080f140b */
[----:B------:R-:W2:Y:S01]  /*10c0*/  LDG.E R2, desc[UR26][R2.64] ;  /* 0x0000001a02027981 */ /* 0x000ea2000c1e1900 */
[----:B------:R-:W-:Y:S01]  /*10d0*/  LEA R4, P0, R10, UR8, 0x3 ;  /* 0x000000080a047c11 */ /* 0x000fe2000f8018ff */
[----:B--2---:R-:W-:Y:S08]  /*10e0*/  I2F.S8 R0, R2 ;  /* 0x0000000200007306 */ /* 0x004ff00000001400 */
[----:B------:R-:W1:Y:S08]  /*10f0*/  I2F.S8 R5, R2.B1 ;  /* 0x1000000200057306 */ /* 0x000e700000001400 */
[----:B------:R-:W-:Y:S01]  /*1100*/  I2F.S8 R6, R2.B2 ;  /* 0x2000000200067306 */ /* 0x000fe20000001400 */
[----:B-1----:R-:W-:-:S07]  /*1110*/  F2FP.BF16.F32.PACK_AB R8, R5, R0 ;  /* 0x000000000508723e */ /* 0x002fce00000010ff */
[----:B------:R-:W1:Y:S01]  /*1120*/  I2F.S8 R7, R2.B3 ;  /* 0x3000000200077306 */ /* 0x000e620000001400 */
[C---:B------:R-:W-:Y:S02]  /*1130*/  LEA.HI.X R5, R10.reuse, UR9, R11, 0x3, P0 ;  /* 0x000000090a057c11 */ /* 0x040fe400080f1c0b */
[----:B0-----:R-:W-:-:S05]  /*1140*/  IADD3 R10, P0, PT, R10, UR5, RZ ;  /* 0x000000050a0a7c10 */ /* 0x001fca000ff1e0ff */
[C---:B------:R-:W-:Y:S02]  /*1150*/  IMAD.SHL.U32 R0, R10.reuse, 0x4, RZ ;  /* 0x000000040a007824 */ /* 0x040fe400078e00ff */
[----:B------:R-:W-:Y:S01]  /*1160*/  IMAD.X R11, RZ, RZ, R11, P0 ;  /* 0x000000ffff0b7224 */ /* 0x000fe200000e060b */
[----:B------:R-:W-:Y:S02]  /*1170*/  LOP3.LUT P0, RZ, R10, 0xffffc000, RZ, 0xc0, !PT ;  /* 0xffffc0000aff7812 */ /* 0x000fe4000780c0ff */
[----:B------:R-:W-:Y:S02]  /*1180*/  ISETP.LT.U32.AND P1, PT, R0, UR11, PT ;  /* 0x0000000b00007c0c */ /* 0x000fe4000bf21070 */
[----:B-1----:R-:W-:Y:S02]  /*1190*/  F2FP.BF16.F32.PACK_AB R9, R7, R6 ;  /* 0x000000060709723e */ /* 0x002fe400000010ff */
[----:B------:R-:W-:Y:S02]  /*11a0*/  SHF.L.U64.HI R0, R10, 0x2, R11 ;  /* 0x000000020a007819 */ /* 0x000fe4000001020b */
[----:B------:R-:W-:Y:S01]  /*11b0*/  LOP3.LUT P0, RZ, R11, 0x3fffffff, RZ, 0xc0, P0 ;  /* 0x3fffffff0bff7812 */ /* 0x000fe2000000c0ff */
[----:B------:R1:W-:Y:S01]  /*11c0*/  STG.E.64 desc[UR26][R4.64], R8 ;  /* 0x0000000804007986 */ /* 0x0003e2000c101b1a */
[----:B------:R-:W-:-:S13]  /*11d0*/  ISETP.LT.AND.EX P1, PT, R0, UR4, PT, P1 ;  /* 0x0000000400007c0c */ /* 0x000fda000bf21310 */
[----:B-1----:R-:W-:Y:S05]  /*11e0*/  @!P0 BRA P1, `(.L_x_2099) ;  /* 0xfffffffc00ac8947 */ /* 0x002fea000083ffff */
[----:B------:R-:W-:Y:S05]  /*11f0*/  EXIT ;  /* 0x000000000000794d */ /* 0x000fea0003800000 */
        .weak           $__internal_12_$__cuda_sm20_div_u16
        .type           $__internal_12_$__cuda_sm20_div_u16,@function
        .size           $__internal_12_$__cuda_sm20_div_u16,(.L_x_7579 - $__internal_12_$__cuda_sm20_div_u16)
$__internal_12_$__cuda_sm20_div_u16:
        /* <DEDUP_REMOVED lines=19> */
[----:B------:R-:W-:Y:S05]  /*1330*/  RET.REL.NODEC R2 `(_ZN2at6native55_GLOBAL__N__de093ff9_22_ForeachBinaryOpList_cu_a911ec4325multi_tensor_apply_kernelINS1_18TensorListMetadataILi2EEENS1_11CopyFunctorIN3c108BFloat16EbLi2ELi1ELi1EEEJNS0_4CopyIS7_bEEEEEvT_T0_DpT1_) ;  /* 0xffffffec02307950 */ /* 0x000fea0003c3ffff */
.L_x_2100:
        /* <DEDUP_REMOVED lines=12> */
.L_x_7579:


//--------------------- .text._ZN2at6native55_GLOBAL__N__de093ff9_22_ForeachBinaryOpList_cu_a911ec4325multi_tensor_apply_kernelINS1_18TensorListMetadataILi2EEENS1_11CopyFunctorIN3c108BFloat16ENS6_4HalfELi2ELi1ELi1EEEJNS0_4CopyIS7_S8_EEEEEvT_T0_DpT1_ --------------------------
	.section	.text._ZN2at6native55_GLOBAL__N__de093ff9_22_ForeachBinaryOpList_cu_a911ec4325multi_tensor_apply_kernelINS1_18TensorListMetadataILi2EEENS1_11CopyFunctorIN3c108BFloat16ENS6_4HalfELi2ELi1ELi1EEEJNS0_4CopyIS7_S8_EEEEEvT_T0_DpT1_,"ax",@progbits
	.align	128
.text._ZN2at6native55_GLOBAL__N__de093ff9_22_ForeachBinaryOpList_cu_a911ec4325multi_tensor_apply_kernelINS1_18TensorListMetadataILi2EEENS1_11CopyFunctorIN3c108BFloat16ENS6_4HalfELi2ELi1ELi1EEEJNS0_4CopyIS7_S8_EEEEEvT_T0_DpT1_:
        .type           _ZN2at6native55_GLOBAL__N__de093ff9_22_ForeachBinaryOpList_cu_a911ec4325multi_tensor_apply_kernelINS1_18TensorListMetadataILi2EEENS1_11CopyFunctorIN3c108BFloat16ENS6_4HalfELi2ELi1ELi1EEEJNS0_4CopyIS7_S8_EEEEEvT_T0_DpT1_,@function
        .size           _ZN2at6native55_GLOBAL__N__de093ff9_22_ForeachBinaryOpList_cu_a911ec4325multi_tensor_apply_kernelINS1_18TensorListMetadataILi2EEENS1_11CopyFunctorIN3c108BFloat16ENS6_4HalfELi2ELi1ELi1EEEJNS0_4CopyIS7_S8_EEEEEvT_T0_DpT1_,(.L_x_7581 - _ZN2at6native55_GLOBAL__N__de093ff9_22_ForeachBinaryOpList_cu_a911ec4325multi_tensor_apply_kernelINS1_18TensorListMetadataILi2EEENS1_11CopyFunctorIN3c108BFloat16ENS6_4HalfELi2ELi1ELi1EEEJNS0_4CopyIS7_S8_EEEEEvT_T0_DpT1_)
        .other          _ZN2at6native55_GLOBAL__N__de093ff9_22_ForeachBinaryOpList_cu_a911ec4325multi_tensor_apply_kernelINS1_18TensorListMetadataILi2EEENS1_11CopyFunctorIN3c108BFloat16ENS6_4HalfELi2ELi1ELi1EEEJNS0_4CopyIS7_S8_EEEEEvT_T0_DpT1_,@"STO_CUDA_ENTRY STV_DEFAULT"
_ZN2at6native55_GLOBAL__N__de093ff9_22_ForeachBinaryOpList_cu_a911ec4325multi_tensor_apply_kernelINS1_18TensorListMetadataILi2EEENS1_11CopyFunctorIN3c108BFloat16ENS6_4HalfELi2ELi1ELi1EEEJNS0_4CopyIS7_S8_EEEEEvT_T0_DpT1_:
[----:B------:R-:W-:Y:S01]  /*0000*/  LDC R1, c[0x0][0x37c] ;  /* 0x0000df00ff017b82 */ /* 0x000fe20000000800 */
[----:B------:R-:W0:Y:S01]  /*0010*/  S2R R4, SR_CTAID.X ;  /* 0x0000000000047919 */ /* 0x000e220000002500 */
[----:B------:R-:W1:Y:S06]  /*0020*/  LDCU.64 UR12, c[0x0][0x358] ;  /* 0x00006b00ff0c77ac */ /* 0x000e6c0008000a00 */
[----:B0-----:R-:W0:Y:S01]  /*0030*/  LDC.U8 R0, c[0x0][R4+0x980] ;  /* 0x0002600004007b82 */ /* 0x001e220000000000 */
[----:B------:R-:W-:-:S07]  /*0040*/  IMAD R6, R4, 0x3, R4 ;  /* 0x0000000304067824 */ /* 0x000fce00078e0204 */
[----:B------:R-:W2:Y:S01]  /*0050*/  LDC R5, c[0x0][R6+0xac0] ;  /* 0x0002b00006057b82 */ /* 0x000ea20000000800 */
[----:B0-----:R-:W-:-:S07]  /*0060*/  IMAD.SHL.U32 R7, R0, 0x8, RZ ;  /* 0x0000000800077824 */ /* 0x001fce00078e00ff */
[----:B------:R-:W2:Y:S08]  /*0070*/  LDC.64 R10, c[0x0][R7+0x380] ;  /* 0x0000e000070a7b82 */ /* 0x000eb00000000a00 */
[----:B------:R-:W0:Y:S08]  /*0080*/  LDC.64 R2, c[0x0][R7+0x780] ;  /* 0x0001e00007027b82 */ /* 0x000e300000000a00 */
[----:B------:R-:W3:Y:S01]  /*0090*/  LDC.64 R12, c[0x0][R7+0x580] ;  /* 0x00016000070c7b82 */ /* 0x000ee20000000a00 */
[----:B--2---:R-:W-:Y:S01]  /*00a0*/  IMAD.WIDE R10, R5, 0x20000, R10 ;  /* 0x00020000050a7825 */ /* 0x004fe200078e020a */
[----:B0-----:R-:W-:-:S04]  /*00b0*/  LOP3.LUT R9, R2, 0x3, RZ, 0xc0, !PT ;  /* 0x0000000302097812 */ /* 0x001fc800078ec0ff */
[----:B------:R-:W-:Y:S01]  /*00c0*/  LOP3.LUT R9, R9, 0x7, R10, 0xf8, !PT ;  /* 0x0000000709097812 */ /* 0x000fe200078ef80a */
[----:B---3--:R-:W-:-:S04]  /*00d0*/  IMAD.WIDE R12, R5, 0x20000, R12 ;  /* 0x00020000050c7825 */ /* 0x008fc800078e020c */
[----:B------:R-:W-:Y:S01]  /*00e0*/  IMAD.WIDE R4, R5, 0x10000, RZ ;  /* 0x0001000005047825 */ /* 0x000fe200078e02ff */
[----:B------:R-:W-:-:S04]  /*00f0*/  LOP3.LUT P0, RZ, R9, 0x7, R12, 0xf8, !PT ;  /* 0x0000000709ff7812 */ /* 0x000fc8000780f80c */
[----:B------:R-:W-:Y:S02]  /*0100*/  LOP3.LUT P0, RZ, RZ, RZ, RZ, 0xfc, P0 ;  /* 0x000000ffffff7212 */ /* 0x000fe4000000fcff */
[----:B------:R-:W-:-:S05]  /*0110*/  IADD3 R0, P1, PT, R2, -R4, RZ ;  /* 0x8000000402007210 */ /* 0x000fca0007f3e0ff */
[----:B------:R-:W-:-:S06]  /*0120*/  IMAD.X R19, R3, 0x1, ~R5, P1 ;  /* 0x0000000103137824 */ /* 0x000fcc00008e0e05 */
[----:B-1----:R-:W-:Y:S05]  /*0130*/  @!P0 BRA `(.L_x_2101) ;  /* 0x0000000c000c8947 */ /* 0x002fea0003800000 */
[----:B------:R-:W-:-:S04]  /*0140*/  ISETP.GE.U32.AND P0, PT, R0, 0x1, PT ;  /* 0x000000010000780c */ /* 0x000fc80003f06070 */
[----:B------:R-:W-:-:S13]  /*0150*/  ISETP.GE.AND.EX P0, PT, R19, RZ, PT, P0 ;  /* 0x000000ff1300720c */ /* 0x000fda0003f06300 */
[----:B------:R-:W-:Y:S05]  /*0160*/  @!P0 EXIT ;  /* 0x000000000000894d */ /* 0x000fea0003800000 */
[----:B------:R-:W0:Y:S01]  /*0170*/  LDCU UR11, c[0x0][0x360] ;  /* 0x00006c00ff0b77ac */ /* 0x000e220008000800 */
[----:B------:R-:W-:Y:S02]  /*0180*/  ISETP.LT.U32.AND P0, PT, R0, 0x10000, PT ;  /* 0x000100000000780c */ /* 0x000fe40003f01070 */
[----:B------:R-:W-:Y:S02]  /*0190*/  MOV R7, 0x270 ;  /* 0x0000027000077802 */ /* 0x000fe40000000f00 */
[----:B------:R-:W-:-:S04]  /*01a0*/  ISETP.LT.U32.AND.EX P0, PT, R19, RZ, PT, P0 ;  /* 0x000000ff1300720c */ /* 0x000fc80003f01100 */
[----:B------:R-:W-:Y:S02]  /*01b0*/  SEL R0, R0, 0x10000, P0 ;  /* 0x0001000000007807 */ /* 0x000fe40000000000 */
[----:B------:R-:W-:Y:S01]  /*01c0*/  SEL R2, R19, RZ, P0 ;  /* 0x000000ff13027207 */ /* 0x000fe20000000000 */
[----:B0-----:R-:W-:-:S04]  /*01d0*/  USHF.L.U32 UR10, UR11, 0x2, URZ ;  /* 0x000000020b0a7899 */ /* 0x001fc800080006ff */
[----:B------:R-:W-:Y:S02]  /*01e0*/  ULOP3.LUT UR5, UR10, 0xffff, URZ, 0xc0, !UPT ;  /* 0x0000ffff0a057892 */ /* 0x000fe4000f8ec0ff */
[----:B------:R-:W-:-:S04]  /*01f0*/  ISETP.GT.U32.AND P0, PT, R0, UR10, PT ;  /* 0x0000000a00007c0c */ /* 0x000fc8000bf04070 */
[----:B------:R-:W-:-:S04]  /*0200*/  ISETP.GT.U32.AND.EX P0, PT, R2, RZ, PT, P0 ;  /* 0x000000ff0200720c */ /* 0x000fc80003f04100 */
[----:B------:R-:W-:Y:S02]  /*0210*/  SEL R8, R0, UR10, P0 ;  /* 0x0000000a00087c07 */ /* 0x000fe40008000000 */
[----:B------:R-:W-:Y:S02]  /*0220*/  SEL R9, R2, RZ, P0 ;  /* 0x000000ff02097207 */ /* 0x000fe40000000000 */
[----:B------:R-:W-:-:S04]  /*0230*/  IADD3 R8, P1, PT, R8, -0x1, RZ ;  /* 0xffffffff08087810 */ /* 0x000fc80007f3e0ff */
[----:B------:R-:W-:Y:S02]  /*0240*/  IADD3.X R9, PT, PT, R9, -0x1, RZ, P1, !PT ;  /* 0xffffffff09097810 */ /* 0x000fe40000ffe4ff */
[----:B------:R-:W-:-:S07]  /*0250*/  LOP3.LUT R3, R8, 0xffff, RZ, 0xc0, !PT ;  /* 0x0000ffff08037812 */ /* 0x000fce00078ec0ff */
[----:B------:R-:W-:Y:S05]  /*0260*/  CALL.REL.NOINC `($__internal_13_$__cuda_sm20_div_u16) ;  /* 0x0000000c003c7944 */ /* 0x000fea0003c00000 */
[----:B------:R-:W-:Y:S01]  /*0270*/  ISETP.GE.U32.AND P0, PT, R8, UR10, PT ;  /* 0x0000000a08007c0c */ /* 0x000fe2000bf06070 */
[----:B------:R-:W-:Y:S01]  /*0280*/  UMOV UR6, URZ ;  /* 0x000000ff00067c82 */ /* 0x000fe20008000000 */
[----:B------:R-:W-:Y:S02]  /*0290*/  UMOV UR7, URZ ;  /* 0x000000ff00077c82 */ /* 0x000fe40008000000 */
[----:B------:R-:W-:-:S13]  /*02a0*/  ISETP.GE.U32.AND.EX P0, PT, R9, RZ, PT, P0 ;  /* 0x000000ff0900720c */ /* 0x000fda0003f06100 */
[----:B------:R-:W-:Y:S05]  /*02b0*/  @!P0 BRA `(.L_x_2102) ;  /* 0x0000000400c08947 */ /* 0x000fea0003800000 */
[----:B------:R-:W0:Y:S01]  /*02c0*/  S2R R3, SR_TID.X ;  /* 0x0000000000037919 */ /* 0x000e220000002100 */
[----:B------:R-:W-:Y:S01]  /*02d0*/  ULOP3.LUT UR4, UR8, 0xffff, URZ, 0xc0, !UPT ;  /* 0x0000ffff08047892 */ /* 0x000fe2000f8ec0ff */
[----:B------:R-:W-:Y:S01]  /*02e0*/  UMOV UR6, URZ ;  /* 0x000000ff00067c82 */ /* 0x000fe20008000000 */
[----:B------:R-:W-:Y:S02]  /*02f0*/  UMOV UR7, URZ ;  /* 0x000000ff00077c82 */ /* 0x000fe40008000000 */
[----:B------:R-:W-:Y:S01]  /*0300*/  UIADD3 UR4, UPT, UPT, UR4, 0x1, URZ ;  /* 0x0000000104047890 */ /* 0x000fe2000fffe0ff */
[----:B------:R-:W-:-:S03]  /*0310*/  UMOV UR5, URZ ;  /* 0x000000ff00057c82 */ /* 0x000fc60008000000 */
[----:B------:R-:W-:-:S03]  /*0320*/  ULOP3.LUT UR9, UR4, 0x1fffe, URZ, 0xc0, !UPT ;  /* 0x0001fffe04097892 */ /* 0x000fc6000f8ec0ff */
[----:B------:R-:W-:-:S09]  /*0330*/  UMOV UR4, URZ ;  /* 0x000000ff00047c82 */ /* 0x000fd20008000000 */
.L_x_2103:
[----:B01----:R-:W-:-:S04]  /*0340*/  IADD3 R23, P0, PT, R3, UR6, RZ ;  /* 0x0000000603177c10 */ /* 0x003fc8000ff1e0ff */
[C---:B------:R-:W-:Y:S01]  /*0350*/  ISETP.GE.U32.AND P1, PT, R23.reuse, R0, PT ;  /* 0x000000001700720c */ /* 0x040fe20003f26070 */
[----:B------:R-:W-:Y:S01]  /*0360*/  IMAD.X R18, RZ, RZ, UR7, P0 ;  /* 0x00000007ff127e24 */ /* 0x000fe200080e06ff */
[----:B------:R-:W-:-:S04]  /*0370*/  IADD3 R14, P0, PT, R23, UR11, RZ ;  /* 0x0000000b170e7c10 */ /* 0x000fc8000ff1e0ff */
[----:B------:R-:W-:Y:S01]  /*0380*/  ISETP.GE.AND.EX P1, PT, R18, R2, PT, P1 ;  /* 0x000000021200720c */ /* 0x000fe20003f26310 */
[----:B------:R-:W-:Y:S01]  /*0390*/  IMAD.X R9, RZ, RZ, R18, P0 ;  /* 0x000000ffff097224 */ /* 0x000fe200000e0612 */
[C---:B------:R-:W-:Y:S02]  /*03a0*/  ISETP.GE.U32.AND P3, PT, R14.reuse, R0, PT ;  /* 0x000000000e00720c */ /* 0x040fe40003f66070 */
[----:B------:R-:W-:Y:S02]  /*03b0*/  IADD3 R22, P0, PT, R14, UR11, RZ ;  /* 0x0000000b0e167c10 */ /* 0x000fe4000ff1e0ff */
[----:B------:R-:W-:Y:S02]  /*03c0*/  ISETP.GE.AND.EX P3, PT, R9, R2, PT, P3 ;  /* 0x000000020900720c */ /* 0x000fe40003f66330 */
[C---:B------:R-:W-:Y:S01]  /*03d0*/  ISETP.GE.U32.AND P2, PT, R22.reuse, R0, PT ;  /* 0x000000001600720c */ /* 0x040fe20003f46070 */
[----:B------:R-:W-:Y:S01]  /*03e0*/  IMAD.X R8, RZ, RZ, R9, P0 ;  /* 0x000000ffff087224 */ /* 0x000fe200000e0609 */
[----:B------:R-:W-:-:S03]  /*03f0*/  IADD3 R15, P4, PT, R22, UR11, RZ ;  /* 0x0000000b160f7c10 */ /* 0x000fc6000ff9e0ff */
[C---:B------:R-:W-:Y:S02]  /*0400*/  @!P1 LEA R20, P0, R23.reuse, R10, 0x1 ;  /* 0x0000000a17149211 */ /* 0x040fe400078008ff */
[----:B------:R-:W-:Y:S02]  /*0410*/  ISETP.GE.AND.EX P2, PT, R8, R2, PT, P2 ;  /* 0x000000020800720c */ /* 0x000fe40003f46320 */
[----:B------:R-:W-:Y:S02]  /*0420*/  @!P1 LEA.HI.X R21, R23, R11, R18, 0x1, P0 ;  /* 0x0000000b17159211 */ /* 0x000fe400000f0c12 */
[----:B------:R-:W-:-:S03]  /*0430*/  @!P3 LEA R16, P0, R14, R10, 0x1 ;  /* 0x0000000a0e10b211 */ /* 0x000fc600078008ff */
[----:B------:R-:W2:Y:S01]  /*0440*/  @!P1 LDG.E.U16 R4, desc[UR12][R20.64] ;  /* 0x0000000c14049981 */ /* 0x000ea2000c1e1500 */
[----:B------:R-:W-:Y:S01]  /*0450*/  @!P3 LEA.HI.X R17, R14, R11, R9, 0x1, P0 ;  /* 0x0000000b0e11b211 */ /* 0x000fe200000f0c09 */
[----:B------:R-:W-:-:S04]  /*0460*/  IMAD.X R19, RZ, RZ, R8, P4 ;  /* 0x000000ffff137224 */ /* 0x000fc800020e0608 */
[----:B------:R0:W3:Y:S01]  /*0470*/  @!P3 LDG.E.U16 R5, desc[UR12][R16.64] ;  /* 0x0000000c1005b981 */ /* 0x0000e2000c1e1500 */
[----:B------:R-:W-:Y:S02]  /*0480*/  ISETP.GE.U32.AND P0, PT, R15, R0, PT ;  /* 0x000000000f00720c */ /* 0x000fe40003f06070 */
[----:B0-----:R-:W-:-:S04]  /*0490*/  @!P2 LEA R16, P4, R22, R10, 0x1 ;  /* 0x0000000a1610a211 */ /* 0x001fc800078808ff */
[----:B------:R-:W-:Y:S02]  /*04a0*/  @!P2 LEA.HI.X R17, R22, R11, R8, 0x1, P4 ;  /* 0x0000000b1611a211 */ /* 0x000fe400020f0c08 */
[----:B------:R-:W-:-:S03]  /*04b0*/  ISETP.GE.AND.EX P0, PT, R19, R2, PT, P0 ;  /* 0x000000021300720c */ /* 0x000fc60003f06300 */
[----:B------:R0:W4:Y:S10]  /*04c0*/  @!P2 LDG.E.U16 R6, desc[UR12][R16.64] ;  /* 0x0000000c1006a981 */ /* 0x000134000c1e1500 */
[----:B0-----:R-:W-:-:S04]  /*04d0*/  @!P0 LEA R16, P4, R15, R10, 0x1 ;  /* 0x0000000a0f108211 */ /* 0x001fc800078808ff */
[----:B------:R-:W-:-:S05]  /*04e0*/  @!P0 LEA.HI.X R17, R15, R11, R19, 0x1, P4 ;  /* 0x0000000b0f118211 */ /* 0x000fca00020f0c13 */
[----:B------:R0:W5:Y:S02]  /*04f0*/  @!P0 LDG.E.U16 R7, desc[UR12][R16.64] ;  /* 0x0000000c10078981 */ /* 0x000164000c1e1500 */
[----:B0-----:R-:W-:-:S04]  /*0500*/  @!P1 LEA R16, P4, R23, R12, 0x1 ;  /* 0x0000000c17109211 */ /* 0x001fc800078808ff */
[----:B------:R-:W-:Y:S01]  /*0510*/  @!P1 LEA.HI.X R17, R23, R13, R18, 0x1, P4 ;  /* 0x0000000d17119211 */ /* 0x000fe200020f0c12 */
[----:B--2---:R-:W-:-:S05]  /*0520*/  HADD2.F32 R20, -RZ, R4.H0_H0 ;  /* 0x20000004ff147230 */ /* 0x004fca0000004100 */
[----:B------:R-:W-:Y:S01]  /*0530*/  F2FP.BF16.F32.PACK_AB R21, RZ, R20 ;  /* 0x00000014ff15723e */ /* 0x000fe200000010ff */
[----:B---3--:R-:W-:-:S04]  /*0540*/  HADD2.F32 R20, -RZ, R5.H0_H0 ;  /* 0x20000005ff147230 */ /* 0x008fc80000004100 */
[----:B------:R0:W-:Y:S01]  /*0550*/  @!P1 STG.E.U16 desc[UR12][R16.64], R21 ;  /* 0x0000001510009986 */ /* 0x0001e2000c10150c */
[----:B------:R-:W-:Y:S02]  /*0560*/  F2FP.BF16.F32.PACK_AB R25, RZ, R20 ;  /* 0x00000014ff19723e */ /* 0x000fe400000010ff */
[-C--:B------:R-:W-:Y:S02]  /*0570*/  @!P3 LEA R20, P4, R14, R12.reuse, 0x1 ;  /* 0x0000000c0e14b211 */ /* 0x080fe400078808ff */
[----:B0-----:R-:W-:Y:S01]  /*0580*/  @!P2 LEA R16, P1, R22, R12, 0x1 ;  /* 0x0000000c1610a211 */ /* 0x001fe200078208ff */
[----:B----4-:R-:W-:Y:S01]  /*0590*/  HADD2.F32 R24, -RZ, R6.H0_H0 ;  /* 0x20000006ff187230 */ /* 0x010fe20000004100 */
[-C--:B------:R-:W-:Y:S02]  /*05a0*/  @!P3 LEA.HI.X R21, R14, R13.reuse, R9, 0x1, P4 ;  /* 0x0000000d0e15b211 */ /* 0x080fe400020f0c09 */
[----:B------:R-:W-:Y:S02]  /*05b0*/  @!P2 LEA.HI.X R17, R22, R13, R8, 0x1, P1 ;  /* 0x0000000d1611a211 */ /* 0x000fe400008f0c08 */
[----:B------:R-:W-:-:S02]  /*05c0*/  IADD3 R8, P1, PT, R23, UR10, RZ ;  /* 0x0000000a17087c10 */ /* 0x000fc4000ff3e0ff */
[----:B------:R-:W-:Y:S01]  /*05d0*/  F2FP.BF16.F32.PACK_AB R24, RZ, R24 ;  /* 0x00000018ff18723e */ /* 0x000fe200000010ff */
[----:B------:R0:W-:Y:S03]  /*05e0*/  @!P3 STG.E.U16 desc[UR12][R20.64], R25 ;  /* 0x000000191400b986 */ /* 0x0001e6000c10150c */
[----:B------:R-:W-:Y:S02]  /*05f0*/  PRMT R22, R24, 0x7610, R22 ;  /* 0x0000761018167816 */ /* 0x000fe40000000016 */
[----:B------:R-:W-:Y:S01]  /*0600*/  ISETP.GE.U32.AND P3, PT, R8, R0, PT ;  /* 0x000000000800720c */ /* 0x000fe20003f66070 */
[----:B0-----:R-:W-:Y:S01]  /*0610*/  IMAD.X R20, RZ, RZ, R18, P1 ;  /* 0x000000ffff147224 */ /* 0x001fe200008e0612 */
[----:B------:R-:W-:Y:S01]  /*0620*/  IADD3 R21, P1, PT, R14, UR10, RZ ;  /* 0x0000000a0e157c10 */ /* 0x000fe2000ff3e0ff */
[----:B------:R0:W-:Y:S03]  /*0630*/  @!P2 STG.E.U16 desc[UR12][R16.64], R22 ;  /* 0x000000161000a986 */ /* 0x0001e6000c10150c */
[----:B------:R-:W-:-:S02]  /*0640*/  IADD3 R23, P4, PT, R21, UR11, RZ ;  /* 0x0000000b15177c10 */ /* 0x000fc4000ff9e0ff */
[----:B------:R-:W-:Y:S02]  /*0650*/  ISETP.GE.AND.EX P3, PT, R20, R2, PT, P3 ;  /* 0x000000021400720c */ /* 0x000fe40003f66330 */
[----:B------:R-:W-:Y:S01]  /*0660*/  ISETP.GE.U32.AND P2, PT, R21, R0, PT ;  /* 0x000000001500720c */ /* 0x000fe20003f46070 */
[----:B0-----:R-:W-:Y:S01]  /*0670*/  IMAD.X R17, RZ, RZ, R9, P1 ;  /* 0x000000ffff117224 */ /* 0x001fe200008e0609 */
[----:B------:R-:W-:-:S03]  /*0680*/  IADD3 R9, P5, PT, R23, UR11, RZ ;  /* 0x0000000b17097c10 */ /* 0x000fc6000ffbe0ff */
[----:B------:R-:W-:Y:S01]  /*0690*/  IMAD.X R24, RZ, RZ, R17, P4 ;  /* 0x000000ffff187224 */ /* 0x000fe200020e0611 */
[----:B------:R-:W-:Y:S01]  /*06a0*/  ISETP.GE.AND.EX P2, PT, R17, R2, PT, P2 ;  /* 0x000000021100720c */ /* 0x000fe20003f46320 */
[----:B-----5:R-:W-:Y:S01]  /*06b0*/  HADD2.F32 R14, -RZ, R7.H0_H0 ;  /* 0x20000007ff0e7230 */ /* 0x020fe20000004100 */
[-C--:B------:R-:W-:Y:S01]  /*06c0*/  ISETP.GE.U32.AND P1, PT, R23, R0.reuse, PT ;  /* 0x000000001700720c */ /* 0x080fe20003f26070 */
[----:B------:R-:W-:Y:S01]  /*06d0*/  IMAD.X R22, RZ, RZ, R24, P5 ;  /* 0x000000ffff167224 */ /* 0x000fe200028e0618 */
[----:B------:R-:W-:Y:S02]  /*06e0*/  ISETP.GE.U32.AND P4, PT, R9, R0, PT ;  /* 0x000000000900720c */ /* 0x000fe40003f86070 */
[----:B------:R-:W-:Y:S02]  /*06f0*/  @!P0 LEA R18, P6, R15, R12, 0x1 ;  /* 0x0000000c0f128211 */ /* 0x000fe400078c08ff */
[-C--:B------:R-:W-:Y:S02]  /*0700*/  ISETP.GE.AND.EX P1, PT, R24, R2.reuse, PT, P1 ;  /* 0x000000021800720c */ /* 0x080fe40003f26310 */
[----:B------:R-:W-:-:S02]  /*0710*/  ISETP.GE.AND.EX P4, PT, R22, R2, PT, P4 ;  /* 0x000000021600720c */ /* 0x000fc40003f86340 */
[----:B------:R-:W-:Y:S02]  /*0720*/  F2FP.BF16.F32.PACK_AB R25, RZ, R14 ;  /* 0x0000000eff19723e */ /* 0x000fe400000010ff */
[C---:B------:R-:W-:Y:S02]  /*0730*/  @!P3 LEA R14, P5, R8.reuse, R10, 0x1 ;  /* 0x0000000a080eb211 */ /* 0x040fe400078a08ff */
[----:B------:R-:W-:Y:S02]  /*0740*/  @!P0 LEA.HI.X R19, R15, R13, R19, 0x1, P6 ;  /* 0x0000000d0f138211 */ /* 0x000fe400030f0c13 */
[----:B------:R-:W-:-:S03]  /*0750*/  @!P3 LEA.HI.X R15, R8, R11, R20, 0x1, P5 ;  /* 0x0000000b080fb211 */ /* 0x000fc600028f0c14 */
[----:B------:R0:W-:Y:S01]  /*0760*/  @!P0 STG.E.U16 desc[UR12][R18.64], R25 ;  /* 0x0000001912008986 */ /* 0x0001e2000c10150c */
[----:B------:R-:W-:-:S03]  /*0770*/  @!P2 LEA R26, P0, R21, R10, 0x1 ;  /* 0x0000000a151aa211 */ /* 0x000fc600078008ff */
[----:B------:R1:W2:Y:S01]  /*0780*/  @!P3 LDG.E.U16 R4, desc[UR12][R14.64] ;  /* 0x0000000c0e04b981 */ /* 0x0002a2000c1e1500 */
[----:B------:R-:W-:-:S05]  /*0790*/  @!P2 LEA.HI.X R27, R21, R11, R17, 0x1, P0 ;  /* 0x0000000b151ba211 */ /* 0x000fca00000f0c11 */
[----:B------:R-:W3:Y:S01]  /*07a0*/  @!P2 LDG.E.U16 R5, desc[UR12][R26.64] ;  /* 0x0000000c1a05a981 */ /* 0x000ee2000c1e1500 */
[-C--:B0-----:R-:W-:Y:S02]  /*07b0*/  @!P4 LEA R18, P0, R9, R10.reuse, 0x1 ;  /* 0x0000000a0912c211 */ /* 0x081fe400078008ff */
[----:B-1----:R-:W-:Y:S02]  /*07c0*/  @!P1 LEA R14, P5, R23, R10, 0x1 ;  /* 0x0000000a170e9211 */ /* 0x002fe400078a08ff */
[-C--:B------:R-:W-:Y:S02]  /*07d0*/  @!P4 LEA.HI.X R19, R9, R11.reuse, R22, 0x1, P0 ;  /* 0x0000000b0913c211 */ /* 0x080fe400000f0c16 */
[----:B------:R-:W-:-:S03]  /*07e0*/  @!P1 LEA.HI.X R15, R23, R11, R24, 0x1, P5 ;  /* 0x0000000b170f9211 */ /* 0x000fc600028f0c18 */
[----:B------:R0:W4:Y:S04]  /*07f0*/  @!P4 LDG.E.U16 R7, desc[UR12][R18.64] ;  /* 0x0000000c1207c981 */ /* 0x000128000c1e1500 */
[----:B------:R1:W5:Y:S01]  /*0800*/  @!P1 LDG.E.U16 R6, desc[UR12][R14.64] ;  /* 0x0000000c0e069981 */ /* 0x000362000c1e1500 */
[-C--:B------:R-:W-:Y:S02]  /*0810*/  @!P2 LEA R16, P5, R21, R12.reuse, 0x1 ;  /* 0x0000000c1510a211 */ /* 0x080fe400078a08ff */
[-C--:B0-----:R-:W-:Y:S02]  /*0820*/  @!P1 LEA R18, P6, R23, R12.reuse, 0x1 ;  /* 0x0000000c17129211 */ /* 0x081fe400078c08ff */
[----:B-1----:R-:W-:Y:S02]  /*0830*/  @!P3 LEA R14, P0, R8, R12, 0x1 ;  /* 0x0000000c080eb211 */ /* 0x002fe400078008ff */
[----:B------:R-:W-:-:S02]  /*0840*/  @!P2 LEA.HI.X R17, R21, R13, R17, 0x1, P5 ;  /* 0x0000000d1511a211 */ /* 0x000fc400028f0c11 */
[-C--:B------:R-:W-:Y:S02]  /*0850*/  @!P3 LEA.HI.X R15, R8, R13.reuse, R20, 0x1, P0 ;  /* 0x0000000d080fb211 */ /* 0x080fe400000f0c14 */
[----:B------:R-:W-:Y:S02]  /*0860*/  @!P1 LEA.HI.X R19, R23, R13, R24, 0x1, P6 ;  /* 0x0000000d17139211 */ /* 0x000fe400030f0c18 */
[----:B------:R-:W-:-:S04]  /*0870*/  @!P4 LEA R8, P0, R9, R12, 0x1 ;  /* 0x0000000c0908c211 */ /* 0x000fc800078008ff */
[----:B------:R-:W-:Y:S01]  /*0880*/  @!P4 LEA.HI.X R9, R9, R13, R22, 0x1, P0 ;  /* 0x0000000d0909c211 */ /* 0x000fe200000f0c16 */
[----:B------:R-:W-:-:S04]  /*0890*/  UIADD3 UR4, UP0, UPT, UR4, 0x2, URZ ;  /* 0x0000000204047890 */ /* 0x000fc8000ff1e0ff */
[----:B------:R-:W-:Y:S02]  /*08a0*/  UIADD3.X UR5, UPT, UPT, URZ, UR5, URZ, UP0, !UPT ;  /* 0x00000005ff057290 */ /* 0x000fe400087fe4ff */
[----:B------:R-:W-:-:S04]  /*08b0*/  UISETP.NE.U32.AND UP0, UPT, UR4, UR9, UPT ;  /* 0x000000090400728c */ /* 0x000fc8000bf05070 */
[----:B------:R-:W-:Y:S02]  /*08c0*/  UISETP.NE.AND.EX UP0, UPT, UR5, URZ, UPT, UP0 ;  /* 0x000000ff0500728c */ /* 0x000fe4000bf05300 */
[----:B------:R-:W-:-:S04]  /*08d0*/  ULEA UR6, UP1, UR10, UR6, 0x1 ;  /* 0x000000060a067291 */ /* 0x000fc8000f8208ff */
[----:B------:R-:W-:Y:S01]  /*08e0*/  ULEA.HI.X UR7, UR10, UR7, URZ, 0x1, UP1 ;  /* 0x000000070a077291 */ /* 0x000fe200088f0cff */
[----:B--2---:R-:W-:Y:S02]  /*08f0*/  HADD2.F32 R20, -RZ, R4.H0_H0 ;  /* 0x20000004ff147230 */ /* 0x004fe40000004100 */
[----:B---3--:R-:W-:-:S03]  /*0900*/  HADD2.F32 R21, -RZ, R5.H0_H0 ;  /* 0x20000005ff157230 */ /* 0x008fc60000004100 */
[----:B------:R-:W-:Y:S02]  /*0910*/  F2FP.BF16.F32.PACK_AB R20, RZ, R20 ;  /* 0x00000014ff14723e */ /* 0x000fe400000010ff */
[----:B------:R-:W-:Y:S01]  /*0920*/  F2FP.BF16.F32.PACK_AB R21, RZ, R21 ;  /* 0x00000015ff15723e */ /* 0x000fe200000010ff */
[----:B----4-:R-:W-:Y:S02]  /*0930*/  HADD2.F32 R24, -RZ, R7.H0_H0 ;  /* 0x20000007ff187230 */ /* 0x010fe40000004100 */
[----:B-----5:R-:W-:-:S03]  /*0940*/  HADD2.F32 R23, -RZ, R6.H0_H0 ;  /* 0x20000006ff177230 */ /* 0x020fc60000004100 */
[----:B------:R-:W-:Y:S01]  /*0950*/  F2FP.BF16.F32.PACK_AB R24, RZ, R24 ;  /* 0x00000018ff18723e */ /* 0x000fe200000010ff */
[----:B------:R1:W-:Y:S01]  /*0960*/  @!P3 STG.E.U16 desc[UR12][R14.64], R20 ;  /* 0x000000140e00b986 */ /* 0x0003e2000c10150c */
[----:B------:R-:W-:-:S03]  /*0970*/  F2FP.BF16.F32.PACK_AB R23, RZ, R23 ;  /* 0x00000017ff17723e */ /* 0x000fc600000010ff */
[----:B------:R1:W-:Y:S04]  /*0980*/  @!P2 STG.E.U16 desc[UR12][R16.64], R21 ;  /* 0x000000151000a986 */ /* 0x0003e8000c10150c */
[----:B------:R1:W-:Y:S04]  /*0990*/  @!P1 STG.E.U16 desc[UR12][R18.64], R23 ;  /* 0x0000001712009986 */ /* 0x0003e8000c10150c */
[----:B------:R1:W-:Y:S01]  /*09a0*/  @!P4 STG.E.U16 desc[UR12][R8.64], R24 ;  /* 0x000000180800c986 */ /* 0x0003e2000c10150c */
[----:B------:R-:W-:Y:S05]  /*09b0*/  BRA.U UP0, `(.L_x_2103) ;  /* 0xfffffff900607547 */ /* 0x000fea000b83ffff */
.L_x_2102:
[----:B------:R-:W-:-:S04]  /*09c0*/  ULOP3.LUT UR4, UR8, 0x1, URZ, 0xc0, !UPT ;  /* 0x0000000108047892 */ /* 0x000fc8000f8ec0ff */
[----:B------:R-:W-:-:S06]  /*09d0*/  UISETP.NE.U32.AND UP0, UPT, UR4, 0x1, UPT ;  /* 0x000000010400788c */ /* 0x000fcc000bf05070 */
[----:B------:R-:W-:-:S13]  /*09e0*/  PLOP3.LUT P0, PT, PT, PT, UP0, 0x80, 0x8 ;  /* 0x000000000008781c */ /* 0x000fda0003f0f008 */
[----:B------:R-:W-:Y:S05]  /*09f0*/  @!P0 EXIT ;  /* 0x000000000000894d */ /* 0x000fea0003800000 */
[----:B------:R-:W0:Y:S01]  /*0a00*/  S2R R27, SR_TID.X ;  /* 0x00000000001b7919 */ /* 0x000e220000002100 */
[----:B-1----:R-:W-:Y:S02]  /*0a10*/  PRMT R16, R4, 0x7610, R16 ;  /* 0x0000761004107816 */ /* 0x002fe40000000010 */
[----:B0-----:R-:W-:-:S04]  /*0a20*/  IADD3 R27, P0, PT, R27, UR6, RZ ;  /* 0x000000061b1b7c10 */ /* 0x001fc8000ff1e0ff */
[C---:B------:R-:W-:Y:S01]  /*0a30*/  IADD3 R17, P2, PT, R27.reuse, UR11, RZ ;  /* 0x0000000b1b117c10 */ /* 0x040fe2000ff5e0ff */
[----:B------:R-:W-:Y:S01]  /*0a40*/  IMAD.X R25, RZ, RZ, UR7, P0 ;  /* 0x00000007ff197e24 */ /* 0x000fe200080e06ff */
[-C--:B------:R-:W-:Y:S02]  /*0a50*/  ISETP.GE.U32.AND P0, PT, R27, R0.reuse, PT ;  /* 0x000000001b00720c */ /* 0x080fe40003f06070 */
[C---:B------:R-:W-:Y:S01]  /*0a60*/  IADD3 R23, P3, PT, R17.reuse, UR11, RZ ;  /* 0x0000000b11177c10 */ /* 0x040fe2000ff7e0ff */
[----:B------:R-:W-:Y:S01]  /*0a70*/  IMAD.X R21, RZ, RZ, R25, P2 ;  /* 0x000000ffff157224 */ /* 0x000fe200010e0619 */
[----:B------:R-:W-:Y:S02]  /*0a80*/  ISETP.GE.U32.AND P1, PT, R17, R0, PT ;  /* 0x000000001100720c */ /* 0x000fe40003f26070 */
[----:B------:R-:W-:Y:S01]  /*0a90*/  ISETP.GE.AND.EX P0, PT, R25, R2, PT, P0 ;  /* 0x000000021900720c */ /* 0x000fe20003f06300 */
[----:B------:R-:W-:Y:S01]  /*0aa0*/  IMAD.X R19, RZ, RZ, R21, P3 ;  /* 0x000000ffff137224 */ /* 0x000fe200018e0615 */
[----:B------:R-:W-:-:S02]  /*0ab0*/  ISETP.GE.U32.AND P2, PT, R23, R0, PT ;  /* 0x000000001700720c */ /* 0x000fc40003f46070 */
[-C--:B------:R-:W-:Y:S02]  /*0ac0*/  ISETP.GE.AND.EX P1, PT, R21, R2.reuse, PT, P1 ;  /* 0x000000021500720c */ /* 0x080fe40003f26310 */
[----:B------:R-:W-:Y:S02]  /*0ad0*/  ISETP.GE.AND.EX P2, PT, R19, R2, PT, P2 ;  /* 0x000000021300720c */ /* 0x000fe40003f46320 */
[----:B------:R-:W-:Y:S02]  /*0ae0*/  IADD3 R3, P4, PT, R23, UR11, RZ ;  /* 0x0000000b17037c10 */ /* 0x000fe4000ff9e0ff */
[----:B------:R-:W-:Y:S02]  /*0af0*/  PRMT R18, R6, 0x7610, R18 ;  /* 0x0000761006127816 */ /* 0x000fe40000000012 */
[----:B------:R-:W-:Y:S02]  /*0b00*/  ISETP.GE.U32.AND P3, PT, R3, R0, PT ;  /* 0x000000000300720c */ /* 0x000fe40003f66070 */
[----:B------:R-:W-:-:S02]  /*0b10*/  @!P0 LEA R8, P5, R27, R10, 0x1 ;  /* 0x0000000a1b088211 */ /* 0x000fc400078a08ff */
[----:B------:R-:W-:Y:S02]  /*0b20*/  PRMT R0, R5, 0x7610, R0 ;  /* 0x0000761005007816 */ /* 0x000fe40000000000 */
[-C--:B------:R-:W-:Y:S02]  /*0b30*/  @!P1 LEA R14, P6, R17, R10.reuse, 0x1 ;  /* 0x0000000a110e9211 */ /* 0x080fe400078c08ff */
[-C--:B------:R-:W-:Y:S02]  /*0b40*/  @!P0 LEA.HI.X R9, R27, R11.reuse, R25, 0x1, P5 ;  /* 0x0000000b1b098211 */ /* 0x080fe400028f0c19 */
[----:B------:R-:W-:Y:S02]  /*0b50*/  @!P2 LEA R4, P5, R23, R10, 0x1 ;  /* 0x0000000a1704a211 */ /* 0x000fe400078a08ff */
[-C--:B------:R-:W-:Y:S01]  /*0b60*/  @!P1 LEA.HI.X R15, R17, R11.reuse, R21, 0x1, P6 ;  /* 0x0000000b110f9211 */ /* 0x080fe200030f0c15 */
[----:B------:R-:W2:Y:S01]  /*0b70*/  @!P0 LDG.E.U16 R16, desc[UR12][R8.64] ;  /* 0x0000000c08108981 */ /* 0x000ea2000c1e1500 */
[----:B------:R-:W-:-:S03]  /*0b80*/  @!P2 LEA.HI.X R5, R23, R11, R19, 0x1, P5 ;  /* 0x0000000b1705a211 */ /* 0x000fc600028f0c13 */
[----:B------:R-:W3:Y:S01]  /*0b90*/  @!P1 LDG.E.U16 R0, desc[UR12][R14.64] ;  /* 0x0000000c0e009981 */ /* 0x000ee2000c1e1500 */
[----:B------:R-:W-:-:S03]  /*0ba0*/  IMAD.X R29, RZ, RZ, R19, P4 ;  /* 0x000000ffff1d7224 */ /* 0x000fc600020e0613 */
[----:B------:R0:W4:Y:S02]  /*0bb0*/  @!P2 LDG.E.U16 R18, desc[UR12][R4.64] ;  /* 0x0000000c0412a981 */ /* 0x000124000c1e1500 */
[----:B------:R-:W-:Y:S02]  /*0bc0*/  ISETP.GE.AND.EX P3, PT, R29, R2, PT, P3 ;  /* 0x000000021d00720c */ /* 0x000fe40003f66330 */
[----:B------:R-:W-:-:S11]  /*0bd0*/  PRMT R2, R7, 0x7610, R2 ;  /* 0x0000761007027816 */ /* 0x000fd60000000002 */
[----:B------:R-:W-:-:S04]  /*0be0*/  @!P3 LEA R10, P4, R3, R10, 0x1 ;  /* 0x0000000a030ab211 */ /* 0x000fc800078808ff */
[----:B------:R-:W-:Y:S02]  /*0bf0*/  @!P3 LEA.HI.X R11, R3, R11, R29, 0x1, P4 ;  /* 0x0000000b030bb211 */ /* 0x000fe400020f0c1d */
[-C--:B------:R-:W-:Y:S02]  /*0c00*/  @!P0 LEA R6, P4, R27, R12.reuse, 0x1 ;  /* 0x0000000c1b068211 */ /* 0x080fe400078808ff */
[-C--:B0-----:R-:W-:Y:S01]  /*0c10*/  @!P2 LEA R4, P5, R23, R12.reuse, 0x1 ;  /* 0x0000000c1704a211 */ /* 0x081fe200078a08ff */
[----:B------:R0:W5:Y:S01]  /*0c20*/  @!P3 LDG.E.U16 R2, desc[UR12][R10.64] ;  /* 0x0000000c0a02b981 */ /* 0x000162000c1e1500 */
[-C--:B------:R-:W-:Y:S02]  /*0c30*/  @!P0 LEA.HI.X R7, R27, R13.reuse, R25, 0x1, P4 ;  /* 0x0000000d1b078211 */ /* 0x080fe400020f0c19 */
[----:B------:R-:W-:Y:S02]  /*0c40*/  @!P1 LEA R8, P4, R17, R12, 0x1 ;  /* 0x0000000c11089211 */ /* 0x000fe400078808ff */
[----:B------:R-:W-:-:S02]  /*0c50*/  @!P2 LEA.HI.X R5, R23, R13, R19, 0x1, P5 ;  /* 0x0000000d1705a211 */ /* 0x000fc400028f0c13 */
[----:B------:R-:W-:Y:S01]  /*0c60*/  @!P1 LEA.HI.X R9, R17, R13, R21, 0x1, P4 ;  /* 0x0000000d11099211 */ /* 0x000fe200020f0c15 */
[----:B--2---:R-:W-:Y:S02]  /*0c70*/  HADD2.F32 R16, -RZ, R16.H0_H0 ;  /* 0x20000010ff107230 */ /* 0x004fe40000004100 */
[----:B---3--:R-:W-:-:S03]  /*0c80*/  HADD2.F32 R0, -RZ, R0.H0_H0 ;  /* 0x20000000ff007230 */ /* 0x008fc60000004100 */
[----:B------:R-:W-:Y:S01]  /*0c90*/  F2FP.BF16.F32.PACK_AB R16, RZ, R16 ;  /* 0x00000010ff10723e */ /* 0x000fe200000010ff */
[----:B----4-:R-:W-:Y:S01]  /*0ca0*/  HADD2.F32 R18, -RZ, R18.H0_H0 ;  /* 0x20000012ff127230 */ /* 0x010fe20000004100 */
[----:B------:R-:W-:-:S03]  /*0cb0*/  F2FP.BF16.F32.PACK_AB R0, RZ, R0 ;  /* 0x00000000ff00723e */ /* 0x000fc600000010ff */
[----:B------:R0:W-:Y:S01]  /*0cc0*/  @!P0 STG.E.U16 desc[UR12][R6.64], R16 ;  /* 0x0000001006008986 */ /* 0x0001e2000c10150c */
[----:B------:R-:W-:-:S03]  /*0cd0*/  F2FP.BF16.F32.PACK_AB R18, RZ, R18 ;  /* 0x00000012ff12723e */ /* 0x000fc600000010ff */
[----:B------:R0:W-:Y:S04]  /*0ce0*/  @!P1 STG.E.U16 desc[UR12][R8.64], R0 ;  /* 0x0000000008009986 */ /* 0x0001e8000c10150c */
[----:B------:R0:W-:Y:S01]  /*0cf0*/  @!P2 STG.E.U16 desc[UR12][R4.64], R18 ;  /* 0x000000120400a986 */ /* 0x0001e2000c10150c */
[----:B------:R-:W-:Y:S05]  /*0d00*/  @P3 EXIT ;  /* 0x000000000000394d */ /* 0x000fea0003800000 */
[----:B0----5:R-:W-:Y:S01]  /*0d10*/  HADD2.F32 R0, -RZ, R2.H0_H0 ;  /* 0x20000002ff007230 */ /* 0x021fe20000004100 */
[----:B------:R-:W-:-:S04]  /*0d20*/  LEA R2, P0, R3, R12, 0x1 ;  /* 0x0000000c03027211 */ /* 0x000fc800078008ff */
[----:B------:R-:W-:Y:S02]  /*0d30*/  F2FP.BF16.F32.PACK_AB R0, RZ, R0 ;  /* 0x00000000ff00723e */ /* 0x000fe400000010ff */
[----:B------:R-:W-:-:S05]  /*0d40*/  LEA.HI.X R3, R3, R13, R29, 0x1, P0 ;  /* 0x0000000d03037211 */ /* 0x000fca00000f0c1d */
[----:B------:R-:W-:Y:S01]  /*0d50*/  STG.E.U16 desc[UR12][R2.64], R0 ;  /* 0x0000000002007986 */ /* 0x000fe2000c10150c */
[----:B------:R-:W-:Y:S05]  /*0d60*/  EXIT ;  /* 0x000000000000794d */ /* 0x000fea0003800000 */
.L_x_2101:
[----:B------:R-:W0:Y:S02]  /*0d70*/  S2R R14, SR_TID.X ;  /* 0x00000000000e7919 */ /* 0x000e240000002100 */
[----:B0-----:R-:W-:-:S03]  /*0d80*/  IMAD.WIDE.U32 R2, R14, 0x4, RZ ;  /* 0x000000040e027825 */ /* 0x001fc600078e00ff */
[----:B------:R-:W-:-:S04]  /*0d90*/  ISETP.GE.U32.AND P0, PT, R2, R0, PT ;  /* 0x000000000200720c */ /* 0x000fc80003f06070 */
[----:B------:R-:W-:-:S13]  /*0da0*/  ISETP.GE.AND.EX P0, PT, R3, R19, PT, P0 ;  /* 0x000000130300720c */ /* 0x000fda0003f06300 */
[----:B------:R-:W-:Y:S05]  /*0db0*/  @P0 EXIT ;  /* 0x000000000000094d */ /* 0x000fea0003800000 */
[----:B------:R-:W-:Y:S01]  /*0dc0*/  IMAD.MOV.U32 R17, RZ, RZ, RZ ;  /* 0x000000ffff117224 */ /* 0x000fe200078e00ff */
[----:B------:R-:W0:Y:S06]  /*0dd0*/  LDCU UR4, c[0x0][0x360] ;  /* 0x00006c00ff0477ac */ /* 0x000e2c0008000800 */
.L_x_2104:
[C---:B------:R-:W-:Y:S01]  /*0de0*/  IMAD.SHL.U32 R9, R14.reuse, 0x8, RZ ;  /* 0x000000080e097824 */ /* 0x040fe200078e00ff */
[----:B------:R-:W-:-:S04]  /*0df0*/  SHF.L.U64.HI R15, R14, 0x3, R17 ;  /* 0x000000030e0f7819 */ /* 0x000fc80000010211 */
[----:B------:R-:W-:-:S05]  /*0e00*/  IADD3 R2, P0, PT, R10, R9, RZ ;  /* 0x000000090a027210 */ /* 0x000fca0007f1e0ff */
[----:B------:R-:W-:-:S06]  /*0e10*/  IMAD.X R3, R11, 0x1, R15, P0 ;  /* 0x000000010b037824 */ /* 0x000fcc00000e060f */
[----:B------:R-:W2:Y:S01]  /*0e20*/  LDG.E.64 R2, desc[UR12][R2.64] ;  /* 0x0000000c02027981 */ /* 0x000ea2000c1e1b00 */
[----:B------:R-:W-:Y:S01]  /*0e30*/  IADD3 R4, P0, PT, R12, R9, RZ ;  /* 0x000000090c047210 */ /* 0x000fe20007f1e0ff */
[--C-:B--2---:R-:W-:Y:S02]  /*0e40*/  HADD2.F32 R5, -RZ, R2.reuse.H0_H0 ;  /* 0x20000002ff057230 */ /* 0x104fe40000004100 */
[----:B------:R-:W-:Y:S02]  /*0e50*/  HADD2.F32 R6, -RZ, R2.H1_H1 ;  /* 0x30000002ff067230 */ /* 0x000fe40000004100 */
[--C-:B------:R-:W-:Y:S02]  /*0e60*/  HADD2.F32 R7, -RZ, R3.reuse.H0_H0 ;  /* 0x20000003ff077230 */ /* 0x100fe40000004100 */
[----:B------:R-:W-:Y:S01]  /*0e70*/  HADD2.F32 R8, -RZ, R3.H1_H1 ;  /* 0x30000003ff087230 */ /* 0x000fe20000004100 */
[----:B------:R-:W-:Y:S01]  /*0e80*/  F2FP.BF16.F32.PACK_AB R6, R6, R5 ;  /* 0x000000050606723e */ /* 0x000fe200000010ff */
[----:B------:R-:W-:Y:S01]  /*0e90*/  IMAD.X R5, R13, 0x1, R15, P0 ;  /* 0x000000010d057824 */ /* 0x000fe200000e060f */
[----:B0-----:R-:W-:-:S02]  /*0ea0*/  IADD3 R14, P0, PT, R14, UR4, RZ ;  /* 0x000000040e0e7c10 */ /* 0x001fc4000ff1e0ff */
[----:B------:R-:W-:-:S03]  /*0eb0*/  F2FP.BF16.F32.PACK_AB R7, R8, R7 ;  /* 0x000000070807723e */ /* 0x000fc600000010ff */
[C---:B------:R-:W-:Y:S02]  /*0ec0*/  IMAD.SHL.U32 R3, R14.reuse, 0x4, RZ ;  /* 0x000000040e037824 */ /* 0x040fe400078e00ff */
[----:B------:R-:W-:Y:S01]  /*0ed0*/  IMAD.X R17, RZ, RZ, R17, P0 ;  /* 0x000000ffff117224 */ /* 0x000fe200000e0611 */
[----:B------:R1:W-:Y:S01]  /*0ee0*/  STG.E.64 desc[UR12][R4.64], R6 ;  /* 0x0000000604007986 */ /* 0x0003e2000c101b0c */
[C---:B------:R-:W-:Y:S02]  /*0ef0*/  LOP3.LUT P0, RZ, R14.reuse, 0xffffc000, RZ, 0xc0, !PT ;  /* 0xffffc0000eff7812 */ /* 0x040fe4000780c0ff */
[----:B------:R-:W-:Y:S02]  /*0f00*/  ISETP.LT.U32.AND P1, PT, R3, R0, PT ;  /* 0x000000000300720c */ /* 0x000fe40003f21070 */
[----:B------:R-:W-:Y:S02]  /*0f10*/  SHF.L.U64.HI R2, R14, 0x2, R17 ;  /* 0x000000020e027819 */ /* 0x000fe40000010211 */
[----:B------:R-:W-:-:S02]  /*0f20*/  LOP3.LUT P0, RZ, R17, 0x3fffffff, RZ, 0xc0, P0 ;  /* 0x3fffffff11ff7812 */ /* 0x000fc4000000c0ff */
[----:B------:R-:W-:-:S13]  /*0f30*/  ISETP.LT.AND.EX P1, PT, R2, R19, PT, P1 ;  /* 0x000000130200720c */ /* 0x000fda0003f21310 */
[----:B-1----:R-:W-:Y:S05]  /*0f40*/  @!P0 BRA P1, `(.L_x_2104) ;  /* 0xfffffffc00a48947 */ /* 0x002fea000083ffff */
[----:B------:R-:W-:Y:S05]  /*0f50*/  EXIT ;  /* 0x000000000000794d */ /* 0x000fea0003800000 */
        .weak           $__internal_13_$__cuda_sm20_div_u16
        .type           $__internal_13_$__cuda_sm20_div_u16,@function
        .size           $__internal_13_$__cuda_sm20_div_u16,(.L_x_7581 - $__internal_13_$__cuda_sm20_div_u16)
$__internal_13_$__cuda_sm20_div_u16:
[----:B------:R-:W0:Y:S01]  /*0f60*/  I2F.U16 R4, UR5 ;  /* 0x0000000500047d06 */ /* 0x000e220008101000 */
[----:B------:R-:W-:Y:S01]  /*0f70*/  IMAD.MOV.U32 R5, RZ, RZ, 0x4b800000 ;  /* 0x4b800000ff057424 */ /* 0x000fe200078e00ff */
[----:B------:R-:W-:Y:S01]  /*0f80*/  I2FP.F32.U32.RZ R3, R3 ;  /* 0x0000000300037245 */ /* 0x000fe2000020d000 */
[----:B------:R-:W-:Y:S01]  /*0f90*/  UISETP.NE.U32.AND UP0, UPT, UR5, URZ, UPT ;  /* 0x000000ff0500728c */ /* 0x000fe2000bf05070 */
[C---:B0-----:R-:W-:Y:S02]  /*0fa0*/  FSETP.GEU.AND P1, PT, |R4|.reuse, 1.175494350822287508e-38, PT ;  /* 0x008000000400780b */ /* 0x041fe40003f2e200 */
[----:B------:R-:W-:Y:S02]  /*0fb0*/  FSETP.GT.AND P0, PT, |R4|, 8.50705917302346158658e+37, PT ;  /* 0x7e8000000400780b */ /* 0x000fe40003f04200 */
[----:B------:R-:W-:-:S04]  /*0fc0*/  FSEL R5, R5, 1, !P1 ;  /* 0x3f80000005057808 */ /* 0x000fc80004800000 */
[----:B------:R-:W-:-:S05]  /*0fd0*/  FSEL R5, R5, 0.25, !P0 ;  /* 0x3e80000005057808 */ /* 0x000fca0004000000 */
[----:B------:R-:W-:-:S06]  /*0fe0*/  FMUL R6, R4, R5 ;  /* 0x0000000504067220 */ /* 0x000fcc0000400000 */
[----:B------:R-:W0:Y:S02]  /*0ff0*/  MUFU.RCP R6, R6 ;  /* 0x0000000600067308 */ /* 0x000e240000001000 */
[----:B0-----:R-:W-:-:S04]  /*1000*/  FMUL R5, R5, R6 ;  /* 0x0000000605057220 */ /* 0x001fc80000400000 */
[----:B------:R-:W-:Y:S02]  /*1010*/  VIADD R4, R5, 0x2 ;  /* 0x0000000205047836 */ /* 0x000fe40000000000 */
[----:B------:R-:W-:Y:S02]  /*1020*/  IMAD.MOV.U32 R5, RZ, RZ, 0x0 ;  /* 0x00000000ff057424 */ /* 0x000fe400078e00ff */
[----:B------:R-:W-:Y:S01]  /*1030*/  FMUL.RZ R3, R3, R4 ;  /* 0x0000000403037220 */ /* 0x000fe2000040c000 */
[----:B------:R-:W-:-:S05]  /*1040*/  IMAD.MOV.U32 R4, RZ, RZ, R7 ;  /* 0x000000ffff047224 */ /* 0x000fca00078e0007 */
[----:B------:R-:W0:Y:S02]  /*1050*/  F2I.U32.TRUNC.NTZ R3, R3 ;  /* 0x0000000300037305 */ /* 0x000e24000020f000 */
[----:B0-----:R-:W-:-:S13]  /*1060*/  R2UR UR4, R3 ;  /* 0x00000000030472ca */ /* 0x001fda00000e0000 */
[----:B------:R-:W-:-:S07]  /*1070*/  ULOP3.LUT UR8, UR4, 0xffff, URZ, 0xc0, !UPT ;  /* 0x0000ffff04087892 */ /* 0x000fce000f8ec0ff */
[----:B------:R-:W-:Y:S01]  /*1080*/  @!UP0 UMOV UR8, 0xffffffff ;  /* 0xffffffff00088882 */ /* 0x000fe20000000000 */
[----:B------:R-:W-:Y:S05]  /*1090*/  RET.REL.NODEC R4 `(_ZN2at6native55_GLOBAL__N__de093ff9_22_ForeachBinaryOpList_cu_a911ec4325multi_tensor_apply_kernelINS1_18TensorListMetadataILi2EEENS1_11CopyFunctorIN3c108BFloat16ENS6_4HalfELi2ELi1ELi1EEEJNS0_4CopyIS7_S8_EEEEEvT_T0_DpT1_) ;  /* 0xffffffec04d87950 */ /* 0x000fea0003c3ffff */
.L_x_2105:
        /* <DEDUP_REMOVED lines=14> */
.L_x_7581:


//--------------------- .text._ZN2at6native55_GLOBAL__N__de093ff9_22_ForeachBinaryOpList_cu_a911ec4325multi_tensor_apply_kernelINS1_18TensorListMetadataILi2EEENS1_11CopyFunctorIN3c108BFloat16ENS6_7complexIfEELi2ELi1ELi1EEEJNS0_4CopyIS7_S9_EEEEEvT_T0_DpT1_ --------------------------
	.section	.text._ZN2at6native55_GLOBAL__N__de093ff9_22_ForeachBinaryOpList_cu_a911ec4325multi_tensor_apply_kernelINS1_18TensorListMetadataILi2EEENS1_11CopyFunctorIN3c108BFloat16ENS6_7complexIfEELi2ELi1ELi1EEEJNS0_4CopyIS7_S9_EEEEEvT_T0_DpT1_,"ax",@progbits
	.align	128
.text._ZN2at6native55_GLOBAL__N__de093ff9_22_ForeachBinaryOpList_cu_a911ec4325multi_tensor_apply_kernelINS1_18TensorListMetadataILi2EEENS1_11CopyFunctorIN3c108BFloat16ENS6_7complexIfEELi2ELi1ELi1EEEJNS0_4CopyIS7_S9_EEEEEvT_T0_DpT1_:
        .type           _ZN2at6native55_GLOBAL__N__de093ff9_22_ForeachBinaryOpList_cu_a911ec4325multi_tensor_apply_kernelINS1_18TensorListMetadataILi2EEENS1_11CopyFunctorIN3c108BFloat16ENS6_7complexIfEELi2ELi1ELi1EEEJNS0_4CopyIS7_S9_EEEEEvT_T0_DpT1_,@function
        .size           _ZN2at6native55_GLOBAL__N__de093ff9_22_ForeachBinaryOpList_cu_a911ec4325multi_tensor_apply_kernelINS1_18TensorListMetadataILi2EEENS1_11CopyFunctorIN3c108BFloat16ENS6_7complexIfEELi2ELi1ELi1EEEJNS0_4CopyIS7_S9_EEEEEvT_T0_DpT1_,(.L_x_7583 - _ZN2at6native55_GLOBAL__N__de093ff9_22_ForeachBinaryOpList_cu_a911ec4325multi_tensor_apply_kernelINS1_18TensorListMetadataILi2EEENS1_11CopyFunctorIN3c108BFloat16ENS6_7complexIfEELi2ELi1ELi1EEEJNS0_4CopyIS7_S9_EEEEEvT_T0_DpT1_)
        .other          _ZN2at6native55_GLOBAL__N__de093ff9_22_ForeachBinaryOpList_cu_a911ec4325multi_tensor_apply_kernelINS1_18TensorListMetadataILi2EEENS1_11CopyFunctorIN3c108BFloat16ENS6_7complexIfEELi2ELi1ELi1EEEJNS0_4CopyIS7_S9_EEEEEvT_T0_DpT1_,@"STO_CUDA_ENTRY STV_DEFAULT"
_ZN2at6native55_GLOBAL__N__de093ff9_22_ForeachBinaryOpList_cu_a911ec4325multi_tensor_apply_kernelINS1_18TensorListMetadataILi2EEENS1_11CopyFunctorIN3c108BFloat16ENS6_7complexIfEELi2ELi1ELi1EEEJNS0_4CopyIS7_S9_EEEEEvT_T0_DpT1_:
        /* <DEDUP_REMOVED lines=38> */
[----:B------:R-:W-:Y:S05]  /*0260*/  CALL.REL.NOINC `($__internal_14_$__cuda_sm20_div_u16) ;  /* 0x0000000c00087944 */ /* 0x000fea0003c00000 */
[----:B------:R-:W-:Y:S01]  /*0270*/  ISETP.GE.U32.AND P0, PT, R8, UR10, PT ;  /* 0x0000000a08007c0c */ /* 0x000fe2000bf06070 */
[----:B------:R-:W-:Y:S01]  /*0280*/  UMOV UR6, URZ ;  /* 0x000000ff00067c82 */ /* 0x000fe20008000000 */
[----:B------:R-:W-:Y:S01]  /*0290*/  UMOV UR7, URZ ;  /* 0x000000ff00077c82 */ /* 0x000fe20008000000 */
[----:B------:R-:W-:Y:S01]  /*02a0*/  IMAD.MOV.U32 R3, RZ, RZ, RZ ;  /* 0x000000ffff037224 */ /* 0x000fe200078e00ff */
[----:B------:R-:W-:Y:S02]  /*02b0*/  ISETP.GE.U32.AND.EX P0, PT, R9, RZ, PT, P0 ;  /* 0x000000ff0900720c */ /* 0x000fe40003f06100 */
[----:B------:R-:W-:Y:S01]  /*02c0*/  CS2R R4, SRZ ;  /* 0x0000000000047805 */ /* 0x000fe2000001ff00 */
[----:B------:R-:W-:-:S10]  /*02d0*/  IMAD.MOV.U32 R6, RZ, RZ, RZ ;  /* 0x000000ffff067224 */ /* 0x000fd400078e00ff */
[----:B------:R-:W-:Y:S05]  /*02e0*/  @!P0 BRA `(.L_x_2107) ;  /* 0x0000000400ac8947 */ /* 0x000fea0003800000 */
[----:B------:R-:W0:Y:S01]  /*02f0*/  S2R R7, SR_TID.X ;  /* 0x0000000000077919 */ /* 0x000e220000002100 */
[----:B------:R-:W-:Y:S01]  /*0300*/  ULOP3.LUT UR4, UR8, 0xffff, URZ, 0xc0, !UPT ;  /* 0x0000ffff08047892 */ /* 0x000fe2000f8ec0ff */
[----:B------:R-:W-:Y:S01]  /*0310*/  IMAD.MOV.U32 R3, RZ, RZ, RZ ;  /* 0x000000ffff037224 */ /* 0x000fe200078e00ff */
[----:B------:R-:W-:Y:S01]  /*0320*/  UMOV UR6, URZ ;  /* 0x000000ff00067c82 */ /* 0x000fe20008000000 */
[----:B------:R-:W-:Y:S01]  /*0330*/  UMOV UR7, URZ ;  /* 0x000000ff00077c82 */ /* 0x000fe20008000000 */
[----:B------:R-:W-:Y:S01]  /*0340*/  UIADD3 UR4, UPT, UPT, UR4, 0x1, URZ ;  /* 0x0000000104047890 */ /* 0x000fe2000fffe0ff */
[----:B------:R-:W-:-:S03]  /*0350*/  UMOV UR5, URZ ;  /* 0x000000ff00057c82 */ /* 0x000fc60008000000 */
[----:B------:R-:W-:-:S03]  /*0360*/  ULOP3.LUT UR9, UR4, 0x1fffe, URZ, 0xc0, !UPT ;  /* 0x0001fffe04097892 */ /* 0x000fc6000f8ec0ff */
[----:B------:R-:W-:-:S09]  /*0370*/  UMOV UR4, URZ ;  /* 0x000000ff00047c82 */ /* 0x000fd20008000000 */
.L_x_2108:
[----:B01----:R-:W-:-:S04]  /*0380*/  IADD3 R18, P1, PT, R7, UR6, RZ ;  /* 0x0000000607127c10 */ /* 0x003fc8000ff3e0ff */
[C---:B------:R-:W-:Y:S01]  /*0390*/  ISETP.GE.U32.AND P0, PT, R18.reuse, R0, PT ;  /* 0x000000001200720c */ /* 0x040fe20003f06070 */
[----:B------:R-:W-:Y:S01]  /*03a0*/  IMAD.X R29, RZ, RZ, UR7, P1 ;  /* 0x00000007ff1d7e24 */ /* 0x000fe200088e06ff */
[----:B------:R-:W-:-:S04]  /*03b0*/  IADD3 R19, P1, PT, R18, UR11, RZ ;  /* 0x0000000b12137c10 */ /* 0x000fc8000ff3e0ff */
[----:B------:R-:W-:Y:S01]  /*03c0*/  ISETP.GE.AND.EX P0, PT, R29, R2, PT, P0 ;  /* 0x000000021d00720c */ /* 0x000fe20003f06300 */
[----:B------:R-:W-:Y:S01]  /*03d0*/  IMAD.X R9, RZ, RZ, R29, P1 ;  /* 0x000000ffff097224 */ /* 0x000fe200008e061d */
[C---:B------:R-:W-:Y:S02]  /*03e0*/  IADD3 R21, P2, PT, R19.reuse, UR11, RZ ;  /* 0x0000000b13157c10 */ /* 0x040fe4000ff5e0ff */
[-C--:B------:R-:W-:Y:S02]  /*03f0*/  ISETP.GE.U32.AND P1, PT, R19, R0.reuse, PT ;  /* 0x000000001300720c */ /* 0x080fe40003f26070 */
[----:B------:R-:W-:Y:S01]  /*0400*/  ISETP.GE.U32.AND P4, PT, R21, R0, PT ;  /* 0x000000001500720c */ /* 0x000fe20003f86070 */
[----:B------:R-:W-:Y:S01]  /*0410*/  IMAD.X R22, RZ, RZ, R9, P2 ;  /* 0x000000ffff167224 */ /* 0x000fe200010e0609 */
[----:B------:R-:W-:-:S04]  /*0420*/  ISETP.GE.AND.EX P1, PT, R9, R2, PT, P1 ;  /* 0x000000020900720c */ /* 0x000fc80003f26310 */
[----:B------:R-:W-:Y:S02]  /*0430*/  ISETP.GE.AND.EX P4, PT, R22, R2, PT, P4 ;  /* 0x000000021600720c */ /* 0x000fe40003f86340 */
[----:B------:R-:W-:-:S04]  /*0440*/  @!P0 LEA R24, P2, R18, R10, 0x3 ;  /* 0x0000000a12188211 */ /* 0x000fc800078418ff */
[----:B------:R-:W-:Y:S02]  /*0450*/  @!P0 LEA.HI.X R25, R18, R11, R29, 0x3, P2 ;  /* 0x0000000b12198211 */ /* 0x000fe400010f1c1d */
[----:B------:R-:W-:-:S03]  /*0460*/  IADD3 R23, P2, PT, R21, UR11, RZ ;  /* 0x0000000b15177c10 */ /* 0x000fc6000ff5e0ff */
[----:B------:R0:W2:Y:S01]  /*0470*/  @!P0 LDG.E R6, desc[UR12][R24.64] ;  /* 0x0000000c18068981 */ /* 0x0000a2000c1e1900 */
[----:B------:R-:W-:Y:S01]  /*0480*/  ISETP.GE.U32.AND P3, PT, R23, R0, PT ;  /* 0x000000001700720c */ /* 0x000fe20003f66070 */
[--C-:B------:R-:W-:Y:S01]  /*0490*/  IMAD.X R8, RZ, RZ, R22.reuse, P2 ;  /* 0x000000ffff087224 */ /* 0x100fe200010e0616 */
[-C--:B------:R-:W-:Y:S02]  /*04a0*/  @!P1 LEA R14, P2, R19, R10.reuse, 0x3 ;  /* 0x0000000a130e9211 */ /* 0x080fe400078418ff */
[----:B------:R-:W-:Y:S02]  /*04b0*/  @!P4 LEA R16, P5, R21, R10, 0x3 ;  /* 0x0000000a1510c211 */ /* 0x000fe400078a18ff */
[----:B------:R-:W-:Y:S02]  /*04c0*/  ISETP.GE.AND.EX P3, PT, R8, R2, PT, P3 ;  /* 0x000000020800720c */ /* 0x000fe40003f66330 */
[-C--:B------:R-:W-:Y:S02]  /*04d0*/  @!P1 LEA.HI.X R15, R19, R11.reuse, R9, 0x3, P2 ;  /* 0x0000000b130f9211 */ /* 0x080fe400010f1c09 */
[----:B------:R-:W-:-:S03]  /*04e0*/  @!P4 LEA.HI.X R17, R21, R11, R22, 0x3, P5 ;  /* 0x0000000b1511c211 */ /* 0x000fc600028f1c16 */
[----:B------:R1:W3:Y:S04]  /*04f0*/  @!P1 LDG.E R5, desc[UR12][R14.64] ;  /* 0x0000000c0e059981 */ /* 0x0002e8000c1e1900 */
[----:B------:R4:W5:Y:S02]  /*0500*/  @!P4 LDG.E R4, desc[UR12][R16.64] ;  /* 0x0000000c1004c981 */ /* 0x000964000c1e1900 */
[----:B------:R-:W-:-:S04]  /*0510*/  @!P3 LEA R26, P2, R23, R10, 0x3 ;  /* 0x0000000a171ab211 */ /* 0x000fc800078418ff */
[----:B------:R-:W-:-:S05]  /*0520*/  @!P3 LEA.HI.X R27, R23, R11, R8, 0x3, P2 ;  /* 0x0000000b171bb211 */ /* 0x000fca00010f1c08 */
[----:B------:R3:W5:Y:S01]  /*0530*/  @!P3 LDG.E R3, desc[UR12][R26.64] ;  /* 0x0000000c1a03b981 */ /* 0x000762000c1e1900 */
[CC--:B0-----:R-:W-:Y:S02]  /*0540*/  @!P0 LEA R24, P2, R18.reuse, R12.reuse, 0x1 ;  /* 0x0000000c12188211 */ /* 0x0c1fe400078408ff */
[-C--:B------:R-:W-:Y:S02]  /*0550*/  @!P4 LEA R20, P5, R21, R12.reuse, 0x1 ;  /* 0x0000000c1514c211 */ /* 0x080fe400078a08ff */
[-C--:B------:R-:W-:Y:S02]  /*0560*/  @!P0 LEA.HI.X R25, R18, R13.reuse, R29, 0x1, P2 ;  /* 0x0000000d12198211 */ /* 0x080fe400010f0c1d */
[----:B-1----:R-:W-:Y:S02]  /*0570*/  @!P1 LEA R14, P2, R19, R12, 0x1 ;  /* 0x0000000c130e9211 */ /* 0x002fe400078408ff */
[----:B------:R-:W-:Y:S02]  /*0580*/  @!P4 LEA.HI.X R21, R21, R13, R22, 0x1, P5 ;  /* 0x0000000d1515c211 */ /* 0x000fe400028f0c16 */
[----:B--2---:R-:W-:-:S05]  /*0590*/  F2FP.BF16.F32.PACK_AB R15, RZ, R6 ;  /* 0x00000006ff0f723e */ /* 0x004fca00000010ff */
[----:B------:R0:W-:Y:S01]  /*05a0*/  @!P0 STG.E.U16 desc[UR12][R24.64], R15 ;  /* 0x0000000f18008986 */ /* 0x0001e2000c10150c */
[----:B------:R-:W-:-:S05]  /*05b0*/  IADD3 R18, P0, PT, R18, UR10, RZ ;  /* 0x0000000a12127c10 */ /* 0x000fca000ff1e0ff */
[----:B----4-:R-:W-:Y:S01]  /*05c0*/  IMAD.X R16, RZ, RZ, R29, P0 ;  /* 0x000000ffff107224 */ /* 0x010fe200000e061d */
[----:B---3--:R-:W-:Y:S02]  /*05d0*/  F2FP.BF16.F32.PACK_AB R17, RZ, R5 ;  /* 0x00000005ff11723e */ /* 0x008fe400000010ff */
[C-C-:B0-----:R-:W-:Y:S02]  /*05e0*/  @!P1 LEA.HI.X R15, R19.reuse, R13, R9.reuse, 0x1, P2 ;  /* 0x0000000d130f9211 */ /* 0x141fe400010f0c09 */
[----:B------:R-:W-:Y:S02]  /*05f0*/  IADD3 R19, P0, PT, R19, UR10, RZ ;  /* 0x0000000a13137c10 */ /* 0x000fe4000ff1e0ff */
[----:B------:R-:W-:Y:S02]  /*0600*/  PRMT R26, R17, 0x7610, R26 ;  /* 0x00007610111a7816 */ /* 0x000fe4000000001a */
[----:B------:R-:W-:Y:S01]  /*0610*/  ISETP.GE.U32.AND P2, PT, R18, R0, PT ;  /* 0x000000001200720c */ /* 0x000fe20003f46070 */
[----:B------:R-:W-:Y:S01]  /*0620*/  IMAD.X R9, RZ, RZ, R9, P0 ;  /* 0x000000ffff097224 */ /* 0x000fe200000e0609 */
[----:B------:R-:W-:Y:S01]  /*0630*/  IADD3 R29, P6, PT, R19, UR11, RZ ;  /* 0x0000000b131d7c10 */ /* 0x000fe2000ffde0ff */
[----:B------:R0:W-:Y:S01]  /*0640*/  @!P1 STG.E.U16 desc[UR12][R14.64], R26 ;  /* 0x0000001a0e009986 */ /* 0x0001e2000c10150c */
[----:B------:R-:W-:-:S02]  /*0650*/  ISETP.GE.AND.EX P2, PT, R16, R2, PT, P2 ;  /* 0x000000021000720c */ /* 0x000fc40003f46320 */
[----:B-----5:R-:W-:Y:S01]  /*0660*/  F2FP.BF16.F32.PACK_AB R22, RZ, R4 ;  /* 0x00000004ff16723e */ /* 0x020fe200000010ff */
[----:B------:R-:W-:Y:S01]  /*0670*/  IMAD.X R17, RZ, RZ, R9, P6 ;  /* 0x000000ffff117224 */ /* 0x000fe200030e0609 */
[----:B------:R-:W-:Y:S02]  /*0680*/  IADD3 R25, P5, PT, R29, UR11, RZ ;  /* 0x0000000b1d197c10 */ /* 0x000fe4000ffbe0ff */
[-C--:B------:R-:W-:Y:S01]  /*0690*/  ISETP.GE.U32.AND P1, PT, R19, R0.reuse, PT ;  /* 0x000000001300720c */ /* 0x080fe20003f26070 */
[----:B------:R1:W-:Y:S01]  /*06a0*/  @!P4 STG.E.U16 desc[UR12][R20.64], R22 ;  /* 0x000000161400c986 */ /* 0x0003e2000c10150c */
[----:B------:R-:W-:Y:S01]  /*06b0*/  ISETP.GE.U32.AND P0, PT, R29, R0, PT ;  /* 0x000000001d00720c */ /* 0x000fe20003f06070 */
[----:B------:R-:W-:Y:S01]  /*06c0*/  IMAD.X R27, RZ, RZ, R17, P5 ;  /* 0x000000ffff1b7224 */ /* 0x000fe200028e0611 */
[----:B------:R-:W-:Y:S02]  /*06d0*/  ISETP.GE.AND.EX P1, PT, R9, R2, PT, P1 ;  /* 0x000000020900720c */ /* 0x000fe40003f26310 */
[----:B------:R-:W-:-:S02]  /*06e0*/  ISETP.GE.U32.AND P4, PT, R25, R0, PT ;  /* 0x000000001900720c */ /* 0x000fc40003f86070 */
[----:B0-----:R-:W-:Y:S02]  /*06f0*/  @!P3 LEA R14, P6, R23, R12, 0x1 ;  /* 0x0000000c170eb211 */ /* 0x001fe400078c08ff */
[-C--:B------:R-:W-:Y:S02]  /*0700*/  ISETP.GE.AND.EX P0, PT, R17, R2.reuse, PT, P0 ;  /* 0x000000021100720c */ /* 0x080fe40003f06300 */
[----:B------:R-:W-:Y:S02]  /*0710*/  ISETP.GE.AND.EX P4, PT, R27, R2, PT, P4 ;  /* 0x000000021b00720c */ /* 0x000fe40003f86340 */
[----:B-1----:R-:W-:Y:S02]  /*0720*/  F2FP.BF16.F32.PACK_AB R21, RZ, R3 ;  /* 0x00000003ff15723e */ /* 0x002fe400000010ff */
[----:B------:R-:W-:Y:S02]  /*0730*/  @!P3 LEA.HI.X R15, R23, R13, R8, 0x1, P6 ;  /* 0x0000000d170fb211 */ /* 0x000fe400030f0c08 */
[----:B------:R-:W-:-:S02]  /*0740*/  @!P2 LEA R20, P5, R18, R10, 0x3 ;  /* 0x0000000a1214a211 */ /* 0x000fc400078a18ff */
[----:B------:R-:W-:Y:S02]  /*0750*/  PRMT R8, R21, 0x7610, R8 ;  /* 0x0000761015087816 */ /* 0x000fe40000000008 */
[----:B------:R-:W-:-:S03]  /*0760*/  @!P2 LEA.HI.X R21, R18, R11, R16, 0x3, P5 ;  /* 0x0000000b1215a211 */ /* 0x000fc600028f1c10 */
[----:B------:R0:W-:Y:S04]  /*0770*/  @!P3 STG.E.U16 desc[UR12][R14.64], R8 ;  /* 0x000000080e00b986 */ /* 0x0001e8000c10150c */
[----:B------:R1:W2:Y:S01]  /*0780*/  @!P2 LDG.E R6, desc[UR12][R20.64] ;  /* 0x0000000c1406a981 */ /* 0x0002a2000c1e1900 */
[-C--:B0-----:R-:W-:Y:S02]  /*0790*/  @!P1 LEA R14, P3, R19, R10.reuse, 0x3 ;  /* 0x0000000a130e9211 */ /* 0x081fe400078618ff */
[-C--:B-1----:R-:W-:Y:S02]  /*07a0*/  @!P0 LEA R20, P5, R29, R10.reuse, 0x3 ;  /* 0x0000000a1d148211 */ /* 0x082fe400078a18ff */
[----:B------:R-:W-:Y:S02]  /*07b0*/  @!P1 LEA.HI.X R15, R19, R11, R9, 0x3, P3 ;  /* 0x0000000b130f9211 */ /* 0x000fe400018f1c09 */
[----:B------:R-:W-:-:S02]  /*07c0*/  @!P4 LEA R22, P3, R25, R10, 0x3 ;  /* 0x0000000a1916c211 */ /* 0x000fc400078618ff */
[-C--:B------:R-:W-:Y:S01]  /*07d0*/  @!P0 LEA.HI.X R21, R29, R11.reuse, R17, 0x3, P5 ;  /* 0x0000000b1d158211 */ /* 0x080fe200028f1c11 */
[----:B------:R0:W3:Y:S01]  /*07e0*/  @!P1 LDG.E R5, desc[UR12][R14.64] ;  /* 0x0000000c0e059981 */ /* 0x0000e2000c1e1900 */
[----:B------:R-:W-:-:S03]  /*07f0*/  @!P4 LEA.HI.X R23, R25, R11, R27, 0x3, P3 ;  /* 0x0000000b1917c211 */ /* 0x000fc600018f1c1b */
[----:B------:R2:W4:Y:S04]  /*0800*/  @!P0 LDG.E R4, desc[UR12][R20.64] ;  /* 0x0000000c14048981 */ /* 0x000528000c1e1900 */
[----:B------:R1:W5:Y:S01]  /*0810*/  @!P4 LDG.E R3, desc[UR12][R22.64] ;  /* 0x0000000c1603c981 */ /* 0x000362000c1e1900 */
[CC--:B0-----:R-:W-:Y:S02]  /*0820*/  @!P2 LEA R14, P5, R18.reuse, R12.reuse, 0x1 ;  /* 0x0000000c120ea211 */ /* 0x0c1fe400078a08ff */
[-C--:B------:R-:W-:Y:S02]  /*0830*/  @!P1 LEA R8, P3, R19, R12.reuse, 0x1 ;  /* 0x0000000c13089211 */ /* 0x080fe400078608ff */
[----:B------:R-:W-:Y:S02]  /*0840*/  @!P2 LEA.HI.X R15, R18, R13, R16, 0x1, P5 ;  /* 0x0000000d120fa211 */ /* 0x000fe400028f0c10 */
[----:B------:R-:W-:-:S02]  /*0850*/  @!P0 LEA R16, P5, R29, R12, 0x1 ;  /* 0x0000000c1d108211 */ /* 0x000fc400078a08ff */
[----:B------:R-:W-:Y:S02]  /*0860*/  @!P4 LEA R18, P6, R25, R12, 0x1 ;  /* 0x0000000c1912c211 */ /* 0x000fe400078c08ff */
[-C--:B------:R-:W-:Y:S02]  /*0870*/  @!P1 LEA.HI.X R9, R19, R13.reuse, R9, 0x1, P3 ;  /* 0x0000000d13099211 */ /* 0x080fe400018f0c09 */
[-C--:B------:R-:W-:Y:S02]  /*0880*/  @!P0 LEA.HI.X R17, R29, R13.reuse, R17, 0x1, P5 ;  /* 0x0000000d1d118211 */ /* 0x080fe400028f0c11 */
[----:B------:R-:W-:Y:S01]  /*0890*/  @!P4 LEA.HI.X R19, R25, R13, R27, 0x1, P6 ;  /* 0x0000000d1913c211 */ /* 0x000fe200030f0c1b */
[----:B------:R-:W-:-:S04]  /*08a0*/  UIADD3 UR4, UP0, UPT, UR4, 0x2, URZ ;  /* 0x0000000204047890 */ /* 0x000fc8000ff1e0ff */
[----:B------:R-:W-:Y:S02]  /*08b0*/  UIADD3.X UR5, UPT, UPT, URZ, UR5, URZ, UP0, !UPT ;  /* 0x00000005ff057290 */ /* 0x000fe400087fe4ff */
[----:B------:R-:W-:-:S04]  /*08c0*/  UISETP.NE.U32.AND UP0, UPT, UR4, UR9, UPT ;  /* 0x000000090400728c */ /* 0x000fc8000bf05070 */
[----:B------:R-:W-:Y:S02]  /*08d0*/  UISETP.NE.AND.EX UP0, UPT, UR5, URZ, UPT, UP0 ;  /* 0x000000ff0500728c */ /* 0x000fe4000bf05300 */
[----:B------:R-:W-:-:S04]  /*08e0*/  ULEA UR6, UP1, UR10, UR6, 0x1 ;  /* 0x000000060a067291 */ /* 0x000fc8000f8208ff */
[----:B------:R-:W-:Y:S01]  /*08f0*/  ULEA.HI.X UR7, UR10, UR7, URZ, 0x1, UP1 ;  /* 0x000000070a077291 */ /* 0x000fe200088f0cff */
[----:B--2---:R-:W-:-:S04]  /*0900*/  F2FP.BF16.F32.PACK_AB R21, RZ, R6 ;  /* 0x00000006ff15723e */ /* 0x004fc800000010ff */
[----:B-1----:R-:W-:-:S05]  /*0910*/  PRMT R23, R21, 0x7610, R23 ;  /* 0x0000761015177816 */ /* 0x002fca0000000017 */
[----:B------:R1:W-:Y:S01]  /*0920*/  @!P2 STG.E.U16 desc[UR12][R14.64], R23 ;  /* 0x000000170e00a986 */ /* 0x0003e2000c10150c */
[----:B---3--:R-:W-:Y:S02]  /*0930*/  F2FP.BF16.F32.PACK_AB R20, RZ, R5 ;  /* 0x00000005ff14723e */ /* 0x008fe400000010ff */
[----:B----4-:R-:W-:-:S03]  /*0940*/  F2FP.BF16.F32.PACK_AB R21, RZ, R4 ;  /* 0x00000004ff15723e */ /* 0x010fc600000010ff */
[----:B------:R1:W-:Y:S01]  /*0950*/  @!P1 STG.E.U16 desc[UR12][R8.64], R20 ;  /* 0x0000001408009986 */ /* 0x0003e2000c10150c */
[----:B-----5:R-:W-:-:S03]  /*0960*/  F2FP.BF16.F32.PACK_AB R22, RZ, R3 ;  /* 0x00000003ff16723e */ /* 0x020fc600000010ff */
[----:B------:R1:W-:Y:S04]  /*0970*/  @!P0 STG.E.U16 desc[UR12][R16.64], R21 ;  /* 0x0000001510008986 */ /* 0x0003e8000c10150c */
[----:B------:R1:W-:Y:S01]  /*0980*/  @!P4 STG.E.U16 desc[UR12][R18.64], R22 ;  /* 0x000000161200c986 */ /* 0x0003e2000c10150c */
[----:B------:R-:W-:Y:S05]  /*0990*/  BRA.U UP0, `(.L_x_2108) ;  /* 0xfffffff900787547 */ /* 0x000fea000b83ffff */
.L_x_2107:
[----:B------:R-:W-:-:S04]  /*09a0*/  ULOP3.LUT UR4, UR8, 0x1, URZ, 0xc0, !UPT ;  /* 0x0000000108047892 */ /* 0x000fc8000f8ec0ff */
[----:B------:R-:W-:-:S06]  /*09b0*/  UISETP.NE.U32.AND UP0, UPT, UR4, 0x1, UPT ;  /* 0x000000010400788c */ /* 0x000fcc000bf05070 */
[----:B------:R-:W-:-:S13]  /*09c0*/  PLOP3.LUT P0, PT, PT, PT, UP0, 0x80, 0x8 ;  /* 0x000000000008781c */ /* 0x000fda0003f0f008 */
[----:B------:R-:W-:Y:S05]  /*09d0*/  @!P0 EXIT ;  /* 0x000000000000894d */ /* 0x000fea0003800000 */
[----:B------:R-:W0:Y:S02]  /*09e0*/  S2R R29, SR_TID.X ;  /* 0x00000000001d7919 */ /* 0x000e240000002100 */
[----:B0-----:R-:W-:-:S04]  /*09f0*/  IADD3 R29, P0, PT, R29, UR6, RZ ;  /* 0x000000061d1d7c10 */ /* 0x001fc8000ff1e0ff */
[C---:B-1----:R-:W-:Y:S01]  /*0a00*/  IADD3 R16, P2, PT, R29.reuse, UR11, RZ ;  /* 0x0000000b1d107c10 */ /* 0x042fe2000ff5e0ff */
[----:B------:R-:W-:Y:S01]  /*0a10*/  IMAD.X R25, RZ, RZ, UR7, P0 ;  /* 0x00000007ff197e24 */ /* 0x000fe200080e06ff */
[-C--:B------:R-:W-:Y:S02]  /*0a20*/  ISETP.GE.U32.AND P0, PT, R29, R0.reuse, PT ;  /* 0x000000001d00720c */ /* 0x080fe40003f06070 */
[C---:B------:R-:W-:Y:S01]  /*0a30*/  ISETP.GE.U32.AND P1, PT, R16.reuse, R0, PT ;  /* 0x000000001000720c */ /* 0x040fe20003f26070 */
[----:B------:R-:W-:Y:S01]  /*0a40*/  IMAD.X R27, RZ, RZ, R25, P2 ;  /* 0x000000ffff1b7224 */ /* 0x000fe200010e0619 */
[----:B------:R-:W-:Y:S02]  /*0a50*/  IADD3 R23, P2, PT, R16, UR11, RZ ;  /* 0x0000000b10177c10 */ /* 0x000fe4000ff5e0ff */
[-C--:B------:R-:W-:Y:S02]  /*0a60*/  ISETP.GE.AND.EX P0, PT, R25, R2.reuse, PT, P0 ;  /* 0x000000021900720c */ /* 0x080fe40003f06300 */
[----:B------:R-:W-:Y:S01]  /*0a70*/  IADD3 R17, P4, PT, R23, UR11, RZ ;  /* 0x0000000b17117c10 */ /* 0x000fe2000ff9e0ff */
[----:B------:R-:W-:Y:S01]  /*0a80*/  IMAD.X R21, RZ, RZ, R27, P2 ;  /* 0x000000ffff157224 */ /* 0x000fe200010e061b */
[----:B------:R-:W-:-:S02]  /*0a90*/  ISETP.GE.AND.EX P1, PT, R27, R2, PT, P1 ;  /* 0x000000021b00720c */ /* 0x000fc40003f26310 */
[-C--:B------:R-:W-:Y:S01]  /*0aa0*/  ISETP.GE.U32.AND P2, PT, R23, R0.reuse, PT ;  /* 0x000000001700720c */ /* 0x080fe20003f46070 */
[----:B------:R-:W-:Y:S01]  /*0ab0*/  IMAD.X R19, RZ, RZ, R21, P4 ;  /* 0x000000ffff137224 */ /* 0x000fe200020e0615 */
[----:B------:R-:W-:Y:S01]  /*0ac0*/  ISETP.GE.U32.AND P3, PT, R17, R0, PT ;  /* 0x000000001100720c */ /* 0x000fe20003f66070 */
[----:B------:R-:W-:Y:S01]  /*0ad0*/  IMAD.MOV.U32 R0, RZ, RZ, R6 ;  /* 0x000000ffff007224 */ /* 0x000fe200078e0006 */
[-C--:B------:R-:W-:Y:S02]  /*0ae0*/  ISETP.GE.AND.EX P2, PT, R21, R2.reuse, PT, P2 ;  /* 0x000000021500720c */ /* 0x080fe40003f46320 */
[----:B------:R-:W-:Y:S02]  /*0af0*/  ISETP.GE.AND.EX P3, PT, R19, R2, PT, P3 ;  /* 0x000000021300720c */ /* 0x000fe40003f66330 */
[----:B------:R-:W-:-:S03]  /*0b00*/  @!P0 LEA R14, P4, R29, R10, 0x3 ;  /* 0x0000000a1d0e8211 */ /* 0x000fc600078818ff */
[CC--:B------:R-:W-:Y:S02]  /*0b10*/  @!P1 LEA R8, P5, R16.reuse, R10.reuse, 0x3 ;  /* 0x0000000a10089211 */ /* 0x0c0fe400078a18ff */
[-C--:B------:R-:W-:Y:S02]  /*0b20*/  @!P0 LEA.HI.X R15, R29, R11.reuse, R25, 0x3, P4 ;  /* 0x0000000b1d0f8211 */ /* 0x080fe400020f1c19 */
[-C--:B------:R-:W-:Y:S02]  /*0b30*/  @!P1 LEA.HI.X R9, R16, R11.reuse, R27, 0x3, P5 ;  /* 0x0000000b10099211 */ /* 0x080fe400028f1c1b */
[-C--:B------:R-:W-:Y:S01]  /*0b40*/  @!P2 LEA R6, P4, R23, R10.reuse, 0x3 ;  /* 0x0000000a1706a211 */ /* 0x080fe200078818ff */
[----:B------:R-:W-:Y:S01]  /*0b50*/  IMAD.MOV.U32 R18, RZ, RZ, R4 ;  /* 0x000000ffff127224 */ /* 0x000fe200078e0004 */
[----:B------:R-:W-:Y:S01]  /*0b60*/  @!P3 LEA R10, P5, R17, R10, 0x3 ;  /* 0x0000000a110ab211 */ /* 0x000fe200078a18ff */
[----:B------:R-:W-:Y:S01]  /*0b70*/  IMAD.MOV.U32 R20, RZ, RZ, R3 ;  /* 0x000000ffff147224 */ /* 0x000fe200078e0003 */
[-C--:B------:R-:W-:Y:S01]  /*0b80*/  @!P2 LEA.HI.X R7, R23, R11.reuse, R21, 0x3, P4 ;  /* 0x0000000b1707a211 */ /* 0x080fe200020f1c15 */
[----:B------:R0:W2:Y:S01]  /*0b90*/  @!P0 LDG.E R0, desc[UR12][R14.64] ;  /* 0x0000000c0e008981 */ /* 0x0000a2000c1e1900 */
[----:B------:R-:W-:-:S03]  /*0ba0*/  @!P3 LEA.HI.X R11, R17, R11, R19, 0x3, P5 ;  /* 0x0000000b110bb211 */ /* 0x000fc600028f1c13 */
[----:B------:R-:W2:Y:S04]  /*0bb0*/  @!P1 LDG.E R5, desc[UR12][R8.64] ;  /* 0x0000000c08059981 */ /* 0x000ea8000c1e1900 */
[----:B------:R1:W3:Y:S04]  /*0bc0*/  @!P2 LDG.E R18, desc[UR12][R6.64] ;  /* 0x0000000c0612a981 */ /* 0x0002e8000c1e1900 */
[----:B------:R-:W3:Y:S01]  /*0bd0*/  @!P3 LDG.E R20, desc[UR12][R10.64] ;  /* 0x0000000c0a14b981 */ /* 0x000ee2000c1e1900 */
[-C--:B------:R-:W-:Y:S02]  /*0be0*/  @!P0 LEA R2, P4, R29, R12.reuse, 0x1 ;  /* 0x0000000c1d028211 */ /* 0x080fe400078808ff */
[----:B------:R-:W-:-:S02]  /*0bf0*/  @!P1 LEA R4, P5, R16, R12, 0x1 ;  /* 0x0000000c10049211 */ /* 0x000fc400078a08ff */
[----:B0-----:R-:W-:Y:S02]  /*0c00*/  @!P2 LEA R14, P6, R23, R12, 0x1 ;  /* 0x0000000c170ea211 */ /* 0x001fe400078c08ff */
[-C--:B------:R-:W-:Y:S02]  /*0c10*/  @!P0 LEA.HI.X R3, R29, R13.reuse, R25, 0x1, P4 ;  /* 0x0000000d1d038211 */ /* 0x080fe400020f0c19 */
[-C--:B------:R-:W-:Y:S02]  /*0c20*/  @!P2 LEA.HI.X R15, R23, R13.reuse, R21, 0x1, P6 ;  /* 0x0000000d170fa211 */ /* 0x080fe400030f0c15 */
[----:B--2---:R-:W-:Y:S02]  /*0c30*/  F2FP.BF16.F32.PACK_AB R0, R5, R0 ;  /* 0x000000000500723e */ /* 0x004fe400000010ff */
[----:B------:R-:W-:Y:S02]  /*0c40*/  @!P1 LEA.HI.X R5, R16, R13, R27, 0x1, P5 ;  /* 0x0000000d10059211 */ /* 0x000fe400028f0c1b */
[----:B-1----:R-:W-:Y:S01]  /*0c50*/  PRMT R6, R0, 0x7632, R6 ;  /* 0x0000763200067816 */ /* 0x002fe20000000006 */
[----:B------:R0:W-:Y:S01]  /*0c60*/  @!P0 STG.E.U16 desc[UR12][R2.64], R0 ;  /* 0x0000000002008986 */ /* 0x0001e2000c10150c */
[----:B---3--:R-:W-:-:S03]  /*0c70*/  F2FP.BF16.F32.PACK_AB R18, R20, R18 ;  /* 0x000000121412723e */ /* 0x008fc600000010ff */
[----:B------:R0:W-:Y:S04]  /*0c80*/  @!P1 STG.E.U16 desc[UR12][R4.64], R6 ;  /* 0x0000000604009986 */ /* 0x0001e8000c10150c */
[----:B------:R0:W-:Y:S01]  /*0c90*/  @!P2 STG.E.U16 desc[UR12][R14.64], R18 ;  /* 0x000000120e00a986 */ /* 0x0001e2000c10150c */
[----:B------:R-:W-:Y:S05]  /*0ca0*/  @P3 EXIT ;  /* 0x000000000000394d */ /* 0x000fea0003800000 */
[C---:B0-----:R-:W-:Y:S02]  /*0cb0*/  LEA R2, P0, R17.reuse, R12, 0x1 ;  /* 0x0000000c11027211 */ /* 0x041fe400078008ff */
[----:B------:R-:W-:Y:S02]  /*0cc0*/  PRMT R0, R18, 0x7632, R0 ;  /* 0x0000763212007816 */ /* 0x000fe40000000000 */
[----:B------:R-:W-:-:S05]  /*0cd0*/  LEA.HI.X R3, R17, R13, R19, 0x1, P0 ;  /* 0x0000000d11037211 */ /* 0x000fca00000f0c13 */
[----:B------:R-:W-:Y:S01]  /*0ce0*/  STG.E.U16 desc[UR12][R2.64], R0 ;  /* 0x0000000002007986 */ /* 0x000fe2000c10150c */
[----:B------:R-:W-:Y:S05]  /*0cf0*/  EXIT ;  /* 0x000000000000794d */ /* 0x000fea0003800000 */
.L_x_2106:
[----:B------:R-:W0:Y:S02]  /*0d00*/  S2R R15, SR_TID.X ;  /* 0x00000000000f7919 */ /* 0x000e240000002100 */
[----:B0-----:R-:W-:-:S03]  /*0d10*/  IMAD.WIDE.U32 R2, R15, 0x4, RZ ;  /* 0x000000040f027825 */ /* 0x001fc600078e00ff */
[----:B------:R-:W-:-:S04]  /*0d20*/  ISETP.GE.U32.AND P0, PT, R2, R17, PT ;  /* 0x000000110200720c */ /* 0x000fc80003f06070 */
[----:B------:R-:W-:-:S13]  /*0d30*/  ISETP.GE.AND.EX P0, PT, R3, R19, PT, P0 ;  /* 0x000000130300720c */ /* 0x000fda0003f06300 */
[----:B------:R-:W-:Y:S05]  /*0d40*/  @P0 EXIT ;  /* 0x000000000000094d */ /* 0x000fea0003800000 */
[----:B------:R-:W-:Y:S01]  /*0d50*/  IMAD.MOV.U32 R14, RZ, RZ, RZ ;  /* 0x000000ffff0e7224 */ /* 0x000fe200078e00ff */
[----:B------:R-:W0:Y:S06]  /*0d60*/  LDCU UR4, c[0x0][0x360] ;  /* 0x00006c00ff0477ac */ /* 0x000e2c0008000800 */
.L_x_2109:
[----:B------:R-:W-:-:S04]  /*0d70*/  LEA R2, P0, R15, R10, 0x5 ;  /* 0x0000000a0f027211 */ /* 0x000fc800078028ff */
[----:B------:R-:W-:-:S06]  /*0d80*/  LEA.HI.X R3, R15, R11, R14, 0x5, P0 ;  /* 0x0000000b0f037211 */ /* 0x000fcc00000f2c0e */
[----:B------:R-:W2:Y:S01]  /*0d90*/  LDG.E.ENL2.256 R6, R2, desc[UR12][R2.64], 0x55 ;  /* 0xaa00000c0202797e */ /* 0x000ea20008121806 */
[----:B-1----:R-:W-:-:S04]  /*0da0*/  LEA R4, P0, R15, R12, 0x3 ;  /* 0x0000000c0f047211 */ /* 0x002fc800078018ff */
[C---:B------:R-:W-:Y:S02]  /*0db0*/  LEA.HI.X R5, R15.reuse, R13, R14, 0x3, P0 ;  /* 0x0000000d0f057211 */ /* 0x040fe400000f1c0e */
[----:B0-----:R-:W-:-:S05]  /*0dc0*/  IADD3 R15, P0, PT, R15, UR4, RZ ;  /* 0x000000040f0f7c10 */ /* 0x001fca000ff1e0ff */
[C---:B------:R-:W-:Y:S02]  /*0dd0*/  IMAD.SHL.U32 R0, R15.reuse, 0x4, RZ ;  /* 0x000000040f007824 */ /* 0x040fe400078e00ff */
[----:B------:R-:W-:Y:S01]  /*0de0*/  IMAD.X R14, RZ, RZ, R14, P0 ;  /* 0x000000ffff0e7224 */ /* 0x000fe200000e060e */
[C---:B------:R-:W-:Y:S02]  /*0df0*/  LOP3.LUT P0, RZ, R15.reuse, 0xffffc000, RZ, 0xc0, !PT ;  /* 0xffffc0000fff7812 */ /* 0x040fe4000780c0ff */
[----:B------:R-:W-:Y:S02]  /*0e00*/  ISETP.LT.U32.AND P1, PT, R0, R17, PT ;  /* 0x000000110000720c */ /* 0x000fe40003f21070 */
[----:B------:R-:W-:Y:S02]  /*0e10*/  SHF.L.U64.HI R0, R15, 0x2, R14 ;  /* 0x000000020f007819 */ /* 0x000fe4000001020e */
[----:B------:R-:W-:Y:S02]  /*0e20*/  LOP3.LUT P0, RZ, R14, 0x3fffffff, RZ, 0xc0, P0 ;  /* 0x3fffffff0eff7812 */ /* 0x000fe4000000c0ff */
[----:B------:R-:W-:-:S02]  /*0e30*/  ISETP.LT.AND.EX P1, PT, R0, R19, PT, P1 ;  /* 0x000000130000720c */ /* 0x000fc40003f21310 */
[----:B--2---:R-:W-:Y:S02]  /*0e40*/  F2FP.BF16.F32.PACK_AB R8, R3, R2 ;  /* 0x000000020308723e */ /* 0x004fe400000010ff */
[----:B------:R-:W-:-:S05]  /*0e50*/  F2FP.BF16.F32.PACK_AB R9, R7, R6 ;  /* 0x000000060709723e */ /* 0x000fca00000010ff */
[----:B------:R1:W-:Y:S04]  /*0e60*/  STG.E.64 desc[UR12][R4.64], R8 ;  /* 0x0000000804007986 */ /* 0x0003e8000c101b0c */
[----:B------:R-:W-:Y:S05]  /*0e70*/  @!P0 BRA P1, `(.L_x_2109) ;  /* 0xfffffffc00bc8947 */ /* 0x000fea000083ffff */
[----:B------:R-:W-:Y:S05]  /*0e80*/  EXIT ;  /* 0x000000000000794d */ /* 0x000fea0003800000 */
        .weak           $__internal_14_$__cuda_sm20_div_u16
        .type           $__internal_14_$__cuda_sm20_div_u16,@function
        .size           $__internal_14_$__cuda_sm20_div_u16,(.L_x_7583 - $__internal_14_$__cuda_sm20_div_u16)
$__internal_14_$__cuda_sm20_div_u16:
        /* <DEDUP_REMOVED lines=19> */
[----:B------:R-:W-:Y:S05]  /*0fc0*/  RET.REL.NODEC R4 `(_ZN2at6native55_GLOBAL__N__de093ff9_22_ForeachBinaryOpList_cu_a911ec4325multi_tensor_apply_kernelINS1_18TensorListMetadataILi2EEENS1_11CopyFunctorIN3c108BFloat16ENS6_7complexIfEELi2ELi1ELi1EEEJNS0_4CopyIS7_S9_EEEEEvT_T0_DpT1_) ;  /* 0xfffffff0040c7950 */ /* 0x000fea0003c3ffff */
.L_x_2110:
        /* <DEDUP_REMOVED lines=11> */
.L_x_7583:


//--------------------- .text._ZN2at6native55_GLOBAL__N__de093ff9_22_ForeachBinaryOpList_cu_a911ec4325multi_tensor_apply_kernelINS1_18TensorListMetadataILi2EEENS1_11CopyFunctorIN3c108BFloat16ENS6_7complexIdEELi2ELi1ELi1EEEJNS0_4CopyIS7_S9_EEEEEvT_T0_DpT1_ --------------------------
	.section	.text._ZN2at6native55_GLOBAL__N__de093ff9_22_ForeachBinaryOpList_cu_a911ec4325multi_tensor_apply_kernelINS1_18TensorListMetadataILi2EEENS1_11CopyFunctorIN3c108BFloat16ENS6_7complexIdEELi2ELi1ELi1EEEJNS0_4CopyIS7_S9_EEEEEvT_T0_DpT1_,"ax",@progbits
	.align	128
.text._ZN2at6native55_GLOBAL__N__de093ff9_22_ForeachBinaryOpList_cu_a911ec4325multi_tensor_apply_kernelINS1_18TensorListMetadataILi2EEENS1_11CopyFunctorIN3c108BFloat16ENS6_7complexIdEELi2ELi1ELi1EEEJNS0_4CopyIS7_S9_EEEEEvT_T0_DpT1_:
        .type           _ZN2at6native55_GLOBAL__N__de093ff9_22_ForeachBinaryOpList_cu_a911ec4325multi_tensor_apply_kernelINS1_18TensorListMetadataILi2EEENS1_11CopyFunctorIN3c108BFloat16ENS6_7complexIdEELi2ELi1ELi1EEEJNS0_4CopyIS7_S9_EEEEEvT_T0_DpT1_,@function
        .size           _ZN2at6native55_GLOBAL__N__de093ff9_22_ForeachBinaryOpList_cu_a911ec4325multi_tensor_apply_kernelINS1_18TensorListMetadataILi2EEENS1_11CopyFunctorIN3c108BFloat16ENS6_7complexIdEELi2ELi1ELi1EEEJNS0_4CopyIS7_S9_EEEEEvT_T0_DpT1_,(.L_x_7585 - _ZN2at6native55_GLOBAL__N__de093ff9_22_ForeachBinaryOpList_cu_a911ec4325multi_tensor_apply_kernelINS1_18TensorListMetadataILi2EEENS1_11CopyFunctorIN3c108BFloat16ENS6_7complexIdEELi2ELi1ELi1EEEJNS0_4CopyIS7_S9_EEEEEvT_T0_DpT1_)
        .other          _ZN2at6native55_GLOBAL__N__de093ff9_22_ForeachBinaryOpList_cu_a911ec4325multi_tensor_apply_kernelINS1_18TensorListMetadataILi2EEENS1_11CopyFunctorIN3c108BFloat16ENS6_7complexIdEELi2ELi1ELi1EEEJNS0_4CopyIS7_S9_EEEEEvT_T0_DpT1_,@"STO_CUDA_ENTRY STV_DEFAULT"
_ZN2at6native55_GLOBAL__N__de093ff9_22_ForeachBinaryOpList_cu_a911ec4325multi_tensor_apply_kernelINS1_18TensorListMetadataILi2EEENS1_11CopyFunctorIN3c108BFloat16ENS6_7complexIdEELi2ELi1ELi1EEEJNS0_4CopyIS7_S9_EEEEEvT_T0_DpT1_:
        /* <DEDUP_REMOVED lines=8> */
[----:B------:R-:W2:Y:S01]  /*0080*/  LDCU.64 UR6, c[0x0][UR10+0x380] ;  /* 0x000070000a0677ac */ /* 0x000ea20008000a00 */
[----:B------:R-:W3:Y:S01]  /*0090*/  LDCU.64 UR10, c[0x0][UR10+0x580] ;  /* 0x0000b0000a0a77ac */ /* 0x000ee20008000a00 */
[----:B0-----:R-:W-:Y:S02]  /*00a0*/  ULOP3.LUT UR13, UR4, 0x3, URZ, 0xc0, !UPT ;  /* 0x00000003040d7892 */ /* 0x001fe4000f8ec0ff */
[----:B--2---:R-:W-:Y:S02]  /*00b0*/  UIMAD.WIDE UR8, UR12, 0x100000, UR6 ;  /* 0x001000000c0878a5 */ /* 0x004fe4000f8e0206 */
[----:B------:R-:W-:Y:S02]  /*00c0*/  UIMAD.WIDE UR6, UR12, 0x10000, URZ ;  /* 0x000100000c0678a5 */ /* 0x000fe4000f8e02ff */
[----:B---3--:R-:W-:Y:S02]  /*00d0*/  UIMAD.WIDE UR10, UR12, 0x20000, UR10 ;  /* 0x000200000c0a78a5 */ /* 0x008fe4000f8e020a */
[----:B------:R-:W-:-:S02]  /*00e0*/  ULOP3.LUT UR12, UR13, 0x3f, UR8, 0xf8, !UPT ;  /* 0x0000003f0d0c7892 */ /* 0x000fc4000f8ef808 */
        /* <DEDUP_REMOVED lines=24> */
[----:B------:R-:W-:Y:S05]  /*0270*/  CALL.REL.NOINC `($__internal_15_$__cuda_sm20_div_u16) ;  /* 0x0000000c00d87944 */ /* 0x000fea0003c00000 */
[----:B------:R-:W0:Y:S01]  /*0280*/  S2R R0, SR_TID.X ;  /* 0x0000000000007919 */ /* 0x000e220000002100 */
[----:B------:R-:W-:Y:S01]  /*0290*/  UISETP.GE.U32.AND UP0, UPT, UR5, UR14, UPT ;  /* 0x0000000e0500728c */ /* 0x000fe2000bf06070 */
[----:B------:R-:W-:Y:S02]  /*02a0*/  CS2R R2, SRZ ;  /* 0x0000000000027805 */ /* 0x000fe4000001ff00 */
[----:B------:R-:W-:Y:S02]  /*02b0*/  CS2R R4, SRZ ;  /* 0x0000000000047805 */ /* 0x000fe4000001ff00 */
[----:B------:R-:W-:Y:S01]  /*02c0*/  CS2R R6, SRZ ;  /* 0x0000000000067805 */ /* 0x000fe2000001ff00 */
[----:B------:R-:W-:Y:S01]  /*02d0*/  UISETP.GE.U32.AND.EX UP0, UPT, UR13, URZ, UPT, UP0 ;  /* 0x000000ff0d00728c */ /* 0x000fe2000bf06100 */
[----:B------:R-:W-:Y:S01]  /*02e0*/  CS2R R8, SRZ ;  /* 0x0000000000087805 */ /* 0x000fe2000001ff00 */
[----:B------:R-:W-:Y:S01]  /*02f0*/  UMOV UR6, URZ ;  /* 0x000000ff00067c82 */ /* 0x000fe20008000000 */
[----:B------:R-:W-:-:S06]  /*0300*/  UMOV UR7, URZ ;  /* 0x000000ff00077c82 */ /* 0x000fcc0008000000 */
[----:B------:R-:W-:Y:S05]  /*0310*/  BRA.U !UP0, `(.L_x_2112) ;  /* 0x0000000908107547 */ /* 0x000fea000b800000 */
[----:B------:R-:W-:Y:S01]  /*0320*/  ULOP3.LUT UR4, UR12, 0xffff, URZ, 0xc0, !UPT ;  /* 0x0000ffff0c047892 */ /* 0x000fe2000f8ec0ff */
[----:B------:R-:W-:Y:S01]  /*0330*/  CS2R R2, SRZ ;  /* 0x0000000000027805 */ /* 0x000fe2000001ff00 */
[----:B------:R-:W-:Y:S01]  /*0340*/  UMOV UR6, URZ ;  /* 0x000000ff00067c82 */ /* 0x000fe20008000000 */
[----:B------:R-:W-:Y:S01]  /*0350*/  UMOV UR7, URZ ;  /* 0x000000ff00077c82 */ /* 0x000fe20008000000 */
[----:B------:R-:W-:Y:S01]  /*0360*/  UIADD3 UR4, UPT, UPT, UR4, 0x1, URZ ;  /* 0x0000000104047890 */ /* 0x000fe2000fffe0ff */
[----:B------:R-:W-:-:S03]  /*0370*/  UMOV UR5, URZ ;  /* 0x000000ff00057c82 */ /* 0x000fc60008000000 */
[----:B------:R-:W-:-:S03]  /*0380*/  ULOP3.LUT UR13, UR4, 0x1fffe, URZ, 0xc0, !UPT ;  /* 0x0001fffe040d7892 */ /* 0x000fc6000f8ec0ff */
[----:B------:R-:W-:-:S09]  /*0390*/  UMOV UR4, URZ ;  /* 0x000000ff00047c82 */ /* 0x000fd20008000000 */
.L_x_2113:
[----:B0-2---:R-:W-:-:S04]  /*03a0*/  IADD3 R22, P0, PT, R0, UR6, RZ ;  /* 0x0000000600167c10 */ /* 0x005fc8000ff1e0ff */
        /* <DEDUP_REMOVED lines=13> */
[----:B------:R-:W-:Y:S02]  /*0480*/  IADD3 R10, P4, PT, R11, UR15, RZ ;  /* 0x0000000f0b0a7c10 */ /* 0x000fe4000ff9e0ff */
[C---:B------:R-:W-:Y:S01]  /*0490*/  @!P2 LEA R14, P0, R21.reuse, UR8, 0x4 ;  /* 0x00000008150eac11 */ /* 0x040fe2000f8020ff */
[----:B------:R-:W2:Y:S02]  /*04a0*/  @!P3 LDG.E.64 R8, desc[UR16][R12.64] ;  /* 0x000000100c08b981 */ /* 0x000ea4000c1e1b00 */
[----:B------:R-:W-:Y:S01]  /*04b0*/  IMAD.X R17, RZ, RZ, R16, P4 ;  /* 0x000000ffff117224 */ /* 0x000fe200020e0610 */
[----:B------:R-:W-:-:S02]  /*04c0*/  @!P2 LEA.HI.X R15, R21, UR9, R18, 0x4, P0 ;  /* 0x00000009150fac11 */ /* 0x000fc400080f2412 */
[----:B------:R-:W-:Y:S02]  /*04d0*/  ISETP.GE.U32.AND P0, PT, R10, UR18, PT ;  /* 0x000000120a007c0c */ /* 0x000fe4000bf06070 */
[----:B------:R-:W-:Y:S01]  /*04e0*/  @!P1 LEA R24, P4, R11, UR8, 0x4 ;  /* 0x000000080b189c11 */ /* 0x000fe2000f8820ff */
[----:B------:R0:W3:Y:S01]  /*04f0*/  @!P2 LDG.E.64 R6, desc[UR16][R14.64] ;  /* 0x000000100e06a981 */ /* 0x0000e2000c1e1b00 */
[----:B------:R-:W-:Y:S02]  /*0500*/  ISETP.GE.AND.EX P0, PT, R17, UR19, PT, P0 ;  /* 0x0000001311007c0c */ /* 0x000fe4000bf06300 */
[----:B------:R-:W-:-:S05]  /*0510*/  @!P1 LEA.HI.X R25, R11, UR9, R16, 0x4, P4 ;  /* 0x000000090b199c11 */ /* 0x000fca000a0f2410 */
[----:B------:R-:W4:Y:S06]  /*0520*/  @!P1 LDG.E.64 R4, desc[UR16][R24.64] ;  /* 0x0000001018049981 */ /* 0x000f2c000c1e1b00 */
[----:B------:R-:W-:-:S04]  /*0530*/  @!P0 LEA R26, P4, R10, UR8, 0x4 ;  /* 0x000000080a1a8c11 */ /* 0x000fc8000f8820ff */
[----:B------:R-:W-:-:S05]  /*0540*/  @!P0 LEA.HI.X R27, R10, UR9, R17, 0x4, P4 ;  /* 0x000000090a1b8c11 */ /* 0x000fca000a0f2411 */
[----:B------:R-:W5:Y:S01]  /*0550*/  @!P0 LDG.E.64 R2, desc[UR16][R26.64] ;  /* 0x000000101a028981 */ /* 0x000f62000c1e1b00 */
[----:B------:R-:W-:Y:S01]  /*0560*/  UMOV UR20, 0xf0000000 ;  /* 0xf000000000147882 */ /* 0x000fe20000000000 */
[----:B------:R-:W-:Y:S01]  /*0570*/  UMOV UR21, 0x380fffff ;  /* 0x380fffff00157882 */ /* 0x000fe20000000000 */
[----:B0-----:R-:W-:-:S04]  /*0580*/  @!P1 LEA R14, P5, R11, UR10, 0x1 ;  /* 0x0000000a0b0e9c11 */ /* 0x001fc8000f8a08ff */
[----:B------:R-:W-:Y:S01]  /*0590*/  @!P1 LEA.HI.X R15, R11, UR11, R16, 0x1, P5 ;  /* 0x0000000b0b0f9c11 */ /* 0x000fe2000a8f0c10 */
[----:B--2---:R-:W0:Y:S01]  /*05a0*/  F2F.F32.F64 R13, R8 ;  /* 0x00000008000d7310 */ /* 0x004e220000301000 */
[----:B------:R-:W-:-:S07]  /*05b0*/  DSETP.GEU.AND P6, PT, |R8|, UR20, PT ;  /* 0x0000001408007e2a */ /* 0x000fce000bfce200 */
[----:B---3--:R-:W1:Y:S01]  /*05c0*/  F2F.F32.F64 R20, R6 ;  /* 0x0000000600147310 */ /* 0x008e620000301000 */
[----:B------:R-:W-:-:S06]  /*05d0*/  DSETP.GEU.AND P4, PT, |R6|, UR20, PT ;  /* 0x0000001406007e2a */ /* 0x000fcc000bf8e200 */
[----:B0-----:R-:W-:Y:S01]  /*05e0*/  @!P6 FMUL R13, R13, 1.175494350822287508e-38 ;  /* 0x008000000d0de820 */ /* 0x001fe20000400000 */
[----:B----4-:R-:W0:Y:S01]  /*05f0*/  F2F.F32.F64 R19, R4 ;  /* 0x0000000400137310 */ /* 0x010e220000301000 */
[----:B------:R-:W-:Y:S01]  /*0600*/  DSETP.GEU.AND P5, PT, |R4|, UR20, PT ;  /* 0x0000001404007e2a */ /* 0x000fe2000bfae200 */
[C---:B------:R-:W-:Y:S02]  /*0610*/  @!P3 LEA R12, P6, R22.reuse, UR10, 0x1 ;  /* 0x0000000a160cbc11 */ /* 0x040fe4000f8c08ff */
[----:B------:R-:W-:Y:S02]  /*0620*/  F2FP.BF16.F32.PACK_AB R11, RZ, R13 ;  /* 0x0000000dff0b723e */ /* 0x000fe400000010ff */
[----:B------:R-:W-:Y:S01]  /*0630*/  @!P3 LEA.HI.X R13, R22, UR11, R23, 0x1, P6 ;  /* 0x0000000b160dbc11 */ /* 0x000fe2000b0f0c17 */
[----:B-1----:R-:W-:Y:S01]  /*0640*/  @!P4 FMUL R20, R20, 1.175494350822287508e-38 ;  /* 0x008000001414c820 */ /* 0x002fe20000400000 */
[----:B------:R-:W-:-:S03]  /*0650*/  @!P0 LEA R16, P6, R10, UR10, 0x1 ;  /* 0x0000000a0a108c11 */ /* 0x000fc6000f8c08ff */
[----:B------:R1:W-:Y:S01]  /*0660*/  @!P3 STG.E.U16 desc[UR16][R12.64], R11 ;  /* 0x0000000b0c00b986 */ /* 0x0003e2000c101510 */
[----:B------:R-:W-:Y:S02]  /*0670*/  @!P0 LEA.HI.X R17, R10, UR11, R17, 0x1, P6 ;  /* 0x0000000b0a118c11 */ /* 0x000fe4000b0f0c11 */
[----:B------:R-:W-:Y:S01]  /*0680*/  IADD3 R22, P6, PT, R22, UR14, RZ ;  /* 0x0000000e16167c10 */ /* 0x000fe2000ffde0ff */
[----:B0-----:R-:W-:Y:S01]  /*0690*/  @!P5 FMUL R19, R19, 1.175494350822287508e-38 ;  /* 0x008000001313d820 */ /* 0x001fe20000400000 */
[----:B------:R-:W-:Y:S01]  /*06a0*/  @!P2 LEA R10, P4, R21, UR10, 0x1 ;  /* 0x0000000a150aac11 */ /* 0x000fe2000f8808ff */
[----:B-----5:R-:W0:Y:S01]  /*06b0*/  F2F.F32.F64 R24, R2 ;  /* 0x0000000200187310 */ /* 0x020e220000301000 */
[----:B------:R-:W-:Y:S01]  /*06c0*/  F2FP.BF16.F32.PACK_AB R20, RZ, R20 ;  /* 0x00000014ff14723e */ /* 0x000fe200000010ff */
[----:B------:R-:W-:Y:S01]  /*06d0*/  DSETP.GEU.AND P5, PT, |R2|, UR20, PT ;  /* 0x0000001402007e2a */ /* 0x000fe2000bfae200 */
[----:B------:R-:W-:Y:S01]  /*06e0*/  IMAD.X R23, RZ, RZ, R23, P6 ;  /* 0x000000ffff177224 */ /* 0x000fe200030e0617 */
[----:B------:R-:W-:-:S02]  /*06f0*/  ISETP.GE.U32.AND P3, PT, R22, UR18, PT ;  /* 0x0000001216007c0c */ /* 0x000fc4000bf66070 */
[C-C-:B-1----:R-:W-:Y:S02]  /*0700*/  @!P2 LEA.HI.X R11, R21.reuse, UR11, R18.reuse, 0x1, P4 ;  /* 0x0000000b150bac11 */ /* 0x142fe4000a0f0c12 */
[----:B------:R-:W-:Y:S02]  /*0710*/  PRMT R13, R20, 0x7610, R13 ;  /* 0x00007610140d7816 */ /* 0x000fe4000000000d */
[----:B------:R-:W-:Y:S02]  /*0720*/  F2FP.BF16.F32.PACK_AB R19, RZ, R19 ;  /* 0x00000013ff13723e */ /* 0x000fe400000010ff */
[----:B------:R-:W-:Y:S01]  /*0730*/  IADD3 R21, P4, PT, R21, UR14, RZ ;  /* 0x0000000e15157c10 */ /* 0x000fe2000ff9e0ff */
[----:B------:R1:W-:Y:S01]  /*0740*/  @!P2 STG.E.U16 desc[UR16][R10.64], R13 ;  /* 0x0000000d0a00a986 */ /* 0x0003e2000c101510 */
[----:B------:R-:W-:Y:S02]  /*0750*/  ISETP.GE.AND.EX P2, PT, R23, UR19, PT, P3 ;  /* 0x0000001317007c0c */ /* 0x000fe4000bf46330 */
[C---:B------:R-:W-:Y:S01]  /*0760*/  IADD3 R20, P6, PT, R21.reuse, UR15, RZ ;  /* 0x0000000f15147c10 */ /* 0x040fe2000ffde0ff */
[----:B------:R-:W-:Y:S01]  /*0770*/  IMAD.X R18, RZ, RZ, R18, P4 ;  /* 0x000000ffff127224 */ /* 0x000fe200020e0612 */
[----:B------:R-:W-:Y:S01]  /*0780*/  ISETP.GE.U32.AND P3, PT, R21, UR18, PT ;  /* 0x0000001215007c0c */ /* 0x000fe2000bf66070 */
[----:B0-----:R-:W-:Y:S01]  /*0790*/  @!P5 FMUL R24, R24, 1.175494350822287508e-38 ;  /* 0x008000001818d820 */ /* 0x001fe20000400000 */
[----:B------:R-:W-:-:S02]  /*07a0*/  ISETP.GE.U32.AND P4, PT, R20, UR18, PT ;  /* 0x0000001214007c0c */ /* 0x000fc4000bf86070 */
[----:B------:R-:W-:Y:S02]  /*07b0*/  ISETP.GE.AND.EX P3, PT, R18, UR19, PT, P3 ;  /* 0x0000001312007c0c */ /* 0x000fe4000bf66330 */
[----:B------:R-:W-:Y:S02]  /*07c0*/  F2FP.BF16.F32.PACK_AB R24, RZ, R24 ;  /* 0x00000018ff18723e */ /* 0x000fe400000010ff */
[----:B-1----:R-:W-:Y:S01]  /*07d0*/  PRMT R11, R19, 0x7610, R11 ;  /* 0x00007610130b7816 */ /* 0x002fe2000000000b */
[----:B------:R-:W-:Y:S01]  /*07e0*/  IMAD.X R19, RZ, RZ, R18, P6 ;  /* 0x000000ffff137224 */ /* 0x000fe200030e0612 */
[----:B------:R-:W-:-:S03]  /*07f0*/  @!P2 LEA R10, P5, R22, UR8, 0x4 ;  /* 0x00000008160aac11 */ /* 0x000fc6000f8a20ff */
[----:B------:R0:W-:Y:S01]  /*0800*/  @!P1 STG.E.U16 desc[UR16][R14.64], R11 ;  /* 0x0000000b0e009986 */ /* 0x0001e2000c101510 */
[----:B------:R-:W-:Y:S02]  /*0810*/  IADD3 R27, P1, PT, R20, UR15, RZ ;  /* 0x0000000f141b7c10 */ /* 0x000fe4000ff3e0ff */
[----:B------:R-:W-:Y:S02]  /*0820*/  ISETP.GE.AND.EX P4, PT, R19, UR19, PT, P4 ;  /* 0x0000001313007c0c */ /* 0x000fe4000bf86340 */
[----:B------:R-:W-:Y:S01]  /*0830*/  ISETP.GE.U32.AND P6, PT, R27, UR18, PT ;  /* 0x000000121b007c0c */ /* 0x000fe2000bfc6070 */
[----:B------:R-:W-:-:S05]  /*0840*/  IMAD.X R26, RZ, RZ, R19, P1 ;  /* 0x000000ffff1a7224 */ /* 0x000fca00008e0613 */
[----:B------:R-:W-:Y:S02]  /*0850*/  ISETP.GE.AND.EX P1, PT, R26, UR19, PT, P6 ;  /* 0x000000131a007c0c */ /* 0x000fe4000bf26360 */
[----:B0-----:R-:W-:Y:S02]  /*0860*/  PRMT R15, R24, 0x7610, R15 ;  /* 0x00007610180f7816 */ /* 0x001fe4000000000f */
[----:B------:R-:W-:Y:S02]  /*0870*/  @!P2 LEA.HI.X R11, R22, UR9, R23, 0x4, P5 ;  /* 0x00000009160bac11 */ /* 0x000fe4000a8f2417 */
[C---:B------:R-:W-:Y:S01]  /*0880*/  @!P3 LEA R12, P5, R21.reuse, UR8, 0x4 ;  /* 0x00000008150cbc11 */ /* 0x040fe2000f8a20ff */
[----:B------:R0:W-:Y:S01]  /*0890*/  @!P0 STG.E.U16 desc[UR16][R16.64], R15 ;  /* 0x0000000f10008986 */ /* 0x0001e2000c101510 */
[C---:B------:R-:W-:Y:S02]  /*08a0*/  @!P4 LEA R14, P0, R20.reuse, UR8, 0x4 ;  /* 0x00000008140ecc11 */ /* 0x040fe4000f8020ff */
[----:B------:R-:W-:Y:S01]  /*08b0*/  @!P3 LEA.HI.X R13, R21, UR9, R18, 0x4, P5 ;  /* 0x00000009150dbc11 */ /* 0x000fe2000a8f2412 */
[----:B------:R1:W2:Y:S04]  /*08c0*/  @!P2 LDG.E.64 R8, desc[UR16][R10.64] ;  /* 0x000000100a08a981 */ /* 0x0002a8000c1e1b00 */
[----:B------:R-:W3:Y:S01]  /*08d0*/  @!P3 LDG.E.64 R6, desc[UR16][R12.64] ;  /* 0x000000100c06b981 */ /* 0x000ee2000c1e1b00 */
[----:B0-----:R-:W-:-:S02]  /*08e0*/  @!P4 LEA.HI.X R15, R20, UR9, R19, 0x4, P0 ;  /* 0x00000009140fcc11 */ /* 0x001fc400080f2413 */
[----:B------:R-:W-:-:S03]  /*08f0*/  @!P1 LEA R24, P0, R27, UR8, 0x4 ;  /* 0x000000081b189c11 */ /* 0x000fc6000f8020ff */
[----:B------:R-:W4:Y:S01]  /*0900*/  @!P4 LDG.E.64 R4, desc[UR16][R14.64] ;  /* 0x000000100e04c981 */ /* 0x000f22000c1e1b00 */
[----:B------:R-:W-:-:S05]  /*0910*/  @!P1 LEA.HI.X R25, R27, UR9, R26, 0x4, P0 ;  /* 0x000000091b199c11 */ /* 0x000fca00080f241a */
[----:B------:R-:W5:Y:S01]  /*0920*/  @!P1 LDG.E.64 R2, desc[UR16][R24.64] ;  /* 0x0000001018029981 */ /* 0x000f62000c1e1b00 */
[C---:B------:R-:W-:Y:S01]  /*0930*/  @!P2 LEA R16, P0, R22.reuse, UR10, 0x1 ;  /* 0x0000000a1610ac11 */ /* 0x040fe2000f8008ff */
[----:B------:R-:W-:Y:S01]  /*0940*/  UIADD3 UR4, UP0, UPT, UR4, 0x2, URZ ;  /* 0x0000000204047890 */ /* 0x000fe2000ff1e0ff */
[C---:B-1----:R-:W-:Y:S01]  /*0950*/  @!P3 LEA R10, P6, R21.reuse, UR10, 0x1 ;  /* 0x0000000a150abc11 */ /* 0x042fe2000f8c08ff */
[----:B------:R-:W-:Y:S01]  /*0960*/  ULEA UR6, UP1, UR14, UR6, 0x1 ;  /* 0x000000060e067291 */ /* 0x000fe2000f8208ff */
[----:B------:R-:W-:Y:S01]  /*0970*/  @!P2 LEA.HI.X R17, R22, UR11, R23, 0x1, P0 ;  /* 0x0000000b1611ac11 */ /* 0x000fe200080f0c17 */
[----:B------:R-:W-:Y:S01]  /*0980*/  UIADD3.X UR5, UPT, UPT, URZ, UR5, URZ, UP0, !UPT ;  /* 0x00000005ff057290 */ /* 0x000fe200087fe4ff */
[----:B------:R-:W-:Y:S01]  /*0990*/  @!P3 LEA.HI.X R11, R21, UR11, R18, 0x1, P6 ;  /* 0x0000000b150bbc11 */ /* 0x000fe2000b0f0c12 */
[----:B------:R-:W-:Y:S02]  /*09a0*/  UISETP.NE.U32.AND UP0, UPT, UR4, UR13, UPT ;  /* 0x0000000d0400728c */ /* 0x000fe4000bf05070 */
[----:B------:R-:W-:-:S02]  /*09b0*/  ULEA.HI.X UR7, UR14, UR7, URZ, 0x1, UP1 ;  /* 0x000000070e077291 */ /* 0x000fc400088f0cff */
[----:B------:R-:W-:Y:S01]  /*09c0*/  UISETP.NE.AND.EX UP0, UPT, UR5, URZ, UPT, UP0 ;  /* 0x000000ff0500728c */ /* 0x000fe2000bf05300 */
[----:B--2---:R-:W0:Y:S01]  /*09d0*/  F2F.F32.F64 R29, R8 ;  /* 0x00000008001d7310 */ /* 0x004e220000301000 */
[----:B------:R-:W-:Y:S02]  /*09e0*/  DSETP.GEU.AND P5, PT, |R8|, UR20, PT ;  /* 0x0000001408007e2a */ /* 0x000fe4000bfae200 */
[----:B---3--:R-:W-:-:S05]  /*09f0*/  DSETP.GEU.AND P0, PT, |R6|, UR20, PT ;  /* 0x0000001406007e2a */ /* 0x008fca000bf0e200 */
[----:B------:R-:W1:Y:S07]  /*0a00*/  F2F.F32.F64 R28, R6 ;  /* 0x00000006001c7310 */ /* 0x000e6e0000301000 */
[----:B0-----:R-:W-:Y:S01]  /*0a10*/  @!P5 FMUL R29, R29, 1.175494350822287508e-38 ;  /* 0x008000001d1dd820 */ /* 0x001fe20000400000 */
[----:B----4-:R-:W0:Y:S01]  /*0a20*/  F2F.F32.F64 R22, R4 ;  /* 0x0000000400167310 */ /* 0x010e220000301000 */
[----:B------:R-:W-:Y:S02]  /*0a30*/  DSETP.GEU.AND P5, PT, |R4|, UR20, PT ;  /* 0x0000001404007e2a */ /* 0x000fe4000bfae200 */
[----:B-----5:R-:W-:Y:S01]  /*0a40*/  DSETP.GEU.AND P6, PT, |R2|, UR20, PT ;  /* 0x0000001402007e2a */ /* 0x020fe2000bfce200 */
[----:B------:R-:W-:Y:S01]  /*0a50*/  F2FP.BF16.F32.PACK_AB R29, RZ, R29 ;  /* 0x0000001dff1d723e */ /* 0x000fe200000010ff */
[----:B-1----:R-:W-:-:S03]  /*0a60*/  @!P0 FMUL R28, R28, 1.175494350822287508e-38 ;  /* 0x008000001c1c8820 */ /* 0x002fc60000400000 */
[----:B------:R-:W1:Y:S01]  /*0a70*/  F2F.F32.F64 R18, R2 ;  /* 0x0000000200127310 */ /* 0x000e620000301000 */
[C---:B------:R-:W-:Y:S01]  /*0a80*/  @!P4 LEA R12, P0, R20.reuse, UR10, 0x1 ;  /* 0x0000000a140ccc11 */ /* 0x040fe2000f8008ff */
[----:B------:R2:W-:Y:S01]  /*0a90*/  @!P2 STG.E.U16 desc[UR16][R16.64], R29 ;  /* 0x0000001d1000a986 */ /* 0x0005e2000c101510 */
[----:B------:R-:W-:Y:S02]  /*0aa0*/  F2FP.BF16.F32.PACK_AB R28, RZ, R28 ;  /* 0x0000001cff1c723e */ /* 0x000fe400000010ff */
[----:B------:R-:W-:Y:S02]  /*0ab0*/  @!P4 LEA.HI.X R13, R20, UR11, R19, 0x1, P0 ;  /* 0x0000000b140dcc11 */ /* 0x000fe400080f0c13 */
[----:B0-----:R-:W-:Y:S01]  /*0ac0*/  @!P5 FMUL R22, R22, 1.175494350822287508e-38 ;  /* 0x008000001616d820 */ /* 0x001fe20000400000 */
[----:B------:R-:W-:Y:S01]  /*0ad0*/  @!P1 LEA R14, P0, R27, UR10, 0x1 ;  /* 0x0000000a1b0e9c11 */ /* 0x000fe2000f8008ff */
[----:B------:R2:W-:Y:S03]  /*0ae0*/  @!P3 STG.E.U16 desc[UR16][R10.64], R28 ;  /* 0x0000001c0a00b986 */ /* 0x0005e6000c101510 */
[----:B------:R-:W-:-:S02]  /*0af0*/  F2FP.BF16.F32.PACK_AB R22, RZ, R22 ;  /* 0x00000016ff16723e */ /* 0x000fc400000010ff */
[----:B------:R-:W-:Y:S01]  /*0b00*/  @!P1 LEA.HI.X R15, R27, UR11, R26, 0x1, P0 ;  /* 0x0000000b1b0f9c11 */ /* 0x000fe200080f0c1a */
[----:B-1----:R-:W-:Y:S02]  /*0b10*/  @!P6 FMUL R18, R18, 1.175494350822287508e-38 ;  /* 0x008000001212e820 */ /* 0x002fe40000400000 */
[----:B------:R2:W-:Y:S03]  /*0b20*/  @!P4 STG.E.U16 desc[UR16][R12.64], R22 ;  /* 0x000000160c00c986 */ /* 0x0005e6000c101510 */
[----:B------:R-:W-:-:S05]  /*0b30*/  F2FP.BF16.F32.PACK_AB R18, RZ, R18 ;  /* 0x00000012ff12723e */ /* 0x000fca00000010ff */
[----:B------:R2:W-:Y:S01]  /*0b40*/  @!P1 STG.E.U16 desc[UR16][R14.64], R18 ;  /* 0x000000120e009986 */ /* 0x0005e2000c101510 */
[----:B------:R-:W-:Y:S05]  /*0b50*/  BRA.U UP0, `(.L_x_2113) ;  /* 0xfffffff900107547 */ /* 0x000fea000b83ffff */
.L_x_2112:
[----:B------:R-:W-:-:S04]  /*0b60*/  ULOP3.LUT UR4, UR12, 0x1, URZ, 0xc0, !UPT ;  /* 0x000000010c047892 */ /* 0x000fc8000f8ec0ff */
[----:B------:R-:W-:-:S06]  /*0b70*/  UISETP.NE.U32.AND UP0, UPT, UR4, 0x1, UPT ;  /* 0x000000010400788c */ /* 0x000fcc000bf05070 */
[----:B------:R-:W-:-:S13]  /*0b80*/  PLOP3.LUT P0, PT, PT, PT, UP0, 0x80, 0x8 ;  /* 0x000000000008781c */ /* 0x000fda0003f0f008 */
[----:B------:R-:W-:Y:S05]  /*0b90*/  @!P0 EXIT ;  /* 0x000000000000894d */ /* 0x000fea0003800000 */
[----:B0-----:R-:W-:-:S04]  /*0ba0*/  IADD3 R19, P1, PT, R0, UR6, RZ ;  /* 0x0000000600137c10 */ /* 0x001fc8000ff3e0ff */
[C---:B--2---:R-:W-:Y:S01]  /*0bb0*/  IADD3 R14, P2, PT, R19.reuse, UR15, RZ ;  /* 0x0000000f130e7c10 */ /* 0x044fe2000ff5e0ff */
[----:B------:R-:W-:Y:S01]  /*0bc0*/  IMAD.X R16, RZ, RZ, UR7, P1 ;  /* 0x00000007ff107e24 */ /* 0x000fe200088e06ff */
[----:B------:R-:W-:Y:S02]  /*0bd0*/  ISETP.GE.U32.AND P0, PT, R19, UR18, PT ;  /* 0x0000001213007c0c */ /* 0x000fe4000bf06070 */
[----:B------:R-:W-:Y:S01]  /*0be0*/  IADD3 R15, P3, PT, R14, UR15, RZ ;  /* 0x0000000f0e0f7c10 */ /* 0x000fe2000ff7e0ff */
[----:B------:R-:W-:Y:S01]  /*0bf0*/  IMAD.X R17, RZ, RZ, R16, P2 ;  /* 0x000000ffff117224 */ /* 0x000fe200010e0610 */
[----:B------:R-:W-:Y:S02]  /*0c00*/  ISETP.GE.AND.EX P0, PT, R16, UR19, PT, P0 ;  /* 0x0000001310007c0c */ /* 0x000fe4000bf06300 */
[----:B------:R-:W-:Y:S01]  /*0c10*/  ISETP.GE.U32.AND P1, PT, R14, UR18, PT ;  /* 0x000000120e007c0c */ /* 0x000fe2000bf26070 */
[----:B------:R-:W-:Y:S01]  /*0c20*/  IMAD.X R0, RZ, RZ, R17, P3 ;  /* 0x000000ffff007224 */ /* 0x000fe200018e0611 */
[----:B------:R-:W-:-:S02]  /*0c30*/  ISETP.GE.U32.AND P2, PT, R15, UR18, PT ;  /* 0x000000120f007c0c */ /* 0x000fc4000bf46070 */
[----:B------:R-:W-:Y:S02]  /*0c40*/  ISETP.GE.AND.EX P1, PT, R17, UR19, PT, P1 ;  /* 0x0000001311007c0c */ /* 0x000fe4000bf26310 */
[----:B------:R-:W-:-:S05]  /*0c50*/  ISETP.GE.AND.EX P2, PT, R0, UR19, PT, P2 ;  /* 0x0000001300007c0c */ /* 0x000fca000bf46320 */
[----:B------:R-:W-:-:S04]  /*0c60*/  @!P0 LEA R22, P3, R19, UR8, 0x4 ;  /* 0x0000000813168c11 */ /* 0x000fc8000f8620ff */
[----:B------:R-:W-:Y:S02]  /*0c70*/  @!P0 LEA.HI.X R23, R19, UR9, R16, 0x4, P3 ;  /* 0x0000000913178c11 */ /* 0x000fe400098f2410 */
[C---:B------:R-:W-:Y:S02]  /*0c80*/  @!P1 LEA R10, P3, R14.reuse, UR8, 0x4 ;  /* 0x000000080e0a9c11 */ /* 0x040fe4000f8620ff */
[C---:B------:R-:W-:Y:S01]  /*0c90*/  IADD3 R18, P4, PT, R15.reuse, UR15, RZ ;  /* 0x0000000f0f127c10 */ /* 0x040fe2000ff9e0ff */
[----:B------:R-:W2:Y:S01]  /*0ca0*/  @!P0 LDG.E.64 R8, desc[UR16][R22.64] ;  /* 0x0000001016088981 */ /* 0x000ea2000c1e1b00 */
[----:B------:R-:W-:Y:S02]  /*0cb0*/  @!P1 LEA.HI.X R11, R14, UR9, R17, 0x4, P3 ;  /* 0x000000090e0b9c11 */ /* 0x000fe400098f2411 */
[C---:B------:R-:W-:Y:S01]  /*0cc0*/  @!P2 LEA R12, P3, R15.reuse, UR8, 0x4 ;  /* 0x000000080f0cac11 */ /* 0x040fe2000f8620ff */
[--C-:B------:R-:W-:Y:S02]  /*0cd0*/  IMAD.X R21, RZ, RZ, R0.reuse, P4 ;  /* 0x000000ffff157224 */ /* 0x100fe400020e0600 */
[----:B------:R-:W3:Y:S01]  /*0ce0*/  @!P1 LDG.E.64 R6, desc[UR16][R10.64] ;  /* 0x000000100a069981 */ /* 0x000ee2000c1e1b00 */
[----:B------:R-:W-:-:S02]  /*0cf0*/  @!P2 LEA.HI.X R13, R15, UR9, R0, 0x4, P3 ;  /* 0x000000090f0dac11 */ /* 0x000fc400098f2400 */
[----:B------:R-:W-:-:S03]  /*0d00*/  ISETP.GE.U32.AND P3, PT, R18, UR18, PT ;  /* 0x0000001212007c0c */ /* 0x000fc6000bf66070 */
[----:B------:R-:W4:Y:S01]  /*0d10*/  @!P2 LDG.E.64 R4, desc[UR16][R12.64] ;  /* 0x000000100c04a981 */ /* 0x000f22000c1e1b00 */
[----:B------:R-:W-:-:S13]  /*0d20*/  ISETP.GE.AND.EX P3, PT, R21, UR19, PT, P3 ;  /* 0x0000001315007c0c */ /* 0x000fda000bf66330 */
[----:B------:R-:W-:-:S04]  /*0d30*/  @!P3 LEA R24, P4, R18, UR8, 0x4 ;  /* 0x000000081218bc11 */ /* 0x000fc8000f8820ff */
[----:B------:R-:W-:-:S05]  /*0d40*/  @!P3 LEA.HI.X R25, R18, UR9, R21, 0x4, P4 ;  /* 0x000000091219bc11 */ /* 0x000fca000a0f2415 */
[----:B------:R-:W5:Y:S01]  /*0d50*/  @!P3 LDG.E.64 R2, desc[UR16][R24.64] ;  /* 0x000000101802b981 */ /* 0x000f62000c1e1b00 */
[----:B------:R-:W-:Y:S01]  /*0d60*/  UMOV UR4, 0xf0000000 ;  /* 0xf000000000047882 */ /* 0x000fe20000000000 */
[----:B------:R-:W-:Y:S01]  /*0d70*/  UMOV UR5, 0x380fffff ;  /* 0x380fffff00057882 */ /* 0x000fe20000000000 */
[----:B--2---:R-:W0:Y:S01]  /*0d80*/  F2F.F32.F64 R20, R8 ;  /* 0x0000000800147310 */ /* 0x004e220000301000 */
[----:B------:R-:W-:Y:S02]  /*0d90*/  DSETP.GEU.AND P4, PT, |R8|, UR4, PT ;  /* 0x0000000408007e2a */ /* 0x000fe4000bf8e200 */
[----:B---3--:R-:W-:-:S05]  /*0da0*/  DSETP.GEU.AND P6, PT, |R6|, UR4, PT ;  /* 0x0000000406007e2a */ /* 0x008fca000bfce200 */
[----:B------:R-:W1:Y:S01]  /*0db0*/  F2F.F32.F64 R22, R6 ;  /* 0x0000000600167310 */ /* 0x000e620000301000 */
[----:B----4-:R-:W-:-:S07]  /*0dc0*/  DSETP.GEU.AND P5, PT, |R4|, UR4, PT ;  /* 0x0000000404007e2a */ /* 0x010fce000bfae200 */
[----:B------:R-:W2:Y:S01]  /*0dd0*/  F2F.F32.F64 R23, R4 ;  /* 0x0000000400177310 */ /* 0x000ea20000301000 */
[----:B0-----:R-:W-:Y:S01]  /*0de0*/  @!P4 FMUL R20, R20, 1.175494350822287508e-38 ;  /* 0x008000001414c820 */ /* 0x001fe20000400000 */
[----:B------:R-:W-:-:S04]  /*0df0*/  @!P0 LEA R10, P4, R19, UR10, 0x1 ;  /* 0x0000000a130a8c11 */ /* 0x000fc8000f8808ff */
[----:B------:R-:W-:Y:S01]  /*0e00*/  @!P0 LEA.HI.X R11, R19, UR11, R16, 0x1, P4 ;  /* 0x0000000b130b8c11 */ /* 0x000fe2000a0f0c10 */
[----:B-1----:R-:W-:Y:S01]  /*0e10*/  @!P6 FMUL R22, R22, 1.175494350822287508e-38 ;  /* 0x008000001616e820 */ /* 0x002fe20000400000 */
[C---:B------:R-:W-:Y:S02]  /*0e20*/  @!P1 LEA R12, P6, R14.reuse, UR10, 0x1 ;  /* 0x0000000a0e0c9c11 */ /* 0x040fe4000f8c08ff */
[----:B------:R-:W-:Y:S01]  /*0e30*/  F2FP.BF16.F32.PACK_AB R20, RZ, R20 ;  /* 0x00000014ff14723e */ /* 0x000fe200000010ff */
[----:B--2---:R-:W-:Y:S01]  /*0e40*/  @!P5 FMUL R23, R23, 1.175494350822287508e-38 ;  /* 0x008000001717d820 */ /* 0x004fe20000400000 */
[----:B-----5:R-:W-:Y:S01]  /*0e50*/  DSETP.GEU.AND P4, PT, |R2|, UR4, PT ;  /* 0x0000000402007e2a */ /* 0x020fe2000bf8e200 */
[----:B------:R-:W0:Y:S01]  /*0e60*/  F2F.F32.F64 R3, R2 ;  /* 0x0000000200037310 */ /* 0x000e220000301000 */
[----:B------:R-:W-:Y:S02]  /*0e70*/  @!P2 LEA R6, P5, R15, UR10, 0x1 ;  /* 0x0000000a0f06ac11 */ /* 0x000fe4000f8a08ff */
[----:B------:R-:W-:-:S02]  /*0e80*/  @!P1 LEA.HI.X R13, R14, UR11, R17, 0x1, P6 ;  /* 0x0000000b0e0d9c11 */ /* 0x000fc4000b0f0c11 */
[----:B------:R-:W-:Y:S02]  /*0e90*/  F2FP.BF16.F32.PACK_AB R22, RZ, R22 ;  /* 0x00000016ff16723e */ /* 0x000fe400000010ff */
[----:B------:R-:W-:Y:S02]  /*0ea0*/  @!P2 LEA.HI.X R7, R15, UR11, R0, 0x1, P5 ;  /* 0x0000000b0f07ac11 */ /* 0x000fe4000a8f0c00 */
[----:B------:R-:W-:Y:S01]  /*0eb0*/  F2FP.BF16.F32.PACK_AB R23, RZ, R23 ;  /* 0x00000017ff17723e */ /* 0x000fe200000010ff */
[----:B------:R1:W-:Y:S04]  /*0ec0*/  @!P0 STG.E.U16 desc[UR16][R10.64], R20 ;  /* 0x000000140a008986 */ /* 0x0003e8000c101510 */
[----:B------:R1:W-:Y:S01]  /*0ed0*/  @!P1 STG.E.U16 desc[UR16][R12.64], R22 ;  /* 0x000000160c009986 */ /* 0x0003e2000c101510 */
[----:B0-----:R-:W-:-:S03]  /*0ee0*/  @!P4 FMUL R3, R3, 1.175494350822287508e-38 ;  /* 0x008000000303c820 */ /* 0x001fc60000400000 */
[----:B------:R1:W-:Y:S01]  /*0ef0*/  @!P2 STG.E.U16 desc[UR16][R6.64], R23 ;  /* 0x000000170600a986 */ /* 0x0003e2000c101510 */
[----:B------:R-:W-:Y:S05]  /*0f00*/  @P3 EXIT ;  /* 0x000000000000394d */ /* 0x000fea0003800000 */
[C---:B------:R-:W-:Y:S02]  /*0f10*/  LEA R2, P0, R18.reuse, UR10, 0x1 ;  /* 0x0000000a12027c11 */ /* 0x040fe4000f8008ff */
[----:B------:R-:W-:Y:S02]  /*0f20*/  F2FP.BF16.F32.PACK_AB R0, RZ, R3 ;  /* 0x00000003ff00723e */ /* 0x000fe400000010ff */
[----:B------:R-:W-:-:S05]  /*0f30*/  LEA.HI.X R3, R18, UR11, R21, 0x1, P0 ;  /* 0x0000000b12037c11 */ /* 0x000fca00080f0c15 */
[----:B------:R-:W-:Y:S01]  /*0f40*/  STG.E.U16 desc[UR16][R2.64], R0 ;  /* 0x0000000002007986 */ /* 0x000fe2000c101510 */
[----:B------:R-:W-:Y:S05]  /*0f50*/  EXIT ;  /* 0x000000000000794d */ /* 0x000fea0003800000 */
.L_x_2111:
[----:B------:R-:W0:Y:S02]  /*0f60*/  S2R R16, SR_TID.X ;  /* 0x0000000000107919 */ /* 0x000e240000002100 */
[----:B0-----:R-:W-:-:S03]  /*0f70*/  IMAD.WIDE.U32 R2, R16, 0x4, RZ ;  /* 0x0000000410027825 */ /* 0x001fc600078e00ff */
[----:B------:R-:W-:-:S04]  /*0f80*/  ISETP.GE.U32.AND P0, PT, R2, UR20, PT ;  /* 0x0000001402007c0c */ /* 0x000fc8000bf06070 */
[----:B------:R-:W-:-:S13]  /*0f90*/  ISETP.GE.AND.EX P0, PT, R3, UR4, PT, P0 ;  /* 0x0000000403007c0c */ /* 0x000fda000bf06300 */
[----:B------:R-:W-:Y:S05]  /*0fa0*/  @P0 EXIT ;  /* 0x000000000000094d */ /* 0x000fea0003800000 */
[----:B------:R-:W-:Y:S01]  /*0fb0*/  IMAD.MOV.U32 R17, RZ, RZ, RZ ;  /* 0x000000ffff117224 */ /* 0x000fe200078e00ff */
[----:B------:R-:W0:Y:S06]  /*0fc0*/  LDCU UR5, c[0x0][0x360] ;  /* 0x00006c00ff0577ac */ /* 0x000e2c0008000800 */
.L_x_2114:
[----:B------:R-:W-:-:S04]  /*0fd0*/  LEA R2, P0, R16, UR8, 0x6 ;  /* 0x0000000810027c11 */ /* 0x000fc8000f8030ff */
[----:B------:R-:W-:-:S05]  /*0fe0*/  LEA.HI.X R3, R16, UR9, R17, 0x6, P0 ;  /* 0x0000000910037c11 */ /* 0x000fca00080f3411 */
[----:B------:R-:W2:Y:S04]  /*0ff0*/  LDG.E.ENL2.256 R6, R4, desc[UR16][R2.64], 0x33 ;  /* 0x660000100204797e */ /* 0x000ea80008121806 */
[----:B------:R-:W3:Y:S01]  /*1000*/  LDG.E.ENL2.256 R10, R8, desc[UR16][R2.64+0x20], 0x33 ;  /* 0x660001100208797e */ /* 0x000ee2000812180a */
[----:B------:R-:W-:Y:S01]  /*1010*/  UMOV UR6, 0xf0000000 ;  /* 0xf000000000067882 */ /* 0x000fe20000000000 */
[----:B------:R-:W-:Y:S01]  /*1020*/  UMOV UR7, 0x380fffff ;  /* 0x380fffff00077882 */ /* 0x000fe20000000000 */
[----:B------:R-:W-:Y:S01]  /*1030*/  LEA R12, P4, R16, UR10, 0x3 ;  /* 0x0000000a100c7c11 */ /* 0x000fe2000f8818ff */
[----:B--2---:R-:W1:Y:S01]  /*1040*/  F2F.F32.F64 R0, R4 ;  /* 0x0000000400007310 */ /* 0x004e620000301000 */
[----:B------:R-:W-:Y:S02]  /*1050*/  DSETP.GEU.AND P0, PT, |R4|, UR6, PT ;  /* 0x0000000604007e2a */ /* 0x000fe4000bf0e200 */
[----:B------:R-:W-:-:S02]  /*1060*/  DSETP.GEU.AND P1, PT, |R6|, UR6, PT ;  /* 0x0000000606007e2a */ /* 0x000fc4000bf2e200 */
[----:B---3--:R-:W-:Y:S02]  /*1070*/  DSETP.GEU.AND P2, PT, |R8|, UR6, PT ;  /* 0x0000000608007e2a */ /* 0x008fe4000bf4e200 */
[----:B------:R-:W-:Y:S01]  /*1080*/  DSETP.GEU.AND P3, PT, |R10|, UR6, PT ;  /* 0x000000060a007e2a */ /* 0x000fe2000bf6e200 */
[----:B------:R-:W2:Y:S07]  /*1090*/  F2F.F32.F64 R13, R6 ;  /* 0x00000006000d7310 */ /* 0x000eae0000301000 */
[----:B-1----:R-:W-:Y:S01]  /*10a0*/  @!P0 FMUL R0, R0, 1.175494350822287508e-38 ;  /* 0x0080000000008820 */ /* 0x002fe20000400000 */
[----:B------:R-:W1:Y:S01]  /*10b0*/  F2F.F32.F64 R14, R8 ;  /* 0x00000008000e7310 */ /* 0x000e620000301000 */
[----:B--2---:R-:W-:-:S07]  /*10c0*/  @!P1 FMUL R13, R13, 1.175494350822287508e-38 ;  /* 0x008000000d0d9820 */ /* 0x004fce0000400000 */
[----:B------:R-:W2:Y:S01]  /*10d0*/  F2F.F32.F64 R15, R10 ;  /* 0x0000000a000f7310 */ /* 0x000ea20000301000 */
[----:B------:R-:W-:Y:S02]  /*10e0*/  F2FP.BF16.F32.PACK_AB R2, R13, R0 ;  /* 0x000000000d02723e */ /* 0x000fe400000010ff */
[----:B------:R-:W-:Y:S01]  /*10f0*/  LEA.HI.X R13, R16, UR11, R17, 0x3, P4 ;  /* 0x0000000b100d7c11 */ /* 0x000fe2000a0f1c11 */
[----:B-1----:R-:W-:Y:S01]  /*1100*/  @!P2 FMUL R14, R14, 1.175494350822287508e-38 ;  /* 0x008000000e0ea820 */ /* 0x002fe20000400000 */
[----:B0-----:R-:W-:-:S05]  /*1110*/  IADD3 R16, P0, PT, R16, UR5, RZ ;  /* 0x0000000510107c10 */ /* 0x001fca000ff1e0ff */
[C---:B------:R-:W-:Y:S02]  /*1120*/  IMAD.SHL.U32 R0, R16.reuse, 0x4, RZ ;  /* 0x0000000410007824 */ /* 0x040fe400078e00ff */
[----:B--2---:R-:W-:Y:S01]  /*1130*/  @!P3 FMUL R15, R15, 1.175494350822287508e-38 ;  /* 0x008000000f0fb820 */ /* 0x004fe20000400000 */
[----:B------:R-:W-:Y:S01]  /*1140*/  IMAD.X R17, RZ, RZ, R17, P0 ;  /* 0x000000ffff117224 */ /* 0x000fe200000e0611 */
[----:B------:R-:W-:Y:S02]  /*1150*/  LOP3.LUT P0, RZ, R16, 0xffffc000, RZ, 0xc0, !PT ;  /* 0xffffc00010ff7812 */ /* 0x000fe4000780c0ff */
[----:B------:R-:W-:Y:S02]  /*1160*/  ISETP.LT.U32.AND P1, PT, R0, UR20, PT ;  /* 0x0000001400007c0c */ /* 0x000fe4000bf21070 */
[----:B------:R-:W-:Y:S02]  /*1170*/  F2FP.BF16.F32.PACK_AB R3, R15, R14 ;  /* 0x0000000e0f03723e */ /* 0x000fe400000010ff */
[----:B------:R-:W-:-:S02]  /*1180*/  SHF.L.U64.HI R0, R16, 0x2, R17 ;  /* 0x0000000210007819 */ /* 0x000fc40000010211 */
[----:B------:R-:W-:Y:S01]  /*1190*/  LOP3.LUT P0, RZ, R17, 0x3fffffff, RZ, 0xc0, P0 ;  /* 0x3fffffff11ff7812 */ /* 0x000fe2000000c0ff */
[----:B------:R1:W-:Y:S01]  /*11a0*/  STG.E.64 desc[UR16][R12.64], R2 ;  /* 0x000000020c007986 */ /* 0x0003e2000c101b10 */
[----:B------:R-:W-:-:S13]  /*11b0*/  ISETP.LT.AND.EX P1, PT, R0, UR4, PT, P1 ;  /* 0x0000000400007c0c */ /* 0x000fda000bf21310 */
[----:B-1----:R-:W-:Y:S05]  /*11c0*/  @!P0 BRA P1, `(.L_x_2114) ;  /* 0xfffffffc00808947 */ /* 0x002fea000083ffff */
[----:B------:R-:W-:Y:S05]  /*11d0*/  EXIT ;  /* 0x000000000000794d */ /* 0x000fea0003800000 */
        .weak           $__internal_15_$__cuda_sm20_div_u16
        .type           $__internal_15_$__cuda_sm20_div_u16,@function
        .size           $__internal_15_$__cuda_sm20_div_u16,(.L_x_7585 - $__internal_15_$__cuda_sm20_div_u16)
$__internal_15_$__cuda_sm20_div_u16:
        /* <DEDUP_REMOVED lines=19> */
[----:B------:R-:W-:Y:S05]  /*1310*/  RET.REL.NODEC R2 `(_ZN2at6native55_GLOBAL__N__de093ff9_22_ForeachBinaryOpList_cu_a911ec4325multi_tensor_apply_kernelINS1_18TensorListMetadataILi2EEENS1_11CopyFunctorIN3c108BFloat16ENS6_7complexIdEELi2ELi1ELi1EEEJNS0_4CopyIS7_S9_EEEEEvT_T0_DpT1_) ;  /* 0xffffffec02387950 */ /* 0x000fea0003c3ffff */
.L_x_2115:
        /* <DEDUP_REMOVED lines=14> */
.L_x_7585:


//--------------------- .text._ZN2at6native55_GLOBAL__N__de093ff9_22_ForeachBinaryOpList_cu_a911ec4325multi_tensor_apply_kernelINS1_18TensorListMetadataILi2EEENS1_11CopyFunctorIN3c108BFloat16EfLi2ELi1ELi1EEEJNS0_4CopyIS7_fEEEEEvT_T0_DpT1_ --------------------------
	.section	.text._ZN2at6native55_GLOBAL__N__de093ff9_22_ForeachBinaryOpList_cu_a911ec4325multi_tensor_apply_kernelINS1_18TensorListMetadataILi2EEENS1_11CopyFunctorIN3c108BFloat16EfLi2ELi1ELi1EEEJNS0_4CopyIS7_fEEEEEvT_T0_DpT1_,"ax",@progbits
	.align	128
.text._ZN2at6native55_GLOBAL__N__de093ff9_22_ForeachBinaryOpList_cu_a911ec4325multi_tensor_apply_kernelINS1_18TensorListMetadataILi2EEENS1_11CopyFunctorIN3c108BFloat16EfLi2ELi1ELi1EEEJNS0_4CopyIS7_fEEEEEvT_T0_DpT1_:
        .type           _ZN2at6native55_GLOBAL__N__de093ff9_22_ForeachBinaryOpList_cu_a911ec4325multi_tensor_apply_kernelINS1_18TensorListMetadataILi2EEENS1_11CopyFunctorIN3c108BFloat16EfLi2ELi1ELi1EEEJNS0_4CopyIS7_fEEEEEvT_T0_DpT1_,@function
        .size           _ZN2at6native55_GLOBAL__N__de093ff9_22_ForeachBinaryOpList_cu_a911ec4325multi_tensor_apply_kernelINS1_18TensorListMetadataILi2EEENS1_11CopyFunctorIN3c108BFloat16EfLi2ELi1ELi1EEEJNS0_4CopyIS7_fEEEEEvT_T0_DpT1_,(.L_x_7587 - _ZN2at6native55_GLOBAL__N__de093ff9_22_ForeachBinaryOpList_cu_a911ec4325multi_tensor_apply_kernelINS1_18TensorListMetadataILi2EEENS1_11CopyFunctorIN3c108BFloat16EfLi2ELi1ELi1EEEJNS0_4CopyIS7_fEEEEEvT_T0_DpT1_)
        .other          _ZN2at6native55_GLOBAL__N__de093ff9_22_ForeachBinaryOpList_cu_a911ec4325multi_tensor_apply_kernelINS1_18TensorListMetadataILi2EEENS1_11CopyFunctorIN3c108BFloat16EfLi2ELi1ELi1EEEJNS0_4CopyIS7_fEEEEEvT_T0_DpT1_,@"STO_CUDA_ENTRY STV_DEFAULT"
_ZN2at6native55_GLOBAL__N__de093ff9_22_ForeachBinaryOpList_cu_a911ec4325multi_tensor_apply_kernelINS1_18TensorListMetadataILi2EEENS1_11CopyFunctorIN3c108BFloat16EfLi2ELi1ELi1EEEJNS0_4CopyIS7_fEEEEEvT_T0_DpT1_:
        /* <DEDUP_REMOVED lines=38> */
[----:B------:R-:W-:Y:S05]  /*0260*/  CALL.REL.NOINC `($__internal_16_$__cuda_sm20_div_u16) ;  /* 0x0000000800fc7944 */ /* 0x000fea0003c00000 */
        /* <DEDUP_REMOVED lines=13> */
.L_x_2118:
        /* <DEDUP_REMOVED lines=98> */
.L_x_2117:
[----:B------:R-:W-:-:S04]  /*0960*/  ULOP3.LUT UR4, UR8, 0x1, URZ, 0xc0, !UPT ;  /* 0x0000000108047892 */ /* 0x000fc8000f8ec0ff */
[----:B------:R-:W-:-:S06]  /*0970*/  UISETP.NE.U32.AND UP0, UPT, UR4, 0x1, UPT ;  /* 0x000000010400788c */ /* 0x000fcc000bf05070 */
[----:B------:R-:W-:-:S13]  /*0980*/  PLOP3.LUT P0, PT, PT, PT, UP0, 0x80, 0x8 ;  /* 0x000000000008781c */ /* 0x000fda0003f0f008 */
[----:B------:R-:W-:Y:S05]  /*0990*/  @!P0 EXIT ;  /* 0x000000000000894d */ /* 0x000fea0003800000 */
[----:B------:R-:W0:Y:S01]  /*09a0*/  S2R R27, SR_TID.X ;  /* 0x00000000001b7919 */ /* 0x000e220000002100 */
[----:B-1----:R-:W-:Y:S01]  /*09b0*/  IMAD.MOV.U32 R14, RZ, RZ, R5 ;  /* 0x000000ffff0e7224 */ /* 0x002fe200078e0005 */
[----:B0-----:R-:W-:-:S04]  /*09c0*/  IADD3 R27, P0, PT, R27, UR6, RZ ;  /* 0x000000061b1b7c10 */ /* 0x001fc8000ff1e0ff */
[C---:B------:R-:W-:Y:S01]  /*09d0*/  IADD3 R29, P2, PT, R27.reuse, UR11, RZ ;  /* 0x0000000b1b1d7c10 */ /* 0x040fe2000ff5e0ff */
        /* <DEDUP_REMOVED lines=16> */
[-C--:B------:R-:W-:Y:S02]  /*0ae0*/  @!P1 LEA R2, P5, R29, R10.reuse, 0x2 ;  /* 0x0000000a1d029211 */ /* 0x080fe400078a10ff */
        /* <DEDUP_REMOVED lines=13> */
[----:B0-----:R-:W-:-:S02]  /*0bc0*/  @!P1 LEA R8, P5, R29, R12, 0x1 ;  /* 0x0000000c1d089211 */ /* 0x001fc400078a08ff */
[----:B------:R-:W-:Y:S02]  /*0bd0*/  @!P2 LEA R18, P6, R21, R12, 0x1 ;  /* 0x0000000c1512a211 */ /* 0x000fe400078c08ff */
[-C--:B------:R-:W-:Y:S02]  /*0be0*/  @!P0 LEA.HI.X R7, R27, R13.reuse, R23, 0x1, P4 ;  /* 0x0000000d1b078211 */ /* 0x080fe400020f0c17 */
[-C--:B------:R-:W-:Y:S02]  /*0bf0*/  @!P1 LEA.HI.X R9, R29, R13.reuse, R25, 0x1, P5 ;  /* 0x0000000d1d099211 */ /* 0x080fe400028f0c19 */
[----:B------:R-:W-:Y:S02]  /*0c00*/  @!P2 LEA.HI.X R19, R21, R13, R19, 0x1, P6 ;  /* 0x0000000d1513a211 */ /* 0x000fe400030f0c13 */
[----:B--2---:R-:W-:-:S04]  /*0c10*/  F2FP.BF16.F32.PACK_AB R0, R14, R0 ;  /* 0x000000000e00723e */ /* 0x004fc800000010ff */
[----:B-1----:R-:W-:Y:S01]  /*0c20*/  PRMT R4, R0, 0x7632, R4 ;  /* 0x0000763200047816 */ /* 0x002fe20000000004 */
[----:B------:R0:W-:Y:S01]  /*0c30*/  @!P0 STG.E.U16 desc[UR12][R6.64], R0 ;  /* 0x0000000006008986 */ /* 0x0001e2000c10150c */
[----:B---3--:R-:W-:-:S03]  /*0c40*/  F2FP.BF16.F32.PACK_AB R16, R16, R20 ;  /* 0x000000141010723e */ /* 0x008fc600000010ff */
[----:B------:R0:W-:Y:S04]  /*0c50*/  @!P1 STG.E.U16 desc[UR12][R8.64], R4 ;  /* 0x0000000408009986 */ /* 0x0001e8000c10150c */
[----:B------:R0:W-:Y:S01]  /*0c60*/  @!P2 STG.E.U16 desc[UR12][R18.64], R16 ;  /* 0x000000101200a986 */ /* 0x0001e2000c10150c */
[----:B------:R-:W-:Y:S05]  /*0c70*/  @P3 EXIT ;  /* 0x000000000000394d */ /* 0x000fea0003800000 */
[C---:B------:R-:W-:Y:S02]  /*0c80*/  LEA R2, P0, R15.reuse, R12, 0x1 ;  /* 0x0000000c0f027211 */ /* 0x040fe400078008ff */
[----:B0-----:R-:W-:Y:S02]  /*0c90*/  PRMT R0, R16, 0x7632, R0 ;  /* 0x0000763210007816 */ /* 0x001fe40000000000 */
[----:B------:R-:W-:-:S05]  /*0ca0*/  LEA.HI.X R3, R15, R13, R17, 0x1, P0 ;  /* 0x0000000d0f037211 */ /* 0x000fca00000f0c11 */
[----:B------:R-:W-:Y:S01]  /*0cb0*/  STG.E.U16 desc[UR12][R2.64], R0 ;  /* 0x0000000002007986 */ /* 0x000fe2000c10150c */
[----:B------:R-:W-:Y:S05]  /*0cc0*/  EXIT ;  /* 0x000000000000794d */ /* 0x000fea0003800000 */
.L_x_2116:
[----:B------:R-:W0:Y:S02]  /*0cd0*/  S2R R15, SR_TID.X ;  /* 0x00000000000f7919 */ /* 0x000e240000002100 */
[----:B0-----:R-:W-:-:S03]  /*0ce0*/  IMAD.WIDE.U32 R2, R15, 0x4, RZ ;  /* 0x000000040f027825 */ /* 0x001fc600078e00ff */
[----:B------:R-:W-:-:S04]  /*0cf0*/  ISETP.GE.U32.AND P0, PT, R2, R17, PT ;  /* 0x000000110200720c */ /* 0x000fc80003f06070 */
[----:B------:R-:W-:-:S13]  /*0d00*/  ISETP.GE.AND.EX P0, PT, R3, R19, PT, P0 ;  /* 0x000000130300720c */ /* 0x000fda0003f06300 */
[----:B------:R-:W-:Y:S05]  /*0d10*/  @P0 EXIT ;  /* 0x000000000000094d */ /* 0x000fea0003800000 */
[----:B------:R-:W-:Y:S01]  /*0d20*/  IMAD.MOV.U32 R14, RZ, RZ, RZ ;  /* 0x000000ffff0e7224 */ /* 0x000fe200078e00ff */
[----:B------:R-:W0:Y:S06]  /*0d30*/  LDCU UR4, c[0x0][0x360] ;  /* 0x00006c00ff0477ac */ /* 0x000e2c0008000800 */
.L_x_2119:
[----:B------:R-:W-:-:S04]  /*0d40*/  LEA R4, P0, R15, R10, 0x4 ;  /* 0x0000000a0f047211 */ /* 0x000fc800078020ff */
[----:B------:R-:W-:-:S06]  /*0d50*/  LEA.HI.X R5, R15, R11, R14, 0x4, P0 ;  /* 0x0000000b0f057211 */ /* 0x000fcc00000f240e */
[----:B------:R-:W2:Y:S01]  /*0d60*/  LDG.E.128 R4, desc[UR12][R4.64] ;  /* 0x0000000c04047981 */ /* 0x000ea2000c1e1d00 */
        /* <DEDUP_REMOVED lines=15> */
        .weak           $__internal_16_$__cuda_sm20_div_u16
        .type           $__internal_16_$__cuda_sm20_div_u16,@function
        .size           $__internal_16_$__cuda_sm20_div_u16,(.L_x_7587 - $__internal_16_$__cuda_sm20_div_u16)
$__internal_16_$__cuda_sm20_div_u16:
        /* <DEDUP_REMOVED lines=19> */
[----:B------:R-:W-:Y:S05]  /*0f90*/  RET.REL.NODEC R4 `(_ZN2at6native55_GLOBAL__N__de093ff9_22_ForeachBinaryOpList_cu_a911ec4325multi_tensor_apply_kernelINS1_18TensorListMetadataILi2EEENS1_11CopyFunctorIN3c108BFloat16EfLi2ELi1ELi1EEEJNS0_4CopyIS7_fEEEEEvT_T0_DpT1_) ;  /* 0xfffffff004187950 */ /* 0x000fea0003c3ffff */
.L_x_2120:
        /* <DEDUP_REMOVED lines=14> */
.L_x_7587:


//--------------------- .text._ZN2at6native55_GLOBAL__N__de093ff9_22_ForeachBinaryOpList_cu_a911ec4325multi_tensor_apply_kernelINS1_18TensorListMetadataILi2EEENS1_11CopyFunctorIN3c108BFloat16EdLi2ELi1ELi1EEEJNS0_4CopyIS7_dEEEEEvT_T0_DpT1_ --------------------------
	.section	.text._ZN2at6native55_GLOBAL__N__de093ff9_22_ForeachBinaryOpList_cu_a911ec4325multi_tensor_apply_kernelINS1_18TensorListMetadataILi2EEENS1_11CopyFunctorIN3c108BFloat16EdLi2ELi1ELi1EEEJNS0_4CopyIS7_dEEEEEvT_T0_DpT1_,"ax",@progbits
	.align	128
.text._ZN2at6native55_GLOBAL__N__de093ff9_22_ForeachBinaryOpList_cu_a911ec4325multi_tensor_apply_kernelINS1_18TensorListMetadataILi2EEENS1_11CopyFunctorIN3c108BFloat16EdLi2ELi1ELi1EEEJNS0_4CopyIS7_dEEEEEvT_T0_DpT1_:
        .type           _ZN2at6native55_GLOBAL__N__de093ff9_22_ForeachBinaryOpList_cu_a911ec4325multi_tensor_apply_kernelINS1_18TensorListMetadataILi2EEENS1_11CopyFunctorIN3c108BFloat16EdLi2ELi1ELi1EEEJNS0_4CopyIS7_dEEEEEvT_T0_DpT1_,@function
        .size           _ZN2at6native55_GLOBAL__N__de093ff9_22_ForeachBinaryOpList_cu_a911ec4325multi_tensor_apply_kernelINS1_18TensorListMetadataILi2EEENS1_11CopyFunctorIN3c108BFloat16EdLi2ELi1ELi1EEEJNS0_4CopyIS7_dEEEEEvT_T0_DpT1_,(.L_x_7589 - _ZN2at6native55_GLOBAL__N__de093ff9_22_ForeachBinaryOpList_cu_a911ec4325multi_tensor_apply_kernelINS1_18TensorListMetadataILi2EEENS1_11CopyFunctorIN3c108BFloat16EdLi2ELi1ELi1EEEJNS0_4CopyIS7_dEEEEEvT_T0_DpT1_)
        .other          _ZN2at6native55_GLOBAL__N__de093ff9_22_ForeachBinaryOpList_cu_a911ec4325multi_tensor_apply_kernelINS1_18TensorListMetadataILi2EEENS1_11CopyFunctorIN3c108BFloat16EdLi2ELi1ELi1EEEJNS0_4CopyIS7_dEEEEEvT_T0_DpT1_,@"STO_CUDA_ENTRY STV_DEFAULT"
_ZN2at6native55_GLOBAL__N__de093ff9_22_ForeachBinaryOpList_cu_a911ec4325multi_tensor_apply_kernelINS1_18TensorListMetadataILi2EEENS1_11CopyFunctorIN3c108BFloat16EdLi2ELi1ELi1EEEJNS0_4CopyIS7_dEEEEEvT_T0_DpT1_:
        /* <DEDUP_REMOVED lines=39> */
[----:B------:R-:W-:Y:S05]  /*0270*/  CALL.REL.NOINC `($__internal_17_$__cuda_sm20_div_u16) ;  /* 0x0000000c00c07944 */ /* 0x000fea0003c00000 */
[----:B------:R-:W0:Y:S01]  /*0280*/  S2R R0, SR_TID.X ;  /* 0x0000000000007919 */ /* 0x000e220000002100 */
[----:B------:R-:W-:Y:S01]  /*0290*/  UISETP.GE.U32.AND UP0, UPT, UR5, UR14, UPT ;  /* 0x0000000e0500728c */ /* 0x000fe2000bf06070 */
[----:B------:R-:W-:-:S03]  /*02a0*/  UMOV UR7, URZ ;  /* 0x000000ff00077c82 */ /* 0x000fc60008000000 */
[----:B------:R-:W-:-:S03]  /*02b0*/  UISETP.GE.U32.AND.EX UP0, UPT, UR6, URZ, UPT, UP0 ;  /* 0x000000ff0600728c */ /* 0x000fc6000bf06100 */
[----:B------:R-:W-:-:S06]  /*02c0*/  UMOV UR6, URZ ;  /* 0x000000ff00067c82 */ /* 0x000fcc0008000000 */
[----:B------:R-:W-:Y:S05]  /*02d0*/  BRA.U !UP0, `(.L_x_2122) ;  /* 0x00000009080c7547 */ /* 0x000fea000b800000 */
[----:B------:R-:W-:Y:S01]  /*02e0*/  ULOP3.LUT UR4, UR12, 0xffff, URZ, 0xc0, !UPT ;  /* 0x0000ffff0c047892 */ /* 0x000fe2000f8ec0ff */
[----:B------:R-:W-:Y:S01]  /*02f0*/  UMOV UR6, URZ ;  /* 0x000000ff00067c82 */ /* 0x000fe20008000000 */
[----:B------:R-:W-:Y:S02]  /*0300*/  UMOV UR7, URZ ;  /* 0x000000ff00077c82 */ /* 0x000fe40008000000 */
[----:B------:R-:W-:Y:S01]  /*0310*/  UIADD3 UR4, UPT, UPT, UR4, 0x1, URZ ;  /* 0x0000000104047890 */ /* 0x000fe2000fffe0ff */
[----:B------:R-:W-:-:S03]  /*0320*/  UMOV UR5, URZ ;  /* 0x000000ff00057c82 */ /* 0x000fc60008000000 */
[----:B------:R-:W-:-:S03]  /*0330*/  ULOP3.LUT UR13, UR4, 0x1fffe, URZ, 0xc0, !UPT ;  /* 0x0001fffe040d7892 */ /* 0x000fc6000f8ec0ff */
[----:B------:R-:W-:-:S09]  /*0340*/  UMOV UR4, URZ ;  /* 0x000000ff00047c82 */ /* 0x000fd20008000000 */
.L_x_2123:
        /* <DEDUP_REMOVED lines=124> */
.L_x_2122:
        /* <DEDUP_REMOVED lines=64> */
.L_x_2121:
[----:B------:R-:W0:Y:S02]  /*0f10*/  S2R R14, SR_TID.X ;  /* 0x00000000000e7919 */ /* 0x000e240000002100 */
[----:B0-----:R-:W-:-:S03]  /*0f20*/  IMAD.WIDE.U32 R2, R14, 0x4, RZ ;  /* 0x000000040e027825 */ /* 0x001fc600078e00ff */
[----:B------:R-:W-:-:S04]  /*0f30*/  ISETP.GE.U32.AND P0, PT, R2, UR13, PT ;  /* 0x0000000d02007c0c */ /* 0x000fc8000bf06070 */
[----:B------:R-:W-:-:S13]  /*0f40*/  ISETP.GE.AND.EX P0, PT, R3, UR4, PT, P0 ;  /* 0x0000000403007c0c */ /* 0x000fda000bf06300 */
[----:B------:R-:W-:Y:S05]  /*0f50*/  @P0 EXIT ;  /* 0x000000000000094d */ /* 0x000fea0003800000 */
[----:B------:R-:W-:Y:S01]  /*0f60*/  IMAD.MOV.U32 R15, RZ, RZ, RZ ;  /* 0x000000ffff0f7224 */ /* 0x000fe200078e00ff */
[----:B------:R-:W0:Y:S06]  /*0f70*/  LDCU UR5, c[0x0][0x360] ;  /* 0x00006c00ff0577ac */ /* 0x000e2c0008000800 */
.L_x_2124:
[----:B------:R-:W-:-:S04]  /*0f80*/  LEA R4, P0, R14, UR8, 0x5 ;  /* 0x000000080e047c11 */ /* 0x000fc8000f8028ff */
[----:B------:R-:W-:-:S06]  /*0f90*/  LEA.HI.X R5, R14, UR9, R15, 0x5, P0 ;  /* 0x000000090e057c11 */ /* 0x000fcc00080f2c0f */
[----:B------:R-:W2:Y:S01]  /*0fa0*/  LDG.E.ENL2.256 R4, R8, desc[UR16][R4.64] ;  /* 0xfe0000100408797e */ /* 0x000ea20008121904 */
[----:B------:R-:W-:Y:S01]  /*0fb0*/  UMOV UR6, 0xf0000000 ;  /* 0xf000000000067882 */ /* 0x000fe20000000000 */
[----:B------:R-:W-:Y:S01]  /*0fc0*/  UMOV UR7, 0x380fffff ;  /* 0x380fffff00077882 */ /* 0x000fe20000000000 */
[----:B------:R-:W-:Y:S01]  /*0fd0*/  LEA R2, P4, R14, UR10, 0x3 ;  /* 0x0000000a0e027c11 */ /* 0x000fe2000f8818ff */
[----:B--2---:R-:W1:Y:S01]  /*0fe0*/  F2F.F32.F64 R0, R8 ;  /* 0x0000000800007310 */ /* 0x004e620000301000 */
[----:B------:R-:W-:Y:S02]  /*0ff0*/  DSETP.GEU.AND P0, PT, |R8|, UR6, PT ;  /* 0x0000000608007e2a */ /* 0x000fe4000bf0e200 */
[----:B------:R-:W-:Y:S02]  /*1000*/  DSETP.GEU.AND P1, PT, |R10|, UR6, PT ;  /* 0x000000060a007e2a */ /* 0x000fe4000bf2e200 */
[----:B------:R-:W-:Y:S02]  /*1010*/  DSETP.GEU.AND P2, PT, |R4|, UR6, PT ;  /* 0x0000000604007e2a */ /* 0x000fe4000bf4e200 */
[----:B------:R-:W-:Y:S01]  /*1020*/  DSETP.GEU.AND P3, PT, |R6|, UR6, PT ;  /* 0x0000000606007e2a */ /* 0x000fe2000bf6e200 */
[----:B------:R-:W2:Y:S07]  /*1030*/  F2F.F32.F64 R3, R10 ;  /* 0x0000000a00037310 */ /* 0x000eae0000301000 */
[----:B-1----:R-:W-:Y:S01]  /*1040*/  @!P0 FMUL R0, R0, 1.175494350822287508e-38 ;  /* 0x0080000000008820 */ /* 0x002fe20000400000 */
[----:B------:R1:W3:Y:S01]  /*1050*/  F2F.F32.F64 R12, R4 ;  /* 0x00000004000c7310 */ /* 0x0002e20000301000 */
[----:B--2---:R-:W-:-:S07]  /*1060*/  @!P1 FMUL R3, R3, 1.175494350822287508e-38 ;  /* 0x0080000003039820 */ /* 0x004fce0000400000 */
[----:B------:R-:W2:Y:S01]  /*1070*/  F2F.F32.F64 R13, R6 ;  /* 0x00000006000d7310 */ /* 0x000ea20000301000 */
[----:B-1----:R-:W-:Y:S02]  /*1080*/  F2FP.BF16.F32.PACK_AB R4, R3, R0 ;  /* 0x000000000304723e */ /* 0x002fe400000010ff */
[----:B------:R-:W-:Y:S01]  /*1090*/  LEA.HI.X R3, R14, UR11, R15, 0x3, P4 ;  /* 0x0000000b0e037c11 */ /* 0x000fe2000a0f1c0f */
[----:B---3--:R-:W-:Y:S01]  /*10a0*/  @!P2 FMUL R12, R12, 1.175494350822287508e-38 ;  /* 0x008000000c0ca820 */ /* 0x008fe20000400000 */
        /* <DEDUP_REMOVED lines=13> */
        .weak           $__internal_17_$__cuda_sm20_div_u16
        .type           $__internal_17_$__cuda_sm20_div_u16,@function
        .size           $__internal_17_$__cuda_sm20_div_u16,(.L_x_7589 - $__internal_17_$__cuda_sm20_div_u16)
$__internal_17_$__cuda_sm20_div_u16:
        /* <DEDUP_REMOVED lines=19> */
[----:B------:R-:W-:Y:S05]  /*12b0*/  RET.REL.NODEC R2 `(_ZN2at6native55_GLOBAL__N__de093ff9_22_ForeachBinaryOpList_cu_a911ec4325multi_tensor_apply_kernelINS1_18TensorListMetadataILi2EEENS1_11CopyFunctorIN3c108BFloat16EdLi2ELi1ELi1EEEJNS0_4CopyIS7_dEEEEEvT_T0_DpT1_) ;  /* 0xffffffec02507950 */ /* 0x000fea0003c3ffff */
.L_x_2125:
        /* <DEDUP_REMOVED lines=12> */
.L_x_7589:


//--------------------- .text._ZN2at6native55_GLOBAL__N__de093ff9_22_ForeachBinaryOpList_cu_a911ec4325multi_tensor_apply_kernelINS1_18TensorListMetadataILi2EEENS1_11CopyFunctorIN3c108BFloat16EiLi2ELi1ELi1EEEJNS0_4CopyIS7_iEEEEEvT_T0_DpT1_ --------------------------
	.section	.text._ZN2at6native55_GLOBAL__N__de093ff9_22_ForeachBinaryOpList_cu_a911ec4325multi_tensor_apply_kernelINS1_18TensorListMetadataILi2EEENS1_11CopyFunctorIN3c108BFloat16EiLi2ELi1ELi1EEEJNS0_4CopyIS7_iEEEEEvT_T0_DpT1_,"ax",@progbits
	.align	128
.text._ZN2at6native55_GLOBAL__N__de093ff9_22_ForeachBinaryOpList_cu_a911ec4325multi_tensor_apply_kernelINS1_18TensorListMetadataILi2EEENS1_11CopyFunctorIN3c108BFloat16EiLi2ELi1ELi1EEEJNS0_4CopyIS7_iEEEEEvT_T0_DpT1_:
        .type           _ZN2at6native55_GLOBAL__N__de093ff9_22_ForeachBinaryOpList_cu_a911ec4325multi_tensor_apply_kernelINS1_18TensorListMetadataILi2EEENS1_11CopyFunctorIN3c108BFloat16EiLi2ELi1ELi1EEEJNS0_4CopyIS7_iEEEEEvT_T0_DpT1_,@function
        .size           _ZN2at6native55_GLOBAL__N__de093ff9_22_ForeachBinaryOpList_cu_a911ec4325multi_tensor_apply_kernelINS1_18TensorListMetadataILi2EEENS1_11CopyFunctorIN3c108BFloat16EiLi2ELi1ELi1EEEJNS0_4CopyIS7_iEEEEEvT_T0_DpT1_,(.L_x_7591 - _ZN2at6native55_GLOBAL__N__de093ff9_22_ForeachBinaryOpList_cu_a911ec4325multi_tensor_apply_kernelINS1_18TensorListMetadataILi2EEENS1_11CopyFunctorIN3c108BFloat16EiLi2ELi1ELi1EEEJNS0_4CopyIS7_iEEEEEvT_T0_DpT1_)
        .other          _ZN2at6native55_GLOBAL__N__de093ff9_22_ForeachBinaryOpList_cu_a911ec4325multi_tensor_apply_kernelINS1_18TensorListMetadataILi2EEENS1_11CopyFunctorIN3c108BFloat16EiLi2ELi1ELi1EEEJNS0_4CopyIS7_iEEEEEvT_T0_DpT1_,@"STO_CUDA_ENTRY STV_DEFAULT"
_ZN2at6native55_GLOBAL__N__de093ff9_22_ForeachBinaryOpList_cu_a911ec4325multi_tensor_apply_kernelINS1_18TensorListMetadataILi2EEENS1_11CopyFunctorIN3c108BFloat16EiLi2ELi1ELi1EEEJNS0_4CopyIS7_iEEEEEvT_T0_DpT1_:
        /* <DEDUP_REMOVED lines=38> */
[----:B------:R-:W-:Y:S05]  /*0260*/  CALL.REL.NOINC `($__internal_18_$__cuda_sm20_div_u16) ;  /* 0x0000000c00407944 */ /* 0x000fea0003c00000 */
        /* <DEDUP_REMOVED lines=13> */
.L_x_2128:
        /* <DEDUP_REMOVED lines=10> */
[----:B------:R-:W-:Y:S02]  /*03e0*/  ISETP.GE.AND.EX P1, PT, R9, R2, PT, P1 ;  /* 0x000000020900720c */ /* 0x000fe40003f26310 */
[----:B------:R-:W-:-:S02]  /*03f0*/  IADD3 R23, P5, PT, R15, UR11, RZ ;  /* 0x0000000b0f177c10 */ /* 0x000fc4000ffbe0ff */
[----:B------:R-:W-:Y:S02]  /*0400*/  ISETP.GE.AND.EX P4, PT, R20, R2, PT, P4 ;  /* 0x000000021400720c */ /* 0x000fe40003f86340 */
[----:B------:R-:W-:Y:S01]  /*0410*/  @!P0 LEA R24, P2, R21, R10, 0x2 ;  /* 0x0000000a15188211 */ /* 0x000fe200078410ff */
[----:B------:R-:W-:-:S03]  /*0420*/  IMAD.X R8, RZ, RZ, R20, P5 ;  /* 0x000000ffff087224 */ /* 0x000fc600028e0614 */
[-C--:B------:R-:W-:Y:S02]  /*0430*/  @!P0 LEA.HI.X R25, R21, R11.reuse, R22, 0x2, P2 ;  /* 0x0000000b15198211 */ /* 0x080fe400010f1416 */
[----:B------:R-:W-:Y:S02]  /*0440*/  ISETP.GE.U32.AND P3, PT, R23, R0, PT ;  /* 0x000000001700720c */ /* 0x000fe40003f66070 */
[----:B------:R-:W-:Y:S01]  /*0450*/  @!P1 LEA R16, P2, R27, R10, 0x2 ;  /* 0x0000000a1b109211 */ /* 0x000fe200078410ff */
[----:B------:R0:W2:Y:S01]  /*0460*/  @!P0 LDG.E R4, desc[UR12][R24.64] ;  /* 0x0000000c18048981 */ /* 0x0000a2000c1e1900 */
[----:B------:R-:W-:Y:S02]  /*0470*/  ISETP.GE.AND.EX P3, PT, R8, R2, PT, P3 ;  /* 0x000000020800720c */ /* 0x000fe40003f66330 */
[----:B------:R-:W-:Y:S02]  /*0480*/  @!P4 LEA R18, P5, R15, R10, 0x2 ;  /* 0x0000000a0f12c211 */ /* 0x000fe400078a10ff */
[----:B------:R-:W-:-:S02]  /*0490*/  @!P1 LEA.HI.X R17, R27, R11, R9, 0x2, P2 ;  /* 0x0000000b1b119211 */ /* 0x000fc400010f1409 */
[----:B------:R-:W-:-:S03]  /*04a0*/  @!P4 LEA.HI.X R19, R15, R11, R20, 0x2, P5 ;  /* 0x0000000b0f13c211 */ /* 0x000fc600028f1414 */
[----:B------:R1:W3:Y:S04]  /*04b0*/  @!P1 LDG.E R5, desc[UR12][R16.64] ;  /* 0x0000000c10059981 */ /* 0x0002e8000c1e1900 */
[----:B------:R4:W5:Y:S01]  /*04c0*/  @!P4 LDG.E R6, desc[UR12][R18.64] ;  /* 0x0000000c1206c981 */ /* 0x000962000c1e1900 */
[----:B------:R-:W-:-:S04]  /*04d0*/  @!P3 LEA R28, P2, R23, R10, 0x2 ;  /* 0x0000000a171cb211 */ /* 0x000fc800078410ff */
[----:B------:R-:W-:-:S05]  /*04e0*/  @!P3 LEA.HI.X R29, R23, R11, R8, 0x2, P2 ;  /* 0x0000000b171db211 */ /* 0x000fca00010f1408 */
[----:B------:R-:W5:Y:S01]  /*04f0*/  @!P3 LDG.E R7, desc[UR12][R28.64] ;  /* 0x0000000c1c07b981 */ /* 0x000f62000c1e1900 */
[----:B0-----:R-:W-:-:S04]  /*0500*/  @!P0 LEA R24, P2, R21, R12, 0x1 ;  /* 0x0000000c15188211 */ /* 0x001fc800078408ff */
[----:B------:R-:W-:Y:S02]  /*0510*/  @!P0 LEA.HI.X R25, R21, R13, R22, 0x1, P2 ;  /* 0x0000000d15198211 */ /* 0x000fe400010f0c16 */
[----:B--2---:R-:W-:-:S04]  /*0520*/  I2FP.F32.S32 R14, R4 ;  /* 0x00000004000e7245 */ /* 0x004fc80000201400 */
[----:B-1----:R-:W-:Y:S02]  /*0530*/  F2FP.BF16.F32.PACK_AB R17, RZ, R14 ;  /* 0x0000000eff11723e */ /* 0x002fe400000010ff */
[----:B------:R-:W-:Y:S02]  /*0540*/  @!P4 LEA R14, P2, R15, R12, 0x1 ;  /* 0x0000000c0f0ec211 */ /* 0x000fe400078408ff */
[----:B----4-:R-:W-:Y:S02]  /*0550*/  PRMT R19, R17, 0x7610, R19 ;  /* 0x0000761011137816 */ /* 0x010fe40000000013 */
[----:B---3--:R-:W-:Y:S02]  /*0560*/  I2FP.F32.S32 R16, R5 ;  /* 0x0000000500107245 */ /* 0x008fe40000201400 */
[----:B------:R-:W-:Y:S01]  /*0570*/  @!P4 LEA.HI.X R15, R15, R13, R20, 0x1, P2 ;  /* 0x0000000d0f0fc211 */ /* 0x000fe200010f0c14 */
[----:B------:R0:W-:Y:S01]  /*0580*/  @!P0 STG.E.U16 desc[UR12][R24.64], R19 ;  /* 0x0000001318008986 */ /* 0x0001e2000c10150c */
[----:B-----5:R-:W-:-:S02]  /*0590*/  I2FP.F32.S32 R17, R6 ;  /* 0x0000000600117245 */ /* 0x020fc40000201400 */
[----:B------:R-:W-:Y:S02]  /*05a0*/  F2FP.BF16.F32.PACK_AB R16, RZ, R16 ;  /* 0x00000010ff10723e */ /* 0x000fe400000010ff */
[----:B------:R-:W-:Y:S02]  /*05b0*/  IADD3 R18, P2, PT, R21, UR10, RZ ;  /* 0x0000000a15127c10 */ /* 0x000fe4000ff5e0ff */
[C---:B------:R-:W-:Y:S02]  /*05c0*/  @!P1 LEA R20, P0, R27.reuse, R12, 0x1 ;  /* 0x0000000c1b149211 */ /* 0x040fe400078008ff */
[----:B------:R-:W-:Y:S02]  /*05d0*/  F2FP.BF16.F32.PACK_AB R17, RZ, R17 ;  /* 0x00000011ff11723e */ /* 0x000fe400000010ff */
[----:B------:R-:W-:Y:S01]  /*05e0*/  PRMT R26, R16, 0x7610, R26 ;  /* 0x00007610101a7816 */ /* 0x000fe2000000001a */
[----:B------:R-:W-:Y:S01]  /*05f0*/  IMAD.X R16, RZ, RZ, R22, P2 ;  /* 0x000000ffff107224 */ /* 0x000fe200010e0616 */
[----:B------:R-:W-:-:S02]  /*0600*/  @!P1 LEA.HI.X R21, R27, R13, R9, 0x1, P0 ;  /* 0x0000000d1b159211 */ /* 0x000fc400000f0c09 */
[----:B------:R-:W-:Y:S02]  /*0610*/  PRMT R22, R17, 0x7610, R22 ;  /* 0x0000761011167816 */ /* 0x000fe40000000016 */
[----:B0-----:R-:W-:Y:S01]  /*0620*/  IADD3 R19, P0, PT, R27, UR10, RZ ;  /* 0x0000000a1b137c10 */ /* 0x001fe2000ff1e0ff */
[----:B------:R0:W-:Y:S01]  /*0630*/  @!P1 STG.E.U16 desc[UR12][R20.64], R26 ;  /* 0x0000001a14009986 */ /* 0x0001e2000c10150c */
[----:B------:R-:W-:Y:S02]  /*0640*/  ISETP.GE.U32.AND P2, PT, R18, R0, PT ;  /* 0x000000001200720c */ /* 0x000fe40003f46070 */
[----:B------:R-:W-:Y:S01]  /*0650*/  I2FP.F32.S32 R17, R7 ;  /* 0x0000000700117245 */ /* 0x000fe20000201400 */
[----:B------:R1:W-:Y:S01]  /*0660*/  @!P4 STG.E.U16 desc[UR12][R14.64], R22 ;  /* 0x000000160e00c986 */ /* 0x0003e2000c10150c */
[----:B------:R-:W-:Y:S01]  /*0670*/  IADD3 R29, P4, PT, R19, UR11, RZ ;  /* 0x0000000b131d7c10 */ /* 0x000fe2000ff9e0ff */
[----:B------:R-:W-:Y:S01]  /*0680*/  IMAD.X R9, RZ, RZ, R9, P0 ;  /* 0x000000ffff097224 */ /* 0x000fe200000e0609 */
[----:B------:R-:W-:-:S02]  /*0690*/  ISETP.GE.AND.EX P2, PT, R16, R2, PT, P2 ;  /* 0x000000021000720c */ /* 0x000fc40003f46320 */
[----:B------:R-:W-:Y:S02]  /*06a0*/  IADD3 R25, P5, PT, R29, UR11, RZ ;  /* 0x0000000b1d197c10 */ /* 0x000fe4000ffbe0ff */
[----:B------:R-:W-:Y:S02]  /*06b0*/  ISETP.GE.U32.AND P1, PT, R19, R0, PT ;  /* 0x000000001300720c */ /* 0x000fe40003f26070 */
[----:B0-----:R-:W-:Y:S01]  /*06c0*/  F2FP.BF16.F32.PACK_AB R21, RZ, R17 ;  /* 0x00000011ff15723e */ /* 0x001fe200000010ff */
[----:B------:R-:W-:Y:S01]  /*06d0*/  IMAD.X R17, RZ, RZ, R9, P4 ;  /* 0x000000ffff117224 */ /* 0x000fe200020e0609 */
[----:B------:R-:W-:Y:S02]  /*06e0*/  ISETP.GE.AND.EX P1, PT, R9, R2, PT, P1 ;  /* 0x000000020900720c */ /* 0x000fe40003f26310 */
[-C--:B------:R-:W-:Y:S01]  /*06f0*/  ISETP.GE.U32.AND P0, PT, R29, R0.reuse, PT ;  /* 0x000000001d00720c */ /* 0x080fe20003f06070 */
[----:B------:R-:W-:Y:S01]  /*0700*/  IMAD.X R27, RZ, RZ, R17, P5 ;  /* 0x000000ffff1b7224 */ /* 0x000fe200028e0611 */
[----:B------:R-:W-:-:S02]  /*0710*/  ISETP.GE.U32.AND P4, PT, R25, R0, PT ;  /* 0x000000001900720c */ /* 0x000fc40003f86070 */
[----:B-1----:R-:W-:Y:S02]  /*0720*/  @!P3 LEA R14, P6, R23, R12, 0x1 ;  /* 0x0000000c170eb211 */ /* 0x002fe400078c08ff */
[-C--:B------:R-:W-:Y:S02]  /*0730*/  ISETP.GE.AND.EX P0, PT, R17, R2.reuse, PT, P0 ;  /* 0x000000021100720c */ /* 0x080fe40003f06300 */
[----:B------:R-:W-:Y:S02]  /*0740*/  ISETP.GE.AND.EX P4, PT, R27, R2, PT, P4 ;  /* 0x000000021b00720c */ /* 0x000fe40003f86340 */
[--C-:B------:R-:W-:Y:S02]  /*0750*/  @!P3 LEA.HI.X R15, R23, R13, R8.reuse, 0x1, P6 ;  /* 0x0000000d170fb211 */ /* 0x100fe400030f0c08 */
[----:B------:R-:W-:Y:S02]  /*0760*/  @!P2 LEA R20, P5, R18, R10, 0x2 ;  /* 0x0000000a1214a211 */ /* 0x000fe400078a10ff */
[----:B------:R-:W-:-:S02]  /*0770*/  PRMT R8, R21, 0x7610, R8 ;  /* 0x0000761015087816 */ /* 0x000fc40000000008 */
        /* <DEDUP_REMOVED lines=11> */
[----:B------:R-:W5:Y:S01]  /*0830*/  @!P4 LDG.E R7, desc[UR12][R22.64] ;  /* 0x0000000c1607c981 */ /* 0x000f62000c1e1900 */
        /* <DEDUP_REMOVED lines=14> */
[----:B--2---:R-:W-:-:S04]  /*0920*/  I2FP.F32.S32 R24, R4 ;  /* 0x0000000400187245 */ /* 0x004fc80000201400 */
[----:B------:R-:W-:-:S05]  /*0930*/  F2FP.BF16.F32.PACK_AB R24, RZ, R24 ;  /* 0x00000018ff18723e */ /* 0x000fca00000010ff */
[----:B------:R1:W-:Y:S01]  /*0940*/  @!P2 STG.E.U16 desc[UR12][R14.64], R24 ;  /* 0x000000180e00a986 */ /* 0x0003e2000c10150c */
[----:B---3--:R-:W-:Y:S02]  /*0950*/  I2FP.F32.S32 R20, R5 ;  /* 0x0000000500147245 */ /* 0x008fe40000201400 */
[----:B----4-:R-:W-:Y:S02]  /*0960*/  I2FP.F32.S32 R21, R6 ;  /* 0x0000000600157245 */ /* 0x010fe40000201400 */
[----:B------:R-:W-:Y:S02]  /*0970*/  F2FP.BF16.F32.PACK_AB R20, RZ, R20 ;  /* 0x00000014ff14723e */ /* 0x000fe400000010ff */
[----:B-----5:R-:W-:Y:S02]  /*0980*/  I2FP.F32.S32 R22, R7 ;  /* 0x0000000700167245 */ /* 0x020fe40000201400 */
[----:B------:R-:W-:Y:S02]  /*0990*/  F2FP.BF16.F32.PACK_AB R21, RZ, R21 ;  /* 0x00000015ff15723e */ /* 0x000fe400000010ff */
[----:B------:R-:W-:Y:S01]  /*09a0*/  F2FP.BF16.F32.PACK_AB R22, RZ, R22 ;  /* 0x00000016ff16723e */ /* 0x000fe200000010ff */
[----:B------:R1:W-:Y:S04]  /*09b0*/  @!P1 STG.E.U16 desc[UR12][R8.64], R20 ;  /* 0x0000001408009986 */ /* 0x0003e8000c10150c */
[----:B------:R1:W-:Y:S04]  /*09c0*/  @!P0 STG.E.U16 desc[UR12][R16.64], R21 ;  /* 0x0000001510008986 */ /* 0x0003e8000c10150c */
[----:B------:R1:W-:Y:S01]  /*09d0*/  @!P4 STG.E.U16 desc[UR12][R18.64], R22 ;  /* 0x000000161200c986 */ /* 0x0003e2000c10150c */
[----:B------:R-:W-:Y:S05]  /*09e0*/  BRA.U UP0, `(.L_x_2128) ;  /* 0xfffffff900547547 */ /* 0x000fea000b83ffff */
.L_x_2127:
[----:B------:R-:W-:-:S04]  /*09f0*/  ULOP3.LUT UR4, UR8, 0x1, URZ, 0xc0, !UPT ;  /* 0x0000000108047892 */ /* 0x000fc8000f8ec0ff */
[----:B------:R-:W-:-:S06]  /*0a00*/  UISETP.NE.U32.AND UP0, UPT, UR4, 0x1, UPT ;  /* 0x000000010400788c */ /* 0x000fcc000bf05070 */
[----:B------:R-:W-:-:S13]  /*0a10*/  PLOP3.LUT P0, PT, PT, PT, UP0, 0x80, 0x8 ;  /* 0x000000000008781c */ /* 0x000fda0003f0f008 */
[----:B------:R-:W-:Y:S05]  /*0a20*/  @!P0 EXIT ;  /* 0x000000000000894d */ /* 0x000fea0003800000 */
[----:B-1----:R-:W0:Y:S01]  /*0a30*/  S2R R17, SR_TID.X ;  /* 0x0000000000117919 */ /* 0x002e220000002100 */
[----:B------:R-:W-:Y:S01]  /*0a40*/  IMAD.MOV.U32 R16, RZ, RZ, R4 ;  /* 0x000000ffff107224 */ /* 0x000fe200078e0004 */
[----:B0-----:R-:W-:-:S04]  /*0a50*/  IADD3 R17, P1, PT, R17, UR6, RZ ;  /* 0x0000000611117c10 */ /* 0x001fc8000ff3e0ff */
[C---:B------:R-:W-:Y:S01]  /*0a60*/  ISETP.GE.U32.AND P0, PT, R17.reuse, R0, PT ;  /* 0x000000001100720c */ /* 0x040fe20003f06070 */
[----:B------:R-:W-:Y:S01]  /*0a70*/  IMAD.X R23, RZ, RZ, UR7, P1 ;  /* 0x00000007ff177e24 */ /* 0x000fe200088e06ff */
[----:B------:R-:W-:-:S04]  /*0a80*/  IADD3 R25, P1, PT, R17, UR11, RZ ;  /* 0x0000000b11197c10 */ /* 0x000fc8000ff3e0ff */
[C---:B------:R-:W-:Y:S01]  /*0a90*/  IADD3 R19, P3, PT, R25.reuse, UR11, RZ ;  /* 0x0000000b19137c10 */ /* 0x040fe2000ff7e0ff */
[----:B------:R-:W-:Y:S01]  /*0aa0*/  IMAD.X R27, RZ, RZ, R23, P1 ;  /* 0x000000ffff1b7224 */ /* 0x000fe200008e0617 */
[-C--:B------:R-:W-:Y:S02]  /*0ab0*/  ISETP.GE.U32.AND P1, PT, R25, R0.reuse, PT ;  /* 0x000000001900720c */ /* 0x080fe40003f26070 */
[----:B------:R-:W-:Y:S01]  /*0ac0*/  ISETP.GE.U32.AND P2, PT, R19, R0, PT ;  /* 0x000000001300720c */ /* 0x000fe20003f46070 */
[----:B------:R-:W-:Y:S01]  /*0ad0*/  IMAD.X R21, RZ, RZ, R27, P3 ;  /* 0x000000ffff157224 */ /* 0x000fe200018e061b */
[-C--:B------:R-:W-:Y:S02]  /*0ae0*/  ISETP.GE.AND.EX P0, PT, R23, R2.reuse, PT, P0 ;  /* 0x000000021700720c */ /* 0x080fe40003f06300 */
[-C--:B------:R-:W-:Y:S02]  /*0af0*/  ISETP.GE.AND.EX P1, PT, R27, R2.reuse, PT, P1 ;  /* 0x000000021b00720c */ /* 0x080fe40003f26310 */
[----:B------:R-:W-:-:S02]  /*0b00*/  ISETP.GE.AND.EX P2, PT, R21, R2, PT, P2 ;  /* 0x000000021500720c */ /* 0x000fc40003f46320 */
[----:B------:R-:W-:Y:S01]  /*0b10*/  IADD3 R3, P4, PT, R19, UR11, RZ ;  /* 0x0000000b13037c10 */ /* 0x000fe2000ff9e0ff */
[----:B------:R-:W-:-:S06]  /*0b20*/  IMAD.MOV.U32 R18, RZ, RZ, R5 ;  /* 0x000000ffff127224 */ /* 0x000fcc00078e0005 */
[-C--:B------:R-:W-:Y:S02]  /*0b30*/  @!P0 LEA R8, P3, R17, R10.reuse, 0x2 ;  /* 0x0000000a11088211 */ /* 0x080fe400078610ff */
[-C--:B------:R-:W-:Y:S02]  /*0b40*/  @!P1 LEA R14, P5, R25, R10.reuse, 0x2 ;  /* 0x0000000a190e9211 */ /* 0x080fe400078a10ff */
[----:B------:R-:W-:Y:S02]  /*0b50*/  @!P2 LEA R4, P6, R19, R10, 0x2 ;  /* 0x0000000a1304a211 */ /* 0x000fe400078c10ff */
[-C--:B------:R-:W-:Y:S02]  /*0b60*/  @!P0 LEA.HI.X R9, R17, R11.reuse, R23, 0x2, P3 ;  /* 0x0000000b11098211 */ /* 0x080fe400018f1417 */
[----:B------:R-:W-:Y:S01]  /*0b70*/  ISETP.GE.U32.AND P3, PT, R3, R0, PT ;  /* 0x000000000300720c */ /* 0x000fe20003f66070 */
[----:B------:R-:W-:Y:S01]  /*0b80*/  IMAD.MOV.U32 R0, RZ, RZ, R6 ;  /* 0x000000ffff007224 */ /* 0x000fe200078e0006 */
[-C--:B------:R-:W-:Y:S01]  /*0b90*/  @!P1 LEA.HI.X R15, R25, R11.reuse, R27, 0x2, P5 ;  /* 0x0000000b190f9211 */ /* 0x080fe200028f141b */
[----:B------:R0:W2:Y:S01]  /*0ba0*/  @!P0 LDG.E R16, desc[UR12][R8.64] ;  /* 0x0000000c08108981 */ /* 0x0000a2000c1e1900 */
[--C-:B------:R-:W-:Y:S01]  /*0bb0*/  @!P2 LEA.HI.X R5, R19, R11, R21.reuse, 0x2, P6 ;  /* 0x0000000b1305a211 */ /* 0x100fe200030f1415 */
[----:B------:R-:W-:-:S02]  /*0bc0*/  IMAD.X R29, RZ, RZ, R21, P4 ;  /* 0x000000ffff1d7224 */ /* 0x000fc400020e0615 */
[----:B------:R-:W3:Y:S03]  /*0bd0*/  @!P1 LDG.E R18, desc[UR12][R14.64] ;  /* 0x0000000c0e129981 */ /* 0x000ee6000c1e1900 */
[----:B------:R-:W-:Y:S01]  /*0be0*/  ISETP.GE.AND.EX P3, PT, R29, R2, PT, P3 ;  /* 0x000000021d00720c */ /* 0x000fe20003f66330 */
[----:B------:R1:W4:Y:S01]  /*0bf0*/  @!P2 LDG.E R0, desc[UR12][R4.64] ;  /* 0x0000000c0400a981 */ /* 0x000322000c1e1900 */
[----:B------:R-:W-:Y:S01]  /*0c00*/  @!P1 LEA R6, P5, R25, R12, 0x1 ;  /* 0x0000000c19069211 */ /* 0x000fe200078a08ff */
[----:B------:R-:W-:-:S10]  /*0c10*/  IMAD.MOV.U32 R2, RZ, RZ, R7 ;  /* 0x000000ffff027224 */ /* 0x000fd400078e0007 */
[----:B------:R-:W-:-:S04]  /*0c20*/  @!P3 LEA R10, P4, R3, R10, 0x2 ;  /* 0x0000000a030ab211 */ /* 0x000fc800078810ff */
[----:B------:R-:W-:Y:S02]  /*0c30*/  @!P3 LEA.HI.X R11, R3, R11, R29, 0x2, P4 ;  /* 0x0000000b030bb211 */ /* 0x000fe400020f141d */
[-C--:B0-----:R-:W-:Y:S02]  /*0c40*/  @!P0 LEA R8, P4, R17, R12.reuse, 0x1 ;  /* 0x0000000c11088211 */ /* 0x081fe400078808ff */
[-C--:B------:R-:W-:Y:S01]  /*0c50*/  @!P1 LEA.HI.X R7, R25, R13.reuse, R27, 0x1, P5 ;  /* 0x0000000d19079211 */ /* 0x080fe200028f0c1b */
[----:B------:R0:W5:Y:S01]  /*0c60*/  @!P3 LDG.E R2, desc[UR12][R10.64] ;  /* 0x0000000c0a02b981 */ /* 0x000162000c1e1900 */
[----:B------:R-:W-:Y:S02]  /*0c70*/  @!P0 LEA.HI.X R9, R17, R13, R23, 0x1, P4 ;  /* 0x0000000d11098211 */ /* 0x000fe400020f0c17 */
[----:B-1----:R-:W-:-:S04]  /*0c80*/  @!P2 LEA R4, P4, R19, R12, 0x1 ;  /* 0x0000000c1304a211 */ /* 0x002fc800078808ff */
[----:B------:R-:W-:Y:S02]  /*0c90*/  @!P2 LEA.HI.X R5, R19, R13, R21, 0x1, P4 ;  /* 0x0000000d1305a211 */ /* 0x000fe400020f0c15 */
[----:B--2---:R-:W-:Y:S02]  /*0ca0*/  I2FP.F32.S32 R16, R16 ;  /* 0x0000001000107245 */ /* 0x004fe40000201400 */
[----:B---3--:R-:W-:Y:S02]  /*0cb0*/  I2FP.F32.S32 R18, R18 ;  /* 0x0000001200127245 */ /* 0x008fe40000201400 */
[----:B------:R-:W-:Y:S02]  /*0cc0*/  F2FP.BF16.F32.PACK_AB R16, RZ, R16 ;  /* 0x00000010ff10723e */ /* 0x000fe400000010ff */
[----:B----4-:R-:W-:Y:S02]  /*0cd0*/  I2FP.F32.S32 R0, R0 ;  /* 0x0000000000007245 */ /* 0x010fe40000201400 */
[----:B------:R-:W-:Y:S01]  /*0ce0*/  F2FP.BF16.F32.PACK_AB R18, RZ, R18 ;  /* 0x00000012ff12723e */ /* 0x000fe200000010ff */
[----:B------:R0:W-:Y:S01]  /*0cf0*/  @!P0 STG.E.U16 desc[UR12][R8.64], R16 ;  /* 0x0000001008008986 */ /* 0x0001e2000c10150c */
[----:B------:R-:W-:-:S03]  /*0d00*/  F2FP.BF16.F32.PACK_AB R0, RZ, R0 ;  /* 0x00000000ff00723e */ /* 0x000fc600000010ff */
[----:B------:R0:W-:Y:S04]  /*0d10*/  @!P1 STG.E.U16 desc[UR12][R6.64], R18 ;  /* 0x0000001206009986 */ /* 0x0001e8000c10150c */
[----:B------:R0:W-:Y:S01]  /*0d20*/  @!P2 STG.E.U16 desc[UR12][R4.64], R0 ;  /* 0x000000000400a986 */ /* 0x0001e2000c10150c */
[----:B------:R-:W-:Y:S05]  /*0d30*/  @P3 EXIT ;  /* 0x000000000000394d */ /* 0x000fea0003800000 */
[----:B0----5:R-:W-:Y:S02]  /*0d40*/  I2FP.F32.S32 R0, R2 ;  /* 0x0000000200007245 */ /* 0x021fe40000201400 */
[C---:B------:R-:W-:Y:S02]  /*0d50*/  LEA R2, P0, R3.reuse, R12, 0x1 ;  /* 0x0000000c03027211 */ /* 0x040fe400078008ff */
[----:B------:R-:W-:Y:S02]  /*0d60*/  F2FP.BF16.F32.PACK_AB R0, RZ, R0 ;  /* 0x00000000ff00723e */ /* 0x000fe400000010ff */
[----:B------:R-:W-:-:S05]  /*0d70*/  LEA.HI.X R3, R3, R13, R29, 0x1, P0 ;  /* 0x0000000d03037211 */ /* 0x000fca00000f0c1d */
[----:B------:R-:W-:Y:S01]  /*0d80*/  STG.E.U16 desc[UR12][R2.64], R0 ;  /* 0x0000000002007986 */ /* 0x000fe2000c10150c */
[----:B------:R-:W-:Y:S05]  /*0d90*/  EXIT ;  /* 0x000000000000794d */ /* 0x000fea0003800000 */
.L_x_2126:
[----:B------:R-:W0:Y:S02]  /*0da0*/  S2R R15, SR_TID.X ;  /* 0x00000000000f7919 */ /* 0x000e240000002100 */
[----:B0-----:R-:W-:-:S03]  /*0db0*/  IMAD.WIDE.U32 R2, R15, 0x4, RZ ;  /* 0x000000040f027825 */ /* 0x001fc600078e00ff */
[----:B------:R-:W-:-:S04]  /*0dc0*/  ISETP.GE.U32.AND P0, PT, R2, R0, PT ;  /* 0x000000000200720c */ /* 0x000fc80003f06070 */
[----:B------:R-:W-:-:S13]  /*0dd0*/  ISETP.GE.AND.EX P0, PT, R3, R17, PT, P0 ;  /* 0x000000110300720c */ /* 0x000fda0003f06300 */
[----:B------:R-:W-:Y:S05]  /*0de0*/  @P0 EXIT ;  /* 0x000000000000094d */ /* 0x000fea0003800000 */
[----:B------:R-:W-:Y:S01]  /*0df0*/  IMAD.MOV.U32 R14, RZ, RZ, RZ ;  /* 0x000000ffff0e7224 */ /* 0x000fe200078e00ff */
[----:B------:R-:W0:Y:S06]  /*0e00*/  LDCU UR4, c[0x0][0x360] ;  /* 0x00006c00ff0477ac */ /* 0x000e2c0008000800 */
.L_x_2129:
[----:B------:R-:W-:-:S04]  /*0e10*/  LEA R4, P0, R15, R10, 0x4 ;  /* 0x0000000a0f047211 */ /* 0x000fc800078020ff */
[----:B------:R-:W-:-:S06]  /*0e20*/  LEA.HI.X R5, R15, R11, R14, 0x4, P0 ;  /* 0x0000000b0f057211 */ /* 0x000fcc00000f240e */
[----:B------:R-:W2:Y:S01]  /*0e30*/  LDG.E.128 R4, desc[UR12][R4.64] ;  /* 0x0000000c04047981 */ /* 0x000ea2000c1e1d00 */
[C---:B------:R-:W-:Y:S02]  /*0e40*/  LEA R2, P0, R15.reuse, R12, 0x3 ;  /* 0x0000000c0f027211 */ /* 0x040fe400078018ff */
[----:B--2---:R-:W-:Y:S02]  /*0e50*/  I2FP.F32.S32 R3, R4 ;  /* 0x0000000400037245 */ /* 0x004fe40000201400 */
[----:B------:R-:W-:Y:S02]  /*0e60*/  I2FP.F32.S32 R8, R5 ;  /* 0x0000000500087245 */ /* 0x000fe40000201400 */
[----:B------:R-:W-:Y:S02]  /*0e70*/  I2FP.F32.S32 R6, R6 ;  /* 0x0000000600067245 */ /* 0x000fe40000201400 */
[----:B------:R-:W-:Y:S02]  /*0e80*/  F2FP.BF16.F32.PACK_AB R8, R8, R3 ;  /* 0x000000030808723e */ /* 0x000fe400000010ff */
[----:B------:R-:W-:-:S02]  /*0e90*/  LEA.HI.X R3, R15, R13, R14, 0x3, P0 ;  /* 0x0000000d0f037211 */ /* 0x000fc400000f1c0e */
[----:B------:R-:W-:Y:S02]  /*0ea0*/  I2FP.F32.S32 R7, R7 ;  /* 0x0000000700077245 */ /* 0x000fe40000201400 */
[----:B0-----:R-:W-:Y:S02]  /*0eb0*/  IADD3 R15, P0, PT, R15, UR4, RZ ;  /* 0x000000040f0f7c10 */ /* 0x001fe4000ff1e0ff */
[----:B------:R-:W-:-:S03]  /*0ec0*/  F2FP.BF16.F32.PACK_AB R9, R7, R6 ;  /* 0x000000060709723e */ /* 0x000fc600000010ff */
[C---:B------:R-:W-:Y:S02]  /*0ed0*/  IMAD.SHL.U32 R5, R15.reuse, 0x4, RZ ;  /* 0x000000040f057824 */ /* 0x040fe400078e00ff */
[----:B------:R-:W-:Y:S01]  /*0ee0*/  IMAD.X R14, RZ, RZ, R14, P0 ;  /* 0x000000ffff0e7224 */ /* 0x000fe200000e060e */
[----:B------:R1:W-:Y:S01]  /*0ef0*/  STG.E.64 desc[UR12][R2.64], R8 ;  /* 0x0000000802007986 */ /* 0x0003e2000c101b0c */
[----:B------:R-:W-:Y:S02]  /*0f00*/  LOP3.LUT P0, RZ, R15, 0xffffc000, RZ, 0xc0, !PT ;  /* 0xffffc0000fff7812 */ /* 0x000fe4000780c0ff */
[----:B------:R-:W-:Y:S02]  /*0f10*/  ISETP.LT.U32.AND P1, PT, R5, R0, PT ;  /* 0x000000000500720c */ /* 0x000fe40003f21070 */
[----:B------:R-:W-:Y:S02]  /*0f20*/  SHF.L.U64.HI R4, R15, 0x2, R14 ;  /* 0x000000020f047819 */ /* 0x000fe4000001020e */
[----:B------:R-:W-:-:S02]  /*0f30*/  LOP3.LUT P0, RZ, R14, 0x3fffffff, RZ, 0xc0, P0 ;  /* 0x3fffffff0eff7812 */ /* 0x000fc4000000c0ff */
[----:B------:R-:W-:-:S13]  /*0f40*/  ISETP.LT.AND.EX P1, PT, R4, R17, PT, P1 ;  /* 0x000000110400720c */ /* 0x000fda0003f21310 */
[----:B-1----:R-:W-:Y:S05]  /*0f50*/  @!P0 BRA P1, `(.L_x_2129) ;  /* 0xfffffffc00ac8947 */ /* 0x002fea000083ffff */
[----:B------:R-:W-:Y:S05]  /*0f60*/  EXIT ;  /* 0x000000000000794d */ /* 0x000fea0003800000 */
        .weak           $__internal_18_$__cuda_sm20_div_u16
        .type           $__internal_18_$__cuda_sm20_div_u16,@function
        .size           $__internal_18_$__cuda_sm20_div_u16,(.L_x_7591 - $__internal_18_$__cuda_sm20_div_u16)
$__internal_18_$__cuda_sm20_div_u16:
        /* <DEDUP_REMOVED lines=19> */
[----:B------:R-:W-:Y:S05]  /*10a0*/  RET.REL.NODEC R4 `(_ZN2at6native55_GLOBAL__N__de093ff9_22_ForeachBinaryOpList_cu_a911ec4325multi_tensor_apply_kernelINS1_18TensorListMetadataILi2EEENS1_11CopyFunctorIN3c108BFloat16EiLi2ELi1ELi1EEEJNS0_4CopyIS7_iEEEEEvT_T0_DpT1_) ;  /* 0xffffffec04d47950 */ /* 0x000fea0003c3ffff */
.L_x_2130:
        /* <DEDUP_REMOVED lines=13> */
.L_x_7591:


//--------------------- .text._ZN2at6native55_GLOBAL__N__de093ff9_22_ForeachBinaryOpList_cu_a911ec4325multi_tensor_apply_kernelINS1_18TensorListMetadataILi2EEENS1_11CopyFunctorIN3c108BFloat16EsLi2ELi1ELi1EEEJNS0_4CopyIS7_sEEEEEvT_T0_DpT1_ --------------------------
	.section	.text._ZN2at6native55_GLOBAL__N__de093ff9_22_ForeachBinaryOpList_cu_a911ec4325multi_tensor_apply_kernelINS1_18TensorListMetadataILi2EEENS1_11CopyFunctorIN3c108BFloat16EsLi2ELi1ELi1EEEJNS0_4CopyIS7_sEEEEEvT_T0_DpT1_,"ax",@progbits
	.align	128
.text._ZN2at6native55_GLOBAL__N__de093ff9_22_ForeachBinaryOpList_cu_a911ec4325multi_tensor_apply_kernelINS1_18TensorListMetadataILi2EEENS1_11CopyFunctorIN3c108BFloat16EsLi2ELi1ELi1EEEJNS0_4CopyIS7_sEEEEEvT_T0_DpT1_:
        .type           _ZN2at6native55_GLOBAL__N__de093ff9_22_ForeachBinaryOpList_cu_a911ec4325multi_tensor_apply_kernelINS1_18TensorListMetadataILi2EEENS1_11CopyFunctorIN3c108BFloat16EsLi2ELi1ELi1EEEJNS0_4CopyIS7_sEEEEEvT_T0_DpT1_,@function
        .size           _ZN2at6native55_GLOBAL__N__de093ff9_22_ForeachBinaryOpList_cu_a911ec4325multi_tensor_apply_kernelINS1_18TensorListMetadataILi2EEENS1_11CopyFunctorIN3c108BFloat16EsLi2ELi1ELi1EEEJNS0_4CopyIS7_sEEEEEvT_T0_DpT1_,(.L_x_7593 - _ZN2at6native55_GLOBAL__N__de093ff9_22_ForeachBinaryOpList_cu_a911ec4325multi_tensor_apply_kernelINS1_18TensorListMetadataILi2EEENS1_11CopyFunctorIN3c108BFloat16EsLi2ELi1ELi1EEEJNS0_4CopyIS7_sEEEEEvT_T0_DpT1_)
        .other          _ZN2at6native55_GLOBAL__N__de093ff9_22_ForeachBinaryOpList_cu_a911ec4325multi_tensor_apply_kernelINS1_18TensorListMetadataILi2EEENS1_11CopyFunctorIN3c108BFloat16EsLi2ELi1ELi1EEEJNS0_4CopyIS7_sEEEEEvT_T0_DpT1_,@"STO_CUDA_ENTRY STV_DEFAULT"
_ZN2at6native55_GLOBAL__N__de093ff9_22_ForeachBinaryOpList_cu_a911ec4325multi_tensor_apply_kernelINS1_18TensorListMetadataILi2EEENS1_11CopyFunctorIN3c108BFloat16EsLi2ELi1ELi1EEEJNS0_4CopyIS7_sEEEEEvT_T0_DpT1_:
        /* <DEDUP_REMOVED lines=38> */
[----:B------:R-:W-:Y:S05]  /*0260*/  CALL.REL.NOINC `($__internal_19_$__cuda_sm20_div_u16) ;  /* 0x0000000c003c7944 */ /* 0x000fea0003c00000 */
        /* <DEDUP_REMOVED lines=13> */
.L_x_2133:
[----:B01----:R-:W-:-:S04]  /*0340*/  IADD3 R24, P0, PT, R7, UR6, RZ ;  /* 0x0000000607187c10 */ /* 0x003fc8000ff1e0ff */
[C---:B------:R-:W-:Y:S01]  /*0350*/  ISETP.GE.U32.AND P1, PT, R24.reuse, R5, PT ;  /* 0x000000051800720c */ /* 0x040fe20003f26070 */
[----:B------:R-:W-:Y:S01]  /*0360*/  IMAD.X R22, RZ, RZ, UR7, P0 ;  /* 0x00000007ff167e24 */ /* 0x000fe200080e06ff */
[----:B------:R-:W-:-:S04]  /*0370*/  IADD3 R18, P0, PT, R24, UR11, RZ ;  /* 0x0000000b18127c10 */ /* 0x000fc8000ff1e0ff */
[-C--:B------:R-:W-:Y:S01]  /*0380*/  ISETP.GE.AND.EX P1, PT, R22, R6.reuse, PT, P1 ;  /* 0x000000061600720c */ /* 0x080fe20003f26310 */
[----:B------:R-:W-:Y:S01]  /*0390*/  IMAD.X R19, RZ, RZ, R22, P0 ;  /* 0x000000ffff137224 */ /* 0x000fe200000e0616 */
[CC--:B------:R-:W-:Y:S02]  /*03a0*/  ISETP.GE.U32.AND P3, PT, R18.reuse, R5.reuse, PT ;  /* 0x000000051200720c */ /* 0x0c0fe40003f66070 */
        /* <DEDUP_REMOVED lines=9> */
[----:B------:R0:W2:Y:S01]  /*0440*/  @!P1 LDG.E.U16 R4, desc[UR12][R8.64] ;  /* 0x0000000c08049981 */ /* 0x0000a2000c1e1500 */
[----:B------:R-:W-:Y:S01]  /*0450*/  @!P3 LEA.HI.X R15, R18, R11, R19, 0x1, P4 ;  /* 0x0000000b120fb211 */ /* 0x000fe200020f0c13 */
[----:B------:R-:W-:Y:S01]  /*0460*/  IMAD.X R23, RZ, RZ, R21, P5 ;  /* 0x000000ffff177224 */ /* 0x000fe200028e0615 */
[----:B------:R-:W-:-:S03]  /*0470*/  ISETP.GE.U32.AND P0, PT, R25, R5, PT ;  /* 0x000000051900720c */ /* 0x000fc60003f06070 */
[----:B------:R-:W-:Y:S01]  /*0480*/  @!P2 LEA R16, P4, R27, R10, 0x1 ;  /* 0x0000000a1b10a211 */ /* 0x000fe200078808ff */
[----:B------:R-:W3:Y:S01]  /*0490*/  @!P3 LDG.E.U16 R3, desc[UR12][R14.64] ;  /* 0x0000000c0e03b981 */ /* 0x000ee2000c1e1500 */
[----:B------:R-:W-:Y:S02]  /*04a0*/  ISETP.GE.AND.EX P0, PT, R23, R6, PT, P0 ;  /* 0x000000061700720c */ /* 0x000fe40003f06300 */
[----:B------:R-:W-:-:S05]  /*04b0*/  @!P2 LEA.HI.X R17, R27, R11, R21, 0x1, P4 ;  /* 0x0000000b1b11a211 */ /* 0x000fca00020f0c15 */
[----:B------:R1:W4:Y:S06]  /*04c0*/  @!P2 LDG.E.U16 R2, desc[UR12][R16.64] ;  /* 0x0000000c1002a981 */ /* 0x00032c000c1e1500 */
[----:B------:R-:W-:-:S04]  /*04d0*/  @!P0 LEA R28, P4, R25, R10, 0x1 ;  /* 0x0000000a191c8211 */ /* 0x000fc800078808ff */
[----:B------:R-:W-:-:S05]  /*04e0*/  @!P0 LEA.HI.X R29, R25, R11, R23, 0x1, P4 ;  /* 0x0000000b191d8211 */ /* 0x000fca00020f0c17 */
[----:B------:R5:W5:Y:S01]  /*04f0*/  @!P0 LDG.E.U16 R0, desc[UR12][R28.64] ;  /* 0x0000000c1c008981 */ /* 0x000b62000c1e1500 */
[-C--:B0-----:R-:W-:Y:S02]  /*0500*/  @!P1 LEA R8, P4, R24, R12.reuse, 0x1 ;  /* 0x0000000c18089211 */ /* 0x081fe400078808ff */
[----:B------:R-:W-:-:S04]  /*0510*/  @!P2 LEA R20, P5, R27, R12, 0x1 ;  /* 0x0000000c1b14a211 */ /* 0x000fc800078a08ff */
[----:B------:R-:W-:Y:S01]  /*0520*/  @!P2 LEA.HI.X R21, R27, R13, R21, 0x1, P5 ;  /* 0x0000000d1b15a211 */ /* 0x000fe200028f0c15 */
[----:B--2---:R-:W1:Y:S08]  /*0530*/  I2F.S16 R9, R4 ;  /* 0x0000000400097306 */ /* 0x004e700000101400 */
[----:B---3--:R-:W0:Y:S01]  /*0540*/  I2F.S16 R15, R3 ;  /* 0x00000003000f7306 */ /* 0x008e220000101400 */
[----:B-1----:R-:W-:-:S07]  /*0550*/  F2FP.BF16.F32.PACK_AB R17, RZ, R9 ;  /* 0x00000009ff11723e */ /* 0x002fce00000010ff */
[----:B----4-:R-:W1:Y:S01]  /*0560*/  I2F.S16 R14, R2 ;  /* 0x00000002000e7306 */ /* 0x010e620000101400 */
[----:B------:R-:W-:Y:S02]  /*0570*/  @!P1 LEA.HI.X R9, R24, R13, R22, 0x1, P4 ;  /* 0x0000000d18099211 */ /* 0x000fe400020f0c16 */
[----:B------:R-:W-:-:S03]  /*0580*/  @!P3 LEA R26, P4, R18, R12, 0x1 ;  /* 0x0000000c121ab211 */ /* 0x000fc600078808ff */
[----:B------:R2:W-:Y:S01]  /*0590*/  @!P1 STG.E.U16 desc[UR12][R8.64], R17 ;  /* 0x0000001108009986 */ /* 0x0005e2000c10150c */
[----:B0-----:R-:W-:Y:S02]  /*05a0*/  F2FP.BF16.F32.PACK_AB R15, RZ, R15 ;  /* 0x0000000fff0f723e */ /* 0x001fe400000010ff */
[----:B-----5:R-:W-:Y:S02]  /*05b0*/  IADD3 R29, P1, PT, R24, UR10, RZ ;  /* 0x0000000a181d7c10 */ /* 0x020fe4000ff3e0ff */
[C---:B------:R-:W-:Y:S02]  /*05c0*/  @!P3 LEA.HI.X R27, R18.reuse, R13, R19, 0x1, P4 ;  /* 0x0000000d121bb211 */ /* 0x040fe400020f0c13 */
[----:B--2---:R-:W-:Y:S01]  /*05d0*/  PRMT R9, R15, 0x7610, R9 ;  /* 0x000076100f097816 */ /* 0x004fe20000000009 */
[----:B------:R-:W-:Y:S01]  /*05e0*/  IMAD.X R15, RZ, RZ, R22, P1 ;  /* 0x000000ffff0f7224 */ /* 0x000fe200008e0616 */
[----:B------:R-:W-:Y:S02]  /*05f0*/  IADD3 R18, P1, PT, R18, UR10, RZ ;  /* 0x0000000a12127c10 */ /* 0x000fe4000ff3e0ff */
[----:B-1----:R-:W-:Y:S01]  /*0600*/  F2FP.BF16.F32.PACK_AB R14, RZ, R14 ;  /* 0x0000000eff0e723e */ /* 0x002fe200000010ff */
[----:B------:R0:W-:Y:S01]  /*0610*/  @!P3 STG.E.U16 desc[UR12][R26.64], R9 ;  /* 0x000000091a00b986 */ /* 0x0001e2000c10150c */
[----:B------:R-:W-:Y:S01]  /*0620*/  ISETP.GE.U32.AND P3, PT, R29, R5, PT ;  /* 0x000000051d00720c */ /* 0x000fe20003f66070 */
[----:B------:R-:W1:Y:S01]  /*0630*/  I2F.S16 R16, R0 ;  /* 0x0000000000107306 */ /* 0x000e620000101400 */
[----:B------:R-:W-:Y:S01]  /*0640*/  IADD3 R8, P4, PT, R18, UR11, RZ ;  /* 0x0000000b12087c10 */ /* 0x000fe2000ff9e0ff */
[----:B------:R-:W-:Y:S01]  /*0650*/  IMAD.X R17, RZ, RZ, R19, P1 ;  /* 0x000000ffff117224 */ /* 0x000fe200008e0613 */
[----:B------:R2:W-:Y:S01]  /*0660*/  @!P2 STG.E.U16 desc[UR12][R20.64], R14 ;  /* 0x0000000e1400a986 */ /* 0x0005e2000c10150c */
[----:B------:R-:W-:-:S02]  /*0670*/  ISETP.GE.AND.EX P3, PT, R15, R6, PT, P3 ;  /* 0x000000060f00720c */ /* 0x000fc40003f66330 */
[-C--:B------:R-:W-:Y:S01]  /*0680*/  ISETP.GE.U32.AND P2, PT, R18, R5.reuse, PT ;  /* 0x000000051200720c */ /* 0x080fe20003f46070 */
[----:B------:R-:W-:Y:S01]  /*0690*/  IMAD.X R19, RZ, RZ, R17, P4 ;  /* 0x000000ffff137224 */ /* 0x000fe200020e0611 */
[C---:B0-----:R-:W-:Y:S02]  /*06a0*/  IADD3 R9, P5, PT, R8.reuse, UR11, RZ ;  /* 0x0000000b08097c10 */ /* 0x041fe4000ffbe0ff */
[----:B------:R-:W-:Y:S02]  /*06b0*/  ISETP.GE.AND.EX P2, PT, R17, R6, PT, P2 ;  /* 0x000000061100720c */ /* 0x000fe40003f46320 */
[-C--:B------:R-:W-:Y:S01]  /*06c0*/  ISETP.GE.U32.AND P1, PT, R8, R5.reuse, PT ;  /* 0x000000050800720c */ /* 0x080fe20003f26070 */
[----:B--2---:R-:W-:Y:S01]  /*06d0*/  IMAD.X R21, RZ, RZ, R19, P5 ;  /* 0x000000ffff157224 */ /* 0x004fe200028e0613 */
[----:B------:R-:W-:Y:S02]  /*06e0*/  ISETP.GE.U32.AND P4, PT, R9, R5, PT ;  /* 0x000000050900720c */ /* 0x000fe40003f86070 */
[----:B------:R-:W-:-:S02]  /*06f0*/  @!P0 LEA R22, P6, R25, R12, 0x1 ;  /* 0x0000000c19168211 */ /* 0x000fc400078c08ff */
[-C--:B------:R-:W-:Y:S02]  /*0700*/  ISETP.GE.AND.EX P1, PT, R19, R6.reuse, PT, P1 ;  /* 0x000000061300720c */ /* 0x080fe40003f26310 */
[----:B------:R-:W-:Y:S02]  /*0710*/  ISETP.GE.AND.EX P4, PT, R21, R6, PT, P4 ;  /* 0x000000061500720c */ /* 0x000fe40003f86340 */
[----:B-1----:R-:W-:Y:S02]  /*0720*/  F2FP.BF16.F32.PACK_AB R16, RZ, R16 ;  /* 0x00000010ff10723e */ /* 0x002fe400000010ff */
[----:B------:R-:W-:Y:S02]  /*0730*/  @!P0 LEA.HI.X R23, R25, R13, R23, 0x1, P6 ;  /* 0x0000000d19178211 */ /* 0x000fe400030f0c17 */
[----:B------:R-:W-:-:S03]  /*0740*/  @!P3 LEA R26, P5, R29, R10, 0x1 ;  /* 0x0000000a1d1ab211 */ /* 0x000fc600078a08ff */
[----:B------:R0:W-:Y:S01]  /*0750*/  @!P0 STG.E.U16 desc[UR12][R22.64], R16 ;  /* 0x0000001016008986 */ /* 0x0001e2000c10150c */
[----:B------:R-:W-:Y:S02]  /*0760*/  @!P3 LEA.HI.X R27, R29, R11, R15, 0x1, P5 ;  /* 0x0000000b1d1bb211 */ /* 0x000fe400028f0c0f */
[----:B------:R-:W-:-:S03]  /*0770*/  @!P2 LEA R24, P0, R18, R10, 0x1 ;  /* 0x0000000a1218a211 */ /* 0x000fc600078008ff */
[----:B------:R1:W2:Y:S01]  /*0780*/  @!P3 LDG.E.U16 R4, desc[UR12][R26.64] ;  /* 0x0000000c1a04b981 */ /* 0x0002a2000c1e1500 */
[----:B------:R-:W-:Y:S02]  /*0790*/  @!P2 LEA.HI.X R25, R18, R11, R17, 0x1, P0 ;  /* 0x0000000b1219a211 */ /* 0x000fe400000f0c11 */
[----:B0-----:R-:W-:-:S03]  /*07a0*/  @!P1 LEA R22, P5, R8, R10, 0x1 ;  /* 0x0000000a08169211 */ /* 0x001fc600078a08ff */
[----:B------:R-:W3:Y:S01]  /*07b0*/  @!P2 LDG.E.U16 R3, desc[UR12][R24.64] ;  /* 0x0000000c1803a981 */ /* 0x000ee2000c1e1500 */
[C---:B-1----:R-:W-:Y:S02]  /*07c0*/  @!P4 LEA R26, P0, R9.reuse, R10, 0x1 ;  /* 0x0000000a091ac211 */ /* 0x042fe400078008ff */
[-C--:B------:R-:W-:Y:S02]  /*07d0*/  @!P1 LEA.HI.X R23, R8, R11.reuse, R19, 0x1, P5 ;  /* 0x0000000b08179211 */ /* 0x080fe400028f0c13 */
[----:B------:R-:W-:-:S03]  /*07e0*/  @!P4 LEA.HI.X R27, R9, R11, R21, 0x1, P0 ;  /* 0x0000000b091bc211 */ /* 0x000fc600000f0c15 */
[----:B------:R2:W4:Y:S04]  /*07f0*/  @!P1 LDG.E.U16 R2, desc[UR12][R22.64] ;  /* 0x0000000c16029981 */ /* 0x000528000c1e1500 */
[----:B------:R-:W5:Y:S01]  /*0800*/  @!P4 LDG.E.U16 R0, desc[UR12][R26.64] ;  /* 0x0000000c1a00c981 */ /* 0x000f62000c1e1500 */
[CC--:B------:R-:W-:Y:S02]  /*0810*/  @!P3 LEA R14, P0, R29.reuse, R12.reuse, 0x1 ;  /* 0x0000000c1d0eb211 */ /* 0x0c0fe400078008ff */
[C---:B------:R-:W-:Y:S02]  /*0820*/  @!P2 LEA R16, P5, R18.reuse, R12, 0x1 ;  /* 0x0000000c1210a211 */ /* 0x040fe400078a08ff */
[-C--:B------:R-:W-:Y:S02]  /*0830*/  @!P3 LEA.HI.X R15, R29, R13.reuse, R15, 0x1, P0 ;  /* 0x0000000d1d0fb211 */ /* 0x080fe400000f0c0f */
[----:B------:R-:W-:-:S02]  /*0840*/  @!P2 LEA.HI.X R17, R18, R13, R17, 0x1, P5 ;  /* 0x0000000d1211a211 */ /* 0x000fc400028f0c11 */
[CC--:B------:R-:W-:Y:S02]  /*0850*/  @!P1 LEA R18, P0, R8.reuse, R12.reuse, 0x1 ;  /* 0x0000000c08129211 */ /* 0x0c0fe400078008ff */
[C---:B------:R-:W-:Y:S02]  /*0860*/  @!P4 LEA R20, P5, R9.reuse, R12, 0x1 ;  /* 0x0000000c0914c211 */ /* 0x040fe400078a08ff */
        /* <DEDUP_REMOVED lines=8> */
[----:B--2---:R-:W0:Y:S08]  /*08f0*/  I2F.S16 R22, R4 ;  /* 0x0000000400167306 */ /* 0x004e300000101400 */
[----:B---3--:R-:W1:Y:S08]  /*0900*/  I2F.S16 R23, R3 ;  /* 0x0000000300177306 */ /* 0x008e700000101400 */
[----:B----4-:R-:W2:Y:S08]  /*0910*/  I2F.S16 R24, R2 ;  /* 0x0000000200187306 */ /* 0x010eb00000101400 */
[----:B-----5:R-:W3:Y:S01]  /*0920*/  I2F.S16 R25, R0 ;  /* 0x0000000000197306 */ /* 0x020ee20000101400 */
[----:B0-----:R-:W-:-:S02]  /*0930*/  F2FP.BF16.F32.PACK_AB R22, RZ, R22 ;  /* 0x00000016ff16723e */ /* 0x001fc400000010ff */
[----:B-1----:R-:W-:Y:S02]  /*0940*/  F2FP.BF16.F32.PACK_AB R23, RZ, R23 ;  /* 0x00000017ff17723e */ /* 0x002fe400000010ff */
[----:B--2---:R-:W-:Y:S01]  /*0950*/  F2FP.BF16.F32.PACK_AB R24, RZ, R24 ;  /* 0x00000018ff18723e */ /* 0x004fe200000010ff */
[----:B------:R1:W-:Y:S04]  /*0960*/  @!P3 STG.E.U16 desc[UR12][R14.64], R22 ;  /* 0x000000160e00b986 */ /* 0x0003e8000c10150c */
[----:B------:R1:W-:Y:S01]  /*0970*/  @!P2 STG.E.U16 desc[UR12][R16.64], R23 ;  /* 0x000000171000a986 */ /* 0x0003e2000c10150c */
[----:B---3--:R-:W-:-:S03]  /*0980*/  F2FP.BF16.F32.PACK_AB R25, RZ, R25 ;  /* 0x00000019ff19723e */ /* 0x008fc600000010ff */
[----:B------:R1:W-:Y:S04]  /*0990*/  @!P1 STG.E.U16 desc[UR12][R18.64], R24 ;  /* 0x0000001812009986 */ /* 0x0003e8000c10150c */
[----:B------:R1:W-:Y:S01]  /*09a0*/  @!P4 STG.E.U16 desc[UR12][R20.64], R25 ;  /* 0x000000191400c986 */ /* 0x0003e2000c10150c */
[----:B------:R-:W-:Y:S05]  /*09b0*/  BRA.U UP0, `(.L_x_2133) ;  /* 0xfffffff900607547 */ /* 0x000fea000b83ffff */
.L_x_2132:
[----:B------:R-:W-:-:S04]  /*09c0*/  ULOP3.LUT UR4, UR8, 0x1, URZ, 0xc0, !UPT ;  /* 0x0000000108047892 */ /* 0x000fc8000f8ec0ff */
[----:B------:R-:W-:-:S06]  /*09d0*/  UISETP.NE.U32.AND UP0, UPT, UR4, 0x1, UPT ;  /* 0x000000010400788c */ /* 0x000fcc000bf05070 */
[----:B------:R-:W-:-:S13]  /*09e0*/  PLOP3.LUT P0, PT, PT, PT, UP0, 0x80, 0x8 ;  /* 0x000000000008781c */ /* 0x000fda0003f0f008 */
[----:B------:R-:W-:Y:S05]  /*09f0*/  @!P0 EXIT ;  /* 0x000000000000894d */ /* 0x000fea0003800000 */
[----:B-1----:R-:W0:Y:S01]  /*0a00*/  S2R R21, SR_TID.X ;  /* 0x0000000000157919 */ /* 0x002e220000002100 */
[----:B------:R-:W-:Y:S02]  /*0a10*/  PRMT R24, R4, 0x7610, R24 ;  /* 0x0000761004187816 */ /* 0x000fe40000000018 */
[----:B------:R-:W-:Y:S02]  /*0a20*/  PRMT R22, R3, 0x7610, R22 ;  /* 0x0000761003167816 */ /* 0x000fe40000000016 */
[----:B0-----:R-:W-:-:S04]  /*0a30*/  IADD3 R21, P1, PT, R21, UR6, RZ ;  /* 0x0000000615157c10 */ /* 0x001fc8000ff3e0ff */
[C---:B------:R-:W-:Y:S01]  /*0a40*/  ISETP.GE.U32.AND P0, PT, R21.reuse, R5, PT ;  /* 0x000000051500720c */ /* 0x040fe20003f06070 */
[----:B------:R-:W-:Y:S01]  /*0a50*/  IMAD.X R7, RZ, RZ, UR7, P1 ;  /* 0x00000007ff077e24 */ /* 0x000fe200088e06ff */
[----:B------:R-:W-:-:S04]  /*0a60*/  IADD3 R23, P1, PT, R21, UR11, RZ ;  /* 0x0000000b15177c10 */ /* 0x000fc8000ff3e0ff */
[----:B------:R-:W-:Y:S01]  /*0a70*/  IADD3 R27, P3, PT, R23, UR11, RZ ;  /* 0x0000000b171b7c10 */ /* 0x000fe2000ff7e0ff */
[----:B------:R-:W-:Y:S01]  /*0a80*/  IMAD.X R19, RZ, RZ, R7, P1 ;  /* 0x000000ffff137224 */ /* 0x000fe200008e0607 */
[-C--:B------:R-:W-:Y:S02]  /*0a90*/  ISETP.GE.AND.EX P0, PT, R7, R6.reuse, PT, P0 ;  /* 0x000000060700720c */ /* 0x080fe40003f06300 */
[-C--:B------:R-:W-:Y:S01]  /*0aa0*/  ISETP.GE.U32.AND P1, PT, R23, R5.reuse, PT ;  /* 0x000000051700720c */ /* 0x080fe20003f26070 */
[----:B------:R-:W-:Y:S01]  /*0ab0*/  IMAD.X R25, RZ, RZ, R19, P3 ;  /* 0x000000ffff197224 */ /* 0x000fe200018e0613 */
[----:B------:R-:W-:Y:S02]  /*0ac0*/  ISETP.GE.U32.AND P2, PT, R27, R5, PT ;  /* 0x000000051b00720c */ /* 0x000fe40003f46070 */
[-C--:B------:R-:W-:Y:S02]  /*0ad0*/  ISETP.GE.AND.EX P1, PT, R19, R6.reuse, PT, P1 ;  /* 0x000000061300720c */ /* 0x080fe40003f26310 */
[----:B------:R-:W-:-:S05]  /*0ae0*/  ISETP.GE.AND.EX P2, PT, R25, R6, PT, P2 ;  /* 0x000000061900720c */ /* 0x000fca0003f46320 */
[----:B------:R-:W-:-:S04]  /*0af0*/  @!P0 LEA R8, P3, R21, R10, 0x1 ;  /* 0x0000000a15088211 */ /* 0x000fc800078608ff */
[-C--:B------:R-:W-:Y:S02]  /*0b00*/  @!P0 LEA.HI.X R9, R21, R11.reuse, R7, 0x1, P3 ;  /* 0x0000000b15098211 */ /* 0x080fe400018f0c07 */
[-C--:B------:R-:W-:Y:S02]  /*0b10*/  @!P1 LEA R14, P3, R23, R10.reuse, 0x1 ;  /* 0x0000000a170e9211 */ /* 0x080fe400078608ff */
[----:B------:R-:W-:Y:S01]  /*0b20*/  @!P2 LEA R16, P4, R27, R10, 0x1 ;  /* 0x0000000a1b10a211 */ /* 0x000fe200078808ff */
[----:B------:R-:W2:Y:S01]  /*0b30*/  @!P0 LDG.E.U16 R24, desc[UR12][R8.64] ;  /* 0x0000000c08188981 */ /* 0x000ea2000c1e1500 */
[-C--:B------:R-:W-:Y:S02]  /*0b40*/  @!P1 LEA.HI.X R15, R23, R11.reuse, R19, 0x1, P3 ;  /* 0x0000000b170f9211 */ /* 0x080fe400018f0c13 */
[----:B------:R-:W-:Y:S02]  /*0b50*/  PRMT R20, R2, 0x7610, R20 ;  /* 0x0000761002147816 */ /* 0x000fe40000000014 */
[C---:B------:R-:W-:Y:S01]  /*0b60*/  @!P2 LEA.HI.X R17, R27.reuse, R11, R25, 0x1, P4 ;  /* 0x0000000b1b11a211 */ /* 0x040fe200020f0c19 */
[----:B------:R-:W3:Y:S04]  /*0b70*/  @!P1 LDG.E.U16 R22, desc[UR12][R14.64] ;  /* 0x0000000c0e169981 */ /* 0x000ee8000c1e1500 */
[----:B------:R-:W4:Y:S01]  /*0b80*/  @!P2 LDG.E.U16 R20, desc[UR12][R16.64] ;  /* 0x0000000c1014a981 */ /* 0x000f22000c1e1500 */
[----:B------:R-:W-:-:S04]  /*0b90*/  IADD3 R29, P4, PT, R27, UR11, RZ ;  /* 0x0000000b1b1d7c10 */ /* 0x000fc8000ff9e0ff */
[----:B------:R-:W-:Y:S01]  /*0ba0*/  ISETP.GE.U32.AND P3, PT, R29, R5, PT ;  /* 0x000000051d00720c */ /* 0x000fe20003f66070 */
[----:B------:R-:W-:-:S05]  /*0bb0*/  IMAD.X R18, RZ, RZ, R25, P4 ;  /* 0x000000ffff127224 */ /* 0x000fca00020e0619 */
[----:B------:R-:W-:Y:S02]  /*0bc0*/  ISETP.GE.AND.EX P3, PT, R18, R6, PT, P3 ;  /* 0x000000061200720c */ /* 0x000fe40003f66330 */
[----:B------:R-:W-:-:S11]  /*0bd0*/  @!P1 LEA R4, P5, R23, R12, 0x1 ;  /* 0x0000000c17049211 */ /* 0x000fd600078a08ff */
[----:B------:R-:W-:-:S04]  /*0be0*/  @!P3 LEA R10, P4, R29, R10, 0x1 ;  /* 0x0000000a1d0ab211 */ /* 0x000fc800078808ff */
[----:B------:R-:W-:Y:S02]  /*0bf0*/  @!P3 LEA.HI.X R11, R29, R11, R18, 0x1, P4 ;  /* 0x0000000b1d0bb211 */ /* 0x000fe400020f0c12 */
[----:B------:R-:W-:-:S03]  /*0c00*/  @!P0 LEA R2, P4, R21, R12, 0x1 ;  /* 0x0000000c15028211 */ /* 0x000fc600078808ff */
[----:B------:R0:W5:Y:S01]  /*0c10*/  @!P3 LDG.E.U16 R0, desc[UR12][R10.64] ;  /* 0x0000000c0a00b981 */ /* 0x000162000c1e1500 */
[----:B------:R-:W-:Y:S02]  /*0c20*/  @!P0 LEA.HI.X R3, R21, R13, R7, 0x1, P4 ;  /* 0x0000000d15038211 */ /* 0x000fe400020f0c07 */
[----:B------:R-:W-:Y:S01]  /*0c30*/  @!P2 LEA R6, P4, R27, R12, 0x1 ;  /* 0x0000000c1b06a211 */ /* 0x000fe200078808ff */
[----:B--2---:R-:W1:Y:S08]  /*0c40*/  I2F.S16 R5, R24 ;  /* 0x0000001800057306 */ /* 0x004e700000101400 */
[----:B---3--:R-:W2:Y:S08]  /*0c50*/  I2F.S16 R8, R22 ;  /* 0x0000001600087306 */ /* 0x008eb00000101400 */
[----:B----4-:R-:W3:Y:S01]  /*0c60*/  I2F.S16 R9, R20 ;  /* 0x0000001400097306 */ /* 0x010ee20000101400 */
[----:B-1----:R-:W-:-:S02]  /*0c70*/  F2FP.BF16.F32.PACK_AB R7, RZ, R5 ;  /* 0x00000005ff07723e */ /* 0x002fc400000010ff */
[-C--:B------:R-:W-:Y:S02]  /*0c80*/  @!P1 LEA.HI.X R5, R23, R13.reuse, R19, 0x1, P5 ;  /* 0x0000000d17059211 */ /* 0x080fe400028f0c13 */
[----:B0-----:R-:W-:Y:S02]  /*0c90*/  PRMT R10, R7, 0x7610, R10 ;  /* 0x00007610070a7816 */ /* 0x001fe4000000000a */
[----:B--2---:R-:W-:Y:S02]  /*0ca0*/  F2FP.BF16.F32.PACK_AB R8, RZ, R8 ;  /* 0x00000008ff08723e */ /* 0x004fe400000010ff */
[----:B------:R-:W-:Y:S01]  /*0cb0*/  @!P2 LEA.HI.X R7, R27, R13, R25, 0x1, P4 ;  /* 0x0000000d1b07a211 */ /* 0x000fe200020f0c19 */
[----:B------:R0:W-:Y:S01]  /*0cc0*/  @!P0 STG.E.U16 desc[UR12][R2.64], R10 ;  /* 0x0000000a02008986 */ /* 0x0001e2000c10150c */
[----:B---3--:R-:W-:-:S03]  /*0cd0*/  F2FP.BF16.F32.PACK_AB R9, RZ, R9 ;  /* 0x00000009ff09723e */ /* 0x008fc600000010ff */
[----:B------:R0:W-:Y:S04]  /*0ce0*/  @!P1 STG.E.U16 desc[UR12][R4.64], R8 ;  /* 0x0000000804009986 */ /* 0x0001e8000c10150c */
[----:B------:R0:W-:Y:S01]  /*0cf0*/  @!P2 STG.E.U16 desc[UR12][R6.64], R9 ;  /* 0x000000090600a986 */ /* 0x0001e2000c10150c */
[----:B------:R-:W-:Y:S05]  /*0d00*/  @P3 EXIT ;  /* 0x000000000000394d */ /* 0x000fea0003800000 */
[----:B-----5:R-:W1:Y:S01]  /*0d10*/  I2F.S16 R0, R0 ;  /* 0x0000000000007306 */ /* 0x020e620000101400 */
[----:B0-----:R-:W-:-:S04]  /*0d20*/  LEA R2, P0, R29, R12, 0x1 ;  /* 0x0000000c1d027211 */ /* 0x001fc800078008ff */
[----:B------:R-:W-:Y:S02]  /*0d30*/  LEA.HI.X R3, R29, R13, R18, 0x1, P0 ;  /* 0x0000000d1d037211 */ /* 0x000fe400000f0c12 */
[----:B-1----:R-:W-:-:S05]  /*0d40*/  F2FP.BF16.F32.PACK_AB R4, RZ, R0 ;  /* 0x00000000ff04723e */ /* 0x002fca00000010ff */
[----:B------:R-:W-:Y:S01]  /*0d50*/  STG.E.U16 desc[UR12][R2.64], R4 ;  /* 0x0000000402007986 */ /* 0x000fe2000c10150c */
[----:B------:R-:W-:Y:S05]  /*0d60*/  EXIT ;  /* 0x000000000000794d */ /* 0x000fea0003800000 */
.L_x_2131:
[----:B------:R-:W0:Y:S02]  /*0d70*/  S2R R14, SR_TID.X ;  /* 0x00000000000e7919 */ /* 0x000e240000002100 */
[----:B0-----:R-:W-:-:S03]  /*0d80*/  IMAD.WIDE.U32 R2, R14, 0x4, RZ ;  /* 0x000000040e027825 */ /* 0x001fc600078e00ff */
[----:B------:R-:W-:-:S04]  /*0d90*/  ISETP.GE.U32.AND P0, PT, R2, R5, PT ;  /* 0x000000050200720c */ /* 0x000fc80003f06070 */
[----:B------:R-:W-:-:S13]  /*0da0*/  ISETP.GE.AND.EX P0, PT, R3, R21, PT, P0 ;  /* 0x000000150300720c */ /* 0x000fda0003f06300 */
[----:B------:R-:W-:Y:S05]  /*0db0*/  @P0 EXIT ;  /* 0x000000000000094d */ /* 0x000fea0003800000 */
[----:B------:R-:W-:Y:S01]  /*0dc0*/  IMAD.MOV.U32 R19, RZ, RZ, RZ ;  /* 0x000000ffff137224 */ /* 0x000fe200078e00ff */
[----:B------:R-:W0:Y:S06]  /*0dd0*/  LDCU UR4, c[0x0][0x360] ;  /* 0x00006c00ff0477ac */ /* 0x000e2c0008000800 */
.L_x_2134:
[C---:B------:R-:W-:Y:S01]  /*0de0*/  IMAD.SHL.U32 R15, R14.reuse, 0x8, RZ ;  /* 0x000000080e0f7824 */ /* 0x040fe200078e00ff */
[----:B------:R-:W-:-:S04]  /*0df0*/  SHF.L.U64.HI R17, R14, 0x3, R19 ;  /* 0x000000030e117819 */ /* 0x000fc80000010213 */
[----:B------:R-:W-:-:S05]  /*0e00*/  IADD3 R2, P0, PT, R10, R15, RZ ;  /* 0x0000000f0a027210 */ /* 0x000fca0007f1e0ff */
[----:B------:R-:W-:-:S06]  /*0e10*/  IMAD.X R3, R11, 0x1, R17, P0 ;  /* 0x000000010b037824 */ /* 0x000fcc00000e0611 */
[----:B------:R-:W2:Y:S01]  /*0e20*/  LDG.E.64 R2, desc[UR12][R2.64] ;  /* 0x0000000c02027981 */ /* 0x000ea2000c1e1b00 */
[----:B-1----:R-:W-:Y:S01]  /*0e30*/  IADD3 R6, P0, PT, R12, R15, RZ ;  /* 0x0000000f0c067210 */ /* 0x002fe20007f1e0ff */
[----:B--2---:R-:W-:Y:S08]  /*0e40*/  I2F.S16 R0, R2 ;  /* 0x0000000200007306 */ /* 0x004ff00000101400 */
[----:B------:R-:W1:Y:S08]  /*0e50*/  I2F.S16 R7, R2.H1 ;  /* 0x1000000200077306 */ /* 0x000e700000101400 */
[----:B------:R-:W-:Y:S01]  /*0e60*/  I2F.S16 R4, R3 ;  /* 0x0000000300047306 */ /* 0x000fe20000101400 */
[----:B-1----:R-:W-:-:S07]  /*0e70*/  F2FP.BF16.F32.PACK_AB R8, R7, R0 ;  /* 0x000000000708723e */ /* 0x002fce00000010ff */
[----:B------:R-:W1:Y:S01]  /*0e80*/  I2F.S16 R9, R3.H1 ;  /* 0x1000000300097306 */ /* 0x000e620000101400 */
[----:B------:R-:W-:Y:S01]  /*0e90*/  IMAD.X R7, R13, 0x1, R17, P0 ;  /* 0x000000010d077824 */ /* 0x000fe200000e0611 */
[----:B0-----:R-:W-:-:S05]  /*0ea0*/  IADD3 R14, P0, PT, R14, UR4, RZ ;  /* 0x000000040e0e7c10 */ /* 0x001fca000ff1e0ff */
[C---:B------:R-:W-:Y:S02]  /*0eb0*/  IMAD.SHL.U32 R0, R14.reuse, 0x4, RZ ;  /* 0x000000040e007824 */ /* 0x040fe400078e00ff */
[----:B------:R-:W-:Y:S01]  /*0ec0*/  IMAD.X R19, RZ, RZ, R19, P0 ;  /* 0x000000ffff137224 */ /* 0x000fe200000e0613 */
[----:B------:R-:W-:Y:S02]  /*0ed0*/  LOP3.LUT P0, RZ, R14, 0xffffc000, RZ, 0xc0, !PT ;  /* 0xffffc0000eff7812 */ /* 0x000fe4000780c0ff */
[----:B------:R-:W-:Y:S02]  /*0ee0*/  ISETP.LT.U32.AND P1, PT, R0, R5, PT ;  /* 0x000000050000720c */ /* 0x000fe40003f21070 */
[----:B------:R-:W-:Y:S02]  /*0ef0*/  SHF.L.U64.HI R0, R14, 0x2, R19 ;  /* 0x000000020e007819 */ /* 0x000fe40000010213 */
[----:B-1----:R-:W-:Y:S02]  /*0f00*/  F2FP.BF16.F32.PACK_AB R9, R9, R4 ;  /* 0x000000040909723e */ /* 0x002fe400000010ff */
[----:B------:R-:W-:-:S02]  /*0f10*/  LOP3.LUT P0, RZ, R19, 0x3fffffff, RZ, 0xc0, P0 ;  /* 0x3fffffff13ff7812 */ /* 0x000fc4000000c0ff */
[----:B------:R-:W-:Y:S01]  /*0f20*/  ISETP.LT.AND.EX P1, PT, R0, R21, PT, P1 ;  /* 0x000000150000720c */ /* 0x000fe20003f21310 */
[----:B------:R1:W-:-:S12]  /*0f30*/  STG.E.64 desc[UR12][R6.64], R8 ;  /* 0x0000000806007986 */ /* 0x0003d8000c101b0c */
[----:B------:R-:W-:Y:S05]  /*0f40*/  @!P0 BRA P1, `(.L_x_2134) ;  /* 0xfffffffc00a48947 */ /* 0x000fea000083ffff */
[----:B------:R-:W-:Y:S05]  /*0f50*/  EXIT ;  /* 0x000000000000794d */ /* 0x000fea0003800000 */
        .weak           $__internal_19_$__cuda_sm20_div_u16
        .type           $__internal_19_$__cuda_sm20_div_u16,@function
        .size           $__internal_19_$__cuda_sm20_div_u16,(.L_x_7593 - $__internal_19_$__cuda_sm20_div_u16)
$__internal_19_$__cuda_sm20_div_u16:
        /* <DEDUP_REMOVED lines=8> */
[----:B------:R-:W-:Y:S01]  /*0fe0*/  FMUL R4, R2, R3 ;  /* 0x0000000302047220 */ /* 0x000fe20000400000 */
[----:B------:R-:W-:-:S05]  /*0ff0*/  IMAD.MOV.U32 R2, RZ, RZ, R7 ;  /* 0x000000ffff027224 */ /* 0x000fca00078e0007 */
        /* <DEDUP_REMOVED lines=9> */
[----:B------:R-:W-:Y:S05]  /*1090*/  RET.REL.NODEC R2 `(_ZN2at6native55_GLOBAL__N__de093ff9_22_ForeachBinaryOpList_cu_a911ec4325multi_tensor_apply_kernelINS1_18TensorListMetadataILi2EEENS1_11CopyFunctorIN3c108BFloat16EsLi2ELi1ELi1EEEJNS0_4CopyIS7_sEEEEEvT_T0_DpT1_) ;  /* 0xffffffec02d87950 */ /* 0x000fea0003c3ffff */
.L_x_2135:
        /* <DEDUP_REMOVED lines=14> */
.L_x_7593:


//--------------------- .text._ZN2at6native55_GLOBAL__N__de093ff9_22_ForeachBinaryOpList_cu_a911ec4325multi_tensor_apply_kernelINS1_18TensorListMetadataILi2EEENS1_11CopyFunctorIN3c108BFloat16ElLi2ELi1ELi1EEEJNS0_4CopyIS7_lEEEEEvT_T0_DpT1_ --------------------------
	.section	.text._ZN2at6native55_GLOBAL__N__de093ff9_22_ForeachBinaryOpList_cu_a911ec4325multi_tensor_apply_kernelINS1_18TensorListMetadataILi2EEENS1_11CopyFunctorIN3c108BFloat16ElLi2ELi1ELi1EEEJNS0_4CopyIS7_lEEEEEvT_T0_DpT1_,"ax",@progbits
	.align	128
.text._ZN2at6native55_GLOBAL__N__de093ff9_22_ForeachBinaryOpList_cu_a911ec4325multi_tensor_apply_kernelINS1_18TensorListMetadataILi2EEENS1_11CopyFunctorIN3c108BFloat16ElLi2ELi1ELi1EEEJNS0_4CopyIS7_lEEEEEvT_T0_DpT1_:
        .type           _ZN2at6native55_GLOBAL__N__de093ff9_22_ForeachBinaryOpList_cu_a911ec4325multi_tensor_apply_kernelINS1_18TensorListMetadataILi2EEENS1_11CopyFunctorIN3c108BFloat16ElLi2ELi1ELi1EEEJNS0_4CopyIS7_lEEEEEvT_T0_DpT1_,@function
        .size           _ZN2at6native55_GLOBAL__N__de093ff9_22_ForeachBinaryOpList_cu_a911ec4325multi_tensor_apply_kernelINS1_18TensorListMetadataILi2EEENS1_11CopyFunctorIN3c108BFloat16ElLi2ELi1ELi1EEEJNS0_4CopyIS7_lEEEEEvT_T0_DpT1_,(.L_x_7595 - _ZN2at6native55_GLOBAL__N__de093ff9_22_ForeachBinaryOpList_cu_a911ec4325multi_tensor_apply_kernelINS1_18TensorListMetadataILi2EEENS1_11CopyFunctorIN3c108BFloat16ElLi2ELi1ELi1EEEJNS0_4CopyIS7_lEEEEEvT_T0_DpT1_)
        .other          _ZN2at6native55_GLOBAL__N__de093ff9_22_ForeachBinaryOpList_cu_a911ec4325multi_tensor_apply_kernelINS1_18TensorListMetadataILi2EEENS1_11CopyFunctorIN3c108BFloat16ElLi2ELi1ELi1EEEJNS0_4CopyIS7_lEEEEEvT_T0_DpT1_,@"STO_CUDA_ENTRY STV_DEFAULT"
_ZN2at6native55_GLOBAL__N__de093ff9_22_ForeachBinaryOpList_cu_a911ec4325multi_tensor_apply_kernelINS1_18TensorListMetadataILi2EEENS1_11CopyFunctorIN3c108BFloat16ElLi2ELi1ELi1EEEJNS0_4CopyIS7_lEEEEEvT_T0_DpT1_:
        /* <DEDUP_REMOVED lines=39> */
[----:B------:R-:W-:Y:S05]  /*0270*/  CALL.REL.NOINC `($__internal_20_$__cuda_sm20_div_u16) ;  /* 0x0000000c00247944 */ /* 0x000fea0003c00000 */
        /* <DEDUP_REMOVED lines=13> */
.L_x_2138:
[----:B01----:R-:W-:-:S04]  /*0350*/  IADD3 R27, P0, PT, R0, UR6, RZ ;  /* 0x00000006001b7c10 */ /* 0x003fc8000ff1e0ff */
[C---:B------:R-:W-:Y:S01]  /*0360*/  IADD3 R5, P1, PT, R27.reuse, UR15, RZ ;  /* 0x0000000f1b057c10 */ /* 0x040fe2000ff3e0ff */
[----:B------:R-:W-:Y:S01]  /*0370*/  IMAD.X R26, RZ, RZ, UR7, P0 ;  /* 0x00000007ff1a7e24 */ /* 0x000fe200080e06ff */
[----:B------:R-:W-:Y:S02]  /*0380*/  ISETP.GE.U32.AND P3, PT, R27, UR18, PT ;  /* 0x000000121b007c0c */ /* 0x000fe4000bf66070 */
[C---:B------:R-:W-:Y:S01]  /*0390*/  ISETP.GE.U32.AND P2, PT, R5.reuse, UR18, PT ;  /* 0x0000001205007c0c */ /* 0x040fe2000bf46070 */
[----:B------:R-:W-:Y:S01]  /*03a0*/  IMAD.X R2, RZ, RZ, R26, P1 ;  /* 0x000000ffff027224 */ /* 0x000fe200008e061a */
[----:B------:R-:W-:Y:S02]  /*03b0*/  ISETP.GE.AND.EX P3, PT, R26, UR19, PT, P3 ;  /* 0x000000131a007c0c */ /* 0x000fe4000bf66330 */
[----:B------:R-:W-:Y:S02]  /*03c0*/  IADD3 R3, P1, PT, R5, UR15, RZ ;  /* 0x0000000f05037c10 */ /* 0x000fe4000ff3e0ff */
[----:B------:R-:W-:-:S02]  /*03d0*/  ISETP.GE.AND.EX P2, PT, R2, UR19, PT, P2 ;  /* 0x0000001302007c0c */ /* 0x000fc4000bf46320 */
[----:B------:R-:W-:Y:S01]  /*03e0*/  ISETP.GE.U32.AND P0, PT, R3, UR18, PT ;  /* 0x0000001203007c0c */ /* 0x000fe2000bf06070 */
[----:B------:R-:W-:-:S05]  /*03f0*/  IMAD.X R4, RZ, RZ, R2, P1 ;  /* 0x000000ffff047224 */ /* 0x000fca00008e0602 */
[----:B------:R-:W-:Y:S02]  /*0400*/  ISETP.GE.AND.EX P0, PT, R4, UR19, PT, P0 ;  /* 0x0000001304007c0c */ /* 0x000fe4000bf06300 */
[----:B------:R-:W-:-:S03]  /*0410*/  @!P3 LEA R6, P1, R27, UR8, 0x3 ;  /* 0x000000081b06bc11 */ /* 0x000fc6000f8218ff */
[----:B------:R-:W-:Y:S02]  /*0420*/  @!P2 LEA R20, P4, R5, UR8, 0x3 ;  /* 0x000000080514ac11 */ /* 0x000fe4000f8818ff */
[----:B------:R-:W-:Y:S02]  /*0430*/  @!P3 LEA.HI.X R7, R27, UR9, R26, 0x3, P1 ;  /* 0x000000091b07bc11 */ /* 0x000fe400088f1c1a */
[----:B------:R-:W-:Y:S02]  /*0440*/  @!P2 LEA.HI.X R21, R5, UR9, R2, 0x3, P4 ;  /* 0x000000090515ac11 */ /* 0x000fe4000a0f1c02 */
[----:B------:R-:W-:Y:S01]  /*0450*/  IADD3 R17, P4, PT, R3, UR15, RZ ;  /* 0x0000000f03117c10 */ /* 0x000fe2000ff9e0ff */
[----:B------:R-:W2:Y:S04]  /*0460*/  @!P3 LDG.E.64 R14, desc[UR16][R6.64] ;  /* 0x00000010060eb981 */ /* 0x000ea8000c1e1b00 */
[----:B------:R0:W3:Y:S01]  /*0470*/  @!P2 LDG.E.64 R12, desc[UR16][R20.64] ;  /* 0x00000010140ca981 */ /* 0x0000e2000c1e1b00 */
[----:B------:R-:W-:Y:S01]  /*0480*/  IMAD.X R18, RZ, RZ, R4, P4 ;  /* 0x000000ffff127224 */ /* 0x000fe200020e0604 */
[----:B------:R-:W-:-:S02]  /*0490*/  ISETP.GE.U32.AND P1, PT, R17, UR18, PT ;  /* 0x0000001211007c0c */ /* 0x000fc4000bf26070 */
[C---:B------:R-:W-:Y:S02]  /*04a0*/  @!P0 LEA R24, P4, R3.reuse, UR8, 0x3 ;  /* 0x0000000803188c11 */ /* 0x040fe4000f8818ff */
[----:B------:R-:W-:Y:S02]  /*04b0*/  ISETP.GE.AND.EX P1, PT, R18, UR19, PT, P1 ;  /* 0x0000001312007c0c */ /* 0x000fe4000bf26310 */
[----:B------:R-:W-:-:S05]  /*04c0*/  @!P0 LEA.HI.X R25, R3, UR9, R4, 0x3, P4 ;  /* 0x0000000903198c11 */ /* 0x000fca000a0f1c04 */
[----:B------:R-:W4:Y:S06]  /*04d0*/  @!P0 LDG.E.64 R10, desc[UR16][R24.64] ;  /* 0x00000010180a8981 */ /* 0x000f2c000c1e1b00 */
[----:B------:R-:W-:-:S04]  /*04e0*/  @!P1 LEA R22, P4, R17, UR8, 0x3 ;  /* 0x0000000811169c11 */ /* 0x000fc8000f8818ff */
[----:B------:R-:W-:-:S05]  /*04f0*/  @!P1 LEA.HI.X R23, R17, UR9, R18, 0x3, P4 ;  /* 0x0000000911179c11 */ /* 0x000fca000a0f1c12 */
[----:B------:R1:W5:Y:S01]  /*0500*/  @!P1 LDG.E.64 R8, desc[UR16][R22.64] ;  /* 0x0000001016089981 */ /* 0x000362000c1e1b00 */
[----:B0-----:R-:W-:-:S04]  /*0510*/  @!P3 LEA R20, P4, R27, UR10, 0x1 ;  /* 0x0000000a1b14bc11 */ /* 0x001fc8000f8808ff */
[----:B------:R-:W-:Y:S02]  /*0520*/  @!P3 LEA.HI.X R21, R27, UR11, R26, 0x1, P4 ;  /* 0x0000000b1b15bc11 */ /* 0x000fe4000a0f0c1a */
[----:B-1----:R-:W-:-:S04]  /*0530*/  @!P2 LEA R22, P5, R5, UR10, 0x1 ;  /* 0x0000000a0516ac11 */ /* 0x002fc8000f8a08ff */
[----:B------:R-:W-:Y:S02]  /*0540*/  @!P2 LEA.HI.X R23, R5, UR11, R2, 0x1, P5 ;  /* 0x0000000b0517ac11 */ /* 0x000fe4000a8f0c02 */
[----:B------:R-:W-:-:S04]  /*0550*/  @!P0 LEA R28, P4, R3, UR10, 0x1 ;  /* 0x0000000a031c8c11 */ /* 0x000fc8000f8808ff */
[----:B------:R-:W-:Y:S01]  /*0560*/  @!P0 LEA.HI.X R29, R3, UR11, R4, 0x1, P4 ;  /* 0x0000000b031d8c11 */ /* 0x000fe2000a0f0c04 */
[----:B--2---:R-:W0:Y:S08]  /*0570*/  I2F.S64 R6, R14 ;  /* 0x0000000e00067312 */ /* 0x004e300000301400 */
[----:B---3--:R-:W1:Y:S01]  /*0580*/  I2F.S64 R16, R12 ;  /* 0x0000000c00107312 */ /* 0x008e620000301400 */
[----:B0-----:R-:W-:-:S07]  /*0590*/  F2FP.BF16.F32.PACK_AB R7, RZ, R6 ;  /* 0x00000006ff07723e */ /* 0x001fce00000010ff */
[----:B----4-:R-:W0:Y:S01]  /*05a0*/  I2F.S64 R6, R10 ;  /* 0x0000000a00067312 */ /* 0x010e220000301400 */
[----:B-1----:R-:W-:-:S04]  /*05b0*/  F2FP.BF16.F32.PACK_AB R16, RZ, R16 ;  /* 0x00000010ff10723e */ /* 0x002fc800000010ff */
[----:B------:R-:W-:Y:S01]  /*05c0*/  PRMT R24, R16, 0x7610, R24 ;  /* 0x0000761010187816 */ /* 0x000fe20000000018 */
[----:B------:R1:W-:Y:S01]  /*05d0*/  @!P3 STG.E.U16 desc[UR16][R20.64], R7 ;  /* 0x000000071400b986 */ /* 0x0003e2000c101510 */
[----:B------:R-:W-:-:S03]  /*05e0*/  IADD3 R5, P3, PT, R5, UR14, RZ ;  /* 0x0000000e05057c10 */ /* 0x000fc6000ff7e0ff */
[----:B------:R2:W-:Y:S01]  /*05f0*/  @!P2 STG.E.U16 desc[UR16][R22.64], R24 ;  /* 0x000000181600a986 */ /* 0x0005e2000c101510 */
[----:B------:R-:W-:Y:S02]  /*0600*/  IADD3 R27, P2, PT, R27, UR14, RZ ;  /* 0x0000000e1b1b7c10 */ /* 0x000fe4000ff5e0ff */
[----:B0-----:R-:W-:Y:S01]  /*0610*/  F2FP.BF16.F32.PACK_AB R19, RZ, R6 ;  /* 0x00000006ff13723e */ /* 0x001fe200000010ff */
[----:B-----5:R-:W0:Y:S01]  /*0620*/  I2F.S64 R16, R8 ;  /* 0x0000000800107312 */ /* 0x020e220000301400 */
[----:B------:R-:W-:Y:S01]  /*0630*/  IADD3 R6, P4, PT, R5, UR15, RZ ;  /* 0x0000000f05067c10 */ /* 0x000fe2000ff9e0ff */
[----:B------:R-:W-:Y:S01]  /*0640*/  IMAD.X R26, RZ, RZ, R26, P2 ;  /* 0x000000ffff1a7224 */ /* 0x000fe200010e061a */
[----:B------:R-:W-:Y:S01]  /*0650*/  ISETP.GE.U32.AND P2, PT, R27, UR18, PT ;  /* 0x000000121b007c0c */ /* 0x000fe2000bf46070 */
[----:B------:R-:W-:Y:S01]  /*0660*/  IMAD.X R2, RZ, RZ, R2, P3 ;  /* 0x000000ffff027224 */ /* 0x000fe200018e0602 */
[----:B------:R-:W-:Y:S02]  /*0670*/  IADD3 R4, P5, PT, R6, UR15, RZ ;  /* 0x0000000f06047c10 */ /* 0x000fe4000ffbe0ff */
[----:B------:R-:W-:Y:S01]  /*0680*/  ISETP.GE.AND.EX P2, PT, R26, UR19, PT, P2 ;  /* 0x000000131a007c0c */ /* 0x000fe2000bf46320 */
[----:B------:R-:W-:Y:S01]  /*0690*/  IMAD.X R3, RZ, RZ, R2, P4 ;  /* 0x000000ffff037224 */ /* 0x000fe200020e0602 */
[----:B------:R-:W-:-:S02]  /*06a0*/  ISETP.GE.U32.AND P3, PT, R5, UR18, PT ;  /* 0x0000001205007c0c */ /* 0x000fc4000bf66070 */
[----:B------:R-:W-:Y:S01]  /*06b0*/  ISETP.GE.U32.AND P6, PT, R6, UR18, PT ;  /* 0x0000001206007c0c */ /* 0x000fe2000bfc6070 */
[----:B-1----:R-:W-:Y:S01]  /*06c0*/  IMAD.X R7, RZ, RZ, R3, P5 ;  /* 0x000000ffff077224 */ /* 0x002fe200028e0603 */
[----:B------:R-:W-:Y:S02]  /*06d0*/  ISETP.GE.AND.EX P3, PT, R2, UR19, PT, P3 ;  /* 0x0000001302007c0c */ /* 0x000fe4000bf66330 */
[----:B------:R-:W-:Y:S02]  /*06e0*/  ISETP.GE.U32.AND P4, PT, R4, UR18, PT ;  /* 0x0000001204007c0c */ /* 0x000fe4000bf86070 */
[----:B------:R-:W-:Y:S02]  /*06f0*/  ISETP.GE.AND.EX P5, PT, R3, UR19, PT, P6 ;  /* 0x0000001303007c0c */ /* 0x000fe4000bfa6360 */
[----:B------:R-:W-:Y:S01]  /*0700*/  ISETP.GE.AND.EX P4, PT, R7, UR19, PT, P4 ;  /* 0x0000001307007c0c */ /* 0x000fe2000bf86340 */
[----:B------:R1:W-:Y:S01]  /*0710*/  @!P0 STG.E.U16 desc[UR16][R28.64], R19 ;  /* 0x000000131c008986 */ /* 0x0003e2000c101510 */
[----:B0-----:R-:W-:-:S02]  /*0720*/  F2FP.BF16.F32.PACK_AB R20, RZ, R16 ;  /* 0x00000010ff14723e */ /* 0x001fc400000010ff */
[----:B--2---:R-:W-:Y:S02]  /*0730*/  @!P1 LEA R24, P6, R17, UR10, 0x1 ;  /* 0x0000000a11189c11 */ /* 0x004fe4000f8c08ff */
[----:B------:R-:W-:Y:S02]  /*0740*/  @!P2 LEA R16, P0, R27, UR8, 0x3 ;  /* 0x000000081b10ac11 */ /* 0x000fe4000f8018ff */
[----:B------:R-:W-:Y:S02]  /*0750*/  @!P1 LEA.HI.X R25, R17, UR11, R18, 0x1, P6 ;  /* 0x0000000b11199c11 */ /* 0x000fe4000b0f0c12 */
[----:B------:R-:W-:Y:S02]  /*0760*/  PRMT R21, R20, 0x7610, R21 ;  /* 0x0000761014157816 */ /* 0x000fe40000000015 */
[----:B------:R-:W-:Y:S02]  /*0770*/  @!P2 LEA.HI.X R17, R27, UR9, R26, 0x3, P0 ;  /* 0x000000091b11ac11 */ /* 0x000fe400080f1c1a */
[----:B------:R-:W-:Y:S01]  /*0780*/  @!P3 LEA R18, P0, R5, UR8, 0x3 ;  /* 0x000000080512bc11 */ /* 0x000fe2000f8018ff */
[----:B------:R0:W-:Y:S01]  /*0790*/  @!P1 STG.E.U16 desc[UR16][R24.64], R21 ;  /* 0x0000001518009986 */ /* 0x0001e2000c101510 */
[----:B------:R-:W-:-:S02]  /*07a0*/  @!P5 LEA R20, P1, R6, UR8, 0x3 ;  /* 0x000000080614dc11 */ /* 0x000fc4000f8218ff */
[----:B-1----:R-:W-:Y:S01]  /*07b0*/  @!P3 LEA.HI.X R19, R5, UR9, R2, 0x3, P0 ;  /* 0x000000090513bc11 */ /* 0x002fe200080f1c02 */
[----:B------:R1:W2:Y:S01]  /*07c0*/  @!P2 LDG.E.64 R14, desc[UR16][R16.64] ;  /* 0x00000010100ea981 */ /* 0x0002a2000c1e1b00 */
[----:B------:R-:W-:-:S03]  /*07d0*/  @!P4 LEA R22, P0, R4, UR8, 0x3 ;  /* 0x000000080416cc11 */ /* 0x000fc6000f8018ff */
[----:B------:R-:W3:Y:S01]  /*07e0*/  @!P3 LDG.E.64 R12, desc[UR16][R18.64] ;  /* 0x00000010120cb981 */ /* 0x000ee2000c1e1b00 */
[----:B------:R-:W-:Y:S02]  /*07f0*/  @!P4 LEA.HI.X R23, R4, UR9, R7, 0x3, P0 ;  /* 0x000000090417cc11 */ /* 0x000fe400080f1c07 */
[----:B0-----:R-:W-:-:S03]  /*0800*/  @!P5 LEA.HI.X R21, R6, UR9, R3, 0x3, P1 ;  /* 0x000000090615dc11 */ /* 0x001fc600088f1c03 */
[----:B------:R-:W4:Y:S04]  /*0810*/  @!P4 LDG.E.64 R8, desc[UR16][R22.64] ;  /* 0x000000101608c981 */ /* 0x000f28000c1e1b00 */
[----:B------:R3:W5:Y:S01]  /*0820*/  @!P5 LDG.E.64 R10, desc[UR16][R20.64] ;  /* 0x00000010140ad981 */ /* 0x000762000c1e1b00 */
[----:B------:R-:W-:Y:S02]  /*0830*/  @!P2 LEA R28, P1, R27, UR10, 0x1 ;  /* 0x0000000a1b1cac11 */ /* 0x000fe4000f8208ff */
[----:B------:R-:W-:Y:S02]  /*0840*/  @!P3 LEA R24, P0, R5, UR10, 0x1 ;  /* 0x0000000a0518bc11 */ /* 0x000fe4000f8008ff */
[----:B------:R-:W-:Y:S02]  /*0850*/  @!P2 LEA.HI.X R29, R27, UR11, R26, 0x1, P1 ;  /* 0x0000000b1b1dac11 */ /* 0x000fe400088f0c1a */
[----:B------:R-:W-:-:S02]  /*0860*/  @!P5 LEA R26, P1, R6, UR10, 0x1 ;  /* 0x0000000a061adc11 */ /* 0x000fc4000f8208ff */
[----:B-1----:R-:W-:Y:S02]  /*0870*/  @!P4 LEA R16, P6, R4, UR10, 0x1 ;  /* 0x0000000a0410cc11 */ /* 0x002fe4000f8c08ff */
[----:B------:R-:W-:Y:S02]  /*0880*/  @!P3 LEA.HI.X R25, R5, UR11, R2, 0x1, P0 ;  /* 0x0000000b0519bc11 */ /* 0x000fe400080f0c02 */
[----:B------:R-:W-:Y:S01]  /*0890*/  @!P5 LEA.HI.X R27, R6, UR11, R3, 0x1, P1 ;  /* 0x0000000b061bdc11 */ /* 0x000fe200088f0c03 */
[----:B------:R-:W-:-:S04]  /*08a0*/  UIADD3 UR4, UP0, UPT, UR4, 0x2, URZ ;  /* 0x0000000204047890 */ /* 0x000fc8000ff1e0ff */
[----:B------:R-:W-:Y:S02]  /*08b0*/  UIADD3.X UR5, UPT, UPT, URZ, UR5, URZ, UP0, !UPT ;  /* 0x00000005ff057290 */ /* 0x000fe400087fe4ff */
[----:B------:R-:W-:-:S04]  /*08c0*/  UISETP.NE.U32.AND UP0, UPT, UR4, UR13, UPT ;  /* 0x0000000d0400728c */ /* 0x000fc8000bf05070 */
[----:B------:R-:W-:Y:S02]  /*08d0*/  UISETP.NE.AND.EX UP0, UPT, UR5, URZ, UPT, UP0 ;  /* 0x000000ff0500728c */ /* 0x000fe4000bf05300 */
[----:B------:R-:W-:-:S04]  /*08e0*/  ULEA UR6, UP1, UR14, UR6, 0x1 ;  /* 0x000000060e067291 */ /* 0x000fc8000f8208ff */
[----:B------:R-:W-:Y:S01]  /*08f0*/  ULEA.HI.X UR7, UR14, UR7, URZ, 0x1, UP1 ;  /* 0x000000070e077291 */ /* 0x000fe200088f0cff */
[----:B--2---:R-:W0:Y:S08]  /*0900*/  I2F.S64 R17, R14 ;  /* 0x0000000e00117312 */ /* 0x004e300000301400 */
[----:B---3--:R-:W1:Y:S08]  /*0910*/  I2F.S64 R20, R12 ;  /* 0x0000000c00147312 */ /* 0x008e700000301400 */
[----:B-----5:R-:W2:Y:S08]  /*0920*/  I2F.S64 R19, R10 ;  /* 0x0000000a00137312 */ /* 0x020eb00000301400 */
[----:B----4-:R-:W3:Y:S01]  /*0930*/  I2F.S64 R18, R8 ;  /* 0x0000000800127312 */ /* 0x010ee20000301400 */
[----:B0-----:R-:W-:-:S02]  /*0940*/  F2FP.BF16.F32.PACK_AB R2, RZ, R17 ;  /* 0x00000011ff02723e */ /* 0x001fc400000010ff */
[----:B-1----:R-:W-:Y:S02]  /*0950*/  F2FP.BF16.F32.PACK_AB R20, RZ, R20 ;  /* 0x00000014ff14723e */ /* 0x002fe400000010ff */
[----:B------:R-:W-:Y:S02]  /*0960*/  @!P4 LEA.HI.X R17, R4, UR11, R7, 0x1, P6 ;  /* 0x0000000b0411cc11 */ /* 0x000fe4000b0f0c07 */
[----:B--2---:R-:W-:Y:S01]  /*0970*/  F2FP.BF16.F32.PACK_AB R19, RZ, R19 ;  /* 0x00000013ff13723e */ /* 0x004fe200000010ff */
[----:B------:R1:W-:Y:S04]  /*0980*/  @!P2 STG.E.U16 desc[UR16][R28.64], R2 ;  /* 0x000000021c00a986 */ /* 0x0003e8000c101510 */
[----:B------:R1:W-:Y:S01]  /*0990*/  @!P3 STG.E.U16 desc[UR16][R24.64], R20 ;  /* 0x000000141800b986 */ /* 0x0003e2000c101510 */
[----:B---3--:R-:W-:-:S03]  /*09a0*/  F2FP.BF16.F32.PACK_AB R18, RZ, R18 ;  /* 0x00000012ff12723e */ /* 0x008fc600000010ff */
[----:B------:R1:W-:Y:S04]  /*09b0*/  @!P5 STG.E.U16 desc[UR16][R26.64], R19 ;  /* 0x000000131a00d986 */ /* 0x0003e8000c101510 */
[----:B------:R1:W-:Y:S01]  /*09c0*/  @!P4 STG.E.U16 desc[UR16][R16.64], R18 ;  /* 0x000000121000c986 */ /* 0x0003e2000c101510 */
[----:B------:R-:W-:Y:S05]  /*09d0*/  BRA.U UP0, `(.L_x_2138) ;  /* 0xfffffff9005c7547 */ /* 0x000fea000b83ffff */
.L_x_2137:
[----:B------:R-:W-:-:S04]  /*09e0*/  ULOP3.LUT UR4, UR12, 0x1, URZ, 0xc0, !UPT ;  /* 0x000000010c047892 */ /* 0x000fc8000f8ec0ff */
[----:B------:R-:W-:-:S06]  /*09f0*/  UISETP.NE.U32.AND UP0, UPT, UR4, 0x1, UPT ;  /* 0x000000010400788c */ /* 0x000fcc000bf05070 */
[----:B------:R-:W-:-:S13]  /*0a00*/  PLOP3.LUT P0, PT, PT, PT, UP0, 0x80, 0x8 ;  /* 0x000000000008781c */ /* 0x000fda0003f0f008 */
[----:B------:R-:W-:Y:S05]  /*0a10*/  @!P0 EXIT ;  /* 0x000000000000894d */ /* 0x000fea0003800000 */
[----:B0-----:R-:W-:-:S04]  /*0a20*/  IADD3 R7, P0, PT, R0, UR6, RZ ;  /* 0x0000000600077c10 */ /* 0x001fc8000ff1e0ff */
[C---:B------:R-:W-:Y:S01]  /*0a30*/  IADD3 R3, P2, PT, R7.reuse, UR15, RZ ;  /* 0x0000000f07037c10 */ /* 0x040fe2000ff5e0ff */
[----:B------:R-:W-:Y:S01]  /*0a40*/  IMAD.X R4, RZ, RZ, UR7, P0 ;  /* 0x00000007ff047e24 */ /* 0x000fe200080e06ff */
[----:B------:R-:W-:Y:S02]  /*0a50*/  ISETP.GE.U32.AND P0, PT, R7, UR18, PT ;  /* 0x0000001207007c0c */ /* 0x000fe4000bf06070 */
[C---:B------:R-:W-:Y:S01]  /*0a60*/  IADD3 R5, P3, PT, R3.reuse, UR15, RZ ;  /* 0x0000000f03057c10 */ /* 0x040fe2000ff7e0ff */
[----:B------:R-:W-:Y:S01]  /*0a70*/  IMAD.X R0, RZ, RZ, R4, P2 ;  /* 0x000000ffff007224 */ /* 0x000fe200010e0604 */
[----:B------:R-:W-:Y:S02]  /*0a80*/  ISETP.GE.U32.AND P1, PT, R3, UR18, PT ;  /* 0x0000001203007c0c */ /* 0x000fe4000bf26070 */
[----:B------:R-:W-:Y:S01]  /*0a90*/  ISETP.GE.AND.EX P0, PT, R4, UR19, PT, P0 ;  /* 0x0000001304007c0c */ /* 0x000fe2000bf06300 */
[----:B-1----:R-:W-:Y:S01]  /*0aa0*/  IMAD.X R2, RZ, RZ, R0, P3 ;  /* 0x000000ffff027224 */ /* 0x002fe200018e0600 */
[----:B------:R-:W-:-:S02]  /*0ab0*/  ISETP.GE.U32.AND P2, PT, R5, UR18, PT ;  /* 0x0000001205007c0c */ /* 0x000fc4000bf46070 */
[----:B------:R-:W-:Y:S02]  /*0ac0*/  ISETP.GE.AND.EX P1, PT, R0, UR19, PT, P1 ;  /* 0x0000001300007c0c */ /* 0x000fe4000bf26310 */
[----:B------:R-:W-:-:S07]  /*0ad0*/  ISETP.GE.AND.EX P2, PT, R2, UR19, PT, P2 ;  /* 0x0000001302007c0c */ /* 0x000fce000bf46320 */
[----:B------:R-:W-:-:S04]  /*0ae0*/  @!P0 LEA R18, P3, R7, UR8, 0x3 ;  /* 0x0000000807128c11 */ /* 0x000fc8000f8618ff */
[----:B------:R-:W-:Y:S02]  /*0af0*/  @!P1 LEA R16, P4, R3, UR8, 0x3 ;  /* 0x0000000803109c11 */ /* 0x000fe4000f8818ff */
[----:B------:R-:W-:Y:S02]  /*0b00*/  @!P0 LEA.HI.X R19, R7, UR9, R4, 0x3, P3 ;  /* 0x0000000907138c11 */ /* 0x000fe400098f1c04 */
[----:B------:R-:W-:Y:S02]  /*0b10*/  @!P2 LEA R22, P3, R5, UR8, 0x3 ;  /* 0x000000080516ac11 */ /* 0x000fe4000f8618ff */
[----:B------:R-:W-:Y:S01]  /*0b20*/  @!P1 LEA.HI.X R17, R3, UR9, R0, 0x3, P4 ;  /* 0x0000000903119c11 */ /* 0x000fe2000a0f1c00 */
[----:B------:R0:W2:Y:S01]  /*0b30*/  @!P0 LDG.E.64 R14, desc[UR16][R18.64] ;  /* 0x00000010120e8981 */ /* 0x0000a2000c1e1b00 */
[----:B------:R-:W-:-:S03]  /*0b40*/  @!P2 LEA.HI.X R23, R5, UR9, R2, 0x3, P3 ;  /* 0x000000090517ac11 */ /* 0x000fc600098f1c02 */
[----:B------:R1:W3:Y:S04]  /*0b50*/  @!P1 LDG.E.64 R12, desc[UR16][R16.64] ;  /* 0x00000010100c9981 */ /* 0x0002e8000c1e1b00 */
[----:B------:R-:W4:Y:S01]  /*0b60*/  @!P2 LDG.E.64 R10, desc[UR16][R22.64] ;  /* 0x00000010160aa981 */ /* 0x000f22000c1e1b00 */
[----:B------:R-:W-:-:S04]  /*0b70*/  IADD3 R6, P4, PT, R5, UR15, RZ ;  /* 0x0000000f05067c10 */ /* 0x000fc8000ff9e0ff */
[----:B------:R-:W-:Y:S01]  /*0b80*/  ISETP.GE.U32.AND P3, PT, R6, UR18, PT ;  /* 0x0000001206007c0c */ /* 0x000fe2000bf66070 */
[----:B------:R-:W-:-:S05]  /*0b90*/  IMAD.X R21, RZ, RZ, R2, P4 ;  /* 0x000000ffff157224 */ /* 0x000fca00020e0602 */
[----:B------:R-:W-:Y:S02]  /*0ba0*/  ISETP.GE.AND.EX P3, PT, R21, UR19, PT, P3 ;  /* 0x0000001315007c0c */ /* 0x000fe4000bf66330 */
[----:B0-----:R-:W-:-:S11]  /*0bb0*/  @!P1 LEA R18, P5, R3, UR10, 0x1 ;  /* 0x0000000a03129c11 */ /* 0x001fd6000f8a08ff */
[----:B------:R-:W-:-:S04]  /*0bc0*/  @!P3 LEA R24, P4, R6, UR8, 0x3 ;  /* 0x000000080618bc11 */ /* 0x000fc8000f8818ff */
[----:B------:R-:W-:Y:S02]  /*0bd0*/  @!P3 LEA.HI.X R25, R6, UR9, R21, 0x3, P4 ;  /* 0x000000090619bc11 */ /* 0x000fe4000a0f1c15 */
[----:B-1----:R-:W-:Y:S02]  /*0be0*/  @!P0 LEA R16, P4, R7, UR10, 0x1 ;  /* 0x0000000a07108c11 */ /* 0x002fe4000f8808ff */
[----:B------:R-:W-:Y:S01]  /*0bf0*/  @!P1 LEA.HI.X R19, R3, UR11, R0, 0x1, P5 ;  /* 0x0000000b03139c11 */ /* 0x000fe2000a8f0c00 */
[----:B------:R0:W5:Y:S01]  /*0c00*/  @!P3 LDG.E.64 R8, desc[UR16][R24.64] ;  /* 0x000000101808b981 */ /* 0x000162000c1e1b00 */
[----:B------:R-:W-:Y:S02]  /*0c10*/  @!P0 LEA.HI.X R17, R7, UR11, R4, 0x1, P4 ;  /* 0x0000000b07118c11 */ /* 0x000fe4000a0f0c04 */
[----:B------:R-:W-:-:S04]  /*0c20*/  @!P2 LEA R4, P4, R5, UR10, 0x1 ;  /* 0x0000000a0504ac11 */ /* 0x000fc8000f8808ff */
[----:B------:R-:W-:Y:S01]  /*0c30*/  @!P2 LEA.HI.X R5, R5, UR11, R2, 0x1, P4 ;  /* 0x0000000b0505ac11 */ /* 0x000fe2000a0f0c02 */
[----:B--2---:R-:W1:Y:S08]  /*0c40*/  I2F.S64 R14, R14 ;  /* 0x0000000e000e7312 */ /* 0x004e700000301400 */
[----:B---3--:R-:W2:Y:S01]  /*0c50*/  I2F.S64 R12, R12 ;  /* 0x0000000c000c7312 */ /* 0x008ea20000301400 */
[----:B-1----:R-:W-:-:S07]  /*0c60*/  F2FP.BF16.F32.PACK_AB R7, RZ, R14 ;  /* 0x0000000eff07723e */ /* 0x002fce00000010ff */
[----:B----4-:R-:W1:Y:S01]  /*0c70*/  I2F.S64 R10, R10 ;  /* 0x0000000a000a7312 */ /* 0x010e620000301400 */
[----:B------:R0:W-:Y:S01]  /*0c80*/  @!P0 STG.E.U16 desc[UR16][R16.64], R7 ;  /* 0x0000000710008986 */ /* 0x0001e2000c101510 */
[----:B--2---:R-:W-:-:S05]  /*0c90*/  F2FP.BF16.F32.PACK_AB R0, RZ, R12 ;  /* 0x0000000cff00723e */ /* 0x004fca00000010ff */
[----:B------:R0:W-:Y:S01]  /*0ca0*/  @!P1 STG.E.U16 desc[UR16][R18.64], R0 ;  /* 0x0000000012009986 */ /* 0x0001e2000c101510 */
[----:B-1----:R-:W-:-:S05]  /*0cb0*/  F2FP.BF16.F32.PACK_AB R2, RZ, R10 ;  /* 0x0000000aff02723e */ /* 0x002fca00000010ff */
[----:B------:R0:W-:Y:S01]  /*0cc0*/  @!P2 STG.E.U16 desc[UR16][R4.64], R2 ;  /* 0x000000020400a986 */ /* 0x0001e2000c101510 */
[----:B------:R-:W-:Y:S05]  /*0cd0*/  @P3 EXIT ;  /* 0x000000000000394d */ /* 0x000fea0003800000 */
[----:B-----5:R-:W1:Y:S01]  /*0ce0*/  I2F.S64 R8, R8 ;  /* 0x0000000800087312 */ /* 0x020e620000301400 */
[----:B0-----:R-:W-:-:S04]  /*0cf0*/  LEA R2, P0, R6, UR10, 0x1 ;  /* 0x0000000a06027c11 */ /* 0x001fc8000f8008ff */
[----:B------:R-:W-:Y:S02]  /*0d00*/  LEA.HI.X R3, R6, UR11, R21, 0x1, P0 ;  /* 0x0000000b06037c11 */ /* 0x000fe400080f0c15 */
[----:B-1----:R-:W-:-:S05]  /*0d10*/  F2FP.BF16.F32.PACK_AB R0, RZ, R8 ;  /* 0x00000008ff00723e */ /* 0x002fca00000010ff */
[----:B------:R-:W-:Y:S01]  /*0d20*/  STG.E.U16 desc[UR16][R2.64], R0 ;  /* 0x0000000002007986 */ /* 0x000fe2000c101510 */
[----:B------:R-:W-:Y:S05]  /*0d30*/  EXIT ;  /* 0x000000000000794d */ /* 0x000fea0003800000 */
.L_x_2136:
[----:B------:R-:W0:Y:S02]  /*0d40*/  S2R R14, SR_TID.X ;  /* 0x00000000000e7919 */ /* 0x000e240000002100 */
[----:B0-----:R-:W-:-:S03]  /*0d50*/  IMAD.WIDE.U32 R2, R14, 0x4, RZ ;  /* 0x000000040e027825 */ /* 0x001fc600078e00ff */
[----:B------:R-:W-:-:S04]  /*0d60*/  ISETP.GE.U32.AND P0, PT, R2, UR13, PT ;  /* 0x0000000d02007c0c */ /* 0x000fc8000bf06070 */
[----:B------:R-:W-:-:S13]  /*0d70*/  ISETP.GE.AND.EX P0, PT, R3, UR4, PT, P0 ;  /* 0x0000000403007c0c */ /* 0x000fda000bf06300 */
[----:B------:R-:W-:Y:S05]  /*0d80*/  @P0 EXIT ;  /* 0x000000000000094d */ /* 0x000fea0003800000 */
[----:B------:R-:W-:Y:S01]  /*0d90*/  IMAD.MOV.U32 R15, RZ, RZ, RZ ;  /* 0x000000ffff0f7224 */ /* 0x000fe200078e00ff */
[----:B------:R-:W0:Y:S06]  /*0da0*/  LDCU UR5, c[0x0][0x360] ;  /* 0x00006c00ff0577ac */ /* 0x000e2c0008000800 */
.L_x_2139:
[----:B------:R-:W-:-:S04]  /*0db0*/  LEA R4, P0, R14, UR8, 0x5 ;  /* 0x000000080e047c11 */ /* 0x000fc8000f8028ff */
[----:B------:R-:W-:-:S06]  /*0dc0*/  LEA.HI.X R5, R14, UR9, R15, 0x5, P0 ;  /* 0x000000090e057c11 */ /* 0x000fcc00080f2c0f */
[----:B------:R-:W2:Y:S01]  /*0dd0*/  LDG.E.ENL2.256 R4, R8, desc[UR16][R4.64] ;  /* 0xfe0000100408797e */ /* 0x000ea20008121904 */
[----:B-1----:R-:W-:-:S04]  /*0de0*/  LEA R2, P0, R14, UR10, 0x3 ;  /* 0x0000000a0e027c11 */ /* 0x002fc8000f8018ff */
[C---:B------:R-:W-:Y:S02]  /*0df0*/  LEA.HI.X R3, R14.reuse, UR11, R15, 0x3, P0 ;  /* 0x0000000b0e037c11 */ /* 0x040fe400080f1c0f */
[----:B0-----:R-:W-:-:S05]  /*0e00*/  IADD3 R14, P0, PT, R14, UR5, RZ ;  /* 0x000000050e0e7c10 */ /* 0x001fca000ff1e0ff */
[----:B------:R-:W-:Y:S01]  /*0e10*/  IMAD.X R15, RZ, RZ, R15, P0 ;  /* 0x000000ffff0f7224 */ /* 0x000fe200000e060f */
[----:B------:R-:W-:-:S04]  /*0e20*/  LOP3.LUT P0, RZ, R14, 0xffffc000, RZ, 0xc0, !PT ;  /* 0xffffc0000eff7812 */ /* 0x000fc8000780c0ff */
[----:B------:R-:W-:Y:S01]  /*0e30*/  LOP3.LUT P0, RZ, R15, 0x3fffffff, RZ, 0xc0, P0 ;  /* 0x3fffffff0fff7812 */ /* 0x000fe2000000c0ff */
[----:B--2---:R-:W-:Y:S08]  /*0e40*/  I2F.S64 R0, R4 ;  /* 0x0000000400007312 */ /* 0x004ff00000301400 */
[----:B------:R-:W0:Y:S08]  /*0e50*/  I2F.S64 R7, R6 ;  /* 0x0000000600077312 */ /* 0x000e300000301400 */
[----:B------:R-:W-:Y:S01]  /*0e60*/  I2F.S64 R8, R8 ;  /* 0x0000000800087312 */ /* 0x000fe20000301400 */
[----:B0-----:R-:W-:-:S07]  /*0e70*/  F2FP.BF16.F32.PACK_AB R13, R7, R0 ;  /* 0x00000000070d723e */ /* 0x001fce00000010ff */
[----:B------:R-:W0:Y:S01]  /*0e80*/  I2F.S64 R11, R10 ;  /* 0x0000000a000b7312 */ /* 0x000e220000301400 */
[----:B------:R-:W-:-:S05]  /*0e90*/  IMAD.SHL.U32 R0, R14, 0x4, RZ ;  /* 0x000000040e007824 */ /* 0x000fca00078e00ff */
[----:B------:R-:W-:Y:S02]  /*0ea0*/  ISETP.LT.U32.AND P1, PT, R0, UR13, PT ;  /* 0x0000000d00007c0c */ /* 0x000fe4000bf21070 */
[----:B------:R-:W-:-:S04]  /*0eb0*/  SHF.L.U64.HI R0, R14, 0x2, R15 ;  /* 0x000000020e007819 */ /* 0x000fc8000001020f */
[----:B------:R-:W-:Y:S02]  /*0ec0*/  ISETP.LT.AND.EX P1, PT, R0, UR4, PT, P1 ;  /* 0x0000000400007c0c */ /* 0x000fe4000bf21310 */
[----:B0-----:R-:W-:-:S05]  /*0ed0*/  F2FP.BF16.F32.PACK_AB R12, R11, R8 ;  /* 0x000000080b0c723e */ /* 0x001fca00000010ff */
[----:B------:R1:W-:Y:S06]  /*0ee0*/  STG.E.64 desc[UR16][R2.64], R12 ;  /* 0x0000000c02007986 */ /* 0x0003ec000c101b10 */
[----:B------:R-:W-:Y:S05]  /*0ef0*/  @!P0 BRA P1, `(.L_x_2139) ;  /* 0xfffffffc00ac8947 */ /* 0x000fea000083ffff */
[----:B------:R-:W-:Y:S05]  /*0f00*/  EXIT ;  /* 0x000000000000794d */ /* 0x000fea0003800000 */
        .weak           $__internal_20_$__cuda_sm20_div_u16
        .type           $__internal_20_$__cuda_sm20_div_u16,@function
        .size           $__internal_20_$__cuda_sm20_div_u16,(.L_x_7595 - $__internal_20_$__cuda_sm20_div_u16)
$__internal_20_$__cuda_sm20_div_u16:
        /* <DEDUP_REMOVED lines=19> */
[----:B------:R-:W-:Y:S05]  /*1040*/  RET.REL.NODEC R2 `(_ZN2at6native55_GLOBAL__N__de093ff9_22_ForeachBinaryOpList_cu_a911ec4325multi_tensor_apply_kernelINS1_18TensorListMetadataILi2EEENS1_11CopyFunctorIN3c108BFloat16ElLi2ELi1ELi1EEEJNS0_4CopyIS7_lEEEEEvT_T0_DpT1_) ;  /* 0xffffffec02ec7950 */ /* 0x000fea0003c3ffff */
.L_x_2140:
        /* <DEDUP_REMOVED lines=11> */
.L_x_7595:


//--------------------- .text._ZN2at6native55_GLOBAL__N__de093ff9_22_ForeachBinaryOpList_cu_a911ec4325multi_tensor_apply_kernelINS1_18TensorListMetadataILi2EEENS1_11CopyFunctorIN3c108BFloat16EaLi2ELi1ELi1EEEJNS0_4CopyIS7_aEEEEEvT_T0_DpT1_ --------------------------
	.section	.text._ZN2at6native55_GLOBAL__N__de093ff9_22_ForeachBinaryOpList_cu_a911ec4325multi_tensor_apply_kernelINS1_18TensorListMetadataILi2EEENS1_11CopyFunctorIN3c108BFloat16EaLi2ELi1ELi1EEEJNS0_4CopyIS7_aEEEEEvT_T0_DpT1_,"ax",@progbits
	.align	128
.text._ZN2at6native55_GLOBAL__N__de093ff9_22_ForeachBinaryOpList_cu_a911ec4325multi_tensor_apply_kernelINS1_18TensorListMetadataILi2EEENS1_11CopyFunctorIN3c108BFloat16EaLi2ELi1ELi1EEEJNS0_4CopyIS7_aEEEEEvT_T0_DpT1_:
        .type           _ZN2at6native55_GLOBAL__N__de093ff9_22_ForeachBinaryOpList_cu_a911ec4325multi_tensor_apply_kernelINS1_18TensorListMetadataILi2EEENS1_11CopyFunctorIN3c108BFloat16EaLi2ELi1ELi1EEEJNS0_4CopyIS7_aEEEEEvT_T0_DpT1_,@function
        .size           _ZN2at6native55_GLOBAL__N__de093ff9_22_ForeachBinaryOpList_cu_a911ec4325multi_tensor_apply_kernelINS1_18TensorListMetadataILi2EEENS1_11CopyFunctorIN3c108BFloat16EaLi2ELi1ELi1EEEJNS0_4CopyIS7_aEEEEEvT_T0_DpT1_,(.L_x_7597 - _ZN2at6native55_GLOBAL__N__de093ff9_22_ForeachBinaryOpList_cu_a911ec4325multi_tensor_apply_kernelINS1_18TensorListMetadataILi2EEENS1_11CopyFunctorIN3c108BFloat16EaLi2ELi1ELi1EEEJNS0_4CopyIS7_aEEEEEvT_T0_DpT1_)
        .other          _ZN2at6native55_GLOBAL__N__de093ff9_22_ForeachBinaryOpList_cu_a911ec4325multi_tensor_apply_kernelINS1_18TensorListMetadataILi2EEENS1_11CopyFunctorIN3c108BFloat16EaLi2ELi1ELi1EEEJNS0_4CopyIS7_aEEEEEvT_T0_DpT1_,@"STO_CUDA_ENTRY STV_DEFAULT"
_ZN2at6native55_GLOBAL__N__de093ff9_22_ForeachBinaryOpList_cu_a911ec4325multi_tensor_apply_kernelINS1_18TensorListMetadataILi2EEENS1_11CopyFunctorIN3c108BFloat16EaLi2ELi1ELi1EEEJNS0_4CopyIS7_aEEEEEvT_T0_DpT1_:
        /* <DEDUP_REMOVED lines=39> */
[----:B------:R-:W-:Y:S05]  /*0270*/  CALL.REL.NOINC `($__internal_21_$__cuda_sm20_div_u16) ;  /* 0x0000000c00e07944 */ /* 0x000fea0003c00000 */
        /* <DEDUP_REMOVED lines=45> */
.L_x_2143:
        /* <DEDUP_REMOVED lines=117> */
.L_x_2142:
        /* <DEDUP_REMOVED lines=57> */
.L_x_2141:
[----:B------:R-:W0:Y:S02]  /*1030*/  S2R R10, SR_TID.X ;  /* 0x00000000000a7919 */ /* 0x000e240000002100 */
[----:B0-----:R-:W-:-:S03]  /*1040*/  IMAD.WIDE.U32 R2, R10, 0x4, RZ ;  /* 0x000000040a027825 */ /* 0x001fc600078e00ff */
[----:B------:R-:W-:-:S04]  /*1050*/  ISETP.GE.U32.AND P0, PT, R2, UR11, PT ;  /* 0x0000000b02007c0c */ /* 0x000fc8000bf06070 */
[----:B------:R-:W-:-:S13]  /*1060*/  ISETP.GE.AND.EX P0, PT, R3, UR4, PT, P0 ;  /* 0x0000000403007c0c */ /* 0x000fda000bf06300 */
[----:B------:R-:W-:Y:S05]  /*1070*/  @P0 EXIT ;  /* 0x000000000000094d */ /* 0x000fea0003800000 */
[----:B------:R-:W-:Y:S01]  /*1080*/  IMAD.MOV.U32 R11, RZ, RZ, RZ ;  /* 0x000000ffff0b7224 */ /* 0x000fe200078e00ff */
[----:B------:R-:W0:Y:S06]  /*1090*/  LDCU UR5, c[0x0][0x360] ;  /* 0x00006c00ff0577ac */ /* 0x000e2c0008000800 */
.L_x_2144:
        /* <DEDUP_REMOVED lines=22> */
        .weak           $__internal_21_$__cuda_sm20_div_u16
        .type           $__internal_21_$__cuda_sm20_div_u16,@function
        .size           $__internal_21_$__cuda_sm20_div_u16,(.L_x_7597 - $__internal_21_$__cuda_sm20_div_u16)
$__internal_21_$__cuda_sm20_div_u16:
        /* <DEDUP_REMOVED lines=19> */
[----:B------:R-:W-:Y:S05]  /*1330*/  RET.REL.NODEC R2 `(_ZN2at6native55_GLOBAL__N__de093ff9_22_ForeachBinaryOpList_cu_a911ec4325multi_tensor_apply_kernelINS1_18TensorListMetadataILi2EEENS1_11CopyFunctorIN3c108BFloat16EaLi2ELi1ELi1EEEJNS0_4CopyIS7_aEEEEEvT_T0_DpT1_) ;  /* 0xffffffec02307950 */ /* 0x000fea0003c3ffff */
.L_x_2145:
        /* <DEDUP_REMOVED lines=12> */
.L_x_7597:


//--------------------- .text._ZN2at6native55_GLOBAL__N__de093ff9_22_ForeachBinaryOpList_cu_a911ec4325multi_tensor_apply_kernelINS1_18TensorListMetadataILi2EEENS1_11CopyFunctorIN3c108BFloat16EhLi2ELi1ELi1EEEJNS0_4CopyIS7_hEEEEEvT_T0_DpT1_ --------------------------
	.section	.text._ZN2at6native55_GLOBAL__N__de093ff9_22_ForeachBinaryOpList_cu_a911ec4325multi_tensor_apply_kernelINS1_18TensorListMetadataILi2EEENS1_11CopyFunctorIN3c108BFloat16EhLi2ELi1ELi1EEEJNS0_4CopyIS7_hEEEEEvT_T0_DpT1_,"ax",@progbits
	.align	128
.text._ZN2at6native55_GLOBAL__N__de093ff9_22_ForeachBinaryOpList_cu_a911ec4325multi_tensor_apply_kernelINS1_18TensorListMetadataILi2EEENS1_11CopyFunctorIN3c108BFloat16EhLi2ELi1ELi1EEEJNS0_4CopyIS7_hEEEEEvT_T0_DpT1_:
        .type           _ZN2at6native55_GLOBAL__N__de093ff9_22_ForeachBinaryOpList_cu_a911ec4325multi_tensor_apply_kernelINS1_18TensorListMetadataILi2EEENS1_11CopyFunctorIN3c108BFloat16EhLi2ELi1ELi1EEEJNS0_4CopyIS7_hEEEEEvT_T0_DpT1_,@function
        .size           _ZN2at6native55_GLOBAL__N__de093ff9_22_ForeachBinaryOpList_cu_a911ec4325multi_tensor_apply_kernelINS1_18TensorListMetadataILi2EEENS1_11CopyFunctorIN3c108BFloat16EhLi2ELi1ELi1EEEJNS0_4CopyIS7_hEEEEEvT_T0_DpT1_,(.L_x_7599 - _ZN2at6native55_GLOBAL__N__de093ff9_22_ForeachBinaryOpList_cu_a911ec4325multi_tensor_apply_kernelINS1_18TensorListMetadataILi2EEENS1_11CopyFunctorIN3c108BFloat16EhLi2ELi1ELi1EEEJNS0_4CopyIS7_hEEEEEvT_T0_DpT1_)
        .other          _ZN2at6native55_GLOBAL__N__de093ff9_22_ForeachBinaryOpList_cu_a911ec4325multi_tensor_apply_kernelINS1_18TensorListMetadataILi2EEENS1_11CopyFunctorIN3c108BFloat16EhLi2ELi1ELi1EEEJNS0_4CopyIS7_hEEEEEvT_T0_DpT1_,@"STO_CUDA_ENTRY STV_DEFAULT"
_ZN2at6native55_GLOBAL__N__de093ff9_22_ForeachBinaryOpList_cu_a911ec4325multi_tensor_apply_kernelINS1_18TensorListMetadataILi2EEENS1_11CopyFunctorIN3c108BFloat16EhLi2ELi1ELi1EEEJNS0_4CopyIS7_hEEEEEvT_T0_DpT1_:
        /* <DEDUP_REMOVED lines=39> */
[----:B------:R-:W-:Y:S05]  /*0270*/  CALL.REL.NOINC `($__internal_22_$__cuda_sm20_div_u16) ;  /* 0x0000001000207944 */ /* 0x000fea0003c00000 */
        /* <DEDUP_REMOVED lines=45> */
.L_x_2148:
        /* <DEDUP_REMOVED lines=9> */
[----:B------:R-:W-:Y:S02]  /*05e0*/  @!P0 IADD3 R26, P2, PT, R8, UR41, RZ ;  /* 0x00000029081a8c10 */ /* 0x000fe4000ff5e0ff */
[----:B------:R-:W-:Y:S02]  /*05f0*/  ISETP.GE.AND.EX P3, PT, R17, UR40, PT, P3 ;  /* 0x0000002811007c0c */ /* 0x000fe4000bf66330 */
[----:B------:R-:W-:-:S04]  /*0600*/  @!P0 IADD3.X R27, PT, PT, R9, UR42, RZ, P2, !PT ;  /* 0x0000002a091b8c10 */ /* 0x000fc800097fe4ff */
[----:B------:R-:W-:Y:S01]  /*0610*/  @!P1 IADD3 R22, P2, PT, R8, UR30, RZ ;  /* 0x0000001e08169c10 */ /* 0x000fe2000ff5e0ff */
[----:B------:R-:W2:Y:S03]  /*0620*/  @!P0 LDG.E.U8 R7, desc[UR26][R26.64] ;  /* 0x0000001a1a078981 */ /* 0x000ea6000c1e1100 */
[----:B------:R-:W-:-:S03]  /*0630*/  @!P1 IADD3.X R23, PT, PT, R9, UR31, RZ, P2, !PT ;  /* 0x0000001f09179c10 */ /* 0x000fc600097fe4ff */
[----:B------:R-:W-:Y:S02]  /*0640*/  @!P3 IADD3 R18, P2, PT, R8, UR36, RZ ;  /* 0x000000240812bc10 */ /* 0x000fe4000ff5e0ff */
[----:B------:R0:W3:Y:S02]  /*0650*/  @!P1 LDG.E.U8 R20, desc[UR26][R22.64] ;  /* 0x0000001a16149981 */ /* 0x0000e4000c1e1100 */
[----:B------:R-:W-:Y:S02]  /*0660*/  @!P3 IADD3.X R19, PT, PT, R9, UR11, RZ, P2, !PT ;  /* 0x0000000b0913bc10 */ /* 0x000fe400097fe4ff */
[----:B------:R-:W-:-:S03]  /*0670*/  IADD3 R24, P2, PT, R16, UR29, RZ ;  /* 0x0000001d10187c10 */ /* 0x000fc6000ff5e0ff */
[----:B------:R1:W4:Y:S02]  /*0680*/  @!P3 LDG.E.U8 R21, desc[UR26][R18.64] ;  /* 0x0000001a1215b981 */ /* 0x000324000c1e1100 */
[----:B------:R-:W-:Y:S01]  /*0690*/  IMAD.X R25, RZ, RZ, R17, P2 ;  /* 0x000000ffff197224 */ /* 0x000fe200010e0611 */
[----:B------:R-:W-:-:S04]  /*06a0*/  ISETP.GE.U32.AND P2, PT, R24, UR39, PT ;  /* 0x0000002718007c0c */ /* 0x000fc8000bf46070 */
[----:B------:R-:W-:-:S13]  /*06b0*/  ISETP.GE.AND.EX P2, PT, R25, UR40, PT, P2 ;  /* 0x0000002819007c0c */ /* 0x000fda000bf46320 */
[----:B------:R-:W-:-:S04]  /*06c0*/  @!P2 IADD3 R16, P4, PT, R8, UR35, RZ ;  /* 0x000000230810ac10 */ /* 0x000fc8000ff9e0ff */
[----:B------:R-:W-:-:S05]  /*06d0*/  @!P2 IADD3.X R17, PT, PT, R9, UR12, RZ, P4, !PT ;  /* 0x0000000c0911ac10 */ /* 0x000fca000a7fe4ff */
[----:B------:R5:W5:Y:S01]  /*06e0*/  @!P2 LDG.E.U8 R6, desc[UR26][R16.64] ;  /* 0x0000001a1006a981 */ /* 0x000b62000c1e1100 */
[----:B0-----:R-:W-:-:S04]  /*06f0*/  @!P0 IADD3 R22, P4, PT, R2, UR7, RZ ;  /* 0x0000000702168c10 */ /* 0x001fc8000ff9e0ff */
[----:B------:R-:W-:Y:S02]  /*0700*/  @!P0 IADD3.X R23, PT, PT, R3, UR10, RZ, P4, !PT ;  /* 0x0000000a03178c10 */ /* 0x000fe4000a7fe4ff */
[----:B--2---:R-:W-:-:S06]  /*0710*/  LOP3.LUT R26, R7, 0xff, RZ, 0xc0, !PT ;  /* 0x000000ff071a7812 */ /* 0x004fcc00078ec0ff */
[----:B------:R-:W5:Y:S01]  /*0720*/  I2F.U16 R26, R26 ;  /* 0x0000001a001a7306 */ /* 0x000f620000101000 */
[----:B---3--:R-:W-:-:S07]  /*0730*/  LOP3.LUT R27, R20, 0xff, RZ, 0xc0, !PT ;  /* 0x000000ff141b7812 */ /* 0x008fce00078ec0ff */
[----:B-1----:R0:W1:Y:S01]  /*0740*/  I2F.U16 R18, R27 ;  /* 0x0000001b00127306 */ /* 0x0020620000101000 */
[----:B----4-:R-:W-:Y:S02]  /*0750*/  LOP3.LUT R19, R21, 0xff, RZ, 0xc0, !PT ;  /* 0x000000ff15137812 */ /* 0x010fe400078ec0ff */
[----:B-----5:R-:W-:-:S05]  /*0760*/  F2FP.BF16.F32.PACK_AB R17, RZ, R26 ;  /* 0x0000001aff11723e */ /* 0x020fca00000010ff */
[----:B------:R-:W2:Y:S01]  /*0770*/  I2F.U16 R19, R19 ;  /* 0x0000001300137306 */ /* 0x000ea20000101000 */
[----:B0-----:R-:W-:Y:S01]  /*0780*/  @!P2 IMAD.MOV.U32 R27, RZ, RZ, RZ ;  /* 0x000000ffff1ba224 */ /* 0x001fe200078e00ff */
[----:B------:R-:W-:Y:S02]  /*0790*/  PRMT R28, R17, 0x7610, R28 ;  /* 0x00007610111c7816 */ /* 0x000fe4000000001c */
[----:B-1----:R-:W-:-:S03]  /*07a0*/  F2FP.BF16.F32.PACK_AB R26, RZ, R18 ;  /* 0x00000012ff1a723e */ /* 0x002fc600000010ff */
[----:B------:R2:W-:Y:S01]  /*07b0*/  @!P0 STG.E.U16 desc[UR26][R22.64], R28 ;  /* 0x0000001c16008986 */ /* 0x0005e2000c10151a */
[----:B------:R-:W-:-:S05]  /*07c0*/  @!P1 IADD3 R17, P0, PT, R0, UR29, RZ ;  /* 0x0000001d00119c10 */ /* 0x000fca000ff1e0ff */
[----:B------:R-:W-:Y:S01]  /*07d0*/  @!P1 IMAD.X R18, RZ, RZ, RZ, P0 ;  /* 0x000000ffff129224 */ /* 0x000fe200000e06ff */
[----:B------:R-:W-:-:S04]  /*07e0*/  @!P1 LEA R16, P0, R17, UR7, 0x1 ;  /* 0x0000000711109c11 */ /* 0x000fc8000f8008ff */
[----:B------:R-:W-:Y:S02]  /*07f0*/  @!P1 LEA.HI.X R17, R17, UR10, R18, 0x1, P0 ;  /* 0x0000000a11119c11 */ /* 0x000fe400080f0c12 */
[----:B--2---:R-:W-:Y:S02]  /*0800*/  F2FP.BF16.F32.PACK_AB R23, RZ, R19 ;  /* 0x00000013ff17723e */ /* 0x004fe400000010ff */
[----:B------:R-:W-:Y:S02]  /*0810*/  PRMT R19, R26, 0x7610, R19 ;  /* 0x000076101a137816 */ /* 0x000fe40000000013 */
[----:B------:R-:W-:Y:S02]  /*0820*/  LOP3.LUT R26, R6, 0xff, RZ, 0xc0, !PT ;  /* 0x000000ff061a7812 */ /* 0x000fe400078ec0ff */
[----:B------:R-:W-:Y:S01]  /*0830*/  @!P3 IADD3 R18, P0, PT, R4, UR7, RZ ;  /* 0x000000070412bc10 */ /* 0x000fe2000ff1e0ff */
[----:B------:R0:W-:Y:S01]  /*0840*/  @!P1 STG.E.U16 desc[UR26][R16.64], R19 ;  /* 0x0000001310009986 */ /* 0x0001e2000c10151a */
[----:B------:R-:W-:-:S02]  /*0850*/  IADD3 R28, P1, PT, R24, UR29, RZ ;  /* 0x0000001d181c7c10 */ /* 0x000fc4000ff3e0ff */
[----:B------:R-:W1:Y:S03]  /*0860*/  I2F.U16 R24, R26 ;  /* 0x0000001a00187306 */ /* 0x000e660000101000 */
[----:B------:R-:W-:Y:S01]  /*0870*/  IMAD.X R25, RZ, RZ, R25, P1 ;  /* 0x000000ffff197224 */ /* 0x000fe200008e0619 */
[----:B0-----:R-:W-:Y:S01]  /*0880*/  PRMT R17, R23, 0x7610, R17 ;  /* 0x0000761017117816 */ /* 0x001fe20000000011 */
[----:B------:R-:W-:Y:S01]  /*0890*/  IMAD.U32 R23, RZ, RZ, UR29 ;  /* 0x0000001dff177e24 */ /* 0x000fe2000f8e00ff */
[----:B------:R-:W-:-:S03]  /*08a0*/  @!P3 IADD3.X R19, PT, PT, R5, UR10, RZ, P0, !PT ;  /* 0x0000000a0513bc10 */ /* 0x000fc600087fe4ff */
[----:B------:R-:W-:Y:S01]  /*08b0*/  @!P2 IMAD.WIDE.U32 R22, R23, 0x6, R2 ;  /* 0x000000061716a825 */ /* 0x000fe200078e0002 */
[----:B-1----:R-:W-:Y:S01]  /*08c0*/  F2FP.BF16.F32.PACK_AB R24, RZ, R24 ;  /* 0x00000018ff18723e */ /* 0x002fe200000010ff */
[----:B------:R0:W-:Y:S01]  /*08d0*/  @!P3 STG.E.U16 desc[UR26][R18.64], R17 ;  /* 0x000000111200b986 */ /* 0x0001e2000c10151a */
[----:B------:R-:W-:-:S04]  /*08e0*/  @!P2 IADD3 R16, P0, PT, R22, UR7, RZ ;  /* 0x000000071610ac10 */ /* 0x000fc8000ff1e0ff */
[----:B0-----:R-:W-:Y:S02]  /*08f0*/  @!P2 IADD3.X R17, PT, PT, R23, UR10, R27, P0, !PT ;  /* 0x0000000a1711ac10 */ /* 0x001fe400087fe41b */
[C---:B------:R-:W-:Y:S02]  /*0900*/  ISETP.GE.U32.AND P0, PT, R28.reuse, UR39, PT ;  /* 0x000000271c007c0c */ /* 0x040fe4000bf06070 */
[----:B------:R-:W-:Y:S02]  /*0910*/  IADD3 R28, P1, PT, R28, UR29, RZ ;  /* 0x0000001d1c1c7c10 */ /* 0x000fe4000ff3e0ff */
[----:B------:R-:W-:Y:S02]  /*0920*/  ISETP.GE.AND.EX P0, PT, R25, UR40, PT, P0 ;  /* 0x0000002819007c0c */ /* 0x000fe4000bf06300 */
[----:B------:R-:W-:Y:S01]  /*0930*/  PRMT R23, R24, 0x7610, R23 ;  /* 0x0000761018177816 */ /* 0x000fe20000000017 */
[----:B------:R-:W-:Y:S01]  /*0940*/  IMAD.X R18, RZ, RZ, R25, P1 ;  /* 0x000000ffff127224 */ /* 0x000fe200008e0619 */
[----:B------:R-:W-:-:S02]  /*0950*/  ISETP.GE.U32.AND P1, PT, R28, UR39, PT ;  /* 0x000000271c007c0c */ /* 0x000fc4000bf26070 */
[----:B------:R-:W-:Y:S01]  /*0960*/  IADD3 R28, P5, PT, R28, UR29, RZ ;  /* 0x0000001d1c1c7c10 */ /* 0x000fe2000ffbe0ff */
[----:B------:R0:W-:Y:S01]  /*0970*/  @!P2 STG.E.U16 desc[UR26][R16.64], R23 ;  /* 0x000000171000a986 */ /* 0x0001e2000c10151a */
[----:B------:R-:W-:Y:S02]  /*0980*/  ISETP.GE.AND.EX P1, PT, R18, UR40, PT, P1 ;  /* 0x0000002812007c0c */ /* 0x000fe4000bf26310 */
[C---:B------:R-:W-:Y:S01]  /*0990*/  IADD3 R19, P4, PT, R28.reuse, UR29, RZ ;  /* 0x0000001d1c137c10 */ /* 0x040fe2000ff9e0ff */
[----:B------:R-:W-:Y:S01]  /*09a0*/  IMAD.X R18, RZ, RZ, R18, P5 ;  /* 0x000000ffff127224 */ /* 0x000fe200028e0612 */
[----:B------:R-:W-:Y:S02]  /*09b0*/  ISETP.GE.U32.AND P3, PT, R28, UR39, PT ;  /* 0x000000271c007c0c */ /* 0x000fe4000bf66070 */
[----:B------:R-:W-:Y:S02]  /*09c0*/  @!P0 IADD3 R24, P2, PT, R8, UR37, RZ ;  /* 0x0000002508188c10 */ /* 0x000fe4000ff5e0ff */
[----:B------:R-:W-:Y:S01]  /*09d0*/  ISETP.GE.AND.EX P3, PT, R18, UR40, PT, P3 ;  /* 0x0000002812007c0c */ /* 0x000fe2000bf66330 */
[----:B------:R-:W-:Y:S01]  /*09e0*/  IMAD.X R18, RZ, RZ, R18, P4 ;  /* 0x000000ffff127224 */ /* 0x000fe200020e0612 */
[----:B------:R-:W-:-:S02]  /*09f0*/  @!P0 IADD3.X R25, PT, PT, R9, UR38, RZ, P2, !PT ;  /* 0x0000002609198c10 */ /* 0x000fc400097fe4ff */
[----:B------:R-:W-:Y:S02]  /*0a00*/  ISETP.GE.U32.AND P2, PT, R19, UR39, PT ;  /* 0x0000002713007c0c */ /* 0x000fe4000bf46070 */
[----:B------:R-:W-:Y:S01]  /*0a10*/  @!P1 IADD3 R22, P5, PT, R8, UR34, RZ ;  /* 0x0000002208169c10 */ /* 0x000fe2000ffbe0ff */
[----:B------:R-:W2:Y:S01]  /*0a20*/  @!P0 LDG.E.U8 R7, desc[UR26][R24.64] ;  /* 0x0000001a18078981 */ /* 0x000ea2000c1e1100 */
[----:B------:R-:W-:Y:S02]  /*0a30*/  ISETP.GE.AND.EX P2, PT, R18, UR40, PT, P2 ;  /* 0x0000002812007c0c */ /* 0x000fe4000bf46320 */
[----:B0-----:R-:W-:-:S03]  /*0a40*/  @!P1 IADD3.X R23, PT, PT, R9, UR14, RZ, P5, !PT ;  /* 0x0000000e09179c10 */ /* 0x001fc6000affe4ff */
[----:B------:R-:W-:Y:S02]  /*0a50*/  @!P3 IADD3 R18, P4, PT, R8, UR33, RZ ;  /* 0x000000210812bc10 */ /* 0x000fe4000ff9e0ff */
[----:B------:R0:W3:Y:S02]  /*0a60*/  @!P1 LDG.E.U8 R20, desc[UR26][R22.64] ;  /* 0x0000001a16149981 */ /* 0x0000e4000c1e1100 */
[----:B------:R-:W-:-:S04]  /*0a70*/  @!P3 IADD3.X R19, PT, PT, R9, UR16, RZ, P4, !PT ;  /* 0x000000100913bc10 */ /* 0x000fc8000a7fe4ff */
[----:B------:R-:W-:Y:S01]  /*0a80*/  @!P2 IADD3 R16, P4, PT, R8, UR32, RZ ;  /* 0x000000200810ac10 */ /* 0x000fe2000ff9e0ff */
[----:B------:R-:W4:Y:S03]  /*0a90*/  @!P3 LDG.E.U8 R21, desc[UR26][R18.64] ;  /* 0x0000001a1215b981 */ /* 0x000f26000c1e1100 */
[----:B------:R-:W-:-:S05]  /*0aa0*/  @!P2 IADD3.X R17, PT, PT, R9, UR18, RZ, P4, !PT ;  /* 0x000000120911ac10 */ /* 0x000fca000a7fe4ff */
[----:B------:R1:W5:Y:S01]  /*0ab0*/  @!P2 LDG.E.U8 R6, desc[UR26][R16.64] ;  /* 0x0000001a1006a981 */ /* 0x000362000c1e1100 */
[----:B0-----:R-:W-:-:S04]  /*0ac0*/  IMAD.U32 R23, RZ, RZ, UR29 ;  /* 0x0000001dff177e24 */ /* 0x001fc8000f8e00ff */
[----:B------:R-:W-:-:S03]  /*0ad0*/  @!P0 IMAD.WIDE.U32 R22, R23, 0x8, R2 ;  /* 0x0000000817168825 */ /* 0x000fc600078e0002 */
[----:B------:R-:W-:-:S04]  /*0ae0*/  @!P0 IADD3 R24, P4, PT, R22, UR7, RZ ;  /* 0x0000000716188c10 */ /* 0x000fc8000ff9e0ff */
[----:B------:R-:W-:Y:S02]  /*0af0*/  @!P0 IADD3.X R25, PT, PT, R23, UR10, RZ, P4, !PT ;  /* 0x0000000a17198c10 */ /* 0x000fe4000a7fe4ff */
[----:B------:R-:W-:-:S04]  /*0b00*/  @!P1 IADD3 R22, P4, PT, R14, UR7, RZ ;  /* 0x000000070e169c10 */ /* 0x000fc8000ff9e0ff */
[----:B------:R-:W-:Y:S01]  /*0b10*/  @!P1 IADD3.X R23, PT, PT, R15, UR10, RZ, P4, !PT ;  /* 0x0000000a0f179c10 */ /* 0x000fe2000a7fe4ff */
[----:B------:R-:W-:-:S04]  /*0b20*/  UIADD3 UR20, UP0, UPT, UR20, -0x2, URZ ;  /* 0xfffffffe14147890 */ /* 0x000fc8000ff1e0ff */
[----:B------:R-:W-:Y:S02]  /*0b30*/  UIADD3.X UR6, UPT, UPT, UR6, -0x1, URZ, UP0, !UPT ;  /* 0xffffffff06067890 */ /* 0x000fe400087fe4ff */
[----:B------:R-:W-:-:S04]  /*0b40*/  UISETP.NE.U32.AND UP0, UPT, UR20, URZ, UPT ;  /* 0x000000ff1400728c */ /* 0x000fc8000bf05070 */
[----:B------:R-:W-:Y:S02]  /*0b50*/  UISETP.NE.AND.EX UP0, UPT, UR6, URZ, UPT, UP0 ;  /* 0x000000ff0600728c */ /* 0x000fe4000bf05300 */
[----:B------:R-:W-:Y:S01]  /*0b60*/  UIMAD.WIDE.U32 UR4, UR29, 0x8, UR4 ;  /* 0x000000081d0478a5 */ /* 0x000fe2000f8e0004 */
[----:B--2---:R-:W-:-:S06]  /*0b70*/  LOP3.LUT R26, R7, 0xff, RZ, 0xc0, !PT ;  /* 0x000000ff071a7812 */ /* 0x004fcc00078ec0ff */
[----:B------:R-:W1:Y:S01]  /*0b80*/  I2F.U16 R26, R26 ;  /* 0x0000001a001a7306 */ /* 0x000e620000101000 */
[----:B---3--:R-:W-:-:S07]  /*0b90*/  LOP3.LUT R27, R20, 0xff, RZ, 0xc0, !PT ;  /* 0x000000ff141b7812 */ /* 0x008fce00078ec0ff */
[----:B------:R-:W0:Y:S01]  /*0ba0*/  I2F.U16 R27, R27 ;  /* 0x0000001b001b7306 */ /* 0x000e220000101000 */
[----:B----4-:R-:W-:Y:S02]  /*0bb0*/  LOP3.LUT R28, R21, 0xff, RZ, 0xc0, !PT ;  /* 0x000000ff151c7812 */ /* 0x010fe400078ec0ff */
[----:B-1----:R-:W-:-:S05]  /*0bc0*/  F2FP.BF16.F32.PACK_AB R17, RZ, R26 ;  /* 0x0000001aff11723e */ /* 0x002fca00000010ff */
[----:B------:R-:W-:Y:S01]  /*0bd0*/  I2F.U16 R19, R28 ;  /* 0x0000001c00137306 */ /* 0x000fe20000101000 */
[----:B-----5:R-:W-:Y:S02]  /*0be0*/  LOP3.LUT R29, R6, 0xff, RZ, 0xc0, !PT ;  /* 0x000000ff061d7812 */ /* 0x020fe400078ec0ff */
[----:B------:R-:W-:Y:S02]  /*0bf0*/  PRMT R26, R17, 0x7610, R26 ;  /* 0x00007610111a7816 */ /* 0x000fe4000000001a */
[----:B0-----:R-:W-:-:S03]  /*0c00*/  F2FP.BF16.F32.PACK_AB R18, RZ, R27 ;  /* 0x0000001bff12723e */ /* 0x001fc600000010ff */
[----:B------:R-:W0:Y:S01]  /*0c10*/  I2F.U16 R17, R29 ;  /* 0x0000001d00117306 */ /* 0x000e220000101000 */
[----:B------:R-:W-:Y:S01]  /*0c20*/  PRMT R27, R18, 0x7610, R27 ;  /* 0x00007610121b7816 */ /* 0x000fe2000000001b */
[----:B------:R0:W-:Y:S01]  /*0c30*/  @!P0 STG.E.U16 desc[UR26][R24.64], R26 ;  /* 0x0000001a18008986 */ /* 0x0001e2000c10151a */
[----:B------:R-:W-:-:S03]  /*0c40*/  @!P3 IADD3 R18, P0, PT, R12, UR7, RZ ;  /* 0x000000070c12bc10 */ /* 0x000fc6000ff1e0ff */
[----:B------:R1:W-:Y:S01]  /*0c50*/  @!P1 STG.E.U16 desc[UR26][R22.64], R27 ;  /* 0x0000001b16009986 */ /* 0x0003e2000c10151a */
[----:B------:R-:W-:Y:S02]  /*0c60*/  @!P2 IADD3 R16, P1, PT, R10, UR7, RZ ;  /* 0x000000070a10ac10 */ /* 0x000fe4000ff3e0ff */
[----:B0-----:R-:W-:Y:S02]  /*0c70*/  F2FP.BF16.F32.PACK_AB R25, RZ, R17 ;  /* 0x00000011ff19723e */ /* 0x001fe400000010ff */
[----:B-1----:R-:W-:Y:S02]  /*0c80*/  F2FP.BF16.F32.PACK_AB R23, RZ, R19 ;  /* 0x00000013ff17723e */ /* 0x002fe400000010ff */
[----:B------:R-:W-:Y:S02]  /*0c90*/  @!P3 IADD3.X R19, PT, PT, R13, UR10, RZ, P0, !PT ;  /* 0x0000000a0d13bc10 */ /* 0x000fe400087fe4ff */
[----:B------:R-:W-:Y:S02]  /*0ca0*/  PRMT R28, R23, 0x7610, R28 ;  /* 0x00007610171c7816 */ /* 0x000fe4000000001c */
[----:B------:R-:W-:-:S03]  /*0cb0*/  @!P2 IADD3.X R17, PT, PT, R11, UR10, RZ, P1, !PT ;  /* 0x0000000a0b11ac10 */ /* 0x000fc60008ffe4ff */
[----:B------:R1:W-:Y:S04]  /*0cc0*/  @!P3 STG.E.U16 desc[UR26][R18.64], R28 ;  /* 0x0000001c1200b986 */ /* 0x0003e8000c10151a */
[----:B------:R1:W-:Y:S01]  /*0cd0*/  @!P2 STG.E.U16 desc[UR26][R16.64], R25 ;  /* 0x000000191000a986 */ /* 0x0003e2000c10151a */
[----:B------:R-:W-:Y:S01]  /*0ce0*/  IMAD.U32 R23, RZ, RZ, UR29 ;  /* 0x0000001dff177e24 */ /* 0x000fe2000f8e00ff */
[----:B------:R-:W-:-:S03]  /*0cf0*/  ULEA UR7, UP1, UR29, UR7, 0x4 ;  /* 0x000000071d077291 */ /* 0x000fc6000f8220ff */
[----:B------:R-:W-:Y:S01]  /*0d00*/  IMAD.WIDE.U32 R8, R23, 0x8, R8 ;  /* 0x0000000817087825 */ /* 0x000fe200078e0008 */
[----:B------:R-:W-:Y:S01]  /*0d10*/  ULEA.HI.X UR10, UR29, UR10, URZ, 0x4, UP1 ;  /* 0x0000000a1d0a7291 */ /* 0x000fe200088f24ff */
[----:B------:R-:W-:Y:S11]  /*0d20*/  BRA.U UP0, `(.L_x_2148) ;  /* 0xfffffff900087547 */ /* 0x000ff6000b83ffff */
.L_x_2147:
[----:B------:R-:W-:-:S04]  /*0d30*/  ULOP3.LUT UR6, UR21, 0x1, URZ, 0xc0, !UPT ;  /* 0x0000000115067892 */ /* 0x000fc8000f8ec0ff */
[----:B------:R-:W-:-:S04]  /*0d40*/  UISETP.NE.U32.AND UP0, UPT, UR6, 0x1, UPT ;  /* 0x000000010600788c */ /* 0x000fc8000bf05070 */
[----:B------:R-:W-:-:S06]  /*0d50*/  UISETP.NE.U32.AND.EX UP0, UPT, URZ, URZ, UPT, UP0 ;  /* 0x000000ffff00728c */ /* 0x000fcc000bf05100 */
        /* <DEDUP_REMOVED lines=8> */
[----:B------:R-:W-:Y:S02]  /*0de0*/  ISETP.GE.AND.EX P0, PT, R4, UR40, PT, P0 ;  /* 0x0000002804007c0c */ /* 0x000fe4000bf06300 */
[----:B------:R-:W-:Y:S01]  /*0df0*/  ISETP.GE.U32.AND P1, PT, R3, UR39, PT ;  /* 0x0000002703007c0c */ /* 0x000fe2000bf26070 */
[----:B------:R-:W-:Y:S01]  /*0e00*/  IMAD.X R2, RZ, RZ, R0, P3 ;  /* 0x000000ffff027224 */ /* 0x000fe200018e0600 */
[----:B------:R-:W-:-:S02]  /*0e10*/  ISETP.GE.U32.AND P2, PT, R5, UR39, PT ;  /* 0x0000002705007c0c */ /* 0x000fc4000bf46070 */
[----:B------:R-:W-:Y:S02]  /*0e20*/  ISETP.GE.AND.EX P1, PT, R0, UR40, PT, P1 ;  /* 0x0000002800007c0c */ /* 0x000fe4000bf26310 */
[----:B------:R-:W-:-:S05]  /*0e30*/  ISETP.GE.AND.EX P2, PT, R2, UR40, PT, P2 ;  /* 0x0000002802007c0c */ /* 0x000fca000bf46320 */
[----:B------:R-:W-:-:S04]  /*0e40*/  @!P0 IADD3 R14, P3, PT, R9, UR41, RZ ;  /* 0x00000029090e8c10 */ /* 0x000fc8000ff7e0ff */
[----:B------:R-:W-:Y:S02]  /*0e50*/  @!P0 IADD3.X R15, PT, PT, R4, UR42, RZ, P3, !PT ;  /* 0x0000002a040f8c10 */ /* 0x000fe40009ffe4ff */
[----:B------:R-:W-:-:S03]  /*0e60*/  @!P1 IADD3 R12, P3, PT, R3, UR41, RZ ;  /* 0x00000029030c9c10 */ /* 0x000fc6000ff7e0ff */
[----:B------:R0:W2:Y:S01]  /*0e70*/  @!P0 LDG.E.U8 R7, desc[UR26][R14.64] ;  /* 0x0000001a0e078981 */ /* 0x0000a2000c1e1100 */
[----:B------:R-:W-:Y:S02]  /*0e80*/  @!P1 IADD3.X R13, PT, PT, R0, UR42, RZ, P3, !PT ;  /* 0x0000002a000d9c10 */ /* 0x000fe40009ffe4ff */
[----:B-1----:R-:W-:-:S03]  /*0e90*/  @!P2 IADD3 R16, P3, PT, R5, UR41, RZ ;  /* 0x000000290510ac10 */ /* 0x002fc6000ff7e0ff */
[----:B------:R2:W3:Y:S01]  /*0ea0*/  @!P1 LDG.E.U8 R20, desc[UR26][R12.64] ;  /* 0x0000001a0c149981 */ /* 0x0004e2000c1e1100 */
[----:B------:R-:W-:-:S05]  /*0eb0*/  @!P2 IADD3.X R17, PT, PT, R2, UR42, RZ, P3, !PT ;  /* 0x0000002a0211ac10 */ /* 0x000fca0009ffe4ff */
        /* <DEDUP_REMOVED lines=11> */
[----:B--2---:R-:W-:Y:S02]  /*0f70*/  LOP3.LUT R12, R7, 0xff, RZ, 0xc0, !PT ;  /* 0x000000ff070c7812 */ /* 0x004fe400078ec0ff */
[----:B---3--:R-:W-:-:S04]  /*0f80*/  LOP3.LUT R13, R20, 0xff, RZ, 0xc0, !PT ;  /* 0x000000ff140d7812 */ /* 0x008fc800078ec0ff */
[----:B------:R-:W1:Y:S01]  /*0f90*/  I2F.U16 R12, R12 ;  /* 0x0000000c000c7306 */ /* 0x000e620000101000 */
[----:B----4-:R-:W-:-:S07]  /*0fa0*/  LOP3.LUT R15, R21, 0xff, RZ, 0xc0, !PT ;  /* 0x000000ff150f7812 */ /* 0x010fce00078ec0ff */
[----:B------:R-:W2:Y:S08]  /*0fb0*/  I2F.U16 R13, R13 ;  /* 0x0000000d000d7306 */ /* 0x000eb00000101000 */
[----:B------:R-:W3:Y:S01]  /*0fc0*/  I2F.U16 R15, R15 ;  /* 0x0000000f000f7306 */ /* 0x000ee20000101000 */
[----:B------:R-:W-:Y:S02]  /*0fd0*/  @!P0 LEA.HI.X R7, R9, UR9, R4, 0x1, P5 ;  /* 0x0000000909078c11 */ /* 0x000fe4000a8f0c04 */
[----:B------:R-:W-:-:S02]  /*0fe0*/  @!P2 LEA R4, P5, R5, UR8, 0x1 ;  /* 0x000000080504ac11 */ /* 0x000fc4000f8a08ff */
[----:B-1----:R-:W-:Y:S02]  /*0ff0*/  F2FP.BF16.F32.PACK_AB R16, RZ, R12 ;  /* 0x0000000cff10723e */ /* 0x002fe400000010ff */
[----:B------:R-:W-:Y:S02]  /*1000*/  @!P1 LEA.HI.X R9, R3, UR9, R0, 0x1, P4 ;  /* 0x0000000903099c11 */ /* 0x000fe4000a0f0c00 */
[----:B--2---:R-:W-:Y:S02]  /*1010*/  F2FP.BF16.F32.PACK_AB R0, RZ, R13 ;  /* 0x0000000dff00723e */ /* 0x004fe400000010ff */
[----:B------:R-:W-:Y:S01]  /*1020*/  @!P2 LEA.HI.X R5, R5, UR9, R2, 0x1, P5 ;  /* 0x000000090505ac11 */ /* 0x000fe2000a8f0c02 */
[----:B------:R0:W-:Y:S01]  /*1030*/  @!P0 STG.E.U16 desc[UR26][R6.64], R16 ;  /* 0x0000001006008986 */ /* 0x0001e2000c10151a */
[----:B---3--:R-:W-:-:S03]  /*1040*/  F2FP.BF16.F32.PACK_AB R2, RZ, R15 ;  /* 0x0000000fff02723e */ /* 0x008fc600000010ff */
[----:B------:R0:W-:Y:S04]  /*1050*/  @!P1 STG.E.U16 desc[UR26][R8.64], R0 ;  /* 0x0000000008009986 */ /* 0x0001e8000c10151a */
[----:B------:R0:W-:Y:S01]  /*1060*/  @!P2 STG.E.U16 desc[UR26][R4.64], R2 ;  /* 0x000000020400a986 */ /* 0x0001e2000c10151a */
[----:B------:R-:W-:Y:S05]  /*1070*/  @P3 EXIT ;  /* 0x000000000000394d */ /* 0x000fea0003800000 */
[----:B-----5:R-:W-:Y:S02]  /*1080*/  LOP3.LUT R14, R14, 0xff, RZ, 0xc0, !PT ;  /* 0x000000ff0e0e7812 */ /* 0x020fe400078ec0ff */
[----:B0-----:R-:W-:-:S04]  /*1090*/  LEA R2, P0, R11, UR8, 0x1 ;  /* 0x000000080b027c11 */ /* 0x001fc8000f8008ff */
[----:B------:R-:W0:Y:S01]  /*10a0*/  I2F.U16 R14, R14 ;  /* 0x0000000e000e7306 */ /* 0x000e220000101000 */
[----:B------:R-:W-:Y:S02]  /*10b0*/  LEA.HI.X R3, R11, UR9, R10, 0x1, P0 ;  /* 0x000000090b037c11 */ /* 0x000fe400080f0c0a */
[----:B0-----:R-:W-:-:S05]  /*10c0*/  F2FP.BF16.F32.PACK_AB R0, RZ, R14 ;  /* 0x0000000eff00723e */ /* 0x001fca00000010ff */
[----:B------:R-:W-:Y:S01]  /*10d0*/  STG.E.U16 desc[UR26][R2.64], R0 ;  /* 0x0000000002007986 */ /* 0x000fe2000c10151a */
[----:B------:R-:W-:Y:S05]  /*10e0*/  EXIT ;  /* 0x000000000000794d */ /* 0x000fea0003800000 */
.L_x_2146:
[----:B------:R-:W0:Y:S02]  /*10f0*/  S2R R10, SR_TID.X ;  /* 0x00000000000a7919 */ /* 0x000e240000002100 */
[----:B0-----:R-:W-:-:S03]  /*1100*/  IMAD.WIDE.U32 R2, R10, 0x4, RZ ;  /* 0x000000040a027825 */ /* 0x001fc600078e00ff */
[----:B------:R-:W-:-:S04]  /*1110*/  ISETP.GE.U32.AND P0, PT, R2, UR11, PT ;  /* 0x0000000b02007c0c */ /* 0x000fc8000bf06070 */
[----:B------:R-:W-:-:S13]  /*1120*/  ISETP.GE.AND.EX P0, PT, R3, UR4, PT, P0 ;  /* 0x0000000403007c0c */ /* 0x000fda000bf06300 */
[----:B------:R-:W-:Y:S05]  /*1130*/  @P0 EXIT ;  /* 0x000000000000094d */ /* 0x000fea0003800000 */
[----:B------:R-:W-:Y:S01]  /*1140*/  IMAD.MOV.U32 R11, RZ, RZ, RZ ;  /* 0x000000ffff0b7224 */ /* 0x000fe200078e00ff */
[----:B------:R-:W0:Y:S06]  /*1150*/  LDCU UR5, c[0x0][0x360] ;  /* 0x00006c00ff0577ac */ /* 0x000e2c0008000800 */
.L_x_2149:
[----:B------:R-:W-:-:S04]  /*1160*/  LEA R2, P0, R10, UR41, 0x2 ;  /* 0x000000290a027c11 */ /* 0x000fc8000f8010ff */
[----:B------:R-:W-:-:S05]  /*1170*/  LEA.HI.X R3, R10, UR42, R11, 0x2, P0 ;  /* 0x0000002a0a037c11 */ /* 0x000fca00080f140b */
[----:B------:R-:W2:Y:S01]  /*1180*/  LDG.E R2, desc[UR26][R2.64] ;  /* 0x0000001a02027981 */ /* 0x000ea2000c1e1900 */
[----:B------:R-:W-:Y:S02]  /*1190*/  LEA R4, P0, R10, UR8, 0x3 ;  /* 0x000000080a047c11 */ /* 0x000fe4000f8018ff */
[C---:B--2---:R-:W-:Y:S02]  /*11a0*/  PRMT R0, R2.reuse, 0x7770, RZ ;  /* 0x0000777002007816 */ /* 0x044fe400000000ff */
[C---:B------:R-:W-:Y:S02]  /*11b0*/  PRMT R5, R2.reuse, 0x7771, RZ ;  /* 0x0000777102057816 */ /* 0x040fe400000000ff */
[----:B------:R-:W-:Y:S02]  /*11c0*/  I2FP.F32.U32 R0, R0 ;  /* 0x0000000000007245 */ /* 0x000fe40000201000 */
[----:B------:R-:W-:Y:S02]  /*11d0*/  I2FP.F32.U32 R5, R5 ;  /* 0x0000000500057245 */ /* 0x000fe40000201000 */
[----:B------:R-:W-:-:S02]  /*11e0*/  PRMT R6, R2, 0x7772, RZ ;  /* 0x0000777202067816 */ /* 0x000fc400000000ff */
[----:B------:R-:W-:Y:S02]  /*11f0*/  PRMT R7, R2, 0x7773, RZ ;  /* 0x0000777302077816 */ /* 0x000fe400000000ff */
[----:B------:R-:W-:Y:S02]  /*1200*/  F2FP.BF16.F32.PACK_AB R8, R5, R0 ;  /* 0x000000000508723e */ /* 0x000fe400000010ff */
[C---:B------:R-:W-:Y:S02]  /*1210*/  LEA.HI.X R5, R10.reuse, UR9, R11, 0x3, P0 ;  /* 0x000000090a057c11 */ /* 0x040fe400080f1c0b */
[----:B0-----:R-:W-:Y:S02]  /*1220*/  IADD3 R10, P0, PT, R10, UR5, RZ ;  /* 0x000000050a0a7c10 */ /* 0x001fe4000ff1e0ff */
[----:B------:R-:W-:Y:S02]  /*1230*/  I2FP.F32.U32 R6, R6 ;  /* 0x0000000600067245 */ /* 0x000fe40000201000 */
[----:B------:R-:W-:Y:S01]  /*1240*/  I2FP.F32.U32 R7, R7 ;  /* 0x0000000700077245 */ /* 0x000fe20000201000 */
[----:B------:R-:W-:-:S02]  /*1250*/  IMAD.SHL.U32 R0, R10, 0x4, RZ ;  /* 0x000000040a007824 */ /* 0x000fc400078e00ff */
[----:B------:R-:W-:Y:S01]  /*1260*/  IMAD.X R11, RZ, RZ, R11, P0 ;  /* 0x000000ffff0b7224 */ /* 0x000fe200000e060b */
[----:B------:R-:W-:Y:S02]  /*1270*/  F2FP.BF16.F32.PACK_AB R9, R7, R6 ;  /* 0x000000060709723e */ /* 0x000fe400000010ff */
[----:B------:R-:W-:Y:S02]  /*1280*/  ISETP.LT.U32.AND P1, PT, R0, UR11, PT ;  /* 0x0000000b00007c0c */ /* 0x000fe4000bf21070 */
[C---:B------:R-:W-:Y:S01]  /*1290*/  LOP3.LUT P0, RZ, R10.reuse, 0xffffc000, RZ, 0xc0, !PT ;  /* 0xffffc0000aff7812 */ /* 0x040fe2000780c0ff */
[----:B------:R1:W-:Y:S01]  /*12a0*/  STG.E.64 desc[UR26][R4.64], R8 ;  /* 0x0000000804007986 */ /* 0x0003e2000c101b1a */
[----:B------:R-:W-:Y:S02]  /*12b0*/  SHF.L.U64.HI R0, R10, 0x2, R11 ;  /* 0x000000020a007819 */ /* 0x000fe4000001020b */
[----:B------:R-:W-:Y:S02]  /*12c0*/  LOP3.LUT P0, RZ, R11, 0x3fffffff, RZ, 0xc0, P0 ;  /* 0x3fffffff0bff7812 */ /* 0x000fe4000000c0ff */
[----:B------:R-:W-:-:S13]  /*12d0*/  ISETP.LT.AND.EX P1, PT, R0, UR4, PT, P1 ;  /* 0x0000000400007c0c */ /* 0x000fda000bf21310 */
[----:B-1----:R-:W-:Y:S05]  /*12e0*/  @!P0 BRA P1, `(.L_x_2149) ;  /* 0xfffffffc009c8947 */ /* 0x002fea000083ffff */
[----:B------:R-:W-:Y:S05]  /*12f0*/  EXIT ;  /* 0x000000000000794d */ /* 0x000fea0003800000 */
        .weak           $__internal_22_$__cuda_sm20_div_u16
        .type           $__internal_22_$__cuda_sm20_div_u16,@function
        .size           $__internal_22_$__cuda_sm20_div_u16,(.L_x_7599 - $__internal_22_$__cuda_sm20_div_u16)
$__internal_22_$__cuda_sm20_div_u16:
        /* <DEDUP_REMOVED lines=19> */
[----:B------:R-:W-:Y:S05]  /*1430*/  RET.REL.NODEC R2 `(_ZN2at6native55_GLOBAL__N__de093ff9_22_ForeachBinaryOpList_cu_a911ec4325multi_tensor_apply_kernelINS1_18TensorListMetadataILi2EEENS1_11CopyFunctorIN3c108BFloat16EhLi2ELi1ELi1EEEJNS0_4CopyIS7_hEEEEEvT_T0_DpT1_) ;  /* 0xffffffe802f07950 */ /* 0x000fea0003c3ffff */
.L_x_2150:
        /* <DEDUP_REMOVED lines=12> */
.L_x_7599:


//--------------------- .text._ZN2at6native55_GLOBAL__N__de093ff9_22_ForeachBinaryOpList_cu_a911ec4325multi_tensor_apply_kernelINS1_18TensorListMetadataILi2EEENS1_14UnaryOpFunctorIN3c108BFloat16ELi2ELi1ELi1EEEJNS0_4CopyIS7_S7_EEEEEvT_T0_DpT1_ --------------------------
	.section	.text._ZN2at6native55_GLOBAL__N__de093ff9_22_ForeachBinaryOpList_cu_a911ec4325multi_tensor_apply_kernelINS1_18TensorListMetadataILi2EEENS1_14UnaryOpFunctorIN3c108BFloat16ELi2ELi1ELi1EEEJNS0_4CopyIS7_S7_EEEEEvT_T0_DpT1_,"ax",@progbits
	.align	128
.text._ZN2at6native55_GLOBAL__N__de093ff9_22_ForeachBinaryOpList_cu_a911ec4325multi_tensor_apply_kernelINS1_18TensorListMetadataILi2EEENS1_14UnaryOpFunctorIN3c108BFloat16ELi2ELi1ELi1EEEJNS0_4CopyIS7_S7_EEEEEvT_T0_DpT1_:
        .type           _ZN2at6native55_GLOBAL__N__de093ff9_22_ForeachBinaryOpList_cu_a911ec4325multi_tensor_apply_kernelINS1_18TensorListMetadataILi2EEENS1_14UnaryOpFunctorIN3c108BFloat16ELi2ELi1ELi1EEEJNS0_4CopyIS7_S7_EEEEEvT_T0_DpT1_,@function
        .size           _ZN2at6native55_GLOBAL__N__de093ff9_22_ForeachBinaryOpList_cu_a911ec4325multi_tensor_apply_kernelINS1_18TensorListMetadataILi2EEENS1_14UnaryOpFunctorIN3c108BFloat16ELi2ELi1ELi1EEEJNS0_4CopyIS7_S7_EEEEEvT_T0_DpT1_,(.L_x_7601 - _ZN2at6native55_GLOBAL__N__de093ff9_22_ForeachBinaryOpList_cu_a911ec4325multi_tensor_apply_kernelINS1_18TensorListMetadataILi2EEENS1_14UnaryOpFunctorIN3c108BFloat16ELi2ELi1ELi1EEEJNS0_4CopyIS7_S7_EEEEEvT_T0_DpT1_)
        .other          _ZN2at6native55_GLOBAL__N__de093ff9_22_ForeachBinaryOpList_cu_a911ec4325multi_tensor_apply_kernelINS1_18TensorListMetadataILi2EEENS1_14UnaryOpFunctorIN3c108BFloat16ELi2ELi1ELi1EEEJNS0_4CopyIS7_S7_EEEEEvT_T0_DpT1_,@"STO_CUDA_ENTRY STV_DEFAULT"
_ZN2at6native55_GLOBAL__N__de093ff9_22_ForeachBinaryOpList_cu_a911ec4325multi_tensor_apply_kernelINS1_18TensorListMetadataILi2EEENS1_14UnaryOpFunctorIN3c108BFloat16ELi2ELi1ELi1EEEJNS0_4CopyIS7_S7_EEEEEvT_T0_DpT1_:
        /* <DEDUP_REMOVED lines=25> */
[----:B------:R-:W-:Y:S02]  /*0190*/  PRMT R3, RZ, 0x7610, R3 ;  /* 0x00007610ff037816 */ /* 0x000fe40000000003 */
[----:B------:R-:W-:Y:S02]  /*01a0*/  ISETP.LT.U32.AND.EX P0, PT, R2, RZ, PT, P0 ;  /* 0x000000ff0200720c */ /* 0x000fe40003f01100 */
[----:B------:R-:W-:Y:S02]  /*01b0*/  MOV R8, 0x280 ;  /* 0x0000028000087802 */ /* 0x000fe40000000f00 */
        /* <DEDUP_REMOVED lines=11> */
[----:B------:R-:W-:Y:S05]  /*0270*/  CALL.REL.NOINC `($__internal_23_$__cuda_sm20_div_u16) ;  /* 0x0000000c00607944 */ /* 0x000fea0003c00000 */
[----:B------:R-:W0:Y:S01]  /*0280*/  S2R R4, SR_TID.X ;  /* 0x0000000000047919 */ /* 0x000e220000002100 */
[----:B------:R-:W-:Y:S01]  /*0290*/  ISETP.GE.U32.AND P0, PT, R9, UR10, PT ;  /* 0x0000000a09007c0c */ /* 0x000fe2000bf06070 */
[----:B------:R-:W-:Y:S01]  /*02a0*/  UMOV UR6, URZ ;  /* 0x000000ff00067c82 */ /* 0x000fe20008000000 */
[----:B------:R-:W-:Y:S02]  /*02b0*/  UMOV UR7, URZ ;  /* 0x000000ff00077c82 */ /* 0x000fe40008000000 */
[----:B------:R-:W-:-:S13]  /*02c0*/  ISETP.GE.U32.AND.EX P0, PT, R14, RZ, PT, P0 ;  /* 0x000000ff0e00720c */ /* 0x000fda0003f06100 */
[----:B------:R-:W-:Y:S05]  /*02d0*/  @!P0 BRA `(.L_x_2152) ;  /* 0x0000000400e08947 */ /* 0x000fea0003800000 */
[----:B------:R-:W-:Y:S01]  /*02e0*/  ULOP3.LUT UR4, UR8, 0xffff, URZ, 0xc0, !UPT ;  /* 0x0000ffff08047892 */ /* 0x000fe2000f8ec0ff */
[----:B------:R-:W-:Y:S01]  /*02f0*/  UMOV UR6, URZ ;  /* 0x000000ff00067c82 */ /* 0x000fe20008000000 */
[----:B------:R-:W-:Y:S02]  /*0300*/  UMOV UR7, URZ ;  /* 0x000000ff00077c82 */ /* 0x000fe40008000000 */
[----:B------:R-:W-:Y:S01]  /*0310*/  UIADD3 UR4, UPT, UPT, UR4, 0x1, URZ ;  /* 0x0000000104047890 */ /* 0x000fe2000fffe0ff */
[----:B------:R-:W-:-:S03]  /*0320*/  UMOV UR5, URZ ;  /* 0x000000ff00057c82 */ /* 0x000fc60008000000 */
[----:B------:R-:W-:-:S03]  /*0330*/  ULOP3.LUT UR9, UR4, 0x1fffe, URZ, 0xc0, !UPT ;  /* 0x0001fffe04097892 */ /* 0x000fc6000f8ec0ff */
[----:B------:R-:W-:-:S09]  /*0340*/  UMOV UR4, URZ ;  /* 0x000000ff00047c82 */ /* 0x000fd20008000000 */
.L_x_2153:
[----:B01----:R-:W-:Y:S02]  /*0350*/  IADD3 R17, P0, PT, R4, UR6, RZ ;  /* 0x0000000604117c10 */ /* 0x003fe4000ff1e0ff */
[----:B------:R-:W-:Y:S02]  /*0360*/  PRMT R16, RZ, 0x7610, R16 ;  /* 0x00007610ff107816 */ /* 0x000fe40000000010 */
        /* <DEDUP_REMOVED lines=8> */
[----:B------:R-:W-:Y:S01]  /*03f0*/  ISETP.GE.U32.AND P1, PT, R9, R0, PT ;  /* 0x000000000900720c */ /* 0x000fe20003f26070 */
[----:B------:R-:W-:-:S04]  /*0400*/  IMAD.X R21, RZ, RZ, R5, P4 ;  /* 0x000000ffff157224 */ /* 0x000fc800020e0605 */
[----:B------:R-:W-:Y:S02]  /*0410*/  @!P2 LEA R22, P0, R17, R12, 0x1 ;  /* 0x0000000c1116a211 */ /* 0x000fe400078008ff */
[----:B------:R-:W-:Y:S02]  /*0420*/  ISETP.GE.AND.EX P1, PT, R21, R2, PT, P1 ;  /* 0x000000021500720c */ /* 0x000fe40003f26310 */
[----:B------:R-:W-:Y:S02]  /*0430*/  @!P2 LEA.HI.X R23, R17, R13, R15, 0x1, P0 ;  /* 0x0000000d1117a211 */ /* 0x000fe400000f0c0f */
[----:B------:R-:W-:Y:S02]  /*0440*/  @!P3 LEA R18, P0, R7, R12, 0x1 ;  /* 0x0000000c0712b211 */ /* 0x000fe400078008ff */
[----:B------:R-:W-:Y:S01]  /*0450*/  PRMT R6, RZ, 0x7610, R6 ;  /* 0x00007610ff067816 */ /* 0x000fe20000000006 */
[----:B------:R0:W2:Y:S01]  /*0460*/  @!P2 LDG.E.U16 R16, desc[UR12][R22.64] ;  /* 0x0000000c1610a981 */ /* 0x0000a2000c1e1500 */
[----:B------:R-:W-:-:S02]  /*0470*/  IADD3 R27, P5, PT, R9, UR11, RZ ;  /* 0x0000000b091b7c10 */ /* 0x000fc4000ffbe0ff */
[-C--:B------:R-:W-:Y:S02]  /*0480*/  @!P3 LEA.HI.X R19, R7, R13.reuse, R5, 0x1, P0 ;  /* 0x0000000d0713b211 */ /* 0x080fe400000f0c05 */
[----:B------:R-:W-:Y:S01]  /*0490*/  ISETP.GE.U32.AND P0, PT, R27, R0, PT ;  /* 0x000000001b00720c */ /* 0x000fe20003f06070 */
[--C-:B------:R-:W-:Y:S01]  /*04a0*/  IMAD.X R29, RZ, RZ, R21.reuse, P5 ;  /* 0x000000ffff1d7224 */ /* 0x100fe200028e0615 */
[----:B------:R-:W-:Y:S01]  /*04b0*/  @!P1 LEA R24, P4, R9, R12, 0x1 ;  /* 0x0000000c09189211 */ /* 0x000fe200078808ff */
[----:B------:R1:W3:Y:S01]  /*04c0*/  @!P3 LDG.E.U16 R6, desc[UR12][R18.64] ;  /* 0x0000000c1206b981 */ /* 0x0002e2000c1e1500 */
[----:B------:R-:W-:Y:S02]  /*04d0*/  PRMT R14, RZ, 0x7610, R14 ;  /* 0x00007610ff0e7816 */ /* 0x000fe4000000000e */
[----:B------:R-:W-:Y:S02]  /*04e0*/  ISETP.GE.AND.EX P0, PT, R29, R2, PT, P0 ;  /* 0x000000021d00720c */ /* 0x000fe40003f06300 */
[----:B------:R-:W-:-:S05]  /*04f0*/  @!P1 LEA.HI.X R25, R9, R13, R21, 0x1, P4 ;  /* 0x0000000d09199211 */ /* 0x000fca00020f0c15 */
[----:B------:R4:W5:Y:S01]  /*0500*/  @!P1 LDG.E.U16 R14, desc[UR12][R24.64] ;  /* 0x0000000c180e9981 */ /* 0x000962000c1e1500 */
[----:B------:R-:W-:-:S05]  /*0510*/  PRMT R8, RZ, 0x7610, R8 ;  /* 0x00007610ff087816 */ /* 0x000fca0000000008 */
[----:B0-----:R-:W-:-:S04]  /*0520*/  @!P0 LEA R22, P4, R27, R12, 0x1 ;  /* 0x0000000c1b168211 */ /* 0x001fc800078808ff */
[----:B------:R-:W-:-:S05]  /*0530*/  @!P0 LEA.HI.X R23, R27, R13, R29, 0x1, P4 ;  /* 0x0000000d1b178211 */ /* 0x000fca00020f0c1d */
[----:B------:R0:W5:Y:S01]  /*0540*/  @!P0 LDG.E.U16 R8, desc[UR12][R22.64] ;  /* 0x0000000c16088981 */ /* 0x000162000c1e1500 */
[----:B-1----:R-:W-:-:S04]  /*0550*/  @!P2 LEA R18, P4, R17, R10, 0x1 ;  /* 0x0000000a1112a211 */ /* 0x002fc800078808ff */
[----:B------:R-:W-:Y:S02]  /*0560*/  @!P2 LEA.HI.X R19, R17, R11, R15, 0x1, P4 ;  /* 0x0000000b1113a211 */ /* 0x000fe400020f0c0f */
[----:B----4-:R-:W-:-:S04]  /*0570*/  @!P1 LEA R24, P4, R9, R10, 0x1 ;  /* 0x0000000a09189211 */ /* 0x010fc800078808ff */
[----:B------:R-:W-:Y:S02]  /*0580*/  @!P1 LEA.HI.X R25, R9, R11, R21, 0x1, P4 ;  /* 0x0000000b09199211 */ /* 0x000fe400020f0c15 */
[----:B------:R-:W-:-:S05]  /*0590*/  IADD3 R17, P4, PT, R17, UR10, RZ ;  /* 0x0000000a11117c10 */ /* 0x000fca000ff9e0ff */
[----:B------:R-:W-:Y:S01]  /*05a0*/  IMAD.X R15, RZ, RZ, R15, P4 ;  /* 0x000000ffff0f7224 */ /* 0x000fe200020e060f */
[----:B------:R-:W-:-:S04]  /*05b0*/  @!P0 LEA R28, P5, R27, R10, 0x1 ;  /* 0x0000000a1b1c8211 */ /* 0x000fc800078a08ff */
[----:B------:R-:W-:Y:S01]  /*05c0*/  @!P0 LEA.HI.X R29, R27, R11, R29, 0x1, P5 ;  /* 0x0000000b1b1d8211 */ /* 0x000fe200028f0c1d */
[----:B--2---:R-:W-:-:S05]  /*05d0*/  IMAD.U32 R16, R16, 0x10000, RZ ;  /* 0x0001000010107824 */ /* 0x004fca00078e00ff */
[----:B------:R-:W-:Y:S01]  /*05e0*/  F2FP.BF16.F32.PACK_AB R16, RZ, R16 ;  /* 0x00000010ff10723e */ /* 0x000fe200000010ff */
[----:B---3--:R-:W-:-:S04]  /*05f0*/  IMAD.U32 R6, R6, 0x10000, RZ ;  /* 0x0001000006067824 */ /* 0x008fc800078e00ff */
[----:B------:R1:W-:Y:S01]  /*0600*/  @!P2 STG.E.U16 desc[UR12][R18.64], R16 ;  /* 0x000000101200a986 */ /* 0x0003e2000c10150c */
[----:B------:R-:W-:Y:S02]  /*0610*/  F2FP.BF16.F32.PACK_AB R6, RZ, R6 ;  /* 0x00000006ff06723e */ /* 0x000fe400000010ff */
[C---:B------:R-:W-:Y:S02]  /*0620*/  @!P3 LEA R20, P2, R7.reuse, R10, 0x1 ;  /* 0x0000000a0714b211 */ /* 0x040fe400078408ff */
[----:B0-----:R-:W-:Y:S02]  /*0630*/  PRMT R22, R6, 0x7610, R22 ;  /* 0x0000761006167816 */ /* 0x001fe40000000016 */
[C---:B------:R-:W-:Y:S01]  /*0640*/  IADD3 R6, P4, PT, R7.reuse, UR10, RZ ;  /* 0x0000000a07067c10 */ /* 0x040fe2000ff9e0ff */
[----:B-----5:R-:W-:Y:S01]  /*0650*/  IMAD.U32 R14, R14, 0x10000, RZ ;  /* 0x000100000e0e7824 */ /* 0x020fe200078e00ff */
[--C-:B------:R-:W-:Y:S02]  /*0660*/  @!P3 LEA.HI.X R21, R7, R11, R5.reuse, 0x1, P2 ;  /* 0x0000000b0715b211 */ /* 0x100fe400010f0c05 */
[----:B------:R-:W-:Y:S01]  /*0670*/  ISETP.GE.U32.AND P2, PT, R17, R0, PT ;  /* 0x000000001100720c */ /* 0x000fe20003f46070 */
[----:B------:R-:W-:Y:S01]  /*0680*/  IMAD.X R5, RZ, RZ, R5, P4 ;  /* 0x000000ffff057224 */ /* 0x000fe200020e0605 */
[----:B-1----:R-:W-:Y:S01]  /*0690*/  IADD3 R19, P4, PT, R6, UR11, RZ ;  /* 0x0000000b06137c10 */ /* 0x002fe2000ff9e0ff */
[----:B------:R0:W-:Y:S01]  /*06a0*/  @!P3 STG.E.U16 desc[UR12][R20.64], R22 ;  /* 0x000000161400b986 */ /* 0x0001e2000c10150c */
[----:B------:R-:W-:-:S02]  /*06b0*/  F2FP.BF16.F32.PACK_AB R14, RZ, R14 ;  /* 0x0000000eff0e723e */ /* 0x000fc400000010ff */
[----:B------:R-:W-:Y:S01]  /*06c0*/  ISETP.GE.U32.AND P3, PT, R6, R0, PT ;  /* 0x000000000600720c */ /* 0x000fe20003f66070 */
[----:B------:R-:W-:Y:S01]  /*06d0*/  IMAD.X R7, RZ, RZ, R5, P4 ;  /* 0x000000ffff077224 */ /* 0x000fe200020e0605 */
[-C--:B------:R-:W-:Y:S02]  /*06e0*/  ISETP.GE.AND.EX P2, PT, R15, R2.reuse, PT, P2 ;  /* 0x000000020f00720c */ /* 0x080fe40003f46320 */
[----:B------:R-:W-:Y:S01]  /*06f0*/  IADD3 R9, P5, PT, R19, UR11, RZ ;  /* 0x0000000b13097c10 */ /* 0x000fe2000ffbe0ff */
[----:B------:R1:W-:Y:S01]  /*0700*/  @!P1 STG.E.U16 desc[UR12][R24.64], R14 ;  /* 0x0000000e18009986 */ /* 0x0003e2000c10150c */
[----:B------:R-:W-:Y:S02]  /*0710*/  ISETP.GE.AND.EX P1, PT, R5, R2, PT, P3 ;  /* 0x000000020500720c */ /* 0x000fe40003f26330 */
[-C--:B------:R-:W-:Y:S01]  /*0720*/  ISETP.GE.U32.AND P3, PT, R19, R0.reuse, PT ;  /* 0x000000001300720c */ /* 0x080fe20003f66070 */
[----:B0-----:R-:W-:Y:S01]  /*0730*/  IMAD.X R21, RZ, RZ, R7, P5 ;  /* 0x000000ffff157224 */ /* 0x001fe200028e0607 */
[----:B------:R-:W-:Y:S01]  /*0740*/  ISETP.GE.U32.AND P4, PT, R9, R0, PT ;  /* 0x000000000900720c */ /* 0x000fe20003f86070 */
[----:B------:R-:W-:Y:S01]  /*0750*/  IMAD.U32 R8, R8, 0x10000, RZ ;  /* 0x0001000008087824 */ /* 0x000fe200078e00ff */
[----:B------:R-:W-:-:S02]  /*0760*/  ISETP.GE.AND.EX P3, PT, R7, R2, PT, P3 ;  /* 0x000000020700720c */ /* 0x000fc40003f66330 */
[----:B------:R-:W-:Y:S02]  /*0770*/  ISETP.GE.AND.EX P4, PT, R21, R2, PT, P4 ;  /* 0x000000021500720c */ /* 0x000fe40003f86340 */
[----:B------:R-:W-:Y:S02]  /*0780*/  F2FP.BF16.F32.PACK_AB R8, RZ, R8 ;  /* 0x00000008ff08723e */ /* 0x000fe400000010ff */
[-C--:B------:R-:W-:Y:S02]  /*0790*/  @!P2 LEA R22, P5, R17, R12.reuse, 0x1 ;  /* 0x0000000c1116a211 */ /* 0x080fe400078a08ff */
[----:B-1----:R-:W-:Y:S02]  /*07a0*/  PRMT R14, R8, 0x7610, R14 ;  /* 0x00007610080e7816 */ /* 0x002fe4000000000e */
[----:B------:R-:W-:Y:S02]  /*07b0*/  PRMT R24, RZ, 0x7610, R24 ;  /* 0x00007610ff187816 */ /* 0x000fe40000000018 */
[----:B------:R-:W-:-:S02]  /*07c0*/  @!P1 LEA R26, P6, R6, R12, 0x1 ;  /* 0x0000000c061a9211 */ /* 0x000fc400078c08ff */
[-C--:B------:R-:W-:Y:S02]  /*07d0*/  @!P2 LEA.HI.X R23, R17, R13.reuse, R15, 0x1, P5 ;  /* 0x0000000d1117a211 */ /* 0x080fe400028f0c0f */
[----:B------:R-:W-:Y:S01]  /*07e0*/  PRMT R8, RZ, 0x7610, R8 ;  /* 0x00007610ff087816 */ /* 0x000fe20000000008 */
[----:B------:R0:W-:Y:S01]  /*07f0*/  @!P0 STG.E.U16 desc[UR12][R28.64], R14 ;  /* 0x0000000e1c008986 */ /* 0x0001e2000c10150c */
[----:B------:R-:W-:-:S03]  /*0800*/  @!P1 LEA.HI.X R27, R6, R13, R5, 0x1, P6 ;  /* 0x0000000d061b9211 */ /* 0x000fc600030f0c05 */
[----:B------:R1:W2:Y:S01]  /*0810*/  @!P2 LDG.E.U16 R24, desc[UR12][R22.64] ;  /* 0x0000000c1618a981 */ /* 0x0002a2000c1e1500 */
[----:B------:R-:W-:-:S03]  /*0820*/  PRMT R25, RZ, 0x7610, R25 ;  /* 0x00007610ff197816 */ /* 0x000fc60000000019 */
[----:B------:R3:W4:Y:S01]  /*0830*/  @!P1 LDG.E.U16 R8, desc[UR12][R26.64] ;  /* 0x0000000c1a089981 */ /* 0x000722000c1e1500 */
[-C--:B0-----:R-:W-:Y:S02]  /*0840*/  @!P3 LEA R28, P0, R19, R12.reuse, 0x1 ;  /* 0x0000000c131cb211 */ /* 0x081fe400078008ff */
[----:B-1----:R-:W-:Y:S02]  /*0850*/  @!P4 LEA R22, P5, R9, R12, 0x1 ;  /* 0x0000000c0916c211 */ /* 0x002fe400078a08ff */
[-C--:B------:R-:W-:Y:S02]  /*0860*/  @!P3 LEA.HI.X R29, R19, R13.reuse, R7, 0x1, P0 ;  /* 0x0000000d131db211 */ /* 0x080fe400000f0c07 */
[----:B---3--:R-:W-:Y:S02]  /*0870*/  PRMT R26, RZ, 0x7610, R26 ;  /* 0x00007610ff1a7816 */ /* 0x008fe4000000001a */
[----:B------:R-:W-:Y:S01]  /*0880*/  @!P4 LEA.HI.X R23, R9, R13, R21, 0x1, P5 ;  /* 0x0000000d0917c211 */ /* 0x000fe200028f0c15 */
[----:B------:R-:W3:Y:S04]  /*0890*/  @!P3 LDG.E.U16 R25, desc[UR12][R28.64] ;  /* 0x0000000c1c19b981 */ /* 0x000ee8000c1e1500 */
[----:B------:R-:W5:Y:S01]  /*08a0*/  @!P4 LDG.E.U16 R26, desc[UR12][R22.64] ;  /* 0x0000000c161ac981 */ /* 0x000f62000c1e1500 */
[----:B------:R-:W-:-:S02]  /*08b0*/  @!P2 LEA R14, P5, R17, R10, 0x1 ;  /* 0x0000000a110ea211 */ /* 0x000fc400078a08ff */
[CC--:B------:R-:W-:Y:S02]  /*08c0*/  @!P1 LEA R16, P0, R6.reuse, R10.reuse, 0x1 ;  /* 0x0000000a06109211 */ /* 0x0c0fe400078008ff */
[-C--:B------:R-:W-:Y:S02]  /*08d0*/  @!P2 LEA.HI.X R15, R17, R11.reuse, R15, 0x1, P5 ;  /* 0x0000000b110fa211 */ /* 0x080fe400028f0c0f */
[-C--:B------:R-:W-:Y:S02]  /*08e0*/  @!P3 LEA R18, P5, R19, R10.reuse, 0x1 ;  /* 0x0000000a1312b211 */ /* 0x080fe400078a08ff */
[----:B------:R-:W-:Y:S02]  /*08f0*/  @!P4 LEA R20, P6, R9, R10, 0x1 ;  /* 0x0000000a0914c211 */ /* 0x000fe400078c08ff */
[-C--:B------:R-:W-:Y:S02]  /*0900*/  @!P1 LEA.HI.X R17, R6, R11.reuse, R5, 0x1, P0 ;  /* 0x0000000b06119211 */ /* 0x080fe400000f0c05 */
[----:B------:R-:W-:-:S02]  /*0910*/  @!P3 LEA.HI.X R19, R19, R11, R7, 0x1, P5 ;  /* 0x0000000b1313b211 */ /* 0x000fc400028f0c07 */
[----:B------:R-:W-:Y:S01]  /*0920*/  @!P4 LEA.HI.X R21, R9, R11, R21, 0x1, P6 ;  /* 0x0000000b0915c211 */ /* 0x000fe200030f0c15 */
[----:B------:R-:W-:-:S04]  /*0930*/  UIADD3 UR4, UP0, UPT, UR4, 0x2, URZ ;  /* 0x0000000204047890 */ /* 0x000fc8000ff1e0ff */
[----:B------:R-:W-:Y:S02]  /*0940*/  UIADD3.X UR5, UPT, UPT, URZ, UR5, URZ, UP0, !UPT ;  /* 0x00000005ff057290 */ /* 0x000fe400087fe4ff */
[----:B------:R-:W-:-:S04]  /*0950*/  UISETP.NE.U32.AND UP0, UPT, UR4, UR9, UPT ;  /* 0x000000090400728c */ /* 0x000fc8000bf05070 */
[----:B------:R-:W-:Y:S02]  /*0960*/  UISETP.NE.AND.EX UP0, UPT, UR5, URZ, UPT, UP0 ;  /* 0x000000ff0500728c */ /* 0x000fe4000bf05300 */
[----:B------:R-:W-:-:S04]  /*0970*/  ULEA UR6, UP1, UR10, UR6, 0x1 ;  /* 0x000000060a067291 */ /* 0x000fc8000f8208ff */
[----:B------:R-:W-:Y:S01]  /*0980*/  ULEA.HI.X UR7, UR10, UR7, URZ, 0x1, UP1 ;  /* 0x000000070a077291 */ /* 0x000fe200088f0cff */
[----:B--2---:R-:W-:Y:S02]  /*0990*/  IMAD.U32 R24, R24, 0x10000, RZ ;  /* 0x0001000018187824 */ /* 0x004fe400078e00ff */
[----:B----4-:R-:W-:-:S03]  /*09a0*/  IMAD.U32 R8, R8, 0x10000, RZ ;  /* 0x0001000008087824 */ /* 0x010fc600078e00ff */
[----:B------:R-:W-:Y:S02]  /*09b0*/  F2FP.BF16.F32.PACK_AB R24, RZ, R24 ;  /* 0x00000018ff18723e */ /* 0x000fe400000010ff */
[----:B------:R-:W-:Y:S01]  /*09c0*/  F2FP.BF16.F32.PACK_AB R8, RZ, R8 ;  /* 0x00000008ff08723e */ /* 0x000fe200000010ff */
[----:B---3--:R-:W-:Y:S02]  /*09d0*/  IMAD.U32 R25, R25, 0x10000, RZ ;  /* 0x0001000019197824 */ /* 0x008fe400078e00ff */
[----:B-----5:R-:W-:-:S03]  /*09e0*/  IMAD.U32 R26, R26, 0x10000, RZ ;  /* 0x000100001a1a7824 */ /* 0x020fc600078e00ff */
[----:B------:R-:W-:Y:S01]  /*09f0*/  F2FP.BF16.F32.PACK_AB R25, RZ, R25 ;  /* 0x00000019ff19723e */ /* 0x000fe200000010ff */
[----:B------:R1:W-:Y:S01]  /*0a00*/  @!P2 STG.E.U16 desc[UR12][R14.64], R24 ;  /* 0x000000180e00a986 */ /* 0x0003e2000c10150c */
[----:B------:R-:W-:-:S03]  /*0a10*/  F2FP.BF16.F32.PACK_AB R26, RZ, R26 ;  /* 0x0000001aff1a723e */ /* 0x000fc600000010ff */
[----:B------:R1:W-:Y:S04]  /*0a20*/  @!P1 STG.E.U16 desc[UR12][R16.64], R8 ;  /* 0x0000000810009986 */ /* 0x0003e8000c10150c */
[----:B------:R1:W-:Y:S04]  /*0a30*/  @!P3 STG.E.U16 desc[UR12][R18.64], R25 ;  /* 0x000000191200b986 */ /* 0x0003e8000c10150c */
[----:B------:R1:W-:Y:S01]  /*0a40*/  @!P4 STG.E.U16 desc[UR12][R20.64], R26 ;  /* 0x0000001a1400c986 */ /* 0x0003e2000c10150c */
[----:B------:R-:W-:Y:S05]  /*0a50*/  BRA.U UP0, `(.L_x_2153) ;  /* 0xfffffff9003c7547 */ /* 0x000fea000b83ffff */
.L_x_2152:
[----:B------:R-:W-:-:S04]  /*0a60*/  ULOP3.LUT UR4, UR8, 0x1, URZ, 0xc0, !UPT ;  /* 0x0000000108047892 */ /* 0x000fc8000f8ec0ff */
[----:B------:R-:W-:-:S06]  /*0a70*/  UISETP.NE.U32.AND UP0, UPT, UR4, 0x1, UPT ;  /* 0x000000010400788c */ /* 0x000fcc000bf05070 */
[----:B------:R-:W-:-:S13]  /*0a80*/  PLOP3.LUT P0, PT, PT, PT, UP0, 0x80, 0x8 ;  /* 0x000000000008781c */ /* 0x000fda0003f0f008 */
[----:B------:R-:W-:Y:S05]  /*0a90*/  @!P0 EXIT ;  /* 0x000000000000894d */ /* 0x000fea0003800000 */
[----:B0-----:R-:W-:Y:S02]  /*0aa0*/  IADD3 R23, P1, PT, R4, UR6, RZ ;  /* 0x0000000604177c10 */ /* 0x001fe4000ff3e0ff */
[----:B-1----:R-:W-:Y:S02]  /*0ab0*/  PRMT R14, RZ, 0x7610, R14 ;  /* 0x00007610ff0e7816 */ /* 0x002fe4000000000e */
        /* <DEDUP_REMOVED lines=11> */
[----:B------:R-:W-:Y:S02]  /*0b70*/  IADD3 R15, P4, PT, R17, UR11, RZ ;  /* 0x0000000b110f7c10 */ /* 0x000fe4000ff9e0ff */
[----:B------:R-:W-:-:S05]  /*0b80*/  PRMT R16, RZ, 0x7610, R16 ;  /* 0x00007610ff107816 */ /* 0x000fca0000000010 */
[-C--:B------:R-:W-:Y:S02]  /*0b90*/  @!P0 LEA R6, P3, R23, R12.reuse, 0x1 ;  /* 0x0000000c17068211 */ /* 0x080fe400078608ff */
[-C--:B------:R-:W-:Y:S02]  /*0ba0*/  @!P1 LEA R4, P5, R27, R12.reuse, 0x1 ;  /* 0x0000000c1b049211 */ /* 0x080fe400078a08ff */
[----:B------:R-:W-:Y:S02]  /*0bb0*/  @!P2 LEA R8, P6, R17, R12, 0x1 ;  /* 0x0000000c1108a211 */ /* 0x000fe400078c08ff */
[-C--:B------:R-:W-:Y:S02]  /*0bc0*/  @!P0 LEA.HI.X R7, R23, R13.reuse, R25, 0x1, P3 ;  /* 0x0000000d17078211 */ /* 0x080fe400018f0c19 */
[----:B------:R-:W-:Y:S02]  /*0bd0*/  ISETP.GE.U32.AND P3, PT, R15, R0, PT ;  /* 0x000000000f00720c */ /* 0x000fe40003f66070 */
[-C--:B------:R-:W-:Y:S01]  /*0be0*/  @!P1 LEA.HI.X R5, R27, R13.reuse, R29, 0x1, P5 ;  /* 0x0000000d1b059211 */ /* 0x080fe200028f0c1d */
[----:B------:R0:W2:Y:S01]  /*0bf0*/  @!P0 LDG.E.U16 R14, desc[UR12][R6.64] ;  /* 0x0000000c060e8981 */ /* 0x0000a2000c1e1500 */
[----:B------:R-:W-:Y:S01]  /*0c00*/  PRMT R0, RZ, 0x7610, R0 ;  /* 0x00007610ff007816 */ /* 0x000fe20000000000 */
[--C-:B------:R-:W-:Y:S01]  /*0c10*/  IMAD.X R21, RZ, RZ, R19.reuse, P4 ;  /* 0x000000ffff157224 */ /* 0x100fe200020e0613 */
[----:B------:R-:W-:Y:S01]  /*0c20*/  @!P2 LEA.HI.X R9, R17, R13, R19, 0x1, P6 ;  /* 0x0000000d1109a211 */ /* 0x000fe200030f0c13 */
[----:B------:R-:W3:Y:S03]  /*0c30*/  @!P1 LDG.E.U16 R16, desc[UR12][R4.64] ;  /* 0x0000000c04109981 */ /* 0x000ee6000c1e1500 */
[----:B------:R-:W-:Y:S01]  /*0c40*/  ISETP.GE.AND.EX P3, PT, R21, R2, PT, P3 ;  /* 0x000000021500720c */ /* 0x000fe20003f66330 */
[----:B------:R1:W4:Y:S01]  /*0c50*/  @!P2 LDG.E.U16 R0, desc[UR12][R8.64] ;  /* 0x0000000c0800a981 */ /* 0x000322000c1e1500 */
[----:B0-----:R-:W-:-:S11]  /*0c60*/  @!P1 LEA R6, P5, R27, R10, 0x1 ;  /* 0x0000000a1b069211 */ /* 0x001fd600078a08ff */
[----:B-1----:R-:W-:-:S04]  /*0c70*/  @!P3 LEA R8, P4, R15, R12, 0x1 ;  /* 0x0000000c0f08b211 */ /* 0x002fc800078808ff */
[----:B------:R-:W-:Y:S02]  /*0c80*/  @!P3 LEA.HI.X R9, R15, R13, R21, 0x1, P4 ;  /* 0x0000000d0f09b211 */ /* 0x000fe400020f0c15 */
[-C--:B------:R-:W-:Y:S02]  /*0c90*/  @!P0 LEA R12, P4, R23, R10.reuse, 0x1 ;  /* 0x0000000a170c8211 */ /* 0x080fe400078808ff */
[-C--:B------:R-:W-:Y:S01]  /*0ca0*/  @!P1 LEA.HI.X R7, R27, R11.reuse, R29, 0x1, P5 ;  /* 0x0000000b1b079211 */ /* 0x080fe200028f0c1d */
[----:B------:R0:W5:Y:S01]  /*0cb0*/  @!P3 LDG.E.U16 R3, desc[UR12][R8.64] ;  /* 0x0000000c0803b981 */ /* 0x000162000c1e1500 */
[----:B------:R-:W-:Y:S02]  /*0cc0*/  @!P0 LEA.HI.X R13, R23, R11, R25, 0x1, P4 ;  /* 0x0000000b170d8211 */ /* 0x000fe400020f0c19 */
[----:B------:R-:W-:-:S04]  /*0cd0*/  @!P2 LEA R4, P4, R17, R10, 0x1 ;  /* 0x0000000a1104a211 */ /* 0x000fc800078808ff */
[----:B------:R-:W-:Y:S01]  /*0ce0*/  @!P2 LEA.HI.X R5, R17, R11, R19, 0x1, P4 ;  /* 0x0000000b1105a211 */ /* 0x000fe200020f0c13 */
[----:B--2---:R-:W-:Y:S02]  /*0cf0*/  IMAD.U32 R14, R14, 0x10000, RZ ;  /* 0x000100000e0e7824 */ /* 0x004fe400078e00ff */
[----:B---3--:R-:W-:-:S03]  /*0d00*/  IMAD.U32 R16, R16, 0x10000, RZ ;  /* 0x0001000010107824 */ /* 0x008fc600078e00ff */
[----:B------:R-:W-:Y:S01]  /*0d10*/  F2FP.BF16.F32.PACK_AB R14, RZ, R14 ;  /* 0x0000000eff0e723e */ /* 0x000fe200000010ff */
[----:B----4-:R-:W-:Y:S01]  /*0d20*/  IMAD.U32 R0, R0, 0x10000, RZ ;  /* 0x0001000000007824 */ /* 0x010fe200078e00ff */
[----:B------:R-:W-:-:S03]  /*0d30*/  F2FP.BF16.F32.PACK_AB R16, RZ, R16 ;  /* 0x00000010ff10723e */ /* 0x000fc600000010ff */
[----:B------:R0:W-:Y:S01]  /*0d40*/  @!P0 STG.E.U16 desc[UR12][R12.64], R14 ;  /* 0x0000000e0c008986 */ /* 0x0001e2000c10150c */
[----:B------:R-:W-:-:S03]  /*0d50*/  F2FP.BF16.F32.PACK_AB R0, RZ, R0 ;  /* 0x00000000ff00723e */ /* 0x000fc600000010ff */
[----:B------:R0:W-:Y:S04]  /*0d60*/  @!P1 STG.E.U16 desc[UR12][R6.64], R16 ;  /* 0x0000001006009986 */ /* 0x0001e8000c10150c */
[----:B------:R0:W-:Y:S01]  /*0d70*/  @!P2 STG.E.U16 desc[UR12][R4.64], R0 ;  /* 0x000000000400a986 */ /* 0x0001e2000c10150c */
[----:B------:R-:W-:Y:S05]  /*0d80*/  @P3 EXIT ;  /* 0x000000000000394d */ /* 0x000fea0003800000 */
[----:B-----5:R-:W-:Y:S01]  /*0d90*/  IMAD.U32 R3, R3, 0x10000, RZ ;  /* 0x0001000003037824 */ /* 0x020fe200078e00ff */
[----:B------:R-:W-:-:S04]  /*0da0*/  LEA R2, P0, R15, R10, 0x1 ;  /* 0x0000000a0f027211 */ /* 0x000fc800078008ff */
[----:B0-----:R-:W-:Y:S02]  /*0db0*/  F2FP.BF16.F32.PACK_AB R0, RZ, R3 ;  /* 0x00000003ff00723e */ /* 0x001fe400000010ff */
[----:B------:R-:W-:-:S05]  /*0dc0*/  LEA.HI.X R3, R15, R11, R21, 0x1, P0 ;  /* 0x0000000b0f037211 */ /* 0x000fca00000f0c15 */
[----:B------:R-:W-:Y:S01]  /*0dd0*/  STG.E.U16 desc[UR12][R2.64], R0 ;  /* 0x0000000002007986 */ /* 0x000fe2000c10150c */
[----:B------:R-:W-:Y:S05]  /*0de0*/  EXIT ;  /* 0x000000000000794d */ /* 0x000fea0003800000 */
.L_x_2151:
[----:B------:R-:W0:Y:S02]  /*0df0*/  S2R R16, SR_TID.X ;  /* 0x0000000000107919 */ /* 0x000e240000002100 */
[----:B0-----:R-:W-:-:S03]  /*0e00*/  IMAD.WIDE.U32 R4, R16, 0x4, RZ ;  /* 0x0000000410047825 */ /* 0x001fc600078e00ff */
[----:B------:R-:W-:-:S04]  /*0e10*/  ISETP.GE.U32.AND P0, PT, R4, R0, PT ;  /* 0x000000000400720c */ /* 0x000fc80003f06070 */
[----:B------:R-:W-:-:S13]  /*0e20*/  ISETP.GE.AND.EX P0, PT, R5, R2, PT, P0 ;  /* 0x000000020500720c */ /* 0x000fda0003f06300 */
[----:B------:R-:W-:Y:S05]  /*0e30*/  @P0 EXIT ;  /* 0x000000000000094d */ /* 0x000fea0003800000 */
[----:B------:R-:W-:Y:S01]  /*0e40*/  IMAD.MOV.U32 R19, RZ, RZ, RZ ;  /* 0x000000ffff137224 */ /* 0x000fe200078e00ff */
[----:B------:R-:W0:Y:S06]  /*0e50*/  LDCU UR4, c[0x0][0x360] ;  /* 0x00006c00ff0477ac */ /* 0x000e2c0008000800 */
.L_x_2154:
[C---:B------:R-:W-:Y:S01]  /*0e60*/  IMAD.SHL.U32 R15, R16.reuse, 0x8, RZ ;  /* 0x00000008100f7824 */ /* 0x040fe200078e00ff */
[----:B------:R-:W-:-:S04]  /*0e70*/  SHF.L.U64.HI R17, R16, 0x3, R19 ;  /* 0x0000000310117819 */ /* 0x000fc80000010213 */
[----:B------:R-:W-:-:S05]  /*0e80*/  IADD3 R4, P0, PT, R12, R15, RZ ;  /* 0x0000000f0c047210 */ /* 0x000fca0007f1e0ff */
[----:B------:R-:W-:-:S06]  /*0e90*/  IMAD.X R5, R13, 0x1, R17, P0 ;  /* 0x000000010d057824 */ /* 0x000fcc00000e0611 */
[----:B------:R-:W2:Y:S01]  /*0ea0*/  LDG.E.64 R4, desc[UR12][R4.64] ;  /* 0x0000000c04047981 */ /* 0x000ea2000c1e1b00 */
[----:B------:R-:W-:Y:S02]  /*0eb0*/  IADD3 R6, P0, PT, R10, R15, RZ ;  /* 0x0000000f0a067210 */ /* 0x000fe40007f1e0ff */
[C---:B--2---:R-:W-:Y:S01]  /*0ec0*/  PRMT R7, R5.reuse, 0x7632, R7 ;  /* 0x0000763205077816 */ /* 0x044fe20000000007 */
[C---:B------:R-:W-:Y:S01]  /*0ed0*/  IMAD.U32 R8, R4.reuse, 0x10000, RZ ;  /* 0x0001000004087824 */ /* 0x040fe200078e00ff */
[----:B------:R-:W-:Y:S01]  /*0ee0*/  PRMT R3, R4, 0x7632, R3 ;  /* 0x0000763204037816 */ /* 0x000fe20000000003 */
[----:B------:R-:W-:Y:S02]  /*0ef0*/  IMAD.U32 R9, R5, 0x10000, RZ ;  /* 0x0001000005097824 */ /* 0x000fe400078e00ff */
[----:B------:R-:W-:Y:S02]  /*0f00*/  IMAD.U32 R14, R7, 0x10000, RZ ;  /* 0x00010000070e7824 */ /* 0x000fe400078e00ff */
[----:B------:R-:W-:-:S02]  /*0f10*/  IMAD.U32 R3, R3, 0x10000, RZ ;  /* 0x0001000003037824 */ /* 0x000fc400078e00ff */
[----:B------:R-:W-:Y:S01]  /*0f20*/  IMAD.X R7, R11, 0x1, R17, P0 ;  /* 0x000000010b077824 */ /* 0x000fe200000e0611 */
[----:B0-----:R-:W-:Y:S02]  /*0f30*/  IADD3 R16, P0, PT, R16, UR4, RZ ;  /* 0x0000000410107c10 */ /* 0x001fe4000ff1e0ff */
[----:B------:R-:W-:Y:S02]  /*0f40*/  F2FP.BF16.F32.PACK_AB R8, R3, R8 ;  /* 0x000000080308723e */ /* 0x000fe400000010ff */
[----:B------:R-:W-:Y:S01]  /*0f50*/  F2FP.BF16.F32.PACK_AB R9, R14, R9 ;  /* 0x000000090e09723e */ /* 0x000fe200000010ff */
[C---:B------:R-:W-:Y:S02]  /*0f60*/  IMAD.SHL.U32 R3, R16.reuse, 0x4, RZ ;  /* 0x0000000410037824 */ /* 0x040fe400078e00ff */
[----:B------:R-:W-:Y:S01]  /*0f70*/  IMAD.X R19, RZ, RZ, R19, P0 ;  /* 0x000000ffff137224 */ /* 0x000fe200000e0613 */
[----:B------:R-:W-:Y:S01]  /*0f80*/  LOP3.LUT P0, RZ, R16, 0xffffc000, RZ, 0xc0, !PT ;  /* 0xffffc00010ff7812 */ /* 0x000fe2000780c0ff */
[----:B------:R1:W-:Y:S01]  /*0f90*/  STG.E.64 desc[UR12][R6.64], R8 ;  /* 0x0000000806007986 */ /* 0x0003e2000c101b0c */
[----:B------:R-:W-:-:S02]  /*0fa0*/  ISETP.LT.U32.AND P1, PT, R3, R0, PT ;  /* 0x000000000300720c */ /* 0x000fc40003f21070 */
[----:B------:R-:W-:Y:S02]  /*0fb0*/  SHF.L.U64.HI R3, R16, 0x2, R19 ;  /* 0x0000000210037819 */ /* 0x000fe40000010213 */
[----:B------:R-:W-:Y:S02]  /*0fc0*/  LOP3.LUT P0, RZ, R19, 0x3fffffff, RZ, 0xc0, P0 ;  /* 0x3fffffff13ff7812 */ /* 0x000fe4000000c0ff */
[----:B------:R-:W-:-:S13]  /*0fd0*/  ISETP.LT.AND.EX P1, PT, R3, R2, PT, P1 ;  /* 0x000000020300720c */ /* 0x000fda0003f21310 */
[----:B-1----:R-:W-:Y:S05]  /*0fe0*/  @!P0 BRA P1, `(.L_x_2154) ;  /* 0xfffffffc009c8947 */ /* 0x002fea000083ffff */
[----:B------:R-:W-:Y:S05]  /*0ff0*/  EXIT ;  /* 0x000000000000794d */ /* 0x000fea0003800000 */
        .weak           $__internal_23_$__cuda_sm20_div_u16
        .type           $__internal_23_$__cuda_sm20_div_u16,@function
        .size           $__internal_23_$__cuda_sm20_div_u16,(.L_x_7601 - $__internal_23_$__cuda_sm20_div_u16)
$__internal_23_$__cuda_sm20_div_u16:
        /* <DEDUP_REMOVED lines=11> */
[----:B------:R-:W-:-:S04]  /*10b0*/  VIADD R5, R6, 0x2 ;  /* 0x0000000206057836 */ /* 0x000fc80000000000 */
[----:B------:R-:W-:Y:S01]  /*10c0*/  FMUL.RZ R6, R4, R5 ;  /* 0x0000000504067220 */ /* 0x000fe2000040c000 */
[----:B------:R-:W-:Y:S02]  /*10d0*/  IMAD.MOV.U32 R4, RZ, RZ, R8 ;  /* 0x000000ffff047224 */ /* 0x000fe400078e0008 */
[----:B------:R-:W-:-:S03]  /*10e0*/  IMAD.MOV.U32 R5, RZ, RZ, 0x0 ;  /* 0x00000000ff057424 */ /* 0x000fc600078e00ff */
[----:B------:R-:W0:Y:S02]  /*10f0*/  F2I.U32.TRUNC.NTZ R6, R6 ;  /* 0x0000000600067305 */ /* 0x000e24000020f000 */
[----:B0-----:R-:W-:-:S13]  /*1100*/  R2UR UR4, R6 ;  /* 0x00000000060472ca */ /* 0x001fda00000e0000 */
[----:B------:R-:W-:-:S07]  /*1110*/  ULOP3.LUT UR8, UR4, 0xffff, URZ, 0xc0, !UPT ;  /* 0x0000ffff04087892 */ /* 0x000fce000f8ec0ff */
[----:B------:R-:W-:Y:S01]  /*1120*/  @!UP0 UMOV UR8, 0xffffffff ;  /* 0xffffffff00088882 */ /* 0x000fe20000000000 */
[----:B------:R-:W-:Y:S05]  /*1130*/  RET.REL.NODEC R4 `(_ZN2at6native55_GLOBAL__N__de093ff9_22_ForeachBinaryOpList_cu_a911ec4325multi_tensor_apply_kernelINS1_18TensorListMetadataILi2EEENS1_14UnaryOpFunctorIN3c108BFloat16ELi2ELi1ELi1EEEJNS0_4CopyIS7_S7_EEEEEvT_T0_DpT1_) ;  /* 0xffffffec04b07950 */ /* 0x000fea0003c3ffff */
.L_x_2155:
        /* <DEDUP_REMOVED lines=12> */
.L_x_7601:


//--------------------- .text._ZN2at6native55_GLOBAL__N__de093ff9_22_ForeachBinaryOpList_cu_a911ec4325multi_tensor_apply_kernelINS1_18TensorListMetadataILi2EEENS1_11CopyFunctorIN3c104HalfENS6_15Float8_e5m2fnuzELi2ELi1ELi1EEEJNS0_4CopyIS7_S8_EEEEEvT_T0_DpT1_ --------------------------
	.section	.text._ZN2at6native55_GLOBAL__N__de093ff9_22_ForeachBinaryOpList_cu_a911ec4325multi_tensor_apply_kernelINS1_18TensorListMetadataILi2EEENS1_11CopyFunctorIN3c104HalfENS6_15Float8_e5m2fnuzELi2ELi1ELi1EEEJNS0_4CopyIS7_S8_EEEEEvT_T0_DpT1_,"ax",@progbits
	.align	128
.text._ZN2at6native55_GLOBAL__N__de093ff9_22_ForeachBinaryOpList_cu_a911ec4325multi_tensor_apply_kernelINS1_18TensorListMetadataILi2EEENS1_11CopyFunctorIN3c104HalfENS6_15Float8_e5m2fnuzELi2ELi1ELi1EEEJNS0_4CopyIS7_S8_EEEEEvT_T0_DpT1_:
        .type           _ZN2at6native55_GLOBAL__N__de093ff9_22_ForeachBinaryOpList_cu_a911ec4325multi_tensor_apply_kernelINS1_18TensorListMetadataILi2EEENS1_11CopyFunctorIN3c104HalfENS6_15Float8_e5m2fnuzELi2ELi1ELi1EEEJNS0_4CopyIS7_S8_EEEEEvT_T0_DpT1_,@function
        .size           _ZN2at6native55_GLOBAL__N__de093ff9_22_ForeachBinaryOpList_cu_a911ec4325multi_tensor_apply_kernelINS1_18TensorListMetadataILi2EEENS1_11CopyFunctorIN3c104HalfENS6_15Float8_e5m2fnuzELi2ELi1ELi1EEEJNS0_4CopyIS7_S8_EEEEEvT_T0_DpT1_,(.L_x_7603 - _ZN2at6native55_GLOBAL__N__de093ff9_22_ForeachBinaryOpList_cu_a911ec4325multi_tensor_apply_kernelINS1_18TensorListMetadataILi2EEENS1_11CopyFunctorIN3c104HalfENS6_15Float8_e5m2fnuzELi2ELi1ELi1EEEJNS0_4CopyIS7_S8_EEEEEvT_T0_DpT1_)
        .other          _ZN2at6native55_GLOBAL__N__de093ff9_22_ForeachBinaryOpList_cu_a911ec4325multi_tensor_apply_kernelINS1_18TensorListMetadataILi2EEENS1_11CopyFunctorIN3c104HalfENS6_15Float8_e5m2fnuzELi2ELi1ELi1EEEJNS0_4CopyIS7_S8_EEEEEvT_T0_DpT1_,@"STO_CUDA_ENTRY STV_DEFAULT"
_ZN2at6native55_GLOBAL__N__de093ff9_22_ForeachBinaryOpList_cu_a911ec4325multi_tensor_apply_kernelINS1_18TensorListMetadataILi2EEENS1_11CopyFunctorIN3c104HalfENS6_15Float8_e5m2fnuzELi2ELi1ELi1EEEJNS0_4CopyIS7_S8_EEEEEvT_T0_DpT1_:
        /* <DEDUP_REMOVED lines=55> */
.L_x_2173:
        /* <DEDUP_REMOVED lines=56> */
.L_x_2160:
[----:B------:R-:W-:Y:S05]  /*06f0*/  BSYNC.RECONVERGENT B1 ;  /* 0x0000000000017941 */ /* 0x000fea0003800200 */
.L_x_2159:
[----:B------:R-:W-:Y:S01]  /*0700*/  IMAD.SHL.U32 R2, R2, 0x200000, RZ ;  /* 0x0020000002027824 */ /* 0x000fe200078e00ff */
[----:B------:R-:W-:-:S04]  /*0710*/  LEA R3, R3, 0x37800000, 0x17 ;  /* 0x3780000003037811 */ /* 0x000fc800078eb8ff */
[----:B------:R-:W-:-:S07]  /*0720*/  LOP3.LUT R2, R3, R2, R15, 0xfe, !PT ;  /* 0x0000000203027212 */ /* 0x000fce00078efe0f */
.L_x_2158:
[----:B------:R-:W-:Y:S05]  /*0730*/  BSYNC.RECONVERGENT B0 ;  /* 0x0000000000007941 */ /* 0x000fea0003800200 */
.L_x_2157:
[----:B-----5:R-:W-:Y:S01]  /*0740*/  ISETP.NE.AND P4, PT, R10, RZ, PT ;  /* 0x000000ff0a00720c */ /* 0x020fe20003f85270 */
[----:B------:R-:W-:Y:S01]  /*0750*/  BSSY.RECONVERGENT B0, `(.L_x_2161) ;  /* 0x0000019000007945 */ /* 0x000fe20003800200 */
[----:B------:R-:W-:Y:S01]  /*0760*/  F2FP.F16.F32.PACK_AB R2, RZ, R2 ;  /* 0x00000002ff02723e */ /* 0x000fe200000000ff */
        /* <DEDUP_REMOVED lines=19> */
.L_x_2164:
[----:B------:R-:W-:Y:S05]  /*08a0*/  BSYNC.RECONVERGENT B1 ;  /* 0x0000000000017941 */ /* 0x000fea0003800200 */
.L_x_2163:
[----:B------:R-:W-:Y:S01]  /*08b0*/  IMAD.SHL.U32 R3, R3, 0x200000, RZ ;  /* 0x0020000003037824 */ /* 0x000fe200078e00ff */
[----:B------:R-:W-:-:S04]  /*08c0*/  LEA R6, R6, 0x37800000, 0x17 ;  /* 0x3780000006067811 */ /* 0x000fc800078eb8ff */
[----:B------:R-:W-:-:S07]  /*08d0*/  LOP3.LUT R3, R6, R3, R18, 0xfe, !PT ;  /* 0x0000000306037212 */ /* 0x000fce00078efe12 */
.L_x_2162:
[----:B------:R-:W-:Y:S05]  /*08e0*/  BSYNC.RECONVERGENT B0 ;  /* 0x0000000000007941 */ /* 0x000fea0003800200 */
.L_x_2161:
[----:B------:R-:W-:Y:S01]  /*08f0*/  ISETP.NE.AND P4, PT, R12, RZ, PT ;  /* 0x000000ff0c00720c */ /* 0x000fe20003f85270 */
        /* <DEDUP_REMOVED lines=21> */
.L_x_2168:
[----:B------:R-:W-:Y:S05]  /*0a50*/  BSYNC.RECONVERGENT B1 ;  /* 0x0000000000017941 */ /* 0x000fea0003800200 */
.L_x_2167:
[----:B------:R-:W-:Y:S01]  /*0a60*/  IMAD.SHL.U32 R6, R6, 0x200000, RZ ;  /* 0x0020000006067824 */ /* 0x000fe200078e00ff */
[----:B------:R-:W-:-:S04]  /*0a70*/  LEA R7, R7, 0x37800000, 0x17 ;  /* 0x3780000007077811 */ /* 0x000fc800078eb8ff */
[----:B------:R-:W-:-:S07]  /*0a80*/  LOP3.LUT R14, R7, R6, R17, 0xfe, !PT ;  /* 0x00000006070e7212 */ /* 0x000fce00078efe11 */
.L_x_2166:
[----:B------:R-:W-:Y:S05]  /*0a90*/  BSYNC.RECONVERGENT B0 ;  /* 0x0000000000007941 */ /* 0x000fea0003800200 */
.L_x_2165:
        /* <DEDUP_REMOVED lines=22> */
.L_x_2172:
[----:B------:R-:W-:Y:S05]  /*0c00*/  BSYNC.RECONVERGENT B1 ;  /* 0x0000000000017941 */ /* 0x000fea0003800200 */
.L_x_2171:
[----:B------:R-:W-:Y:S01]  /*0c10*/  IMAD.SHL.U32 R6, R6, 0x200000, RZ ;  /* 0x0020000006067824 */ /* 0x000fe200078e00ff */
[----:B------:R-:W-:-:S04]  /*0c20*/  LEA R7, R7, 0x37800000, 0x17 ;  /* 0x3780000007077811 */ /* 0x000fc800078eb8ff */
[----:B------:R-:W-:-:S07]  /*0c30*/  LOP3.LUT R15, R7, R6, R17, 0xfe, !PT ;  /* 0x00000006070f7212 */ /* 0x000fce00078efe11 */
.L_x_2170:
[----:B------:R-:W-:Y:S05]  /*0c40*/  BSYNC.RECONVERGENT B0 ;  /* 0x0000000000007941 */ /* 0x000fea0003800200 */
.L_x_2169:
[----:B------:R-:W-:Y:S01]  /*0c50*/  IMAD.U32 R7, RZ, RZ, UR20 ;  /* 0x00000014ff077e24 */ /* 0x000fe2000f8e00ff */
[----:B------:R-:W-:Y:S02]  /*0c60*/  PRMT R18, R2, 0x7610, R18 ;  /* 0x0000761002127816 */ /* 0x000fe40000000012 */
[----:B------:R-:W-:Y:S01]  /*0c70*/  @!P2 IADD3 R2, P4, PT, R4, UR17, RZ ;  /* 0x000000110402ac10 */ /* 0x000fe2000ff9e0ff */
[----:B------:R-:W-:Y:S01]  /*0c80*/  @!P3 IMAD.WIDE.U32 R6, R7, 0x6, R4 ;  /* 0x000000060706b825 */ /* 0x000fe200078e0004 */
[----:B------:R-:W-:Y:S01]  /*0c90*/  F2FP.F16.F32.PACK_AB R17, RZ, R15 ;  /* 0x0000000fff11723e */ /* 0x000fe200000000ff */
        /* <DEDUP_REMOVED lines=18> */
.L_x_2156:
        /* <DEDUP_REMOVED lines=8> */
.L_x_2190:
        /* <DEDUP_REMOVED lines=29> */
.L_x_2177:
[----:B0-----:R-:W-:Y:S05]  /*1010*/  BSYNC.RECONVERGENT B1 ;  /* 0x0000000000017941 */ /* 0x001fea0003800200 */
.L_x_2176:
[----:B------:R-:W-:Y:S01]  /*1020*/  IMAD.SHL.U32 R5, R5, 0x200000, RZ ;  /* 0x0020000005057824 */ /* 0x000fe200078e00ff */
[----:B------:R-:W-:-:S04]  /*1030*/  LEA R6, R6, 0x37800000, 0x17 ;  /* 0x3780000006067811 */ /* 0x000fc800078eb8ff */
[----:B------:R-:W-:-:S07]  /*1040*/  LOP3.LUT R5, R6, R5, R10, 0xfe, !PT ;  /* 0x0000000506057212 */ /* 0x000fce00078efe0a */
.L_x_2175:
[----:B0-----:R-:W-:Y:S05]  /*1050*/  BSYNC.RECONVERGENT B0 ;  /* 0x0000000000007941 */ /* 0x001fea0003800200 */
.L_x_2174:
        /* <DEDUP_REMOVED lines=22> */
.L_x_2181:
[----:B------:R-:W-:Y:S05]  /*11c0*/  BSYNC.RECONVERGENT B1 ;  /* 0x0000000000017941 */ /* 0x000fea0003800200 */
.L_x_2180:
[----:B------:R-:W-:Y:S01]  /*11d0*/  IMAD.SHL.U32 R7, R7, 0x200000, RZ ;  /* 0x0020000007077824 */ /* 0x000fe200078e00ff */
[----:B------:R-:W-:-:S04]  /*11e0*/  LEA R6, R6, 0x37800000, 0x17 ;  /* 0x3780000006067811 */ /* 0x000fc800078eb8ff */
[----:B------:R-:W-:-:S07]  /*11f0*/  LOP3.LUT R6, R6, R7, R10, 0xfe, !PT ;  /* 0x0000000706067212 */ /* 0x000fce00078efe0a */
.L_x_2179:
[----:B------:R-:W-:Y:S05]  /*1200*/  BSYNC.RECONVERGENT B0 ;  /* 0x0000000000007941 */ /* 0x000fea0003800200 */
.L_x_2178:
        /* <DEDUP_REMOVED lines=22> */
.L_x_2185:
[----:B------:R-:W-:Y:S05]  /*1370*/  BSYNC.RECONVERGENT B1 ;  /* 0x0000000000017941 */ /* 0x000fea0003800200 */
.L_x_2184:
[----:B------:R-:W-:Y:S01]  /*1380*/  IMAD.SHL.U32 R2, R2, 0x200000, RZ ;  /* 0x0020000002027824 */ /* 0x000fe200078e00ff */
[----:B------:R-:W-:-:S04]  /*1390*/  LEA R7, R7, 0x37800000, 0x17 ;  /* 0x3780000007077811 */ /* 0x000fc800078eb8ff */
[----:B------:R-:W-:-:S07]  /*13a0*/  LOP3.LUT R7, R7, R2, R11, 0xfe, !PT ;  /* 0x0000000207077212 */ /* 0x000fce00078efe0b */
.L_x_2183:
[----:B------:R-:W-:Y:S05]  /*13b0*/  BSYNC.RECONVERGENT B0 ;  /* 0x0000000000007941 */ /* 0x000fea0003800200 */
.L_x_2182:
        /* <DEDUP_REMOVED lines=22> */
.L_x_2189:
[----:B------:R-:W-:Y:S05]  /*1520*/  BSYNC.RECONVERGENT B1 ;  /* 0x0000000000017941 */ /* 0x000fea0003800200 */
.L_x_2188:
[----:B------:R-:W-:Y:S01]  /*1530*/  IMAD.SHL.U32 R4, R4, 0x200000, RZ ;  /* 0x0020000004047824 */ /* 0x000fe200078e00ff */
[----:B------:R-:W-:-:S04]  /*1540*/  LEA R2, R2, 0x37800000, 0x17 ;  /* 0x3780000002027811 */ /* 0x000fc800078eb8ff */
[----:B------:R-:W-:-:S07]  /*1550*/  LOP3.LUT R2, R2, R4, R13, 0xfe, !PT ;  /* 0x0000000402027212 */ /* 0x000fce00078efe0d */
.L_x_2187:
[----:B------:R-:W-:Y:S05]  /*1560*/  BSYNC.RECONVERGENT B0 ;  /* 0x0000000000007941 */ /* 0x000fea0003800200 */
.L_x_2186:
[----:B------:R-:W-:Y:S02]  /*1570*/  LEA R4, P0, R0, UR15, 0x3 ;  /* 0x0000000f00047c11 */ /* 0x000fe4000f8018ff */
[----:B------:R-:W-:Y:S02]  /*1580*/  F2FP.F16.F32.PACK_AB R6, R6, R5 ;  /* 0x000000050606723e */ /* 0x000fe400000000ff */
[C---:B------:R-:W-:Y:S02]  /*1590*/  LEA.HI.X R5, R0.reuse, UR10, R3, 0x3, P0 ;  /* 0x0000000a00057c11 */ /* 0x040fe400080f1c03 */
[----:B------:R-:W-:Y:S02]  /*15a0*/  IADD3 R0, P0, PT, R0, UR4, RZ ;  /* 0x0000000400007c10 */ /* 0x000fe4000ff1e0ff */
[----:B------:R-:W-:-:S03]  /*15b0*/  F2FP.F16.F32.PACK_AB R7, R2, R7 ;  /* 0x000000070207723e */ /* 0x000fc600000000ff */
        /* <DEDUP_REMOVED lines=10> */
.L_x_2191:
        /* <DEDUP_REMOVED lines=10> */
.L_x_7603:


//--------------------- .text._ZN2at6native55_GLOBAL__N__de093ff9_22_ForeachBinaryOpList_cu_a911ec4325multi_tensor_apply_kernelINS1_18TensorListMetadataILi2EEENS1_11CopyFunctorIN3c104HalfENS6_11Float8_e5m2ELi2ELi1ELi1EEEJNS0_4CopyIS7_S8_EEEEEvT_T0_DpT1_ --------------------------
	.section	.text._ZN2at6native55_GLOBAL__N__de093ff9_22_ForeachBinaryOpList_cu_a911ec4325multi_tensor_apply_kernelINS1_18TensorListMetadataILi2EEENS1_11CopyFunctorIN3c104HalfENS6_11Float8_e5m2ELi2ELi1ELi1EEEJNS0_4CopyIS7_S8_EEEEEvT_T0_DpT1_,"ax",@progbits
	.align	128
.text._ZN2at6native55_GLOBAL__N__de093ff9_22_ForeachBinaryOpList_cu_a911ec4325multi_tensor_apply_kernelINS1_18TensorListMetadataILi2EEENS1_11CopyFunctorIN3c104HalfENS6_11Float8_e5m2ELi2ELi1ELi1EEEJNS0_4CopyIS7_S8_EEEEEvT_T0_DpT1_:
        .type           _ZN2at6native55_GLOBAL__N__de093ff9_22_ForeachBinaryOpList_cu_a911ec4325multi_tensor_apply_kernelINS1_18TensorListMetadataILi2EEENS1_11CopyFunctorIN3c104HalfENS6_11Float8_e5m2ELi2ELi1ELi1EEEJNS0_4CopyIS7_S8_EEEEEvT_T0_DpT1_,@function
        .size           _ZN2at6native55_GLOBAL__N__de093ff9_22_ForeachBinaryOpList_cu_a911ec4325multi_tensor_apply_kernelINS1_18TensorListMetadataILi2EEENS1_11CopyFunctorIN3c104HalfENS6_11Float8_e5m2ELi2ELi1ELi1EEEJNS0_4CopyIS7_S8_EEEEEvT_T0_DpT1_,(.L_x_7604 - _ZN2at6native55_GLOBAL__N__de093ff9_22_ForeachBinaryOpList_cu_a911ec4325multi_tensor_apply_kernelINS1_18TensorListMetadataILi2EEENS1_11CopyFunctorIN3c104HalfENS6_11Float8_e5m2ELi2ELi1ELi1EEEJNS0_4CopyIS7_S8_EEEEEvT_T0_DpT1_)
        .other          _ZN2at6native55_GLOBAL__N__de093ff9_22_ForeachBinaryOpList_cu_a911ec4325multi_tensor_apply_kernelINS1_18TensorListMetadataILi2EEENS1_11CopyFunctorIN3c104HalfENS6_11Float8_e5m2ELi2ELi1ELi1EEEJNS0_4CopyIS7_S8_EEEEEvT_T0_DpT1_,@"STO_CUDA_ENTRY STV_DEFAULT"
_ZN2at6native55_GLOBAL__N__de093ff9_22_ForeachBinaryOpList_cu_a911ec4325multi_tensor_apply_kernelINS1_18TensorListMetadataILi2EEENS1_11CopyFunctorIN3c104HalfENS6_11Float8_e5m2ELi2ELi1ELi1EEEJNS0_4CopyIS7_S8_EEEEEvT_T0_DpT1_:
        /* <DEDUP_REMOVED lines=55> */
.L_x_2193:
        /* <DEDUP_REMOVED lines=71> */
[----:B------:R-:W-:Y:S02]  /*07e0*/  F2FP.F16.F32.PACK_AB R11, RZ, R11 ;  /* 0x0000000bff0b723e */ /* 0x000fe400000000ff */
        /* <DEDUP_REMOVED lines=15> */
[----:B------:R-:W-:-:S02]  /*08e0*/  F2FP.F16.F32.PACK_AB R13, RZ, R13 ;  /* 0x0000000dff0d723e */ /* 0x000fc400000000ff */
[----:B------:R-:W-:Y:S01]  /*08f0*/  F2FP.F16.F32.PACK_AB R11, RZ, R17 ;  /* 0x00000011ff0b723e */ /* 0x000fe200000000ff */
[----:B------:R-:W-:Y:S01]  /*0900*/  @!P2 IMAD.X R17, RZ, RZ, R9, P0 ;  /* 0x000000ffff11a224 */ /* 0x000fe200000e0609 */
[----:B------:R-:W-:Y:S01]  /*0910*/  F2FP.F16.F32.PACK_AB R18, RZ, R18 ;  /* 0x00000012ff12723e */ /* 0x000fe200000000ff */
        /* <DEDUP_REMOVED lines=13> */
.L_x_2192:
        /* <DEDUP_REMOVED lines=8> */
.L_x_2194:
        /* <DEDUP_REMOVED lines=55> */
[----:B------:R-:W-:Y:S02]  /*0de0*/  F2FP.F16.F32.PACK_AB R7, R12, R11 ;  /* 0x0000000b0c07723e */ /* 0x000fe400000000ff */
[----:B------:R-:W-:Y:S01]  /*0df0*/  F2FP.F16.F32.PACK_AB R6, R9, R6 ;  /* 0x000000060906723e */ /* 0x000fe200000000ff */
        /* <DEDUP_REMOVED lines=10> */
.L_x_2195:
        /* <DEDUP_REMOVED lines=14> */
.L_x_7604:


//--------------------- .text._ZN2at6native55_GLOBAL__N__de093ff9_22_ForeachBinaryOpList_cu_a911ec4325multi_tensor_apply_kernelINS1_18TensorListMetadataILi2EEENS1_11CopyFunctorIN3c104HalfENS6_15Float8_e4m3fnuzELi2ELi1ELi1EEEJNS0_4CopyIS7_S8_EEEEEvT_T0_DpT1_ --------------------------
	.section	.text._ZN2at6native55_GLOBAL__N__de093ff9_22_ForeachBinaryOpList_cu_a911ec4325multi_tensor_apply_kernelINS1_18TensorListMetadataILi2EEENS1_11CopyFunctorIN3c104HalfENS6_15Float8_e4m3fnuzELi2ELi1ELi1EEEJNS0_4CopyIS7_S8_EEEEEvT_T0_DpT1_,"ax",@progbits
	.align	128
.text._ZN2at6native55_GLOBAL__N__de093ff9_22_ForeachBinaryOpList_cu_a911ec4325multi_tensor_apply_kernelINS1_18TensorListMetadataILi2EEENS1_11CopyFunctorIN3c104HalfENS6_15Float8_e4m3fnuzELi2ELi1ELi1EEEJNS0_4CopyIS7_S8_EEEEEvT_T0_DpT1_:
        .type           _ZN2at6native55_GLOBAL__N__de093ff9_22_ForeachBinaryOpList_cu_a911ec4325multi_tensor_apply_kernelINS1_18TensorListMetadataILi2EEENS1_11CopyFunctorIN3c104HalfENS6_15Float8_e4m3fnuzELi2ELi1ELi1EEEJNS0_4CopyIS7_S8_EEEEEvT_T0_DpT1_,@function
        .size           _ZN2at6native55_GLOBAL__N__de093ff9_22_ForeachBinaryOpList_cu_a911ec4325multi_tensor_apply_kernelINS1_18TensorListMetadataILi2EEENS1_11CopyFunctorIN3c104HalfENS6_15Float8_e4m3fnuzELi2ELi1ELi1EEEJNS0_4CopyIS7_S8_EEEEEvT_T0_DpT1_,(.L_x_7605 - _ZN2at6native55_GLOBAL__N__de093ff9_22_ForeachBinaryOpList_cu_a911ec4325multi_tensor_apply_kernelINS1_18TensorListMetadataILi2EEENS1_11CopyFunctorIN3c104HalfENS6_15Float8_e4m3fnuzELi2ELi1ELi1EEEJNS0_4CopyIS7_S8_EEEEEvT_T0_DpT1_)
        .other          _ZN2at6native55_GLOBAL__N__de093ff9_22_ForeachBinaryOpList_cu_a911ec4325multi_tensor_apply_kernelINS1_18TensorListMetadataILi2EEENS1_11CopyFunctorIN3c104HalfENS6_15Float8_e4m3fnuzELi2ELi1ELi1EEEJNS0_4CopyIS7_S8_EEEEEvT_T0_DpT1_,@"STO_CUDA_ENTRY STV_DEFAULT"
_ZN2at6native55_GLOBAL__N__de093ff9_22_ForeachBinaryOpList_cu_a911ec4325multi_tensor_apply_kernelINS1_18TensorListMetadataILi2EEENS1_11CopyFunctorIN3c104HalfENS6_15Float8_e4m3fnuzELi2ELi1ELi1EEEJNS0_4CopyIS7_S8_EEEEEvT_T0_DpT1_:
        /* <DEDUP_REMOVED lines=55> */
.L_x_2213:
        /* <DEDUP_REMOVED lines=56> */
.L_x_2200:
[----:B------:R-:W-:Y:S05]  /*06f0*/  BSYNC.RECONVERGENT B1 ;  /* 0x0000000000017941 */ /* 0x000fea0003800200 */
.L_x_2199:
[----:B------:R-:W-:Y:S01]  /*0700*/  IMAD.SHL.U32 R2, R2, 0x100000, RZ ;  /* 0x0010000002027824 */ /* 0x000fe200078e00ff */
[----:B------:R-:W-:-:S04]  /*0710*/  LEA R3, R3, 0x3b800000, 0x17 ;  /* 0x3b80000003037811 */ /* 0x000fc800078eb8ff */
[----:B------:R-:W-:-:S07]  /*0720*/  LOP3.LUT R2, R3, R2, R15, 0xfe, !PT ;  /* 0x0000000203027212 */ /* 0x000fce00078efe0f */
.L_x_2198:
[----:B------:R-:W-:Y:S05]  /*0730*/  BSYNC.RECONVERGENT B0 ;  /* 0x0000000000007941 */ /* 0x000fea0003800200 */
.L_x_2197:
        /* <DEDUP_REMOVED lines=22> */
.L_x_2204:
[----:B------:R-:W-:Y:S05]  /*08a0*/  BSYNC.RECONVERGENT B1 ;  /* 0x0000000000017941 */ /* 0x000fea0003800200 */
.L_x_2203:
[----:B------:R-:W-:Y:S01]  /*08b0*/  IMAD.SHL.U32 R3, R3, 0x100000, RZ ;  /* 0x0010000003037824 */ /* 0x000fe200078e00ff */
[----:B------:R-:W-:-:S04]  /*08c0*/  LEA R6, R6, 0x3b800000, 0x17 ;  /* 0x3b80000006067811 */ /* 0x000fc800078eb8ff */
[----:B------:R-:W-:-:S07]  /*08d0*/  LOP3.LUT R3, R6, R3, R18, 0xfe, !PT ;  /* 0x0000000306037212 */ /* 0x000fce00078efe12 */
.L_x_2202:
[----:B------:R-:W-:Y:S05]  /*08e0*/  BSYNC.RECONVERGENT B0 ;  /* 0x0000000000007941 */ /* 0x000fea0003800200 */
.L_x_2201:
        /* <DEDUP_REMOVED lines=22> */
.L_x_2208:
[----:B------:R-:W-:Y:S05]  /*0a50*/  BSYNC.RECONVERGENT B1 ;  /* 0x0000000000017941 */ /* 0x000fea0003800200 */
.L_x_2207:
[----:B------:R-:W-:Y:S01]  /*0a60*/  IMAD.SHL.U32 R6, R6, 0x100000, RZ ;  /* 0x0010000006067824 */ /* 0x000fe200078e00ff */
[----:B------:R-:W-:-:S04]  /*0a70*/  LEA R7, R7, 0x3b800000, 0x17 ;  /* 0x3b80000007077811 */ /* 0x000fc800078eb8ff */
[----:B------:R-:W-:-:S07]  /*0a80*/  LOP3.LUT R14, R7, R6, R17, 0xfe, !PT ;  /* 0x00000006070e7212 */ /* 0x000fce00078efe11 */
.L_x_2206:
[----:B------:R-:W-:Y:S05]  /*0a90*/  BSYNC.RECONVERGENT B0 ;  /* 0x0000000000007941 */ /* 0x000fea0003800200 */
.L_x_2205:
        /* <DEDUP_REMOVED lines=22> */
.L_x_2212:
[----:B------:R-:W-:Y:S05]  /*0c00*/  BSYNC.RECONVERGENT B1 ;  /* 0x0000000000017941 */ /* 0x000fea0003800200 */
.L_x_2211:
[----:B------:R-:W-:Y:S01]  /*0c10*/  IMAD.SHL.U32 R6, R6, 0x100000, RZ ;  /* 0x0010000006067824 */ /* 0x000fe200078e00ff */
[----:B------:R-:W-:-:S04]  /*0c20*/  LEA R7, R7, 0x3b800000, 0x17 ;  /* 0x3b80000007077811 */ /* 0x000fc800078eb8ff */
[----:B------:R-:W-:-:S07]  /*0c30*/  LOP3.LUT R15, R7, R6, R17, 0xfe, !PT ;  /* 0x00000006070f7212 */ /* 0x000fce00078efe11 */
.L_x_2210:
[----:B------:R-:W-:Y:S05]  /*0c40*/  BSYNC.RECONVERGENT B0 ;  /* 0x0000000000007941 */ /* 0x000fea0003800200 */
.L_x_2209:
        /* <DEDUP_REMOVED lines=23> */
.L_x_2196:
        /* <DEDUP_REMOVED lines=8> */
.L_x_2230:
        /* <DEDUP_REMOVED lines=29> */
.L_x_2217:
[----:B0-----:R-:W-:Y:S05]  /*1010*/  BSYNC.RECONVERGENT B1 ;  /* 0x0000000000017941 */ /* 0x001fea0003800200 */
.L_x_2216:
[----:B------:R-:W-:Y:S01]  /*1020*/  IMAD.SHL.U32 R5, R5, 0x100000, RZ ;  /* 0x0010000005057824 */ /* 0x000fe200078e00ff */
[----:B------:R-:W-:-:S04]  /*1030*/  LEA R6, R6, 0x3b800000, 0x17 ;  /* 0x3b80000006067811 */ /* 0x000fc800078eb8ff */
[----:B------:R-:W-:-:S07]  /*1040*/  LOP3.LUT R5, R6, R5, R10, 0xfe, !PT ;  /* 0x0000000506057212 */ /* 0x000fce00078efe0a */
.L_x_2215:
[----:B0-----:R-:W-:Y:S05]  /*1050*/  BSYNC.RECONVERGENT B0 ;  /* 0x0000000000007941 */ /* 0x001fea0003800200 */
.L_x_2214:
        /* <DEDUP_REMOVED lines=22> */
.L_x_2221:
[----:B------:R-:W-:Y:S05]  /*11c0*/  BSYNC.RECONVERGENT B1 ;  /* 0x0000000000017941 */ /* 0x000fea0003800200 */
.L_x_2220:
[----:B------:R-:W-:Y:S01]  /*11d0*/  IMAD.SHL.U32 R7, R7, 0x100000, RZ ;  /* 0x0010000007077824 */ /* 0x000fe200078e00ff */
[----:B------:R-:W-:-:S04]  /*11e0*/  LEA R6, R6, 0x3b800000, 0x17 ;  /* 0x3b80000006067811 */ /* 0x000fc800078eb8ff */
[----:B------:R-:W-:-:S07]  /*11f0*/  LOP3.LUT R6, R6, R7, R10, 0xfe, !PT ;  /* 0x0000000706067212 */ /* 0x000fce00078efe0a */
.L_x_2219:
[----:B------:R-:W-:Y:S05]  /*1200*/  BSYNC.RECONVERGENT B0 ;  /* 0x0000000000007941 */ /* 0x000fea0003800200 */
.L_x_2218:
        /* <DEDUP_REMOVED lines=22> */
.L_x_2225:
[----:B------:R-:W-:Y:S05]  /*1370*/  BSYNC.RECONVERGENT B1 ;  /* 0x0000000000017941 */ /* 0x000fea0003800200 */
.L_x_2224:
[----:B------:R-:W-:Y:S01]  /*1380*/  IMAD.SHL.U32 R2, R2, 0x100000, RZ ;  /* 0x0010000002027824 */ /* 0x000fe200078e00ff */
[----:B------:R-:W-:-:S04]  /*1390*/  LEA R7, R7, 0x3b800000, 0x17 ;  /* 0x3b80000007077811 */ /* 0x000fc800078eb8ff */
[----:B------:R-:W-:-:S07]  /*13a0*/  LOP3.LUT R7, R7, R2, R11, 0xfe, !PT ;  /* 0x0000000207077212 */ /* 0x000fce00078efe0b */
.L_x_2223:
[----:B------:R-:W-:Y:S05]  /*13b0*/  BSYNC.RECONVERGENT B0 ;  /* 0x0000000000007941 */ /* 0x000fea0003800200 */
.L_x_2222:
        /* <DEDUP_REMOVED lines=22> */
.L_x_2229:
[----:B------:R-:W-:Y:S05]  /*1520*/  BSYNC.RECONVERGENT B1 ;  /* 0x0000000000017941 */ /* 0x000fea0003800200 */
.L_x_2228:
[----:B------:R-:W-:Y:S01]  /*1530*/  IMAD.SHL.U32 R4, R4, 0x100000, RZ ;  /* 0x0010000004047824 */ /* 0x000fe200078e00ff */
[----:B------:R-:W-:-:S04]  /*1540*/  LEA R2, R2, 0x3b800000, 0x17 ;  /* 0x3b80000002027811 */ /* 0x000fc800078eb8ff */
[----:B------:R-:W-:-:S07]  /*1550*/  LOP3.LUT R2, R2, R4, R13, 0xfe, !PT ;  /* 0x0000000402027212 */ /* 0x000fce00078efe0d */
.L_x_2227:
[----:B------:R-:W-:Y:S05]  /*1560*/  BSYNC.RECONVERGENT B0 ;  /* 0x0000000000007941 */ /* 0x000fea0003800200 */
.L_x_2226:
        /* <DEDUP_REMOVED lines=15> */
.L_x_2231:
        /* <DEDUP_REMOVED lines=10> */
.L_x_7605:


//--------------------- .text._ZN2at6native55_GLOBAL__N__de093ff9_22_ForeachBinaryOpList_cu_a911ec4325multi_tensor_apply_kernelINS1_18TensorListMetadataILi2EEENS1_11CopyFunctorIN3c104HalfENS6_13Float8_e4m3fnELi2ELi1ELi1EEEJNS0_4CopyIS7_S8_EEEEEvT_T0_DpT1_ --------------------------
	.section	.text._ZN2at6native55_GLOBAL__N__de093ff9_22_ForeachBinaryOpList_cu_a911ec4325multi_tensor_apply_kernelINS1_18TensorListMetadataILi2EEENS1_11CopyFunctorIN3c104HalfENS6_13Float8_e4m3fnELi2ELi1ELi1EEEJNS0_4CopyIS7_S8_EEEEEvT_T0_DpT1_,"ax",@progbits
	.align	128
.text._ZN2at6native55_GLOBAL__N__de093ff9_22_ForeachBinaryOpList_cu_a911ec4325multi_tensor_apply_kernelINS1_18TensorListMetadataILi2EEENS1_11CopyFunctorIN3c104HalfENS6_13Float8_e4m3fnELi2ELi1ELi1EEEJNS0_4CopyIS7_S8_EEEEEvT_T0_DpT1_:
        .type           _ZN2at6native55_GLOBAL__N__de093ff9_22_ForeachBinaryOpList_cu_a911ec4325multi_tensor_apply_kernelINS1_18TensorListMetadataILi2EEENS1_11CopyFunctorIN3c104HalfENS6_13Float8_e4m3fnELi2ELi1ELi1EEEJNS0_4CopyIS7_S8_EEEEEvT_T0_DpT1_,@function
        .size           _ZN2at6native55_GLOBAL__N__de093ff9_22_ForeachBinaryOpList_cu_a911ec4325multi_tensor_apply_kernelINS1_18TensorListMetadataILi2EEENS1_11CopyFunctorIN3c104HalfENS6_13Float8_e4m3fnELi2ELi1ELi1EEEJNS0_4CopyIS7_S8_EEEEEvT_T0_DpT1_,(.L_x_7606 - _ZN2at6native55_GLOBAL__N__de093ff9_22_ForeachBinaryOpList_cu_a911ec4325multi_tensor_apply_kernelINS1_18TensorListMetadataILi2EEENS1_11CopyFunctorIN3c104HalfENS6_13Float8_e4m3fnELi2ELi1ELi1EEEJNS0_4CopyIS7_S8_EEEEEvT_T0_DpT1_)
        .other          _ZN2at6native55_GLOBAL__N__de093ff9_22_ForeachBinaryOpList_cu_a911ec4325multi_tensor_apply_kernelINS1_18TensorListMetadataILi2EEENS1_11CopyFunctorIN3c104HalfENS6_13Float8_e4m3fnELi2ELi1ELi1EEEJNS0_4CopyIS7_S8_EEEEEvT_T0_DpT1_,@"STO_CUDA_ENTRY STV_DEFAULT"
_ZN2at6native55_GLOBAL__N__de093ff9_22_ForeachBinaryOpList_cu_a911ec4325multi_tensor_apply_kernelINS1_18TensorListMetadataILi2EEENS1_11CopyFunctorIN3c104HalfENS6_13Float8_e4m3fnELi2ELi1ELi1EEEJNS0_4CopyIS7_S8_EEEEEvT_T0_DpT1_:
        /* <DEDUP_REMOVED lines=54> */
.L_x_2233:
        /* <DEDUP_REMOVED lines=96> */
[----:B------:R-:W-:Y:S02]  /*0960*/  F2FP.F16.F32.PACK_AB R15, RZ, R15 ;  /* 0x0000000fff0f723e */ /* 0x000fe400000000ff */
        /* <DEDUP_REMOVED lines=8> */
[----:B------:R-:W-:Y:S02]  /*09f0*/  F2FP.F16.F32.PACK_AB R17, RZ, R17 ;  /* 0x00000011ff11723e */ /* 0x000fe400000000ff */
[----:B------:R0:W-:Y:S01]  /*0a00*/  @!P0 STG.E.U16 desc[UR18][R14.64], R19 ;  /* 0x000000130e008986 */ /* 0x0001e2000c101512 */
[----:B------:R-:W-:Y:S02]  /*0a10*/  @!P2 IADD3 R16, P0, PT, R4, UR6, RZ ;  /* 0x000000060410ac10 */ /* 0x000fe4000ff1e0ff */
[--C-:B------:R-:W-:Y:S02]  /*0a20*/  LOP3.LUT R18, R18, 0x80000000, R11.reuse, 0xf8, !PT ;  /* 0x8000000012127812 */ /* 0x100fe400078ef80b */
[----:B------:R-:W-:Y:S01]  /*0a30*/  PRMT R11, R17, 0x7610, R11 ;  /* 0x00007610110b7816 */ /* 0x000fe2000000000b */
[----:B------:R-:W-:Y:S01]  /*0a40*/  @!P2 IMAD.X R17, RZ, RZ, R9, P0 ;  /* 0x000000ffff11a224 */ /* 0x000fe200000e0609 */
[----:B------:R-:W-:Y:S02]  /*0a50*/  F2FP.F16.F32.PACK_AB R18, RZ, R18 ;  /* 0x00000012ff12723e */ /* 0x000fe400000000ff */
[----:B------:R-:W-:Y:S01]  /*0a60*/  F2FP.F16.F32.PACK_AB R13, RZ, R13 ;  /* 0x0000000dff0d723e */ /* 0x000fe200000000ff */
        /* <DEDUP_REMOVED lines=17> */
.L_x_2232:
        /* <DEDUP_REMOVED lines=8> */
.L_x_2234:
        /* <DEDUP_REMOVED lines=75> */
[----:B------:R-:W-:Y:S01]  /*10b0*/  F2FP.F16.F32.PACK_AB R10, R2, R7 ;  /* 0x00000007020a723e */ /* 0x000fe200000000ff */
[C---:B------:R-:W-:Y:S01]  /*10c0*/  IMAD.SHL.U32 R2, R3.reuse, 0x4, RZ ;  /* 0x0000000403027824 */ /* 0x040fe200078e00ff */
[----:B------:R-:W-:Y:S01]  /*10d0*/  F2FP.F16.F32.PACK_AB R11, R12, R11 ;  /* 0x0000000b0c0b723e */ /* 0x000fe200000000ff */
        /* <DEDUP_REMOVED lines=9> */
.L_x_2235:
        /* <DEDUP_REMOVED lines=9> */
.L_x_7606:


//--------------------- .text._ZN2at6native55_GLOBAL__N__de093ff9_22_ForeachBinaryOpList_cu_a911ec4325multi_tensor_apply_kernelINS1_18TensorListMetadataILi2EEENS1_11CopyFunctorIN3c104HalfEbLi2ELi1ELi1EEEJNS0_4CopyIS7_bEEEEEvT_T0_DpT1_ --------------------------
	.section	.text._ZN2at6native55_GLOBAL__N__de093ff9_22_ForeachBinaryOpList_cu_a911ec4325multi_tensor_apply_kernelINS1_18TensorListMetadataILi2EEENS1_11CopyFunctorIN3c104HalfEbLi2ELi1ELi1EEEJNS0_4CopyIS7_bEEEEEvT_T0_DpT1_,"ax",@progbits
	.align	128
.text._ZN2at6native55_GLOBAL__N__de093ff9_22_ForeachBinaryOpList_cu_a911ec4325multi_tensor_apply_kernelINS1_18TensorListMetadataILi2EEENS1_11CopyFunctorIN3c104HalfEbLi2ELi1ELi1EEEJNS0_4CopyIS7_bEEEEEvT_T0_DpT1_:
        .type           _ZN2at6native55_GLOBAL__N__de093ff9_22_ForeachBinaryOpList_cu_a911ec4325multi_tensor_apply_kernelINS1_18TensorListMetadataILi2EEENS1_11CopyFunctorIN3c104HalfEbLi2ELi1ELi1EEEJNS0_4CopyIS7_bEEEEEvT_T0_DpT1_,@function
        .size           _ZN2at6native55_GLOBAL__N__de093ff9_22_ForeachBinaryOpList_cu_a911ec4325multi_tensor_apply_kernelINS1_18TensorListMetadataILi2EEENS1_11CopyFunctorIN3c104HalfEbLi2ELi1ELi1EEEJNS0_4CopyIS7_bEEEEEvT_T0_DpT1_,(.L_x_7607 - _ZN2at6native55_GLOBAL__N__de093ff9_22_ForeachBinaryOpList_cu_a911ec4325multi_tensor_apply_kernelINS1_18TensorListMetadataILi2EEENS1_11CopyFunctorIN3c104HalfEbLi2ELi1ELi1EEEJNS0_4CopyIS7_bEEEEEvT_T0_DpT1_)
        .other          _ZN2at6native55_GLOBAL__N__de093ff9_22_ForeachBinaryOpList_cu_a911ec4325multi_tensor_apply_kernelINS1_18TensorListMetadataILi2EEENS1_11CopyFunctorIN3c104HalfEbLi2ELi1ELi1EEEJNS0_4CopyIS7_bEEEEEvT_T0_DpT1_,@"STO_CUDA_ENTRY STV_DEFAULT"
_ZN2at6native55_GLOBAL__N__de093ff9_22_ForeachBinaryOpList_cu_a911ec4325multi_tensor_apply_kernelINS1_18TensorListMetadataILi2EEENS1_11CopyFunctorIN3c104HalfEbLi2ELi1ELi1EEEJNS0_4CopyIS7_bEEEEEvT_T0_DpT1_:
        /* <DEDUP_REMOVED lines=39> */
[----:B------:R-:W-:Y:S05]  /*0270*/  CALL.REL.NOINC `($__internal_24_$__cuda_sm20_div_u16) ;  /* 0x0000000c00e07944 */ /* 0x000fea0003c00000 */
        /* <DEDUP_REMOVED lines=45> */
.L_x_2238:
        /* <DEDUP_REMOVED lines=30> */
[----:B-1----:R-:W-:-:S04]  /*0730*/  F2FP.F16.F32.PACK_AB R26, RZ, R26 ;  /* 0x0000001aff1a723e */ /* 0x002fc800000000ff */
[----:B------:R-:W-:-:S03]  /*0740*/  PRMT R27, R26, 0x7610, R27 ;  /* 0x000076101a1b7816 */ /* 0x000fc6000000001b */
[----:B----4-:R-:W1:Y:S02]  /*0750*/  I2F.S8 R19, R21 ;  /* 0x0000001500137306 */ /* 0x010e640000001400 */
[----:B------:R3:W-:Y:S01]  /*0760*/  @!P1 STG.E.U16 desc[UR26][R22.64], R27 ;  /* 0x0000001b16009986 */ /* 0x0007e2000c10151a */
[----:B------:R-:W-:Y:S02]  /*0770*/  @!P2 IADD3 R26, P1, PT, R0, UR29, RZ ;  /* 0x0000001d001aac10 */ /* 0x000fe4000ff3e0ff */
[----:B--2---:R-:W-:-:S03]  /*0780*/  F2FP.F16.F32.PACK_AB R18, RZ, R18 ;  /* 0x00000012ff12723e */ /* 0x004fc600000000ff */
[----:B0-----:R-:W-:Y:S01]  /*0790*/  @!P2 IMAD.X R17, RZ, RZ, RZ, P1 ;  /* 0x000000ffff11a224 */ /* 0x001fe200008e06ff */
[----:B------:R-:W-:-:S04]  /*07a0*/  @!P2 LEA R16, P1, R26, UR7, 0x1 ;  /* 0x000000071a10ac11 */ /* 0x000fc8000f8208ff */
[----:B------:R-:W-:Y:S01]  /*07b0*/  @!P2 LEA.HI.X R17, R26, UR10, R17, 0x1, P1 ;  /* 0x0000000a1a11ac11 */ /* 0x000fe200088f0c11 */
[----:B---3--:R-:W-:Y:S01]  /*07c0*/  @!P0 IMAD.MOV.U32 R27, RZ, RZ, RZ ;  /* 0x000000ffff1b8224 */ /* 0x008fe200078e00ff */
[----:B------:R-:W-:Y:S02]  /*07d0*/  PRMT R26, R18, 0x7610, R26 ;  /* 0x00007610121a7816 */ /* 0x000fe4000000001a */
[----:B-1----:R-:W-:Y:S02]  /*07e0*/  F2FP.F16.F32.PACK_AB R23, RZ, R19 ;  /* 0x00000013ff17723e */ /* 0x002fe400000000ff */
        /* <DEDUP_REMOVED lines=11> */
[----:B0-----:R-:W-:-:S03]  /*08a0*/  F2FP.F16.F32.PACK_AB R17, RZ, R16 ;  /* 0x00000010ff11723e */ /* 0x001fc600000000ff */
        /* <DEDUP_REMOVED lines=38> */
[----:B0-----:R-:W-:-:S07]  /*0b10*/  F2FP.F16.F32.PACK_AB R16, RZ, R25 ;  /* 0x00000019ff10723e */ /* 0x001fce00000000ff */
[----:B----4-:R-:W-:Y:S01]  /*0b20*/  I2F.S8 R17, R21 ;  /* 0x0000001500117306 */ /* 0x010fe20000001400 */
[----:B------:R-:W-:Y:S02]  /*0b30*/  @!P1 IADD3.X R25, PT, PT, R23, UR10, RZ, P0, !PT ;  /* 0x0000000a17199c10 */ /* 0x000fe400087fe4ff */
[----:B------:R-:W-:Y:S02]  /*0b40*/  @!P2 IADD3 R22, P0, PT, R14, UR7, RZ ;  /* 0x000000070e16ac10 */ /* 0x000fe4000ff1e0ff */
[----:B------:R-:W-:Y:S02]  /*0b50*/  PRMT R26, R16, 0x7610, R26 ;  /* 0x00007610101a7816 */ /* 0x000fe4000000001a */
[----:B-1----:R-:W-:Y:S01]  /*0b60*/  F2FP.F16.F32.PACK_AB R18, RZ, R18 ;  /* 0x00000012ff12723e */ /* 0x002fe200000000ff */
        /* <DEDUP_REMOVED lines=8> */
[----:B0-----:R-:W-:Y:S02]  /*0bf0*/  F2FP.F16.F32.PACK_AB R25, RZ, R19 ;  /* 0x00000013ff19723e */ /* 0x001fe400000000ff */
[----:B------:R-:W-:Y:S02]  /*0c00*/  @!P3 IADD3.X R19, PT, PT, R13, UR10, RZ, P0, !PT ;  /* 0x0000000a0d13bc10 */ /* 0x000fe400087fe4ff */
[----:B-1----:R-:W-:Y:S02]  /*0c10*/  F2FP.F16.F32.PACK_AB R23, RZ, R17 ;  /* 0x00000011ff17723e */ /* 0x002fe400000000ff */
        /* <DEDUP_REMOVED lines=8> */
.L_x_2237:
        /* <DEDUP_REMOVED lines=44> */
[----:B-1----:R-:W-:-:S02]  /*0f60*/  F2FP.F16.F32.PACK_AB R12, RZ, R12 ;  /* 0x0000000cff0c723e */ /* 0x002fc400000000ff */
[----:B--2---:R-:W-:-:S03]  /*0f70*/  F2FP.F16.F32.PACK_AB R10, RZ, R10 ;  /* 0x0000000aff0a723e */ /* 0x004fc600000000ff */
[----:B------:R0:W-:Y:S01]  /*0f80*/  @!P0 STG.E.U16 desc[UR26][R6.64], R12 ;  /* 0x0000000c06008986 */ /* 0x0001e2000c10151a */
[----:B---3--:R-:W-:-:S03]  /*0f90*/  F2FP.F16.F32.PACK_AB R11, RZ, R11 ;  /* 0x0000000bff0b723e */ /* 0x008fc600000000ff */
[----:B------:R0:W-:Y:S04]  /*0fa0*/  @!P1 STG.E.U16 desc[UR26][R8.64], R10 ;  /* 0x0000000a08009986 */ /* 0x0001e8000c10151a */
[----:B------:R0:W-:Y:S01]  /*0fb0*/  @!P2 STG.E.U16 desc[UR26][R4.64], R11 ;  /* 0x0000000b0400a986 */ /* 0x0001e2000c10151a */
[----:B------:R-:W-:Y:S05]  /*0fc0*/  @P3 EXIT ;  /* 0x000000000000394d */ /* 0x000fea0003800000 */
[----:B-----5:R-:W1:Y:S01]  /*0fd0*/  I2F.S8 R0, R13 ;  /* 0x0000000d00007306 */ /* 0x020e620000001400 */
[----:B------:R-:W-:-:S04]  /*0fe0*/  LEA R2, P0, R14, UR8, 0x1 ;  /* 0x000000080e027c11 */ /* 0x000fc8000f8008ff */
[----:B------:R-:W-:Y:S02]  /*0ff0*/  LEA.HI.X R3, R14, UR9, R15, 0x1, P0 ;  /* 0x000000090e037c11 */ /* 0x000fe400080f0c0f */
[----:B-1----:R-:W-:-:S05]  /*1000*/  F2FP.F16.F32.PACK_AB R0, RZ, R0 ;  /* 0x00000000ff00723e */ /* 0x002fca00000000ff */
[----:B------:R-:W-:Y:S01]  /*1010*/  STG.E.U16 desc[UR26][R2.64], R0 ;  /* 0x0000000002007986 */ /* 0x000fe2000c10151a */
[----:B------:R-:W-:Y:S05]  /*1020*/  EXIT ;  /* 0x000000000000794d */ /* 0x000fea0003800000 */
.L_x_2236:
[----:B------:R-:W0:Y:S02]  /*1030*/  S2R R10, SR_TID.X ;  /* 0x00000000000a7919 */ /* 0x000e240000002100 */
[----:B0-----:R-:W-:-:S03]  /*1040*/  IMAD.WIDE.U32 R2, R10, 0x4, RZ ;  /* 0x000000040a027825 */ /* 0x001fc600078e00ff */
[----:B------:R-:W-:-:S04]  /*1050*/  ISETP.GE.U32.AND P0, PT, R2, UR11, PT ;  /* 0x0000000b02007c0c */ /* 0x000fc8000bf06070 */
[----:B------:R-:W-:-:S13]  /*1060*/  ISETP.GE.AND.EX P0, PT, R3, UR4, PT, P0 ;  /* 0x0000000403007c0c */ /* 0x000fda000bf06300 */
[----:B------:R-:W-:Y:S05]  /*1070*/  @P0 EXIT ;  /* 0x000000000000094d */ /* 0x000fea0003800000 */
[----:B------:R-:W-:Y:S01]  /*1080*/  IMAD.MOV.U32 R11, RZ, RZ, RZ ;  /* 0x000000ffff0b7224 */ /* 0x000fe200078e00ff */
[----:B------:R-:W0:Y:S06]  /*1090*/  LDCU UR5, c[0x0][0x360] ;  /* 0x00006c00ff0577ac */ /* 0x000e2c0008000800 */
.L_x_2239:
[----:B------:R-:W-:-:S04]  /*10a0*/  LEA R2, P0, R10, UR41, 0x2 ;  /* 0x000000290a027c11 */ /* 0x000fc8000f8010ff */
[----:B------:R-:W-:-:S05]  /*10b0*/  LEA.HI.X R3, R10, UR42, R11, 0x2, P0 ;  /* 0x0000002a0a037c11 */ /* 0x000fca00080f140b */
[----:B------:R-:W2:Y:S01]  /*10c0*/  LDG.E R2, desc[UR26][R2.64] ;  /* 0x0000001a02027981 */ /* 0x000ea2000c1e1900 */
[----:B------:R-:W-:Y:S01]  /*10d0*/  LEA R4, P0, R10, UR8, 0x3 ;  /* 0x000000080a047c11 */ /* 0x000fe2000f8018ff */
[----:B--2---:R-:W-:Y:S08]  /*10e0*/  I2F.S8 R0, R2 ;  /* 0x0000000200007306 */ /* 0x004ff00000001400 */
[----:B------:R-:W1:Y:S08]  /*10f0*/  I2F.S8 R5, R2.B1 ;  /* 0x1000000200057306 */ /* 0x000e700000001400 */
[----:B------:R-:W-:Y:S01]  /*1100*/  I2F.S8 R6, R2.B2 ;  /* 0x2000000200067306 */ /* 0x000fe20000001400 */
[----:B-1----:R-:W-:-:S07]  /*1110*/  F2FP.F16.F32.PACK_AB R8, R5, R0 ;  /* 0x000000000508723e */ /* 0x002fce00000000ff */
[----:B------:R-:W1:Y:S01]  /*1120*/  I2F.S8 R7, R2.B3 ;  /* 0x3000000200077306 */ /* 0x000e620000001400 */
[C---:B------:R-:W-:Y:S02]  /*1130*/  LEA.HI.X R5, R10.reuse, UR9, R11, 0x3, P0 ;  /* 0x000000090a057c11 */ /* 0x040fe400080f1c0b */
[----:B0-----:R-:W-:-:S05]  /*1140*/  IADD3 R10, P0, PT, R10, UR5, RZ ;  /* 0x000000050a0a7c10 */ /* 0x001fca000ff1e0ff */
[C---:B------:R-:W-:Y:S02]  /*1150*/  IMAD.SHL.U32 R0, R10.reuse, 0x4, RZ ;  /* 0x000000040a007824 */ /* 0x040fe400078e00ff */
[----:B------:R-:W-:Y:S01]  /*1160*/  IMAD.X R11, RZ, RZ, R11, P0 ;  /* 0x000000ffff0b7224 */ /* 0x000fe200000e060b */
[----:B------:R-:W-:Y:S02]  /*1170*/  LOP3.LUT P0, RZ, R10, 0xffffc000, RZ, 0xc0, !PT ;  /* 0xffffc0000aff7812 */ /* 0x000fe4000780c0ff */
[----:B------:R-:W-:Y:S02]  /*1180*/  ISETP.LT.U32.AND P1, PT, R0, UR11, PT ;  /* 0x0000000b00007c0c */ /* 0x000fe4000bf21070 */
[----:B-1----:R-:W-:Y:S02]  /*1190*/  F2FP.F16.F32.PACK_AB R9, R7, R6 ;  /* 0x000000060709723e */ /* 0x002fe400000000ff */
[----:B------:R-:W-:Y:S02]  /*11a0*/  SHF.L.U64.HI R0, R10, 0x2, R11 ;  /* 0x000000020a007819 */ /* 0x000fe4000001020b */
[----:B------:R-:W-:Y:S01]  /*11b0*/  LOP3.LUT P0, RZ, R11, 0x3fffffff, RZ, 0xc0, P0 ;  /* 0x3fffffff0bff7812 */ /* 0x000fe2000000c0ff */
[----:B------:R1:W-:Y:S01]  /*11c0*/  STG.E.64 desc[UR26][R4.64], R8 ;  /* 0x0000000804007986 */ /* 0x0003e2000c101b1a */
[----:B------:R-:W-:-:S13]  /*11d0*/  ISETP.LT.AND.EX P1, PT, R0, UR4, PT, P1 ;  /* 0x0000000400007c0c */ /* 0x000fda000bf21310 */
[----:B-1----:R-:W-:Y:S05]  /*11e0*/  @!P0 BRA P1, `(.L_x_2239) ;  /* 0xfffffffc00ac8947 */ /* 0x002fea000083ffff */
[----:B------:R-:W-:Y:S05]  /*11f0*/  EXIT ;  /* 0x000000000000794d */ /* 0x000fea0003800000 */
        .weak           $__internal_24_$__cuda_sm20_div_u16
        .type           $__internal_24_$__cuda_sm20_div_u16,@function
        .size           $__internal_24_$__cuda_sm20_div_u16,(.L_x_7607 - $__internal_24_$__cuda_sm20_div_u16)
$__internal_24_$__cuda_sm20_div_u16:
        /* <DEDUP_REMOVED lines=19> */
[----:B------:R-:W-:Y:S05]  /*1330*/  RET.REL.NODEC R2 `(_ZN2at6native55_GLOBAL__N__de093ff9_22_ForeachBinaryOpList_cu_a911ec4325multi_tensor_apply_kernelINS1_18TensorListMetadataILi2EEENS1_11CopyFunctorIN3c104HalfEbLi2ELi1ELi1EEEJNS0_4CopyIS7_bEEEEEvT_T0_DpT1_) ;  /* 0xffffffec02307950 */ /* 0x000fea0003c3ffff */
.L_x_2240:
        /* <DEDUP_REMOVED lines=12> */
.L_x_7607:


//--------------------- .text._ZN2at6native55_GLOBAL__N__de093ff9_22_ForeachBinaryOpList_cu_a911ec4325multi_tensor_apply_kernelINS1_18TensorListMetadataILi2EEENS1_11CopyFunctorIN3c104HalfENS6_8BFloat16ELi2ELi1ELi1EEEJNS0_4CopyIS7_S8_EEEEEvT_T0_DpT1_ --------------------------
	.section	.text._ZN2at6native55_GLOBAL__N__de093ff9_22_ForeachBinaryOpList_cu_a911ec4325multi_tensor_apply_kernelINS1_18TensorListMetadataILi2EEENS1_11CopyFunctorIN3c104HalfENS6_8BFloat16ELi2ELi1ELi1EEEJNS0_4CopyIS7_S8_EEEEEvT_T0_DpT1_,"ax",@progbits
	.align	128
.text._ZN2at6native55_GLOBAL__N__de093ff9_22_ForeachBinaryOpList_cu_a911ec4325multi_tensor_apply_kernelINS1_18TensorListMetadataILi2EEENS1_11CopyFunctorIN3c104HalfENS6_8BFloat16ELi2ELi1ELi1EEEJNS0_4CopyIS7_S8_EEEEEvT_T0_DpT1_:
        .type           _ZN2at6native55_GLOBAL__N__de093ff9_22_ForeachBinaryOpList_cu_a911ec4325multi_tensor_apply_kernelINS1_18TensorListMetadataILi2EEENS1_11CopyFunctorIN3c104HalfENS6_8BFloat16ELi2ELi1ELi1EEEJNS0_4CopyIS7_S8_EEEEEvT_T0_DpT1_,@function
        .size           _ZN2at6native55_GLOBAL__N__de093ff9_22_ForeachBinaryOpList_cu_a911ec4325multi_tensor_apply_kernelINS1_18TensorListMetadataILi2EEENS1_11CopyFunctorIN3c104HalfENS6_8BFloat16ELi2ELi1ELi1EEEJNS0_4CopyIS7_S8_EEEEEvT_T0_DpT1_,(.L_x_7609 - _ZN2at6native55_GLOBAL__N__de093ff9_22_ForeachBinaryOpList_cu_a911ec4325multi_tensor_apply_kernelINS1_18TensorListMetadataILi2EEENS1_11CopyFunctorIN3c104HalfENS6_8BFloat16ELi2ELi1ELi1EEEJNS0_4CopyIS7_S8_EEEEEvT_T0_DpT1_)
        .other          _ZN2at6native55_GLOBAL__N__de093ff9_22_ForeachBinaryOpList_cu_a911ec4325multi_tensor_apply_kernelINS1_18TensorListMetadataILi2EEENS1_11CopyFunctorIN3c104HalfENS6_8BFloat16ELi2ELi1ELi1EEEJNS0_4CopyIS7_S8_EEEEEvT_T0_DpT1_,@"STO_CUDA_ENTRY STV_DEFAULT"
_ZN2at6native55_GLOBAL__N__de093ff9_22_ForeachBinaryOpList_cu_a911ec4325multi_tensor_apply_kernelINS1_18TensorListMetadataILi2EEENS1_11CopyFunctorIN3c104HalfENS6_8BFloat16ELi2ELi1ELi1EEEJNS0_4CopyIS7_S8_EEEEEvT_T0_DpT1_:
        /* <DEDUP_REMOVED lines=38> */
[----:B------:R-:W-:Y:S05]  /*0260*/  CALL.REL.NOINC `($__internal_25_$__cuda_sm20_div_u16) ;  /* 0x0000000c00507944 */ /* 0x000fea0003c00000 */
        /* <DEDUP_REMOVED lines=13> */
.L_x_2243:
        /* <DEDUP_REMOVED lines=18> */
[----:B------:R0:W2:Y:S01]  /*0460*/  @!P0 LDG.E.U16 R4, desc[UR12][R24.64] ;  /* 0x0000000c18048981 */ /* 0x0000a2000c1e1500 */
[----:B------:R-:W-:Y:S02]  /*0470*/  ISETP.GE.AND.EX P3, PT, R8, R2, PT, P3 ;  /* 0x000000020800720c */ /* 0x000fe40003f66330 */
[----:B------:R-:W-:Y:S02]  /*0480*/  @!P4 LEA R18, P5, R15, R10, 0x1 ;  /* 0x0000000a0f12c211 */ /* 0x000fe400078a08ff */
[----:B------:R-:W-:-:S02]  /*0490*/  @!P1 LEA.HI.X R17, R27, R11, R9, 0x1, P2 ;  /* 0x0000000b1b119211 */ /* 0x000fc400010f0c09 */
[----:B------:R-:W-:-:S03]  /*04a0*/  @!P4 LEA.HI.X R19, R15, R11, R20, 0x1, P5 ;  /* 0x0000000b0f13c211 */ /* 0x000fc600028f0c14 */
[----:B------:R1:W3:Y:S04]  /*04b0*/  @!P1 LDG.E.U16 R5, desc[UR12][R16.64] ;  /* 0x0000000c10059981 */ /* 0x0002e8000c1e1500 */
[----:B------:R4:W5:Y:S01]  /*04c0*/  @!P4 LDG.E.U16 R6, desc[UR12][R18.64] ;  /* 0x0000000c1206c981 */ /* 0x000962000c1e1500 */
[----:B------:R-:W-:-:S04]  /*04d0*/  @!P3 LEA R28, P2, R23, R10, 0x1 ;  /* 0x0000000a171cb211 */ /* 0x000fc800078408ff */
[----:B------:R-:W-:-:S05]  /*04e0*/  @!P3 LEA.HI.X R29, R23, R11, R8, 0x1, P2 ;  /* 0x0000000b171db211 */ /* 0x000fca00010f0c08 */
[----:B------:R-:W5:Y:S01]  /*04f0*/  @!P3 LDG.E.U16 R7, desc[UR12][R28.64] ;  /* 0x0000000c1c07b981 */ /* 0x000f62000c1e1500 */
[----:B0-----:R-:W-:-:S04]  /*0500*/  @!P0 LEA R24, P2, R21, R12, 0x1 ;  /* 0x0000000c15188211 */ /* 0x001fc800078408ff */
[----:B------:R-:W-:Y:S01]  /*0510*/  @!P0 LEA.HI.X R25, R21, R13, R22, 0x1, P2 ;  /* 0x0000000d15198211 */ /* 0x000fe200010f0c16 */
[----:B--2---:R-:W-:-:S05]  /*0520*/  IMAD.U32 R14, R4, 0x10000, RZ ;  /* 0x00010000040e7824 */ /* 0x004fca00078e00ff */
[----:B-1----:R-:W-:Y:S02]  /*0530*/  F2FP.F16.F32.PACK_AB R17, RZ, R14 ;  /* 0x0000000eff11723e */ /* 0x002fe400000000ff */
[----:B------:R-:W-:Y:S02]  /*0540*/  @!P4 LEA R14, P2, R15, R12, 0x1 ;  /* 0x0000000c0f0ec211 */ /* 0x000fe400078408ff */
[----:B----4-:R-:W-:Y:S01]  /*0550*/  PRMT R19, R17, 0x7610, R19 ;  /* 0x0000761011137816 */ /* 0x010fe20000000013 */
[----:B---3--:R-:W-:Y:S01]  /*0560*/  IMAD.U32 R16, R5, 0x10000, RZ ;  /* 0x0001000005107824 */ /* 0x008fe200078e00ff */
[----:B------:R-:W-:Y:S02]  /*0570*/  @!P4 LEA.HI.X R15, R15, R13, R20, 0x1, P2 ;  /* 0x0000000d0f0fc211 */ /* 0x000fe400010f0c14 */
[----:B------:R-:W-:Y:S01]  /*0580*/  IADD3 R18, P2, PT, R21, UR10, RZ ;  /* 0x0000000a15127c10 */ /* 0x000fe2000ff5e0ff */
[----:B-----5:R-:W-:Y:S01]  /*0590*/  IMAD.U32 R17, R6, 0x10000, RZ ;  /* 0x0001000006117824 */ /* 0x020fe200078e00ff */
[----:B------:R0:W-:Y:S01]  /*05a0*/  @!P0 STG.E.U16 desc[UR12][R24.64], R19 ;  /* 0x0000001318008986 */ /* 0x0001e2000c10150c */
[----:B------:R-:W-:-:S02]  /*05b0*/  F2FP.F16.F32.PACK_AB R16, RZ, R16 ;  /* 0x00000010ff10723e */ /* 0x000fc400000000ff */
[C---:B------:R-:W-:Y:S02]  /*05c0*/  @!P1 LEA R20, P0, R27.reuse, R12, 0x1 ;  /* 0x0000000c1b149211 */ /* 0x040fe400078008ff */
[----:B------:R-:W-:Y:S02]  /*05d0*/  F2FP.F16.F32.PACK_AB R17, RZ, R17 ;  /* 0x00000011ff11723e */ /* 0x000fe400000000ff */
[----:B------:R-:W-:Y:S01]  /*05e0*/  PRMT R26, R16, 0x7610, R26 ;  /* 0x00007610101a7816 */ /* 0x000fe2000000001a */
[--C-:B------:R-:W-:Y:S01]  /*05f0*/  IMAD.X R16, RZ, RZ, R22.reuse, P2 ;  /* 0x000000ffff107224 */ /* 0x100fe200010e0616 */
[----:B------:R-:W-:Y:S02]  /*0600*/  @!P1 LEA.HI.X R21, R27, R13, R9, 0x1, P0 ;  /* 0x0000000d1b159211 */ /* 0x000fe400000f0c09 */
[----:B------:R-:W-:Y:S01]  /*0610*/  PRMT R22, R17, 0x7610, R22 ;  /* 0x0000761011167816 */ /* 0x000fe20000000016 */
[----:B------:R-:W-:Y:S01]  /*0620*/  IMAD.U32 R17, R7, 0x10000, RZ ;  /* 0x0001000007117824 */ /* 0x000fe200078e00ff */
[----:B0-----:R-:W-:Y:S01]  /*0630*/  IADD3 R19, P0, PT, R27, UR10, RZ ;  /* 0x0000000a1b137c10 */ /* 0x001fe2000ff1e0ff */
[----:B------:R0:W-:Y:S01]  /*0640*/  @!P1 STG.E.U16 desc[UR12][R20.64], R26 ;  /* 0x0000001a14009986 */ /* 0x0001e2000c10150c */
[----:B------:R-:W-:-:S02]  /*0650*/  ISETP.GE.U32.AND P2, PT, R18, R0, PT ;  /* 0x000000001200720c */ /* 0x000fc40003f46070 */
[C---:B------:R-:W-:Y:S01]  /*0660*/  ISETP.GE.U32.AND P1, PT, R19.reuse, R0, PT ;  /* 0x000000001300720c */ /* 0x040fe20003f26070 */
[----:B------:R1:W-:Y:S01]  /*0670*/  @!P4 STG.E.U16 desc[UR12][R14.64], R22 ;  /* 0x000000160e00c986 */ /* 0x0003e2000c10150c */
[----:B------:R-:W-:Y:S01]  /*0680*/  IADD3 R29, P4, PT, R19, UR11, RZ ;  /* 0x0000000b131d7c10 */ /* 0x000fe2000ff9e0ff */
[----:B------:R-:W-:Y:S01]  /*0690*/  IMAD.X R9, RZ, RZ, R9, P0 ;  /* 0x000000ffff097224 */ /* 0x000fe200000e0609 */
[-C--:B------:R-:W-:Y:S02]  /*06a0*/  ISETP.GE.AND.EX P2, PT, R16, R2.reuse, PT, P2 ;  /* 0x000000021000720c */ /* 0x080fe40003f46320 */
[----:B------:R-:W-:Y:S02]  /*06b0*/  IADD3 R25, P5, PT, R29, UR11, RZ ;  /* 0x0000000b1d197c10 */ /* 0x000fe4000ffbe0ff */
[----:B------:R-:W-:Y:S02]  /*06c0*/  ISETP.GE.AND.EX P1, PT, R9, R2, PT, P1 ;  /* 0x000000020900720c */ /* 0x000fe40003f26310 */
[----:B0-----:R-:W-:Y:S01]  /*06d0*/  F2FP.F16.F32.PACK_AB R21, RZ, R17 ;  /* 0x00000011ff15723e */ /* 0x001fe200000000ff */
[----:B------:R-:W-:Y:S01]  /*06e0*/  IMAD.X R17, RZ, RZ, R9, P4 ;  /* 0x000000ffff117224 */ /* 0x000fe200020e0609 */
[----:B------:R-:W-:-:S02]  /*06f0*/  ISETP.GE.U32.AND P0, PT, R29, R0, PT ;  /* 0x000000001d00720c */ /* 0x000fc40003f06070 */
[----:B------:R-:W-:Y:S01]  /*0700*/  ISETP.GE.U32.AND P4, PT, R25, R0, PT ;  /* 0x000000001900720c */ /* 0x000fe20003f86070 */
[----:B------:R-:W-:Y:S01]  /*0710*/  IMAD.X R27, RZ, RZ, R17, P5 ;  /* 0x000000ffff1b7224 */ /* 0x000fe200028e0611 */
[----:B-1----:R-:W-:Y:S02]  /*0720*/  @!P3 LEA R14, P6, R23, R12, 0x1 ;  /* 0x0000000c170eb211 */ /* 0x002fe400078c08ff */
[-C--:B------:R-:W-:Y:S02]  /*0730*/  ISETP.GE.AND.EX P0, PT, R17, R2.reuse, PT, P0 ;  /* 0x000000021100720c */ /* 0x080fe40003f06300 */
[----:B------:R-:W-:Y:S02]  /*0740*/  ISETP.GE.AND.EX P4, PT, R27, R2, PT, P4 ;  /* 0x000000021b00720c */ /* 0x000fe40003f86340 */
[----:B------:R-:W-:Y:S02]  /*0750*/  @!P3 LEA.HI.X R15, R23, R13, R8, 0x1, P6 ;  /* 0x0000000d170fb211 */ /* 0x000fe400030f0c08 */
[----:B------:R-:W-:-:S02]  /*0760*/  @!P2 LEA R20, P5, R18, R10, 0x1 ;  /* 0x0000000a1214a211 */ /* 0x000fc400078a08ff */
[----:B------:R-:W-:Y:S02]  /*0770*/  PRMT R8, R21, 0x7610, R8 ;  /* 0x0000761015087816 */ /* 0x000fe40000000008 */
[----:B------:R-:W-:-:S03]  /*0780*/  @!P2 LEA.HI.X R21, R18, R11, R16, 0x1, P5 ;  /* 0x0000000b1215a211 */ /* 0x000fc600028f0c10 */
[----:B------:R0:W-:Y:S04]  /*0790*/  @!P3 STG.E.U16 desc[UR12][R14.64], R8 ;  /* 0x000000080e00b986 */ /* 0x0001e8000c10150c */
[----:B------:R1:W2:Y:S01]  /*07a0*/  @!P2 LDG.E.U16 R4, desc[UR12][R20.64] ;  /* 0x0000000c1404a981 */ /* 0x0002a2000c1e1500 */
[-C--:B0-----:R-:W-:Y:S02]  /*07b0*/  @!P1 LEA R14, P3, R19, R10.reuse, 0x1 ;  /* 0x0000000a130e9211 */ /* 0x081fe400078608ff */
[-C--:B-1----:R-:W-:Y:S02]  /*07c0*/  @!P0 LEA R20, P5, R29, R10.reuse, 0x1 ;  /* 0x0000000a1d148211 */ /* 0x082fe400078a08ff */
[----:B------:R-:W-:Y:S02]  /*07d0*/  @!P1 LEA.HI.X R15, R19, R11, R9, 0x1, P3 ;  /* 0x0000000b130f9211 */ /* 0x000fe400018f0c09 */
[----:B------:R-:W-:-:S02]  /*07e0*/  @!P4 LEA R22, P3, R25, R10, 0x1 ;  /* 0x0000000a1916c211 */ /* 0x000fc400078608ff */
[-C--:B------:R-:W-:Y:S01]  /*07f0*/  @!P0 LEA.HI.X R21, R29, R11.reuse, R17, 0x1, P5 ;  /* 0x0000000b1d158211 */ /* 0x080fe200028f0c11 */
[----:B------:R0:W3:Y:S01]  /*0800*/  @!P1 LDG.E.U16 R5, desc[UR12][R14.64] ;  /* 0x0000000c0e059981 */ /* 0x0000e2000c1e1500 */
[----:B------:R-:W-:-:S03]  /*0810*/  @!P4 LEA.HI.X R23, R25, R11, R27, 0x1, P3 ;  /* 0x0000000b1917c211 */ /* 0x000fc600018f0c1b */
[----:B------:R3:W4:Y:S04]  /*0820*/  @!P0 LDG.E.U16 R6, desc[UR12][R20.64] ;  /* 0x0000000c14068981 */ /* 0x000728000c1e1500 */
[----:B------:R-:W5:Y:S01]  /*0830*/  @!P4 LDG.E.U16 R7, desc[UR12][R22.64] ;  /* 0x0000000c1607c981 */ /* 0x000f62000c1e1500 */
        /* <DEDUP_REMOVED lines=14> */
[----:B--2---:R-:W-:-:S05]  /*0920*/  IMAD.U32 R24, R4, 0x10000, RZ ;  /* 0x0001000004187824 */ /* 0x004fca00078e00ff */
[----:B------:R-:W-:Y:S01]  /*0930*/  F2FP.F16.F32.PACK_AB R24, RZ, R24 ;  /* 0x00000018ff18723e */ /* 0x000fe200000000ff */
[----:B---3--:R-:W-:Y:S02]  /*0940*/  IMAD.U32 R20, R5, 0x10000, RZ ;  /* 0x0001000005147824 */ /* 0x008fe400078e00ff */
[----:B----4-:R-:W-:-:S03]  /*0950*/  IMAD.U32 R21, R6, 0x10000, RZ ;  /* 0x0001000006157824 */ /* 0x010fc600078e00ff */
[----:B------:R-:W-:Y:S01]  /*0960*/  F2FP.F16.F32.PACK_AB R20, RZ, R20 ;  /* 0x00000014ff14723e */ /* 0x000fe200000000ff */
[----:B-----5:R-:W-:Y:S01]  /*0970*/  IMAD.U32 R22, R7, 0x10000, RZ ;  /* 0x0001000007167824 */ /* 0x020fe200078e00ff */
[----:B------:R-:W-:Y:S01]  /*0980*/  F2FP.F16.F32.PACK_AB R21, RZ, R21 ;  /* 0x00000015ff15723e */ /* 0x000fe200000000ff */
[----:B------:R1:W-:Y:S03]  /*0990*/  @!P2 STG.E.U16 desc[UR12][R14.64], R24 ;  /* 0x000000180e00a986 */ /* 0x0003e6000c10150c */
[----:B------:R-:W-:Y:S01]  /*09a0*/  F2FP.F16.F32.PACK_AB R22, RZ, R22 ;  /* 0x00000016ff16723e */ /* 0x000fe200000000ff */
[----:B------:R1:W-:Y:S04]  /*09b0*/  @!P1 STG.E.U16 desc[UR12][R8.64], R20 ;  /* 0x0000001408009986 */ /* 0x0003e8000c10150c */
[----:B------:R1:W-:Y:S04]  /*09c0*/  @!P0 STG.E.U16 desc[UR12][R16.64], R21 ;  /* 0x0000001510008986 */ /* 0x0003e8000c10150c */
[----:B------:R1:W-:Y:S01]  /*09d0*/  @!P4 STG.E.U16 desc[UR12][R18.64], R22 ;  /* 0x000000161200c986 */ /* 0x0003e2000c10150c */
[----:B------:R-:W-:Y:S05]  /*09e0*/  BRA.U UP0, `(.L_x_2243) ;  /* 0xfffffff900547547 */ /* 0x000fea000b83ffff */
.L_x_2242:
[----:B------:R-:W-:-:S04]  /*09f0*/  ULOP3.LUT UR4, UR8, 0x1, URZ, 0xc0, !UPT ;  /* 0x0000000108047892 */ /* 0x000fc8000f8ec0ff */
[----:B------:R-:W-:-:S06]  /*0a00*/  UISETP.NE.U32.AND UP0, UPT, UR4, 0x1, UPT ;  /* 0x000000010400788c */ /* 0x000fcc000bf05070 */
[----:B------:R-:W-:-:S13]  /*0a10*/  PLOP3.LUT P0, PT, PT, PT, UP0, 0x80, 0x8 ;  /* 0x000000000008781c */ /* 0x000fda0003f0f008 */
[----:B------:R-:W-:Y:S05]  /*0a20*/  @!P0 EXIT ;  /* 0x000000000000894d */ /* 0x000fea0003800000 */
[----:B-1----:R-:W0:Y:S01]  /*0a30*/  S2R R17, SR_TID.X ;  /* 0x0000000000117919 */ /* 0x002e220000002100 */
[----:B------:R-:W-:Y:S02]  /*0a40*/  PRMT R16, R4, 0x7610, R16 ;  /* 0x0000761004107816 */ /* 0x000fe40000000010 */
        /* <DEDUP_REMOVED lines=13> */
[----:B------:R-:W-:-:S05]  /*0b20*/  PRMT R18, R5, 0x7610, R18 ;  /* 0x0000761005127816 */ /* 0x000fca0000000012 */
[-C--:B------:R-:W-:Y:S02]  /*0b30*/  @!P0 LEA R8, P3, R17, R10.reuse, 0x1 ;  /* 0x0000000a11088211 */ /* 0x080fe400078608ff */
[-C--:B------:R-:W-:Y:S02]  /*0b40*/  @!P1 LEA R14, P5, R25, R10.reuse, 0x1 ;  /* 0x0000000a190e9211 */ /* 0x080fe400078a08ff */
[----:B------:R-:W-:Y:S02]  /*0b50*/  @!P2 LEA R4, P6, R19, R10, 0x1 ;  /* 0x0000000a1304a211 */ /* 0x000fe400078c08ff */
[-C--:B------:R-:W-:Y:S02]  /*0b60*/  @!P0 LEA.HI.X R9, R17, R11.reuse, R23, 0x1, P3 ;  /* 0x0000000b11098211 */ /* 0x080fe400018f0c17 */
[----:B------:R-:W-:Y:S02]  /*0b70*/  ISETP.GE.U32.AND P3, PT, R3, R0, PT ;  /* 0x000000000300720c */ /* 0x000fe40003f66070 */
[-C--:B------:R-:W-:Y:S01]  /*0b80*/  @!P1 LEA.HI.X R15, R25, R11.reuse, R27, 0x1, P5 ;  /* 0x0000000b190f9211 */ /* 0x080fe200028f0c1b */
[----:B------:R0:W2:Y:S01]  /*0b90*/  @!P0 LDG.E.U16 R16, desc[UR12][R8.64] ;  /* 0x0000000c08108981 */ /* 0x0000a2000c1e1500 */
[----:B------:R-:W-:Y:S01]  /*0ba0*/  PRMT R0, R6, 0x7610, R0 ;  /* 0x0000761006007816 */ /* 0x000fe20000000000 */
[--C-:B------:R-:W-:Y:S01]  /*0bb0*/  IMAD.X R29, RZ, RZ, R21.reuse, P4 ;  /* 0x000000ffff1d7224 */ /* 0x100fe200020e0615 */
[----:B------:R-:W-:Y:S01]  /*0bc0*/  @!P2 LEA.HI.X R5, R19, R11, R21, 0x1, P6 ;  /* 0x0000000b1305a211 */ /* 0x000fe200030f0c15 */
[----:B------:R-:W3:Y:S03]  /*0bd0*/  @!P1 LDG.E.U16 R18, desc[UR12][R14.64] ;  /* 0x0000000c0e129981 */ /* 0x000ee6000c1e1500 */
[----:B------:R-:W-:Y:S01]  /*0be0*/  ISETP.GE.AND.EX P3, PT, R29, R2, PT, P3 ;  /* 0x000000021d00720c */ /* 0x000fe20003f66330 */
[----:B------:R1:W4:Y:S01]  /*0bf0*/  @!P2 LDG.E.U16 R0, desc[UR12][R4.64] ;  /* 0x0000000c0400a981 */ /* 0x000322000c1e1500 */
[----:B------:R-:W-:-:S02]  /*0c00*/  @!P1 LEA R6, P5, R25, R12, 0x1 ;  /* 0x0000000c19069211 */ /* 0x000fc400078a08ff */
[----:B------:R-:W-:-:S09]  /*0c10*/  PRMT R2, R7, 0x7610, R2 ;  /* 0x0000761007027816 */ /* 0x000fd20000000002 */
[----:B------:R-:W-:-:S04]  /*0c20*/  @!P3 LEA R10, P4, R3, R10, 0x1 ;  /* 0x0000000a030ab211 */ /* 0x000fc800078808ff */
[----:B------:R-:W-:Y:S02]  /*0c30*/  @!P3 LEA.HI.X R11, R3, R11, R29, 0x1, P4 ;  /* 0x0000000b030bb211 */ /* 0x000fe400020f0c1d */
[-C--:B0-----:R-:W-:Y:S02]  /*0c40*/  @!P0 LEA R8, P4, R17, R12.reuse, 0x1 ;  /* 0x0000000c11088211 */ /* 0x081fe400078808ff */
[-C--:B------:R-:W-:Y:S01]  /*0c50*/  @!P1 LEA.HI.X R7, R25, R13.reuse, R27, 0x1, P5 ;  /* 0x0000000d19079211 */ /* 0x080fe200028f0c1b */
[----:B------:R0:W5:Y:S01]  /*0c60*/  @!P3 LDG.E.U16 R2, desc[UR12][R10.64] ;  /* 0x0000000c0a02b981 */ /* 0x000162000c1e1500 */
[----:B------:R-:W-:Y:S02]  /*0c70*/  @!P0 LEA.HI.X R9, R17, R13, R23, 0x1, P4 ;  /* 0x0000000d11098211 */ /* 0x000fe400020f0c17 */
[----:B-1----:R-:W-:-:S04]  /*0c80*/  @!P2 LEA R4, P4, R19, R12, 0x1 ;  /* 0x0000000c1304a211 */ /* 0x002fc800078808ff */
[----:B------:R-:W-:Y:S01]  /*0c90*/  @!P2 LEA.HI.X R5, R19, R13, R21, 0x1, P4 ;  /* 0x0000000d1305a211 */ /* 0x000fe200020f0c15 */
[----:B--2---:R-:W-:Y:S02]  /*0ca0*/  IMAD.U32 R16, R16, 0x10000, RZ ;  /* 0x0001000010107824 */ /* 0x004fe400078e00ff */
[----:B---3--:R-:W-:-:S03]  /*0cb0*/  IMAD.U32 R18, R18, 0x10000, RZ ;  /* 0x0001000012127824 */ /* 0x008fc600078e00ff */
[----:B------:R-:W-:Y:S01]  /*0cc0*/  F2FP.F16.F32.PACK_AB R16, RZ, R16 ;  /* 0x00000010ff10723e */ /* 0x000fe200000000ff */
[----:B----4-:R-:W-:Y:S01]  /*0cd0*/  IMAD.U32 R0, R0, 0x10000, RZ ;  /* 0x0001000000007824 */ /* 0x010fe200078e00ff */
[----:B------:R-:W-:-:S03]  /*0ce0*/  F2FP.F16.F32.PACK_AB R18, RZ, R18 ;  /* 0x00000012ff12723e */ /* 0x000fc600000000ff */
[----:B------:R0:W-:Y:S01]  /*0cf0*/  @!P0 STG.E.U16 desc[UR12][R8.64], R16 ;  /* 0x0000001008008986 */ /* 0x0001e2000c10150c */
[----:B------:R-:W-:-:S03]  /*0d00*/  F2FP.F16.F32.PACK_AB R0, RZ, R0 ;  /* 0x00000000ff00723e */ /* 0x000fc600000000ff */
[----:B------:R0:W-:Y:S04]  /*0d10*/  @!P1 STG.E.U16 desc[UR12][R6.64], R18 ;  /* 0x0000001206009986 */ /* 0x0001e8000c10150c */
[----:B------:R0:W-:Y:S01]  /*0d20*/  @!P2 STG.E.U16 desc[UR12][R4.64], R0 ;  /* 0x000000000400a986 */ /* 0x0001e2000c10150c */
[----:B------:R-:W-:Y:S05]  /*0d30*/  @P3 EXIT ;  /* 0x000000000000394d */ /* 0x000fea0003800000 */
[----:B0----5:R-:W-:Y:S01]  /*0d40*/  IMAD.U32 R0, R2, 0x10000, RZ ;  /* 0x0001000002007824 */ /* 0x021fe200078e00ff */
[----:B------:R-:W-:-:S04]  /*0d50*/  LEA R2, P0, R3, R12, 0x1 ;  /* 0x0000000c03027211 */ /* 0x000fc800078008ff */
[----:B------:R-:W-:Y:S02]  /*0d60*/  F2FP.F16.F32.PACK_AB R0, RZ, R0 ;  /* 0x00000000ff00723e */ /* 0x000fe400000000ff */
[----:B------:R-:W-:-:S05]  /*0d70*/  LEA.HI.X R3, R3, R13, R29, 0x1, P0 ;  /* 0x0000000d03037211 */ /* 0x000fca00000f0c1d */
[----:B------:R-:W-:Y:S01]  /*0d80*/  STG.E.U16 desc[UR12][R2.64], R0 ;  /* 0x0000000002007986 */ /* 0x000fe2000c10150c */
[----:B------:R-:W-:Y:S05]  /*0d90*/  EXIT ;  /* 0x000000000000794d */ /* 0x000fea0003800000 */
.L_x_2241:
[----:B------:R-:W0:Y:S02]  /*0da0*/  S2R R16, SR_TID.X ;  /* 0x0000000000107919 */ /* 0x000e240000002100 */
[----:B0-----:R-:W-:-:S03]  /*0db0*/  IMAD.WIDE.U32 R4, R16, 0x4, RZ ;  /* 0x0000000410047825 */ /* 0x001fc600078e00ff */
[----:B------:R-:W-:-:S04]  /*0dc0*/  ISETP.GE.U32.AND P0, PT, R4, R0, PT ;  /* 0x000000000400720c */ /* 0x000fc80003f06070 */
[----:B------:R-:W-:-:S13]  /*0dd0*/  ISETP.GE.AND.EX P0, PT, R5, R2, PT, P0 ;  /* 0x000000020500720c */ /* 0x000fda0003f06300 */
[----:B------:R-:W-:Y:S05]  /*0de0*/  @P0 EXIT ;  /* 0x000000000000094d */ /* 0x000fea0003800000 */
[----:B------:R-:W-:Y:S01]  /*0df0*/  IMAD.MOV.U32 R19, RZ, RZ, RZ ;  /* 0x000000ffff137224 */ /* 0x000fe200078e00ff */
[----:B------:R-:W0:Y:S06]  /*0e00*/  LDCU UR4, c[0x0][0x360] ;  /* 0x00006c00ff0477ac */ /* 0x000e2c0008000800 */
.L_x_2244:
        /* <DEDUP_REMOVED lines=14> */
[----:B------:R-:W-:Y:S02]  /*0ef0*/  F2FP.F16.F32.PACK_AB R8, R3, R8 ;  /* 0x000000080308723e */ /* 0x000fe400000000ff */
[----:B------:R-:W-:Y:S01]  /*0f00*/  F2FP.F16.F32.PACK_AB R9, R14, R9 ;  /* 0x000000090e09723e */ /* 0x000fe200000000ff */
        /* <DEDUP_REMOVED lines=10> */
        .weak           $__internal_25_$__cuda_sm20_div_u16
        .type           $__internal_25_$__cuda_sm20_div_u16,@function
        .size           $__internal_25_$__cuda_sm20_div_u16,(.L_x_7609 - $__internal_25_$__cuda_sm20_div_u16)
$__internal_25_$__cuda_sm20_div_u16:
        /* <DEDUP_REMOVED lines=19> */
[----:B------:R-:W-:Y:S05]  /*10e0*/  RET.REL.NODEC R4 `(_ZN2at6native55_GLOBAL__N__de093ff9_22_ForeachBinaryOpList_cu_a911ec4325multi_tensor_apply_kernelINS1_18TensorListMetadataILi2EEENS1_11CopyFunctorIN3c104HalfENS6_8BFloat16ELi2ELi1ELi1EEEJNS0_4CopyIS7_S8_EEEEEvT_T0_DpT1_) ;  /* 0xffffffec04c47950 */ /* 0x000fea0003c3ffff */
.L_x_2245:
        /* <DEDUP_REMOVED lines=9> */
.L_x_7609:


//--------------------- .text._ZN2at6native55_GLOBAL__N__de093ff9_22_ForeachBinaryOpList_cu_a911ec4325multi_tensor_apply_kernelINS1_18TensorListMetadataILi2EEENS1_11CopyFunctorIN3c104HalfENS6_7complexIfEELi2ELi1ELi1EEEJNS0_4CopyIS7_S9_EEEEEvT_T0_DpT1_ --------------------------
	.section	.text._ZN2at6native55_GLOBAL__N__de093ff9_22_ForeachBinaryOpList_cu_a911ec4325multi_tensor_apply_kernelINS1_18TensorListMetadataILi2EEENS1_11CopyFunctorIN3c104HalfENS6_7complexIfEELi2ELi1ELi1EEEJNS0_4CopyIS7_S9_EEEEEvT_T0_DpT1_,"ax",@progbits
	.align	128
.text._ZN2at6native55_GLOBAL__N__de093ff9_22_ForeachBinaryOpList_cu_a911ec4325multi_tensor_apply_kernelINS1_18TensorListMetadataILi2EEENS1_11CopyFunctorIN3c104HalfENS6_7complexIfEELi2ELi1ELi1EEEJNS0_4CopyIS7_S9_EEEEEvT_T0_DpT1_:
        .type           _ZN2at6native55_GLOBAL__N__de093ff9_22_ForeachBinaryOpList_cu_a911ec4325multi_tensor_apply_kernelINS1_18TensorListMetadataILi2EEENS1_11CopyFunctorIN3c104HalfENS6_7complexIfEELi2ELi1ELi1EEEJNS0_4CopyIS7_S9_EEEEEvT_T0_DpT1_,@function
        .size           _ZN2at6native55_GLOBAL__N__de093ff9_22_ForeachBinaryOpList_cu_a911ec4325multi_tensor_apply_kernelINS1_18TensorListMetadataILi2EEENS1_11CopyFunctorIN3c104HalfENS6_7complexIfEELi2ELi1ELi1EEEJNS0_4CopyIS7_S9_EEEEEvT_T0_DpT1_,(.L_x_7611 - _ZN2at6native55_GLOBAL__N__de093ff9_22_ForeachBinaryOpList_cu_a911ec4325multi_tensor_apply_kernelINS1_18TensorListMetadataILi2EEENS1_11CopyFunctorIN3c104HalfENS6_7complexIfEELi2ELi1ELi1EEEJNS0_4CopyIS7_S9_EEEEEvT_T0_DpT1_)
        .other          _ZN2at6native55_GLOBAL__N__de093ff9_22_ForeachBinaryOpList_cu_a911ec4325multi_tensor_apply_kernelINS1_18TensorListMetadataILi2EEENS1_11CopyFunctorIN3c104HalfENS6_7complexIfEELi2ELi1ELi1EEEJNS0_4CopyIS7_S9_EEEEEvT_T0_DpT1_,@"STO_CUDA_ENTRY STV_DEFAULT"
_ZN2at6native55_GLOBAL__N__de093ff9_22_ForeachBinaryOpList_cu_a911ec4325multi_tensor_apply_kernelINS1_18TensorListMetadataILi2EEENS1_11CopyFunctorIN3c104HalfENS6_7complexIfEELi2ELi1ELi1EEEJNS0_4CopyIS7_S9_EEEEEvT_T0_DpT1_:
        /* <DEDUP_REMOVED lines=38> */
[----:B------:R-:W-:Y:S05]  /*0260*/  CALL.REL.NOINC `($__internal_26_$__cuda_sm20_div_u16) ;  /* 0x0000000c00087944 */ /* 0x000fea0003c00000 */
        /* <DEDUP_REMOVED lines=17> */
.L_x_2248:
        /* <DEDUP_REMOVED lines=33> */
[----:B--2---:R-:W-:-:S05]  /*0590*/  F2FP.F16.F32.PACK_AB R15, RZ, R6 ;  /* 0x00000006ff0f723e */ /* 0x004fca00000000ff */
[----:B------:R0:W-:Y:S01]  /*05a0*/  @!P0 STG.E.U16 desc[UR12][R24.64], R15 ;  /* 0x0000000f18008986 */ /* 0x0001e2000c10150c */
[----:B------:R-:W-:-:S05]  /*05b0*/  IADD3 R18, P0, PT, R18, UR10, RZ ;  /* 0x0000000a12127c10 */ /* 0x000fca000ff1e0ff */
[----:B----4-:R-:W-:Y:S01]  /*05c0*/  IMAD.X R16, RZ, RZ, R29, P0 ;  /* 0x000000ffff107224 */ /* 0x010fe200000e061d */
[----:B---3--:R-:W-:Y:S02]  /*05d0*/  F2FP.F16.F32.PACK_AB R17, RZ, R5 ;  /* 0x00000005ff11723e */ /* 0x008fe400000000ff */
        /* <DEDUP_REMOVED lines=8> */
[----:B-----5:R-:W-:Y:S01]  /*0660*/  F2FP.F16.F32.PACK_AB R22, RZ, R4 ;  /* 0x00000004ff16723e */ /* 0x020fe200000000ff */
        /* <DEDUP_REMOVED lines=11> */
[----:B-1----:R-:W-:Y:S02]  /*0720*/  F2FP.F16.F32.PACK_AB R21, RZ, R3 ;  /* 0x00000003ff15723e */ /* 0x002fe400000000ff */
        /* <DEDUP_REMOVED lines=29> */
[----:B--2---:R-:W-:-:S04]  /*0900*/  F2FP.F16.F32.PACK_AB R21, RZ, R6 ;  /* 0x00000006ff15723e */ /* 0x004fc800000000ff */
[----:B-1----:R-:W-:-:S05]  /*0910*/  PRMT R23, R21, 0x7610, R23 ;  /* 0x0000761015177816 */ /* 0x002fca0000000017 */
[----:B------:R1:W-:Y:S01]  /*0920*/  @!P2 STG.E.U16 desc[UR12][R14.64], R23 ;  /* 0x000000170e00a986 */ /* 0x0003e2000c10150c */
[----:B---3--:R-:W-:Y:S02]  /*0930*/  F2FP.F16.F32.PACK_AB R20, RZ, R5 ;  /* 0x00000005ff14723e */ /* 0x008fe400000000ff */
[----:B----4-:R-:W-:-:S03]  /*0940*/  F2FP.F16.F32.PACK_AB R21, RZ, R4 ;  /* 0x00000004ff15723e */ /* 0x010fc600000000ff */
[----:B------:R1:W-:Y:S01]  /*0950*/  @!P1 STG.E.U16 desc[UR12][R8.64], R20 ;  /* 0x0000001408009986 */ /* 0x0003e2000c10150c */
[----:B-----5:R-:W-:-:S03]  /*0960*/  F2FP.F16.F32.PACK_AB R22, RZ, R3 ;  /* 0x00000003ff16723e */ /* 0x020fc600000000ff */
[----:B------:R1:W-:Y:S04]  /*0970*/  @!P0 STG.E.U16 desc[UR12][R16.64], R21 ;  /* 0x0000001510008986 */ /* 0x0003e8000c10150c */
[----:B------:R1:W-:Y:S01]  /*0980*/  @!P4 STG.E.U16 desc[UR12][R18.64], R22 ;  /* 0x000000161200c986 */ /* 0x0003e2000c10150c */
[----:B------:R-:W-:Y:S05]  /*0990*/  BRA.U UP0, `(.L_x_2248) ;  /* 0xfffffff900787547 */ /* 0x000fea000b83ffff */
.L_x_2247:
        /* <DEDUP_REMOVED lines=41> */
[----:B--2---:R-:W-:Y:S02]  /*0c30*/  F2FP.F16.F32.PACK_AB R0, R5, R0 ;  /* 0x000000000500723e */ /* 0x004fe400000000ff */
[----:B------:R-:W-:Y:S02]  /*0c40*/  @!P1 LEA.HI.X R5, R16, R13, R27, 0x1, P5 ;  /* 0x0000000d10059211 */ /* 0x000fe400028f0c1b */
[----:B-1----:R-:W-:Y:S01]  /*0c50*/  PRMT R6, R0, 0x7632, R6 ;  /* 0x0000763200067816 */ /* 0x002fe20000000006 */
[----:B------:R0:W-:Y:S01]  /*0c60*/  @!P0 STG.E.U16 desc[UR12][R2.64], R0 ;  /* 0x0000000002008986 */ /* 0x0001e2000c10150c */
[----:B---3--:R-:W-:-:S03]  /*0c70*/  F2FP.F16.F32.PACK_AB R18, R20, R18 ;  /* 0x000000121412723e */ /* 0x008fc600000000ff */
        /* <DEDUP_REMOVED lines=8> */
.L_x_2246:
[----:B------:R-:W0:Y:S02]  /*0d00*/  S2R R15, SR_TID.X ;  /* 0x00000000000f7919 */ /* 0x000e240000002100 */
[----:B0-----:R-:W-:-:S03]  /*0d10*/  IMAD.WIDE.U32 R2, R15, 0x4, RZ ;  /* 0x000000040f027825 */ /* 0x001fc600078e00ff */
[----:B------:R-:W-:-:S04]  /*0d20*/  ISETP.GE.U32.AND P0, PT, R2, R17, PT ;  /* 0x000000110200720c */ /* 0x000fc80003f06070 */
[----:B------:R-:W-:-:S13]  /*0d30*/  ISETP.GE.AND.EX P0, PT, R3, R19, PT, P0 ;  /* 0x000000130300720c */ /* 0x000fda0003f06300 */
[----:B------:R-:W-:Y:S05]  /*0d40*/  @P0 EXIT ;  /* 0x000000000000094d */ /* 0x000fea0003800000 */
[----:B------:R-:W-:Y:S01]  /*0d50*/  IMAD.MOV.U32 R14, RZ, RZ, RZ ;  /* 0x000000ffff0e7224 */ /* 0x000fe200078e00ff */
[----:B------:R-:W0:Y:S06]  /*0d60*/  LDCU UR4, c[0x0][0x360] ;  /* 0x00006c00ff0477ac */ /* 0x000e2c0008000800 */
.L_x_2249:
        /* <DEDUP_REMOVED lines=13> */
[----:B--2---:R-:W-:Y:S02]  /*0e40*/  F2FP.F16.F32.PACK_AB R8, R3, R2 ;  /* 0x000000020308723e */ /* 0x004fe400000000ff */
[----:B------:R-:W-:-:S05]  /*0e50*/  F2FP.F16.F32.PACK_AB R9, R7, R6 ;  /* 0x000000060709723e */ /* 0x000fca00000000ff */
[----:B------:R1:W-:Y:S04]  /*0e60*/  STG.E.64 desc[UR12][R4.64], R8 ;  /* 0x0000000804007986 */ /* 0x0003e8000c101b0c */
[----:B------:R-:W-:Y:S05]  /*0e70*/  @!P0 BRA P1, `(.L_x_2249) ;  /* 0xfffffffc00bc8947 */ /* 0x000fea000083ffff */
[----:B------:R-:W-:Y:S05]  /*0e80*/  EXIT ;  /* 0x000000000000794d */ /* 0x000fea0003800000 */
        .weak           $__internal_26_$__cuda_sm20_div_u16
        .type           $__internal_26_$__cuda_sm20_div_u16,@function
        .size           $__internal_26_$__cuda_sm20_div_u16,(.L_x_7611 - $__internal_26_$__cuda_sm20_div_u16)
$__internal_26_$__cuda_sm20_div_u16:
        /* <DEDUP_REMOVED lines=19> */
[----:B------:R-:W-:Y:S05]  /*0fc0*/  RET.REL.NODEC R4 `(_ZN2at6native55_GLOBAL__N__de093ff9_22_ForeachBinaryOpList_cu_a911ec4325multi_tensor_apply_kernelINS1_18TensorListMetadataILi2EEENS1_11CopyFunctorIN3c104HalfENS6_7complexIfEELi2ELi1ELi1EEEJNS0_4CopyIS7_S9_EEEEEvT_T0_DpT1_) ;  /* 0xfffffff0040c7950 */ /* 0x000fea0003c3ffff */
.L_x_2250:
        /* <DEDUP_REMOVED lines=11> */
.L_x_7611:


//--------------------- .text._ZN2at6native55_GLOBAL__N__de093ff9_22_ForeachBinaryOpList_cu_a911ec4325multi_tensor_apply_kernelINS1_18TensorListMetadataILi2EEENS1_11CopyFunctorIN3c104HalfENS6_7complexIdEELi2ELi1ELi1EEEJNS0_4CopyIS7_S9_EEEEEvT_T0_DpT1_ --------------------------
	.section	.text._ZN2at6native55_GLOBAL__N__de093ff9_22_ForeachBinaryOpList_cu_a911ec4325multi_tensor_apply_kernelINS1_18TensorListMetadataILi2EEENS1_11CopyFunctorIN3c104HalfENS6_7complexIdEELi2ELi1ELi1EEEJNS0_4CopyIS7_S9_EEEEEvT_T0_DpT1_,"ax",@progbits
	.align	128
.text._ZN2at6native55_GLOBAL__N__de093ff9_22_ForeachBinaryOpList_cu_a911ec4325multi_tensor_apply_kernelINS1_18TensorListMetadataILi2EEENS1_11CopyFunctorIN3c104HalfENS6_7complexIdEELi2ELi1ELi1EEEJNS0_4CopyIS7_S9_EEEEEvT_T0_DpT1_:
        .type           _ZN2at6native55_GLOBAL__N__de093ff9_22_ForeachBinaryOpList_cu_a911ec4325multi_tensor_apply_kernelINS1_18TensorListMetadataILi2EEENS1_11CopyFunctorIN3c104HalfENS6_7complexIdEELi2ELi1ELi1EEEJNS0_4CopyIS7_S9_EEEEEvT_T0_DpT1_,@function
        .size           _ZN2at6native55_GLOBAL__N__de093ff9_22_ForeachBinaryOpList_cu_a911ec4325multi_tensor_apply_kernelINS1_18TensorListMetadataILi2EEENS1_11CopyFunctorIN3c104HalfENS6_7complexIdEELi2ELi1ELi1EEEJNS0_4CopyIS7_S9_EEEEEvT_T0_DpT1_,(.L_x_7613 - _ZN2at6native55_GLOBAL__N__de093ff9_22_ForeachBinaryOpList_cu_a911ec4325multi_tensor_apply_kernelINS1_18TensorListMetadataILi2EEENS1_11CopyFunctorIN3c104HalfENS6_7complexIdEELi2ELi1ELi1EEEJNS0_4CopyIS7_S9_EEEEEvT_T0_DpT1_)
        .other          _ZN2at6native55_GLOBAL__N__de093ff9_22_ForeachBinaryOpList_cu_a911ec4325multi_tensor_apply_kernelINS1_18TensorListMetadataILi2EEENS1_11CopyFunctorIN3c104HalfENS6_7complexIdEELi2ELi1ELi1EEEJNS0_4CopyIS7_S9_EEEEEvT_T0_DpT1_,@"STO_CUDA_ENTRY STV_DEFAULT"
_ZN2at6native55_GLOBAL__N__de093ff9_22_ForeachBinaryOpList_cu_a911ec4325multi_tensor_apply_kernelINS1_18TensorListMetadataILi2EEENS1_11CopyFunctorIN3c104HalfENS6_7complexIdEELi2ELi1ELi1EEEJNS0_4CopyIS7_S9_EEEEEvT_T0_DpT1_:
        /* <DEDUP_REMOVED lines=39> */
[----:B------:R-:W-:Y:S05]  /*0270*/  CALL.REL.NOINC `($__internal_27_$__cuda_sm20_div_u16) ;  /* 0x0000000c00d87944 */ /* 0x000fea0003c00000 */
        /* <DEDUP_REMOVED lines=18> */
.L_x_2253:
        /* <DEDUP_REMOVED lines=40> */
[----:B------:R-:W-:Y:S02]  /*0620*/  F2FP.F16.F32.PACK_AB R11, RZ, R13 ;  /* 0x0000000dff0b723e */ /* 0x000fe400000000ff */
        /* <DEDUP_REMOVED lines=9> */
[----:B------:R-:W-:Y:S01]  /*06c0*/  F2FP.F16.F32.PACK_AB R20, RZ, R20 ;  /* 0x00000014ff14723e */ /* 0x000fe200000000ff */
[----:B------:R-:W-:Y:S01]  /*06d0*/  DSETP.GEU.AND P5, PT, |R2|, UR20, PT ;  /* 0x0000001402007e2a */ /* 0x000fe2000bfae200 */
[----:B------:R-:W-:Y:S01]  /*06e0*/  IMAD.X R23, RZ, RZ, R23, P6 ;  /* 0x000000ffff177224 */ /* 0x000fe200030e0617 */
[----:B------:R-:W-:-:S02]  /*06f0*/  ISETP.GE.U32.AND P3, PT, R22, UR18, PT ;  /* 0x0000001216007c0c */ /* 0x000fc4000bf66070 */
[C-C-:B-1----:R-:W-:Y:S02]  /*0700*/  @!P2 LEA.HI.X R11, R21.reuse, UR11, R18.reuse, 0x1, P4 ;  /* 0x0000000b150bac11 */ /* 0x142fe4000a0f0c12 */
[----:B------:R-:W-:Y:S02]  /*0710*/  PRMT R13, R20, 0x7610, R13 ;  /* 0x00007610140d7816 */ /* 0x000fe4000000000d */
[----:B------:R-:W-:Y:S02]  /*0720*/  F2FP.F16.F32.PACK_AB R19, RZ, R19 ;  /* 0x00000013ff13723e */ /* 0x000fe400000000ff */
        /* <DEDUP_REMOVED lines=9> */
[----:B------:R-:W-:Y:S02]  /*07c0*/  F2FP.F16.F32.PACK_AB R24, RZ, R24 ;  /* 0x00000018ff18723e */ /* 0x000fe400000000ff */
        /* <DEDUP_REMOVED lines=40> */
[----:B------:R-:W-:Y:S01]  /*0a50*/  F2FP.F16.F32.PACK_AB R29, RZ, R29 ;  /* 0x0000001dff1d723e */ /* 0x000fe200000000ff */
[----:B-1----:R-:W-:-:S03]  /*0a60*/  @!P0 FMUL R28, R28, 1.175494350822287508e-38 ;  /* 0x008000001c1c8820 */ /* 0x002fc60000400000 */
[----:B------:R-:W1:Y:S01]  /*0a70*/  F2F.F32.F64 R18, R2 ;  /* 0x0000000200127310 */ /* 0x000e620000301000 */
[C---:B------:R-:W-:Y:S01]  /*0a80*/  @!P4 LEA R12, P0, R20.reuse, UR10, 0x1 ;  /* 0x0000000a140ccc11 */ /* 0x040fe2000f8008ff */
[----:B------:R2:W-:Y:S01]  /*0a90*/  @!P2 STG.E.U16 desc[UR16][R16.64], R29 ;  /* 0x0000001d1000a986 */ /* 0x0005e2000c101510 */
[----:B------:R-:W-:Y:S02]  /*0aa0*/  F2FP.F16.F32.PACK_AB R28, RZ, R28 ;  /* 0x0000001cff1c723e */ /* 0x000fe400000000ff */
[----:B------:R-:W-:Y:S02]  /*0ab0*/  @!P4 LEA.HI.X R13, R20, UR11, R19, 0x1, P0 ;  /* 0x0000000b140dcc11 */ /* 0x000fe400080f0c13 */
[----:B0-----:R-:W-:Y:S01]  /*0ac0*/  @!P5 FMUL R22, R22, 1.175494350822287508e-38 ;  /* 0x008000001616d820 */ /* 0x001fe20000400000 */
[----:B------:R-:W-:Y:S01]  /*0ad0*/  @!P1 LEA R14, P0, R27, UR10, 0x1 ;  /* 0x0000000a1b0e9c11 */ /* 0x000fe2000f8008ff */
[----:B------:R2:W-:Y:S03]  /*0ae0*/  @!P3 STG.E.U16 desc[UR16][R10.64], R28 ;  /* 0x0000001c0a00b986 */ /* 0x0005e6000c101510 */
[----:B------:R-:W-:-:S02]  /*0af0*/  F2FP.F16.F32.PACK_AB R22, RZ, R22 ;  /* 0x00000016ff16723e */ /* 0x000fc400000000ff */
[----:B------:R-:W-:Y:S01]  /*0b00*/  @!P1 LEA.HI.X R15, R27, UR11, R26, 0x1, P0 ;  /* 0x0000000b1b0f9c11 */ /* 0x000fe200080f0c1a */
[----:B-1----:R-:W-:Y:S02]  /*0b10*/  @!P6 FMUL R18, R18, 1.175494350822287508e-38 ;  /* 0x008000001212e820 */ /* 0x002fe40000400000 */
[----:B------:R2:W-:Y:S03]  /*0b20*/  @!P4 STG.E.U16 desc[UR16][R12.64], R22 ;  /* 0x000000160c00c986 */ /* 0x0005e6000c101510 */
[----:B------:R-:W-:-:S05]  /*0b30*/  F2FP.F16.F32.PACK_AB R18, RZ, R18 ;  /* 0x00000012ff12723e */ /* 0x000fca00000000ff */
[----:B------:R2:W-:Y:S01]  /*0b40*/  @!P1 STG.E.U16 desc[UR16][R14.64], R18 ;  /* 0x000000120e009986 */ /* 0x0005e2000c101510 */
[----:B------:R-:W-:Y:S05]  /*0b50*/  BRA.U UP0, `(.L_x_2253) ;  /* 0xfffffff900107547 */ /* 0x000fea000b83ffff */
.L_x_2252:
        /* <DEDUP_REMOVED lines=45> */
[----:B------:R-:W-:Y:S01]  /*0e30*/  F2FP.F16.F32.PACK_AB R20, RZ, R20 ;  /* 0x00000014ff14723e */ /* 0x000fe200000000ff */
[----:B--2---:R-:W-:Y:S01]  /*0e40*/  @!P5 FMUL R23, R23, 1.175494350822287508e-38 ;  /* 0x008000001717d820 */ /* 0x004fe20000400000 */
[----:B-----5:R-:W-:Y:S01]  /*0e50*/  DSETP.GEU.AND P4, PT, |R2|, UR4, PT ;  /* 0x0000000402007e2a */ /* 0x020fe2000bf8e200 */
[----:B------:R-:W0:Y:S01]  /*0e60*/  F2F.F32.F64 R3, R2 ;  /* 0x0000000200037310 */ /* 0x000e220000301000 */
[----:B------:R-:W-:Y:S02]  /*0e70*/  @!P2 LEA R6, P5, R15, UR10, 0x1 ;  /* 0x0000000a0f06ac11 */ /* 0x000fe4000f8a08ff */
[----:B------:R-:W-:-:S02]  /*0e80*/  @!P1 LEA.HI.X R13, R14, UR11, R17, 0x1, P6 ;  /* 0x0000000b0e0d9c11 */ /* 0x000fc4000b0f0c11 */
[----:B------:R-:W-:Y:S02]  /*0e90*/  F2FP.F16.F32.PACK_AB R22, RZ, R22 ;  /* 0x00000016ff16723e */ /* 0x000fe400000000ff */
[----:B------:R-:W-:Y:S02]  /*0ea0*/  @!P2 LEA.HI.X R7, R15, UR11, R0, 0x1, P5 ;  /* 0x0000000b0f07ac11 */ /* 0x000fe4000a8f0c00 */
[----:B------:R-:W-:Y:S01]  /*0eb0*/  F2FP.F16.F32.PACK_AB R23, RZ, R23 ;  /* 0x00000017ff17723e */ /* 0x000fe200000000ff */
[----:B------:R1:W-:Y:S04]  /*0ec0*/  @!P0 STG.E.U16 desc[UR16][R10.64], R20 ;  /* 0x000000140a008986 */ /* 0x0003e8000c101510 */
[----:B------:R1:W-:Y:S01]  /*0ed0*/  @!P1 STG.E.U16 desc[UR16][R12.64], R22 ;  /* 0x000000160c009986 */ /* 0x0003e2000c101510 */
[----:B0-----:R-:W-:-:S03]  /*0ee0*/  @!P4 FMUL R3, R3, 1.175494350822287508e-38 ;  /* 0x008000000303c820 */ /* 0x001fc60000400000 */
[----:B------:R1:W-:Y:S01]  /*0ef0*/  @!P2 STG.E.U16 desc[UR16][R6.64], R23 ;  /* 0x000000170600a986 */ /* 0x0003e2000c101510 */
[----:B------:R-:W-:Y:S05]  /*0f00*/  @P3 EXIT ;  /* 0x000000000000394d */ /* 0x000fea0003800000 */
[C---:B------:R-:W-:Y:S02]  /*0f10*/  LEA R2, P0, R18.reuse, UR10, 0x1 ;  /* 0x0000000a12027c11 */ /* 0x040fe4000f8008ff */
[----:B------:R-:W-:Y:S02]  /*0f20*/  F2FP.F16.F32.PACK_AB R0, RZ, R3 ;  /* 0x00000003ff00723e */ /* 0x000fe400000000ff */
[----:B------:R-:W-:-:S05]  /*0f30*/  LEA.HI.X R3, R18, UR11, R21, 0x1, P0 ;  /* 0x0000000b12037c11 */ /* 0x000fca00080f0c15 */
[----:B------:R-:W-:Y:S01]  /*0f40*/  STG.E.U16 desc[UR16][R2.64], R0 ;  /* 0x0000000002007986 */ /* 0x000fe2000c101510 */
[----:B------:R-:W-:Y:S05]  /*0f50*/  EXIT ;  /* 0x000000000000794d */ /* 0x000fea0003800000 */
.L_x_2251:
[----:B------:R-:W0:Y:S02]  /*0f60*/  S2R R16, SR_TID.X ;  /* 0x0000000000107919 */ /* 0x000e240000002100 */
[----:B0-----:R-:W-:-:S03]  /*0f70*/  IMAD.WIDE.U32 R2, R16, 0x4, RZ ;  /* 0x0000000410027825 */ /* 0x001fc600078e00ff */
[----:B------:R-:W-:-:S04]  /*0f80*/  ISETP.GE.U32.AND P0, PT, R2, UR20, PT ;  /* 0x0000001402007c0c */ /* 0x000fc8000bf06070 */
[----:B------:R-:W-:-:S13]  /*0f90*/  ISETP.GE.AND.EX P0, PT, R3, UR4, PT, P0 ;  /* 0x0000000403007c0c */ /* 0x000fda000bf06300 */
[----:B------:R-:W-:Y:S05]  /*0fa0*/  @P0 EXIT ;  /* 0x000000000000094d */ /* 0x000fea0003800000 */
[----:B------:R-:W-:Y:S01]  /*0fb0*/  IMAD.MOV.U32 R17, RZ, RZ, RZ ;  /* 0x000000ffff117224 */ /* 0x000fe200078e00ff */
[----:B------:R-:W0:Y:S06]  /*0fc0*/  LDCU UR5, c[0x0][0x360] ;  /* 0x00006c00ff0577ac */ /* 0x000e2c0008000800 */
.L_x_2254:
        /* <DEDUP_REMOVED lines=17> */
[----:B------:R-:W-:Y:S02]  /*10e0*/  F2FP.F16.F32.PACK_AB R2, R13, R0 ;  /* 0x000000000d02723e */ /* 0x000fe400000000ff */
        /* <DEDUP_REMOVED lines=8> */
[----:B------:R-:W-:Y:S02]  /*1170*/  F2FP.F16.F32.PACK_AB R3, R15, R14 ;  /* 0x0000000e0f03723e */ /* 0x000fe400000000ff */
[----:B------:R-:W-:-:S02]  /*1180*/  SHF.L.U64.HI R0, R16, 0x2, R17 ;  /* 0x0000000210007819 */ /* 0x000fc40000010211 */
[----:B------:R-:W-:Y:S01]  /*1190*/  LOP3.LUT P0, RZ, R17, 0x3fffffff, RZ, 0xc0, P0 ;  /* 0x3fffffff11ff7812 */ /* 0x000fe2000000c0ff */
[----:B------:R1:W-:Y:S01]  /*11a0*/  STG.E.64 desc[UR16][R12.64], R2 ;  /* 0x000000020c007986 */ /* 0x0003e2000c101b10 */
[----:B------:R-:W-:-:S13]  /*11b0*/  ISETP.LT.AND.EX P1, PT, R0, UR4, PT, P1 ;  /* 0x0000000400007c0c */ /* 0x000fda000bf21310 */
[----:B-1----:R-:W-:Y:S05]  /*11c0*/  @!P0 BRA P1, `(.L_x_2254) ;  /* 0xfffffffc00808947 */ /* 0x002fea000083ffff */
[----:B------:R-:W-:Y:S05]  /*11d0*/  EXIT ;  /* 0x000000000000794d */ /* 0x000fea0003800000 */
        .weak           $__internal_27_$__cuda_sm20_div_u16
        .type           $__internal_27_$__cuda_sm20_div_u16,@function
        .size           $__internal_27_$__cuda_sm20_div_u16,(.L_x_7613 - $__internal_27_$__cuda_sm20_div_u16)
$__internal_27_$__cuda_sm20_div_u16:
        /* <DEDUP_REMOVED lines=19> */
[----:B------:R-:W-:Y:S05]  /*1310*/  RET.REL.NODEC R2 `(_ZN2at6native55_GLOBAL__N__de093ff9_22_ForeachBinaryOpList_cu_a911ec4325multi_tensor_apply_kernelINS1_18TensorListMetadataILi2EEENS1_11CopyFunctorIN3c104HalfENS6_7complexIdEELi2ELi1ELi1EEEJNS0_4CopyIS7_S9_EEEEEvT_T0_DpT1_) ;  /* 0xffffffec02387950 */ /* 0x000fea0003c3ffff */
.L_x_2255:
        /* <DEDUP_REMOVED lines=14> */
.L_x_7613:


//--------------------- .text._ZN2at6native55_GLOBAL__N__de093ff9_22_ForeachBinaryOpList_cu_a911ec4325multi_tensor_apply_kernelINS1_18TensorListMetadataILi2EEENS1_11CopyFunctorIN3c104HalfEfLi2ELi1ELi1EEEJNS0_4CopyIS7_fEEEEEvT_T0_DpT1_ --------------------------
	.section	.text._ZN2at6native55_GLOBAL__N__de093ff9_22_ForeachBinaryOpList_cu_a911ec4325multi_tensor_apply_kernelINS1_18TensorListMetadataILi2EEENS1_11CopyFunctorIN3c104HalfEfLi2ELi1ELi1EEEJNS0_4CopyIS7_fEEEEEvT_T0_DpT1_,"ax",@progbits
	.align	128
.text._ZN2at6native55_GLOBAL__N__de093ff9_22_ForeachBinaryOpList_cu_a911ec4325multi_tensor_apply_kernelINS1_18TensorListMetadataILi2EEENS1_11CopyFunctorIN3c104HalfEfLi2ELi1ELi1EEEJNS0_4CopyIS7_fEEEEEvT_T0_DpT1_:
        .type           _ZN2at6native55_GLOBAL__N__de093ff9_22_ForeachBinaryOpList_cu_a911ec4325multi_tensor_apply_kernelINS1_18TensorListMetadataILi2EEENS1_11CopyFunctorIN3c104HalfEfLi2ELi1ELi1EEEJNS0_4CopyIS7_fEEEEEvT_T0_DpT1_,@function
        .size           _ZN2at6native55_GLOBAL__N__de093ff9_22_ForeachBinaryOpList_cu_a911ec4325multi_tensor_apply_kernelINS1_18TensorListMetadataILi2EEENS1_11CopyFunctorIN3c104HalfEfLi2ELi1ELi1EEEJNS0_4CopyIS7_fEEEEEvT_T0_DpT1_,(.L_x_7615 - _ZN2at6native55_GLOBAL__N__de093ff9_22_ForeachBinaryOpList_cu_a911ec4325multi_tensor_apply_kernelINS1_18TensorListMetadataILi2EEENS1_11CopyFunctorIN3c104HalfEfLi2ELi1ELi1EEEJNS0_4CopyIS7_fEEEEEvT_T0_DpT1_)
        .other          _ZN2at6native55_GLOBAL__N__de093ff9_22_ForeachBinaryOpList_cu_a911ec4325multi_tensor_apply_kernelINS1_18TensorListMetadataILi2EEENS1_11CopyFunctorIN3c104HalfEfLi2ELi1ELi1EEEJNS0_4CopyIS7_fEEEEEvT_T0_DpT1_,@"STO_CUDA_ENTRY STV_DEFAULT"
_ZN2at6native55_GLOBAL__N__de093ff9_22_ForeachBinaryOpList_cu_a911ec4325multi_tensor_apply_kernelINS1_18TensorListMetadataILi2EEENS1_11CopyFunctorIN3c104HalfEfLi2ELi1ELi1EEEJNS0_4CopyIS7_fEEEEEvT_T0_DpT1_:
        /* <DEDUP_REMOVED lines=38> */
[----:B------:R-:W-:Y:S05]  /*0260*/  CALL.REL.NOINC `($__internal_28_$__cuda_sm20_div_u16) ;  /* 0x0000000800fc7944 */ /* 0x000fea0003c00000 */
        /* <DEDUP_REMOVED lines=13> */
.L_x_2258:
        /* <DEDUP_REMOVED lines=98> */
.L_x_2257:
        /* <DEDUP_REMOVED lines=43> */
[----:B--2---:R-:W-:-:S04]  /*0c10*/  F2FP.F16.F32.PACK_AB R0, R14, R0 ;  /* 0x000000000e00723e */ /* 0x004fc800000000ff */
[----:B-1----:R-:W-:Y:S01]  /*0c20*/  PRMT R4, R0, 0x7632, R4 ;  /* 0x0000763200047816 */ /* 0x002fe20000000004 */
[----:B------:R0:W-:Y:S01]  /*0c30*/  @!P0 STG.E.U16 desc[UR12][R6.64], R0 ;  /* 0x0000000006008986 */ /* 0x0001e2000c10150c */
[----:B---3--:R-:W-:-:S03]  /*0c40*/  F2FP.F16.F32.PACK_AB R16, R16, R20 ;  /* 0x000000141010723e */ /* 0x008fc600000000ff */
        /* <DEDUP_REMOVED lines=8> */
.L_x_2256:
[----:B------:R-:W0:Y:S02]  /*0cd0*/  S2R R15, SR_TID.X ;  /* 0x00000000000f7919 */ /* 0x000e240000002100 */
[----:B0-----:R-:W-:-:S03]  /*0ce0*/  IMAD.WIDE.U32 R2, R15, 0x4, RZ ;  /* 0x000000040f027825 */ /* 0x001fc600078e00ff */
[----:B------:R-:W-:-:S04]  /*0cf0*/  ISETP.GE.U32.AND P0, PT, R2, R17, PT ;  /* 0x000000110200720c */ /* 0x000fc80003f06070 */
[----:B------:R-:W-:-:S13]  /*0d00*/  ISETP.GE.AND.EX P0, PT, R3, R19, PT, P0 ;  /* 0x000000130300720c */ /* 0x000fda0003f06300 */
[----:B------:R-:W-:Y:S05]  /*0d10*/  @P0 EXIT ;  /* 0x000000000000094d */ /* 0x000fea0003800000 */
[----:B------:R-:W-:Y:S01]  /*0d20*/  IMAD.MOV.U32 R14, RZ, RZ, RZ ;  /* 0x000000ffff0e7224 */ /* 0x000fe200078e00ff */
[----:B------:R-:W0:Y:S06]  /*0d30*/  LDCU UR4, c[0x0][0x360] ;  /* 0x00006c00ff0477ac */ /* 0x000e2c0008000800 */
.L_x_2259:
        /* <DEDUP_REMOVED lines=18> */
        .weak           $__internal_28_$__cuda_sm20_div_u16
        .type           $__internal_28_$__cuda_sm20_div_u16,@function
        .size           $__internal_28_$__cuda_sm20_div_u16,(.L_x_7615 - $__internal_28_$__cuda_sm20_div_u16)
$__internal_28_$__cuda_sm20_div_u16:
        /* <DEDUP_REMOVED lines=19> */
[----:B------:R-:W-:Y:S05]  /*0f90*/  RET.REL.NODEC R4 `(_ZN2at6native55_GLOBAL__N__de093ff9_22_ForeachBinaryOpList_cu_a911ec4325multi_tensor_apply_kernelINS1_18TensorListMetadataILi2EEENS1_11CopyFunctorIN3c104HalfEfLi2ELi1ELi1EEEJNS0_4CopyIS7_fEEEEEvT_T0_DpT1_) ;  /* 0xfffffff004187950 */ /* 0x000fea0003c3ffff */
.L_x_2260:
        /* <DEDUP_REMOVED lines=14> */
.L_x_7615:


//--------------------- .text._ZN2at6native55_GLOBAL__N__de093ff9_22_ForeachBinaryOpList_cu_a911ec4325multi_tensor_apply_kernelINS1_18TensorListMetadataILi2EEENS1_11CopyFunctorIN3c104HalfEdLi2ELi1ELi1EEEJNS0_4CopyIS7_dEEEEEvT_T0_DpT1_ --------------------------
	.section	.text._ZN2at6native55_GLOBAL__N__de093ff9_22_ForeachBinaryOpList_cu_a911ec4325multi_tensor_apply_kernelINS1_18TensorListMetadataILi2EEENS1_11CopyFunctorIN3c104HalfEdLi2ELi1ELi1EEEJNS0_4CopyIS7_dEEEEEvT_T0_DpT1_,"ax",@progbits
	.align	128
.text._ZN2at6native55_GLOBAL__N__de093ff9_22_ForeachBinaryOpList_cu_a911ec4325multi_tensor_apply_kernelINS1_18TensorListMetadataILi2EEENS1_11CopyFunctorIN3c104HalfEdLi2ELi1ELi1EEEJNS0_4CopyIS7_dEEEEEvT_T0_DpT1_:
        .type           _ZN2at6native55_GLOBAL__N__de093ff9_22_ForeachBinaryOpList_cu_a911ec4325multi_tensor_apply_kernelINS1_18TensorListMetadataILi2EEENS1_11CopyFunctorIN3c104HalfEdLi2ELi1ELi1EEEJNS0_4CopyIS7_dEEEEEvT_T0_DpT1_,@function
        .size           _ZN2at6native55_GLOBAL__N__de093ff9_22_ForeachBinaryOpList_cu_a911ec4325multi_tensor_apply_kernelINS1_18TensorListMetadataILi2EEENS1_11CopyFunctorIN3c104HalfEdLi2ELi1ELi1EEEJNS0_4CopyIS7_dEEEEEvT_T0_DpT1_,(.L_x_7617 - _ZN2at6native55_GLOBAL__N__de093ff9_22_ForeachBinaryOpList_cu_a911ec4325multi_tensor_apply_kernelINS1_18TensorListMetadataILi2EEENS1_11CopyFunctorIN3c104HalfEdLi2ELi1ELi1EEEJNS0_4CopyIS7_dEEEEEvT_T0_DpT1_)
        .other          _ZN2at6native55_GLOBAL__N__de093ff9_22_ForeachBinaryOpList_cu_a911ec4325multi_tensor_apply_kernelINS1_18TensorListMetadataILi2EEENS1_11CopyFunctorIN3c104HalfEdLi2ELi1ELi1EEEJNS0_4CopyIS7_dEEEEEvT_T0_DpT1_,@"STO_CUDA_ENTRY STV_DEFAULT"
_ZN2at6native55_GLOBAL__N__de093ff9_22_ForeachBinaryOpList_cu_a911ec4325multi_tensor_apply_kernelINS1_18TensorListMetadataILi2EEENS1_11CopyFunctorIN3c104HalfEdLi2ELi1ELi1EEEJNS0_4CopyIS7_dEEEEEvT_T0_DpT1_:
        /* <DEDUP_REMOVED lines=39> */
[----:B------:R-:W-:Y:S05]  /*0270*/  CALL.REL.NOINC `($__internal_29_$__cuda_sm20_div_u16) ;  /* 0x0000000c00c07944 */ /* 0x000fea0003c00000 */
        /* <DEDUP_REMOVED lines=13> */
.L_x_2263:
        /* <DEDUP_REMOVED lines=124> */
.L_x_2262:
        /* <DEDUP_REMOVED lines=64> */
.L_x_2261:
[----:B------:R-:W0:Y:S02]  /*0f10*/  S2R R14, SR_TID.X ;  /* 0x00000000000e7919 */ /* 0x000e240000002100 */
[----:B0-----:R-:W-:-:S03]  /*0f20*/  IMAD.WIDE.U32 R2, R14, 0x4, RZ ;  /* 0x000000040e027825 */ /* 0x001fc600078e00ff */
[----:B------:R-:W-:-:S04]  /*0f30*/  ISETP.GE.U32.AND P0, PT, R2, UR13, PT ;  /* 0x0000000d02007c0c */ /* 0x000fc8000bf06070 */
[----:B------:R-:W-:-:S13]  /*0f40*/  ISETP.GE.AND.EX P0, PT, R3, UR4, PT, P0 ;  /* 0x0000000403007c0c */ /* 0x000fda000bf06300 */
[----:B------:R-:W-:Y:S05]  /*0f50*/  @P0 EXIT ;  /* 0x000000000000094d */ /* 0x000fea0003800000 */
[----:B------:R-:W-:Y:S01]  /*0f60*/  IMAD.MOV.U32 R15, RZ, RZ, RZ ;  /* 0x000000ffff0f7224 */ /* 0x000fe200078e00ff */
[----:B------:R-:W0:Y:S06]  /*0f70*/  LDCU UR5, c[0x0][0x360] ;  /* 0x00006c00ff0577ac */ /* 0x000e2c0008000800 */
.L_x_2264:
        /* <DEDUP_REMOVED lines=16> */
[----:B-1----:R-:W-:Y:S02]  /*1080*/  F2FP.F16.F32.PACK_AB R4, R3, R0 ;  /* 0x000000000304723e */ /* 0x002fe400000000ff */
        /* <DEDUP_REMOVED lines=15> */
        .weak           $__internal_29_$__cuda_sm20_div_u16
        .type           $__internal_29_$__cuda_sm20_div_u16,@function
        .size           $__internal_29_$__cuda_sm20_div_u16,(.L_x_7617 - $__internal_29_$__cuda_sm20_div_u16)
$__internal_29_$__cuda_sm20_div_u16:
        /* <DEDUP_REMOVED lines=19> */
[----:B------:R-:W-:Y:S05]  /*12b0*/  RET.REL.NODEC R2 `(_ZN2at6native55_GLOBAL__N__de093ff9_22_ForeachBinaryOpList_cu_a911ec4325multi_tensor_apply_kernelINS1_18TensorListMetadataILi2EEENS1_11CopyFunctorIN3c104HalfEdLi2ELi1ELi1EEEJNS0_4CopyIS7_dEEEEEvT_T0_DpT1_) ;  /* 0xffffffec02507950 */ /* 0x000fea0003c3ffff */
.L_x_2265:
        /* <DEDUP_REMOVED lines=12> */
.L_x_7617:


//--------------------- .text._ZN2at6native55_GLOBAL__N__de093ff9_22_ForeachBinaryOpList_cu_a911ec4325multi_tensor_apply_kernelINS1_18TensorListMetadataILi2EEENS1_11CopyFunctorIN3c104HalfEiLi2ELi1ELi1EEEJNS0_4CopyIS7_iEEEEEvT_T0_DpT1_ --------------------------
	.section	.text._ZN2at6native55_GLOBAL__N__de093ff9_22_ForeachBinaryOpList_cu_a911ec4325multi_tensor_apply_kernelINS1_18TensorListMetadataILi2EEENS1_11CopyFunctorIN3c104HalfEiLi2ELi1ELi1EEEJNS0_4CopyIS7_iEEEEEvT_T0_DpT1_,"ax",@progbits
	.align	128
.text._ZN2at6native55_GLOBAL__N__de093ff9_22_ForeachBinaryOpList_cu_a911ec4325multi_tensor_apply_kernelINS1_18TensorListMetadataILi2EEENS1_11CopyFunctorIN3c104HalfEiLi2ELi1ELi1EEEJNS0_4CopyIS7_iEEEEEvT_T0_DpT1_:
        .type           _ZN2at6native55_GLOBAL__N__de093ff9_22_ForeachBinaryOpList_cu_a911ec4325multi_tensor_apply_kernelINS1_18TensorListMetadataILi2EEENS1_11CopyFunctorIN3c104HalfEiLi2ELi1ELi1EEEJNS0_4CopyIS7_iEEEEEvT_T0_DpT1_,@function
        .size           _ZN2at6native55_GLOBAL__N__de093ff9_22_ForeachBinaryOpList_cu_a911ec4325multi_tensor_apply_kernelINS1_18TensorListMetadataILi2EEENS1_11CopyFunctorIN3c104HalfEiLi2ELi1ELi1EEEJNS0_4CopyIS7_iEEEEEvT_T0_DpT1_,(.L_x_7619 - _ZN2at6native55_GLOBAL__N__de093ff9_22_ForeachBinaryOpList_cu_a911ec4325multi_tensor_apply_kernelINS1_18TensorListMetadataILi2EEENS1_11CopyFunctorIN3c104HalfEiLi2ELi1ELi1EEEJNS0_4CopyIS7_iEEEEEvT_T0_DpT1_)
        .other          _ZN2at6native55_GLOBAL__N__de093ff9_22_ForeachBinaryOpList_cu_a911ec4325multi_tensor_apply_kernelINS1_18TensorListMetadataILi2EEENS1_11CopyFunctorIN3c104HalfEiLi2ELi1ELi1EEEJNS0_4CopyIS7_iEEEEEvT_T0_DpT1_,@"STO_CUDA_ENTRY STV_DEFAULT"
_ZN2at6native55_GLOBAL__N__de093ff9_22_ForeachBinaryOpList_cu_a911ec4325multi_tensor_apply_kernelINS1_18TensorListMetadataILi2EEENS1_11CopyFunctorIN3c104HalfEiLi2ELi1ELi1EEEJNS0_4CopyIS7_iEEEEEvT_T0_DpT1_:
        /* <DEDUP_REMOVED lines=38> */
[----:B------:R-:W-:Y:S05]  /*0260*/  CALL.REL.NOINC `($__internal_30_$__cuda_sm20_div_u16) ;  /* 0x0000000c00407944 */ /* 0x000fea0003c00000 */
        /* <DEDUP_REMOVED lines=13> */
.L_x_2268:
        /* <DEDUP_REMOVED lines=31> */
[----:B-1----:R-:W-:Y:S02]  /*0530*/  F2FP.F16.F32.PACK_AB R17, RZ, R14 ;  /* 0x0000000eff11723e */ /* 0x002fe400000000ff */
[----:B------:R-:W-:Y:S02]  /*0540*/  @!P4 LEA R14, P2, R15, R12, 0x1 ;  /* 0x0000000c0f0ec211 */ /* 0x000fe400078408ff */
[----:B----4-:R-:W-:Y:S02]  /*0550*/  PRMT R19, R17, 0x7610, R19 ;  /* 0x0000761011137816 */ /* 0x010fe40000000013 */
[----:B---3--:R-:W-:Y:S02]  /*0560*/  I2FP.F32.S32 R16, R5 ;  /* 0x0000000500107245 */ /* 0x008fe40000201400 */
[----:B------:R-:W-:Y:S01]  /*0570*/  @!P4 LEA.HI.X R15, R15, R13, R20, 0x1, P2 ;  /* 0x0000000d0f0fc211 */ /* 0x000fe200010f0c14 */
[----:B------:R0:W-:Y:S01]  /*0580*/  @!P0 STG.E.U16 desc[UR12][R24.64], R19 ;  /* 0x0000001318008986 */ /* 0x0001e2000c10150c */
[----:B-----5:R-:W-:-:S02]  /*0590*/  I2FP.F32.S32 R17, R6 ;  /* 0x0000000600117245 */ /* 0x020fc40000201400 */
[----:B------:R-:W-:Y:S02]  /*05a0*/  F2FP.F16.F32.PACK_AB R16, RZ, R16 ;  /* 0x00000010ff10723e */ /* 0x000fe400000000ff */
[----:B------:R-:W-:Y:S02]  /*05b0*/  IADD3 R18, P2, PT, R21, UR10, RZ ;  /* 0x0000000a15127c10 */ /* 0x000fe4000ff5e0ff */
[C---:B------:R-:W-:Y:S02]  /*05c0*/  @!P1 LEA R20, P0, R27.reuse, R12, 0x1 ;  /* 0x0000000c1b149211 */ /* 0x040fe400078008ff */
[----:B------:R-:W-:Y:S02]  /*05d0*/  F2FP.F16.F32.PACK_AB R17, RZ, R17 ;  /* 0x00000011ff11723e */ /* 0x000fe400000000ff */
        /* <DEDUP_REMOVED lines=14> */
[----:B0-----:R-:W-:Y:S01]  /*06c0*/  F2FP.F16.F32.PACK_AB R21, RZ, R17 ;  /* 0x00000011ff15723e */ /* 0x001fe200000000ff */
        /* <DEDUP_REMOVED lines=38> */
[----:B------:R-:W-:-:S05]  /*0930*/  F2FP.F16.F32.PACK_AB R24, RZ, R24 ;  /* 0x00000018ff18723e */ /* 0x000fca00000000ff */
[----:B------:R1:W-:Y:S01]  /*0940*/  @!P2 STG.E.U16 desc[UR12][R14.64], R24 ;  /* 0x000000180e00a986 */ /* 0x0003e2000c10150c */
[----:B---3--:R-:W-:Y:S02]  /*0950*/  I2FP.F32.S32 R20, R5 ;  /* 0x0000000500147245 */ /* 0x008fe40000201400 */
[----:B----4-:R-:W-:Y:S02]  /*0960*/  I2FP.F32.S32 R21, R6 ;  /* 0x0000000600157245 */ /* 0x010fe40000201400 */
[----:B------:R-:W-:Y:S02]  /*0970*/  F2FP.F16.F32.PACK_AB R20, RZ, R20 ;  /* 0x00000014ff14723e */ /* 0x000fe400000000ff */
[----:B-----5:R-:W-:Y:S02]  /*0980*/  I2FP.F32.S32 R22, R7 ;  /* 0x0000000700167245 */ /* 0x020fe40000201400 */
[----:B------:R-:W-:Y:S02]  /*0990*/  F2FP.F16.F32.PACK_AB R21, RZ, R21 ;  /* 0x00000015ff15723e */ /* 0x000fe400000000ff */
[----:B------:R-:W-:Y:S01]  /*09a0*/  F2FP.F16.F32.PACK_AB R22, RZ, R22 ;  /* 0x00000016ff16723e */ /* 0x000fe200000000ff */
[----:B------:R1:W-:Y:S04]  /*09b0*/  @!P1 STG.E.U16 desc[UR12][R8.64], R20 ;  /* 0x0000001408009986 */ /* 0x0003e8000c10150c */
[----:B------:R1:W-:Y:S04]  /*09c0*/  @!P0 STG.E.U16 desc[UR12][R16.64], R21 ;  /* 0x0000001510008986 */ /* 0x0003e8000c10150c */
[----:B------:R1:W-:Y:S01]  /*09d0*/  @!P4 STG.E.U16 desc[UR12][R18.64], R22 ;  /* 0x000000161200c986 */ /* 0x0003e2000c10150c */
[----:B------:R-:W-:Y:S05]  /*09e0*/  BRA.U UP0, `(.L_x_2268) ;  /* 0xfffffff900547547 */ /* 0x000fea000b83ffff */
.L_x_2267:
        /* <DEDUP_REMOVED lines=45> */
[----:B------:R-:W-:Y:S02]  /*0cc0*/  F2FP.F16.F32.PACK_AB R16, RZ, R16 ;  /* 0x00000010ff10723e */ /* 0x000fe400000000ff */
[----:B----4-:R-:W-:Y:S02]  /*0cd0*/  I2FP.F32.S32 R0, R0 ;  /* 0x0000000000007245 */ /* 0x010fe40000201400 */
[----:B------:R-:W-:Y:S01]  /*0ce0*/  F2FP.F16.F32.PACK_AB R18, RZ, R18 ;  /* 0x00000012ff12723e */ /* 0x000fe200000000ff */
[----:B------:R0:W-:Y:S01]  /*0cf0*/  @!P0 STG.E.U16 desc[UR12][R8.64], R16 ;  /* 0x0000001008008986 */ /* 0x0001e2000c10150c */
[----:B------:R-:W-:-:S03]  /*0d00*/  F2FP.F16.F32.PACK_AB R0, RZ, R0 ;  /* 0x00000000ff00723e */ /* 0x000fc600000000ff */
[----:B------:R0:W-:Y:S04]  /*0d10*/  @!P1 STG.E.U16 desc[UR12][R6.64], R18 ;  /* 0x0000001206009986 */ /* 0x0001e8000c10150c */
[----:B------:R0:W-:Y:S01]  /*0d20*/  @!P2 STG.E.U16 desc[UR12][R4.64], R0 ;  /* 0x000000000400a986 */ /* 0x0001e2000c10150c */
[----:B------:R-:W-:Y:S05]  /*0d30*/  @P3 EXIT ;  /* 0x000000000000394d */ /* 0x000fea0003800000 */
[----:B0----5:R-:W-:Y:S02]  /*0d40*/  I2FP.F32.S32 R0, R2 ;  /* 0x0000000200007245 */ /* 0x021fe40000201400 */
[C---:B------:R-:W-:Y:S02]  /*0d50*/  LEA R2, P0, R3.reuse, R12, 0x1 ;  /* 0x0000000c03027211 */ /* 0x040fe400078008ff */
[----:B------:R-:W-:Y:S02]  /*0d60*/  F2FP.F16.F32.PACK_AB R0, RZ, R0 ;  /* 0x00000000ff00723e */ /* 0x000fe400000000ff */
[----:B------:R-:W-:-:S05]  /*0d70*/  LEA.HI.X R3, R3, R13, R29, 0x1, P0 ;  /* 0x0000000d03037211 */ /* 0x000fca00000f0c1d */
[----:B------:R-:W-:Y:S01]  /*0d80*/  STG.E.U16 desc[UR12][R2.64], R0 ;  /* 0x0000000002007986 */ /* 0x000fe2000c10150c */
[----:B------:R-:W-:Y:S05]  /*0d90*/  EXIT ;  /* 0x000000000000794d */ /* 0x000fea0003800000 */
.L_x_2266:
[----:B------:R-:W0:Y:S02]  /*0da0*/  S2R R15, SR_TID.X ;  /* 0x00000000000f7919 */ /* 0x000e240000002100 */
[----:B0-----:R-:W-:-:S03]  /*0db0*/  IMAD.WIDE.U32 R2, R15, 0x4, RZ ;  /* 0x000000040f027825 */ /* 0x001fc600078e00ff */
[----:B------:R-:W-:-:S04]  /*0dc0*/  ISETP.GE.U32.AND P0, PT, R2, R0, PT ;  /* 0x000000000200720c */ /* 0x000fc80003f06070 */
[----:B------:R-:W-:-:S13]  /*0dd0*/  ISETP.GE.AND.EX P0, PT, R3, R17, PT, P0 ;  /* 0x000000110300720c */ /* 0x000fda0003f06300 */
[----:B------:R-:W-:Y:S05]  /*0de0*/  @P0 EXIT ;  /* 0x000000000000094d */ /* 0x000fea0003800000 */
[----:B------:R-:W-:Y:S01]  /*0df0*/  IMAD.MOV.U32 R14, RZ, RZ, RZ ;  /* 0x000000ffff0e7224 */ /* 0x000fe200078e00ff */
[----:B------:R-:W0:Y:S06]  /*0e00*/  LDCU UR4, c[0x0][0x360] ;  /* 0x00006c00ff0477ac */ /* 0x000e2c0008000800 */
.L_x_2269:
[----:B------:R-:W-:-:S04]  /*0e10*/  LEA R4, P0, R15, R10, 0x4 ;  /* 0x0000000a0f047211 */ /* 0x000fc800078020ff */
[----:B------:R-:W-:-:S06]  /*0e20*/  LEA.HI.X R5, R15, R11, R14, 0x4, P0 ;  /* 0x0000000b0f057211 */ /* 0x000fcc00000f240e */
[----:B------:R-:W2:Y:S01]  /*0e30*/  LDG.E.128 R4, desc[UR12][R4.64] ;  /* 0x0000000c04047981 */ /* 0x000ea2000c1e1d00 */
[C---:B------:R-:W-:Y:S02]  /*0e40*/  LEA R2, P0, R15.reuse, R12, 0x3 ;  /* 0x0000000c0f027211 */ /* 0x040fe400078018ff */
[----:B--2---:R-:W-:Y:S02]  /*0e50*/  I2FP.F32.S32 R3, R4 ;  /* 0x0000000400037245 */ /* 0x004fe40000201400 */
[----:B------:R-:W-:Y:S02]  /*0e60*/  I2FP.F32.S32 R8, R5 ;  /* 0x0000000500087245 */ /* 0x000fe40000201400 */
[----:B------:R-:W-:Y:S02]  /*0e70*/  I2FP.F32.S32 R6, R6 ;  /* 0x0000000600067245 */ /* 0x000fe40000201400 */
[----:B------:R-:W-:Y:S02]  /*0e80*/  F2FP.F16.F32.PACK_AB R8, R8, R3 ;  /* 0x000000030808723e */ /* 0x000fe400000000ff */
[----:B------:R-:W-:-:S02]  /*0e90*/  LEA.HI.X R3, R15, R13, R14, 0x3, P0 ;  /* 0x0000000d0f037211 */ /* 0x000fc400000f1c0e */
[----:B------:R-:W-:Y:S02]  /*0ea0*/  I2FP.F32.S32 R7, R7 ;  /* 0x0000000700077245 */ /* 0x000fe40000201400 */
[----:B0-----:R-:W-:Y:S02]  /*0eb0*/  IADD3 R15, P0, PT, R15, UR4, RZ ;  /* 0x000000040f0f7c10 */ /* 0x001fe4000ff1e0ff */
[----:B------:R-:W-:-:S03]  /*0ec0*/  F2FP.F16.F32.PACK_AB R9, R7, R6 ;  /* 0x000000060709723e */ /* 0x000fc600000000ff */
        /* <DEDUP_REMOVED lines=10> */
        .weak           $__internal_30_$__cuda_sm20_div_u16
        .type           $__internal_30_$__cuda_sm20_div_u16,@function
        .size           $__internal_30_$__cuda_sm20_div_u16,(.L_x_7619 - $__internal_30_$__cuda_sm20_div_u16)
$__internal_30_$__cuda_sm20_div_u16:
        /* <DEDUP_REMOVED lines=19> */
[----:B------:R-:W-:Y:S05]  /*10a0*/  RET.REL.NODEC R4 `(_ZN2at6native55_GLOBAL__N__de093ff9_22_ForeachBinaryOpList_cu_a911ec4325multi_tensor_apply_kernelINS1_18TensorListMetadataILi2EEENS1_11CopyFunctorIN3c104HalfEiLi2ELi1ELi1EEEJNS0_4CopyIS7_iEEEEEvT_T0_DpT1_) ;  /* 0xffffffec04d47950 */ /* 0x000fea0003c3ffff */
.L_x_2270:
        /* <DEDUP_REMOVED lines=13> */
.L_x_7619:


//--------------------- .text._ZN2at6native55_GLOBAL__N__de093ff9_22_ForeachBinaryOpList_cu_a911ec4325multi_tensor_apply_kernelINS1_18TensorListMetadataILi2EEENS1_11CopyFunctorIN3c104HalfEsLi2ELi1ELi1EEEJNS0_4CopyIS7_sEEEEEvT_T0_DpT1_ --------------------------
	.section	.text._ZN2at6native55_GLOBAL__N__de093ff9_22_ForeachBinaryOpList_cu_a911ec4325multi_tensor_apply_kernelINS1_18TensorListMetadataILi2EEENS1_11CopyFunctorIN3c104HalfEsLi2ELi1ELi1EEEJNS0_4CopyIS7_sEEEEEvT_T0_DpT1_,"ax",@progbits
	.align	128
.text._ZN2at6native55_GLOBAL__N__de093ff9_22_ForeachBinaryOpList_cu_a911ec4325multi_tensor_apply_kernelINS1_18TensorListMetadataILi2EEENS1_11CopyFunctorIN3c104HalfEsLi2ELi1ELi1EEEJNS0_4CopyIS7_sEEEEEvT_T0_DpT1_:
        .type           _ZN2at6native55_GLOBAL__N__de093ff9_22_ForeachBinaryOpList_cu_a911ec4325multi_tensor_apply_kernelINS1_18TensorListMetadataILi2EEENS1_11CopyFunctorIN3c104HalfEsLi2ELi1ELi1EEEJNS0_4CopyIS7_sEEEEEvT_T0_DpT1_,@function
        .size           _ZN2at6native55_GLOBAL__N__de093ff9_22_ForeachBinaryOpList_cu_a911ec4325multi_tensor_apply_kernelINS1_18TensorListMetadataILi2EEENS1_11CopyFunctorIN3c104HalfEsLi2ELi1ELi1EEEJNS0_4CopyIS7_sEEEEEvT_T0_DpT1_,(.L_x_7621 - _ZN2at6native55_GLOBAL__N__de093ff9_22_ForeachBinaryOpList_cu_a911ec4325multi_tensor_apply_kernelINS1_18TensorListMetadataILi2EEENS1_11CopyFunctorIN3c104HalfEsLi2ELi1ELi1EEEJNS0_4CopyIS7_sEEEEEvT_T0_DpT1_)
        .other          _ZN2at6native55_GLOBAL__N__de093ff9_22_ForeachBinaryOpList_cu_a911ec4325multi_tensor_apply_kernelINS1_18TensorListMetadataILi2EEENS1_11CopyFunctorIN3c104HalfEsLi2ELi1ELi1EEEJNS0_4CopyIS7_sEEEEEvT_T0_DpT1_,@"STO_CUDA_ENTRY STV_DEFAULT"
_ZN2at6native55_GLOBAL__N__de093ff9_22_ForeachBinaryOpList_cu_a911ec4325multi_tensor_apply_kernelINS1_18TensorListMetadataILi2EEENS1_11CopyFunctorIN3c104HalfEsLi2ELi1ELi1EEEJNS0_4CopyIS7_sEEEEEvT_T0_DpT1_:
        /* <DEDUP_REMOVED lines=38> */
[----:B------:R-:W-:Y:S05]  /*0260*/  CALL.REL.NOINC `($__internal_31_$__cuda_sm20_div_u16) ;  /* 0x0000000c003c7944 */ /* 0x000fea0003c00000 */
        /* <DEDUP_REMOVED lines=13> */
.L_x_2273:
        /* <DEDUP_REMOVED lines=33> */
[----:B-1----:R-:W-:-:S07]  /*0550*/  F2FP.F16.F32.PACK_AB R17, RZ, R9 ;  /* 0x00000009ff11723e */ /* 0x002fce00000000ff */
[----:B----4-:R-:W1:Y:S01]  /*0560*/  I2F.S16 R14, R2 ;  /* 0x00000002000e7306 */ /* 0x010e620000101400 */
[----:B------:R-:W-:Y:S02]  /*0570*/  @!P1 LEA.HI.X R9, R24, R13, R22, 0x1, P4 ;  /* 0x0000000d18099211 */ /* 0x000fe400020f0c16 */
[----:B------:R-:W-:-:S03]  /*0580*/  @!P3 LEA R26, P4, R18, R12, 0x1 ;  /* 0x0000000c121ab211 */ /* 0x000fc600078808ff */
[----:B------:R2:W-:Y:S01]  /*0590*/  @!P1 STG.E.U16 desc[UR12][R8.64], R17 ;  /* 0x0000001108009986 */ /* 0x0005e2000c10150c */
[----:B0-----:R-:W-:Y:S02]  /*05a0*/  F2FP.F16.F32.PACK_AB R15, RZ, R15 ;  /* 0x0000000fff0f723e */ /* 0x001fe400000000ff */
[----:B-----5:R-:W-:Y:S02]  /*05b0*/  IADD3 R29, P1, PT, R24, UR10, RZ ;  /* 0x0000000a181d7c10 */ /* 0x020fe4000ff3e0ff */
[C---:B------:R-:W-:Y:S02]  /*05c0*/  @!P3 LEA.HI.X R27, R18.reuse, R13, R19, 0x1, P4 ;  /* 0x0000000d121bb211 */ /* 0x040fe400020f0c13 */
[----:B--2---:R-:W-:Y:S01]  /*05d0*/  PRMT R9, R15, 0x7610, R9 ;  /* 0x000076100f097816 */ /* 0x004fe20000000009 */
[----:B------:R-:W-:Y:S01]  /*05e0*/  IMAD.X R15, RZ, RZ, R22, P1 ;  /* 0x000000ffff0f7224 */ /* 0x000fe200008e0616 */
[----:B------:R-:W-:Y:S02]  /*05f0*/  IADD3 R18, P1, PT, R18, UR10, RZ ;  /* 0x0000000a12127c10 */ /* 0x000fe4000ff3e0ff */
[----:B-1----:R-:W-:Y:S01]  /*0600*/  F2FP.F16.F32.PACK_AB R14, RZ, R14 ;  /* 0x0000000eff0e723e */ /* 0x002fe200000000ff */
        /* <DEDUP_REMOVED lines=17> */
[----:B-1----:R-:W-:Y:S02]  /*0720*/  F2FP.F16.F32.PACK_AB R16, RZ, R16 ;  /* 0x00000010ff10723e */ /* 0x002fe400000000ff */
        /* <DEDUP_REMOVED lines=32> */
[----:B0-----:R-:W-:-:S02]  /*0930*/  F2FP.F16.F32.PACK_AB R22, RZ, R22 ;  /* 0x00000016ff16723e */ /* 0x001fc400000000ff */
[----:B-1----:R-:W-:Y:S02]  /*0940*/  F2FP.F16.F32.PACK_AB R23, RZ, R23 ;  /* 0x00000017ff17723e */ /* 0x002fe400000000ff */
[----:B--2---:R-:W-:Y:S01]  /*0950*/  F2FP.F16.F32.PACK_AB R24, RZ, R24 ;  /* 0x00000018ff18723e */ /* 0x004fe200000000ff */
[----:B------:R1:W-:Y:S04]  /*0960*/  @!P3 STG.E.U16 desc[UR12][R14.64], R22 ;  /* 0x000000160e00b986 */ /* 0x0003e8000c10150c */
[----:B------:R1:W-:Y:S01]  /*0970*/  @!P2 STG.E.U16 desc[UR12][R16.64], R23 ;  /* 0x000000171000a986 */ /* 0x0003e2000c10150c */
[----:B---3--:R-:W-:-:S03]  /*0980*/  F2FP.F16.F32.PACK_AB R25, RZ, R25 ;  /* 0x00000019ff19723e */ /* 0x008fc600000000ff */
[----:B------:R1:W-:Y:S04]  /*0990*/  @!P1 STG.E.U16 desc[UR12][R18.64], R24 ;  /* 0x0000001812009986 */ /* 0x0003e8000c10150c */
[----:B------:R1:W-:Y:S01]  /*09a0*/  @!P4 STG.E.U16 desc[UR12][R20.64], R25 ;  /* 0x000000191400c986 */ /* 0x0003e2000c10150c */
[----:B------:R-:W-:Y:S05]  /*09b0*/  BRA.U UP0, `(.L_x_2273) ;  /* 0xfffffff900607547 */ /* 0x000fea000b83ffff */
.L_x_2272:
        /* <DEDUP_REMOVED lines=43> */
[----:B-1----:R-:W-:-:S02]  /*0c70*/  F2FP.F16.F32.PACK_AB R7, RZ, R5 ;  /* 0x00000005ff07723e */ /* 0x002fc400000000ff */
[-C--:B------:R-:W-:Y:S02]  /*0c80*/  @!P1 LEA.HI.X R5, R23, R13.reuse, R19, 0x1, P5 ;  /* 0x0000000d17059211 */ /* 0x080fe400028f0c13 */
[----:B0-----:R-:W-:Y:S02]  /*0c90*/  PRMT R10, R7, 0x7610, R10 ;  /* 0x00007610070a7816 */ /* 0x001fe4000000000a */
[----:B--2---:R-:W-:Y:S02]  /*0ca0*/  F2FP.F16.F32.PACK_AB R8, RZ, R8 ;  /* 0x00000008ff08723e */ /* 0x004fe400000000ff */
[----:B------:R-:W-:Y:S01]  /*0cb0*/  @!P2 LEA.HI.X R7, R27, R13, R25, 0x1, P4 ;  /* 0x0000000d1b07a211 */ /* 0x000fe200020f0c19 */
[----:B------:R0:W-:Y:S01]  /*0cc0*/  @!P0 STG.E.U16 desc[UR12][R2.64], R10 ;  /* 0x0000000a02008986 */ /* 0x0001e2000c10150c */
[----:B---3--:R-:W-:-:S03]  /*0cd0*/  F2FP.F16.F32.PACK_AB R9, RZ, R9 ;  /* 0x00000009ff09723e */ /* 0x008fc600000000ff */
[----:B------:R0:W-:Y:S04]  /*0ce0*/  @!P1 STG.E.U16 desc[UR12][R4.64], R8 ;  /* 0x0000000804009986 */ /* 0x0001e8000c10150c */
[----:B------:R0:W-:Y:S01]  /*0cf0*/  @!P2 STG.E.U16 desc[UR12][R6.64], R9 ;  /* 0x000000090600a986 */ /* 0x0001e2000c10150c */
[----:B------:R-:W-:Y:S05]  /*0d00*/  @P3 EXIT ;  /* 0x000000000000394d */ /* 0x000fea0003800000 */
[----:B-----5:R-:W1:Y:S01]  /*0d10*/  I2F.S16 R0, R0 ;  /* 0x0000000000007306 */ /* 0x020e620000101400 */
[----:B0-----:R-:W-:-:S04]  /*0d20*/  LEA R2, P0, R29, R12, 0x1 ;  /* 0x0000000c1d027211 */ /* 0x001fc800078008ff */
[----:B------:R-:W-:Y:S02]  /*0d30*/  LEA.HI.X R3, R29, R13, R18, 0x1, P0 ;  /* 0x0000000d1d037211 */ /* 0x000fe400000f0c12 */
[----:B-1----:R-:W-:-:S05]  /*0d40*/  F2FP.F16.F32.PACK_AB R4, RZ, R0 ;  /* 0x00000000ff04723e */ /* 0x002fca00000000ff */
[----:B------:R-:W-:Y:S01]  /*0d50*/  STG.E.U16 desc[UR12][R2.64], R4 ;  /* 0x0000000402007986 */ /* 0x000fe2000c10150c */
[----:B------:R-:W-:Y:S05]  /*0d60*/  EXIT ;  /* 0x000000000000794d */ /* 0x000fea0003800000 */
.L_x_2271:
[----:B------:R-:W0:Y:S02]  /*0d70*/  S2R R14, SR_TID.X ;  /* 0x00000000000e7919 */ /* 0x000e240000002100 */
[----:B0-----:R-:W-:-:S03]  /*0d80*/  IMAD.WIDE.U32 R2, R14, 0x4, RZ ;  /* 0x000000040e027825 */ /* 0x001fc600078e00ff */
[----:B------:R-:W-:-:S04]  /*0d90*/  ISETP.GE.U32.AND P0, PT, R2, R5, PT ;  /* 0x000000050200720c */ /* 0x000fc80003f06070 */
[----:B------:R-:W-:-:S13]  /*0da0*/  ISETP.GE.AND.EX P0, PT, R3, R21, PT, P0 ;  /* 0x000000150300720c */ /* 0x000fda0003f06300 */
[----:B------:R-:W-:Y:S05]  /*0db0*/  @P0 EXIT ;  /* 0x000000000000094d */ /* 0x000fea0003800000 */
[----:B------:R-:W-:Y:S01]  /*0dc0*/  IMAD.MOV.U32 R19, RZ, RZ, RZ ;  /* 0x000000ffff137224 */ /* 0x000fe200078e00ff */
[----:B------:R-:W0:Y:S06]  /*0dd0*/  LDCU UR4, c[0x0][0x360] ;  /* 0x00006c00ff0477ac */ /* 0x000e2c0008000800 */
.L_x_2274:
        /* <DEDUP_REMOVED lines=9> */
[----:B-1----:R-:W-:-:S07]  /*0e70*/  F2FP.F16.F32.PACK_AB R8, R7, R0 ;  /* 0x000000000708723e */ /* 0x002fce00000000ff */
        /* <DEDUP_REMOVED lines=8> */
[----:B-1----:R-:W-:Y:S02]  /*0f00*/  F2FP.F16.F32.PACK_AB R9, R9, R4 ;  /* 0x000000040909723e */ /* 0x002fe400000000ff */
[----:B------:R-:W-:-:S02]  /*0f10*/  LOP3.LUT P0, RZ, R19, 0x3fffffff, RZ, 0xc0, P0 ;  /* 0x3fffffff13ff7812 */ /* 0x000fc4000000c0ff */
[----:B------:R-:W-:Y:S01]  /*0f20*/  ISETP.LT.AND.EX P1, PT, R0, R21, PT, P1 ;  /* 0x000000150000720c */ /* 0x000fe20003f21310 */
[----:B------:R1:W-:-:S12]  /*0f30*/  STG.E.64 desc[UR12][R6.64], R8 ;  /* 0x0000000806007986 */ /* 0x0003d8000c101b0c */
[----:B------:R-:W-:Y:S05]  /*0f40*/  @!P0 BRA P1, `(.L_x_2274) ;  /* 0xfffffffc00a48947 */ /* 0x000fea000083ffff */
[----:B------:R-:W-:Y:S05]  /*0f50*/  EXIT ;  /* 0x000000000000794d */ /* 0x000fea0003800000 */
        .weak           $__internal_31_$__cuda_sm20_div_u16
        .type           $__internal_31_$__cuda_sm20_div_u16,@function
        .size           $__internal_31_$__cuda_sm20_div_u16,(.L_x_7621 - $__internal_31_$__cuda_sm20_div_u16)
$__internal_31_$__cuda_sm20_div_u16:
        /* <DEDUP_REMOVED lines=19> */
[----:B------:R-:W-:Y:S05]  /*1090*/  RET.REL.NODEC R2 `(_ZN2at6native55_GLOBAL__N__de093ff9_22_ForeachBinaryOpList_cu_a911ec4325multi_tensor_apply_kernelINS1_18TensorListMetadataILi2EEENS1_11CopyFunctorIN3c104HalfEsLi2ELi1ELi1EEEJNS0_4CopyIS7_sEEEEEvT_T0_DpT1_) ;  /* 0xffffffec02d87950 */ /* 0x000fea0003c3ffff */
.L_x_2275:
        /* <DEDUP_REMOVED lines=14> */
.L_x_7621:


//--------------------- .text._ZN2at6native55_GLOBAL__N__de093ff9_22_ForeachBinaryOpList_cu_a911ec4325multi_tensor_apply_kernelINS1_18TensorListMetadataILi2EEENS1_11CopyFunctorIN3c104HalfElLi2ELi1ELi1EEEJNS0_4CopyIS7_lEEEEEvT_T0_DpT1_ --------------------------
	.section	.text._ZN2at6native55_GLOBAL__N__de093ff9_22_ForeachBinaryOpList_cu_a911ec4325multi_tensor_apply_kernelINS1_18TensorListMetadataILi2EEENS1_11CopyFunctorIN3c104HalfElLi2ELi1ELi1EEEJNS0_4CopyIS7_lEEEEEvT_T0_DpT1_,"ax",@progbits
	.align	128
.text._ZN2at6native55_GLOBAL__N__de093ff9_22_ForeachBinaryOpList_cu_a911ec4325multi_tensor_apply_kernelINS1_18TensorListMetadataILi2EEENS1_11CopyFunctorIN3c104HalfElLi2ELi1ELi1EEEJNS0_4CopyIS7_lEEEEEvT_T0_DpT1_:
        .type           _ZN2at6native55_GLOBAL__N__de093ff9_22_ForeachBinaryOpList_cu_a911ec4325multi_tensor_apply_kernelINS1_18TensorListMetadataILi2EEENS1_11CopyFunctorIN3c104HalfElLi2ELi1ELi1EEEJNS0_4CopyIS7_lEEEEEvT_T0_DpT1_,@function
        .size           _ZN2at6native55_GLOBAL__N__de093ff9_22_ForeachBinaryOpList_cu_a911ec4325multi_tensor_apply_kernelINS1_18TensorListMetadataILi2EEENS1_11CopyFunctorIN3c104HalfElLi2ELi1ELi1EEEJNS0_4CopyIS7_lEEEEEvT_T0_DpT1_,(.L_x_7623 - _ZN2at6native55_GLOBAL__N__de093ff9_22_ForeachBinaryOpList_cu_a911ec4325multi_tensor_apply_kernelINS1_18TensorListMetadataILi2EEENS1_11CopyFunctorIN3c104HalfElLi2ELi1ELi1EEEJNS0_4CopyIS7_lEEEEEvT_T0_DpT1_)
        .other          _ZN2at6native55_GLOBAL__N__de093ff9_22_ForeachBinaryOpList_cu_a911ec4325multi_tensor_apply_kernelINS1_18TensorListMetadataILi2EEENS1_11CopyFunctorIN3c104HalfElLi2ELi1ELi1EEEJNS0_4CopyIS7_lEEEEEvT_T0_DpT1_,@"STO_CUDA_ENTRY STV_DEFAULT"
_ZN2at6native55_GLOBAL__N__de093ff9_22_ForeachBinaryOpList_cu_a911ec4325multi_tensor_apply_kernelINS1_18TensorListMetadataILi2EEENS1_11CopyFunctorIN3c104HalfElLi2ELi1ELi1EEEJNS0_4CopyIS7_lEEEEEvT_T0_DpT1_:
        /* <DEDUP_REMOVED lines=39> */
[----:B------:R-:W-:Y:S05]  /*0270*/  CALL.REL.NOINC `($__internal_32_$__cuda_sm20_div_u16) ;  /* 0x0000000c00247944 */ /* 0x000fea0003c00000 */
        /* <DEDUP_REMOVED lines=13> */
.L_x_2278:
        /* <DEDUP_REMOVED lines=36> */
[----:B0-----:R-:W-:-:S07]  /*0590*/  F2FP.F16.F32.PACK_AB R7, RZ, R6 ;  /* 0x00000006ff07723e */ /* 0x001fce00000000ff */
[----:B----4-:R-:W0:Y:S01]  /*05a0*/  I2F.S64 R6, R10 ;  /* 0x0000000a00067312 */ /* 0x010e220000301400 */
[----:B-1----:R-:W-:-:S04]  /*05b0*/  F2FP.F16.F32.PACK_AB R16, RZ, R16 ;  /* 0x00000010ff10723e */ /* 0x002fc800000000ff */
[----:B------:R-:W-:Y:S01]  /*05c0*/  PRMT R24, R16, 0x7610, R24 ;  /* 0x0000761010187816 */ /* 0x000fe20000000018 */
[----:B------:R1:W-:Y:S01]  /*05d0*/  @!P3 STG.E.U16 desc[UR16][R20.64], R7 ;  /* 0x000000071400b986 */ /* 0x0003e2000c101510 */
[----:B------:R-:W-:-:S03]  /*05e0*/  IADD3 R5, P3, PT, R5, UR14, RZ ;  /* 0x0000000e05057c10 */ /* 0x000fc6000ff7e0ff */
[----:B------:R2:W-:Y:S01]  /*05f0*/  @!P2 STG.E.U16 desc[UR16][R22.64], R24 ;  /* 0x000000181600a986 */ /* 0x0005e2000c101510 */
[----:B------:R-:W-:Y:S02]  /*0600*/  IADD3 R27, P2, PT, R27, UR14, RZ ;  /* 0x0000000e1b1b7c10 */ /* 0x000fe4000ff5e0ff */
[----:B0-----:R-:W-:Y:S01]  /*0610*/  F2FP.F16.F32.PACK_AB R19, RZ, R6 ;  /* 0x00000006ff13723e */ /* 0x001fe200000000ff */
        /* <DEDUP_REMOVED lines=16> */
[----:B0-----:R-:W-:-:S02]  /*0720*/  F2FP.F16.F32.PACK_AB R20, RZ, R16 ;  /* 0x00000010ff14723e */ /* 0x001fc400000000ff */
        /* <DEDUP_REMOVED lines=33> */
[----:B0-----:R-:W-:-:S02]  /*0940*/  F2FP.F16.F32.PACK_AB R2, RZ, R17 ;  /* 0x00000011ff02723e */ /* 0x001fc400000000ff */
[----:B-1----:R-:W-:Y:S02]  /*0950*/  F2FP.F16.F32.PACK_AB R20, RZ, R20 ;  /* 0x00000014ff14723e */ /* 0x002fe400000000ff */
[----:B------:R-:W-:Y:S02]  /*0960*/  @!P4 LEA.HI.X R17, R4, UR11, R7, 0x1, P6 ;  /* 0x0000000b0411cc11 */ /* 0x000fe4000b0f0c07 */
[----:B--2---:R-:W-:Y:S01]  /*0970*/  F2FP.F16.F32.PACK_AB R19, RZ, R19 ;  /* 0x00000013ff13723e */ /* 0x004fe200000000ff */
[----:B------:R1:W-:Y:S04]  /*0980*/  @!P2 STG.E.U16 desc[UR16][R28.64], R2 ;  /* 0x000000021c00a986 */ /* 0x0003e8000c101510 */
[----:B------:R1:W-:Y:S01]  /*0990*/  @!P3 STG.E.U16 desc[UR16][R24.64], R20 ;  /* 0x000000141800b986 */ /* 0x0003e2000c101510 */
[----:B---3--:R-:W-:-:S03]  /*09a0*/  F2FP.F16.F32.PACK_AB R18, RZ, R18 ;  /* 0x00000012ff12723e */ /* 0x008fc600000000ff */
[----:B------:R1:W-:Y:S04]  /*09b0*/  @!P5 STG.E.U16 desc[UR16][R26.64], R19 ;  /* 0x000000131a00d986 */ /* 0x0003e8000c101510 */
[----:B------:R1:W-:Y:S01]  /*09c0*/  @!P4 STG.E.U16 desc[UR16][R16.64], R18 ;  /* 0x000000121000c986 */ /* 0x0003e2000c101510 */
[----:B------:R-:W-:Y:S05]  /*09d0*/  BRA.U UP0, `(.L_x_2278) ;  /* 0xfffffff9005c7547 */ /* 0x000fea000b83ffff */
.L_x_2277:
        /* <DEDUP_REMOVED lines=40> */
[----:B-1----:R-:W-:-:S07]  /*0c60*/  F2FP.F16.F32.PACK_AB R7, RZ, R14 ;  /* 0x0000000eff07723e */ /* 0x002fce00000000ff */
[----:B----4-:R-:W1:Y:S01]  /*0c70*/  I2F.S64 R10, R10 ;  /* 0x0000000a000a7312 */ /* 0x010e620000301400 */
[----:B------:R0:W-:Y:S01]  /*0c80*/  @!P0 STG.E.U16 desc[UR16][R16.64], R7 ;  /* 0x0000000710008986 */ /* 0x0001e2000c101510 */
[----:B--2---:R-:W-:-:S05]  /*0c90*/  F2FP.F16.F32.PACK_AB R0, RZ, R12 ;  /* 0x0000000cff00723e */ /* 0x004fca00000000ff */
[----:B------:R0:W-:Y:S01]  /*0ca0*/  @!P1 STG.E.U16 desc[UR16][R18.64], R0 ;  /* 0x0000000012009986 */ /* 0x0001e2000c101510 */
[----:B-1----:R-:W-:-:S05]  /*0cb0*/  F2FP.F16.F32.PACK_AB R2, RZ, R10 ;  /* 0x0000000aff02723e */ /* 0x002fca00000000ff */
[----:B------:R0:W-:Y:S01]  /*0cc0*/  @!P2 STG.E.U16 desc[UR16][R4.64], R2 ;  /* 0x000000020400a986 */ /* 0x0001e2000c101510 */
[----:B------:R-:W-:Y:S05]  /*0cd0*/  @P3 EXIT ;  /* 0x000000000000394d */ /* 0x000fea0003800000 */
[----:B-----5:R-:W1:Y:S01]  /*0ce0*/  I2F.S64 R8, R8 ;  /* 0x0000000800087312 */ /* 0x020e620000301400 */
[----:B0-----:R-:W-:-:S04]  /*0cf0*/  LEA R2, P0, R6, UR10, 0x1 ;  /* 0x0000000a06027c11 */ /* 0x001fc8000f8008ff */
[----:B------:R-:W-:Y:S02]  /*0d00*/  LEA.HI.X R3, R6, UR11, R21, 0x1, P0 ;  /* 0x0000000b06037c11 */ /* 0x000fe400080f0c15 */
[----:B-1----:R-:W-:-:S05]  /*0d10*/  F2FP.F16.F32.PACK_AB R0, RZ, R8 ;  /* 0x00000008ff00723e */ /* 0x002fca00000000ff */
[----:B------:R-:W-:Y:S01]  /*0d20*/  STG.E.U16 desc[UR16][R2.64], R0 ;  /* 0x0000000002007986 */ /* 0x000fe2000c101510 */
[----:B------:R-:W-:Y:S05]  /*0d30*/  EXIT ;  /* 0x000000000000794d */ /* 0x000fea0003800000 */
.L_x_2276:
[----:B------:R-:W0:Y:S02]  /*0d40*/  S2R R14, SR_TID.X ;  /* 0x00000000000e7919 */ /* 0x000e240000002100 */
[----:B0-----:R-:W-:-:S03]  /*0d50*/  IMAD.WIDE.U32 R2, R14, 0x4, RZ ;  /* 0x000000040e027825 */ /* 0x001fc600078e00ff */
[----:B------:R-:W-:-:S04]  /*0d60*/  ISETP.GE.U32.AND P0, PT, R2, UR13, PT ;  /* 0x0000000d02007c0c */ /* 0x000fc8000bf06070 */
[----:B------:R-:W-:-:S13]  /*0d70*/  ISETP.GE.AND.EX P0, PT, R3, UR4, PT, P0 ;  /* 0x0000000403007c0c */ /* 0x000fda000bf06300 */
[----:B------:R-:W-:Y:S05]  /*0d80*/  @P0 EXIT ;  /* 0x000000000000094d */ /* 0x000fea0003800000 */
[----:B------:R-:W-:Y:S01]  /*0d90*/  IMAD.MOV.U32 R15, RZ, RZ, RZ ;  /* 0x000000ffff0f7224 */ /* 0x000fe200078e00ff */
[----:B------:R-:W0:Y:S06]  /*0da0*/  LDCU UR5, c[0x0][0x360] ;  /* 0x00006c00ff0577ac */ /* 0x000e2c0008000800 */
.L_x_2279:
        /* <DEDUP_REMOVED lines=12> */
[----:B0-----:R-:W-:-:S07]  /*0e70*/  F2FP.F16.F32.PACK_AB R13, R7, R0 ;  /* 0x00000000070d723e */ /* 0x001fce00000000ff */
[----:B------:R-:W0:Y:S01]  /*0e80*/  I2F.S64 R11, R10 ;  /* 0x0000000a000b7312 */ /* 0x000e220000301400 */
[----:B------:R-:W-:-:S05]  /*0e90*/  IMAD.SHL.U32 R0, R14, 0x4, RZ ;  /* 0x000000040e007824 */ /* 0x000fca00078e00ff */
[----:B------:R-:W-:Y:S02]  /*0ea0*/  ISETP.LT.U32.AND P1, PT, R0, UR13, PT ;  /* 0x0000000d00007c0c */ /* 0x000fe4000bf21070 */
[----:B------:R-:W-:-:S04]  /*0eb0*/  SHF.L.U64.HI R0, R14, 0x2, R15 ;  /* 0x000000020e007819 */ /* 0x000fc8000001020f */
[----:B------:R-:W-:Y:S02]  /*0ec0*/  ISETP.LT.AND.EX P1, PT, R0, UR4, PT, P1 ;  /* 0x0000000400007c0c */ /* 0x000fe4000bf21310 */
[----:B0-----:R-:W-:-:S05]  /*0ed0*/  F2FP.F16.F32.PACK_AB R12, R11, R8 ;  /* 0x000000080b0c723e */ /* 0x001fca00000000ff */
[----:B------:R1:W-:Y:S06]  /*0ee0*/  STG.E.64 desc[UR16][R2.64], R12 ;  /* 0x0000000c02007986 */ /* 0x0003ec000c101b10 */
[----:B------:R-:W-:Y:S05]  /*0ef0*/  @!P0 BRA P1, `(.L_x_2279) ;  /* 0xfffffffc00ac8947 */ /* 0x000fea000083ffff */
[----:B------:R-:W-:Y:S05]  /*0f00*/  EXIT ;  /* 0x000000000000794d */ /* 0x000fea0003800000 */
        .weak           $__internal_32_$__cuda_sm20_div_u16
        .type           $__internal_32_$__cuda_sm20_div_u16,@function
        .size           $__internal_32_$__cuda_sm20_div_u16,(.L_x_7623 - $__internal_32_$__cuda_sm20_div_u16)
$__internal_32_$__cuda_sm20_div_u16:
        /* <DEDUP_REMOVED lines=19> */
[----:B------:R-:W-:Y:S05]  /*1040*/  RET.REL.NODEC R2 `(_ZN2at6native55_GLOBAL__N__de093ff9_22_ForeachBinaryOpList_cu_a911ec4325multi_tensor_apply_kernelINS1_18TensorListMetadataILi2EEENS1_11CopyFunctorIN3c104HalfElLi2ELi1ELi1EEEJNS0_4CopyIS7_lEEEEEvT_T0_DpT1_) ;  /* 0xffffffec02ec7950 */ /* 0x000fea0003c3ffff */
.L_x_2280:
        /* <DEDUP_REMOVED lines=11> */
.L_x_7623:


//--------------------- .text._ZN2at6native55_GLOBAL__N__de093ff9_22_ForeachBinaryOpList_cu_a911ec4325multi_tensor_apply_kernelINS1_18TensorListMetadataILi2EEENS1_11CopyFunctorIN3c104HalfEaLi2ELi1ELi1EEEJNS0_4CopyIS7_aEEEEEvT_T0_DpT1_ --------------------------
	.section	.text._ZN2at6native55_GLOBAL__N__de093ff9_22_ForeachBinaryOpList_cu_a911ec4325multi_tensor_apply_kernelINS1_18TensorListMetadataILi2EEENS1_11CopyFunctorIN3c104HalfEaLi2ELi1ELi1EEEJNS0_4CopyIS7_aEEEEEvT_T0_DpT1_,"ax",@progbits
	.align	128
.text._ZN2at6native55_GLOBAL__N__de093ff9_22_ForeachBinaryOpList_cu_a911ec4325multi_tensor_apply_kernelINS1_18TensorListMetadataILi2EEENS1_11CopyFunctorIN3c104HalfEaLi2ELi1ELi1EEEJNS0_4CopyIS7_aEEEEEvT_T0_DpT1_:
        .type           _ZN2at6native55_GLOBAL__N__de093ff9_22_ForeachBinaryOpList_cu_a911ec4325multi_tensor_apply_kernelINS1_18TensorListMetadataILi2EEENS1_11CopyFunctorIN3c104HalfEaLi2ELi1ELi1EEEJNS0_4CopyIS7_aEEEEEvT_T0_DpT1_,@function
        .size           _ZN2at6native55_GLOBAL__N__de093ff9_22_ForeachBinaryOpList_cu_a911ec4325multi_tensor_apply_kernelINS1_18TensorListMetadataILi2EEENS1_11CopyFunctorIN3c104HalfEaLi2ELi1ELi1EEEJNS0_4CopyIS7_aEEEEEvT_T0_DpT1_,(.L_x_7625 - _ZN2at6native55_GLOBAL__N__de093ff9_22_ForeachBinaryOpList_cu_a911ec4325multi_tensor_apply_kernelINS1_18TensorListMetadataILi2EEENS1_11CopyFunctorIN3c104HalfEaLi2ELi1ELi1EEEJNS0_4CopyIS7_aEEEEEvT_T0_DpT1_)
        .other          _ZN2at6native55_GLOBAL__N__de093ff9_22_ForeachBinaryOpList_cu_a911ec4325multi_tensor_apply_kernelINS1_18TensorListMetadataILi2EEENS1_11CopyFunctorIN3c104HalfEaLi2ELi1ELi1EEEJNS0_4CopyIS7_aEEEEEvT_T0_DpT1_,@"STO_CUDA_ENTRY STV_DEFAULT"
_ZN2at6native55_GLOBAL__N__de093ff9_22_ForeachBinaryOpList_cu_a911ec4325multi_tensor_apply_kernelINS1_18TensorListMetadataILi2EEENS1_11CopyFunctorIN3c104HalfEaLi2ELi1ELi1EEEJNS0_4CopyIS7_aEEEEEvT_T0_DpT1_:
        /* <DEDUP_REMOVED lines=39> */
[----:B------:R-:W-:Y:S05]  /*0270*/  CALL.REL.NOINC `($__internal_33_$__cuda_sm20_div_u16) ;  /* 0x0000000c00e07944 */ /* 0x000fea0003c00000 */
        /* <DEDUP_REMOVED lines=45> */
.L_x_2283:
        /* <DEDUP_REMOVED lines=117> */
.L_x_2282:
        /* <DEDUP_REMOVED lines=57> */
.L_x_2281:
[----:B------:R-:W0:Y:S02]  /*1030*/  S2R R10, SR_TID.X ;  /* 0x00000000000a7919 */ /* 0x000e240000002100 */
[----:B0-----:R-:W-:-:S03]  /*1040*/  IMAD.WIDE.U32 R2, R10, 0x4, RZ ;  /* 0x000000040a027825 */ /* 0x001fc600078e00ff */
[----:B------:R-:W-:-:S04]  /*1050*/  ISETP.GE.U32.AND P0, PT, R2, UR11, PT ;  /* 0x0000000b02007c0c */ /* 0x000fc8000bf06070 */
[----:B------:R-:W-:-:S13]  /*1060*/  ISETP.GE.AND.EX P0, PT, R3, UR4, PT, P0 ;  /* 0x0000000403007c0c */ /* 0x000fda000bf06300 */
[----:B------:R-:W-:Y:S05]  /*1070*/  @P0 EXIT ;  /* 0x000000000000094d */ /* 0x000fea0003800000 */
[----:B------:R-:W-:Y:S01]  /*1080*/  IMAD.MOV.U32 R11, RZ, RZ, RZ ;  /* 0x000000ffff0b7224 */ /* 0x000fe200078e00ff */
[----:B------:R-:W0:Y:S06]  /*1090*/  LDCU UR5, c[0x0][0x360] ;  /* 0x00006c00ff0577ac */ /* 0x000e2c0008000800 */
.L_x_2284:
        /* <DEDUP_REMOVED lines=22> */
        .weak           $__internal_33_$__cuda_sm20_div_u16
        .type           $__internal_33_$__cuda_sm20_div_u16,@function
        .size           $__internal_33_$__cuda_sm20_div_u16,(.L_x_7625 - $__internal_33_$__cuda_sm20_div_u16)
$__internal_33_$__cuda_sm20_div_u16:
        /* <DEDUP_REMOVED lines=19> */
[----:B------:R-:W-:Y:S05]  /*1330*/  RET.REL.NODEC R2 `(_ZN2at6native55_GLOBAL__N__de093ff9_22_ForeachBinaryOpList_cu_a911ec4325multi_tensor_apply_kernelINS1_18TensorListMetadataILi2EEENS1_11CopyFunctorIN3c104HalfEaLi2ELi1ELi1EEEJNS0_4CopyIS7_aEEEEEvT_T0_DpT1_) ;  /* 0xffffffec02307950 */ /* 0x000fea0003c3ffff */
.L_x_2285:
        /* <DEDUP_REMOVED lines=12> */
.L_x_7625:


//--------------------- .text._ZN2at6native55_GLOBAL__N__de093ff9_22_ForeachBinaryOpList_cu_a911ec4325multi_tensor_apply_kernelINS1_18TensorListMetadataILi2EEENS1_11CopyFunctorIN3c104HalfEhLi2ELi1ELi1EEEJNS0_4CopyIS7_hEEEEEvT_T0_DpT1_ --------------------------
	.section	.text._ZN2at6native55_GLOBAL__N__de093ff9_22_ForeachBinaryOpList_cu_a911ec4325multi_tensor_apply_kernelINS1_18TensorListMetadataILi2EEENS1_11CopyFunctorIN3c104HalfEhLi2ELi1ELi1EEEJNS0_4CopyIS7_hEEEEEvT_T0_DpT1_,"ax",@progbits
	.align	128
.text._ZN2at6native55_GLOBAL__N__de093ff9_22_ForeachBinaryOpList_cu_a911ec4325multi_tensor_apply_kernelINS1_18TensorListMetadataILi2EEENS1_11CopyFunctorIN3c104HalfEhLi2ELi1ELi1EEEJNS0_4CopyIS7_hEEEEEvT_T0_DpT1_:
        .type           _ZN2at6native55_GLOBAL__N__de093ff9_22_ForeachBinaryOpList_cu_a911ec4325multi_tensor_apply_kernelINS1_18TensorListMetadataILi2EEENS1_11CopyFunctorIN3c104HalfEhLi2ELi1ELi1EEEJNS0_4CopyIS7_hEEEEEvT_T0_DpT1_,@function
        .size           _ZN2at6native55_GLOBAL__N__de093ff9_22_ForeachBinaryOpList_cu_a911ec4325multi_tensor_apply_kernelINS1_18TensorListMetadataILi2EEENS1_11CopyFunctorIN3c104HalfEhLi2ELi1ELi1EEEJNS0_4CopyIS7_hEEEEEvT_T0_DpT1_,(.L_x_7627 - _ZN2at6native55_GLOBAL__N__de093ff9_22_ForeachBinaryOpList_cu_a911ec4325multi_tensor_apply_kernelINS1_18TensorListMetadataILi2EEENS1_11CopyFunctorIN3c104HalfEhLi2ELi1ELi1EEEJNS0_4CopyIS7_hEEEEEvT_T0_DpT1_)
        .other          _ZN2at6native55_GLOBAL__N__de093ff9_22_ForeachBinaryOpList_cu_a911ec4325multi_tensor_apply_kernelINS1_18TensorListMetadataILi2EEENS1_11CopyFunctorIN3c104HalfEhLi2ELi1ELi1EEEJNS0_4CopyIS7_hEEEEEvT_T0_DpT1_,@"STO_CUDA_ENTRY STV_DEFAULT"
_ZN2at6native55_GLOBAL__N__de093ff9_22_ForeachBinaryOpList_cu_a911ec4325multi_tensor_apply_kernelINS1_18TensorListMetadataILi2EEENS1_11CopyFunctorIN3c104HalfEhLi2ELi1ELi1EEEJNS0_4CopyIS7_hEEEEEvT_T0_DpT1_:
        /* <DEDUP_REMOVED lines=39> */
[----:B------:R-:W-:Y:S05]  /*0270*/  CALL.REL.NOINC `($__internal_34_$__cuda_sm20_div_u16) ;  /* 0x0000001000207944 */ /* 0x000fea0003c00000 */
        /* <DEDUP_REMOVED lines=45> */
.L_x_2288:
        /* <DEDUP_REMOVED lines=33> */
[----:B-----5:R-:W-:-:S05]  /*0760*/  F2FP.F16.F32.PACK_AB R17, RZ, R26 ;  /* 0x0000001aff11723e */ /* 0x020fca00000000ff */
[----:B------:R-:W2:Y:S01]  /*0770*/  I2F.U16 R19, R19 ;  /* 0x0000001300137306 */ /* 0x000ea20000101000 */
[----:B0-----:R-:W-:Y:S01]  /*0780*/  @!P2 IMAD.MOV.U32 R27, RZ, RZ, RZ ;  /* 0x000000ffff1ba224 */ /* 0x001fe200078e00ff */
[----:B------:R-:W-:Y:S02]  /*0790*/  PRMT R28, R17, 0x7610, R28 ;  /* 0x00007610111c7816 */ /* 0x000fe4000000001c */
[----:B-1----:R-:W-:-:S03]  /*07a0*/  F2FP.F16.F32.PACK_AB R26, RZ, R18 ;  /* 0x00000012ff1a723e */ /* 0x002fc600000000ff */
[----:B------:R2:W-:Y:S01]  /*07b0*/  @!P0 STG.E.U16 desc[UR26][R22.64], R28 ;  /* 0x0000001c16008986 */ /* 0x0005e2000c10151a */
[----:B------:R-:W-:-:S05]  /*07c0*/  @!P1 IADD3 R17, P0, PT, R0, UR29, RZ ;  /* 0x0000001d00119c10 */ /* 0x000fca000ff1e0ff */
[----:B------:R-:W-:Y:S01]  /*07d0*/  @!P1 IMAD.X R18, RZ, RZ, RZ, P0 ;  /* 0x000000ffff129224 */ /* 0x000fe200000e06ff */
[----:B------:R-:W-:-:S04]  /*07e0*/  @!P1 LEA R16, P0, R17, UR7, 0x1 ;  /* 0x0000000711109c11 */ /* 0x000fc8000f8008ff */
[----:B------:R-:W-:Y:S02]  /*07f0*/  @!P1 LEA.HI.X R17, R17, UR10, R18, 0x1, P0 ;  /* 0x0000000a11119c11 */ /* 0x000fe400080f0c12 */
[----:B--2---:R-:W-:Y:S02]  /*0800*/  F2FP.F16.F32.PACK_AB R23, RZ, R19 ;  /* 0x00000013ff17723e */ /* 0x004fe400000000ff */
        /* <DEDUP_REMOVED lines=11> */
[----:B-1----:R-:W-:Y:S01]  /*08c0*/  F2FP.F16.F32.PACK_AB R24, RZ, R24 ;  /* 0x00000018ff18723e */ /* 0x002fe200000000ff */
        /* <DEDUP_REMOVED lines=47> */
[----:B-1----:R-:W-:-:S05]  /*0bc0*/  F2FP.F16.F32.PACK_AB R17, RZ, R26 ;  /* 0x0000001aff11723e */ /* 0x002fca00000000ff */
[----:B------:R-:W-:Y:S01]  /*0bd0*/  I2F.U16 R19, R28 ;  /* 0x0000001c00137306 */ /* 0x000fe20000101000 */
[----:B-----5:R-:W-:Y:S02]  /*0be0*/  LOP3.LUT R29, R6, 0xff, RZ, 0xc0, !PT ;  /* 0x000000ff061d7812 */ /* 0x020fe400078ec0ff */
[----:B------:R-:W-:Y:S02]  /*0bf0*/  PRMT R26, R17, 0x7610, R26 ;  /* 0x00007610111a7816 */ /* 0x000fe4000000001a */
[----:B0-----:R-:W-:-:S03]  /*0c00*/  F2FP.F16.F32.PACK_AB R18, RZ, R27 ;  /* 0x0000001bff12723e */ /* 0x001fc600000000ff */
[----:B------:R-:W0:Y:S01]  /*0c10*/  I2F.U16 R17, R29 ;  /* 0x0000001d00117306 */ /* 0x000e220000101000 */
[----:B------:R-:W-:Y:S01]  /*0c20*/  PRMT R27, R18, 0x7610, R27 ;  /* 0x00007610121b7816 */ /* 0x000fe2000000001b */
[----:B------:R0:W-:Y:S01]  /*0c30*/  @!P0 STG.E.U16 desc[UR26][R24.64], R26 ;  /* 0x0000001a18008986 */ /* 0x0001e2000c10151a */
[----:B------:R-:W-:-:S03]  /*0c40*/  @!P3 IADD3 R18, P0, PT, R12, UR7, RZ ;  /* 0x000000070c12bc10 */ /* 0x000fc6000ff1e0ff */
[----:B------:R1:W-:Y:S01]  /*0c50*/  @!P1 STG.E.U16 desc[UR26][R22.64], R27 ;  /* 0x0000001b16009986 */ /* 0x0003e2000c10151a */
[----:B------:R-:W-:Y:S02]  /*0c60*/  @!P2 IADD3 R16, P1, PT, R10, UR7, RZ ;  /* 0x000000070a10ac10 */ /* 0x000fe4000ff3e0ff */
[----:B0-----:R-:W-:Y:S02]  /*0c70*/  F2FP.F16.F32.PACK_AB R25, RZ, R17 ;  /* 0x00000011ff19723e */ /* 0x001fe400000000ff */
[----:B-1----:R-:W-:Y:S02]  /*0c80*/  F2FP.F16.F32.PACK_AB R23, RZ, R19 ;  /* 0x00000013ff17723e */ /* 0x002fe400000000ff */
        /* <DEDUP_REMOVED lines=10> */
.L_x_2287:
        /* <DEDUP_REMOVED lines=44> */
[----:B-1----:R-:W-:Y:S02]  /*0ff0*/  F2FP.F16.F32.PACK_AB R16, RZ, R12 ;  /* 0x0000000cff10723e */ /* 0x002fe400000000ff */
[----:B------:R-:W-:Y:S02]  /*1000*/  @!P1 LEA.HI.X R9, R3, UR9, R0, 0x1, P4 ;  /* 0x0000000903099c11 */ /* 0x000fe4000a0f0c00 */
[----:B--2---:R-:W-:Y:S02]  /*1010*/  F2FP.F16.F32.PACK_AB R0, RZ, R13 ;  /* 0x0000000dff00723e */ /* 0x004fe400000000ff */
[----:B------:R-:W-:Y:S01]  /*1020*/  @!P2 LEA.HI.X R5, R5, UR9, R2, 0x1, P5 ;  /* 0x000000090505ac11 */ /* 0x000fe2000a8f0c02 */
[----:B------:R0:W-:Y:S01]  /*1030*/  @!P0 STG.E.U16 desc[UR26][R6.64], R16 ;  /* 0x0000001006008986 */ /* 0x0001e2000c10151a */
[----:B---3--:R-:W-:-:S03]  /*1040*/  F2FP.F16.F32.PACK_AB R2, RZ, R15 ;  /* 0x0000000fff02723e */ /* 0x008fc600000000ff */
[----:B------:R0:W-:Y:S04]  /*1050*/  @!P1 STG.E.U16 desc[UR26][R8.64], R0 ;  /* 0x0000000008009986 */ /* 0x0001e8000c10151a */
[----:B------:R0:W-:Y:S01]  /*1060*/  @!P2 STG.E.U16 desc[UR26][R4.64], R2 ;  /* 0x000000020400a986 */ /* 0x0001e2000c10151a */
[----:B------:R-:W-:Y:S05]  /*1070*/  @P3 EXIT ;  /* 0x000000000000394d */ /* 0x000fea0003800000 */
[----:B-----5:R-:W-:Y:S02]  /*1080*/  LOP3.LUT R14, R14, 0xff, RZ, 0xc0, !PT ;  /* 0x000000ff0e0e7812 */ /* 0x020fe400078ec0ff */
[----:B0-----:R-:W-:-:S04]  /*1090*/  LEA R2, P0, R11, UR8, 0x1 ;  /* 0x000000080b027c11 */ /* 0x001fc8000f8008ff */
[----:B------:R-:W0:Y:S01]  /*10a0*/  I2F.U16 R14, R14 ;  /* 0x0000000e000e7306 */ /* 0x000e220000101000 */
[----:B------:R-:W-:Y:S02]  /*10b0*/  LEA.HI.X R3, R11, UR9, R10, 0x1, P0 ;  /* 0x000000090b037c11 */ /* 0x000fe400080f0c0a */
[----:B0-----:R-:W-:-:S05]  /*10c0*/  F2FP.F16.F32.PACK_AB R0, RZ, R14 ;  /* 0x0000000eff00723e */ /* 0x001fca00000000ff */
[----:B------:R-:W-:Y:S01]  /*10d0*/  STG.E.U16 desc[UR26][R2.64], R0 ;  /* 0x0000000002007986 */ /* 0x000fe2000c10151a */
[----:B------:R-:W-:Y:S05]  /*10e0*/  EXIT ;  /* 0x000000000000794d */ /* 0x000fea0003800000 */
.L_x_2286:
[----:B------:R-:W0:Y:S02]  /*10f0*/  S2R R10, SR_TID.X ;  /* 0x00000000000a7919 */ /* 0x000e240000002100 */
[----:B0-----:R-:W-:-:S03]  /*1100*/  IMAD.WIDE.U32 R2, R10, 0x4, RZ ;  /* 0x000000040a027825 */ /* 0x001fc600078e00ff */
[----:B------:R-:W-:-:S04]  /*1110*/  ISETP.GE.U32.AND P0, PT, R2, UR11, PT ;  /* 0x0000000b02007c0c */ /* 0x000fc8000bf06070 */
[----:B------:R-:W-:-:S13]  /*1120*/  ISETP.GE.AND.EX P0, PT, R3, UR4, PT, P0 ;  /* 0x0000000403007c0c */ /* 0x000fda000bf06300 */
[----:B------:R-:W-:Y:S05]  /*1130*/  @P0 EXIT ;  /* 0x000000000000094d */ /* 0x000fea0003800000 */
[----:B------:R-:W-:Y:S01]  /*1140*/  IMAD.MOV.U32 R11, RZ, RZ, RZ ;  /* 0x000000ffff0b7224 */ /* 0x000fe200078e00ff */
[----:B------:R-:W0:Y:S06]  /*1150*/  LDCU UR5, c[0x0][0x360] ;  /* 0x00006c00ff0577ac */ /* 0x000e2c0008000800 */
.L_x_2289:
        /* <DEDUP_REMOVED lines=10> */
[----:B------:R-:W-:Y:S02]  /*1200*/  F2FP.F16.F32.PACK_AB R8, R5, R0 ;  /* 0x000000000508723e */ /* 0x000fe400000000ff */
[C---:B------:R-:W-:Y:S02]  /*1210*/  LEA.HI.X R5, R10.reuse, UR9, R11, 0x3, P0 ;  /* 0x000000090a057c11 */ /* 0x040fe400080f1c0b */
[----:B0-----:R-:W-:Y:S02]  /*1220*/  IADD3 R10, P0, PT, R10, UR5, RZ ;  /* 0x000000050a0a7c10 */ /* 0x001fe4000ff1e0ff */
[----:B------:R-:W-:Y:S02]  /*1230*/  I2FP.F32.U32 R6, R6 ;  /* 0x0000000600067245 */ /* 0x000fe40000201000 */
[----:B------:R-:W-:Y:S01]  /*1240*/  I2FP.F32.U32 R7, R7 ;  /* 0x0000000700077245 */ /* 0x000fe20000201000 */
[----:B------:R-:W-:-:S02]  /*1250*/  IMAD.SHL.U32 R0, R10, 0x4, RZ ;  /* 0x000000040a007824 */ /* 0x000fc400078e00ff */
[----:B------:R-:W-:Y:S01]  /*1260*/  IMAD.X R11, RZ, RZ, R11, P0 ;  /* 0x000000ffff0b7224 */ /* 0x000fe200000e060b */
[----:B------:R-:W-:Y:S02]  /*1270*/  F2FP.F16.F32.PACK_AB R9, R7, R6 ;  /* 0x000000060709723e */ /* 0x000fe400000000ff */
        /* <DEDUP_REMOVED lines=8> */
        .weak           $__internal_34_$__cuda_sm20_div_u16
        .type           $__internal_34_$__cuda_sm20_div_u16,@function
        .size           $__internal_34_$__cuda_sm20_div_u16,(.L_x_7627 - $__internal_34_$__cuda_sm20_div_u16)
$__internal_34_$__cuda_sm20_div_u16:
        /* <DEDUP_REMOVED lines=19> */
[----:B------:R-:W-:Y:S05]  /*1430*/  RET.REL.NODEC R2 `(_ZN2at6native55_GLOBAL__N__de093ff9_22_ForeachBinaryOpList_cu_a911ec4325multi_tensor_apply_kernelINS1_18TensorListMetadataILi2EEENS1_11CopyFunctorIN3c104HalfEhLi2ELi1ELi1EEEJNS0_4CopyIS7_hEEEEEvT_T0_DpT1_) ;  /* 0xffffffe802f07950 */ /* 0x000fea0003c3ffff */
.L_x_2290:
        /* <DEDUP_REMOVED lines=12> */
.L_x_7627:


//--------------------- .text._ZN2at6native55_GLOBAL__N__de093ff9_22_ForeachBinaryOpList_cu_a911ec4325multi_tensor_apply_kernelINS1_18TensorListMetadataILi2EEENS1_14UnaryOpFunctorIN3c104HalfELi2ELi1ELi1EEEJNS0_4CopyIS7_S7_EEEEEvT_T0_DpT1_ --------------------------
	.section	.text._ZN2at6native55_GLOBAL__N__de093ff9_22_ForeachBinaryOpList_cu_a911ec4325multi_tensor_apply_kernelINS1_18TensorListMetadataILi2EEENS1_14UnaryOpFunctorIN3c104HalfELi2ELi1ELi1EEEJNS0_4CopyIS7_S7_EEEEEvT_T0_DpT1_,"ax",@progbits
	.align	128
.text._ZN2at6native55_GLOBAL__N__de093ff9_22_ForeachBinaryOpList_cu_a911ec4325multi_tensor_apply_kernelINS1_18TensorListMetadataILi2EEENS1_14UnaryOpFunctorIN3c104HalfELi2ELi1ELi1EEEJNS0_4CopyIS7_S7_EEEEEvT_T0_DpT1_:
        .type           _ZN2at6native55_GLOBAL__N__de093ff9_22_ForeachBinaryOpList_cu_a911ec4325multi_tensor_apply_kernelINS1_18TensorListMetadataILi2EEENS1_14UnaryOpFunctorIN3c104HalfELi2ELi1ELi1EEEJNS0_4CopyIS7_S7_EEEEEvT_T0_DpT1_,@function
        .size           _ZN2at6native55_GLOBAL__N__de093ff9_22_ForeachBinaryOpList_cu_a911ec4325multi_tensor_apply_kernelINS1_18TensorListMetadataILi2EEENS1_14UnaryOpFunctorIN3c104HalfELi2ELi1ELi1EEEJNS0_4CopyIS7_S7_EEEEEvT_T0_DpT1_,(.L_x_7629 - _ZN2at6native55_GLOBAL__N__de093ff9_22_ForeachBinaryOpList_cu_a911ec4325multi_tensor_apply_kernelINS1_18TensorListMetadataILi2EEENS1_14UnaryOpFunctorIN3c104HalfELi2ELi1ELi1EEEJNS0_4CopyIS7_S7_EEEEEvT_T0_DpT1_)
        .other          _ZN2at6native55_GLOBAL__N__de093ff9_22_ForeachBinaryOpList_cu_a911ec4325multi_tensor_apply_kernelINS1_18TensorListMetadataILi2EEENS1_14UnaryOpFunctorIN3c104HalfELi2ELi1ELi1EEEJNS0_4CopyIS7_S7_EEEEEvT_T0_DpT1_,@"STO_CUDA_ENTRY STV_DEFAULT"
_ZN2at6native55_GLOBAL__N__de093ff9_22_ForeachBinaryOpList_cu_a911ec4325multi_tensor_apply_kernelINS1_18TensorListMetadataILi2EEENS1_14UnaryOpFunctorIN3c104HalfELi2ELi1ELi1EEEJNS0_4CopyIS7_S7_EEEEEvT_T0_DpT1_:
        /* <DEDUP_REMOVED lines=24> */
[C---:B------:R-:W-:Y:S02]  /*0180*/  ISETP.LT.U32.AND P0, PT, R0.reuse, 0x10000, PT ;  /* 0x000100000000780c */ /* 0x040fe40003f01070 */
[----:B------:R-:W-:Y:S02]  /*0190*/  PRMT R3, RZ, 0x7610, R3 ;  /* 0x00007610ff037816 */ /* 0x000fe40000000003 */
[C---:B------:R-:W-:Y:S02]  /*01a0*/  ISETP.LT.U32.AND.EX P0, PT, R19.reuse, RZ, PT, P0 ;  /* 0x000000ff1300720c */ /* 0x040fe40003f01100 */
        /* <DEDUP_REMOVED lines=12> */
[----:B------:R-:W-:Y:S05]  /*0270*/  CALL.REL.NOINC `($__internal_35_$__cuda_sm20_div_u16) ;  /* 0x0000000c005c7944 */ /* 0x000fea0003c00000 */
        /* <DEDUP_REMOVED lines=13> */
.L_x_2293:
[----:B0-----:R-:W-:Y:S02]  /*0350*/  IADD3 R5, P0, PT, R4, UR6, RZ ;  /* 0x0000000604057c10 */ /* 0x001fe4000ff1e0ff */
[----:B-1----:R-:W-:Y:S02]  /*0360*/  PRMT R16, RZ, 0x7610, R16 ;  /* 0x00007610ff107816 */ /* 0x002fe40000000010 */
[C---:B------:R-:W-:Y:S01]  /*0370*/  IADD3 R27, P1, PT, R5.reuse, UR11, RZ ;  /* 0x0000000b051b7c10 */ /* 0x040fe2000ff3e0ff */
[----:B------:R-:W-:Y:S01]  /*0380*/  IMAD.X R15, RZ, RZ, UR7, P0 ;  /* 0x00000007ff0f7e24 */ /* 0x000fe200080e06ff */
[-C--:B------:R-:W-:Y:S02]  /*0390*/  ISETP.GE.U32.AND P2, PT, R5, R0.reuse, PT ;  /* 0x000000000500720c */ /* 0x080fe40003f46070 */
[----:B------:R-:W-:Y:S01]  /*03a0*/  ISETP.GE.U32.AND P3, PT, R27, R0, PT ;  /* 0x000000001b00720c */ /* 0x000fe20003f66070 */
[----:B------:R-:W-:Y:S01]  /*03b0*/  IMAD.X R17, RZ, RZ, R15, P1 ;  /* 0x000000ffff117224 */ /* 0x000fe200008e060f */
[----:B------:R-:W-:-:S02]  /*03c0*/  ISETP.GE.AND.EX P2, PT, R15, R2, PT, P2 ;  /* 0x000000020f00720c */ /* 0x000fc40003f46320 */
[----:B------:R-:W-:Y:S02]  /*03d0*/  IADD3 R7, P4, PT, R27, UR11, RZ ;  /* 0x0000000b1b077c10 */ /* 0x000fe4000ff9e0ff */
[----:B------:R-:W-:Y:S02]  /*03e0*/  ISETP.GE.AND.EX P3, PT, R17, R2, PT, P3 ;  /* 0x000000021100720c */ /* 0x000fe40003f66330 */
[----:B------:R-:W-:Y:S01]  /*03f0*/  ISETP.GE.U32.AND P1, PT, R7, R0, PT ;  /* 0x000000000700720c */ /* 0x000fe20003f26070 */
[----:B------:R-:W-:Y:S01]  /*0400*/  IMAD.X R23, RZ, RZ, R17, P4 ;  /* 0x000000ffff177224 */ /* 0x000fe200020e0611 */
[----:B------:R-:W-:-:S04]  /*0410*/  PRMT R14, RZ, 0x7610, R14 ;  /* 0x00007610ff0e7816 */ /* 0x000fc8000000000e */
[----:B------:R-:W-:Y:S02]  /*0420*/  ISETP.GE.AND.EX P1, PT, R23, R2, PT, P1 ;  /* 0x000000021700720c */ /* 0x000fe40003f26310 */
[----:B------:R-:W-:-:S03]  /*0430*/  @!P2 LEA R18, P0, R5, R12, 0x1 ;  /* 0x0000000c0512a211 */ /* 0x000fc600078008ff */
[----:B------:R-:W-:Y:S02]  /*0440*/  @!P3 LEA R20, P4, R27, R12, 0x1 ;  /* 0x0000000c1b14b211 */ /* 0x000fe400078808ff */
[-C--:B------:R-:W-:Y:S02]  /*0450*/  @!P2 LEA.HI.X R19, R5, R13.reuse, R15, 0x1, P0 ;  /* 0x0000000d0513a211 */ /* 0x080fe400000f0c0f */
[----:B------:R-:W-:-:S03]  /*0460*/  @!P3 LEA.HI.X R21, R27, R13, R17, 0x1, P4 ;  /* 0x0000000d1b15b211 */ /* 0x000fc600020f0c11 */
[----:B------:R0:W2:Y:S04]  /*0470*/  @!P2 LDG.E.U16 R16, desc[UR12][R18.64] ;  /* 0x0000000c1210a981 */ /* 0x0000a8000c1e1500 */
[----:B------:R1:W3:Y:S01]  /*0480*/  @!P3 LDG.E.U16 R14, desc[UR12][R20.64] ;  /* 0x0000000c140eb981 */ /* 0x0002e2000c1e1500 */
[----:B0-----:R-:W-:-:S04]  /*0490*/  IADD3 R19, P4, PT, R7, UR11, RZ ;  /* 0x0000000b07137c10 */ /* 0x001fc8000ff9e0ff */
[----:B------:R-:W-:Y:S01]  /*04a0*/  ISETP.GE.U32.AND P0, PT, R19, R0, PT ;  /* 0x000000001300720c */ /* 0x000fe20003f06070 */
[--C-:B-1----:R-:W-:Y:S01]  /*04b0*/  IMAD.X R21, RZ, RZ, R23.reuse, P4 ;  /* 0x000000ffff157224 */ /* 0x102fe200020e0617 */
[----:B------:R-:W-:Y:S02]  /*04c0*/  @!P1 LEA R28, P4, R7, R12, 0x1 ;  /* 0x0000000c071c9211 */ /* 0x000fe400078808ff */
[----:B------:R-:W-:Y:S02]  /*04d0*/  PRMT R8, RZ, 0x7610, R8 ;  /* 0x00007610ff087816 */ /* 0x000fe40000000008 */
[----:B------:R-:W-:Y:S02]  /*04e0*/  ISETP.GE.AND.EX P0, PT, R21, R2, PT, P0 ;  /* 0x000000021500720c */ /* 0x000fe40003f06300 */
[----:B------:R-:W-:-:S05]  /*04f0*/  @!P1 LEA.HI.X R29, R7, R13, R23, 0x1, P4 ;  /* 0x0000000d071d9211 */ /* 0x000fca00020f0c17 */
[----:B------:R0:W4:Y:S01]  /*0500*/  @!P1 LDG.E.U16 R8, desc[UR12][R28.64] ;  /* 0x0000000c1c089981 */ /* 0x000122000c1e1500 */
[----:B------:R-:W-:-:S05]  /*0510*/  PRMT R9, RZ, 0x7610, R9 ;  /* 0x00007610ff097816 */ /* 0x000fca0000000009 */
[----:B------:R-:W-:-:S04]  /*0520*/  @!P0 LEA R24, P4, R19, R12, 0x1 ;  /* 0x0000000c13188211 */ /* 0x000fc800078808ff */
[----:B------:R-:W-:-:S05]  /*0530*/  @!P0 LEA.HI.X R25, R19, R13, R21, 0x1, P4 ;  /* 0x0000000d13198211 */ /* 0x000fca00020f0c15 */
[----:B------:R1:W5:Y:S01]  /*0540*/  @!P0 LDG.E.U16 R9, desc[UR12][R24.64] ;  /* 0x0000000c18098981 */ /* 0x000362000c1e1500 */
[-C--:B------:R-:W-:Y:S02]  /*0550*/  @!P1 LEA R6, P5, R7, R10.reuse, 0x1 ;  /* 0x0000000a07069211 */ /* 0x080fe400078a08ff */
[-C--:B------:R-:W-:Y:S02]  /*0560*/  @!P2 LEA R22, P4, R5, R10.reuse, 0x1 ;  /* 0x0000000a0516a211 */ /* 0x080fe400078808ff */
[-C--:B------:R-:W-:Y:S02]  /*0570*/  @!P1 LEA.HI.X R7, R7, R11.reuse, R23, 0x1, P5 ;  /* 0x0000000b07079211 */ /* 0x080fe400028f0c17 */
[----:B------:R-:W-:Y:S02]  /*0580*/  @!P2 LEA.HI.X R23, R5, R11, R15, 0x1, P4 ;  /* 0x0000000b0517a211 */ /* 0x000fe400020f0c0f */
[-C--:B0-----:R-:W-:Y:S02]  /*0590*/  @!P0 LEA R28, P5, R19, R10.reuse, 0x1 ;  /* 0x0000000a131c8211 */ /* 0x081fe400078a08ff */
[----:B------:R-:W-:-:S02]  /*05a0*/  @!P3 LEA R20, P4, R27, R10, 0x1 ;  /* 0x0000000a1b14b211 */ /* 0x000fc400078808ff */
[-C--:B------:R-:W-:Y:S02]  /*05b0*/  @!P0 LEA.HI.X R29, R19, R11.reuse, R21, 0x1, P5 ;  /* 0x0000000b131d8211 */ /* 0x080fe400028f0c15 */
[----:B------:R-:W-:Y:S02]  /*05c0*/  @!P3 LEA.HI.X R21, R27, R11, R17, 0x1, P4 ;  /* 0x0000000b1b15b211 */ /* 0x000fe400020f0c11 */
[----:B-1----:R-:W-:Y:S01]  /*05d0*/  PRMT R24, RZ, 0x7610, R24 ;  /* 0x00007610ff187816 */ /* 0x002fe20000000018 */
[----:B--2---:R-:W-:Y:S02]  /*05e0*/  HADD2.F32 R16, -RZ, R16.H0_H0 ;  /* 0x20000010ff107230 */ /* 0x004fe40000004100 */
[----:B---3--:R-:W-:-:S03]  /*05f0*/  HADD2.F32 R14, -RZ, R14.H0_H0 ;  /* 0x2000000eff0e7230 */ /* 0x008fc60000004100 */
[----:B------:R-:W-:Y:S02]  /*0600*/  F2FP.F16.F32.PACK_AB R16, RZ, R16 ;  /* 0x00000010ff10723e */ /* 0x000fe400000000ff */
[----:B------:R-:W-:-:S03]  /*0610*/  F2FP.F16.F32.PACK_AB R14, RZ, R14 ;  /* 0x0000000eff0e723e */ /* 0x000fc600000000ff */
[----:B------:R-:W-:Y:S01]  /*0620*/  @!P2 STG.E.U16 desc[UR12][R22.64], R16 ;  /* 0x000000101600a986 */ /* 0x000fe2000c10150c */
[----:B------:R-:W-:Y:S02]  /*0630*/  PRMT R18, R14, 0x7610, R18 ;  /* 0x000076100e127816 */ /* 0x000fe40000000012 */
[----:B------:R-:W-:-:S03]  /*0640*/  IADD3 R5, P2, PT, R5, UR10, RZ ;  /* 0x0000000a05057c10 */ /* 0x000fc6000ff5e0ff */
[----:B------:R0:W-:Y:S01]  /*0650*/  @!P3 STG.E.U16 desc[UR12][R20.64], R18 ;  /* 0x000000121400b986 */ /* 0x0001e2000c10150c */
[----:B------:R-:W-:Y:S01]  /*0660*/  IADD3 R27, P3, PT, R27, UR10, RZ ;  /* 0x0000000a1b1b7c10 */ /* 0x000fe2000ff7e0ff */
[----:B----4-:R-:W-:-:S03]  /*0670*/  HADD2.F32 R14, -RZ, R8.H0_H0 ;  /* 0x20000008ff0e7230 */ /* 0x010fc60000004100 */
[----:B------:R-:W-:Y:S01]  /*0680*/  IADD3 R19, P4, PT, R27, UR11, RZ ;  /* 0x0000000b1b137c10 */ /* 0x000fe2000ff9e0ff */
[----:B------:R-:W-:Y:S01]  /*0690*/  IMAD.X R8, RZ, RZ, R15, P2 ;  /* 0x000000ffff087224 */ /* 0x000fe200010e060f */
[----:B------:R-:W-:Y:S02]  /*06a0*/  ISETP.GE.U32.AND P2, PT, R5, R0, PT ;  /* 0x000000000500720c */ /* 0x000fe40003f46070 */
[----:B------:R-:W-:Y:S01]  /*06b0*/  F2FP.F16.F32.PACK_AB R14, RZ, R14 ;  /* 0x0000000eff0e723e */ /* 0x000fe200000000ff */
[----:B------:R-:W-:Y:S01]  /*06c0*/  IMAD.X R17, RZ, RZ, R17, P3 ;  /* 0x000000ffff117224 */ /* 0x000fe200018e0611 */
[----:B------:R-:W-:Y:S02]  /*06d0*/  ISETP.GE.AND.EX P2, PT, R8, R2, PT, P2 ;  /* 0x000000020800720c */ /* 0x000fe40003f46320 */
[----:B------:R-:W-:Y:S01]  /*06e0*/  PRMT R15, R14, 0x7610, R15 ;  /* 0x000076100e0f7816 */ /* 0x000fe2000000000f */
[----:B------:R-:W-:Y:S01]  /*06f0*/  IMAD.X R25, RZ, RZ, R17, P4 ;  /* 0x000000ffff197224 */ /* 0x000fe200020e0611 */
[----:B0-----:R-:W-:-:S02]  /*0700*/  IADD3 R21, P5, PT, R19, UR11, RZ ;  /* 0x0000000b13157c10 */ /* 0x001fc4000ffbe0ff */
[-C--:B------:R-:W-:Y:S01]  /*0710*/  ISETP.GE.U32.AND P3, PT, R27, R0.reuse, PT ;  /* 0x000000001b00720c */ /* 0x080fe20003f66070 */
[----:B------:R0:W-:Y:S01]  /*0720*/  @!P1 STG.E.U16 desc[UR12][R6.64], R15 ;  /* 0x0000000f06009986 */ /* 0x0001e2000c10150c */
[----:B-----5:R-:W-:Y:S01]  /*0730*/  HADD2.F32 R14, -RZ, R9.H0_H0 ;  /* 0x20000009ff0e7230 */ /* 0x020fe20000004100 */
[-C--:B------:R-:W-:Y:S01]  /*0740*/  ISETP.GE.U32.AND P1, PT, R19, R0.reuse, PT ;  /* 0x000000001300720c */ /* 0x080fe20003f26070 */
[----:B------:R-:W-:Y:S01]  /*0750*/  IMAD.X R9, RZ, RZ, R25, P5 ;  /* 0x000000ffff097224 */ /* 0x000fe200028e0619 */
[----:B------:R-:W-:Y:S02]  /*0760*/  ISETP.GE.U32.AND P4, PT, R21, R0, PT ;  /* 0x000000001500720c */ /* 0x000fe40003f86070 */
[-C--:B------:R-:W-:Y:S02]  /*0770*/  ISETP.GE.AND.EX P3, PT, R17, R2.reuse, PT, P3 ;  /* 0x000000021100720c */ /* 0x080fe40003f66330 */
[-C--:B------:R-:W-:Y:S02]  /*0780*/  ISETP.GE.AND.EX P1, PT, R25, R2.reuse, PT, P1 ;  /* 0x000000021900720c */ /* 0x080fe40003f26310 */
[----:B------:R-:W-:-:S02]  /*0790*/  ISETP.GE.AND.EX P4, PT, R9, R2, PT, P4 ;  /* 0x000000020900720c */ /* 0x000fc40003f86340 */
[----:B------:R-:W-:Y:S02]  /*07a0*/  F2FP.F16.F32.PACK_AB R14, RZ, R14 ;  /* 0x0000000eff0e723e */ /* 0x000fe400000000ff */
[CC--:B------:R-:W-:Y:S02]  /*07b0*/  @!P2 LEA R22, P5, R5.reuse, R12.reuse, 0x1 ;  /* 0x0000000c0516a211 */ /* 0x0c0fe400078a08ff */
[----:B------:R-:W-:Y:S02]  /*07c0*/  PRMT R16, R14, 0x7610, R16 ;  /* 0x000076100e107816 */ /* 0x000fe40000000010 */
[----:B0-----:R-:W-:Y:S02]  /*07d0*/  PRMT R7, RZ, 0x7610, R7 ;  /* 0x00007610ff077816 */ /* 0x001fe40000000007 */
[----:B------:R-:W-:Y:S01]  /*07e0*/  @!P2 LEA.HI.X R23, R5, R13, R8, 0x1, P5 ;  /* 0x0000000d0517a211 */ /* 0x000fe200028f0c08 */
[----:B------:R0:W-:Y:S01]  /*07f0*/  @!P0 STG.E.U16 desc[UR12][R28.64], R16 ;  /* 0x000000101c008986 */ /* 0x0001e2000c10150c */
[----:B------:R-:W-:-:S03]  /*0800*/  @!P3 LEA R14, P6, R27, R12, 0x1 ;  /* 0x0000000c1b0eb211 */ /* 0x000fc600078c08ff */
[----:B------:R1:W2:Y:S01]  /*0810*/  @!P2 LDG.E.U16 R7, desc[UR12][R22.64] ;  /* 0x0000000c1607a981 */ /* 0x0002a2000c1e1500 */
[----:B------:R-:W-:Y:S02]  /*0820*/  PRMT R6, RZ, 0x7610, R6 ;  /* 0x00007610ff067816 */ /* 0x000fe40000000006 */
[-C--:B------:R-:W-:Y:S02]  /*0830*/  @!P3 LEA.HI.X R15, R27, R13.reuse, R17, 0x1, P6 ;  /* 0x0000000d1b0fb211 */ /* 0x080fe400030f0c11 */
[----:B------:R-:W-:Y:S02]  /*0840*/  PRMT R20, RZ, 0x7610, R20 ;  /* 0x00007610ff147816 */ /* 0x000fe40000000014 */
[-C--:B0-----:R-:W-:Y:S01]  /*0850*/  @!P1 LEA R28, P0, R19, R12.reuse, 0x1 ;  /* 0x0000000c131c9211 */ /* 0x081fe200078008ff */
[----:B------:R0:W3:Y:S01]  /*0860*/  @!P3 LDG.E.U16 R6, desc[UR12][R14.64] ;  /* 0x0000000c0e06b981 */ /* 0x0000e2000c1e1500 */
[----:B-1----:R-:W-:Y:S02]  /*0870*/  @!P4 LEA R22, P5, R21, R12, 0x1 ;  /* 0x0000000c1516c211 */ /* 0x002fe400078a08ff */
[----:B------:R-:W-:-:S02]  /*0880*/  @!P1 LEA.HI.X R29, R19, R13, R25, 0x1, P0 ;  /* 0x0000000d131d9211 */ /* 0x000fc400000f0c19 */
[----:B------:R-:W-:-:S03]  /*0890*/  @!P4 LEA.HI.X R23, R21, R13, R9, 0x1, P5 ;  /* 0x0000000d1517c211 */ /* 0x000fc600028f0c09 */
[----:B------:R-:W4:Y:S04]  /*08a0*/  @!P1 LDG.E.U16 R20, desc[UR12][R28.64] ;  /* 0x0000000c1c149981 */ /* 0x000f28000c1e1500 */
[----:B------:R-:W5:Y:S01]  /*08b0*/  @!P4 LDG.E.U16 R24, desc[UR12][R22.64] ;  /* 0x0000000c1618c981 */ /* 0x000f62000c1e1500 */
[-C--:B0-----:R-:W-:Y:S02]  /*08c0*/  @!P2 LEA R14, P0, R5, R10.reuse, 0x1 ;  /* 0x0000000a050ea211 */ /* 0x081fe400078008ff */
[-C--:B------:R-:W-:Y:S02]  /*08d0*/  @!P3 LEA R16, P5, R27, R10.reuse, 0x1 ;  /* 0x0000000a1b10b211 */ /* 0x080fe400078a08ff */
[----:B------:R-:W-:Y:S02]  /*08e0*/  @!P1 LEA R18, P6, R19, R10, 0x1 ;  /* 0x0000000a13129211 */ /* 0x000fe400078c08ff */
[----:B------:R-:W-:-:S02]  /*08f0*/  @!P2 LEA.HI.X R15, R5, R11, R8, 0x1, P0 ;  /* 0x0000000b050fa211 */ /* 0x000fc400000f0c08 */
        /* <DEDUP_REMOVED lines=10> */
[----:B--2---:R-:W-:-:S05]  /*09a0*/  HADD2.F32 R7, -RZ, R7.H0_H0 ;  /* 0x20000007ff077230 */ /* 0x004fca0000004100 */
[----:B------:R-:W-:Y:S01]  /*09b0*/  F2FP.F16.F32.PACK_AB R7, RZ, R7 ;  /* 0x00000007ff07723e */ /* 0x000fe200000000ff */
[----:B---3--:R-:W-:Y:S02]  /*09c0*/  HADD2.F32 R6, -RZ, R6.H0_H0 ;  /* 0x20000006ff067230 */ /* 0x008fe40000004100 */
[----:B----4-:R-:W-:-:S03]  /*09d0*/  HADD2.F32 R20, -RZ, R20.H0_H0 ;  /* 0x20000014ff147230 */ /* 0x010fc60000004100 */
[----:B------:R-:W-:Y:S01]  /*09e0*/  F2FP.F16.F32.PACK_AB R6, RZ, R6 ;  /* 0x00000006ff06723e */ /* 0x000fe200000000ff */
[----:B-----5:R-:W-:Y:S01]  /*09f0*/  HADD2.F32 R24, -RZ, R24.H0_H0 ;  /* 0x20000018ff187230 */ /* 0x020fe20000004100 */
[----:B------:R-:W-:Y:S01]  /*0a00*/  F2FP.F16.F32.PACK_AB R20, RZ, R20 ;  /* 0x00000014ff14723e */ /* 0x000fe200000000ff */
[----:B------:R1:W-:Y:S03]  /*0a10*/  @!P2 STG.E.U16 desc[UR12][R14.64], R7 ;  /* 0x000000070e00a986 */ /* 0x0003e6000c10150c */
[----:B------:R-:W-:Y:S01]  /*0a20*/  F2FP.F16.F32.PACK_AB R24, RZ, R24 ;  /* 0x00000018ff18723e */ /* 0x000fe200000000ff */
[----:B------:R1:W-:Y:S04]  /*0a30*/  @!P3 STG.E.U16 desc[UR12][R16.64], R6 ;  /* 0x000000061000b986 */ /* 0x0003e8000c10150c */
[----:B------:R1:W-:Y:S04]  /*0a40*/  @!P1 STG.E.U16 desc[UR12][R18.64], R20 ;  /* 0x0000001412009986 */ /* 0x0003e8000c10150c */
[----:B------:R1:W-:Y:S01]  /*0a50*/  @!P4 STG.E.U16 desc[UR12][R8.64], R24 ;  /* 0x000000180800c986 */ /* 0x0003e2000c10150c */
[----:B------:R-:W-:Y:S05]  /*0a60*/  BRA.U UP0, `(.L_x_2293) ;  /* 0xfffffff900387547 */ /* 0x000fea000b83ffff */
.L_x_2292:
[----:B------:R-:W-:-:S04]  /*0a70*/  ULOP3.LUT UR4, UR8, 0x1, URZ, 0xc0, !UPT ;  /* 0x0000000108047892 */ /* 0x000fc8000f8ec0ff */
[----:B------:R-:W-:-:S06]  /*0a80*/  UISETP.NE.U32.AND UP0, UPT, UR4, 0x1, UPT ;  /* 0x000000010400788c */ /* 0x000fcc000bf05070 */
[----:B------:R-:W-:-:S13]  /*0a90*/  PLOP3.LUT P0, PT, PT, PT, UP0, 0x80, 0x8 ;  /* 0x000000000008781c */ /* 0x000fda0003f0f008 */
[----:B------:R-:W-:Y:S05]  /*0aa0*/  @!P0 EXIT ;  /* 0x000000000000894d */ /* 0x000fea0003800000 */
[----:B0-----:R-:W-:Y:S02]  /*0ab0*/  IADD3 R29, P0, PT, R4, UR6, RZ ;  /* 0x00000006041d7c10 */ /* 0x001fe4000ff1e0ff */
[----:B-1----:R-:W-:Y:S02]  /*0ac0*/  PRMT R14, RZ, 0x7610, R14 ;  /* 0x00007610ff0e7816 */ /* 0x002fe4000000000e */
[C---:B------:R-:W-:Y:S01]  /*0ad0*/  IADD3 R15, P2, PT, R29.reuse, UR11, RZ ;  /* 0x0000000b1d0f7c10 */ /* 0x040fe2000ff5e0ff */
[----:B------:R-:W-:Y:S01]  /*0ae0*/  IMAD.X R16, RZ, RZ, UR7, P0 ;  /* 0x00000007ff107e24 */ /* 0x000fe200080e06ff */
[-C--:B------:R-:W-:Y:S02]  /*0af0*/  ISETP.GE.U32.AND P0, PT, R29, R0.reuse, PT ;  /* 0x000000001d00720c */ /* 0x080fe40003f06070 */
[C---:B------:R-:W-:Y:S01]  /*0b00*/  IADD3 R21, P3, PT, R15.reuse, UR11, RZ ;  /* 0x0000000b0f157c10 */ /* 0x040fe2000ff7e0ff */
[----:B------:R-:W-:Y:S01]  /*0b10*/  IMAD.X R19, RZ, RZ, R16, P2 ;  /* 0x000000ffff137224 */ /* 0x000fe200010e0610 */
[----:B------:R-:W-:-:S02]  /*0b20*/  ISETP.GE.U32.AND P1, PT, R15, R0, PT ;  /* 0x000000000f00720c */ /* 0x000fc40003f26070 */
[----:B------:R-:W-:Y:S01]  /*0b30*/  ISETP.GE.AND.EX P0, PT, R16, R2, PT, P0 ;  /* 0x000000021000720c */ /* 0x000fe20003f06300 */
[----:B------:R-:W-:Y:S01]  /*0b40*/  IMAD.X R17, RZ, RZ, R19, P3 ;  /* 0x000000ffff117224 */ /* 0x000fe200018e0613 */
[----:B------:R-:W-:Y:S02]  /*0b50*/  ISETP.GE.U32.AND P2, PT, R21, R0, PT ;  /* 0x000000001500720c */ /* 0x000fe40003f46070 */
[-C--:B------:R-:W-:Y:S02]  /*0b60*/  ISETP.GE.AND.EX P1, PT, R19, R2.reuse, PT, P1 ;  /* 0x000000021300720c */ /* 0x080fe40003f26310 */
[----:B------:R-:W-:Y:S02]  /*0b70*/  ISETP.GE.AND.EX P2, PT, R17, R2, PT, P2 ;  /* 0x000000021100720c */ /* 0x000fe40003f46320 */
[----:B------:R-:W-:Y:S02]  /*0b80*/  IADD3 R7, P4, PT, R21, UR11, RZ ;  /* 0x0000000b15077c10 */ /* 0x000fe4000ff9e0ff */
[----:B------:R-:W-:-:S02]  /*0b90*/  PRMT R6, RZ, 0x7610, R6 ;  /* 0x00007610ff067816 */ /* 0x000fc40000000006 */
[----:B------:R-:W-:Y:S02]  /*0ba0*/  ISETP.GE.U32.AND P3, PT, R7, R0, PT ;  /* 0x000000000700720c */ /* 0x000fe40003f66070 */
[----:B------:R-:W-:-:S03]  /*0bb0*/  @!P0 LEA R22, P5, R29, R12, 0x1 ;  /* 0x0000000c1d168211 */ /* 0x000fc600078a08ff */
[-C--:B------:R-:W-:Y:S02]  /*0bc0*/  @!P1 LEA R8, P6, R15, R12.reuse, 0x1 ;  /* 0x0000000c0f089211 */ /* 0x080fe400078c08ff */
[-C--:B------:R-:W-:Y:S02]  /*0bd0*/  @!P0 LEA.HI.X R23, R29, R13.reuse, R16, 0x1, P5 ;  /* 0x0000000d1d178211 */ /* 0x080fe400028f0c10 */
[----:B------:R-:W-:Y:S02]  /*0be0*/  @!P2 LEA R4, P5, R21, R12, 0x1 ;  /* 0x0000000c1504a211 */ /* 0x000fe400078a08ff */
[-C--:B------:R-:W-:Y:S01]  /*0bf0*/  @!P1 LEA.HI.X R9, R15, R13.reuse, R19, 0x1, P6 ;  /* 0x0000000d0f099211 */ /* 0x080fe200030f0c13 */
[----:B------:R-:W2:Y:S01]  /*0c00*/  @!P0 LDG.E.U16 R14, desc[UR12][R22.64] ;  /* 0x0000000c160e8981 */ /* 0x000ea2000c1e1500 */
[----:B------:R-:W-:Y:S02]  /*0c10*/  PRMT R0, RZ, 0x7610, R0 ;  /* 0x00007610ff007816 */ /* 0x000fe40000000000 */
[--C-:B------:R-:W-:Y:S01]  /*0c20*/  @!P2 LEA.HI.X R5, R21, R13, R17.reuse, 0x1, P5 ;  /* 0x0000000d1505a211 */ /* 0x100fe200028f0c11 */
[----:B------:R-:W3:Y:S01]  /*0c30*/  @!P1 LDG.E.U16 R6, desc[UR12][R8.64] ;  /* 0x0000000c08069981 */ /* 0x000ee2000c1e1500 */
[----:B------:R-:W-:-:S03]  /*0c40*/  IMAD.X R25, RZ, RZ, R17, P4 ;  /* 0x000000ffff197224 */ /* 0x000fc600020e0611 */
[----:B------:R0:W4:Y:S02]  /*0c50*/  @!P2 LDG.E.U16 R0, desc[UR12][R4.64] ;  /* 0x0000000c0400a981 */ /* 0x000124000c1e1500 */
[----:B------:R-:W-:-:S13]  /*0c60*/  ISETP.GE.AND.EX P3, PT, R25, R2, PT, P3 ;  /* 0x000000021900720c */ /* 0x000fda0003f66330 */
[----:B------:R-:W-:-:S04]  /*0c70*/  @!P3 LEA R26, P4, R7, R12, 0x1 ;  /* 0x0000000c071ab211 */ /* 0x000fc800078808ff */
[----:B------:R-:W-:Y:S02]  /*0c80*/  @!P3 LEA.HI.X R27, R7, R13, R25, 0x1, P4 ;  /* 0x0000000d071bb211 */ /* 0x000fe400020f0c19 */
[-C--:B------:R-:W-:Y:S02]  /*0c90*/  @!P0 LEA R12, P4, R29, R10.reuse, 0x1 ;  /* 0x0000000a1d0c8211 */ /* 0x080fe400078808ff */
[-C--:B0-----:R-:W-:Y:S01]  /*0ca0*/  @!P2 LEA R4, P5, R21, R10.reuse, 0x1 ;  /* 0x0000000a1504a211 */ /* 0x081fe200078a08ff */
[----:B------:R0:W5:Y:S01]  /*0cb0*/  @!P3 LDG.E.U16 R3, desc[UR12][R26.64] ;  /* 0x0000000c1a03b981 */ /* 0x000162000c1e1500 */
[-C--:B------:R-:W-:Y:S02]  /*0cc0*/  @!P0 LEA.HI.X R13, R29, R11.reuse, R16, 0x1, P4 ;  /* 0x0000000b1d0d8211 */ /* 0x080fe400020f0c10 */
[----:B------:R-:W-:Y:S01]  /*0cd0*/  @!P2 LEA.HI.X R5, R21, R11, R17, 0x1, P5 ;  /* 0x0000000b1505a211 */ /* 0x000fe200028f0c11 */
[----:B--2---:R-:W-:Y:S01]  /*0ce0*/  HADD2.F32 R2, -RZ, R14.H0_H0 ;  /* 0x2000000eff027230 */ /* 0x004fe20000004100 */
[----:B------:R-:W-:Y:S01]  /*0cf0*/  @!P1 LEA R14, P4, R15, R10, 0x1 ;  /* 0x0000000a0f0e9211 */ /* 0x000fe200078808ff */
[----:B---3--:R-:W-:-:S03]  /*0d00*/  HADD2.F32 R6, -RZ, R6.H0_H0 ;  /* 0x20000006ff067230 */ /* 0x008fc60000004100 */
[----:B------:R-:W-:Y:S02]  /*0d10*/  F2FP.F16.F32.PACK_AB R2, RZ, R2 ;  /* 0x00000002ff02723e */ /* 0x000fe400000000ff */
[----:B------:R-:W-:Y:S01]  /*0d20*/  @!P1 LEA.HI.X R15, R15, R11, R19, 0x1, P4 ;  /* 0x0000000b0f0f9211 */ /* 0x000fe200020f0c13 */
[----:B----4-:R-:W-:Y:S01]  /*0d30*/  HADD2.F32 R0, -RZ, R0.H0_H0 ;  /* 0x20000000ff007230 */ /* 0x010fe20000004100 */
[----:B------:R-:W-:Y:S01]  /*0d40*/  F2FP.F16.F32.PACK_AB R6, RZ, R6 ;  /* 0x00000006ff06723e */ /* 0x000fe200000000ff */
[----:B------:R0:W-:Y:S03]  /*0d50*/  @!P0 STG.E.U16 desc[UR12][R12.64], R2 ;  /* 0x000000020c008986 */ /* 0x0001e6000c10150c */
[----:B------:R-:W-:Y:S01]  /*0d60*/  F2FP.F16.F32.PACK_AB R0, RZ, R0 ;  /* 0x00000000ff00723e */ /* 0x000fe200000000ff */
[----:B------:R0:W-:Y:S04]  /*0d70*/  @!P1 STG.E.U16 desc[UR12][R14.64], R6 ;  /* 0x000000060e009986 */ /* 0x0001e8000c10150c */
[----:B------:R0:W-:Y:S01]  /*0d80*/  @!P2 STG.E.U16 desc[UR12][R4.64], R0 ;  /* 0x000000000400a986 */ /* 0x0001e2000c10150c */
[----:B------:R-:W-:Y:S05]  /*0d90*/  @P3 EXIT ;  /* 0x000000000000394d */ /* 0x000fea0003800000 */
[----:B-----5:R-:W-:Y:S01]  /*0da0*/  HADD2.F32 R3, -RZ, R3.H0_H0 ;  /* 0x20000003ff037230 */ /* 0x020fe20000004100 */
[----:B0-----:R-:W-:-:S04]  /*0db0*/  LEA R2, P0, R7, R10, 0x1 ;  /* 0x0000000a07027211 */ /* 0x001fc800078008ff */
[----:B------:R-:W-:Y:S02]  /*0dc0*/  F2FP.F16.F32.PACK_AB R0, RZ, R3 ;  /* 0x00000003ff00723e */ /* 0x000fe400000000ff */
[----:B------:R-:W-:-:S05]  /*0dd0*/  LEA.HI.X R3, R7, R11, R25, 0x1, P0 ;  /* 0x0000000b07037211 */ /* 0x000fca00000f0c19 */
[----:B------:R-:W-:Y:S01]  /*0de0*/  STG.E.U16 desc[UR12][R2.64], R0 ;  /* 0x0000000002007986 */ /* 0x000fe2000c10150c */
[----:B------:R-:W-:Y:S05]  /*0df0*/  EXIT ;  /* 0x000000000000794d */ /* 0x000fea0003800000 */
.L_x_2291:
[----:B------:R-:W0:Y:S02]  /*0e00*/  S2R R14, SR_TID.X ;  /* 0x00000000000e7919 */ /* 0x000e240000002100 */
[----:B0-----:R-:W-:-:S03]  /*0e10*/  IMAD.WIDE.U32 R2, R14, 0x4, RZ ;  /* 0x000000040e027825 */ /* 0x001fc600078e00ff */
[----:B------:R-:W-:-:S04]  /*0e20*/  ISETP.GE.U32.AND P0, PT, R2, R0, PT ;  /* 0x000000000200720c */ /* 0x000fc80003f06070 */
[----:B------:R-:W-:-:S13]  /*0e30*/  ISETP.GE.AND.EX P0, PT, R3, R19, PT, P0 ;  /* 0x000000130300720c */ /* 0x000fda0003f06300 */
[----:B------:R-:W-:Y:S05]  /*0e40*/  @P0 EXIT ;  /* 0x000000000000094d */ /* 0x000fea0003800000 */
[----:B------:R-:W-:Y:S01]  /*0e50*/  IMAD.MOV.U32 R17, RZ, RZ, RZ ;  /* 0x000000ffff117224 */ /* 0x000fe200078e00ff */
[----:B------:R-:W0:Y:S06]  /*0e60*/  LDCU UR4, c[0x0][0x360] ;  /* 0x00006c00ff0477ac */ /* 0x000e2c0008000800 */
.L_x_2294:
        /* <DEDUP_REMOVED lines=10> */
[----:B------:R-:W-:Y:S01]  /*0f10*/  F2FP.F16.F32.PACK_AB R6, R6, R5 ;  /* 0x000000050606723e */ /* 0x000fe200000000ff */
[----:B------:R-:W-:Y:S01]  /*0f20*/  IMAD.X R5, R11, 0x1, R15, P0 ;  /* 0x000000010b057824 */ /* 0x000fe200000e060f */
[----:B0-----:R-:W-:-:S02]  /*0f30*/  IADD3 R14, P0, PT, R14, UR4, RZ ;  /* 0x000000040e0e7c10 */ /* 0x001fc4000ff1e0ff */
[----:B------:R-:W-:-:S03]  /*0f40*/  F2FP.F16.F32.PACK_AB R7, R8, R7 ;  /* 0x000000070807723e */ /* 0x000fc600000000ff */
        /* <DEDUP_REMOVED lines=10> */
        .weak           $__internal_35_$__cuda_sm20_div_u16
        .type           $__internal_35_$__cuda_sm20_div_u16,@function
        .size           $__internal_35_$__cuda_sm20_div_u16,(.L_x_7629 - $__internal_35_$__cuda_sm20_div_u16)
$__internal_35_$__cuda_sm20_div_u16:
        /* <DEDUP_REMOVED lines=19> */
[----:B------:R-:W-:Y:S05]  /*1120*/  RET.REL.NODEC R4 `(_ZN2at6native55_GLOBAL__N__de093ff9_22_ForeachBinaryOpList_cu_a911ec4325multi_tensor_apply_kernelINS1_18TensorListMetadataILi2EEENS1_14UnaryOpFunctorIN3c104HalfELi2ELi1ELi1EEEJNS0_4CopyIS7_S7_EEEEEvT_T0_DpT1_) ;  /* 0xffffffec04b47950 */ /* 0x000fea0003c3ffff */
.L_x_2295:
        /* <DEDUP_REMOVED lines=13> */
.L_x_7629:


//--------------------- .text._ZN2at6native55_GLOBAL__N__de093ff9_22_ForeachBinaryOpList_cu_a911ec4325multi_tensor_apply_kernelINS1_18TensorListMetadataILi2EEENS1_11CopyFunctorIN3c107complexIfEENS6_15Float8_e5m2fnuzELi2ELi1ELi1EEEJNS0_4CopyIS8_S9_EEEEEvT_T0_DpT1_ --------------------------
	.section	.text._ZN2at6native55_GLOBAL__N__de093ff9_22_ForeachBinaryOpList_cu_a911ec4325multi_tensor_apply_kernelINS1_18TensorListMetadataILi2EEENS1_11CopyFunctorIN3c107complexIfEENS6_15Float8_e5m2fnuzELi2ELi1ELi1EEEJNS0_4CopyIS8_S9_EEEEEvT_T0_DpT1_,"ax",@progbits
	.align	128
.text._ZN2at6native55_GLOBAL__N__de093ff9_22_ForeachBinaryOpList_cu_a911ec4325multi_tensor_apply_kernelINS1_18TensorListMetadataILi2EEENS1_11CopyFunctorIN3c107complexIfEENS6_15Float8_e5m2fnuzELi2ELi1ELi1EEEJNS0_4CopyIS8_S9_EEEEEvT_T0_DpT1_:
        .type           _ZN2at6native55_GLOBAL__N__de093ff9_22_ForeachBinaryOpList_cu_a911ec4325multi_tensor_apply_kernelINS1_18TensorListMetadataILi2EEENS1_11CopyFunctorIN3c107complexIfEENS6_15Float8_e5m2fnuzELi2ELi1ELi1EEEJNS0_4CopyIS8_S9_EEEEEvT_T0_DpT1_,@function
        .size           _ZN2at6native55_GLOBAL__N__de093ff9_22_ForeachBinaryOpList_cu_a911ec4325multi_tensor_apply_kernelINS1_18TensorListMetadataILi2EEENS1_11CopyFunctorIN3c107complexIfEENS6_15Float8_e5m2fnuzELi2ELi1ELi1EEEJNS0_4CopyIS8_S9_EEEEEvT_T0_DpT1_,(.L_x_7631 - _ZN2at6native55_GLOBAL__N__de093ff9_22_ForeachBinaryOpList_cu_a911ec4325multi_tensor_apply_kernelINS1_18TensorListMetadataILi2EEENS1_11CopyFunctorIN3c107complexIfEENS6_15Float8_e5m2fnuzELi2ELi1ELi1EEEJNS0_4CopyIS8_S9_EEEEEvT_T0_DpT1_)
        .other          _ZN2at6native55_GLOBAL__N__de093ff9_22_ForeachBinaryOpList_cu_a911ec4325multi_tensor_apply_kernelINS1_18TensorListMetadataILi2EEENS1_11CopyFunctorIN3c107complexIfEENS6_15Float8_e5m2fnuzELi2ELi1ELi1EEEJNS0_4CopyIS8_S9_EEEEEvT_T0_DpT1_,@"STO_CUDA_ENTRY STV_DEFAULT"
_ZN2at6native55_GLOBAL__N__de093ff9_22_ForeachBinaryOpList_cu_a911ec4325multi_tensor_apply_kernelINS1_18TensorListMetadataILi2EEENS1_11CopyFunctorIN3c107complexIfEENS6_15Float8_e5m2fnuzELi2ELi1ELi1EEEJNS0_4CopyIS8_S9_EEEEEvT_T0_DpT1_:
        /* <DEDUP_REMOVED lines=55> */
.L_x_2313:
[C---:B------:R-:W-:Y:S01]  /*0370*/  ISETP.GE.U32.AND P0, PT, R22.reuse, UR25, PT ;  /* 0x0000001916007c0c */ /* 0x040fe2000bf06070 */
[----:B0-----:R-:W-:Y:S01]  /*0380*/  IMAD.U32 R3, RZ, RZ, UR20 ;  /* 0x00000014ff037e24 */ /* 0x001fe2000f8e00ff */
[----:B------:R-:W-:Y:S01]  /*0390*/  IADD3 R6, P2, PT, R22, UR20, RZ ;  /* 0x0000001416067c10 */ /* 0x000fe2000ff5e0ff */
[----:B------:R-:W-:Y:S01]  /*03a0*/  IMAD.MOV.U32 R23, RZ, RZ, R17 ;  /* 0x000000ffff177224 */ /* 0x000fe200078e0011 */
[----:B------:R-:W-:Y:S01]  /*03b0*/  ISETP.GE.U32.AND.EX P0, PT, R17, UR26, PT, P0 ;  /* 0x0000001a11007c0c */ /* 0x000fe2000bf06100 */
[----:B------:R-:W-:Y:S01]  /*03c0*/  UMOV UR6, URZ ;  /* 0x000000ff00067c82 */ /* 0x000fe20008000000 */
[----:B------:R-:W-:Y:S01]  /*03d0*/  IMAD.U32 R5, RZ, RZ, UR20 ;  /* 0x00000014ff057e24 */ /* 0x000fe2000f8e00ff */
[----:B------:R-:W-:Y:S01]  /*03e0*/  ISETP.GE.U32.AND P1, PT, R6, UR25, PT ;  /* 0x0000001906007c0c */ /* 0x000fe2000bf26070 */
[----:B------:R-:W-:-:S04]  /*03f0*/  IMAD.WIDE.U32 R2, R3, 0x3, R22 ;  /* 0x0000000303027825 */ /* 0x000fc800078e0016 */
[----:B------:R-:W-:Y:S01]  /*0400*/  IMAD.X R6, RZ, RZ, R17, P2 ;  /* 0x000000ffff067224 */ /* 0x000fe200010e0611 */
[----:B------:R-:W-:Y:S01]  /*0410*/  ISETP.GE.U32.AND P3, PT, R2, UR25, PT ;  /* 0x0000001902007c0c */ /* 0x000fe2000bf66070 */
[----:B------:R-:W-:Y:S02]  /*0420*/  VIADD R2, R3, UR6 ;  /* 0x0000000603027c36 */ /* 0x000fe40008000000 */
[----:B------:R-:W-:Y:S01]  /*0430*/  IMAD.WIDE.U32 R4, R5, 0x2, R22 ;  /* 0x0000000205047825 */ /* 0x000fe200078e0016 */
[----:B------:R-:W-:Y:S02]  /*0440*/  ISETP.GE.U32.AND.EX P1, PT, R6, UR26, PT, P1 ;  /* 0x0000001a06007c0c */ /* 0x000fe4000bf26110 */
[----:B------:R-:W-:Y:S02]  /*0450*/  ISETP.GE.U32.AND.EX P3, PT, R2, UR26, PT, P3 ;  /* 0x0000001a02007c0c */ /* 0x000fe4000bf66130 */
[----:B------:R-:W-:Y:S02]  /*0460*/  @!P0 IADD3 R2, P4, PT, R22, UR28, RZ ;  /* 0x0000001c16028c10 */ /* 0x000fe4000ff9e0ff */
[----:B------:R-:W-:-:S02]  /*0470*/  ISETP.GE.U32.AND P2, PT, R4, UR25, PT ;  /* 0x0000001904007c0c */ /* 0x000fc4000bf46070 */
[----:B------:R-:W-:Y:S02]  /*0480*/  @!P0 IADD3.X R3, PT, PT, R17, UR29, RZ, P4, !PT ;  /* 0x0000001d11038c10 */ /* 0x000fe4000a7fe4ff */
[----:B------:R-:W-:-:S03]  /*0490*/  ISETP.GE.U32.AND.EX P2, PT, R5, UR26, PT, P2 ;  /* 0x0000001a05007c0c */ /* 0x000fc6000bf46120 */
[----:B------:R-:W2:Y:S01]  /*04a0*/  @!P0 LDG.E.U8 R21, desc[UR18][R2.64] ;  /* 0x0000001202158981 */ /* 0x000ea2000c1e1100 */
[----:B------:R-:W-:-:S04]  /*04b0*/  @!P1 IADD3 R4, P5, PT, R22, UR23, RZ ;  /* 0x0000001716049c10 */ /* 0x000fc8000ffbe0ff */
[----:B------:R-:W-:Y:S02]  /*04c0*/  @!P1 IADD3.X R5, PT, PT, R17, UR8, RZ, P5, !PT ;  /* 0x0000000811059c10 */ /* 0x000fe4000affe4ff */
[----:B------:R-:W-:-:S03]  /*04d0*/  @!P3 IADD3 R8, P5, PT, R22, UR14, RZ ;  /* 0x0000000e1608bc10 */ /* 0x000fc6000ffbe0ff */
[----:B------:R-:W-:Y:S01]  /*04e0*/  @!P2 IADD3 R6, P4, PT, R22, UR24, RZ ;  /* 0x000000181606ac10 */ /* 0x000fe2000ff9e0ff */
[----:B------:R0:W5:Y:S01]  /*04f0*/  @!P1 LDG.E.U8 R18, desc[UR18][R4.64] ;  /* 0x0000001204129981 */ /* 0x000162000c1e1100 */
[C---:B------:R-:W-:Y:S02]  /*0500*/  @!P3 IADD3.X R9, PT, PT, R17.reuse, UR7, RZ, P5, !PT ;  /* 0x000000071109bc10 */ /* 0x040fe4000affe4ff */
        /* <DEDUP_REMOVED lines=24> */
.L_x_2300:
[----:B------:R-:W-:Y:S05]  /*0690*/  BSYNC.RECONVERGENT B1 ;  /* 0x0000000000017941 */ /* 0x000fea0003800200 */
.L_x_2299:
[----:B------:R-:W-:Y:S01]  /*06a0*/  IMAD.SHL.U32 R2, R2, 0x200000, RZ ;  /* 0x0020000002027824 */ /* 0x000fe200078e00ff */
[----:B------:R-:W-:-:S04]  /*06b0*/  LEA R3, R3, 0x37800000, 0x17 ;  /* 0x3780000003037811 */ /* 0x000fc800078eb8ff */
[----:B------:R-:W-:-:S07]  /*06c0*/  LOP3.LUT R10, R3, R2, R7, 0xfe, !PT ;  /* 0x00000002030a7212 */ /* 0x000fce00078efe07 */
.L_x_2298:
[----:B------:R-:W-:Y:S05]  /*06d0*/  BSYNC.RECONVERGENT B0 ;  /* 0x0000000000007941 */ /* 0x000fea0003800200 */
.L_x_2297:
        /* <DEDUP_REMOVED lines=21> */
.L_x_2304:
[----:B------:R-:W-:Y:S05]  /*0830*/  BSYNC.RECONVERGENT B1 ;  /* 0x0000000000017941 */ /* 0x000fea0003800200 */
.L_x_2303:
[----:B------:R-:W-:Y:S01]  /*0840*/  IMAD.SHL.U32 R2, R2, 0x200000, RZ ;  /* 0x0020000002027824 */ /* 0x000fe200078e00ff */
[----:B------:R-:W-:-:S04]  /*0850*/  LEA R3, R3, 0x37800000, 0x17 ;  /* 0x3780000003037811 */ /* 0x000fc800078eb8ff */
[----:B------:R-:W-:-:S07]  /*0860*/  LOP3.LUT R2, R3, R2, R7, 0xfe, !PT ;  /* 0x0000000203027212 */ /* 0x000fce00078efe07 */
.L_x_2302:
[----:B------:R-:W-:Y:S05]  /*0870*/  BSYNC.RECONVERGENT B0 ;  /* 0x0000000000007941 */ /* 0x000fea0003800200 */
.L_x_2301:
        /* <DEDUP_REMOVED lines=21> */
.L_x_2308:
[----:B------:R-:W-:Y:S05]  /*09d0*/  BSYNC.RECONVERGENT B1 ;  /* 0x0000000000017941 */ /* 0x000fea0003800200 */
.L_x_2307:
[----:B------:R-:W-:Y:S01]  /*09e0*/  IMAD.SHL.U32 R3, R3, 0x200000, RZ ;  /* 0x0020000003037824 */ /* 0x000fe200078e00ff */
[----:B------:R-:W-:-:S04]  /*09f0*/  LEA R4, R4, 0x37800000, 0x17 ;  /* 0x3780000004047811 */ /* 0x000fc800078eb8ff */
[----:B------:R-:W-:-:S07]  /*0a00*/  LOP3.LUT R4, R4, R3, R8, 0xfe, !PT ;  /* 0x0000000304047212 */ /* 0x000fce00078efe08 */
.L_x_2306:
[----:B------:R-:W-:Y:S05]  /*0a10*/  BSYNC.RECONVERGENT B0 ;  /* 0x0000000000007941 */ /* 0x000fea0003800200 */
.L_x_2305:
        /* <DEDUP_REMOVED lines=21> */
.L_x_2312:
[----:B------:R-:W-:Y:S05]  /*0b70*/  BSYNC.RECONVERGENT B1 ;  /* 0x0000000000017941 */ /* 0x000fea0003800200 */
.L_x_2311:
[----:B------:R-:W-:Y:S01]  /*0b80*/  IMAD.SHL.U32 R3, R3, 0x200000, RZ ;  /* 0x0020000003037824 */ /* 0x000fe200078e00ff */
[----:B------:R-:W-:-:S04]  /*0b90*/  LEA R5, R5, 0x37800000, 0x17 ;  /* 0x3780000005057811 */ /* 0x000fc800078eb8ff */
[----:B------:R-:W-:-:S07]  /*0ba0*/  LOP3.LUT R6, R5, R3, R12, 0xfe, !PT ;  /* 0x0000000305067212 */ /* 0x000fce00078efe0c */
.L_x_2310:
[----:B------:R-:W-:Y:S05]  /*0bb0*/  BSYNC.RECONVERGENT B0 ;  /* 0x0000000000007941 */ /* 0x000fea0003800200 */
.L_x_2309:
[----:B------:R-:W-:Y:S01]  /*0bc0*/  IMAD.MOV.U32 R11, RZ, RZ, RZ ;  /* 0x000000ffff0b7224 */ /* 0x000fe200078e00ff */
[----:B------:R-:W-:Y:S01]  /*0bd0*/  UIADD3 UR4, UP0, UPT, UR17, UR4, URZ ;  /* 0x0000000411047290 */ /* 0x000fe2000ff1e0ff */
[----:B------:R-:W-:Y:S02]  /*0be0*/  IMAD.U32 R9, RZ, RZ, UR20 ;  /* 0x00000014ff097e24 */ /* 0x000fe4000f8e00ff */
[----:B------:R-:W-:Y:S01]  /*0bf0*/  IMAD.U32 R13, RZ, RZ, UR20 ;  /* 0x00000014ff0d7e24 */ /* 0x000fe2000f8e00ff */
[----:B------:R0:W-:Y:S01]  /*0c00*/  @!P0 STG.E.64 desc[UR18][R14.64], R10 ;  /* 0x0000000a0e008986 */ /* 0x0001e2000c101b12 */
[----:B------:R-:W-:Y:S01]  /*0c10*/  IMAD.U32 R24, RZ, RZ, UR20 ;  /* 0x00000014ff187e24 */ /* 0x000fe2000f8e00ff */
[----:B------:R-:W-:Y:S01]  /*0c20*/  @!P2 LEA R8, P0, R9, R14, 0x4 ;  /* 0x0000000e0908a211 */ /* 0x000fe200078020ff */
[----:B------:R-:W-:Y:S01]  /*0c30*/  @!P3 IMAD.WIDE.U32 R12, R13, 0x18, R14 ;  /* 0x000000180d0cb825 */ /* 0x000fe200078e000e */
[----:B------:R-:W-:Y:S02]  /*0c40*/  UIADD3.X UR5, UPT, UPT, URZ, UR5, URZ, UP0, !UPT ;  /* 0x00000005ff057290 */ /* 0x000fe400087fe4ff */
[----:B------:R-:W-:Y:S01]  /*0c50*/  @!P2 LEA.HI.X R9, R24, R15, RZ, 0x4, P0 ;  /* 0x0000000f1809a211 */ /* 0x000fe200000f24ff */
[----:B------:R-:W-:Y:S01]  /*0c60*/  IMAD.MOV.U32 R3, RZ, RZ, RZ ;  /* 0x000000ffff037224 */ /* 0x000fe200078e00ff */
[----:B------:R-:W-:Y:S01]  /*0c70*/  UISETP.GE.U32.AND UP0, UPT, UR4, UR25, UPT ;  /* 0x000000190400728c */ /* 0x000fe2000bf06070 */
[----:B------:R-:W-:-:S02]  /*0c80*/  IMAD.MOV.U32 R5, RZ, RZ, RZ ;  /* 0x000000ffff057224 */ /* 0x000fc400078e00ff */
[----:B------:R-:W-:Y:S01]  /*0c90*/  @!P3 VIADD R13, R13, UR6 ;  /* 0x000000060d0dbc36 */ /* 0x000fe20008000000 */
[----:B------:R-:W-:Y:S01]  /*0ca0*/  UISETP.GE.U32.AND.EX UP0, UPT, UR5, UR26, UPT, UP0 ;  /* 0x0000001a0500728c */ /* 0x000fe2000bf06100 */
[----:B------:R-:W-:Y:S01]  /*0cb0*/  IMAD.MOV.U32 R7, RZ, RZ, RZ ;  /* 0x000000ffff077224 */ /* 0x000fe200078e00ff */
[----:B0-----:R-:W-:Y:S01]  /*0cc0*/  IADD3 R14, P0, PT, R14, UR21, RZ ;  /* 0x000000150e0e7c10 */ /* 0x001fe2000ff1e0ff */
[----:B------:R-:W-:Y:S02]  /*0cd0*/  @!P1 IMAD.MOV.U32 R10, RZ, RZ, R0 ;  /* 0x000000ffff0a9224 */ /* 0x000fe400078e0000 */
[----:B------:R-:W-:Y:S01]  /*0ce0*/  @!P1 IMAD.MOV.U32 R11, RZ, RZ, R19 ;  /* 0x000000ffff0b9224 */ /* 0x000fe200078e0013 */
[----:B------:R-:W-:-:S04]  /*0cf0*/  IADD3.X R15, PT, PT, R15, UR22, RZ, P0, !PT ;  /* 0x000000160f0f7c10 */ /* 0x000fc800087fe4ff */
[----:B------:R0:W-:Y:S01]  /*0d00*/  @!P1 STG.E.64 desc[UR18][R10.64], R2 ;  /* 0x000000020a009986 */ /* 0x0001e2000c101b12 */
[----:B------:R-:W-:-:S03]  /*0d10*/  IADD3 R22, P1, PT, R22, UR17, RZ ;  /* 0x0000001116167c10 */ /* 0x000fc6000ff3e0ff */
[----:B------:R0:W-:Y:S01]  /*0d20*/  @!P2 STG.E.64 desc[UR18][R8.64], R4 ;  /* 0x000000040800a986 */ /* 0x0001e2000c101b12 */
[----:B------:R-:W-:Y:S01]  /*0d30*/  IADD3 R0, P2, PT, R0, UR21, RZ ;  /* 0x0000001500007c10 */ /* 0x000fe2000ff5e0ff */
[----:B------:R-:W-:Y:S02]  /*0d40*/  IMAD.X R17, RZ, RZ, R17, P1 ;  /* 0x000000ffff117224 */ /* 0x000fe400008e0611 */
[----:B------:R0:W-:Y:S01]  /*0d50*/  @!P3 STG.E.64 desc[UR18][R12.64], R6 ;  /* 0x000000060c00b986 */ /* 0x0001e2000c101b12 */
[----:B------:R-:W-:Y:S01]  /*0d60*/  IADD3.X R19, PT, PT, R19, UR22, RZ, P2, !PT ;  /* 0x0000001613137c10 */ /* 0x000fe200097fe4ff */
[----:B------:R-:W-:Y:S08]  /*0d70*/  BRA.U !UP0, `(.L_x_2313) ;  /* 0xfffffff5087c7547 */ /* 0x000ff0000b83ffff */
[----:B------:R-:W-:Y:S05]  /*0d80*/  EXIT ;  /* 0x000000000000794d */ /* 0x000fea0003800000 */
.L_x_2296:
        /* <DEDUP_REMOVED lines=8> */
.L_x_2330:
[----:B-1----:R-:W-:-:S04]  /*0e10*/  LEA R8, P0, R0, UR28, 0x2 ;  /* 0x0000001c00087c11 */ /* 0x002fc8000f8010ff */
[----:B------:R-:W-:-:S05]  /*0e20*/  LEA.HI.X R9, R0, UR29, R3, 0x2, P0 ;  /* 0x0000001d00097c11 */ /* 0x000fca00080f1403 */
        /* <DEDUP_REMOVED lines=27> */
.L_x_2317:
[----:B0-----:R-:W-:Y:S05]  /*0fe0*/  BSYNC.RECONVERGENT B1 ;  /* 0x0000000000017941 */ /* 0x001fea0003800200 */
.L_x_2316:
[----:B------:R-:W-:Y:S01]  /*0ff0*/  IMAD.SHL.U32 R4, R4, 0x200000, RZ ;  /* 0x0020000004047824 */ /* 0x000fe200078e00ff */
[----:B------:R-:W-:-:S04]  /*1000*/  LEA R6, R6, 0x37800000, 0x17 ;  /* 0x3780000006067811 */ /* 0x000fc800078eb8ff */
[----:B------:R-:W-:-:S07]  /*1010*/  LOP3.LUT R4, R6, R4, R13, 0xfe, !PT ;  /* 0x0000000406047212 */ /* 0x000fce00078efe0d */
.L_x_2315:
[----:B0-----:R-:W-:Y:S05]  /*1020*/  BSYNC.RECONVERGENT B0 ;  /* 0x0000000000007941 */ /* 0x001fea0003800200 */
.L_x_2314:
        /* <DEDUP_REMOVED lines=22> */
.L_x_2321:
[----:B------:R-:W-:Y:S05]  /*1190*/  BSYNC.RECONVERGENT B1 ;  /* 0x0000000000017941 */ /* 0x000fea0003800200 */
.L_x_2320:
[----:B------:R-:W-:Y:S01]  /*11a0*/  IMAD.SHL.U32 R7, R7, 0x200000, RZ ;  /* 0x0020000007077824 */ /* 0x000fe200078e00ff */
[----:B------:R-:W-:-:S04]  /*11b0*/  LEA R6, R6, 0x37800000, 0x17 ;  /* 0x3780000006067811 */ /* 0x000fc800078eb8ff */
[----:B------:R-:W-:-:S07]  /*11c0*/  LOP3.LUT R6, R6, R7, R10, 0xfe, !PT ;  /* 0x0000000706067212 */ /* 0x000fce00078efe0a */
.L_x_2319:
[----:B------:R-:W-:Y:S05]  /*11d0*/  BSYNC.RECONVERGENT B0 ;  /* 0x0000000000007941 */ /* 0x000fea0003800200 */
.L_x_2318:
        /* <DEDUP_REMOVED lines=22> */
.L_x_2325:
[----:B------:R-:W-:Y:S05]  /*1340*/  BSYNC.RECONVERGENT B1 ;  /* 0x0000000000017941 */ /* 0x000fea0003800200 */
.L_x_2324:
[----:B------:R-:W-:Y:S01]  /*1350*/  IMAD.SHL.U32 R2, R2, 0x200000, RZ ;  /* 0x0020000002027824 */ /* 0x000fe200078e00ff */
[----:B------:R-:W-:-:S04]  /*1360*/  LEA R7, R7, 0x37800000, 0x17 ;  /* 0x3780000007077811 */ /* 0x000fc800078eb8ff */
[----:B------:R-:W-:-:S07]  /*1370*/  LOP3.LUT R8, R7, R2, R11, 0xfe, !PT ;  /* 0x0000000207087212 */ /* 0x000fce00078efe0b */
.L_x_2323:
[----:B------:R-:W-:Y:S05]  /*1380*/  BSYNC.RECONVERGENT B0 ;  /* 0x0000000000007941 */ /* 0x000fea0003800200 */
.L_x_2322:
        /* <DEDUP_REMOVED lines=22> */
.L_x_2329:
[----:B------:R-:W-:Y:S05]  /*14f0*/  BSYNC.RECONVERGENT B1 ;  /* 0x0000000000017941 */ /* 0x000fea0003800200 */
.L_x_2328:
[----:B------:R-:W-:Y:S01]  /*1500*/  IMAD.SHL.U32 R5, R5, 0x200000, RZ ;  /* 0x0020000005057824 */ /* 0x000fe200078e00ff */
[----:B------:R-:W-:-:S04]  /*1510*/  LEA R2, R2, 0x37800000, 0x17 ;  /* 0x3780000002027811 */ /* 0x000fc800078eb8ff */
[----:B------:R-:W-:-:S07]  /*1520*/  LOP3.LUT R10, R2, R5, R12, 0xfe, !PT ;  /* 0x00000005020a7212 */ /* 0x000fce00078efe0c */
.L_x_2327:
[----:B------:R-:W-:Y:S05]  /*1530*/  BSYNC.RECONVERGENT B0 ;  /* 0x0000000000007941 */ /* 0x000fea0003800200 */
.L_x_2326:
[C---:B------:R-:W-:Y:S01]  /*1540*/  LEA R12, P0, R0.reuse, UR15, 0x5 ;  /* 0x0000000f000c7c11 */ /* 0x040fe2000f8028ff */
[----:B------:R-:W-:Y:S02]  /*1550*/  IMAD.MOV.U32 R5, RZ, RZ, RZ ;  /* 0x000000ffff057224 */ /* 0x000fe400078e00ff */
[----:B------:R-:W-:Y:S01]  /*1560*/  IMAD.MOV.U32 R7, RZ, RZ, RZ ;  /* 0x000000ffff077224 */ /* 0x000fe200078e00ff */
[C---:B------:R-:W-:Y:S01]  /*1570*/  LEA.HI.X R13, R0.reuse, UR10, R3, 0x5, P0 ;  /* 0x0000000a000d7c11 */ /* 0x040fe200080f2c03 */
[----:B------:R-:W-:Y:S01]  /*1580*/  IMAD.MOV.U32 R9, RZ, RZ, RZ ;  /* 0x000000ffff097224 */ /* 0x000fe200078e00ff */
[----:B------:R-:W-:Y:S01]  /*1590*/  IADD3 R0, P0, PT, R0, UR4, RZ ;  /* 0x0000000400007c10 */ /* 0x000fe2000ff1e0ff */
[----:B------:R-:W-:-:S04]  /*15a0*/  IMAD.MOV.U32 R11, RZ, RZ, RZ ;  /* 0x000000ffff0b7224 */ /* 0x000fc800078e00ff */
[C---:B------:R-:W-:Y:S01]  /*15b0*/  IMAD.SHL.U32 R2, R0.reuse, 0x4, RZ ;  /* 0x0000000400027824 */ /* 0x040fe200078e00ff */
[----:B------:R1:W-:Y:S01]  /*15c0*/  STG.E.ENL2.256 desc[UR18][R12.64], R4, R8 ;  /* 0xf80000040c08797f */ /* 0x0003e2000f121812 */
[----:B------:R-:W-:Y:S01]  /*15d0*/  IMAD.X R3, RZ, RZ, R3, P0 ;  /* 0x000000ffff037224 */ /* 0x000fe200000e0603 */
[----:B------:R-:W-:Y:S02]  /*15e0*/  LOP3.LUT P0, RZ, R0, 0xffffc000, RZ, 0xc0, !PT ;  /* 0xffffc00000ff7812 */ /* 0x000fe4000780c0ff */
[----:B------:R-:W-:Y:S02]  /*15f0*/  ISETP.LT.U32.AND P1, PT, R2, UR27, PT ;  /* 0x0000001b02007c0c */ /* 0x000fe4000bf21070 */
[----:B------:R-:W-:Y:S02]  /*1600*/  SHF.L.U64.HI R2, R0, 0x2, R3 ;  /* 0x0000000200027819 */ /* 0x000fe40000010203 */
[----:B------:R-:W-:Y:S02]  /*1610*/  LOP3.LUT P0, RZ, R3, 0x3fffffff, RZ, 0xc0, P0 ;  /* 0x3fffffff03ff7812 */ /* 0x000fe4000000c0ff */
[----:B------:R-:W-:-:S13]  /*1620*/  ISETP.LT.AND.EX P1, PT, R2, UR16, PT, P1 ;  /* 0x0000001002007c0c */ /* 0x000fda000bf21310 */
[----:B------:R-:W-:Y:S05]  /*1630*/  @!P0 BRA P1, `(.L_x_2330) ;  /* 0xfffffff400f48947 */ /* 0x000fea000083ffff */
[----:B------:R-:W-:Y:S05]  /*1640*/  EXIT ;  /* 0x000000000000794d */ /* 0x000fea0003800000 */
.L_x_2331:
        /* <DEDUP_REMOVED lines=11> */
.L_x_7631:


//--------------------- .text._ZN2at6native55_GLOBAL__N__de093ff9_22_ForeachBinaryOpList_cu_a911ec4325multi_tensor_apply_kernelINS1_18TensorListMetadataILi2EEENS1_11CopyFunctorIN3c107complexIfEENS6_11Float8_e5m2ELi2ELi1ELi1EEEJNS0_4CopyIS8_S9_EEEEEvT_T0_DpT1_ --------------------------
	.section	.text._ZN2at6native55_GLOBAL__N__de093ff9_22_ForeachBinaryOpList_cu_a911ec4325multi_tensor_apply_kernelINS1_18TensorListMetadataILi2EEENS1_11CopyFunctorIN3c107complexIfEENS6_11Float8_e5m2ELi2ELi1ELi1EEEJNS0_4CopyIS8_S9_EEEEEvT_T0_DpT1_,"ax",@progbits
	.align	128
.text._ZN2at6native55_GLOBAL__N__de093ff9_22_ForeachBinaryOpList_cu_a911ec4325multi_tensor_apply_kernelINS1_18TensorListMetadataILi2EEENS1_11CopyFunctorIN3c107complexIfEENS6_11Float8_e5m2ELi2ELi1ELi1EEEJNS0_4CopyIS8_S9_EEEEEvT_T0_DpT1_:
        .type           _ZN2at6native55_GLOBAL__N__de093ff9_22_ForeachBinaryOpList_cu_a911ec4325multi_tensor_apply_kernelINS1_18TensorListMetadataILi2EEENS1_11CopyFunctorIN3c107complexIfEENS6_11Float8_e5m2ELi2ELi1ELi1EEEJNS0_4CopyIS8_S9_EEEEEvT_T0_DpT1_,@function
        .size           _ZN2at6native55_GLOBAL__N__de093ff9_22_ForeachBinaryOpList_cu_a911ec4325multi_tensor_apply_kernelINS1_18TensorListMetadataILi2EEENS1_11CopyFunctorIN3c107complexIfEENS6_11Float8_e5m2ELi2ELi1ELi1EEEJNS0_4CopyIS8_S9_EEEEEvT_T0_DpT1_,(.L_x_7632 - _ZN2at6native55_GLOBAL__N__de093ff9_22_ForeachBinaryOpList_cu_a911ec4325multi_tensor_apply_kernelINS1_18TensorListMetadataILi2EEENS1_11CopyFunctorIN3c107complexIfEENS6_11Float8_e5m2ELi2ELi1ELi1EEEJNS0_4CopyIS8_S9_EEEEEvT_T0_DpT1_)
        .other          _ZN2at6native55_GLOBAL__N__de093ff9_22_ForeachBinaryOpList_cu_a911ec4325multi_tensor_apply_kernelINS1_18TensorListMetadataILi2EEENS1_11CopyFunctorIN3c107complexIfEENS6_11Float8_e5m2ELi2ELi1ELi1EEEJNS0_4CopyIS8_S9_EEEEEvT_T0_DpT1_,@"STO_CUDA_ENTRY STV_DEFAULT"
_ZN2at6native55_GLOBAL__N__de093ff9_22_ForeachBinaryOpList_cu_a911ec4325multi_tensor_apply_kernelINS1_18TensorListMetadataILi2EEENS1_11CopyFunctorIN3c107complexIfEENS6_11Float8_e5m2ELi2ELi1ELi1EEEJNS0_4CopyIS8_S9_EEEEEvT_T0_DpT1_:
        /* <DEDUP_REMOVED lines=54> */
.L_x_2333:
[C---:B------:R-:W-:Y:S01]  /*0360*/  ISETP.GE.U32.AND P0, PT, R0.reuse, UR24, PT ;  /* 0x0000001800007c0c */ /* 0x040fe2000bf06070 */
[----:B-1----:R-:W-:Y:S01]  /*0370*/  IMAD.U32 R5, RZ, RZ, UR17 ;  /* 0x00000011ff057e24 */ /* 0x002fe2000f8e00ff */
[----:B------:R-:W-:Y:S01]  /*0380*/  IADD3 R2, P2, PT, R0, UR17, RZ ;  /* 0x0000001100027c10 */ /* 0x000fe2000ff5e0ff */
[--C-:B------:R-:W-:Y:S01]  /*0390*/  IMAD.MOV.U32 R3, RZ, RZ, R15.reuse ;  /* 0x000000ffff037224 */ /* 0x100fe200078e000f */
[----:B------:R-:W-:Y:S01]  /*03a0*/  ISETP.GE.U32.AND.EX P0, PT, R15, UR25, PT, P0 ;  /* 0x000000190f007c0c */ /* 0x000fe2000bf06100 */
[----:B------:R-:W-:Y:S01]  /*03b0*/  IMAD.U32 R7, RZ, RZ, UR17 ;  /* 0x00000011ff077e24 */ /* 0x000fe2000f8e00ff */
[----:B------:R-:W-:Y:S01]  /*03c0*/  ISETP.GE.U32.AND P1, PT, R2, UR24, PT ;  /* 0x0000001802007c0c */ /* 0x000fe2000bf26070 */
[----:B------:R-:W-:-:S05]  /*03d0*/  IMAD.X R2, RZ, RZ, R15, P2 ;  /* 0x000000ffff027224 */ /* 0x000fca00010e060f */
[----:B------:R-:W-:Y:S01]  /*03e0*/  ISETP.GE.U32.AND.EX P1, PT, R2, UR25, PT, P1 ;  /* 0x0000001902007c0c */ /* 0x000fe2000bf26110 */
[----:B------:R-:W-:-:S04]  /*03f0*/  IMAD.MOV.U32 R2, RZ, RZ, R0 ;  /* 0x000000ffff027224 */ /* 0x000fc800078e0000 */
[----:B------:R-:W-:Y:S01]  /*0400*/  IMAD.WIDE.U32 R4, R5, 0x2, R2 ;  /* 0x0000000205047825 */ /* 0x000fe200078e0002 */
[----:B------:R-:W-:-:S03]  /*0410*/  @!P0 IADD3 R6, P3, PT, R0, UR27, RZ ;  /* 0x0000001b00068c10 */ /* 0x000fc6000ff7e0ff */
[----:B------:R-:W-:Y:S01]  /*0420*/  IMAD.WIDE.U32 R2, R7, 0x3, R2 ;  /* 0x0000000307027825 */ /* 0x000fe200078e0002 */
[----:B------:R-:W-:Y:S02]  /*0430*/  @!P0 IADD3.X R7, PT, PT, R15, UR28, RZ, P3, !PT ;  /* 0x0000001c0f078c10 */ /* 0x000fe40009ffe4ff */
[----:B------:R-:W-:Y:S02]  /*0440*/  ISETP.GE.U32.AND P2, PT, R4, UR24, PT ;  /* 0x0000001804007c0c */ /* 0x000fe4000bf46070 */
[----:B------:R-:W-:Y:S01]  /*0450*/  ISETP.GE.U32.AND P3, PT, R2, UR24, PT ;  /* 0x0000001802007c0c */ /* 0x000fe2000bf66070 */
[----:B------:R-:W2:Y:S01]  /*0460*/  @!P0 LDG.E.U8 R20, desc[UR18][R6.64] ;  /* 0x0000001206148981 */ /* 0x000ea2000c1e1100 */
[----:B------:R-:W-:Y:S02]  /*0470*/  ISETP.GE.U32.AND.EX P2, PT, R5, UR25, PT, P2 ;  /* 0x0000001905007c0c */ /* 0x000fe4000bf46120 */
[----:B------:R-:W-:Y:S02]  /*0480*/  @!P1 IADD3 R2, P4, PT, R0, UR22, RZ ;  /* 0x0000001600029c10 */ /* 0x000fe4000ff9e0ff */
[----:B------:R-:W-:-:S02]  /*0490*/  ISETP.GE.U32.AND.EX P3, PT, R3, UR25, PT, P3 ;  /* 0x0000001903007c0c */ /* 0x000fc4000bf66130 */
[----:B------:R-:W-:-:S05]  /*04a0*/  @!P1 IADD3.X R3, PT, PT, R15, UR8, RZ, P4, !PT ;  /* 0x000000080f039c10 */ /* 0x000fca000a7fe4ff */
[----:B------:R0:W3:Y:S02]  /*04b0*/  @!P1 LDG.E.U8 R18, desc[UR18][R2.64] ;  /* 0x0000001202129981 */ /* 0x0000e4000c1e1100 */
[----:B------:R-:W-:-:S04]  /*04c0*/  @!P2 IADD3 R4, P4, PT, R0, UR23, RZ ;  /* 0x000000170004ac10 */ /* 0x000fc8000ff9e0ff */
[----:B------:R-:W-:Y:S02]  /*04d0*/  @!P3 IADD3 R8, P5, PT, R0, UR14, RZ ;  /* 0x0000000e0008bc10 */ /* 0x000fe4000ffbe0ff */
[C---:B------:R-:W-:Y:S02]  /*04e0*/  @!P2 IADD3.X R5, PT, PT, R15.reuse, UR9, RZ, P4, !PT ;  /* 0x000000090f05ac10 */ /* 0x040fe4000a7fe4ff */
[----:B------:R-:W-:-:S03]  /*04f0*/  @!P3 IADD3.X R9, PT, PT, R15, UR7, RZ, P5, !PT ;  /* 0x000000070f09bc10 */ /* 0x000fc6000affe4ff */
[----:B------:R1:W4:Y:S04]  /*0500*/  @!P2 LDG.E.U8 R19, desc[UR18][R4.64] ;  /* 0x000000120413a981 */ /* 0x000328000c1e1100 */
[----:B------:R4:W5:Y:S01]  /*0510*/  @!P3 LDG.E.U8 R16, desc[UR18][R8.64] ;  /* 0x000000120810b981 */ /* 0x000962000c1e1100 */
[----:B------:R-:W-:Y:S02]  /*0520*/  IMAD.U32 R21, RZ, RZ, UR17 ;  /* 0x00000011ff157e24 */ /* 0x000fe4000f8e00ff */
[----:B0-----:R-:W-:Y:S02]  /*0530*/  @!P3 IMAD.MOV.U32 R2, RZ, RZ, R14 ;  /* 0x000000ffff02b224 */ /* 0x001fe400078e000e */
[----:B------:R-:W-:Y:S02]  /*0540*/  @!P3 IMAD.MOV.U32 R3, RZ, RZ, R17 ;  /* 0x000000ffff03b224 */ /* 0x000fe400078e0011 */
[----:B------:R-:W-:-:S04]  /*0550*/  @!P3 IMAD.WIDE.U32 R2, R21, 0x18, R2 ;  /* 0x000000181502b825 */ /* 0x000fc800078e0002 */
[----:B------:R-:W-:-:S04]  /*0560*/  @!P3 IMAD.MOV.U32 R21, RZ, RZ, RZ ;  /* 0x000000ffff15b224 */ /* 0x000fc800078e00ff */
[----:B------:R-:W-:Y:S01]  /*0570*/  @!P3 IMAD.IADD R3, R3, 0x1, R21 ;  /* 0x000000010303b824 */ /* 0x000fe200078e0215 */
[----:B------:R-:W0:Y:S01]  /*0580*/  LDCU UR6, c[0x0][0x360] ;  /* 0x00006c00ff0677ac */ /* 0x000e220008000800 */
[----:B------:R-:W-:Y:S01]  /*0590*/  IMAD.U32 R26, RZ, RZ, UR17 ;  /* 0x00000011ff1a7e24 */ /* 0x000fe2000f8e00ff */
[----:B0-----:R-:W-:-:S04]  /*05a0*/  USHF.L.U32 UR6, UR6, 0x2, URZ ;  /* 0x0000000206067899 */ /* 0x001fc800080006ff */
[----:B------:R-:W-:-:S04]  /*05b0*/  UIADD3 UR4, UP0, UPT, UR6, UR4, URZ ;  /* 0x0000000406047290 */ /* 0x000fc8000ff1e0ff */
[----:B------:R-:W-:Y:S02]  /*05c0*/  UIADD3.X UR5, UPT, UPT, URZ, UR5, URZ, UP0, !UPT ;  /* 0x00000005ff057290 */ /* 0x000fe400087fe4ff */
[----:B------:R-:W-:-:S04]  /*05d0*/  UISETP.GE.U32.AND UP0, UPT, UR4, UR24, UPT ;  /* 0x000000180400728c */ /* 0x000fc8000bf06070 */
[----:B------:R-:W-:Y:S01]  /*05e0*/  UISETP.GE.U32.AND.EX UP0, UPT, UR5, UR25, UPT, UP0 ;  /* 0x000000190500728c */ /* 0x000fe2000bf06100 */
[----:B--2---:R-:W-:-:S05]  /*05f0*/  IMAD.SHL.U32 R10, R20, 0x2000000, RZ ;  /* 0x02000000140a7824 */ /* 0x004fca00078e00ff */
[----:B------:R-:W-:Y:S01]  /*0600*/  ISETP.GT.U32.AND P6, PT, R10, 0x7ffffff, PT ;  /* 0x07ffffff0a00780c */ /* 0x000fe20003fc4070 */
[----:B------:R-:W-:Y:S02]  /*0610*/  IMAD.SHL.U32 R7, R20, 0x100, RZ ;  /* 0x0000010014077824 */ /* 0x000fe400078e00ff */
[----:B---3--:R-:W-:-:S05]  /*0620*/  IMAD.SHL.U32 R11, R18, 0x2000000, RZ ;  /* 0x02000000120b7824 */ /* 0x008fca00078e00ff */
[----:B------:R-:W-:-:S05]  /*0630*/  ISETP.GE.U32.AND P5, PT, R11, 0x8000000, PT ;  /* 0x080000000b00780c */ /* 0x000fca0003fa6070 */
[----:B------:R-:W-:Y:S01]  /*0640*/  @!P6 LOP3.LUT R6, R7, 0x7f00, RZ, 0xc0, !PT ;  /* 0x00007f000706e812 */ /* 0x000fe200078ec0ff */
[----:B-1----:R-:W-:-:S03]  /*0650*/  IMAD.SHL.U32 R4, R18, 0x100, RZ ;  /* 0x0000010012047824 */ /* 0x002fc600078e00ff */
[----:B------:R-:W-:Y:S01]  /*0660*/  @!P6 LOP3.LUT R6, R6, 0x3f000000, RZ, 0xfc, !PT ;  /* 0x3f0000000606e812 */ /* 0x000fe200078efcff */
[----:B----4-:R-:W-:Y:S01]  /*0670*/  IMAD.SHL.U32 R9, R19, 0x2000000, RZ ;  /* 0x0200000013097824 */ /* 0x010fe200078e00ff */
[----:B------:R-:W-:-:S03]  /*0680*/  @P6 LEA.HI R10, R10, 0x70000000, RZ, 0x1c ;  /* 0x700000000a0a6811 */ /* 0x000fc600078fe0ff */
[----:B------:R-:W-:Y:S01]  /*0690*/  @!P6 FADD.FTZ R8, R6, -0.5 ;  /* 0xbf0000000608e421 */ /* 0x000fe20000010000 */
[----:B-----5:R-:W-:Y:S01]  /*06a0*/  IMAD.SHL.U32 R5, R16, 0x2000000, RZ ;  /* 0x0200000010057824 */ /* 0x020fe200078e00ff */
[----:B------:R-:W-:Y:S02]  /*06b0*/  ISETP.GE.U32.AND P4, PT, R9, 0x8000000, PT ;  /* 0x080000000900780c */ /* 0x000fe40003f86070 */
[----:B------:R-:W-:Y:S01]  /*06c0*/  @P5 LEA.HI R6, R11, 0x70000000, RZ, 0x1c ;  /* 0x700000000b065811 */ /* 0x000fe200078fe0ff */
[----:B------:R-:W-:Y:S01]  /*06d0*/  @P6 FMUL.FTZ R8, R10, 1.9259299443872358531e-34 ;  /* 0x078000000a086820 */ /* 0x000fe20000410000 */
[----:B------:R-:W-:Y:S02]  /*06e0*/  @!P5 LOP3.LUT R11, R4, 0x7f00, RZ, 0xc0, !PT ;  /* 0x00007f00040bd812 */ /* 0x000fe400078ec0ff */
[----:B------:R-:W-:Y:S02]  /*06f0*/  ISETP.GE.U32.AND P6, PT, R5, 0x8000000, PT ;  /* 0x080000000500780c */ /* 0x000fe40003fc6070 */
[----:B------:R-:W-:-:S02]  /*0700*/  @!P5 LOP3.LUT R11, R11, 0x3f000000, RZ, 0xfc, !PT ;  /* 0x3f0000000b0bd812 */ /* 0x000fc400078efcff */
[----:B------:R-:W-:Y:S01]  /*0710*/  PRMT R10, R7, 0x9910, RZ ;  /* 0x00009910070a7816 */ /* 0x000fe200000000ff */
[----:B------:R-:W-:Y:S02]  /*0720*/  IMAD.SHL.U32 R7, R19, 0x100, RZ ;  /* 0x0000010013077824 */ /* 0x000fe400078e00ff */
[----:B------:R-:W-:Y:S01]  /*0730*/  @P5 FMUL.FTZ R6, R6, 1.9259299443872358531e-34 ;  /* 0x0780000006065820 */ /* 0x000fe20000410000 */
[----:B------:R-:W-:Y:S01]  /*0740*/  @!P5 FADD.FTZ R6, R11, -0.5 ;  /* 0xbf0000000b06d421 */ /* 0x000fe20000010000 */
[----:B------:R-:W-:Y:S02]  /*0750*/  IMAD.SHL.U32 R21, R16, 0x100, RZ ;  /* 0x0000010010157824 */ /* 0x000fe400078e00ff */
[----:B------:R-:W-:Y:S01]  /*0760*/  IMAD.MOV.U32 R11, RZ, RZ, R10 ;  /* 0x000000ffff0b7224 */ /* 0x000fe200078e000a */
[----:B------:R-:W-:Y:S02]  /*0770*/  @!P4 LOP3.LUT R10, R7, 0x7f00, RZ, 0xc0, !PT ;  /* 0x00007f00070ac812 */ /* 0x000fe400078ec0ff */
[----:B------:R-:W-:-:S02]  /*0780*/  @P4 LEA.HI R9, R9, 0x70000000, RZ, 0x1c ;  /* 0x7000000009094811 */ /* 0x000fc400078fe0ff */
[----:B------:R-:W-:Y:S02]  /*0790*/  @!P6 LOP3.LUT R23, R21, 0x7f00, RZ, 0xc0, !PT ;  /* 0x00007f001517e812 */ /* 0x000fe400078ec0ff */
[----:B------:R-:W-:Y:S02]  /*07a0*/  @!P4 LOP3.LUT R10, R10, 0x3f000000, RZ, 0xfc, !PT ;  /* 0x3f0000000a0ac812 */ /* 0x000fe400078efcff */
[----:B------:R-:W-:Y:S01]  /*07b0*/  @P6 LEA.HI R22, R5, 0x70000000, RZ, 0x1c ;  /* 0x7000000005166811 */ /* 0x000fe200078fe0ff */
[----:B------:R-:W-:Y:S01]  /*07c0*/  @P4 FMUL.FTZ R5, R9, 1.9259299443872358531e-34 ;  /* 0x0780000009054820 */ /* 0x000fe20000410000 */
[----:B------:R-:W-:Y:S01]  /*07d0*/  @!P6 LOP3.LUT R23, R23, 0x3f000000, RZ, 0xfc, !PT ;  /* 0x3f0000001717e812 */ /* 0x000fe200078efcff */
[----:B------:R-:W-:Y:S01]  /*07e0*/  @!P4 FADD.FTZ R5, R10, -0.5 ;  /* 0xbf0000000a05c421 */ /* 0x000fe20000010000 */
[----:B------:R-:W-:Y:S01]  /*07f0*/  LOP3.LUT R8, R8, 0x80000000, R11, 0xf8, !PT ;  /* 0x8000000008087812 */ /* 0x000fe200078ef80b */
[----:B------:R-:W-:Y:S01]  /*0800*/  IMAD.MOV.U32 R9, RZ, RZ, RZ ;  /* 0x000000ffff097224 */ /* 0x000fe200078e00ff */
[----:B------:R-:W-:Y:S01]  /*0810*/  PRMT R4, R4, 0x9910, RZ ;  /* 0x0000991004047816 */ /* 0x000fe200000000ff */
[----:B------:R-:W-:Y:S01]  /*0820*/  @!P0 IMAD.MOV.U32 R10, RZ, RZ, R14 ;  /* 0x000000ffff0a8224 */ /* 0x000fe200078e000e */
[----:B------:R-:W-:Y:S01]  /*0830*/  PRMT R24, R7, 0x9910, RZ ;  /* 0x0000991007187816 */ /* 0x000fe200000000ff */
[----:B------:R-:W-:Y:S01]  /*0840*/  @!P0 IMAD.MOV.U32 R11, RZ, RZ, R17 ;  /* 0x000000ffff0b8224 */ /* 0x000fe200078e0011 */
[----:B------:R-:W-:Y:S01]  /*0850*/  PRMT R7, R21, 0x9910, RZ ;  /* 0x0000991015077816 */ /* 0x000fe200000000ff */
[----:B------:R-:W-:-:S02]  /*0860*/  IMAD.U32 R21, RZ, RZ, UR17 ;  /* 0x00000011ff157e24 */ /* 0x000fc4000f8e00ff */
[----:B------:R-:W-:Y:S01]  /*0870*/  @P6 FMUL.FTZ R22, R22, 1.9259299443872358531e-34 ;  /* 0x0780000016166820 */ /* 0x000fe20000410000 */
[----:B------:R-:W-:Y:S01]  /*0880*/  @!P6 FADD.FTZ R22, R23, -0.5 ;  /* 0xbf0000001716e421 */ /* 0x000fe20000010000 */
[----:B------:R-:W-:Y:S01]  /*0890*/  IMAD.MOV.U32 R23, RZ, RZ, R4 ;  /* 0x000000ffff177224 */ /* 0x000fe200078e0004 */
[----:B------:R0:W-:Y:S01]  /*08a0*/  @!P0 STG.E.64 desc[UR18][R10.64], R8 ;  /* 0x000000080a008986 */ /* 0x0001e2000c101b12 */
[----:B------:R-:W-:-:S03]  /*08b0*/  @!P2 LEA R4, P0, R21, R14, 0x4 ;  /* 0x0000000e1504a211 */ /* 0x000fc600078020ff */
[----:B------:R-:W-:Y:S02]  /*08c0*/  LOP3.LUT R6, R6, 0x80000000, R23, 0xf8, !PT ;  /* 0x8000000006067812 */ /* 0x000fe400078ef817 */
[----:B0-----:R-:W-:Y:S01]  /*08d0*/  LOP3.LUT R10, R22, 0x80000000, R7, 0xf8, !PT ;  /* 0x80000000160a7812 */ /* 0x001fe200078ef807 */
[----:B------:R-:W-:Y:S01]  /*08e0*/  IMAD.MOV.U32 R7, RZ, RZ, RZ ;  /* 0x000000ffff077224 */ /* 0x000fe200078e00ff */
[----:B------:R-:W-:Y:S01]  /*08f0*/  LOP3.LUT R8, R5, 0x80000000, R24, 0xf8, !PT ;  /* 0x8000000005087812 */ /* 0x000fe200078ef818 */
[----:B------:R-:W-:Y:S01]  /*0900*/  IMAD.MOV.U32 R11, RZ, RZ, RZ ;  /* 0x000000ffff0b7224 */ /* 0x000fe200078e00ff */
[----:B------:R-:W-:Y:S02]  /*0910*/  @!P2 LEA.HI.X R5, R26, R17, RZ, 0x4, P0 ;  /* 0x000000111a05a211 */ /* 0x000fe400000f24ff */
[----:B------:R0:W-:Y:S04]  /*0920*/  @!P1 STG.E.64 desc[UR18][R12.64], R6 ;  /* 0x000000060c009986 */ /* 0x0001e8000c101b12 */
[----:B------:R1:W-:Y:S04]  /*0930*/  @!P2 STG.E.64 desc[UR18][R4.64], R8 ;  /* 0x000000080400a986 */ /* 0x0003e8000c101b12 */
[----:B------:R1:W-:Y:S01]  /*0940*/  @!P3 STG.E.64 desc[UR18][R2.64], R10 ;  /* 0x0000000a0200b986 */ /* 0x0003e2000c101b12 */
[----:B------:R-:W-:-:S02]  /*0950*/  IADD3 R0, P1, PT, R0, UR6, RZ ;  /* 0x0000000600007c10 */ /* 0x000fc4000ff3e0ff */
[----:B------:R-:W-:Y:S02]  /*0960*/  IADD3 R14, P0, PT, R14, UR20, RZ ;  /* 0x000000140e0e7c10 */ /* 0x000fe4000ff1e0ff */
[----:B0-----:R-:W-:Y:S01]  /*0970*/  IADD3 R12, P2, PT, R12, UR20, RZ ;  /* 0x000000140c0c7c10 */ /* 0x001fe2000ff5e0ff */
[----:B------:R-:W-:Y:S01]  /*0980*/  IMAD.X R15, RZ, RZ, R15, P1 ;  /* 0x000000ffff0f7224 */ /* 0x000fe200008e060f */
[----:B------:R-:W-:Y:S02]  /*0990*/  IADD3.X R17, PT, PT, R17, UR21, RZ, P0, !PT ;  /* 0x0000001511117c10 */ /* 0x000fe400087fe4ff */
[----:B------:R-:W-:Y:S01]  /*09a0*/  IADD3.X R13, PT, PT, R13, UR21, RZ, P2, !PT ;  /* 0x000000150d0d7c10 */ /* 0x000fe200097fe4ff */
[----:B------:R-:W-:Y:S08]  /*09b0*/  BRA.U !UP0, `(.L_x_2333) ;  /* 0xfffffff908687547 */ /* 0x000ff0000b83ffff */
[----:B------:R-:W-:Y:S05]  /*09c0*/  EXIT ;  /* 0x000000000000794d */ /* 0x000fea0003800000 */
.L_x_2332:
        /* <DEDUP_REMOVED lines=8> */
.L_x_2334:
[----:B-1----:R-:W-:-:S04]  /*0a50*/  LEA R4, P0, R3, UR27, 0x2 ;  /* 0x0000001b03047c11 */ /* 0x002fc8000f8010ff */
        /* <DEDUP_REMOVED lines=11> */
[----:B------:R-:W-:Y:S01]  /*0b10*/  ISETP.GE.U32.AND P1, PT, R11, 0x8000000, PT ;  /* 0x080000000b00780c */ /* 0x000fe20003f26070 */
[----:B------:R-:W-:Y:S01]  /*0b20*/  IMAD.SHL.U32 R2, R2, 0x100, RZ ;  /* 0x0000010002027824 */ /* 0x000fe200078e00ff */
[----:B------:R-:W-:Y:S01]  /*0b30*/  ISETP.GE.U32.AND P3, PT, R15, 0x8000000, PT ;  /* 0x080000000f00780c */ /* 0x000fe20003f66070 */
[----:B------:R-:W-:Y:S01]  /*0b40*/  IMAD.SHL.U32 R4, R8, 0x100, RZ ;  /* 0x0000010008047824 */ /* 0x000fe200078e00ff */
[----:B------:R-:W-:Y:S01]  /*0b50*/  ISETP.GE.U32.AND P2, PT, R13, 0x8000000, PT ;  /* 0x080000000d00780c */ /* 0x000fe20003f46070 */
[----:B------:R-:W-:-:S02]  /*0b60*/  IMAD.SHL.U32 R6, R6, 0x100, RZ ;  /* 0x0000010006067824 */ /* 0x000fc400078e00ff */
[----:B------:R-:W-:Y:S01]  /*0b70*/  IMAD.SHL.U32 R5, R7, 0x100, RZ ;  /* 0x0000010007057824 */ /* 0x000fe200078e00ff */
[----:B------:R-:W-:Y:S02]  /*0b80*/  LOP3.LUT R7, R2, 0xffff, RZ, 0xc0, !PT ;  /* 0x0000ffff02077812 */ /* 0x000fe400078ec0ff */
[----:B------:R-:W-:Y:S02]  /*0b90*/  LOP3.LUT R10, R4, 0xffff, RZ, 0xc0, !PT ;  /* 0x0000ffff040a7812 */ /* 0x000fe400078ec0ff */
[----:B------:R-:W-:Y:S02]  /*0ba0*/  LOP3.LUT R14, R6, 0xffff, RZ, 0xc0, !PT ;  /* 0x0000ffff060e7812 */ /* 0x000fe400078ec0ff */
[----:B------:R-:W-:Y:S02]  /*0bb0*/  LOP3.LUT R12, R5, 0xffff, RZ, 0xc0, !PT ;  /* 0x0000ffff050c7812 */ /* 0x000fe400078ec0ff */
[----:B------:R-:W-:Y:S02]  /*0bc0*/  @!P0 LOP3.LUT R7, R7, 0x7f00, RZ, 0xc0, !PT ;  /* 0x00007f0007078812 */ /* 0x000fe400078ec0ff */
[----:B------:R-:W-:-:S02]  /*0bd0*/  @P0 LEA.HI R8, R9, 0x70000000, RZ, 0x1c ;  /* 0x7000000009080811 */ /* 0x000fc400078fe0ff */
[----:B------:R-:W-:Y:S02]  /*0be0*/  @!P1 LOP3.LUT R10, R10, 0x7f00, RZ, 0xc0, !PT ;  /* 0x00007f000a0a9812 */ /* 0x000fe400078ec0ff */
[----:B------:R-:W-:Y:S02]  /*0bf0*/  @!P3 LOP3.LUT R14, R14, 0x7f00, RZ, 0xc0, !PT ;  /* 0x00007f000e0eb812 */ /* 0x000fe400078ec0ff */
[----:B------:R-:W-:Y:S02]  /*0c00*/  @P1 LEA.HI R9, R11, 0x70000000, RZ, 0x1c ;  /* 0x700000000b091811 */ /* 0x000fe400078fe0ff */
[----:B------:R-:W-:Y:S02]  /*0c10*/  @!P2 LOP3.LUT R12, R12, 0x7f00, RZ, 0xc0, !PT ;  /* 0x00007f000c0ca812 */ /* 0x000fe400078ec0ff */
[----:B------:R-:W-:Y:S01]  /*0c20*/  @P2 LEA.HI R11, R13, 0x70000000, RZ, 0x1c ;  /* 0x700000000d0b2811 */ /* 0x000fe200078fe0ff */
[----:B------:R-:W-:Y:S01]  /*0c30*/  @P1 FMUL.FTZ R9, R9, 1.9259299443872358531e-34 ;  /* 0x0780000009091820 */ /* 0x000fe20000410000 */
[----:B------:R-:W-:-:S02]  /*0c40*/  @!P0 LOP3.LUT R7, R7, 0x3f000000, RZ, 0xfc, !PT ;  /* 0x3f00000007078812 */ /* 0x000fc400078efcff */
[----:B------:R-:W-:Y:S01]  /*0c50*/  @P3 LEA.HI R13, R15, 0x70000000, RZ, 0x1c ;  /* 0x700000000f0d3811 */ /* 0x000fe200078fe0ff */
[----:B------:R-:W-:Y:S01]  /*0c60*/  @P2 FMUL.FTZ R11, R11, 1.9259299443872358531e-34 ;  /* 0x078000000b0b2820 */ /* 0x000fe20000410000 */
[----:B------:R-:W-:Y:S01]  /*0c70*/  @!P1 LOP3.LUT R10, R10, 0x3f000000, RZ, 0xfc, !PT ;  /* 0x3f0000000a0a9812 */ /* 0x000fe200078efcff */
[----:B------:R-:W-:Y:S01]  /*0c80*/  @!P0 FADD.FTZ R7, R7, -0.5 ;  /* 0xbf00000007078421 */ /* 0x000fe20000010000 */
[----:B------:R-:W-:Y:S01]  /*0c90*/  @!P3 LOP3.LUT R14, R14, 0x3f000000, RZ, 0xfc, !PT ;  /* 0x3f0000000e0eb812 */ /* 0x000fe200078efcff */
[----:B------:R-:W-:Y:S01]  /*0ca0*/  @P3 FMUL.FTZ R13, R13, 1.9259299443872358531e-34 ;  /* 0x078000000d0d3820 */ /* 0x000fe20000410000 */
[----:B------:R-:W-:Y:S01]  /*0cb0*/  @!P2 LOP3.LUT R12, R12, 0x3f000000, RZ, 0xfc, !PT ;  /* 0x3f0000000c0ca812 */ /* 0x000fe200078efcff */
[----:B------:R-:W-:Y:S01]  /*0cc0*/  @P0 FMUL.FTZ R7, R8, 1.9259299443872358531e-34 ;  /* 0x0780000008070820 */ /* 0x000fe20000410000 */
[----:B------:R-:W-:Y:S01]  /*0cd0*/  @!P1 FADD.FTZ R9, R10, -0.5 ;  /* 0xbf0000000a099421 */ /* 0x000fe20000010000 */
[----:B------:R-:W-:Y:S01]  /*0ce0*/  @!P3 FADD.FTZ R13, R14, -0.5 ;  /* 0xbf0000000e0db421 */ /* 0x000fe20000010000 */
[----:B------:R-:W-:Y:S01]  /*0cf0*/  PRMT R8, R4, 0x9910, RZ ;  /* 0x0000991004087816 */ /* 0x000fe200000000ff */
[----:B------:R-:W-:Y:S01]  /*0d00*/  @!P2 FADD.FTZ R11, R12, -0.5 ;  /* 0xbf0000000c0ba421 */ /* 0x000fe20000010000 */
[----:B------:R-:W-:-:S02]  /*0d10*/  PRMT R5, R5, 0x9910, RZ ;  /* 0x0000991005057816 */ /* 0x000fc400000000ff */
[----:B------:R-:W-:Y:S01]  /*0d20*/  PRMT R10, R6, 0x9910, RZ ;  /* 0x00009910060a7816 */ /* 0x000fe200000000ff */
[----:B------:R-:W-:Y:S01]  /*0d30*/  IMAD.MOV.U32 R6, RZ, RZ, R8 ;  /* 0x000000ffff067224 */ /* 0x000fe200078e0008 */
[----:B------:R-:W-:Y:S01]  /*0d40*/  LEA R12, P0, R3, UR15, 0x5 ;  /* 0x0000000f030c7c11 */ /* 0x000fe2000f8028ff */
[----:B------:R-:W-:Y:S01]  /*0d50*/  IMAD.MOV.U32 R8, RZ, RZ, R5 ;  /* 0x000000ffff087224 */ /* 0x000fe200078e0005 */
[----:B------:R-:W-:Y:S01]  /*0d60*/  LOP3.LUT R10, R13, 0x80000000, R10, 0xf8, !PT ;  /* 0x800000000d0a7812 */ /* 0x000fe200078ef80a */
[----:B------:R-:W-:Y:S01]  /*0d70*/  IMAD.MOV.U32 R5, RZ, RZ, RZ ;  /* 0x000000ffff057224 */ /* 0x000fe200078e00ff */
[C---:B------:R-:W-:Y:S02]  /*0d80*/  LEA.HI.X R13, R3.reuse, UR10, R0, 0x5, P0 ;  /* 0x0000000a030d7c11 */ /* 0x040fe400080f2c00 */
[----:B------:R-:W-:Y:S02]  /*0d90*/  PRMT R4, R2, 0x9910, RZ ;  /* 0x0000991002047816 */ /* 0x000fe400000000ff */
[----:B0-----:R-:W-:-:S02]  /*0da0*/  IADD3 R3, P0, PT, R3, UR4, RZ ;  /* 0x0000000403037c10 */ /* 0x001fc4000ff1e0ff */
[----:B------:R-:W-:Y:S01]  /*0db0*/  LOP3.LUT R6, R9, 0x80000000, R6, 0xf8, !PT ;  /* 0x8000000009067812 */ /* 0x000fe200078ef806 */
[----:B------:R-:W-:Y:S01]  /*0dc0*/  IMAD.MOV.U32 R9, RZ, RZ, RZ ;  /* 0x000000ffff097224 */ /* 0x000fe200078e00ff */
[----:B------:R-:W-:Y:S01]  /*0dd0*/  LOP3.LUT R8, R11, 0x80000000, R8, 0xf8, !PT ;  /* 0x800000000b087812 */ /* 0x000fe200078ef808 */
[----:B------:R-:W-:Y:S01]  /*0de0*/  IMAD.MOV.U32 R11, RZ, RZ, RZ ;  /* 0x000000ffff0b7224 */ /* 0x000fe200078e00ff */
[----:B------:R-:W-:Y:S01]  /*0df0*/  LOP3.LUT R4, R7, 0x80000000, R4, 0xf8, !PT ;  /* 0x8000000007047812 */ /* 0x000fe200078ef804 */
[----:B------:R-:W-:Y:S02]  /*0e00*/  IMAD.MOV.U32 R7, RZ, RZ, RZ ;  /* 0x000000ffff077224 */ /* 0x000fe400078e00ff */
[C---:B------:R-:W-:Y:S02]  /*0e10*/  IMAD.SHL.U32 R2, R3.reuse, 0x4, RZ ;  /* 0x0000000403027824 */ /* 0x040fe400078e00ff */
[----:B------:R-:W-:Y:S01]  /*0e20*/  IMAD.X R0, RZ, RZ, R0, P0 ;  /* 0x000000ffff007224 */ /* 0x000fe200000e0600 */
[----:B------:R1:W-:Y:S01]  /*0e30*/  STG.E.ENL2.256 desc[UR18][R12.64], R4, R8 ;  /* 0xf80000040c08797f */ /* 0x0003e2000f121812 */
[----:B------:R-:W-:-:S02]  /*0e40*/  LOP3.LUT P0, RZ, R3, 0xffffc000, RZ, 0xc0, !PT ;  /* 0xffffc00003ff7812 */ /* 0x000fc4000780c0ff */
[----:B------:R-:W-:Y:S02]  /*0e50*/  ISETP.LT.U32.AND P1, PT, R2, UR26, PT ;  /* 0x0000001a02007c0c */ /* 0x000fe4000bf21070 */
[----:B------:R-:W-:Y:S02]  /*0e60*/  SHF.L.U64.HI R2, R3, 0x2, R0 ;  /* 0x0000000203027819 */ /* 0x000fe40000010200 */
[----:B------:R-:W-:Y:S02]  /*0e70*/  LOP3.LUT P0, RZ, R0, 0x3fffffff, RZ, 0xc0, P0 ;  /* 0x3fffffff00ff7812 */ /* 0x000fe4000000c0ff */
[----:B------:R-:W-:-:S13]  /*0e80*/  ISETP.LT.AND.EX P1, PT, R2, UR16, PT, P1 ;  /* 0x0000001002007c0c */ /* 0x000fda000bf21310 */
[----:B------:R-:W-:Y:S05]  /*0e90*/  @!P0 BRA P1, `(.L_x_2334) ;  /* 0xfffffff800ec8947 */ /* 0x000fea000083ffff */
[----:B------:R-:W-:Y:S05]  /*0ea0*/  EXIT ;  /* 0x000000000000794d */ /* 0x000fea0003800000 */
.L_x_2335:
        /* <DEDUP_REMOVED lines=13> */
.L_x_7632:


//--------------------- .text._ZN2at6native55_GLOBAL__N__de093ff9_22_ForeachBinaryOpList_cu_a911ec4325multi_tensor_apply_kernelINS1_18TensorListMetadataILi2EEENS1_11CopyFunctorIN3c107complexIfEENS6_15Float8_e4m3fnuzELi2ELi1ELi1EEEJNS0_4CopyIS8_S9_EEEEEvT_T0_DpT1_ --------------------------
	.section	.text._ZN2at6native55_GLOBAL__N__de093ff9_22_ForeachBinaryOpList_cu_a911ec4325multi_tensor_apply_kernelINS1_18TensorListMetadataILi2EEENS1_11CopyFunctorIN3c107complexIfEENS6_15Float8_e4m3fnuzELi2ELi1ELi1EEEJNS0_4CopyIS8_S9_EEEEEvT_T0_DpT1_,"ax",@progbits
	.align	128
.text._ZN2at6native55_GLOBAL__N__de093ff9_22_ForeachBinaryOpList_cu_a911ec4325multi_tensor_apply_kernelINS1_18TensorListMetadataILi2EEENS1_11CopyFunctorIN3c107complexIfEENS6_15Float8_e4m3fnuzELi2ELi1ELi1EEEJNS0_4CopyIS8_S9_EEEEEvT_T0_DpT1_:
        .type           _ZN2at6native55_GLOBAL__N__de093ff9_22_ForeachBinaryOpList_cu_a911ec4325multi_tensor_apply_kernelINS1_18TensorListMetadataILi2EEENS1_11CopyFunctorIN3c107complexIfEENS6_15Float8_e4m3fnuzELi2ELi1ELi1EEEJNS0_4CopyIS8_S9_EEEEEvT_T0_DpT1_,@function
        .size           _ZN2at6native55_GLOBAL__N__de093ff9_22_ForeachBinaryOpList_cu_a911ec4325multi_tensor_apply_kernelINS1_18TensorListMetadataILi2EEENS1_11CopyFunctorIN3c107complexIfEENS6_15Float8_e4m3fnuzELi2ELi1ELi1EEEJNS0_4CopyIS8_S9_EEEEEvT_T0_DpT1_,(.L_x_7633 - _ZN2at6native55_GLOBAL__N__de093ff9_22_ForeachBinaryOpList_cu_a911ec4325multi_tensor_apply_kernelINS1_18TensorListMetadataILi2EEENS1_11CopyFunctorIN3c107complexIfEENS6_15Float8_e4m3fnuzELi2ELi1ELi1EEEJNS0_4CopyIS8_S9_EEEEEvT_T0_DpT1_)
        .other          _ZN2at6native55_GLOBAL__N__de093ff9_22_ForeachBinaryOpList_cu_a911ec4325multi_tensor_apply_kernelINS1_18TensorListMetadataILi2EEENS1_11CopyFunctorIN3c107complexIfEENS6_15Float8_e4m3fnuzELi2ELi1ELi1EEEJNS0_4CopyIS8_S9_EEEEEvT_T0_DpT1_,@"STO_CUDA_ENTRY STV_DEFAULT"
_ZN2at6native55_GLOBAL__N__de093ff9_22_ForeachBinaryOpList_cu_a911ec4325multi_tensor_apply_kernelINS1_18TensorListMetadataILi2EEENS1_11CopyFunctorIN3c107complexIfEENS6_15Float8_e4m3fnuzELi2ELi1ELi1EEEJNS0_4CopyIS8_S9_EEEEEvT_T0_DpT1_:
        /* <DEDUP_REMOVED lines=55> */
.L_x_2353:
        /* <DEDUP_REMOVED lines=50> */
.L_x_2340:
[----:B------:R-:W-:Y:S05]  /*0690*/  BSYNC.RECONVERGENT B1 ;  /* 0x0000000000017941 */ /* 0x000fea0003800200 */
.L_x_2339:
[----:B------:R-:W-:Y:S01]  /*06a0*/  IMAD.SHL.U32 R2, R2, 0x100000, RZ ;  /* 0x0010000002027824 */ /* 0x000fe200078e00ff */
[----:B------:R-:W-:-:S04]  /*06b0*/  LEA R3, R3, 0x3b800000, 0x17 ;  /* 0x3b80000003037811 */ /* 0x000fc800078eb8ff */
[----:B------:R-:W-:-:S07]  /*06c0*/  LOP3.LUT R10, R3, R2, R7, 0xfe, !PT ;  /* 0x00000002030a7212 */ /* 0x000fce00078efe07 */
.L_x_2338:
[----:B------:R-:W-:Y:S05]  /*06d0*/  BSYNC.RECONVERGENT B0 ;  /* 0x0000000000007941 */ /* 0x000fea0003800200 */
.L_x_2337:
        /* <DEDUP_REMOVED lines=21> */
.L_x_2344:
[----:B------:R-:W-:Y:S05]  /*0830*/  BSYNC.RECONVERGENT B1 ;  /* 0x0000000000017941 */ /* 0x000fea0003800200 */
.L_x_2343:
[----:B------:R-:W-:Y:S01]  /*0840*/  IMAD.SHL.U32 R2, R2, 0x100000, RZ ;  /* 0x0010000002027824 */ /* 0x000fe200078e00ff */
[----:B------:R-:W-:-:S04]  /*0850*/  LEA R3, R3, 0x3b800000, 0x17 ;  /* 0x3b80000003037811 */ /* 0x000fc800078eb8ff */
[----:B------:R-:W-:-:S07]  /*0860*/  LOP3.LUT R2, R3, R2, R7, 0xfe, !PT ;  /* 0x0000000203027212 */ /* 0x000fce00078efe07 */
.L_x_2342:
[----:B------:R-:W-:Y:S05]  /*0870*/  BSYNC.RECONVERGENT B0 ;  /* 0x0000000000007941 */ /* 0x000fea0003800200 */
.L_x_2341:
        /* <DEDUP_REMOVED lines=21> */
.L_x_2348:
[----:B------:R-:W-:Y:S05]  /*09d0*/  BSYNC.RECONVERGENT B1 ;  /* 0x0000000000017941 */ /* 0x000fea0003800200 */
.L_x_2347:
[----:B------:R-:W-:Y:S01]  /*09e0*/  IMAD.SHL.U32 R3, R3, 0x100000, RZ ;  /* 0x0010000003037824 */ /* 0x000fe200078e00ff */
[----:B------:R-:W-:-:S04]  /*09f0*/  LEA R4, R4, 0x3b800000, 0x17 ;  /* 0x3b80000004047811 */ /* 0x000fc800078eb8ff */
[----:B------:R-:W-:-:S07]  /*0a00*/  LOP3.LUT R4, R4, R3, R8, 0xfe, !PT ;  /* 0x0000000304047212 */ /* 0x000fce00078efe08 */
.L_x_2346:
[----:B------:R-:W-:Y:S05]  /*0a10*/  BSYNC.RECONVERGENT B0 ;  /* 0x0000000000007941 */ /* 0x000fea0003800200 */
.L_x_2345:
        /* <DEDUP_REMOVED lines=21> */
.L_x_2352:
[----:B------:R-:W-:Y:S05]  /*0b70*/  BSYNC.RECONVERGENT B1 ;  /* 0x0000000000017941 */ /* 0x000fea0003800200 */
.L_x_2351:
[----:B------:R-:W-:Y:S01]  /*0b80*/  IMAD.SHL.U32 R3, R3, 0x100000, RZ ;  /* 0x0010000003037824 */ /* 0x000fe200078e00ff */
[----:B------:R-:W-:-:S04]  /*0b90*/  LEA R5, R5, 0x3b800000, 0x17 ;  /* 0x3b80000005057811 */ /* 0x000fc800078eb8ff */
[----:B------:R-:W-:-:S07]  /*0ba0*/  LOP3.LUT R6, R5, R3, R12, 0xfe, !PT ;  /* 0x0000000305067212 */ /* 0x000fce00078efe0c */
.L_x_2350:
[----:B------:R-:W-:Y:S05]  /*0bb0*/  BSYNC.RECONVERGENT B0 ;  /* 0x0000000000007941 */ /* 0x000fea0003800200 */
.L_x_2349:
        /* <DEDUP_REMOVED lines=29> */
.L_x_2336:
        /* <DEDUP_REMOVED lines=8> */
.L_x_2370:
        /* <DEDUP_REMOVED lines=29> */
.L_x_2357:
[----:B0-----:R-:W-:Y:S05]  /*0fe0*/  BSYNC.RECONVERGENT B1 ;  /* 0x0000000000017941 */ /* 0x001fea0003800200 */
.L_x_2356:
[----:B------:R-:W-:Y:S01]  /*0ff0*/  IMAD.SHL.U32 R4, R4, 0x100000, RZ ;  /* 0x0010000004047824 */ /* 0x000fe200078e00ff */
[----:B------:R-:W-:-:S04]  /*1000*/  LEA R6, R6, 0x3b800000, 0x17 ;  /* 0x3b80000006067811 */ /* 0x000fc800078eb8ff */
[----:B------:R-:W-:-:S07]  /*1010*/  LOP3.LUT R4, R6, R4, R13, 0xfe, !PT ;  /* 0x0000000406047212 */ /* 0x000fce00078efe0d */
.L_x_2355:
[----:B0-----:R-:W-:Y:S05]  /*1020*/  BSYNC.RECONVERGENT B0 ;  /* 0x0000000000007941 */ /* 0x001fea0003800200 */
.L_x_2354:
        /* <DEDUP_REMOVED lines=22> */
.L_x_2361:
[----:B------:R-:W-:Y:S05]  /*1190*/  BSYNC.RECONVERGENT B1 ;  /* 0x0000000000017941 */ /* 0x000fea0003800200 */
.L_x_2360:
[----:B------:R-:W-:Y:S01]  /*11a0*/  IMAD.SHL.U32 R7, R7, 0x100000, RZ ;  /* 0x0010000007077824 */ /* 0x000fe200078e00ff */
[----:B------:R-:W-:-:S04]  /*11b0*/  LEA R6, R6, 0x3b800000, 0x17 ;  /* 0x3b80000006067811 */ /* 0x000fc800078eb8ff */
[----:B------:R-:W-:-:S07]  /*11c0*/  LOP3.LUT R6, R6, R7, R10, 0xfe, !PT ;  /* 0x0000000706067212 */ /* 0x000fce00078efe0a */
.L_x_2359:
[----:B------:R-:W-:Y:S05]  /*11d0*/  BSYNC.RECONVERGENT B0 ;  /* 0x0000000000007941 */ /* 0x000fea0003800200 */
.L_x_2358:
        /* <DEDUP_REMOVED lines=22> */
.L_x_2365:
[----:B------:R-:W-:Y:S05]  /*1340*/  BSYNC.RECONVERGENT B1 ;  /* 0x0000000000017941 */ /* 0x000fea0003800200 */
.L_x_2364:
[----:B------:R-:W-:Y:S01]  /*1350*/  IMAD.SHL.U32 R2, R2, 0x100000, RZ ;  /* 0x0010000002027824 */ /* 0x000fe200078e00ff */
[----:B------:R-:W-:-:S04]  /*1360*/  LEA R7, R7, 0x3b800000, 0x17 ;  /* 0x3b80000007077811 */ /* 0x000fc800078eb8ff */
[----:B------:R-:W-:-:S07]  /*1370*/  LOP3.LUT R8, R7, R2, R11, 0xfe, !PT ;  /* 0x0000000207087212 */ /* 0x000fce00078efe0b */
.L_x_2363:
[----:B------:R-:W-:Y:S05]  /*1380*/  BSYNC.RECONVERGENT B0 ;  /* 0x0000000000007941 */ /* 0x000fea0003800200 */
.L_x_2362:
        /* <DEDUP_REMOVED lines=22> */
.L_x_2369:
[----:B------:R-:W-:Y:S05]  /*14f0*/  BSYNC.RECONVERGENT B1 ;  /* 0x0000000000017941 */ /* 0x000fea0003800200 */
.L_x_2368:
[----:B------:R-:W-:Y:S01]  /*1500*/  IMAD.SHL.U32 R5, R5, 0x100000, RZ ;  /* 0x0010000005057824 */ /* 0x000fe200078e00ff */
[----:B------:R-:W-:-:S04]  /*1510*/  LEA R2, R2, 0x3b800000, 0x17 ;  /* 0x3b80000002027811 */ /* 0x000fc800078eb8ff */
[----:B------:R-:W-:-:S07]  /*1520*/  LOP3.LUT R10, R2, R5, R12, 0xfe, !PT ;  /* 0x00000005020a7212 */ /* 0x000fce00078efe0c */
.L_x_2367:
[----:B------:R-:W-:Y:S05]  /*1530*/  BSYNC.RECONVERGENT B0 ;  /* 0x0000000000007941 */ /* 0x000fea0003800200 */
.L_x_2366:
        /* <DEDUP_REMOVED lines=17> */
.L_x_2371:
        /* <DEDUP_REMOVED lines=11> */
.L_x_7633:


//--------------------- .text._ZN2at6native55_GLOBAL__N__de093ff9_22_ForeachBinaryOpList_cu_a911ec4325multi_tensor_apply_kernelINS1_18TensorListMetadataILi2EEENS1_11CopyFunctorIN3c107complexIfEENS6_13Float8_e4m3fnELi2ELi1ELi1EEEJNS0_4CopyIS8_S9_EEEEEvT_T0_DpT1_ --------------------------
	.section	.text._ZN2at6native55_GLOBAL__N__de093ff9_22_ForeachBinaryOpList_cu_a911ec4325multi_tensor_apply_kernelINS1_18TensorListMetadataILi2EEENS1_11CopyFunctorIN3c107complexIfEENS6_13Float8_e4m3fnELi2ELi1ELi1EEEJNS0_4CopyIS8_S9_EEEEEvT_T0_DpT1_,"ax",@progbits
	.align	128
.text._ZN2at6native55_GLOBAL__N__de093ff9_22_ForeachBinaryOpList_cu_a911ec4325multi_tensor_apply_kernelINS1_18TensorListMetadataILi2EEENS1_11CopyFunctorIN3c107complexIfEENS6_13Float8_e4m3fnELi2ELi1ELi1EEEJNS0_4CopyIS8_S9_EEEEEvT_T0_DpT1_:
        .type           _ZN2at6native55_GLOBAL__N__de093ff9_22_ForeachBinaryOpList_cu_a911ec4325multi_tensor_apply_kernelINS1_18TensorListMetadataILi2EEENS1_11CopyFunctorIN3c107complexIfEENS6_13Float8_e4m3fnELi2ELi1ELi1EEEJNS0_4CopyIS8_S9_EEEEEvT_T0_DpT1_,@function
        .size           _ZN2at6native55_GLOBAL__N__de093ff9_22_ForeachBinaryOpList_cu_a911ec4325multi_tensor_apply_kernelINS1_18TensorListMetadataILi2EEENS1_11CopyFunctorIN3c107complexIfEENS6_13Float8_e4m3fnELi2ELi1ELi1EEEJNS0_4CopyIS8_S9_EEEEEvT_T0_DpT1_,(.L_x_7634 - _ZN2at6native55_GLOBAL__N__de093ff9_22_ForeachBinaryOpList_cu_a911ec4325multi_tensor_apply_kernelINS1_18TensorListMetadataILi2EEENS1_11CopyFunctorIN3c107complexIfEENS6_13Float8_e4m3fnELi2ELi1ELi1EEEJNS0_4CopyIS8_S9_EEEEEvT_T0_DpT1_)
        .other          _ZN2at6native55_GLOBAL__N__de093ff9_22_ForeachBinaryOpList_cu_a911ec4325multi_tensor_apply_kernelINS1_18TensorListMetadataILi2EEENS1_11CopyFunctorIN3c107complexIfEENS6_13Float8_e4m3fnELi2ELi1ELi1EEEJNS0_4CopyIS8_S9_EEEEEvT_T0_DpT1_,@"STO_CUDA_ENTRY STV_DEFAULT"
_ZN2at6native55_GLOBAL__N__de093ff9_22_ForeachBinaryOpList_cu_a911ec4325multi_tensor_apply_kernelINS1_18TensorListMetadataILi2EEENS1_11CopyFunctorIN3c107complexIfEENS6_13Float8_e4m3fnELi2ELi1ELi1EEEJNS0_4CopyIS8_S9_EEEEEvT_T0_DpT1_:
        /* <DEDUP_REMOVED lines=47> */
[----:B------:R-:W-:Y:S01]  /*02f0*/  IMAD.MOV.U32 R5, RZ, RZ, RZ ;  /* 0x000000ffff057224 */ /* 0x000fe200078e00ff */
[C---:B------:R-:W-:Y:S01]  /*0300*/  LEA R4, P0, R7.reuse, UR12, 0x3 ;  /* 0x0000000c07047c11 */ /* 0x040fe2000f8018ff */
[----:B------:R-:W-:Y:S01]  /*0310*/  UMOV UR4, URZ ;  /* 0x000000ff00047c82 */ /* 0x000fe20008000000 */
[----:B------:R-:W-:Y:S02]  /*0320*/  UMOV UR5, URZ ;  /* 0x000000ff00057c82 */ /* 0x000fe40008000000 */
[----:B------:R-:W-:Y:S02]  /*0330*/  IADD3 R4, P1, PT, R4, UR10, RZ ;  /* 0x0000000a04047c10 */ /* 0x000fe4000ff3e0ff */
[----:B------:R-:W-:-:S04]  /*0340*/  LEA.HI.X R7, R7, UR13, R6, 0x3, P0 ;  /* 0x0000000d07077c11 */ /* 0x000fc800080f1c06 */
[----:B------:R-:W-:-:S07]  /*0350*/  IADD3.X R7, PT, PT, R7, UR11, RZ, P1, !PT ;  /* 0x0000000b07077c10 */ /* 0x000fce0008ffe4ff */
.L_x_2381:
[----:B-1234-:R-:W-:Y:S01]  /*0360*/  IMAD.U32 R13, RZ, RZ, UR17 ;  /* 0x00000011ff0d7e24 */ /* 0x01efe2000f8e00ff */
[C---:B------:R-:W-:Y:S01]  /*0370*/  IADD3 R16, P2, PT, R2.reuse, UR17, RZ ;  /* 0x0000001102107c10 */ /* 0x040fe2000ff5e0ff */
[----:B------:R-:W-:Y:S01]  /*0380*/  IMAD.MOV.U32 R10, RZ, RZ, R2 ;  /* 0x000000ffff0a7224 */ /* 0x000fe200078e0002 */
[----:B------:R-:W-:Y:S01]  /*0390*/  ISETP.GE.U32.AND P0, PT, R2, UR24, PT ;  /* 0x0000001802007c0c */ /* 0x000fe2000bf06070 */
[----:B------:R-:W-:Y:S01]  /*03a0*/  IMAD.MOV.U32 R11, RZ, RZ, R5 ;  /* 0x000000ffff0b7224 */ /* 0x000fe200078e0005 */
[----:B------:R-:W-:Y:S01]  /*03b0*/  ISETP.GE.U32.AND P1, PT, R16, UR24, PT ;  /* 0x0000001810007c0c */ /* 0x000fe2000bf26070 */
[----:B------:R-:W-:Y:S01]  /*03c0*/  IMAD.U32 R15, RZ, RZ, UR17 ;  /* 0x00000011ff0f7e24 */ /* 0x000fe2000f8e00ff */
[----:B------:R-:W-:Y:S01]  /*03d0*/  ISETP.GE.U32.AND.EX P0, PT, R5, UR25, PT, P0 ;  /* 0x0000001905007c0c */ /* 0x000fe2000bf06100 */
[----:B------:R-:W-:-:S04]  /*03e0*/  IMAD.WIDE.U32 R12, R13, 0x2, R10 ;  /* 0x000000020d0c7825 */ /* 0x000fc800078e000a */
[----:B------:R-:W-:-:S04]  /*03f0*/  IMAD.WIDE.U32 R10, R15, 0x3, R10 ;  /* 0x000000030f0a7825 */ /* 0x000fc800078e000a */
[----:B------:R-:W-:Y:S01]  /*0400*/  IMAD.X R15, RZ, RZ, R5, P2 ;  /* 0x000000ffff0f7224 */ /* 0x000fe200010e0605 */
[----:B------:R-:W-:Y:S02]  /*0410*/  ISETP.GE.U32.AND P2, PT, R12, UR24, PT ;  /* 0x000000180c007c0c */ /* 0x000fe4000bf46070 */
[----:B------:R-:W-:Y:S02]  /*0420*/  ISETP.GE.U32.AND P3, PT, R10, UR24, PT ;  /* 0x000000180a007c0c */ /* 0x000fe4000bf66070 */
[----:B------:R-:W-:Y:S02]  /*0430*/  ISETP.GE.U32.AND.EX P1, PT, R15, UR25, PT, P1 ;  /* 0x000000190f007c0c */ /* 0x000fe4000bf26110 */
[----:B------:R-:W-:Y:S02]  /*0440*/  ISETP.GE.U32.AND.EX P2, PT, R13, UR25, PT, P2 ;  /* 0x000000190d007c0c */ /* 0x000fe4000bf46120 */
[----:B------:R-:W-:Y:S02]  /*0450*/  ISETP.GE.U32.AND.EX P3, PT, R11, UR25, PT, P3 ;  /* 0x000000190b007c0c */ /* 0x000fe4000bf66130 */
[----:B------:R-:W-:-:S04]  /*0460*/  @!P0 IADD3 R10, P5, PT, R2, UR27, RZ ;  /* 0x0000001b020a8c10 */ /* 0x000fc8000ffbe0ff */
[----:B------:R-:W-:-:S03]  /*0470*/  @!P0 IADD3.X R11, PT, PT, R5, UR28, RZ, P5, !PT ;  /* 0x0000001c050b8c10 */ /* 0x000fc6000affe4ff */
[C---:B------:R-:W-:Y:S02]  /*0480*/  @!P1 IADD3 R12, P4, PT, R2.reuse, UR22, RZ ;  /* 0x00000016020c9c10 */ /* 0x040fe4000ff9e0ff */
[C---:B------:R-:W-:Y:S01]  /*0490*/  @!P2 IADD3 R16, P5, PT, R2.reuse, UR23, RZ ;  /* 0x000000170210ac10 */ /* 0x040fe2000ffbe0ff */
[----:B-----5:R0:W5:Y:S01]  /*04a0*/  @!P0 LDG.E.U8 R14, desc[UR18][R10.64] ;  /* 0x000000120a0e8981 */ /* 0x020162000c1e1100 */
[C---:B------:R-:W-:Y:S02]  /*04b0*/  @!P1 IADD3.X R13, PT, PT, R5.reuse, UR8, RZ, P4, !PT ;  /* 0x00000008050d9c10 */ /* 0x040fe4000a7fe4ff */
[----:B------:R-:W-:Y:S02]  /*04c0*/  @!P3 IADD3 R18, P4, PT, R2, UR14, RZ ;  /* 0x0000000e0212bc10 */ /* 0x000fe4000ff9e0ff */
[C---:B------:R-:W-:Y:S01]  /*04d0*/  @!P2 IADD3.X R17, PT, PT, R5.reuse, UR9, RZ, P5, !PT ;  /* 0x000000090511ac10 */ /* 0x040fe2000affe4ff */
[----:B------:R0:W5:Y:S01]  /*04e0*/  @!P1 LDG.E.U8 R6, desc[UR18][R12.64] ;  /* 0x000000120c069981 */ /* 0x000162000c1e1100 */
[----:B------:R-:W-:-:S03]  /*04f0*/  @!P3 IADD3.X R19, PT, PT, R5, UR7, RZ, P4, !PT ;  /* 0x000000070513bc10 */ /* 0x000fc6000a7fe4ff */
[----:B------:R0:W5:Y:S04]  /*0500*/  @!P2 LDG.E.U8 R8, desc[UR18][R16.64] ;  /* 0x000000121008a981 */ /* 0x000168000c1e1100 */
[----:B------:R0:W5:Y:S01]  /*0510*/  @!P3 LDG.E.U8 R9, desc[UR18][R18.64] ;  /* 0x000000121209b981 */ /* 0x000162000c1e1100 */
[----:B------:R-:W-:Y:S04]  /*0520*/  BSSY.RECONVERGENT B0, `(.L_x_2373) ;  /* 0x0000016000007945 */ /* 0x000fe80003800200 */
[----:B------:R-:W-:Y:S05]  /*0530*/  @P0 BRA `(.L_x_2374) ;  /* 0x0000000000500947 */ /* 0x000fea0003800000 */
[----:B0----5:R-:W-:Y:S02]  /*0540*/  IMAD.SHL.U32 R10, R14, 0x1000000, RZ ;  /* 0x010000000e0a7824 */ /* 0x021fe400078e00ff */
[----:B------:R-:W-:-:S03]  /*0550*/  IMAD.MOV.U32 R13, RZ, RZ, 0x1f ;  /* 0x0000001fff0d7424 */ /* 0x000fc600078e00ff */
[----:B------:R-:W-:-:S04]  /*0560*/  LOP3.LUT P0, R11, R10, 0x7f000000, RZ, 0xc0, !PT ;  /* 0x7f0000000a0b7812 */ /* 0x000fc8000780c0ff */
[----:B------:R-:W0:Y:S01]  /*0570*/  FLO.U32 R12, R11 ;  /* 0x0000000b000c7300 */ /* 0x000e2200000e0000 */
[----:B------:R-:W-:-:S05]  /*0580*/  VIADD R15, R11, 0x1000000 ;  /* 0x010000000b0f7836 */ /* 0x000fca0000000000 */
[----:B------:R-:W-:Y:S01]  /*0590*/  SHF.R.S32.HI R15, RZ, 0x8, R15 ;  /* 0x00000008ff0f7819 */ /* 0x000fe2000001140f */
[----:B0-----:R-:W-:-:S05]  /*05a0*/  IMAD.MOV R12, RZ, RZ, -R12 ;  /* 0x000000ffff0c7224 */ /* 0x001fca00078e0a0c */
[----:B------:R-:W-:-:S05]  /*05b0*/  VIADDMNMX.U32 R12, R12, R13, 0x4, !PT ;  /* 0x000000040c0c7446 */ /* 0x000fca000780000d */
[----:B------:R-:W-:-:S04]  /*05c0*/  VIADD R12, R12, 0xfffffffc ;  /* 0xfffffffc0c0c7836 */ /* 0x000fc80000000000 */
[----:B------:R-:W-:Y:S01]  /*05d0*/  IMAD.SHL.U32 R13, R12, 0x800000, RZ ;  /* 0x008000000c0d7824 */ /* 0x000fe200078e00ff */
[----:B------:R-:W-:-:S04]  /*05e0*/  SHF.L.U32 R12, R11, R12, RZ ;  /* 0x0000000c0b0c7219 */ /* 0x000fc800000006ff */
[----:B------:R-:W-:Y:S01]  /*05f0*/  LEA.HI R12, R12, -R13, RZ, 0x1c ;  /* 0x8000000d0c0c7211 */ /* 0x000fe200078fe0ff */
[----:B------:R-:W-:-:S04]  /*0600*/  IMAD.MOV.U32 R13, RZ, RZ, RZ ;  /* 0x000000ffff0d7224 */ /* 0x000fc800078e00ff */
[----:B------:R-:W-:-:S05]  /*0610*/  VIADD R12, R12, 0x3c000000 ;  /* 0x3c0000000c0c7836 */ /* 0x000fca0000000000 */
[----:B------:R-:W-:-:S04]  /*0620*/  LOP3.LUT R12, R12, 0x7f800000, R15, 0xf8, !PT ;  /* 0x7f8000000c0c7812 */ /* 0x000fc800078ef80f */
[----:B------:R-:W-:-:S04]  /*0630*/  SEL R11, R12, RZ, P0 ;  /* 0x000000ff0c0b7207 */ /* 0x000fc80000000000 */
[----:B------:R-:W-:Y:S01]  /*0640*/  LOP3.LUT R12, R11, 0x80000000, R10, 0xf8, !PT ;  /* 0x800000000b0c7812 */ /* 0x000fe200078ef80a */
[----:B------:R-:W-:Y:S02]  /*0650*/  IMAD.MOV.U32 R10, RZ, RZ, R0 ;  /* 0x000000ffff0a7224 */ /* 0x000fe400078e0000 */
[----:B------:R-:W-:-:S05]  /*0660*/  IMAD.MOV.U32 R11, RZ, RZ, R3 ;  /* 0x000000ffff0b7224 */ /* 0x000fca00078e0003 */
[----:B------:R1:W-:Y:S02]  /*0670*/  STG.E.64 desc[UR18][R10.64], R12 ;  /* 0x0000000c0a007986 */ /* 0x0003e4000c101b12 */
.L_x_2374:
[----:B------:R-:W-:Y:S05]  /*0680*/  BSYNC.RECONVERGENT B0 ;  /* 0x0000000000007941 */ /* 0x000fea0003800200 */
.L_x_2373:
[----:B------:R-:W-:Y:S04]  /*0690*/  BSSY.RECONVERGENT B0, `(.L_x_2375) ;  /* 0x0000016000007945 */ /* 0x000fe80003800200 */
[----:B------:R-:W-:Y:S05]  /*06a0*/  @P1 BRA `(.L_x_2376) ;  /* 0x0000000000501947 */ /* 0x000fea0003800000 */
[----:B01---5:R-:W-:Y:S02]  /*06b0*/  IMAD.SHL.U32 R10, R6, 0x1000000, RZ ;  /* 0x01000000060a7824 */ /* 0x023fe400078e00ff */
        /* <DEDUP_REMOVED lines=19> */
.L_x_2376:
[----:B------:R-:W-:Y:S05]  /*07f0*/  BSYNC.RECONVERGENT B0 ;  /* 0x0000000000007941 */ /* 0x000fea0003800200 */
.L_x_2375:
[----:B------:R-:W-:Y:S04]  /*0800*/  BSSY.RECONVERGENT B0, `(.L_x_2377) ;  /* 0x0000018000007945 */ /* 0x000fe80003800200 */
[----:B------:R-:W-:Y:S05]  /*0810*/  @P2 BRA `(.L_x_2378) ;  /* 0x0000000000582947 */ /* 0x000fea0003800000 */
[----:B012--5:R-:W-:Y:S02]  /*0820*/  IMAD.SHL.U32 R12, R8, 0x1000000, RZ ;  /* 0x01000000080c7824 */ /* 0x027fe400078e00ff */
[----:B------:R-:W-:-:S03]  /*0830*/  IMAD.MOV.U32 R16, RZ, RZ, 0x1f ;  /* 0x0000001fff107424 */ /* 0x000fc600078e00ff */
[----:B------:R-:W-:-:S04]  /*0840*/  LOP3.LUT P0, R10, R12, 0x7f000000, RZ, 0xc0, !PT ;  /* 0x7f0000000c0a7812 */ /* 0x000fc8000780c0ff */
        /* <DEDUP_REMOVED lines=8> */
[----:B------:R-:W-:Y:S01]  /*08d0*/  SHF.R.S32.HI R16, RZ, 0x8, R11 ;  /* 0x00000008ff107819 */ /* 0x000fe2000001140b */
[----:B------:R-:W-:Y:S02]  /*08e0*/  IMAD.U32 R11, RZ, RZ, UR17 ;  /* 0x00000011ff0b7e24 */ /* 0x000fe4000f8e00ff */
[----:B------:R-:W-:-:S03]  /*08f0*/  VIADD R13, R13, 0x3c000000 ;  /* 0x3c0000000d0d7836 */ /* 0x000fc60000000000 */
[----:B------:R-:W-:Y:S02]  /*0900*/  LEA R10, P1, R11, R0, 0x4 ;  /* 0x000000000b0a7211 */ /* 0x000fe400078220ff */
[----:B------:R-:W-:Y:S01]  /*0910*/  LOP3.LUT R13, R13, 0x7f800000, R16, 0xf8, !PT ;  /* 0x7f8000000d0d7812 */ /* 0x000fe200078ef810 */
[----:B------:R-:W-:-:S03]  /*0920*/  IMAD.U32 R16, RZ, RZ, UR17 ;  /* 0x00000011ff107e24 */ /* 0x000fc6000f8e00ff */
[----:B------:R-:W-:Y:S01]  /*0930*/  SEL R15, R13, RZ, P0 ;  /* 0x000000ff0d0f7207 */ /* 0x000fe20000000000 */
[----:B------:R-:W-:Y:S01]  /*0940*/  IMAD.MOV.U32 R13, RZ, RZ, RZ ;  /* 0x000000ffff0d7224 */ /* 0x000fe200078e00ff */
[----:B------:R-:W-:Y:S02]  /*0950*/  LEA.HI.X R11, R16, R3, RZ, 0x4, P1 ;  /* 0x00000003100b7211 */ /* 0x000fe400008f24ff */
[----:B------:R-:W-:-:S05]  /*0960*/  LOP3.LUT R12, R15, 0x80000000, R12, 0xf8, !PT ;  /* 0x800000000f0c7812 */ /* 0x000fca00078ef80c */
[----:B------:R3:W-:Y:S02]  /*0970*/  STG.E.64 desc[UR18][R10.64], R12 ;  /* 0x0000000c0a007986 */ /* 0x0007e4000c101b12 */
.L_x_2378:
[----:B------:R-:W-:Y:S05]  /*0980*/  BSYNC.RECONVERGENT B0 ;  /* 0x0000000000007941 */ /* 0x000fea0003800200 */
.L_x_2377:
[----:B------:R-:W-:Y:S04]  /*0990*/  BSSY.RECONVERGENT B0, `(.L_x_2379) ;  /* 0x000001a000007945 */ /* 0x000fe80003800200 */
[----:B------:R-:W-:Y:S05]  /*09a0*/  @P3 BRA `(.L_x_2380) ;  /* 0x0000000000603947 */ /* 0x000fea0003800000 */
[----:B0123-5:R-:W-:Y:S01]  /*09b0*/  IMAD.SHL.U32 R10, R9, 0x1000000, RZ ;  /* 0x01000000090a7824 */ /* 0x02ffe200078e00ff */
[----:B------:R-:W-:Y:S01]  /*09c0*/  UMOV UR6, URZ ;  /* 0x000000ff00067c82 */ /* 0x000fe20008000000 */
        /* <DEDUP_REMOVED lines=9> */
[----:B------:R-:W-:Y:S01]  /*0a60*/  SHF.L.U32 R12, R11, R12, RZ ;  /* 0x0000000c0b0c7219 */ /* 0x000fe200000006ff */
[----:B------:R-:W-:-:S03]  /*0a70*/  IMAD.U32 R11, RZ, RZ, UR17 ;  /* 0x00000011ff0b7e24 */ /* 0x000fc6000f8e00ff */
[----:B------:R-:W-:Y:S01]  /*0a80*/  LEA.HI R12, R12, -R13, RZ, 0x1c ;  /* 0x8000000d0c0c7211 */ /* 0x000fe200078fe0ff */
[----:B------:R-:W-:-:S04]  /*0a90*/  IMAD.MOV.U32 R13, RZ, RZ, R3 ;  /* 0x000000ffff0d7224 */ /* 0x000fc800078e0003 */
[----:B------:R-:W-:-:S05]  /*0aa0*/  VIADD R12, R12, 0x3c000000 ;  /* 0x3c0000000c0c7836 */ /* 0x000fca0000000000 */
[----:B------:R-:W-:Y:S01]  /*0ab0*/  LOP3.LUT R15, R12, 0x7f800000, R15, 0xf8, !PT ;  /* 0x7f8000000c0f7812 */ /* 0x000fe200078ef80f */
[----:B------:R-:W-:-:S03]  /*0ac0*/  IMAD.MOV.U32 R12, RZ, RZ, R0 ;  /* 0x000000ffff0c7224 */ /* 0x000fc600078e0000 */
[----:B------:R-:W-:Y:S01]  /*0ad0*/  SEL R15, R15, RZ, P0 ;  /* 0x000000ff0f0f7207 */ /* 0x000fe20000000000 */
[----:B------:R-:W-:-:S03]  /*0ae0*/  IMAD.WIDE.U32 R12, R11, 0x18, R12 ;  /* 0x000000180b0c7825 */ /* 0x000fc600078e000c */
[----:B------:R-:W-:Y:S01]  /*0af0*/  LOP3.LUT R10, R15, 0x80000000, R10, 0xf8, !PT ;  /* 0x800000000f0a7812 */ /* 0x000fe200078ef80a */
[----:B------:R-:W-:Y:S02]  /*0b00*/  IMAD.MOV.U32 R11, RZ, RZ, RZ ;  /* 0x000000ffff0b7224 */ /* 0x000fe400078e00ff */
[----:B------:R-:W-:-:S05]  /*0b10*/  VIADD R13, R13, UR6 ;  /* 0x000000060d0d7c36 */ /* 0x000fca0008000000 */
[----:B------:R4:W-:Y:S02]  /*0b20*/  STG.E.64 desc[UR18][R12.64], R10 ;  /* 0x0000000a0c007986 */ /* 0x0009e4000c101b12 */
.L_x_2380:
[----:B------:R-:W-:Y:S05]  /*0b30*/  BSYNC.RECONVERGENT B0 ;  /* 0x0000000000007941 */ /* 0x000fea0003800200 */
.L_x_2379:
[----:B------:R-:W0:Y:S01]  /*0b40*/  LDCU UR6, c[0x0][0x360] ;  /* 0x00006c00ff0677ac */ /* 0x000e220008000800 */
[----:B------:R-:W-:Y:S02]  /*0b50*/  IADD3 R0, P0, PT, R0, UR20, RZ ;  /* 0x0000001400007c10 */ /* 0x000fe4000ff1e0ff */
[----:B------:R-:W-:Y:S02]  /*0b60*/  IADD3 R4, P2, PT, R4, UR20, RZ ;  /* 0x0000001404047c10 */ /* 0x000fe4000ff5e0ff */
[----:B------:R-:W-:Y:S02]  /*0b70*/  IADD3.X R3, PT, PT, R3, UR21, RZ, P0, !PT ;  /* 0x0000001503037c10 */ /* 0x000fe400087fe4ff */
[----:B------:R-:W-:Y:S01]  /*0b80*/  IADD3.X R7, PT, PT, R7, UR21, RZ, P2, !PT ;  /* 0x0000001507077c10 */ /* 0x000fe200097fe4ff */
[----:B0-----:R-:W-:-:S04]  /*0b90*/  USHF.L.U32 UR6, UR6, 0x2, URZ ;  /* 0x0000000206067899 */ /* 0x001fc800080006ff */
[----:B------:R-:W-:Y:S02]  /*0ba0*/  UIADD3 UR4, UP0, UPT, UR6, UR4, URZ ;  /* 0x0000000406047290 */ /* 0x000fe4000ff1e0ff */
[----:B------:R-:W-:Y:S02]  /*0bb0*/  IADD3 R2, P1, PT, R2, UR6, RZ ;  /* 0x0000000602027c10 */ /* 0x000fe4000ff3e0ff */
[----:B------:R-:W-:Y:S02]  /*0bc0*/  UIADD3.X UR5, UPT, UPT, URZ, UR5, URZ, UP0, !UPT ;  /* 0x00000005ff057290 */ /* 0x000fe400087fe4ff */
[----:B------:R-:W-:Y:S01]  /*0bd0*/  UISETP.GE.U32.AND UP0, UPT, UR4, UR24, UPT ;  /* 0x000000180400728c */ /* 0x000fe2000bf06070 */
[----:B------:R-:W-:-:S03]  /*0be0*/  IMAD.X R5, RZ, RZ, R5, P1 ;  /* 0x000000ffff057224 */ /* 0x000fc600008e0605 */
[----:B------:R-:W-:-:S09]  /*0bf0*/  UISETP.GE.U32.AND.EX UP0, UPT, UR5, UR25, UPT, UP0 ;  /* 0x000000190500728c */ /* 0x000fd2000bf06100 */
[----:B------:R-:W-:Y:S05]  /*0c00*/  BRA.U !UP0, `(.L_x_2381) ;  /* 0xfffffff508d47547 */ /* 0x000fea000b83ffff */
[----:B------:R-:W-:Y:S05]  /*0c10*/  EXIT ;  /* 0x000000000000794d */ /* 0x000fea0003800000 */
.L_x_2372:
        /* <DEDUP_REMOVED lines=8> */
.L_x_2382:
[----:B-1----:R-:W-:-:S04]  /*0ca0*/  LEA R10, P0, R3, UR27, 0x2 ;  /* 0x0000001b030a7c11 */ /* 0x002fc8000f8010ff */
        /* <DEDUP_REMOVED lines=13> */
[----:B------:R-:W-:Y:S01]  /*0d80*/  LOP3.LUT R10, R2, 0x7f000000, RZ, 0xc0, !PT ;  /* 0x7f000000020a7812 */ /* 0x000fe200078ec0ff */
[----:B------:R-:W1:Y:S01]  /*0d90*/  FLO.U32 R12, R8 ;  /* 0x00000008000c7300 */ /* 0x000e6200000e0000 */
[C---:B------:R-:W-:Y:S02]  /*0da0*/  LOP3.LUT R9, R5.reuse, 0x7f000000, RZ, 0xc0, !PT ;  /* 0x7f00000005097812 */ /* 0x040fe400078ec0ff */
[----:B------:R-:W-:Y:S02]  /*0db0*/  LOP3.LUT P0, RZ, R4, 0x7f000000, RZ, 0xc0, !PT ;  /* 0x7f00000004ff7812 */ /* 0x000fe4000780c0ff */
[----:B------:R-:W-:Y:S02]  /*0dc0*/  LOP3.LUT P2, RZ, R2, 0x7f000000, RZ, 0xc0, !PT ;  /* 0x7f00000002ff7812 */ /* 0x000fe4000784c0ff */
        /* <DEDUP_REMOVED lines=8> */
[-C--:B------:R-:W-:Y:S02]  /*0e50*/  VIADDMNMX.U32 R11, R12, R16.reuse, 0x4, !PT ;  /* 0x000000040c0b7446 */ /* 0x080fe40007800010 */
[-C--:B------:R-:W-:Y:S02]  /*0e60*/  VIADDMNMX.U32 R12, R13, R16.reuse, 0x4, !PT ;  /* 0x000000040d0c7446 */ /* 0x080fe40007800010 */
[----:B------:R-:W-:Y:S01]  /*0e70*/  VIADDMNMX.U32 R13, R15, R16, 0x4, !PT ;  /* 0x000000040f0d7446 */ /* 0x000fe20007800010 */
[----:B------:R-:W-:Y:S02]  /*0e80*/  VIADD R11, R11, 0xfffffffc ;  /* 0xfffffffc0b0b7836 */ /* 0x000fe40000000000 */
[----:B--2---:R-:W-:Y:S02]  /*0e90*/  IMAD.MOV R14, RZ, RZ, -R14 ;  /* 0x000000ffff0e7224 */ /* 0x004fe400078e0a0e */
[----:B------:R-:W-:-:S03]  /*0ea0*/  VIADD R15, R13, 0xfffffffc ;  /* 0xfffffffc0d0f7836 */ /* 0x000fc60000000000 */
[----:B------:R-:W-:Y:S01]  /*0eb0*/  VIADDMNMX.U32 R16, R14, R16, 0x4, !PT ;  /* 0x000000040e107446 */ /* 0x000fe20007800010 */
[----:B------:R-:W-:Y:S01]  /*0ec0*/  VIADD R14, R12, 0xfffffffc ;  /* 0xfffffffc0c0e7836 */ /* 0x000fe20000000000 */
[----:B------:R-:W-:Y:S01]  /*0ed0*/  SHF.L.U32 R12, R8, R11, RZ ;  /* 0x0000000b080c7219 */ /* 0x000fe200000006ff */
[----:B------:R-:W-:Y:S02]  /*0ee0*/  IMAD.SHL.U32 R11, R11, 0x800000, RZ ;  /* 0x008000000b0b7824 */ /* 0x000fe400078e00ff */
[----:B------:R-:W-:Y:S01]  /*0ef0*/  VIADD R18, R16, 0xfffffffc ;  /* 0xfffffffc10127836 */ /* 0x000fe20000000000 */
[----:B------:R-:W-:Y:S01]  /*0f00*/  SHF.L.U32 R16, R10, R15, RZ ;  /* 0x0000000f0a107219 */ /* 0x000fe200000006ff */
[----:B------:R-:W-:Y:S01]  /*0f10*/  IMAD.SHL.U32 R15, R15, 0x800000, RZ ;  /* 0x008000000f0f7824 */ /* 0x000fe200078e00ff */
[----:B------:R-:W-:Y:S01]  /*0f20*/  SHF.L.U32 R13, R7, R14, RZ ;  /* 0x0000000e070d7219 */ /* 0x000fe200000006ff */
[----:B------:R-:W-:Y:S01]  /*0f30*/  IMAD.SHL.U32 R14, R14, 0x800000, RZ ;  /* 0x008000000e0e7824 */ /* 0x000fe200078e00ff */
[----:B------:R-:W-:Y:S01]  /*0f40*/  LEA.HI R11, R12, -R11, RZ, 0x1c ;  /* 0x8000000b0c0b7211 */ /* 0x000fe200078fe0ff */
[C---:B------:R-:W-:Y:S01]  /*0f50*/  VIADD R12, R9.reuse, 0x1000000 ;  /* 0x01000000090c7836 */ /* 0x040fe20000000000 */
[----:B------:R-:W-:Y:S01]  /*0f60*/  SHF.L.U32 R17, R9, R18, RZ ;  /* 0x0000001209117219 */ /* 0x000fe200000006ff */
[----:B------:R-:W-:Y:S01]  /*0f70*/  IMAD.SHL.U32 R18, R18, 0x800000, RZ ;  /* 0x0080000012127824 */ /* 0x000fe200078e00ff */
[----:B------:R-:W-:Y:S01]  /*0f80*/  LEA.HI R15, R16, -R15, RZ, 0x1c ;  /* 0x8000000f100f7211 */ /* 0x000fe200078fe0ff */
[----:B------:R-:W-:Y:S01]  /*0f90*/  VIADD R8, R8, 0x1000000 ;  /* 0x0100000008087836 */ /* 0x000fe20000000000 */
[----:B------:R-:W-:Y:S01]  /*0fa0*/  LEA.HI R13, R13, -R14, RZ, 0x1c ;  /* 0x8000000e0d0d7211 */ /* 0x000fe200078fe0ff */
[----:B------:R-:W-:Y:S01]  /*0fb0*/  VIADD R10, R10, 0x1000000 ;  /* 0x010000000a0a7836 */ /* 0x000fe20000000000 */
[----:B------:R-:W-:Y:S01]  /*0fc0*/  SHF.R.S32.HI R14, RZ, 0x8, R12 ;  /* 0x00000008ff0e7819 */ /* 0x000fe2000001140c */
[----:B------:R-:W-:Y:S01]  /*0fd0*/  VIADD R7, R7, 0x1000000 ;  /* 0x0100000007077836 */ /* 0x000fe20000000000 */
[----:B------:R-:W-:Y:S01]  /*0fe0*/  LEA.HI R17, R17, -R18, RZ, 0x1c ;  /* 0x8000001211117211 */ /* 0x000fe200078fe0ff */
[----:B------:R-:W-:Y:S01]  /*0ff0*/  VIADD R11, R11, 0x3c000000 ;  /* 0x3c0000000b0b7836 */ /* 0x000fe20000000000 */
[----:B------:R-:W-:Y:S01]  /*1000*/  SHF.R.S32.HI R8, RZ, 0x8, R8 ;  /* 0x00000008ff087819 */ /* 0x000fe20000011408 */
[----:B------:R-:W-:Y:S01]  /*1010*/  VIADD R12, R15, 0x3c000000 ;  /* 0x3c0000000f0c7836 */ /* 0x000fe20000000000 */
[----:B------:R-:W-:Y:S01]  /*1020*/  SHF.R.S32.HI R9, RZ, 0x8, R10 ;  /* 0x00000008ff097819 */ /* 0x000fe2000001140a */
[----:B------:R-:W-:Y:S01]  /*1030*/  VIADD R10, R13, 0x3c000000 ;  /* 0x3c0000000d0a7836 */ /* 0x000fe20000000000 */
[----:B------:R-:W-:Y:S01]  /*1040*/  SHF.R.S32.HI R7, RZ, 0x8, R7 ;  /* 0x00000008ff077819 */ /* 0x000fe20000011407 */
[----:B------:R-:W-:Y:S01]  /*1050*/  VIADD R17, R17, 0x3c000000 ;  /* 0x3c00000011117836 */ /* 0x000fe20000000000 */
[----:B------:R-:W-:-:S02]  /*1060*/  LOP3.LUT R8, R11, 0x7f800000, R8, 0xf8, !PT ;  /* 0x7f8000000b087812 */ /* 0x000fc400078ef808 */
[----:B------:R-:W-:Y:S02]  /*1070*/  LOP3.LUT R12, R12, 0x7f800000, R9, 0xf8, !PT ;  /* 0x7f8000000c0c7812 */ /* 0x000fe400078ef809 */
[----:B------:R-:W-:Y:S02]  /*1080*/  LOP3.LUT R10, R10, 0x7f800000, R7, 0xf8, !PT ;  /* 0x7f8000000a0a7812 */ /* 0x000fe400078ef807 */
[----:B------:R-:W-:Y:S02]  /*1090*/  SEL R7, R8, RZ, P0 ;  /* 0x000000ff08077207 */ /* 0x000fe40000000000 */
[----:B------:R-:W-:Y:S02]  /*10a0*/  SEL R11, R12, RZ, P2 ;  /* 0x000000ff0c0b7207 */ /* 0x000fe40001000000 */
[----:B------:R-:W-:Y:S02]  /*10b0*/  LEA R12, P0, R3, UR15, 0x5 ;  /* 0x0000000f030c7c11 */ /* 0x000fe4000f8028ff */
[----:B------:R-:W-:-:S02]  /*10c0*/  LOP3.LUT R14, R17, 0x7f800000, R14, 0xf8, !PT ;  /* 0x7f800000110e7812 */ /* 0x000fc400078ef80e */
[----:B------:R-:W-:Y:S02]  /*10d0*/  SEL R9, R10, RZ, P1 ;  /* 0x000000ff0a097207 */ /* 0x000fe40000800000 */
[C---:B------:R-:W-:Y:S02]  /*10e0*/  LEA.HI.X R13, R3.reuse, UR10, R0, 0x5, P0 ;  /* 0x0000000a030d7c11 */ /* 0x040fe400080f2c00 */
[----:B------:R-:W-:Y:S02]  /*10f0*/  SEL R10, R14, RZ, P3 ;  /* 0x000000ff0e0a7207 */ /* 0x000fe40001800000 */
[----:B0-----:R-:W-:Y:S02]  /*1100*/  IADD3 R3, P0, PT, R3, UR4, RZ ;  /* 0x0000000403037c10 */ /* 0x001fe4000ff1e0ff */
[----:B------:R-:W-:Y:S01]  /*1110*/  LOP3.LUT R4, R7, 0x80000000, R4, 0xf8, !PT ;  /* 0x8000000007047812 */ /* 0x000fe200078ef804 */
[----:B------:R-:W-:Y:S01]  /*1120*/  IMAD.MOV.U32 R7, RZ, RZ, RZ ;  /* 0x000000ffff077224 */ /* 0x000fe200078e00ff */
[----:B------:R-:W-:Y:S01]  /*1130*/  LOP3.LUT R6, R9, 0x80000000, R6, 0xf8, !PT ;  /* 0x8000000009067812 */ /* 0x000fe200078ef806 */
[----:B------:R-:W-:Y:S01]  /*1140*/  IMAD.MOV.U32 R9, RZ, RZ, RZ ;  /* 0x000000ffff097224 */ /* 0x000fe200078e00ff */
[----:B------:R-:W-:Y:S01]  /*1150*/  LOP3.LUT R8, R11, 0x80000000, R2, 0xf8, !PT ;  /* 0x800000000b087812 */ /* 0x000fe200078ef802 */
[----:B------:R-:W-:Y:S01]  /*1160*/  IMAD.MOV.U32 R11, RZ, RZ, RZ ;  /* 0x000000ffff0b7224 */ /* 0x000fe200078e00ff */
[----:B------:R-:W-:Y:S01]  /*1170*/  LOP3.LUT R10, R10, 0x80000000, R5, 0xf8, !PT ;  /* 0x800000000a0a7812 */ /* 0x000fe200078ef805 */
[----:B------:R-:W-:-:S02]  /*1180*/  IMAD.MOV.U32 R5, RZ, RZ, RZ ;  /* 0x000000ffff057224 */ /* 0x000fc400078e00ff */
[C---:B------:R-:W-:Y:S02]  /*1190*/  IMAD.SHL.U32 R2, R3.reuse, 0x4, RZ ;  /* 0x0000000403027824 */ /* 0x040fe400078e00ff */
[----:B------:R-:W-:Y:S01]  /*11a0*/  IMAD.X R0, RZ, RZ, R0, P0 ;  /* 0x000000ffff007224 */ /* 0x000fe200000e0600 */
[----:B------:R1:W-:Y:S01]  /*11b0*/  STG.E.ENL2.256 desc[UR18][R12.64], R4, R8 ;  /* 0xf80000040c08797f */ /* 0x0003e2000f121812 */
[C---:B------:R-:W-:Y:S02]  /*11c0*/  LOP3.LUT P0, RZ, R3.reuse, 0xffffc000, RZ, 0xc0, !PT ;  /* 0xffffc00003ff7812 */ /* 0x040fe4000780c0ff */
[----:B------:R-:W-:Y:S02]  /*11d0*/  ISETP.LT.U32.AND P1, PT, R2, UR26, PT ;  /* 0x0000001a02007c0c */ /* 0x000fe4000bf21070 */
[----:B------:R-:W-:Y:S02]  /*11e0*/  SHF.L.U64.HI R2, R3, 0x2, R0 ;  /* 0x0000000203027819 */ /* 0x000fe40000010200 */
[----:B------:R-:W-:-:S02]  /*11f0*/  LOP3.LUT P0, RZ, R0, 0x3fffffff, RZ, 0xc0, P0 ;  /* 0x3fffffff00ff7812 */ /* 0x000fc4000000c0ff */
[----:B------:R-:W-:-:S13]  /*1200*/  ISETP.LT.AND.EX P1, PT, R2, UR16, PT, P1 ;  /* 0x0000001002007c0c */ /* 0x000fda000bf21310 */
[----:B------:R-:W-:Y:S05]  /*1210*/  @!P0 BRA P1, `(.L_x_2382) ;  /* 0xfffffff800a08947 */ /* 0x000fea000083ffff */
[----:B------:R-:W-:Y:S05]  /*1220*/  EXIT ;  /* 0x000000000000794d */ /* 0x000fea0003800000 */
.L_x_2383:
        /* <DEDUP_REMOVED lines=13> */
.L_x_7634:


//--------------------- .text._ZN2at6native55_GLOBAL__N__de093ff9_22_ForeachBinaryOpList_cu_a911ec4325multi_tensor_apply_kernelINS1_18TensorListMetadataILi2EEENS1_11CopyFunctorIN3c107complexIfEEbLi2ELi1ELi1EEEJNS0_4CopyIS8_bEEEEEvT_T0_DpT1_ --------------------------
	.section	.text._ZN2at6native55_GLOBAL__N__de093ff9_22_ForeachBinaryOpList_cu_a911ec4325multi_tensor_apply_kernelINS1_18TensorListMetadataILi2EEENS1_11CopyFunctorIN3c107complexIfEEbLi2ELi1ELi1EEEJNS0_4CopyIS8_bEEEEEvT_T0_DpT1_,"ax",@progbits
	.align	128
.text._ZN2at6native55_GLOBAL__N__de093ff9_22_ForeachBinaryOpList_cu_a911ec4325multi_tensor_apply_kernelINS1_18TensorListMetadataILi2EEENS1_11CopyFunctorIN3c107complexIfEEbLi2ELi1ELi1EEEJNS0_4CopyIS8_bEEEEEvT_T0_DpT1_:
        .type           _ZN2at6native55_GLOBAL__N__de093ff9_22_ForeachBinaryOpList_cu_a911ec4325multi_tensor_apply_kernelINS1_18TensorListMetadataILi2EEENS1_11CopyFunctorIN3c107complexIfEEbLi2ELi1ELi1EEEJNS0_4CopyIS8_bEEEEEvT_T0_DpT1_,@function
        .size           _ZN2at6native55_GLOBAL__N__de093ff9_22_ForeachBinaryOpList_cu_a911ec4325multi_tensor_apply_kernelINS1_18TensorListMetadataILi2EEENS1_11CopyFunctorIN3c107complexIfEEbLi2ELi1ELi1EEEJNS0_4CopyIS8_bEEEEEvT_T0_DpT1_,(.L_x_7635 - _ZN2at6native55_GLOBAL__N__de093ff9_22_ForeachBinaryOpList_cu_a911ec4325multi_tensor_apply_kernelINS1_18TensorListMetadataILi2EEENS1_11CopyFunctorIN3c107complexIfEEbLi2ELi1ELi1EEEJNS0_4CopyIS8_bEEEEEvT_T0_DpT1_)
        .other          _ZN2at6native55_GLOBAL__N__de093ff9_22_ForeachBinaryOpList_cu_a911ec4325multi_tensor_apply_kernelINS1_18TensorListMetadataILi2EEENS1_11CopyFunctorIN3c107complexIfEEbLi2ELi1ELi1EEEJNS0_4CopyIS8_bEEEEEvT_T0_DpT1_,@"STO_CUDA_ENTRY STV_DEFAULT"
_ZN2at6native55_GLOBAL__N__de093ff9_22_ForeachBinaryOpList_cu_a911ec4325multi_tensor_apply_kernelINS1_18TensorListMetadataILi2EEENS1_11CopyFunctorIN3c107complexIfEEbLi2ELi1ELi1EEEJNS0_4CopyIS8_bEEEEEvT_T0_DpT1_:
        /* <DEDUP_REMOVED lines=39> */
[----:B------:R-:W-:Y:S05]  /*0270*/  CALL.REL.NOINC `($__internal_36_$__cuda_sm20_div_u16) ;  /* 0x0000000c00f07944 */ /* 0x000fea0003c00000 */
[----:B------:R-:W0:Y:S01]  /*0280*/  S2R R0, SR_TID.X ;  /* 0x0000000000007919 */ /* 0x000e220000002100 */
[----:B------:R-:W-:Y:S02]  /*0290*/  UISETP.GE.U32.AND UP0, UPT, UR5, UR21, UPT ;  /* 0x000000150500728c */ /* 0x000fe4000bf06070 */
[----:B------:R-:W-:Y:S02]  /*02a0*/  ULOP3.LUT UR20, UR4, 0xffff, URZ, 0xc0, !UPT ;  /* 0x0000ffff04147892 */ /* 0x000fe4000f8ec0ff */
[----:B------:R-:W-:Y:S01]  /*02b0*/  UISETP.GE.U32.AND.EX UP0, UPT, UR6, URZ, UPT, UP0 ;  /* 0x000000ff0600728c */ /* 0x000fe2000bf06100 */
[----:B------:R-:W-:Y:S02]  /*02c0*/  UMOV UR5, URZ ;  /* 0x000000ff00057c82 */ /* 0x000fe40008000000 */
[----:B------:R-:W-:-:S06]  /*02d0*/  UMOV UR6, URZ ;  /* 0x000000ff00067c82 */ /* 0x000fcc0008000000 */
[----:B------:R-:W-:Y:S05]  /*02e0*/  BRA.U !UP0, `(.L_x_2385) ;  /* 0x00000009086c7547 */ /* 0x000fea000b800000 */
[C---:B0-----:R-:W-:Y:S01]  /*02f0*/  IADD3 R2, P0, PT, R0.reuse, UR28, RZ ;  /* 0x0000001c00027c10 */ /* 0x041fe2000ff1e0ff */
[----:B------:R-:W-:Y:S01]  /*0300*/  UIADD3 UR38, UP0, UP1, UR22, UR24, UR21 ;  /* 0x0000001816267290 */ /* 0x000fe2000f91e015 */
[----:B------:R-:W-:Y:S01]  /*0310*/  SHF.R.U32.HI R29, RZ, 0x1d, R0 ;  /* 0x0000001dff1d7819 */ /* 0x000fe20000011600 */
[----:B------:R-:W-:Y:S01]  /*0320*/  UIMAD.WIDE.U32 UR6, UR28, 0x2, UR24 ;  /* 0x000000021c0678a5 */ /* 0x000fe2000f8e0018 */
[----:B------:R-:W-:Y:S01]  /*0330*/  IMAD.SHL.U32 R28, R0, 0x8, RZ ;  /* 0x00000008001c7824 */ /* 0x000fe200078e00ff */
[----:B------:R-:W-:Y:S01]  /*0340*/  UIADD3 UR31, UP2, UP3, UR22, UR24, UR28 ;  /* 0x00000018161f7290 */ /* 0x000fe2000fb5e01c */
        /* <DEDUP_REMOVED lines=13> */
[----:B------:R-:W-:Y:S01]  /*0420*/  UIADD3 UR37, UP0, UPT, UR22, UR6, URZ ;  /* 0x0000000616257290 */ /* 0x000fe2000ff1e0ff */
[----:B------:R-:W-:Y:S01]  /*0430*/  SHF.L.U64.HI R5, R2, 0x3, R5 ;  /* 0x0000000302057819 */ /* 0x000fe20000010205 */
[----:B------:R-:W-:Y:S01]  /*0440*/  UIADD3 UR18, UPT, UPT, UR20, 0x1, URZ ;  /* 0x0000000114127890 */ /* 0x000fe2000fffe0ff */
[----:B------:R-:W-:Y:S01]  /*0450*/  IMAD.WIDE.U32 R10, R11, 0x10, R28 ;  /* 0x000000100b0a7825 */ /* 0x000fe200078e001c */
[----:B------:R-:W-:-:S02]  /*0460*/  UIADD3 UR36, UP1, UPT, UR22, UR10, URZ ;  /* 0x0000000a16247290 */ /* 0x000fc4000ff3e0ff */
[----:B------:R-:W-:Y:S01]  /*0470*/  UIADD3 UR35, UP2, UPT, UR22, UR12, URZ ;  /* 0x0000000c16237290 */ /* 0x000fe2000ff5e0ff */
[--C-:B------:R-:W-:Y:S01]  /*0480*/  IMAD.WIDE.U32 R12, R13, 0x28, R28.reuse ;  /* 0x000000280d0c7825 */ /* 0x100fe200078e001c */
[----:B------:R-:W-:Y:S02]  /*0490*/  UIADD3 UR34, UP3, UPT, UR22, UR14, URZ ;  /* 0x0000000e16227290 */ /* 0x000fe4000ff7e0ff */
[----:B------:R-:W-:Y:S01]  /*04a0*/  UIADD3 UR33, UP4, UPT, UR22, UR16, URZ ;  /* 0x0000001016217290 */ /* 0x000fe2000ff9e0ff */
[--C-:B------:R-:W-:Y:S01]  /*04b0*/  IMAD.WIDE.U32 R14, R15, 0x30, R28.reuse ;  /* 0x000000300f0e7825 */ /* 0x100fe200078e001c */
[----:B------:R-:W-:Y:S01]  /*04c0*/  UIADD3.X UR19, UPT, UPT, UR23, UR7, URZ, UP0, !UPT ;  /* 0x0000000717137290 */ /* 0x000fe200087fe4ff */
[----:B------:R-:W-:Y:S02]  /*04d0*/  UMOV UR4, URZ ;  /* 0x000000ff00047c82 */ /* 0x000fe40008000000 */
[----:B------:R-:W-:Y:S01]  /*04e0*/  IMAD.WIDE.U32 R16, R17, 0x38, R28 ;  /* 0x0000003811107825 */ /* 0x000fe200078e001c */
[----:B------:R-:W-:Y:S01]  /*04f0*/  UMOV UR5, URZ ;  /* 0x000000ff00057c82 */ /* 0x000fe20008000000 */
[----:B------:R-:W-:-:S02]  /*0500*/  USHF.L.U32 UR29, UR28, 0x3, URZ ;  /* 0x000000031c1d7899 */ /* 0x000fc400080006ff */
[----:B------:R-:W-:Y:S01]  /*0510*/  IMAD.MOV.U32 R9, RZ, RZ, R0 ;  /* 0x000000ffff097224 */ /* 0x000fe200078e0000 */
[----:B------:R-:W-:Y:S01]  /*0520*/  USHF.R.U32.HI UR30, URZ, 0x1d, UR28 ;  /* 0x0000001dff1e7899 */ /* 0x000fe2000801161c */
[----:B------:R-:W-:Y:S01]  /*0530*/  IMAD.MOV.U32 R3, RZ, RZ, RZ ;  /* 0x000000ffff037224 */ /* 0x000fe200078e00ff */
[----:B------:R-:W-:Y:S02]  /*0540*/  ULOP3.LUT UR18, UR18, 0x1fffe, URZ, 0xc0, !UPT ;  /* 0x0001fffe12127892 */ /* 0x000fe4000f8ec0ff */
[----:B------:R-:W-:Y:S02]  /*0550*/  UIADD3.X UR11, UPT, UPT, UR23, UR11, URZ, UP1, !UPT ;  /* 0x0000000b170b7290 */ /* 0x000fe40008ffe4ff */
[----:B------:R-:W-:Y:S02]  /*0560*/  UIADD3.X UR12, UPT, UPT, UR23, UR13, URZ, UP2, !UPT ;  /* 0x0000000d170c7290 */ /* 0x000fe400097fe4ff */
[----:B------:R-:W-:Y:S02]  /*0570*/  UIADD3.X UR14, UPT, UPT, UR23, UR15, URZ, UP3, !UPT ;  /* 0x0000000f170e7290 */ /* 0x000fe40009ffe4ff */
[----:B------:R-:W-:Y:S01]  /*0580*/  UIADD3.X UR16, UPT, UPT, UR23, UR17, URZ, UP4, !UPT ;  /* 0x0000001117107290 */ /* 0x000fe2000a7fe4ff */
[----:B------:R-:W-:Y:S01]  /*0590*/  UMOV UR6, URZ ;  /* 0x000000ff00067c82 */ /* 0x000fe20008000000 */
[----:B------:R-:W-:Y:S01]  /*05a0*/  UMOV UR7, UR8 ;  /* 0x0000000800077c82 */ /* 0x000fe20008000000 */
[----:B------:R-:W-:-:S09]  /*05b0*/  UMOV UR10, UR9 ;  /* 0x00000009000a7c82 */ /* 0x000fd20008000000 */
.L_x_2386:
[C---:B------:R-:W-:Y:S02]  /*05c0*/  ISETP.GE.U32.AND P0, PT, R9.reuse, UR40, PT ;  /* 0x0000002809007c0c */ /* 0x040fe4000bf06070 */
[----:B--2---:R-:W-:Y:S02]  /*05d0*/  IADD3 R24, P2, PT, R9, UR28, RZ ;  /* 0x0000001c09187c10 */ /* 0x004fe4000ff5e0ff */
[----:B------:R-:W-:Y:S02]  /*05e0*/  ISETP.GE.AND.EX P0, PT, R3, UR41, PT, P0 ;  /* 0x0000002903007c0c */ /* 0x000fe4000bf06300 */
[----:B------:R-:W-:Y:S01]  /*05f0*/  ISETP.GE.U32.AND P1, PT, R24, UR40, PT ;  /* 0x0000002818007c0c */ /* 0x000fe2000bf26070 */
[----:B------:R-:W-:-:S05]  /*0600*/  IMAD.X R20, RZ, RZ, R3, P2 ;  /* 0x000000ffff147224 */ /* 0x000fca00010e0603 */
[----:B------:R-:W-:-:S05]  /*0610*/  ISETP.GE.AND.EX P1, PT, R20, UR41, PT, P1 ;  /* 0x0000002914007c0c */ /* 0x000fca000bf26310 */
[----:B------:R-:W-:-:S04]  /*0620*/  @!P0 IADD3 R18, P2, PT, R9, UR42, RZ ;  /* 0x0000002a09128c10 */ /* 0x000fc8000ff5e0ff */
[----:B------:R-:W-:Y:S02]  /*0630*/  @!P0 IADD3.X R19, PT, PT, R3, UR43, RZ, P2, !PT ;  /* 0x0000002b03138c10 */ /* 0x000fe400097fe4ff */
[----:B------:R-:W-:-:S03]  /*0640*/  IADD3 R24, P2, PT, R24, UR28, RZ ;  /* 0x0000001c18187c10 */ /* 0x000fc6000ff5e0ff */
[----:B------:R0:W2:Y:S02]  /*0650*/  @!P0 LDG.E.U8 R6, desc[UR26][R18.64] ;  /* 0x0000001a12068981 */ /* 0x0000a4000c1e1100 */
[----:B------:R-:W-:Y:S01]  /*0660*/  IMAD.X R25, RZ, RZ, R20, P2 ;  /* 0x000000ffff197224 */ /* 0x000fe200010e0614 */
[----:B------:R-:W-:Y:S02]  /*0670*/  ISETP.GE.U32.AND P2, PT, R24, UR40, PT ;  /* 0x0000002818007c0c */ /* 0x000fe4000bf46070 */
[----:B------:R-:W-:Y:S02]  /*0680*/  @!P1 IADD3 R20, P3, PT, R9, UR31, RZ ;  /* 0x0000001f09149c10 */ /* 0x000fe4000ff7e0ff */
[----:B------:R-:W-:Y:S02]  /*0690*/  ISETP.GE.AND.EX P2, PT, R25, UR41, PT, P2 ;  /* 0x0000002919007c0c */ /* 0x000fe4000bf46320 */
[----:B------:R-:W-:-:S05]  /*06a0*/  @!P1 IADD3.X R21, PT, PT, R3, UR32, RZ, P3, !PT ;  /* 0x0000002003159c10 */ /* 0x000fca0009ffe4ff */
[----:B------:R1:W3:Y:S06]  /*06b0*/  @!P1 LDG.E.U8 R7, desc[UR26][R20.64] ;  /* 0x0000001a14079981 */ /* 0x0002ec000c1e1100 */
[----:B------:R-:W-:-:S04]  /*06c0*/  @!P2 IADD3 R22, P3, PT, R9, UR37, RZ ;  /* 0x000000250916ac10 */ /* 0x000fc8000ff7e0ff */
[----:B------:R-:W-:-:S05]  /*06d0*/  @!P2 IADD3.X R23, PT, PT, R3, UR19, RZ, P3, !PT ;  /* 0x000000130317ac10 */ /* 0x000fca0009ffe4ff */
[----:B------:R-:W4:Y:S01]  /*06e0*/  @!P2 LDG.E.U8 R8, desc[UR26][R22.64] ;  /* 0x0000001a1608a981 */ /* 0x000f22000c1e1100 */
        /* <DEDUP_REMOVED lines=9> */
[----:B0-----:R-:W-:Y:S01]  /*0780*/  IMAD.MOV.U32 R19, RZ, RZ, RZ ;  /* 0x000000ffff137224 */ /* 0x001fe200078e00ff */
[----:B--2---:R-:W0:Y:S04]  /*0790*/  @!P0 I2F.S8 R18, R6 ;  /* 0x0000000600128306 */ /* 0x004e280000001400 */
[----:B0-----:R3:W-:Y:S01]  /*07a0*/  @!P0 STG.E.64 desc[UR26][R20.64], R18 ;  /* 0x0000001214008986 */ /* 0x0017e2000c101b1a */
[----:B------:R-:W-:-:S04]  /*07b0*/  @!P1 LEA R22, P0, R2, UR7, 0x3 ;  /* 0x0000000702169c11 */ /* 0x000fc8000f8018ff */
[----:B------:R-:W-:Y:S01]  /*07c0*/  @!P1 IADD3.X R23, PT, PT, R5, UR10, RZ, P0, !PT ;  /* 0x0000000a05179c10 */ /* 0x000fe200087fe4ff */
[----:B---3--:R-:W0:Y:S01]  /*07d0*/  @!P1 I2F.S8 R20, R7 ;  /* 0x0000000700149306 */ /* 0x008e220000001400 */
[----:B------:R-:W-:Y:S01]  /*07e0*/  IMAD.MOV.U32 R21, RZ, RZ, RZ ;  /* 0x000000ffff157224 */ /* 0x000fe200078e00ff */
[----:B------:R-:W-:-:S04]  /*07f0*/  @!P2 IADD3 R18, P0, PT, R10, UR7, RZ ;  /* 0x000000070a12ac10 */ /* 0x000fc8000ff1e0ff */
[----:B------:R-:W-:Y:S01]  /*0800*/  @!P2 IADD3.X R19, PT, PT, R11, UR10, RZ, P0, !PT ;  /* 0x0000000a0b13ac10 */ /* 0x000fe200087fe4ff */
[----:B0-----:R4:W-:Y:S02]  /*0810*/  @!P1 STG.E.64 desc[UR26][R22.64], R20 ;  /* 0x0000001416009986 */ /* 0x0019e4000c101b1a */
[----:B----4-:R-:W0:Y:S01]  /*0820*/  @!P2 I2F.S8 R22, R8 ;  /* 0x000000080016a306 */ /* 0x010e220000001400 */
[----:B------:R-:W-:Y:S02]  /*0830*/  IMAD.MOV.U32 R23, RZ, RZ, RZ ;  /* 0x000000ffff177224 */ /* 0x000fe400078e00ff */
[----:B------:R-:W-:-:S03]  /*0840*/  IMAD.U32 R21, RZ, RZ, UR28 ;  /* 0x0000001cff157e24 */ /* 0x000fc6000f8e00ff */
[----:B0-----:R0:W-:Y:S02]  /*0850*/  @!P2 STG.E.64 desc[UR26][R18.64], R22 ;  /* 0x000000161200a986 */ /* 0x0011e4000c101b1a */
[----:B0-----:R-:W-:Y:S02]  /*0860*/  @!P3 IMAD.MOV.U32 R18, RZ, RZ, R28 ;  /* 0x000000ffff12b224 */ /* 0x001fe400078e001c */
[----:B------:R-:W-:Y:S02]  /*0870*/  @!P3 IMAD.MOV.U32 R19, RZ, RZ, R29 ;  /* 0x000000ffff13b224 */ /* 0x000fe400078e001d */
[----:B------:R-:W-:-:S04]  /*0880*/  @!P3 IMAD.WIDE.U32 R18, R21, 0x18, R18 ;  /* 0x000000181512b825 */ /* 0x000fc800078e0012 */
[----:B------:R-:W-:Y:S01]  /*0890*/  @!P3 IMAD.MOV.U32 R21, RZ, RZ, RZ ;  /* 0x000000ffff15b224 */ /* 0x000fe200078e00ff */
[----:B------:R-:W-:Y:S02]  /*08a0*/  @!P3 IADD3 R20, P0, PT, R18, UR7, RZ ;  /* 0x000000071214bc10 */ /* 0x000fe4000ff1e0ff */
[----:B-----5:R-:W0:Y:S02]  /*08b0*/  @!P3 I2F.S8 R18, R4 ;  /* 0x000000040012b306 */ /* 0x020e240000001400 */
[----:B------:R-:W-:Y:S01]  /*08c0*/  @!P3 IADD3.X R21, PT, PT, R19, UR10, R21, P0, !PT ;  /* 0x0000000a1315bc10 */ /* 0x000fe200087fe415 */
[----:B------:R-:W-:Y:S01]  /*08d0*/  IMAD.MOV.U32 R19, RZ, RZ, RZ ;  /* 0x000000ffff137224 */ /* 0x000fe200078e00ff */
[----:B------:R-:W-:-:S05]  /*08e0*/  IADD3 R24, P0, PT, R24, UR28, RZ ;  /* 0x0000001c18187c10 */ /* 0x000fca000ff1e0ff */
[----:B------:R-:W-:Y:S01]  /*08f0*/  IMAD.X R25, RZ, RZ, R25, P0 ;  /* 0x000000ffff197224 */ /* 0x000fe200000e0619 */
[C---:B------:R-:W-:Y:S02]  /*0900*/  ISETP.GE.U32.AND P0, PT, R24.reuse, UR40, PT ;  /* 0x0000002818007c0c */ /* 0x040fe4000bf06070 */
[----:B------:R-:W-:Y:S02]  /*0910*/  IADD3 R24, P1, PT, R24, UR28, RZ ;  /* 0x0000001c18187c10 */ /* 0x000fe4000ff3e0ff */
[----:B------:R-:W-:Y:S01]  /*0920*/  ISETP.GE.AND.EX P0, PT, R25, UR41, PT, P0 ;  /* 0x0000002919007c0c */ /* 0x000fe2000bf06300 */
[----:B0-----:R0:W-:Y:S02]  /*0930*/  @!P3 STG.E.64 desc[UR26][R20.64], R18 ;  /* 0x000000121400b986 */ /* 0x0011e4000c101b1a */
[----:B------:R-:W-:Y:S01]  /*0940*/  IMAD.X R25, RZ, RZ, R25, P1 ;  /* 0x000000ffff197224 */ /* 0x000fe200008e0619 */
[C---:B------:R-:W-:Y:S02]  /*0950*/  ISETP.GE.U32.AND P1, PT, R24.reuse, UR40, PT ;  /* 0x0000002818007c0c */ /* 0x040fe4000bf26070 */
[----:B------:R-:W-:-:S02]  /*0960*/  IADD3 R24, P3, PT, R24, UR28, RZ ;  /* 0x0000001c18187c10 */ /* 0x000fc4000ff7e0ff */
[----:B------:R-:W-:-:S05]  /*0970*/  ISETP.GE.AND.EX P1, PT, R25, UR41, PT, P1 ;  /* 0x0000002919007c0c */ /* 0x000fca000bf26310 */
[----:B------:R-:W-:Y:S01]  /*0980*/  @!P0 IADD3 R22, P2, PT, R9, UR38, RZ ;  /* 0x0000002609168c10 */ /* 0x000fe2000ff5e0ff */
[----:B0-----:R-:W-:Y:S01]  /*0990*/  IMAD.X R20, RZ, RZ, R25, P3 ;  /* 0x000000ffff147224 */ /* 0x001fe200018e0619 */
[C---:B------:R-:W-:Y:S02]  /*09a0*/  IADD3 R19, P5, PT, R24.reuse, UR28, RZ ;  /* 0x0000001c18137c10 */ /* 0x040fe4000ffbe0ff */
[----:B------:R-:W-:Y:S02]  /*09b0*/  @!P0 IADD3.X R23, PT, PT, R3, UR39, RZ, P2, !PT ;  /* 0x0000002703178c10 */ /* 0x000fe400097fe4ff */
[----:B------:R-:W-:Y:S02]  /*09c0*/  ISETP.GE.U32.AND P2, PT, R24, UR40, PT ;  /* 0x0000002818007c0c */ /* 0x000fe4000bf46070 */
[----:B------:R-:W-:Y:S01]  /*09d0*/  ISETP.GE.U32.AND P3, PT, R19, UR40, PT ;  /* 0x0000002813007c0c */ /* 0x000fe2000bf66070 */
[----:B------:R-:W2:Y:S01]  /*09e0*/  @!P0 LDG.E.U8 R6, desc[UR26][R22.64] ;  /* 0x0000001a16068981 */ /* 0x000ea2000c1e1100 */
[----:B------:R-:W-:Y:S01]  /*09f0*/  ISETP.GE.AND.EX P2, PT, R20, UR41, PT, P2 ;  /* 0x0000002914007c0c */ /* 0x000fe2000bf46320 */
[----:B------:R-:W-:Y:S01]  /*0a00*/  IMAD.X R20, RZ, RZ, R20, P5 ;  /* 0x000000ffff147224 */ /* 0x000fe200028e0614 */
[----:B------:R-:W-:-:S04]  /*0a10*/  @!P1 IADD3 R18, P4, PT, R9, UR35, RZ ;  /* 0x0000002309129c10 */ /* 0x000fc8000ff9e0ff */
[----:B------:R-:W-:Y:S02]  /*0a20*/  ISETP.GE.AND.EX P3, PT, R20, UR41, PT, P3 ;  /* 0x0000002914007c0c */ /* 0x000fe4000bf66330 */
[----:B------:R-:W-:-:S05]  /*0a30*/  @!P1 IADD3.X R19, PT, PT, R3, UR12, RZ, P4, !PT ;  /* 0x0000000c03139c10 */ /* 0x000fca000a7fe4ff */
[----:B------:R0:W3:Y:S01]  /*0a40*/  @!P1 LDG.E.U8 R7, desc[UR26][R18.64] ;  /* 0x0000001a12079981 */ /* 0x0000e2000c1e1100 */
[----:B------:R-:W-:-:S04]  /*0a50*/  @!P2 IADD3 R24, P4, PT, R9, UR34, RZ ;  /* 0x000000220918ac10 */ /* 0x000fc8000ff9e0ff */
[----:B------:R-:W-:Y:S02]  /*0a60*/  @!P2 IADD3.X R25, PT, PT, R3, UR14, RZ, P4, !PT ;  /* 0x0000000e0319ac10 */ /* 0x000fe4000a7fe4ff */
[----:B0-----:R-:W-:-:S03]  /*0a70*/  @!P3 IADD3 R18, P4, PT, R9, UR33, RZ ;  /* 0x000000210912bc10 */ /* 0x001fc6000ff9e0ff */
[----:B------:R-:W4:Y:S01]  /*0a80*/  @!P2 LDG.E.U8 R8, desc[UR26][R24.64] ;  /* 0x0000001a1808a981 */ /* 0x000f22000c1e1100 */
[----:B------:R-:W-:-:S05]  /*0a90*/  @!P3 IADD3.X R19, PT, PT, R3, UR16, RZ, P4, !PT ;  /* 0x000000100313bc10 */ /* 0x000fca000a7fe4ff */
[----:B------:R0:W5:Y:S01]  /*0aa0*/  @!P3 LDG.E.U8 R4, desc[UR26][R18.64] ;  /* 0x0000001a1204b981 */ /* 0x000162000c1e1100 */
[----:B------:R-:W-:Y:S01]  /*0ab0*/  @!P0 IADD3 R20, P4, PT, R26, UR7, RZ ;  /* 0x000000071a148c10 */ /* 0x000fe2000ff9e0ff */
[----:B------:R-:W-:Y:S01]  /*0ac0*/  IMAD.MOV.U32 R23, RZ, RZ, RZ ;  /* 0x000000ffff177224 */ /* 0x000fe200078e00ff */
[----:B------:R-:W-:Y:S02]  /*0ad0*/  UIADD3 UR18, UP0, UPT, UR18, -0x2, URZ ;  /* 0xfffffffe12127890 */ /* 0x000fe4000ff1e0ff */
[----:B------:R-:W-:Y:S01]  /*0ae0*/  @!P0 IADD3.X R21, PT, PT, R27, UR10, RZ, P4, !PT ;  /* 0x0000000a1b158c10 */ /* 0x000fe2000a7fe4ff */
[----:B------:R-:W-:Y:S02]  /*0af0*/  UIADD3 UR5, UP1, UPT, UR29, UR5, URZ ;  /* 0x000000051d057290 */ /* 0x000fe4000ff3e0ff */
[----:B------:R-:W-:Y:S01]  /*0b00*/  UIADD3.X UR4, UPT, UPT, UR4, -0x1, URZ, UP0, !UPT ;  /* 0xffffffff04047890 */ /* 0x000fe200087fe4ff */
[----:B0-----:R-:W-:Y:S01]  /*0b10*/  IMAD.MOV.U32 R19, RZ, RZ, RZ ;  /* 0x000000ffff137224 */ /* 0x001fe200078e00ff */
[----:B------:R-:W-:-:S02]  /*0b20*/  UISETP.NE.U32.AND UP0, UPT, UR18, URZ, UPT ;  /* 0x000000ff1200728c */ /* 0x000fc4000bf05070 */
[----:B------:R-:W-:Y:S02]  /*0b30*/  UIADD3.X UR6, UPT, UPT, UR30, UR6, URZ, UP1, !UPT ;  /* 0x000000061e067290 */ /* 0x000fe40008ffe4ff */
[----:B------:R-:W-:Y:S01]  /*0b40*/  UISETP.NE.AND.EX UP0, UPT, UR4, URZ, UPT, UP0 ;  /* 0x000000ff0400728c */ /* 0x000fe2000bf05300 */
[----:B--2---:R-:W0:Y:S08]  /*0b50*/  @!P0 I2F.S8 R22, R6 ;  /* 0x0000000600168306 */ /* 0x004e300000001400 */
[----:B---3--:R-:W1:Y:S01]  /*0b60*/  @!P1 I2F.S8 R18, R7 ;  /* 0x0000000700129306 */ /* 0x008e620000001400 */
[----:B0-----:R4:W-:Y:S01]  /*0b70*/  @!P0 STG.E.64 desc[UR26][R20.64], R22 ;  /* 0x0000001614008986 */ /* 0x0019e2000c101b1a */
[----:B------:R-:W-:-:S04]  /*0b80*/  @!P1 IADD3 R24, P0, PT, R12, UR7, RZ ;  /* 0x000000070c189c10 */ /* 0x000fc8000ff1e0ff */
[----:B------:R-:W-:Y:S02]  /*0b90*/  @!P1 IADD3.X R25, PT, PT, R13, UR10, RZ, P0, !PT ;  /* 0x0000000a0d199c10 */ /* 0x000fe400087fe4ff */
[----:B----4-:R-:W0:Y:S03]  /*0ba0*/  @!P2 I2F.S8 R20, R8 ;  /* 0x000000080014a306 */ /* 0x010e260000001400 */
[----:B-1----:R5:W-:Y:S01]  /*0bb0*/  @!P1 STG.E.64 desc[UR26][R24.64], R18 ;  /* 0x0000001218009986 */ /* 0x002be2000c101b1a */
[----:B------:R-:W-:-:S04]  /*0bc0*/  IMAD.MOV.U32 R21, RZ, RZ, RZ ;  /* 0x000000ffff157224 */ /* 0x000fc800078e00ff */
[----:B-----5:R-:W1:Y:S01]  /*0bd0*/  @!P3 I2F.S8 R24, R4 ;  /* 0x000000040018b306 */ /* 0x020e620000001400 */
[----:B------:R-:W-:Y:S01]  /*0be0*/  @!P2 IADD3 R18, P0, PT, R14, UR7, RZ ;  /* 0x000000070e12ac10 */ /* 0x000fe2000ff1e0ff */
[----:B------:R-:W-:-:S03]  /*0bf0*/  IMAD.MOV.U32 R25, RZ, RZ, RZ ;  /* 0x000000ffff197224 */ /* 0x000fc600078e00ff */
[----:B------:R-:W-:Y:S02]  /*0c00*/  @!P2 IADD3.X R19, PT, PT, R15, UR10, RZ, P0, !PT ;  /* 0x0000000a0f13ac10 */ /* 0x000fe400087fe4ff */
[----:B------:R-:W-:Y:S01]  /*0c10*/  @!P3 IADD3 R22, P0, PT, R16, UR7, RZ ;  /* 0x000000071016bc10 */ /* 0x000fe2000ff1e0ff */
[----:B------:R-:W-:Y:S02]  /*0c20*/  ULEA UR7, UP2, UR28, UR7, 0x6 ;  /* 0x000000071c077291 */ /* 0x000fe4000f8430ff */
[----:B0-----:R2:W-:Y:S01]  /*0c30*/  @!P2 STG.E.64 desc[UR26][R18.64], R20 ;  /* 0x000000141200a986 */ /* 0x0015e2000c101b1a */
[----:B------:R-:W-:Y:S01]  /*0c40*/  @!P3 IADD3.X R23, PT, PT, R17, UR10, RZ, P0, !PT ;  /* 0x0000000a1117bc10 */ /* 0x000fe200087fe4ff */
[----:B------:R-:W-:Y:S01]  /*0c50*/  ULEA.HI.X UR10, UR28, UR10, URZ, 0x6, UP2 ;  /* 0x0000000a1c0a7291 */ /* 0x000fe200090f34ff */
[----:B------:R-:W-:-:S03]  /*0c60*/  IADD3 R9, P0, PT, R9, UR29, RZ ;  /* 0x0000001d09097c10 */ /* 0x000fc6000ff1e0ff */
[----:B-1----:R2:W-:Y:S01]  /*0c70*/  @!P3 STG.E.64 desc[UR26][R22.64], R24 ;  /* 0x000000181600b986 */ /* 0x0025e2000c101b1a */
[----:B------:R-:W-:Y:S01]  /*0c80*/  IADD3.X R3, PT, PT, R3, UR30, RZ, P0, !PT ;  /* 0x0000001e03037c10 */ /* 0x000fe200087fe4ff */
[----:B------:R-:W-:Y:S08]  /*0c90*/  BRA.U UP0, `(.L_x_2386) ;  /* 0xfffffff900487547 */ /* 0x000ff0000b83ffff */
.L_x_2385:
[----:B------:R-:W-:-:S04]  /*0ca0*/  ULOP3.LUT UR4, UR20, 0x1, URZ, 0xc0, !UPT ;  /* 0x0000000114047892 */ /* 0x000fc8000f8ec0ff */
[----:B------:R-:W-:-:S04]  /*0cb0*/  UISETP.NE.U32.AND UP0, UPT, UR4, 0x1, UPT ;  /* 0x000000010400788c */ /* 0x000fc8000bf05070 */
[----:B------:R-:W-:-:S06]  /*0cc0*/  UISETP.NE.U32.AND.EX UP0, UPT, URZ, URZ, UPT, UP0 ;  /* 0x000000ffff00728c */ /* 0x000fcc000bf05100 */
[----:B------:R-:W-:-:S13]  /*0cd0*/  PLOP3.LUT P0, PT, PT, PT, UP0, 0x80, 0x8 ;  /* 0x000000000008781c */ /* 0x000fda0003f0f008 */
[----:B------:R-:W-:Y:S05]  /*0ce0*/  @!P0 EXIT ;  /* 0x000000000000894d */ /* 0x000fea0003800000 */
[----:B0-----:R-:W-:Y:S02]  /*0cf0*/  IADD3 R9, P0, PT, R0, UR5, RZ ;  /* 0x0000000500097c10 */ /* 0x001fe4000ff1e0ff */
[----:B--2---:R-:W-:Y:S02]  /*0d00*/  PRMT R22, R6, 0x7610, R22 ;  /* 0x0000761006167816 */ /* 0x004fe40000000016 */
[C---:B------:R-:W-:Y:S01]  /*0d10*/  IADD3 R2, P2, PT, R9.reuse, UR28, RZ ;  /* 0x0000001c09027c10 */ /* 0x040fe2000ff5e0ff */
[----:B------:R-:W-:Y:S01]  /*0d20*/  IMAD.X R10, RZ, RZ, UR6, P0 ;  /* 0x00000006ff0a7e24 */ /* 0x000fe200080e06ff */
[----:B------:R-:W-:Y:S02]  /*0d30*/  ISETP.GE.U32.AND P0, PT, R9, UR40, PT ;  /* 0x0000002809007c0c */ /* 0x000fe4000bf06070 */
[C---:B------:R-:W-:Y:S01]  /*0d40*/  IADD3 R5, P3, PT, R2.reuse, UR28, RZ ;  /* 0x0000001c02057c10 */ /* 0x040fe2000ff7e0ff */
[----:B------:R-:W-:Y:S01]  /*0d50*/  IMAD.X R3, RZ, RZ, R10, P2 ;  /* 0x000000ffff037224 */ /* 0x000fe200010e060a */
[----:B------:R-:W-:-:S02]  /*0d60*/  ISETP.GE.U32.AND P1, PT, R2, UR40, PT ;  /* 0x0000002802007c0c */ /* 0x000fc4000bf26070 */
[----:B------:R-:W-:Y:S01]  /*0d70*/  ISETP.GE.AND.EX P0, PT, R10, UR41, PT, P0 ;  /* 0x000000290a007c0c */ /* 0x000fe2000bf06300 */
[----:B------:R-:W-:Y:S01]  /*0d80*/  IMAD.X R0, RZ, RZ, R3, P3 ;  /* 0x000000ffff007224 */ /* 0x000fe200018e0603 */
[----:B------:R-:W-:Y:S02]  /*0d90*/  ISETP.GE.U32.AND P2, PT, R5, UR40, PT ;  /* 0x0000002805007c0c */ /* 0x000fe4000bf46070 */
[----:B------:R-:W-:Y:S02]  /*0da0*/  ISETP.GE.AND.EX P1, PT, R3, UR41, PT, P1 ;  /* 0x0000002903007c0c */ /* 0x000fe4000bf26310 */
[----:B------:R-:W-:Y:S02]  /*0db0*/  ISETP.GE.AND.EX P2, PT, R0, UR41, PT, P2 ;  /* 0x0000002900007c0c */ /* 0x000fe4000bf46320 */
[----:B------:R-:W-:-:S05]  /*0dc0*/  PRMT R17, R7, 0x7610, R17 ;  /* 0x0000761007117816 */ /* 0x000fca0000000011 */
[----:B------:R-:W-:-:S04]  /*0dd0*/  @!P0 IADD3 R12, P3, PT, R9, UR42, RZ ;  /* 0x0000002a090c8c10 */ /* 0x000fc8000ff7e0ff */
[----:B------:R-:W-:Y:S02]  /*0de0*/  @!P1 IADD3 R14, P4, PT, R2, UR42, RZ ;  /* 0x0000002a020e9c10 */ /* 0x000fe4000ff9e0ff */
[----:B------:R-:W-:Y:S02]  /*0df0*/  @!P0 IADD3.X R13, PT, PT, R10, UR43, RZ, P3, !PT ;  /* 0x0000002b0a0d8c10 */ /* 0x000fe40009ffe4ff */
[----:B------:R-:W-:Y:S02]  /*0e00*/  @!P2 IADD3 R6, P3, PT, R5, UR42, RZ ;  /* 0x0000002a0506ac10 */ /* 0x000fe4000ff7e0ff */
[----:B------:R-:W-:Y:S01]  /*0e10*/  @!P1 IADD3.X R15, PT, PT, R3, UR43, RZ, P4, !PT ;  /* 0x0000002b030f9c10 */ /* 0x000fe2000a7fe4ff */
[----:B------:R-:W2:Y:S01]  /*0e20*/  @!P0 LDG.E.U8 R22, desc[UR26][R12.64] ;  /* 0x0000001a0c168981 */ /* 0x000ea2000c1e1100 */
[----:B------:R-:W-:Y:S02]  /*0e30*/  PRMT R16, R8, 0x7610, R16 ;  /* 0x0000761008107816 */ /* 0x000fe40000000010 */
[----:B------:R-:W-:Y:S01]  /*0e40*/  @!P2 IADD3.X R7, PT, PT, R0, UR43, RZ, P3, !PT ;  /* 0x0000002b0007ac10 */ /* 0x000fe20009ffe4ff */
[----:B------:R-:W3:Y:S04]  /*0e50*/  @!P1 LDG.E.U8 R17, desc[UR26][R14.64] ;  /* 0x0000001a0e119981 */ /* 0x000ee8000c1e1100 */
[----:B------:R0:W4:Y:S01]  /*0e60*/  @!P2 LDG.E.U8 R16, desc[UR26][R6.64] ;  /* 0x0000001a0610a981 */ /* 0x000122000c1e1100 */
[----:B------:R-:W-:-:S02]  /*0e70*/  IADD3 R18, P4, PT, R5, UR28, RZ ;  /* 0x0000001c05127c10 */ /* 0x000fc4000ff9e0ff */
[----:B------:R-:W-:Y:S02]  /*0e80*/  PRMT R19, R4, 0x7610, R19 ;  /* 0x0000761004137816 */ /* 0x000fe40000000013 */
[----:B------:R-:W-:Y:S01]  /*0e90*/  ISETP.GE.U32.AND P3, PT, R18, UR40, PT ;  /* 0x0000002812007c0c */ /* 0x000fe2000bf66070 */
[----:B------:R-:W-:-:S05]  /*0ea0*/  IMAD.X R11, RZ, RZ, R0, P4 ;  /* 0x000000ffff0b7224 */ /* 0x000fca00020e0600 */
[----:B------:R-:W-:Y:S02]  /*0eb0*/  ISETP.GE.AND.EX P3, PT, R11, UR41, PT, P3 ;  /* 0x000000290b007c0c */ /* 0x000fe4000bf66330 */
[----:B------:R-:W-:Y:S02]  /*0ec0*/  @!P1 LEA R8, P5, R2, UR8, 0x3 ;  /* 0x0000000802089c11 */ /* 0x000fe4000f8a18ff */
[----:B------:R-:W-:-:S09]  /*0ed0*/  @!P2 LEA R4, P6, R5, UR8, 0x3 ;  /* 0x000000080504ac11 */ /* 0x000fd2000f8c18ff */
[----:B------:R-:W-:-:S04]  /*0ee0*/  @!P3 IADD3 R20, P4, PT, R18, UR42, RZ ;  /* 0x0000002a1214bc10 */ /* 0x000fc8000ff9e0ff */
[----:B------:R-:W-:Y:S02]  /*0ef0*/  @!P3 IADD3.X R21, PT, PT, R11, UR43, RZ, P4, !PT ;  /* 0x0000002b0b15bc10 */ /* 0x000fe4000a7fe4ff */
[----:B0-----:R-:W-:Y:S01]  /*0f00*/  @!P0 LEA R6, P4, R9, UR8, 0x3 ;  /* 0x0000000809068c11 */ /* 0x001fe2000f8818ff */
[----:B------:R-:W-:Y:S01]  /*0f10*/  IMAD.MOV.U32 R13, RZ, RZ, RZ ;  /* 0x000000ffff0d7224 */ /* 0x000fe200078e00ff */
[----:B------:R-:W-:Y:S01]  /*0f20*/  @!P2 LEA.HI.X R5, R5, UR9, R0, 0x3, P6 ;  /* 0x000000090505ac11 */ /* 0x000fe2000b0f1c00 */
[----:B------:R-:W-:Y:S01]  /*0f30*/  IMAD.MOV.U32 R15, RZ, RZ, RZ ;  /* 0x000000ffff0f7224 */ /* 0x000fe200078e00ff */
[----:B------:R-:W-:Y:S01]  /*0f40*/  @!P0 LEA.HI.X R7, R9, UR9, R10, 0x3, P4 ;  /* 0x0000000909078c11 */ /* 0x000fe2000a0f1c0a */
[----:B------:R0:W5:Y:S01]  /*0f50*/  @!P3 LDG.E.U8 R19, desc[UR26][R20.64] ;  /* 0x0000001a1413b981 */ /* 0x000162000c1e1100 */
[----:B------:R-:W-:Y:S01]  /*0f60*/  @!P1 LEA.HI.X R9, R2, UR9, R3, 0x3, P5 ;  /* 0x0000000902099c11 */ /* 0x000fe2000a8f1c03 */
[----:B--2---:R-:W1:Y:S08]  /*0f70*/  @!P0 I2F.S8 R12, R22 ;  /* 0x00000016000c8306 */ /* 0x004e700000001400 */
[----:B---3--:R2:W3:Y:S01]  /*0f80*/  @!P1 I2F.S8 R14, R17 ;  /* 0x00000011000e9306 */ /* 0x0084e20000001400 */
[----:B-1----:R0:W-:Y:S07]  /*0f90*/  @!P0 STG.E.64 desc[UR26][R6.64], R12 ;  /* 0x0000000c06008986 */ /* 0x0021ee000c101b1a */
[----:B----4-:R-:W1:Y:S01]  /*0fa0*/  @!P2 I2F.S8 R16, R16 ;  /* 0x000000100010a306 */ /* 0x010e620000001400 */
[----:B--2---:R-:W-:Y:S01]  /*0fb0*/  IMAD.MOV.U32 R17, RZ, RZ, RZ ;  /* 0x000000ffff117224 */ /* 0x004fe200078e00ff */
[----:B---3--:R0:W-:Y:S04]  /*0fc0*/  @!P1 STG.E.64 desc[UR26][R8.64], R14 ;  /* 0x0000000e08009986 */ /* 0x0081e8000c101b1a */
[----:B-1----:R0:W-:Y:S01]  /*0fd0*/  @!P2 STG.E.64 desc[UR26][R4.64], R16 ;  /* 0x000000100400a986 */ /* 0x0021e2000c101b1a */
[----:B------:R-:W-:Y:S05]  /*0fe0*/  @P3 EXIT ;  /* 0x000000000000394d */ /* 0x000fea0003800000 */
[----:B0----5:R-:W0:Y:S01]  /*0ff0*/  I2F.S8 R4, R19 ;  /* 0x0000001300047306 */ /* 0x021e220000001400 */
[----:B------:R-:W-:Y:S01]  /*1000*/  LEA R2, P0, R18, UR8, 0x3 ;  /* 0x0000000812027c11 */ /* 0x000fe2000f8018ff */
[----:B------:R-:W-:-:S03]  /*1010*/  IMAD.MOV.U32 R5, RZ, RZ, RZ ;  /* 0x000000ffff057224 */ /* 0x000fc600078e00ff */
[----:B------:R-:W-:-:S05]  /*1020*/  LEA.HI.X R3, R18, UR9, R11, 0x3, P0 ;  /* 0x0000000912037c11 */ /* 0x000fca00080f1c0b */
[----:B0-----:R-:W-:Y:S01]  /*1030*/  STG.E.64 desc[UR26][R2.64], R4 ;  /* 0x0000000402007986 */ /* 0x001fe2000c101b1a */
[----:B------:R-:W-:Y:S05]  /*1040*/  EXIT ;  /* 0x000000000000794d */ /* 0x000fea0003800000 */
.L_x_2384:
[----:B------:R-:W0:Y:S02]  /*1050*/  S2R R6, SR_TID.X ;  /* 0x0000000000067919 */ /* 0x000e240000002100 */
[----:B0-----:R-:W-:-:S03]  /*1060*/  IMAD.WIDE.U32 R2, R6, 0x4, RZ ;  /* 0x0000000406027825 */ /* 0x001fc600078e00ff */
[----:B------:R-:W-:-:S04]  /*1070*/  ISETP.GE.U32.AND P0, PT, R2, UR11, PT ;  /* 0x0000000b02007c0c */ /* 0x000fc8000bf06070 */
[----:B------:R-:W-:-:S13]  /*1080*/  ISETP.GE.AND.EX P0, PT, R3, UR4, PT, P0 ;  /* 0x0000000403007c0c */ /* 0x000fda000bf06300 */
[----:B------:R-:W-:Y:S05]  /*1090*/  @P0 EXIT ;  /* 0x000000000000094d */ /* 0x000fea0003800000 */
[----:B------:R-:W-:Y:S01]  /*10a0*/  IMAD.MOV.U32 R7, RZ, RZ, RZ ;  /* 0x000000ffff077224 */ /* 0x000fe200078e00ff */
[----:B------:R-:W0:Y:S06]  /*10b0*/  LDCU UR5, c[0x0][0x360] ;  /* 0x00006c00ff0577ac */ /* 0x000e2c0008000800 */
.L_x_2387:
[----:B------:R-:W-:-:S04]  /*10c0*/  LEA R2, P0, R6, UR42, 0x2 ;  /* 0x0000002a06027c11 */ /* 0x000fc8000f8010ff */
[----:B------:R-:W-:-:S05]  /*10d0*/  LEA.HI.X R3, R6, UR43, R7, 0x2, P0 ;  /* 0x0000002b06037c11 */ /* 0x000fca00080f1407 */
[----:B------:R-:W2:Y:S01]  /*10e0*/  LDG.E R2, desc[UR26][R2.64] ;  /* 0x0000001a02027981 */ /* 0x000ea2000c1e1900 */
[C---:B-1----:R-:W-:Y:S01]  /*10f0*/  LEA R4, P0, R6.reuse, UR8, 0x5 ;  /* 0x0000000806047c11 */ /* 0x042fe2000f8028ff */
[----:B------:R-:W-:Y:S02]  /*1100*/  IMAD.MOV.U32 R9, RZ, RZ, RZ ;  /* 0x000000ffff097224 */ /* 0x000fe400078e00ff */
[----:B------:R-:W-:Y:S01]  /*1110*/  IMAD.MOV.U32 R11, RZ, RZ, RZ ;  /* 0x000000ffff0b7224 */ /* 0x000fe200078e00ff */
[C---:B------:R-:W-:Y:S01]  /*1120*/  LEA.HI.X R5, R6.reuse, UR9, R7, 0x5, P0 ;  /* 0x0000000906057c11 */ /* 0x040fe200080f2c07 */
[----:B------:R-:W-:Y:S01]  /*1130*/  IMAD.MOV.U32 R13, RZ, RZ, RZ ;  /* 0x000000ffff0d7224 */ /* 0x000fe200078e00ff */
[----:B0-----:R-:W-:Y:S01]  /*1140*/  IADD3 R6, P0, PT, R6, UR5, RZ ;  /* 0x0000000506067c10 */ /* 0x001fe2000ff1e0ff */
[----:B------:R-:W-:-:S04]  /*1150*/  IMAD.MOV.U32 R15, RZ, RZ, RZ ;  /* 0x000000ffff0f7224 */ /* 0x000fc800078e00ff */
[C---:B------:R-:W-:Y:S02]  /*1160*/  IMAD.SHL.U32 R0, R6.reuse, 0x4, RZ ;  /* 0x0000000406007824 */ /* 0x040fe400078e00ff */
[----:B------:R-:W-:Y:S01]  /*1170*/  IMAD.X R7, RZ, RZ, R7, P0 ;  /* 0x000000ffff077224 */ /* 0x000fe200000e0607 */
[----:B------:R-:W-:Y:S02]  /*1180*/  LOP3.LUT P0, RZ, R6, 0xffffc000, RZ, 0xc0, !PT ;  /* 0xffffc00006ff7812 */ /* 0x000fe4000780c0ff */
[----:B------:R-:W-:Y:S02]  /*1190*/  ISETP.LT.U32.AND P1, PT, R0, UR11, PT ;  /* 0x0000000b00007c0c */ /* 0x000fe4000bf21070 */
[----:B------:R-:W-:Y:S02]  /*11a0*/  SHF.L.U64.HI R0, R6, 0x2, R7 ;  /* 0x0000000206007819 */ /* 0x000fe40000010207 */
[----:B------:R-:W-:Y:S02]  /*11b0*/  LOP3.LUT P0, RZ, R7, 0x3fffffff, RZ, 0xc0, P0 ;  /* 0x3fffffff07ff7812 */ /* 0x000fe4000000c0ff */
[----:B------:R-:W-:Y:S01]  /*11c0*/  ISETP.LT.AND.EX P1, PT, R0, UR4, PT, P1 ;  /* 0x0000000400007c0c */ /* 0x000fe2000bf21310 */
[----:B--2---:R-:W-:Y:S08]  /*11d0*/  I2F.S8 R8, R2 ;  /* 0x0000000200087306 */ /* 0x004ff00000001400 */
[----:B------:R-:W-:Y:S08]  /*11e0*/  I2F.S8 R10, R2.B1 ;  /* 0x10000002000a7306 */ /* 0x000ff00000001400 */
[----:B------:R-:W-:Y:S08]  /*11f0*/  I2F.S8 R12, R2.B2 ;  /* 0x20000002000c7306 */ /* 0x000ff00000001400 */
[----:B------:R-:W0:Y:S02]  /*1200*/  I2F.S8 R14, R2.B3 ;  /* 0x30000002000e7306 */ /* 0x000e240000001400 */
[----:B0-----:R1:W-:Y:S01]  /*1210*/  STG.E.ENL2.256 desc[UR26][R4.64], R8, R12 ;  /* 0xf8000008040c797f */ /* 0x0013e2000f12181a */
[----:B------:R-:W-:Y:S05]  /*1220*/  @!P0 BRA P1, `(.L_x_2387) ;  /* 0xfffffffc00a48947 */ /* 0x000fea000083ffff */
[----:B------:R-:W-:Y:S05]  /*1230*/  EXIT ;  /* 0x000000000000794d */ /* 0x000fea0003800000 */
        .weak           $__internal_36_$__cuda_sm20_div_u16
        .type           $__internal_36_$__cuda_sm20_div_u16,@function
        .size           $__internal_36_$__cuda_sm20_div_u16,(.L_x_7635 - $__internal_36_$__cuda_sm20_div_u16)
$__internal_36_$__cuda_sm20_div_u16:
        /* <DEDUP_REMOVED lines=19> */
[----:B------:R-:W-:Y:S05]  /*1370*/  RET.REL.NODEC R2 `(_ZN2at6native55_GLOBAL__N__de093ff9_22_ForeachBinaryOpList_cu_a911ec4325multi_tensor_apply_kernelINS1_18TensorListMetadataILi2EEENS1_11CopyFunctorIN3c107complexIfEEbLi2ELi1ELi1EEEJNS0_4CopyIS8_bEEEEEvT_T0_DpT1_) ;  /* 0xffffffec02207950 */ /* 0x000fea0003c3ffff */
.L_x_2388:
        /* <DEDUP_REMOVED lines=16> */
.L_x_7635:


//--------------------- .text._ZN2at6native55_GLOBAL__N__de093ff9_22_ForeachBinaryOpList_cu_a911ec4325multi_tensor_apply_kernelINS1_18TensorListMetadataILi2EEENS1_11CopyFunctorIN3c107complexIfEENS6_8BFloat16ELi2ELi1ELi1EEEJNS0_4CopyIS8_S9_EEEEEvT_T0_DpT1_ --------------------------
	.section	.text._ZN2at6native55_GLOBAL__N__de093ff9_22_ForeachBinaryOpList_cu_a911ec4325multi_tensor_apply_kernelINS1_18TensorListMetadataILi2EEENS1_11CopyFunctorIN3c107complexIfEENS6_8BFloat16ELi2ELi1ELi1EEEJNS0_4CopyIS8_S9_EEEEEvT_T0_DpT1_,"ax",@progbits
	.align	128
.text._ZN2at6native55_GLOBAL__N__de093ff9_22_ForeachBinaryOpList_cu_a911ec4325multi_tensor_apply_kernelINS1_18TensorListMetadataILi2EEENS1_11CopyFunctorIN3c107complexIfEENS6_8BFloat16ELi2ELi1ELi1EEEJNS0_4CopyIS8_S9_EEEEEvT_T0_DpT1_:
        .type           _ZN2at6native55_GLOBAL__N__de093ff9_22_ForeachBinaryOpList_cu_a911ec4325multi_tensor_apply_kernelINS1_18TensorListMetadataILi2EEENS1_11CopyFunctorIN3c107complexIfEENS6_8BFloat16ELi2ELi1ELi1EEEJNS0_4CopyIS8_S9_EEEEEvT_T0_DpT1_,@function
        .size           _ZN2at6native55_GLOBAL__N__de093ff9_22_ForeachBinaryOpList_cu_a911ec4325multi_tensor_apply_kernelINS1_18TensorListMetadataILi2EEENS1_11CopyFunctorIN3c107complexIfEENS6_8BFloat16ELi2ELi1ELi1EEEJNS0_4CopyIS8_S9_EEEEEvT_T0_DpT1_,(.L_x_7637 - _ZN2at6native55_GLOBAL__N__de093ff9_22_ForeachBinaryOpList_cu_a911ec4325multi_tensor_apply_kernelINS1_18TensorListMetadataILi2EEENS1_11CopyFunctorIN3c107complexIfEENS6_8BFloat16ELi2ELi1ELi1EEEJNS0_4CopyIS8_S9_EEEEEvT_T0_DpT1_)
        .other          _ZN2at6native55_GLOBAL__N__de093ff9_22_ForeachBinaryOpList_cu_a911ec4325multi_tensor_apply_kernelINS1_18TensorListMetadataILi2EEENS1_11CopyFunctorIN3c107complexIfEENS6_8BFloat16ELi2ELi1ELi1EEEJNS0_4CopyIS8_S9_EEEEEvT_T0_DpT1_,@"STO_CUDA_ENTRY STV_DEFAULT"
_ZN2at6native55_GLOBAL__N__de093ff9_22_ForeachBinaryOpList_cu_a911ec4325multi_tensor_apply_kernelINS1_18TensorListMetadataILi2EEENS1_11CopyFunctorIN3c107complexIfEENS6_8BFloat16ELi2ELi1ELi1EEEJNS0_4CopyIS8_S9_EEEEEvT_T0_DpT1_:
        /* <DEDUP_REMOVED lines=38> */
[----:B------:R-:W-:Y:S05]  /*0260*/  CALL.REL.NOINC `($__internal_37_$__cuda_sm20_div_u16) ;  /* 0x0000000c00387944 */ /* 0x000fea0003c00000 */
        /* <DEDUP_REMOVED lines=13> */
.L_x_2391:
        /* <DEDUP_REMOVED lines=9> */
[----:B------:R-:W-:Y:S01]  /*03d0*/  ISETP.GE.U32.AND P1, PT, R17, R5, PT ;  /* 0x000000051100720c */ /* 0x000fe20003f26070 */
[----:B------:R-:W-:-:S04]  /*03e0*/  IMAD.X R24, RZ, RZ, R15, P4 ;  /* 0x000000ffff187224 */ /* 0x000fc800020e060f */
[C---:B------:R-:W-:Y:S02]  /*03f0*/  @!P3 LEA R22, P0, R19.reuse, R10, 0x1 ;  /* 0x0000000a1316b211 */ /* 0x040fe400078008ff */
[----:B------:R-:W-:Y:S02]  /*0400*/  ISETP.GE.AND.EX P1, PT, R24, R6, PT, P1 ;  /* 0x000000061800720c */ /* 0x000fe40003f26310 */
[-C--:B------:R-:W-:Y:S02]  /*0410*/  @!P3 LEA.HI.X R23, R19, R11.reuse, R12, 0x1, P0 ;  /* 0x0000000b1317b211 */ /* 0x080fe400000f0c0c */
[----:B------:R-:W-:Y:S02]  /*0420*/  @!P2 LEA R28, P0, R13, R10, 0x1 ;  /* 0x0000000a0d1ca211 */ /* 0x000fe400078008ff */
[----:B------:R-:W-:Y:S01]  /*0430*/  IADD3 R25, P5, PT, R17, UR11, RZ ;  /* 0x0000000b11197c10 */ /* 0x000fe2000ffbe0ff */
[----:B------:R0:W2:Y:S01]  /*0440*/  @!P3 LDG.E.U16 R4, desc[UR12][R22.64] ;  /* 0x0000000c1604b981 */ /* 0x0000a2000c1e1500 */
[----:B------:R-:W-:-:S02]  /*0450*/  @!P2 LEA.HI.X R29, R13, R11, R15, 0x1, P0 ;  /* 0x0000000b0d1da211 */ /* 0x000fc400000f0c0f */
[----:B------:R-:W-:Y:S01]  /*0460*/  ISETP.GE.U32.AND P0, PT, R25, R5, PT ;  /* 0x000000051900720c */ /* 0x000fe20003f06070 */
[--C-:B------:R-:W-:Y:S02]  /*0470*/  IMAD.X R27, RZ, RZ, R24.reuse, P5 ;  /* 0x000000ffff1b7224 */ /* 0x100fe400028e0618 */
[----:B------:R-:W-:Y:S01]  /*0480*/  @!P1 LEA R20, P4, R17, R10, 0x1 ;  /* 0x0000000a11149211 */ /* 0x000fe200078808ff */
[----:B------:R-:W3:Y:S02]  /*0490*/  @!P2 LDG.E.U16 R3, desc[UR12][R28.64] ;  /* 0x0000000c1c03a981 */ /* 0x000ee4000c1e1500 */
[----:B------:R-:W-:Y:S02]  /*04a0*/  ISETP.GE.AND.EX P0, PT, R27, R6, PT, P0 ;  /* 0x000000061b00720c */ /* 0x000fe40003f06300 */
[----:B------:R-:W-:-:S05]  /*04b0*/  @!P1 LEA.HI.X R21, R17, R11, R24, 0x1, P4 ;  /* 0x0000000b11159211 */ /* 0x000fca00020f0c18 */
[----:B------:R1:W4:Y:S06]  /*04c0*/  @!P1 LDG.E.U16 R2, desc[UR12][R20.64] ;  /* 0x0000000c14029981 */ /* 0x00032c000c1e1500 */
[----:B0-----:R-:W-:-:S04]  /*04d0*/  @!P0 LEA R22, P4, R25, R10, 0x1 ;  /* 0x0000000a19168211 */ /* 0x001fc800078808ff */
[----:B------:R-:W-:-:S05]  /*04e0*/  @!P0 LEA.HI.X R23, R25, R11, R27, 0x1, P4 ;  /* 0x0000000b19178211 */ /* 0x000fca00020f0c1b */
[----:B------:R0:W5:Y:S01]  /*04f0*/  @!P0 LDG.E.U16 R0, desc[UR12][R22.64] ;  /* 0x0000000c16008981 */ /* 0x000162000c1e1500 */
[CC--:B-1----:R-:W-:Y:S01]  /*0500*/  @!P3 LEA R20, P4, R19.reuse, R8.reuse, 0x3 ;  /* 0x000000081314b211 */ /* 0x0c2fe200078818ff */
[----:B------:R-:W-:Y:S01]  /*0510*/  IMAD.MOV.U32 R29, RZ, RZ, RZ ;  /* 0x000000ffff1d7224 */ /* 0x000fe200078e00ff */
[C---:B------:R-:W-:Y:S02]  /*0520*/  IADD3 R14, P5, PT, R19.reuse, UR10, RZ ;  /* 0x0000000a130e7c10 */ /* 0x040fe4000ffbe0ff */
[-CC-:B------:R-:W-:Y:S02]  /*0530*/  @!P3 LEA.HI.X R21, R19, R9.reuse, R12.reuse, 0x3, P4 ;  /* 0x000000091315b211 */ /* 0x180fe400020f1c0c */
[C---:B------:R-:W-:Y:S01]  /*0540*/  @!P2 LEA R18, P4, R13.reuse, R8, 0x3 ;  /* 0x000000080d12a211 */ /* 0x040fe200078818ff */
[----:B------:R-:W-:Y:S02]  /*0550*/  IMAD.X R12, RZ, RZ, R12, P5 ;  /* 0x000000ffff0c7224 */ /* 0x000fe400028e060c */
[----:B0-----:R-:W-:Y:S01]  /*0560*/  IMAD.MOV.U32 R23, RZ, RZ, RZ ;  /* 0x000000ffff177224 */ /* 0x001fe200078e00ff */
[----:B------:R-:W-:-:S02]  /*0570*/  @!P2 LEA.HI.X R19, R13, R9, R15, 0x3, P4 ;  /* 0x000000090d13a211 */ /* 0x000fc400020f1c0f */
[----:B------:R-:W-:Y:S01]  /*0580*/  IADD3 R13, P4, PT, R13, UR10, RZ ;  /* 0x0000000a0d0d7c10 */ /* 0x000fe2000ff9e0ff */
[----:B--2---:R-:W-:-:S05]  /*0590*/  IMAD.U32 R28, R4, 0x10000, RZ ;  /* 0x00010000041c7824 */ /* 0x004fca00078e00ff */
[----:B------:R0:W-:Y:S01]  /*05a0*/  @!P3 STG.E.64 desc[UR12][R20.64], R28 ;  /* 0x0000001c1400b986 */ /* 0x0001e2000c101b0c */
[----:B------:R-:W-:Y:S01]  /*05b0*/  @!P1 LEA R16, P3, R17, R8, 0x3 ;  /* 0x0000000811109211 */ /* 0x000fe200078618ff */
[----:B---3--:R-:W-:-:S03]  /*05c0*/  IMAD.U32 R22, R3, 0x10000, RZ ;  /* 0x0001000003167824 */ /* 0x008fc600078e00ff */
[----:B------:R-:W-:Y:S02]  /*05d0*/  @!P1 LEA.HI.X R17, R17, R9, R24, 0x3, P3 ;  /* 0x0000000911119211 */ /* 0x000fe400018f1c18 */
[----:B------:R1:W-:Y:S01]  /*05e0*/  @!P2 STG.E.64 desc[UR12][R18.64], R22 ;  /* 0x000000161200a986 */ /* 0x0003e2000c101b0c */
[-C--:B------:R-:W-:Y:S02]  /*05f0*/  ISETP.GE.U32.AND P3, PT, R14, R5.reuse, PT ;  /* 0x000000050e00720c */ /* 0x080fe40003f66070 */
[----:B------:R-:W-:Y:S02]  /*0600*/  @!P0 LEA R24, P6, R25, R8, 0x3 ;  /* 0x0000000819188211 */ /* 0x000fe400078c18ff */
[----:B------:R-:W-:Y:S01]  /*0610*/  ISETP.GE.AND.EX P2, PT, R12, R6, PT, P3 ;  /* 0x000000060c00720c */ /* 0x000fe20003f46330 */
[----:B0-----:R-:W-:Y:S01]  /*0620*/  IMAD.MOV.U32 R21, RZ, RZ, RZ ;  /* 0x000000ffff157224 */ /* 0x001fe200078e00ff */
[----:B------:R-:W-:Y:S01]  /*0630*/  ISETP.GE.U32.AND P3, PT, R13, R5, PT ;  /* 0x000000050d00720c */ /* 0x000fe20003f66070 */
[----:B----4-:R-:W-:Y:S01]  /*0640*/  IMAD.U32 R20, R2, 0x10000, RZ ;  /* 0x0001000002147824 */ /* 0x010fe200078e00ff */
[----:B------:R-:W-:Y:S01]  /*0650*/  @!P0 LEA.HI.X R25, R25, R9, R27, 0x3, P6 ;  /* 0x0000000919198211 */ /* 0x000fe200030f1c1b */
[----:B-1----:R-:W-:Y:S01]  /*0660*/  IMAD.X R19, RZ, RZ, R15, P4 ;  /* 0x000000ffff137224 */ /* 0x002fe200020e060f */
[----:B------:R-:W-:-:S02]  /*0670*/  IADD3 R15, P4, PT, R13, UR11, RZ ;  /* 0x0000000b0d0f7c10 */ /* 0x000fc4000ff9e0ff */
[----:B------:R0:W-:Y:S02]  /*0680*/  @!P1 STG.E.64 desc[UR12][R16.64], R20 ;  /* 0x0000001410009986 */ /* 0x0001e4000c101b0c */
[----:B------:R-:W-:Y:S02]  /*0690*/  IADD3 R29, P5, PT, R15, UR11, RZ ;  /* 0x0000000b0f1d7c10 */ /* 0x000fe4000ffbe0ff */
[-C--:B------:R-:W-:Y:S02]  /*06a0*/  ISETP.GE.AND.EX P1, PT, R19, R6.reuse, PT, P3 ;  /* 0x000000061300720c */ /* 0x080fe40003f26330 */
[-C--:B------:R-:W-:Y:S01]  /*06b0*/  ISETP.GE.U32.AND P3, PT, R29, R5.reuse, PT ;  /* 0x000000051d00720c */ /* 0x080fe20003f66070 */
[----:B0-----:R-:W-:Y:S01]  /*06c0*/  IMAD.X R17, RZ, RZ, R19, P4 ;  /* 0x000000ffff117224 */ /* 0x001fe200020e0613 */
[----:B------:R-:W-:Y:S01]  /*06d0*/  ISETP.GE.U32.AND P4, PT, R15, R5, PT ;  /* 0x000000050f00720c */ /* 0x000fe20003f86070 */
[----:B-----5:R-:W-:Y:S02]  /*06e0*/  IMAD.U32 R20, R0, 0x10000, RZ ;  /* 0x0001000000147824 */ /* 0x020fe400078e00ff */
[----:B------:R-:W-:Y:S01]  /*06f0*/  IMAD.X R23, RZ, RZ, R17, P5 ;  /* 0x000000ffff177224 */ /* 0x000fe200028e0611 */
[----:B------:R-:W-:-:S02]  /*0700*/  ISETP.GE.AND.EX P4, PT, R17, R6, PT, P4 ;  /* 0x000000061100720c */ /* 0x000fc40003f86340 */
[C---:B------:R-:W-:Y:S01]  /*0710*/  @!P2 LEA R26, P5, R14.reuse, R10, 0x1 ;  /* 0x0000000a0e1aa211 */ /* 0x040fe200078a08ff */
[----:B------:R0:W-:Y:S01]  /*0720*/  @!P0 STG.E.64 desc[UR12][R24.64], R20 ;  /* 0x0000001418008986 */ /* 0x0001e2000c101b0c */
[----:B------:R-:W-:Y:S02]  /*0730*/  ISETP.GE.AND.EX P3, PT, R23, R6, PT, P3 ;  /* 0x000000061700720c */ /* 0x000fe40003f66330 */
[----:B------:R-:W-:-:S05]  /*0740*/  @!P2 LEA.HI.X R27, R14, R11, R12, 0x1, P5 ;  /* 0x0000000b0e1ba211 */ /* 0x000fca00028f0c0c */
[----:B------:R1:W2:Y:S01]  /*0750*/  @!P2 LDG.E.U16 R4, desc[UR12][R26.64] ;  /* 0x0000000c1a04a981 */ /* 0x0002a2000c1e1500 */
[-C--:B0-----:R-:W-:Y:S02]  /*0760*/  @!P1 LEA R20, P0, R13, R10.reuse, 0x1 ;  /* 0x0000000a0d149211 */ /* 0x081fe400078008ff */
[-C--:B-1----:R-:W-:Y:S02]  /*0770*/  @!P4 LEA R26, P5, R15, R10.reuse, 0x1 ;  /* 0x0000000a0f1ac211 */ /* 0x082fe400078a08ff */
[-C--:B------:R-:W-:Y:S02]  /*0780*/  @!P1 LEA.HI.X R21, R13, R11.reuse, R19, 0x1, P0 ;  /* 0x0000000b0d159211 */ /* 0x080fe400000f0c13 */
[----:B------:R-:W-:Y:S02]  /*0790*/  @!P3 LEA R24, P0, R29, R10, 0x1 ;  /* 0x0000000a1d18b211 */ /* 0x000fe400078008ff */
[-C--:B------:R-:W-:Y:S01]  /*07a0*/  @!P4 LEA.HI.X R27, R15, R11.reuse, R17, 0x1, P5 ;  /* 0x0000000b0f1bc211 */ /* 0x080fe200028f0c11 */
[----:B------:R-:W3:Y:S01]  /*07b0*/  @!P1 LDG.E.U16 R3, desc[UR12][R20.64] ;  /* 0x0000000c14039981 */ /* 0x000ee2000c1e1500 */
[----:B------:R-:W-:-:S03]  /*07c0*/  @!P3 LEA.HI.X R25, R29, R11, R23, 0x1, P0 ;  /* 0x0000000b1d19b211 */ /* 0x000fc600000f0c17 */
[----:B------:R-:W4:Y:S04]  /*07d0*/  @!P4 LDG.E.U16 R2, desc[UR12][R26.64] ;  /* 0x0000000c1a02c981 */ /* 0x000f28000c1e1500 */
[----:B------:R0:W5:Y:S01]  /*07e0*/  @!P3 LDG.E.U16 R0, desc[UR12][R24.64] ;  /* 0x0000000c1800b981 */ /* 0x000162000c1e1500 */
[-C--:B------:R-:W-:Y:S02]  /*07f0*/  @!P3 LEA R16, P6, R29, R8.reuse, 0x3 ;  /* 0x000000081d10b211 */ /* 0x080fe400078c18ff */
[----:B0-----:R-:W-:-:S04]  /*0800*/  @!P2 LEA R24, P0, R14, R8, 0x3 ;  /* 0x000000080e18a211 */ /* 0x001fc800078018ff */
[-C--:B------:R-:W-:Y:S02]  /*0810*/  @!P2 LEA.HI.X R25, R14, R9.reuse, R12, 0x3, P0 ;  /* 0x000000090e19a211 */ /* 0x080fe400000f1c0c */
[-C--:B------:R-:W-:Y:S02]  /*0820*/  @!P1 LEA R12, P0, R13, R8.reuse, 0x3 ;  /* 0x000000080d0c9211 */ /* 0x080fe400078018ff */
[----:B------:R-:W-:Y:S01]  /*0830*/  @!P4 LEA R14, P5, R15, R8, 0x3 ;  /* 0x000000080f0ec211 */ /* 0x000fe200078a18ff */
[----:B------:R-:W-:Y:S01]  /*0840*/  IMAD.MOV.U32 R27, RZ, RZ, RZ ;  /* 0x000000ffff1b7224 */ /* 0x000fe200078e00ff */
[-C--:B------:R-:W-:Y:S01]  /*0850*/  @!P1 LEA.HI.X R13, R13, R9.reuse, R19, 0x3, P0 ;  /* 0x000000090d0d9211 */ /* 0x080fe200000f1c13 */
[----:B------:R-:W-:Y:S01]  /*0860*/  IMAD.MOV.U32 R19, RZ, RZ, RZ ;  /* 0x000000ffff137224 */ /* 0x000fe200078e00ff */
[-C--:B------:R-:W-:Y:S01]  /*0870*/  @!P4 LEA.HI.X R15, R15, R9.reuse, R17, 0x3, P5 ;  /* 0x000000090f0fc211 */ /* 0x080fe200028f1c11 */
[----:B------:R-:W-:Y:S01]  /*0880*/  IMAD.MOV.U32 R21, RZ, RZ, RZ ;  /* 0x000000ffff157224 */ /* 0x000fe200078e00ff */
[----:B------:R-:W-:Y:S01]  /*0890*/  @!P3 LEA.HI.X R17, R29, R9, R23, 0x3, P6 ;  /* 0x000000091d11b211 */ /* 0x000fe200030f1c17 */
[----:B------:R-:W-:Y:S01]  /*08a0*/  IMAD.MOV.U32 R23, RZ, RZ, RZ ;  /* 0x000000ffff177224 */ /* 0x000fe200078e00ff */
[----:B------:R-:W-:-:S04]  /*08b0*/  UIADD3 UR4, UP0, UPT, UR4, 0x2, URZ ;  /* 0x0000000204047890 */ /* 0x000fc8000ff1e0ff */
[----:B------:R-:W-:Y:S02]  /*08c0*/  UIADD3.X UR5, UPT, UPT, URZ, UR5, URZ, UP0, !UPT ;  /* 0x00000005ff057290 */ /* 0x000fe400087fe4ff */
[----:B------:R-:W-:-:S04]  /*08d0*/  UISETP.NE.U32.AND UP0, UPT, UR4, UR9, UPT ;  /* 0x000000090400728c */ /* 0x000fc8000bf05070 */
[----:B------:R-:W-:Y:S02]  /*08e0*/  UISETP.NE.AND.EX UP0, UPT, UR5, URZ, UPT, UP0 ;  /* 0x000000ff0500728c */ /* 0x000fe4000bf05300 */
[----:B------:R-:W-:-:S04]  /*08f0*/  ULEA UR6, UP1, UR10, UR6, 0x1 ;  /* 0x000000060a067291 */ /* 0x000fc8000f8208ff */
[----:B------:R-:W-:Y:S01]  /*0900*/  ULEA.HI.X UR7, UR10, UR7, URZ, 0x1, UP1 ;  /* 0x000000070a077291 */ /* 0x000fe200088f0cff */
[----:B--2---:R-:W-:-:S05]  /*0910*/  IMAD.U32 R26, R4, 0x10000, RZ ;  /* 0x00010000041a7824 */ /* 0x004fca00078e00ff */
[----:B------:R1:W-:Y:S01]  /*0920*/  @!P2 STG.E.64 desc[UR12][R24.64], R26 ;  /* 0x0000001a1800a986 */ /* 0x0003e2000c101b0c */
[----:B---3--:R-:W-:Y:S02]  /*0930*/  IMAD.U32 R18, R3, 0x10000, RZ ;  /* 0x0001000003127824 */ /* 0x008fe400078e00ff */
[----:B----4-:R-:W-:-:S03]  /*0940*/  IMAD.U32 R20, R2, 0x10000, RZ ;  /* 0x0001000002147824 */ /* 0x010fc600078e00ff */
[----:B------:R1:W-:Y:S01]  /*0950*/  @!P1 STG.E.64 desc[UR12][R12.64], R18 ;  /* 0x000000120c009986 */ /* 0x0003e2000c101b0c */
[----:B-----5:R-:W-:-:S03]  /*0960*/  IMAD.U32 R22, R0, 0x10000, RZ ;  /* 0x0001000000167824 */ /* 0x020fc600078e00ff */
[----:B------:R1:W-:Y:S04]  /*0970*/  @!P4 STG.E.64 desc[UR12][R14.64], R20 ;  /* 0x000000140e00c986 */ /* 0x0003e8000c101b0c */
[----:B------:R1:W-:Y:S01]  /*0980*/  @!P3 STG.E.64 desc[UR12][R16.64], R22 ;  /* 0x000000161000b986 */ /* 0x0003e2000c101b0c */
[----:B------:R-:W-:Y:S05]  /*0990*/  BRA.U UP0, `(.L_x_2391) ;  /* 0xfffffff900687547 */ /* 0x000fea000b83ffff */
.L_x_2390:
        /* <DEDUP_REMOVED lines=8> */
[C---:B------:R-:W-:Y:S01]  /*0a20*/  IADD3 R27, P2, PT, R21.reuse, UR11, RZ ;  /* 0x0000000b151b7c10 */ /* 0x040fe2000ff5e0ff */
[----:B------:R-:W-:Y:S01]  /*0a30*/  IMAD.X R17, RZ, RZ, UR7, P0 ;  /* 0x00000007ff117e24 */ /* 0x000fe200080e06ff */
[-C--:B------:R-:W-:Y:S02]  /*0a40*/  ISETP.GE.U32.AND P0, PT, R21, R5.reuse, PT ;  /* 0x000000051500720c */ /* 0x080fe40003f06070 */
[C---:B------:R-:W-:Y:S01]  /*0a50*/  IADD3 R25, P3, PT, R27.reuse, UR11, RZ ;  /* 0x0000000b1b197c10 */ /* 0x040fe2000ff7e0ff */
[----:B------:R-:W-:Y:S01]  /*0a60*/  IMAD.X R19, RZ, RZ, R17, P2 ;  /* 0x000000ffff137224 */ /* 0x000fe200010e0611 */
[-C--:B------:R-:W-:Y:S02]  /*0a70*/  ISETP.GE.U32.AND P1, PT, R27, R5.reuse, PT ;  /* 0x000000051b00720c */ /* 0x080fe40003f26070 */
[----:B------:R-:W-:Y:S01]  /*0a80*/  ISETP.GE.AND.EX P0, PT, R17, R6, PT, P0 ;  /* 0x000000061100720c */ /* 0x000fe20003f06300 */
[----:B------:R-:W-:Y:S01]  /*0a90*/  IMAD.X R23, RZ, RZ, R19, P3 ;  /* 0x000000ffff177224 */ /* 0x000fe200018e0613 */
[----:B------:R-:W-:-:S02]  /*0aa0*/  ISETP.GE.U32.AND P2, PT, R25, R5, PT ;  /* 0x000000051900720c */ /* 0x000fc40003f46070 */
[-C--:B------:R-:W-:Y:S02]  /*0ab0*/  ISETP.GE.AND.EX P1, PT, R19, R6.reuse, PT, P1 ;  /* 0x000000061300720c */ /* 0x080fe40003f26310 */
[----:B------:R-:W-:Y:S02]  /*0ac0*/  ISETP.GE.AND.EX P2, PT, R23, R6, PT, P2 ;  /* 0x000000061700720c */ /* 0x000fe40003f46320 */
[----:B------:R-:W-:-:S04]  /*0ad0*/  IADD3 R15, P4, PT, R25, UR11, RZ ;  /* 0x0000000b190f7c10 */ /* 0x000fc8000ff9e0ff */
[----:B------:R-:W-:Y:S01]  /*0ae0*/  ISETP.GE.U32.AND P3, PT, R15, R5, PT ;  /* 0x000000050f00720c */ /* 0x000fe20003f66070 */
[----:B------:R-:W-:Y:S01]  /*0af0*/  IMAD.X R29, RZ, RZ, R23, P4 ;  /* 0x000000ffff1d7224 */ /* 0x000fe200020e0617 */
[----:B------:R-:W-:-:S04]  /*0b00*/  @!P0 LEA R12, P4, R21, R10, 0x1 ;  /* 0x0000000a150c8211 */ /* 0x000fc800078808ff */
[----:B------:R-:W-:Y:S02]  /*0b10*/  ISETP.GE.AND.EX P3, PT, R29, R6, PT, P3 ;  /* 0x000000061d00720c */ /* 0x000fe40003f66330 */
[-C--:B------:R-:W-:Y:S02]  /*0b20*/  @!P1 LEA R6, P5, R27, R10.reuse, 0x1 ;  /* 0x0000000a1b069211 */ /* 0x080fe400078a08ff */
[-C--:B------:R-:W-:Y:S02]  /*0b30*/  @!P0 LEA.HI.X R13, R21, R11.reuse, R17, 0x1, P4 ;  /* 0x0000000b150d8211 */ /* 0x080fe400020f0c11 */
[----:B------:R-:W-:Y:S02]  /*0b40*/  @!P2 LEA R4, P4, R25, R10, 0x1 ;  /* 0x0000000a1904a211 */ /* 0x000fe400078808ff */
[----:B------:R-:W-:Y:S01]  /*0b50*/  @!P1 LEA.HI.X R7, R27, R11, R19, 0x1, P5 ;  /* 0x0000000b1b079211 */ /* 0x000fe200028f0c13 */
[----:B------:R-:W2:Y:S01]  /*0b60*/  @!P0 LDG.E.U16 R14, desc[UR12][R12.64] ;  /* 0x0000000c0c0e8981 */ /* 0x000ea2000c1e1500 */
[----:B------:R-:W-:-:S02]  /*0b70*/  PRMT R18, R2, 0x7610, R18 ;  /* 0x0000761002127816 */ /* 0x000fc40000000012 */
[----:B------:R-:W-:Y:S01]  /*0b80*/  @!P2 LEA.HI.X R5, R25, R11, R23, 0x1, P4 ;  /* 0x0000000b1905a211 */ /* 0x000fe200020f0c17 */
[----:B------:R0:W3:Y:S04]  /*0b90*/  @!P1 LDG.E.U16 R16, desc[UR12][R6.64] ;  /* 0x0000000c06109981 */ /* 0x0000e8000c1e1500 */
[----:B------:R-:W4:Y:S01]  /*0ba0*/  @!P2 LDG.E.U16 R18, desc[UR12][R4.64] ;  /* 0x0000000c0412a981 */ /* 0x000f22000c1e1500 */
[----:B------:R-:W-:-:S04]  /*0bb0*/  @!P3 LEA R2, P4, R15, R10, 0x1 ;  /* 0x0000000a0f02b211 */ /* 0x000fc800078808ff */
[----:B------:R-:W-:Y:S02]  /*0bc0*/  @!P3 LEA.HI.X R3, R15, R11, R29, 0x1, P4 ;  /* 0x0000000b0f03b211 */ /* 0x000fe400020f0c1d */
[----:B------:R-:W-:-:S03]  /*0bd0*/  @!P0 LEA R10, P4, R21, R8, 0x3 ;  /* 0x00000008150a8211 */ /* 0x000fc600078818ff */
[----:B------:R1:W5:Y:S01]  /*0be0*/  @!P3 LDG.E.U16 R0, desc[UR12][R2.64] ;  /* 0x0000000c0200b981 */ /* 0x000362000c1e1500 */
[----:B------:R-:W-:Y:S01]  /*0bf0*/  @!P0 LEA.HI.X R11, R21, R9, R17, 0x3, P4 ;  /* 0x00000009150b8211 */ /* 0x000fe200020f1c11 */
[----:B0-----:R-:W-:Y:S01]  /*0c00*/  IMAD.MOV.U32 R7, RZ, RZ, RZ ;  /* 0x000000ffff077224 */ /* 0x001fe200078e00ff */
[----:B------:R-:W-:Y:S01]  /*0c10*/  @!P2 LEA R12, P4, R25, R8, 0x3 ;  /* 0x00000008190ca211 */ /* 0x000fe200078818ff */
[----:B------:R-:W-:-:S03]  /*0c20*/  IMAD.MOV.U32 R17, RZ, RZ, RZ ;  /* 0x000000ffff117224 */ /* 0x000fc600078e00ff */
[----:B------:R-:W-:Y:S02]  /*0c30*/  @!P2 LEA.HI.X R13, R25, R9, R23, 0x3, P4 ;  /* 0x00000009190da211 */ /* 0x000fe400020f1c17 */
[----:B-1----:R-:W-:-:S04]  /*0c40*/  @!P1 LEA R2, P5, R27, R8, 0x3 ;  /* 0x000000081b029211 */ /* 0x002fc800078a18ff */
[----:B------:R-:W-:Y:S01]  /*0c50*/  @!P1 LEA.HI.X R3, R27, R9, R19, 0x3, P5 ;  /* 0x000000091b039211 */ /* 0x000fe200028f1c13 */
[----:B------:R-:W-:Y:S02]  /*0c60*/  IMAD.MOV.U32 R19, RZ, RZ, RZ ;  /* 0x000000ffff137224 */ /* 0x000fe400078e00ff */
[----:B--2---:R-:W-:Y:S02]  /*0c70*/  IMAD.U32 R6, R14, 0x10000, RZ ;  /* 0x000100000e067824 */ /* 0x004fe400078e00ff */
[----:B---3--:R-:W-:-:S03]  /*0c80*/  IMAD.U32 R16, R16, 0x10000, RZ ;  /* 0x0001000010107824 */ /* 0x008fc600078e00ff */
[----:B------:R0:W-:Y:S01]  /*0c90*/  @!P0 STG.E.64 desc[UR12][R10.64], R6 ;  /* 0x000000060a008986 */ /* 0x0001e2000c101b0c */
[----:B----4-:R-:W-:-:S03]  /*0ca0*/  IMAD.U32 R18, R18, 0x10000, RZ ;  /* 0x0001000012127824 */ /* 0x010fc600078e00ff */
[----:B------:R0:W-:Y:S04]  /*0cb0*/  @!P1 STG.E.64 desc[UR12][R2.64], R16 ;  /* 0x0000001002009986 */ /* 0x0001e8000c101b0c */
[----:B------:R0:W-:Y:S01]  /*0cc0*/  @!P2 STG.E.64 desc[UR12][R12.64], R18 ;  /* 0x000000120c00a986 */ /* 0x0001e2000c101b0c */
[----:B------:R-:W-:Y:S05]  /*0cd0*/  @P3 EXIT ;  /* 0x000000000000394d */ /* 0x000fea0003800000 */
[C---:B0-----:R-:W-:Y:S01]  /*0ce0*/  LEA R2, P0, R15.reuse, R8, 0x3 ;  /* 0x000000080f027211 */ /* 0x041fe200078018ff */
[----:B-----5:R-:W-:Y:S02]  /*0cf0*/  IMAD.U32 R4, R0, 0x10000, RZ ;  /* 0x0001000000047824 */ /* 0x020fe400078e00ff */
[----:B------:R-:W-:Y:S01]  /*0d00*/  IMAD.MOV.U32 R5, RZ, RZ, RZ ;  /* 0x000000ffff057224 */ /* 0x000fe200078e00ff */
[----:B------:R-:W-:-:S05]  /*0d10*/  LEA.HI.X R3, R15, R9, R29, 0x3, P0 ;  /* 0x000000090f037211 */ /* 0x000fca00000f1c1d */
[----:B------:R-:W-:Y:S01]  /*0d20*/  STG.E.64 desc[UR12][R2.64], R4 ;  /* 0x0000000402007986 */ /* 0x000fe2000c101b0c */
[----:B------:R-:W-:Y:S05]  /*0d30*/  EXIT ;  /* 0x000000000000794d */ /* 0x000fea0003800000 */
.L_x_2389:
[----:B------:R-:W0:Y:S02]  /*0d40*/  S2R R21, SR_TID.X ;  /* 0x0000000000157919 */ /* 0x000e240000002100 */
[----:B0-----:R-:W-:-:S03]  /*0d50*/  IMAD.WIDE.U32 R4, R21, 0x4, RZ ;  /* 0x0000000415047825 */ /* 0x001fc600078e00ff */
[----:B------:R-:W-:-:S04]  /*0d60*/  ISETP.GE.U32.AND P0, PT, R4, R0, PT ;  /* 0x000000000400720c */ /* 0x000fc80003f06070 */
[----:B------:R-:W-:-:S13]  /*0d70*/  ISETP.GE.AND.EX P0, PT, R5, R2, PT, P0 ;  /* 0x000000020500720c */ /* 0x000fda0003f06300 */
[----:B------:R-:W-:Y:S05]  /*0d80*/  @P0 EXIT ;  /* 0x000000000000094d */ /* 0x000fea0003800000 */
[----:B------:R-:W-:Y:S01]  /*0d90*/  IMAD.MOV.U32 R20, RZ, RZ, RZ ;  /* 0x000000ffff147224 */ /* 0x000fe200078e00ff */
[----:B------:R-:W0:Y:S06]  /*0da0*/  LDCU UR4, c[0x0][0x360] ;  /* 0x00006c00ff0477ac */ /* 0x000e2c0008000800 */
.L_x_2392:
[----:B------:R-:W-:-:S04]  /*0db0*/  LEA R16, P0, R21, R10, 0x3 ;  /* 0x0000000a15107211 */ /* 0x000fc800078018ff */
[----:B------:R-:W-:-:S06]  /*0dc0*/  LEA.HI.X R17, R21, R11, R20, 0x3, P0 ;  /* 0x0000000b15117211 */ /* 0x000fcc00000f1c14 */
[----:B------:R-:W2:Y:S01]  /*0dd0*/  LDG.E.64 R16, desc[UR12][R16.64] ;  /* 0x0000000c10107981 */ /* 0x000ea2000c1e1b00 */
[C---:B-1----:R-:W-:Y:S01]  /*0de0*/  LEA R18, P0, R21.reuse, R8, 0x5 ;  /* 0x0000000815127211 */ /* 0x042fe200078028ff */
[----:B------:R-:W-:Y:S02]  /*0df0*/  IMAD.MOV.U32 R5, RZ, RZ, RZ ;  /* 0x000000ffff057224 */ /* 0x000fe400078e00ff */
[----:B------:R-:W-:Y:S01]  /*0e00*/  IMAD.MOV.U32 R7, RZ, RZ, RZ ;  /* 0x000000ffff077224 */ /* 0x000fe200078e00ff */
[C---:B------:R-:W-:Y:S01]  /*0e10*/  LEA.HI.X R19, R21.reuse, R9, R20, 0x5, P0 ;  /* 0x0000000915137211 */ /* 0x040fe200000f2c14 */
[----:B------:R-:W-:Y:S01]  /*0e20*/  IMAD.MOV.U32 R13, RZ, RZ, RZ ;  /* 0x000000ffff0d7224 */ /* 0x000fe200078e00ff */
[----:B0-----:R-:W-:Y:S01]  /*0e30*/  IADD3 R21, P0, PT, R21, UR4, RZ ;  /* 0x0000000415157c10 */ /* 0x001fe2000ff1e0ff */
[----:B------:R-:W-:-:S04]  /*0e40*/  IMAD.MOV.U32 R15, RZ, RZ, RZ ;  /* 0x000000ffff0f7224 */ /* 0x000fc800078e00ff */
[C---:B------:R-:W-:Y:S02]  /*0e50*/  IMAD.SHL.U32 R3, R21.reuse, 0x4, RZ ;  /* 0x0000000415037824 */ /* 0x040fe400078e00ff */
[----:B------:R-:W-:Y:S01]  /*0e60*/  IMAD.X R20, RZ, RZ, R20, P0 ;  /* 0x000000ffff147224 */ /* 0x000fe200000e0614 */
[----:B------:R-:W-:Y:S02]  /*0e70*/  LOP3.LUT P0, RZ, R21, 0xffffc000, RZ, 0xc0, !PT ;  /* 0xffffc00015ff7812 */ /* 0x000fe4000780c0ff */
[----:B------:R-:W-:Y:S02]  /*0e80*/  ISETP.LT.U32.AND P1, PT, R3, R0, PT ;  /* 0x000000000300720c */ /* 0x000fe40003f21070 */
[----:B------:R-:W-:Y:S02]  /*0e90*/  SHF.L.U64.HI R3, R21, 0x2, R20 ;  /* 0x0000000215037819 */ /* 0x000fe40000010214 */
[----:B------:R-:W-:Y:S02]  /*0ea0*/  LOP3.LUT P0, RZ, R20, 0x3fffffff, RZ, 0xc0, P0 ;  /* 0x3fffffff14ff7812 */ /* 0x000fe4000000c0ff */
[----:B------:R-:W-:-:S02]  /*0eb0*/  ISETP.LT.AND.EX P1, PT, R3, R2, PT, P1 ;  /* 0x000000020300720c */ /* 0x000fc40003f21310 */
[C---:B--2---:R-:W-:Y:S01]  /*0ec0*/  PRMT R6, R16.reuse, 0x7632, R6 ;  /* 0x0000763210067816 */ /* 0x044fe20000000006 */
[----:B------:R-:W-:Y:S01]  /*0ed0*/  IMAD.U32 R4, R16, 0x10000, RZ ;  /* 0x0001000010047824 */ /* 0x000fe200078e00ff */
[C---:B------:R-:W-:Y:S01]  /*0ee0*/  PRMT R14, R17.reuse, 0x7632, R14 ;  /* 0x00007632110e7816 */ /* 0x040fe2000000000e */
[----:B------:R-:W-:Y:S02]  /*0ef0*/  IMAD.U32 R12, R17, 0x10000, RZ ;  /* 0x00010000110c7824 */ /* 0x000fe400078e00ff */
[----:B------:R-:W-:Y:S02]  /*0f00*/  IMAD.U32 R6, R6, 0x10000, RZ ;  /* 0x0001000006067824 */ /* 0x000fe400078e00ff */
[----:B------:R-:W-:-:S05]  /*0f10*/  IMAD.U32 R14, R14, 0x10000, RZ ;  /* 0x000100000e0e7824 */ /* 0x000fca00078e00ff */
[----:B------:R1:W-:Y:S01]  /*0f20*/  STG.E.ENL2.256 desc[UR12][R18.64], R4, R12 ;  /* 0xf8000004120c797f */ /* 0x0003e2000f12180c */
[----:B------:R-:W-:Y:S05]  /*0f30*/  @!P0 BRA P1, `(.L_x_2392) ;  /* 0xfffffffc009c8947 */ /* 0x000fea000083ffff */
[----:B------:R-:W-:Y:S05]  /*0f40*/  EXIT ;  /* 0x000000000000794d */ /* 0x000fea0003800000 */
        .weak           $__internal_37_$__cuda_sm20_div_u16
        .type           $__internal_37_$__cuda_sm20_div_u16,@function
        .size           $__internal_37_$__cuda_sm20_div_u16,(.L_x_7637 - $__internal_37_$__cuda_sm20_div_u16)
$__internal_37_$__cuda_sm20_div_u16:
        /* <DEDUP_REMOVED lines=19> */
[----:B------:R-:W-:Y:S05]  /*1080*/  RET.REL.NODEC R2 `(_ZN2at6native55_GLOBAL__N__de093ff9_22_ForeachBinaryOpList_cu_a911ec4325multi_tensor_apply_kernelINS1_18TensorListMetadataILi2EEENS1_11CopyFunctorIN3c107complexIfEENS6_8BFloat16ELi2ELi1ELi1EEEJNS0_4CopyIS8_S9_EEEEEvT_T0_DpT1_) ;  /* 0xffffffec02dc7950 */ /* 0x000fea0003c3ffff */
.L_x_2393:
        /* <DEDUP_REMOVED lines=15> */
.L_x_7637:


//--------------------- .text._ZN2at6native55_GLOBAL__N__de093ff9_22_ForeachBinaryOpList_cu_a911ec4325multi_tensor_apply_kernelINS1_18TensorListMetadataILi2EEENS1_11CopyFunctorIN3c107complexIfEENS6_4HalfELi2ELi1ELi1EEEJNS0_4CopyIS8_S9_EEEEEvT_T0_DpT1_ --------------------------
	.section	.text._ZN2at6native55_GLOBAL__N__de093ff9_22_ForeachBinaryOpList_cu_a911ec4325multi_tensor_apply_kernelINS1_18TensorListMetadataILi2EEENS1_11CopyFunctorIN3c107complexIfEENS6_4HalfELi2ELi1ELi1EEEJNS0_4CopyIS8_S9_EEEEEvT_T0_DpT1_,"ax",@progbits
	.align	128
.text._ZN2at6native55_GLOBAL__N__de093ff9_22_ForeachBinaryOpList_cu_a911ec4325multi_tensor_apply_kernelINS1_18TensorListMetadataILi2EEENS1_11CopyFunctorIN3c107complexIfEENS6_4HalfELi2ELi1ELi1EEEJNS0_4CopyIS8_S9_EEEEEvT_T0_DpT1_:
        .type           _ZN2at6native55_GLOBAL__N__de093ff9_22_ForeachBinaryOpList_cu_a911ec4325multi_tensor_apply_kernelINS1_18TensorListMetadataILi2EEENS1_11CopyFunctorIN3c107complexIfEENS6_4HalfELi2ELi1ELi1EEEJNS0_4CopyIS8_S9_EEEEEvT_T0_DpT1_,@function
        .size           _ZN2at6native55_GLOBAL__N__de093ff9_22_ForeachBinaryOpList_cu_a911ec4325multi_tensor_apply_kernelINS1_18TensorListMetadataILi2EEENS1_11CopyFunctorIN3c107complexIfEENS6_4HalfELi2ELi1ELi1EEEJNS0_4CopyIS8_S9_EEEEEvT_T0_DpT1_,(.L_x_7639 - _ZN2at6native55_GLOBAL__N__de093ff9_22_ForeachBinaryOpList_cu_a911ec4325multi_tensor_apply_kernelINS1_18TensorListMetadataILi2EEENS1_11CopyFunctorIN3c107complexIfEENS6_4HalfELi2ELi1ELi1EEEJNS0_4CopyIS8_S9_EEEEEvT_T0_DpT1_)
        .other          _ZN2at6native55_GLOBAL__N__de093ff9_22_ForeachBinaryOpList_cu_a911ec4325multi_tensor_apply_kernelINS1_18TensorListMetadataILi2EEENS1_11CopyFunctorIN3c107complexIfEENS6_4HalfELi2ELi1ELi1EEEJNS0_4CopyIS8_S9_EEEEEvT_T0_DpT1_,@"STO_CUDA_ENTRY STV_DEFAULT"
_ZN2at6native55_GLOBAL__N__de093ff9_22_ForeachBinaryOpList_cu_a911ec4325multi_tensor_apply_kernelINS1_18TensorListMetadataILi2EEENS1_11CopyFunctorIN3c107complexIfEENS6_4HalfELi2ELi1ELi1EEEJNS0_4CopyIS8_S9_EEEEEvT_T0_DpT1_:
        /* <DEDUP_REMOVED lines=38> */
[----:B------:R-:W-:Y:S05]  /*0260*/  CALL.REL.NOINC `($__internal_38_$__cuda_sm20_div_u16) ;  /* 0x0000000c00307944 */ /* 0x000fea0003c00000 */
        /* <DEDUP_REMOVED lines=13> */
.L_x_2396:
        /* <DEDUP_REMOVED lines=37> */
[----:B--2---:R-:W-:-:S05]  /*0590*/  HADD2.F32 R28, -RZ, R4.H0_H0 ;  /* 0x20000004ff1c7230 */ /* 0x004fca0000004100 */
[----:B------:R0:W-:Y:S01]  /*05a0*/  @!P3 STG.E.64 desc[UR12][R20.64], R28 ;  /* 0x0000001c1400b986 */ /* 0x0001e2000c101b0c */
[----:B------:R-:W-:Y:S01]  /*05b0*/  @!P1 LEA R16, P3, R17, R8, 0x3 ;  /* 0x0000000811109211 */ /* 0x000fe200078618ff */
[----:B---3--:R-:W-:-:S03]  /*05c0*/  HADD2.F32 R22, -RZ, R3.H0_H0 ;  /* 0x20000003ff167230 */ /* 0x008fc60000004100 */
[----:B------:R-:W-:Y:S02]  /*05d0*/  @!P1 LEA.HI.X R17, R17, R9, R24, 0x3, P3 ;  /* 0x0000000911119211 */ /* 0x000fe400018f1c18 */
[----:B------:R1:W-:Y:S01]  /*05e0*/  @!P2 STG.E.64 desc[UR12][R18.64], R22 ;  /* 0x000000161200a986 */ /* 0x0003e2000c101b0c */
[-C--:B------:R-:W-:Y:S02]  /*05f0*/  ISETP.GE.U32.AND P3, PT, R14, R5.reuse, PT ;  /* 0x000000050e00720c */ /* 0x080fe40003f66070 */
[----:B------:R-:W-:Y:S02]  /*0600*/  @!P0 LEA R24, P6, R25, R8, 0x3 ;  /* 0x0000000819188211 */ /* 0x000fe400078c18ff */
[----:B------:R-:W-:Y:S01]  /*0610*/  ISETP.GE.AND.EX P2, PT, R12, R6, PT, P3 ;  /* 0x000000060c00720c */ /* 0x000fe20003f46330 */
[----:B0-----:R-:W-:Y:S01]  /*0620*/  IMAD.MOV.U32 R21, RZ, RZ, RZ ;  /* 0x000000ffff157224 */ /* 0x001fe200078e00ff */
[----:B------:R-:W-:Y:S01]  /*0630*/  ISETP.GE.U32.AND P3, PT, R13, R5, PT ;  /* 0x000000050d00720c */ /* 0x000fe20003f66070 */
[----:B----4-:R-:W-:Y:S01]  /*0640*/  HADD2.F32 R20, -RZ, R2.H0_H0 ;  /* 0x20000002ff147230 */ /* 0x010fe20000004100 */
        /* <DEDUP_REMOVED lines=9> */
[----:B-----5:R-:W-:Y:S02]  /*06e0*/  HADD2.F32 R20, -RZ, R0.H0_H0 ;  /* 0x20000000ff147230 */ /* 0x020fe40000004100 */
        /* <DEDUP_REMOVED lines=34> */
[----:B--2---:R-:W-:-:S05]  /*0910*/  HADD2.F32 R26, -RZ, R4.H0_H0 ;  /* 0x20000004ff1a7230 */ /* 0x004fca0000004100 */
[----:B------:R1:W-:Y:S01]  /*0920*/  @!P2 STG.E.64 desc[UR12][R24.64], R26 ;  /* 0x0000001a1800a986 */ /* 0x0003e2000c101b0c */
[----:B---3--:R-:W-:Y:S02]  /*0930*/  HADD2.F32 R18, -RZ, R3.H0_H0 ;  /* 0x20000003ff127230 */ /* 0x008fe40000004100 */
[----:B----4-:R-:W-:-:S03]  /*0940*/  HADD2.F32 R20, -RZ, R2.H0_H0 ;  /* 0x20000002ff147230 */ /* 0x010fc60000004100 */
[----:B------:R1:W-:Y:S01]  /*0950*/  @!P1 STG.E.64 desc[UR12][R12.64], R18 ;  /* 0x000000120c009986 */ /* 0x0003e2000c101b0c */
[----:B-----5:R-:W-:-:S03]  /*0960*/  HADD2.F32 R22, -RZ, R0.H0_H0 ;  /* 0x20000000ff167230 */ /* 0x020fc60000004100 */
[----:B------:R1:W-:Y:S04]  /*0970*/  @!P4 STG.E.64 desc[UR12][R14.64], R20 ;  /* 0x000000140e00c986 */ /* 0x0003e8000c101b0c */
[----:B------:R1:W-:Y:S01]  /*0980*/  @!P3 STG.E.64 desc[UR12][R16.64], R22 ;  /* 0x000000161000b986 */ /* 0x0003e2000c101b0c */
[----:B------:R-:W-:Y:S05]  /*0990*/  BRA.U UP0, `(.L_x_2396) ;  /* 0xfffffff900687547 */ /* 0x000fea000b83ffff */
.L_x_2395:
        /* <DEDUP_REMOVED lines=45> */
[----:B--2---:R-:W-:Y:S02]  /*0c70*/  HADD2.F32 R6, -RZ, R14.H0_H0 ;  /* 0x2000000eff067230 */ /* 0x004fe40000004100 */
[----:B---3--:R-:W-:-:S03]  /*0c80*/  HADD2.F32 R16, -RZ, R16.H0_H0 ;  /* 0x20000010ff107230 */ /* 0x008fc60000004100 */
[----:B------:R0:W-:Y:S01]  /*0c90*/  @!P0 STG.E.64 desc[UR12][R10.64], R6 ;  /* 0x000000060a008986 */ /* 0x0001e2000c101b0c */
[----:B----4-:R-:W-:-:S03]  /*0ca0*/  HADD2.F32 R18, -RZ, R18.H0_H0 ;  /* 0x20000012ff127230 */ /* 0x010fc60000004100 */
[----:B------:R0:W-:Y:S04]  /*0cb0*/  @!P1 STG.E.64 desc[UR12][R2.64], R16 ;  /* 0x0000001002009986 */ /* 0x0001e8000c101b0c */
[----:B------:R0:W-:Y:S01]  /*0cc0*/  @!P2 STG.E.64 desc[UR12][R12.64], R18 ;  /* 0x000000120c00a986 */ /* 0x0001e2000c101b0c */
[----:B------:R-:W-:Y:S05]  /*0cd0*/  @P3 EXIT ;  /* 0x000000000000394d */ /* 0x000fea0003800000 */
[C---:B0-----:R-:W-:Y:S01]  /*0ce0*/  LEA R2, P0, R15.reuse, R8, 0x3 ;  /* 0x000000080f027211 */ /* 0x041fe200078018ff */
[----:B-----5:R-:W-:Y:S02]  /*0cf0*/  HADD2.F32 R4, -RZ, R0.H0_H0 ;  /* 0x20000000ff047230 */ /* 0x020fe40000004100 */
[----:B------:R-:W-:Y:S01]  /*0d00*/  IMAD.MOV.U32 R5, RZ, RZ, RZ ;  /* 0x000000ffff057224 */ /* 0x000fe200078e00ff */
[----:B------:R-:W-:-:S05]  /*0d10*/  LEA.HI.X R3, R15, R9, R29, 0x3, P0 ;  /* 0x000000090f037211 */ /* 0x000fca00000f1c1d */
[----:B------:R-:W-:Y:S01]  /*0d20*/  STG.E.64 desc[UR12][R2.64], R4 ;  /* 0x0000000402007986 */ /* 0x000fe2000c101b0c */
[----:B------:R-:W-:Y:S05]  /*0d30*/  EXIT ;  /* 0x000000000000794d */ /* 0x000fea0003800000 */
.L_x_2394:
[----:B------:R-:W0:Y:S02]  /*0d40*/  S2R R19, SR_TID.X ;  /* 0x0000000000137919 */ /* 0x000e240000002100 */
[----:B0-----:R-:W-:-:S03]  /*0d50*/  IMAD.WIDE.U32 R2, R19, 0x4, RZ ;  /* 0x0000000413027825 */ /* 0x001fc600078e00ff */
[----:B------:R-:W-:-:S04]  /*0d60*/  ISETP.GE.U32.AND P0, PT, R2, R0, PT ;  /* 0x000000000200720c */ /* 0x000fc80003f06070 */
[----:B------:R-:W-:-:S13]  /*0d70*/  ISETP.GE.AND.EX P0, PT, R3, R21, PT, P0 ;  /* 0x000000150300720c */ /* 0x000fda0003f06300 */
[----:B------:R-:W-:Y:S05]  /*0d80*/  @P0 EXIT ;  /* 0x000000000000094d */ /* 0x000fea0003800000 */
[----:B------:R-:W-:Y:S01]  /*0d90*/  IMAD.MOV.U32 R18, RZ, RZ, RZ ;  /* 0x000000ffff127224 */ /* 0x000fe200078e00ff */
[----:B------:R-:W0:Y:S06]  /*0da0*/  LDCU UR4, c[0x0][0x360] ;  /* 0x00006c00ff0477ac */ /* 0x000e2c0008000800 */
.L_x_2397:
        /* <DEDUP_REMOVED lines=10> */
[----:B------:R-:W-:Y:S01]  /*0e50*/  IMAD.X R18, RZ, RZ, R18, P0 ;  /* 0x000000ffff127224 */ /* 0x000fe200000e0612 */
[----:B------:R-:W-:-:S04]  /*0e60*/  LOP3.LUT P0, RZ, R19, 0xffffc000, RZ, 0xc0, !PT ;  /* 0xffffc00013ff7812 */ /* 0x000fc8000780c0ff */
[----:B------:R-:W-:Y:S01]  /*0e70*/  LOP3.LUT P0, RZ, R18, 0x3fffffff, RZ, 0xc0, P0 ;  /* 0x3fffffff12ff7812 */ /* 0x000fe2000000c0ff */
[--C-:B--2---:R-:W-:Y:S02]  /*0e80*/  HADD2.F32 R12, -RZ, R2.reuse.H0_H0 ;  /* 0x20000002ff0c7230 */ /* 0x104fe40000004100 */
[----:B------:R-:W-:Y:S01]  /*0e90*/  HADD2.F32 R14, -RZ, R2.H1_H1 ;  /* 0x30000002ff0e7230 */ /* 0x000fe20000004100 */
[C---:B------:R-:W-:Y:S01]  /*0ea0*/  SHF.L.U64.HI R2, R19.reuse, 0x2, R18 ;  /* 0x0000000213027819 */ /* 0x040fe20000010212 */
[--C-:B------:R-:W-:Y:S02]  /*0eb0*/  HADD2.F32 R4, -RZ, R3.reuse.H0_H0 ;  /* 0x20000003ff047230 */ /* 0x100fe40000004100 */
[----:B------:R-:W-:Y:S02]  /*0ec0*/  HADD2.F32 R6, -RZ, R3.H1_H1 ;  /* 0x30000003ff067230 */ /* 0x000fe40000004100 */
[----:B------:R-:W-:-:S03]  /*0ed0*/  IMAD.SHL.U32 R3, R19, 0x4, RZ ;  /* 0x0000000413037824 */ /* 0x000fc600078e00ff */
[----:B------:R1:W-:Y:S02]  /*0ee0*/  STG.E.ENL2.256 desc[UR12][R16.64], R12, R4 ;  /* 0xf800000c1004797f */ /* 0x0003e4000f12180c */
[----:B------:R-:W-:-:S04]  /*0ef0*/  ISETP.LT.U32.AND P1, PT, R3, R0, PT ;  /* 0x000000000300720c */ /* 0x000fc80003f21070 */
[----:B------:R-:W-:-:S13]  /*0f00*/  ISETP.LT.AND.EX P1, PT, R2, R21, PT, P1 ;  /* 0x000000150200720c */ /* 0x000fda0003f21310 */
[----:B------:R-:W-:Y:S05]  /*0f10*/  @!P0 BRA P1, `(.L_x_2397) ;  /* 0xfffffffc00a48947 */ /* 0x000fea000083ffff */
[----:B------:R-:W-:Y:S05]  /*0f20*/  EXIT ;  /* 0x000000000000794d */ /* 0x000fea0003800000 */
        .weak           $__internal_38_$__cuda_sm20_div_u16
        .type           $__internal_38_$__cuda_sm20_div_u16,@function
        .size           $__internal_38_$__cuda_sm20_div_u16,(.L_x_7639 - $__internal_38_$__cuda_sm20_div_u16)
$__internal_38_$__cuda_sm20_div_u16:
        /* <DEDUP_REMOVED lines=19> */
[----:B------:R-:W-:Y:S05]  /*1060*/  RET.REL.NODEC R2 `(_ZN2at6native55_GLOBAL__N__de093ff9_22_ForeachBinaryOpList_cu_a911ec4325multi_tensor_apply_kernelINS1_18TensorListMetadataILi2EEENS1_11CopyFunctorIN3c107complexIfEENS6_4HalfELi2ELi1ELi1EEEJNS0_4CopyIS8_S9_EEEEEvT_T0_DpT1_) ;  /* 0xffffffec02e47950 */ /* 0x000fea0003c3ffff */
.L_x_2398:
        /* <DEDUP_REMOVED lines=9> */
.L_x_7639:


//--------------------- .text._ZN2at6native55_GLOBAL__N__de093ff9_22_ForeachBinaryOpList_cu_a911ec4325multi_tensor_apply_kernelINS1_18TensorListMetadataILi2EEENS1_11CopyFunctorIN3c107complexIfEENS7_IdEELi2ELi1ELi1EEEJNS0_4CopyIS8_S9_EEEEEvT_T0_DpT1_ --------------------------
	.section	.text._ZN2at6native55_GLOBAL__N__de093ff9_22_ForeachBinaryOpList_cu_a911ec4325multi_tensor_apply_kernelINS1_18TensorListMetadataILi2EEENS1_11CopyFunctorIN3c107complexIfEENS7_IdEELi2ELi1ELi1EEEJNS0_4CopyIS8_S9_EEEEEvT_T0_DpT1_,"ax",@progbits
	.align	128
.text._ZN2at6native55_GLOBAL__N__de093ff9_22_ForeachBinaryOpList_cu_a911ec4325multi_tensor_apply_kernelINS1_18TensorListMetadataILi2EEENS1_11CopyFunctorIN3c107complexIfEENS7_IdEELi2ELi1ELi1EEEJNS0_4CopyIS8_S9_EEEEEvT_T0_DpT1_:
        .type           _ZN2at6native55_GLOBAL__N__de093ff9_22_ForeachBinaryOpList_cu_a911ec4325multi_tensor_apply_kernelINS1_18TensorListMetadataILi2EEENS1_11CopyFunctorIN3c107complexIfEENS7_IdEELi2ELi1ELi1EEEJNS0_4CopyIS8_S9_EEEEEvT_T0_DpT1_,@function
        .size           _ZN2at6native55_GLOBAL__N__de093ff9_22_ForeachBinaryOpList_cu_a911ec4325multi_tensor_apply_kernelINS1_18TensorListMetadataILi2EEENS1_11CopyFunctorIN3c107complexIfEENS7_IdEELi2ELi1ELi1EEEJNS0_4CopyIS8_S9_EEEEEvT_T0_DpT1_,(.L_x_7641 - _ZN2at6native55_GLOBAL__N__de093ff9_22_ForeachBinaryOpList_cu_a911ec4325multi_tensor_apply_kernelINS1_18TensorListMetadataILi2EEENS1_11CopyFunctorIN3c107complexIfEENS7_IdEELi2ELi1ELi1EEEJNS0_4CopyIS8_S9_EEEEEvT_T0_DpT1_)
        .other          _ZN2at6native55_GLOBAL__N__de093ff9_22_ForeachBinaryOpList_cu_a911ec4325multi_tensor_apply_kernelINS1_18TensorListMetadataILi2EEENS1_11CopyFunctorIN3c107complexIfEENS7_IdEELi2ELi1ELi1EEEJNS0_4CopyIS8_S9_EEEEEvT_T0_DpT1_,@"STO_CUDA_ENTRY STV_DEFAULT"
_ZN2at6native55_GLOBAL__N__de093ff9_22_ForeachBinaryOpList_cu_a911ec4325multi_tensor_apply_kernelINS1_18TensorListMetadataILi2EEENS1_11CopyFunctorIN3c107complexIfEENS7_IdEELi2ELi1ELi1EEEJNS0_4CopyIS8_S9_EEEEEvT_T0_DpT1_:
        /* <DEDUP_REMOVED lines=11> */
[----:B0-----:R-:W-:Y:S02]  /*00b0*/  ULOP3.LUT UR13, UR4, 0x3, URZ, 0xc0, !UPT ;  /* 0x00000003040d7892 */ /* 0x001fe4000f8ec0ff */
[----:B---3--:R-:W-:Y:S02]  /*00c0*/  UIMAD.WIDE UR8, UR12, 0x100000, UR8 ;  /* 0x001000000c0878a5 */ /* 0x008fe4000f8e0208 */
[----:B----4-:R-:W-:Y:S02]  /*00d0*/  UIMAD.WIDE UR10, UR12, 0x80000, UR10 ;  /* 0x000800000c0a78a5 */ /* 0x010fe4000f8e020a */
        /* <DEDUP_REMOVED lines=25> */
[----:B------:R-:W-:Y:S05]  /*0270*/  CALL.REL.NOINC `($__internal_39_$__cuda_sm20_div_u16) ;  /* 0x0000001400087944 */ /* 0x000fea0003c00000 */
[----:B------:R-:W-:Y:S01]  /*0280*/  UISETP.GE.U32.AND UP0, UPT, UR5, UR16, UPT ;  /* 0x000000100500728c */ /* 0x000fe2000bf06070 */
[----:B------:R-:W-:Y:S02]  /*0290*/  CS2R R6, SRZ ;  /* 0x0000000000067805 */ /* 0x000fe4000001ff00 */
[----:B------:R-:W-:Y:S02]  /*02a0*/  CS2R R4, SRZ ;  /* 0x0000000000047805 */ /* 0x000fe4000001ff00 */
[----:B------:R-:W-:Y:S01]  /*02b0*/  CS2R R18, SRZ ;  /* 0x0000000000127805 */ /* 0x000fe2000001ff00 */
[----:B------:R-:W-:Y:S01]  /*02c0*/  UISETP.GE.U32.AND.EX UP0, UPT, UR6, URZ, UPT, UP0 ;  /* 0x000000ff0600728c */ /* 0x000fe2000bf06100 */
[----:B------:R-:W-:Y:S02]  /*02d0*/  CS2R R16, SRZ ;  /* 0x0000000000107805 */ /* 0x000fe4000001ff00 */
[----:B------:R-:W-:Y:S02]  /*02e0*/  CS2R R14, SRZ ;  /* 0x00000000000e7805 */ /* 0x000fe4000001ff00 */
[----:B------:R-:W-:-:S02]  /*02f0*/  CS2R R12, SRZ ;  /* 0x00000000000c7805 */ /* 0x000fc4000001ff00 */
[----:B------:R-:W-:Y:S02]  /*0300*/  CS2R R10, SRZ ;  /* 0x00000000000a7805 */ /* 0x000fe4000001ff00 */
[----:B------:R-:W-:Y:S01]  /*0310*/  CS2R R8, SRZ ;  /* 0x0000000000087805 */ /* 0x000fe2000001ff00 */
[----:B------:R-:W-:Y:S01]  /*0320*/  UMOV UR4, URZ ;  /* 0x000000ff00047c82 */ /* 0x000fe20008000000 */
[----:B------:R-:W-:Y:S01]  /*0330*/  UMOV UR5, URZ ;  /* 0x000000ff00057c82 */ /* 0x000fe20008000000 */
[----:B------:R-:W-:Y:S05]  /*0340*/  BRA.U !UP0, `(.L_x_2400) ;  /* 0x0000000908dc7547 */ /* 0x000fea000b800000 */
[----:B------:R-:W0:Y:S01]  /*0350*/  S2R R0, SR_TID.X ;  /* 0x0000000000007919 */ /* 0x000e220000002100 */
        /* <DEDUP_REMOVED lines=8> */
.L_x_2417:
[----:B0-----:R-:W-:-:S04]  /*03e0*/  IADD3 R23, P1, PT, R0, UR4, RZ ;  /* 0x0000000400177c10 */ /* 0x001fc8000ff3e0ff */
[C---:B------:R-:W-:Y:S01]  /*03f0*/  ISETP.GE.U32.AND P0, PT, R23.reuse, UR19, PT ;  /* 0x0000001317007c0c */ /* 0x040fe2000bf06070 */
[----:B------:R-:W-:Y:S01]  /*0400*/  IMAD.X R22, RZ, RZ, UR5, P1 ;  /* 0x00000005ff167e24 */ /* 0x000fe200088e06ff */
[----:B-1----:R-:W-:-:S04]  /*0410*/  IADD3 R28, P2, PT, R23, UR18, RZ ;  /* 0x00000012171c7c10 */ /* 0x002fc8000ff5e0ff */
[----:B------:R-:W-:Y:S01]  /*0420*/  ISETP.GE.AND.EX P0, PT, R22, UR20, PT, P0 ;  /* 0x0000001416007c0c */ /* 0x000fe2000bf06300 */
[----:B------:R-:W-:Y:S01]  /*0430*/  IMAD.X R25, RZ, RZ, R22, P2 ;  /* 0x000000ffff197224 */ /* 0x000fe200010e0616 */
[C---:B------:R-:W-:Y:S02]  /*0440*/  ISETP.GE.U32.AND P1, PT, R28.reuse, UR19, PT ;  /* 0x000000131c007c0c */ /* 0x040fe4000bf26070 */
[----:B--2---:R-:W-:Y:S02]  /*0450*/  IADD3 R26, P3, PT, R28, UR18, RZ ;  /* 0x000000121c1a7c10 */ /* 0x004fe4000ff7e0ff */
[----:B------:R-:W-:-:S03]  /*0460*/  ISETP.GE.AND.EX P1, PT, R25, UR20, PT, P1 ;  /* 0x0000001419007c0c */ /* 0x000fc6000bf26310 */
[----:B------:R-:W-:-:S04]  /*0470*/  IMAD.X R27, RZ, RZ, R25, P3 ;  /* 0x000000ffff1b7224 */ /* 0x000fc800018e0619 */
[----:B---34-:R-:W-:-:S04]  /*0480*/  @!P0 LEA R2, P2, R23, UR8, 0x4 ;  /* 0x0000000817028c11 */ /* 0x018fc8000f8420ff */
[----:B------:R-:W-:Y:S02]  /*0490*/  @!P0 LEA.HI.X R3, R23, UR9, R22, 0x4, P2 ;  /* 0x0000000917038c11 */ /* 0x000fe400090f2416 */
[----:B------:R-:W-:-:S03]  /*04a0*/  ISETP.GE.U32.AND P2, PT, R26, UR19, PT ;  /* 0x000000131a007c0c */ /* 0x000fc6000bf46070 */
[----:B-----5:R0:W5:Y:S01]  /*04b0*/  @!P0 LDG.E.128 R8, desc[UR14][R2.64] ;  /* 0x0000000e02088981 */ /* 0x020162000c1e1d00 */
[----:B------:R-:W-:Y:S02]  /*04c0*/  ISETP.GE.AND.EX P2, PT, R27, UR20, PT, P2 ;  /* 0x000000141b007c0c */ /* 0x000fe4000bf46320 */
[----:B0-----:R-:W-:-:S04]  /*04d0*/  @!P1 LEA R2, P3, R28, UR8, 0x4 ;  /* 0x000000081c029c11 */ /* 0x001fc8000f8620ff */
[----:B------:R-:W-:-:S05]  /*04e0*/  @!P1 LEA.HI.X R3, R28, UR9, R25, 0x4, P3 ;  /* 0x000000091c039c11 */ /* 0x000fca00098f2419 */
[----:B------:R0:W5:Y:S02]  /*04f0*/  @!P1 LDG.E.128 R12, desc[UR14][R2.64] ;  /* 0x0000000e020c9981 */ /* 0x000164000c1e1d00 */
[----:B0-----:R-:W-:-:S04]  /*0500*/  @!P2 LEA R2, P3, R26, UR8, 0x4 ;  /* 0x000000081a02ac11 */ /* 0x001fc8000f8620ff */
[----:B------:R-:W-:-:S05]  /*0510*/  @!P2 LEA.HI.X R3, R26, UR9, R27, 0x4, P3 ;  /* 0x000000091a03ac11 */ /* 0x000fca00098f241b */
[----:B------:R0:W5:Y:S02]  /*0520*/  @!P2 LDG.E.128 R16, desc[UR14][R2.64] ;  /* 0x0000000e0210a981 */ /* 0x000164000c1e1d00 */
[----:B0-----:R-:W-:-:S04]  /*0530*/  IADD3 R3, P4, PT, R26, UR18, RZ ;  /* 0x000000121a037c10 */ /* 0x001fc8000ff9e0ff */
[----:B------:R-:W-:Y:S01]  /*0540*/  ISETP.GE.U32.AND P3, PT, R3, UR19, PT ;  /* 0x0000001303007c0c */ /* 0x000fe2000bf66070 */
[----:B------:R-:W-:-:S05]  /*0550*/  IMAD.X R24, RZ, RZ, R27, P4 ;  /* 0x000000ffff187224 */ /* 0x000fca00020e061b */
[----:B------:R-:W-:-:S13]  /*0560*/  ISETP.GE.AND.EX P3, PT, R24, UR20, PT, P3 ;  /* 0x0000001418007c0c */ /* 0x000fda000bf66330 */
[----:B------:R-:W-:-:S04]  /*0570*/  @!P3 LEA R20, P4, R3, UR8, 0x4 ;  /* 0x000000080314bc11 */ /* 0x000fc8000f8820ff */
[----:B------:R-:W-:-:S05]  /*0580*/  @!P3 LEA.HI.X R21, R3, UR9, R24, 0x4, P4 ;  /* 0x000000090315bc11 */ /* 0x000fca000a0f2418 */
[----:B------:R0:W5:Y:S01]  /*0590*/  @!P3 LDG.E.128 R4, desc[UR14][R20.64] ;  /* 0x0000000e1404b981 */ /* 0x000162000c1e1d00 */
[----:B------:R-:W-:Y:S01]  /*05a0*/  BSSY.RECONVERGENT B0, `(.L_x_2401) ;  /* 0x000000e000007945 */ /* 0x000fe20003800200 */
[----:B------:R-:W-:-:S03]  /*05b0*/  IADD3 R2, P4, PT, R23, UR16, RZ ;  /* 0x0000001017027c10 */ /* 0x000fc6000ff9e0ff */
[----:B------:R-:W-:Y:S10]  /*05c0*/  @P0 BRA `(.L_x_2402) ;  /* 0x00000000002c0947 */ /* 0x000ff40003800000 */
[----:B------:R-:W-:Y:S01]  /*05d0*/  UMOV UR22, 0xf0000000 ;  /* 0xf000000000167882 */ /* 0x000fe20000000000 */
[----:B------:R-:W-:Y:S01]  /*05e0*/  UMOV UR23, 0x380fffff ;  /* 0x380fffff00177882 */ /* 0x000fe20000000000 */
[----:B0----5:R-:W0:Y:S01]  /*05f0*/  F2F.F32.F64 R21, R10 ;  /* 0x0000000a00157310 */ /* 0x021e220000301000 */
[----:B------:R-:W-:Y:S01]  /*0600*/  DSETP.GEU.AND P0, PT, |R10|, UR22, PT ;  /* 0x000000160a007e2a */ /* 0x000fe2000bf0e200 */
[----:B------:R-:W-:Y:S01]  /*0610*/  LEA R30, P6, R23, UR10, 0x3 ;  /* 0x0000000a171e7c11 */ /* 0x000fe2000f8c18ff */
[----:B------:R-:W-:-:S03]  /*0620*/  DSETP.GEU.AND P5, PT, |R8|, UR22, PT ;  /* 0x0000001608007e2a */ /* 0x000fc6000bfae200 */
[----:B------:R-:W-:Y:S02]  /*0630*/  LEA.HI.X R31, R23, UR11, R22, 0x3, P6 ;  /* 0x0000000b171f7c11 */ /* 0x000fe4000b0f1c16 */
[----:B------:R-:W1:Y:S07]  /*0640*/  F2F.F32.F64 R20, R8 ;  /* 0x0000000800147310 */ /* 0x000e6e0000301000 */
[----:B0-----:R-:W-:Y:S02]  /*0650*/  @!P0 FMUL R21, R21, 1.175494350822287508e-38 ;  /* 0x0080000015158820 */ /* 0x001fe40000400000 */
[----:B-1----:R-:W-:-:S05]  /*0660*/  @!P5 FMUL R20, R20, 1.175494350822287508e-38 ;  /* 0x008000001414d820 */ /* 0x002fca0000400000 */
[----:B------:R1:W-:Y:S02]  /*0670*/  STG.E.64 desc[UR14][R30.64], R20 ;  /* 0x000000141e007986 */ /* 0x0003e4000c101b0e */
.L_x_2402:
[----:B------:R-:W-:Y:S05]  /*0680*/  BSYNC.RECONVERGENT B0 ;  /* 0x0000000000007941 */ /* 0x000fea0003800200 */
.L_x_2401:
[----:B01----:R-:W-:Y:S01]  /*0690*/  IMAD.X R20, RZ, RZ, R22, P4 ;  /* 0x000000ffff147224 */ /* 0x003fe200020e0616 */
[----:B------:R-:W-:Y:S01]  /*06a0*/  ISETP.GE.U32.AND P0, PT, R2, UR19, PT ;  /* 0x0000001302007c0c */ /* 0x000fe2000bf06070 */
[----:B------:R-:W-:Y:S01]  /*06b0*/  BSSY.RECONVERGENT B0, `(.L_x_2403) ;  /* 0x0000010000007945 */ /* 0x000fe20003800200 */
[----:B------:R-:W-:Y:S02]  /*06c0*/  IADD3 R21, P5, PT, R28, UR16, RZ ;  /* 0x000000101c157c10 */ /* 0x000fe4000ffbe0ff */
[----:B------:R-:W-:Y:S02]  /*06d0*/  ISETP.GE.AND.EX P0, PT, R20, UR20, PT, P0 ;  /* 0x0000001414007c0c */ /* 0x000fe4000bf06300 */
[----:B------:R-:W-:Y:S01]  /*06e0*/  ISETP.GE.U32.AND P4, PT, R21, UR19, PT ;  /* 0x0000001315007c0c */ /* 0x000fe2000bf86070 */
[----:B------:R-:W-:-:S12]  /*06f0*/  @P1 BRA `(.L_x_2404) ;  /* 0x00000000002c1947 */ /* 0x000fd80003800000 */
[----:B------:R-:W-:Y:S01]  /*0700*/  UMOV UR22, 0xf0000000 ;  /* 0xf000000000167882 */ /* 0x000fe20000000000 */
[----:B------:R-:W-:Y:S01]  /*0710*/  UMOV UR23, 0x380fffff ;  /* 0x380fffff00177882 */ /* 0x000fe20000000000 */
[----:B-----5:R-:W0:Y:S01]  /*0720*/  F2F.F32.F64 R22, R12 ;  /* 0x0000000c00167310 */ /* 0x020e220000301000 */
[----:B------:R-:W-:Y:S02]  /*0730*/  DSETP.GEU.AND P6, PT, |R12|, UR22, PT ;  /* 0x000000160c007e2a */ /* 0x000fe4000bfce200 */
[----:B------:R-:W-:-:S05]  /*0740*/  DSETP.GEU.AND P1, PT, |R14|, UR22, PT ;  /* 0x000000160e007e2a */ /* 0x000fca000bf2e200 */
[----:B------:R-:W1:Y:S07]  /*0750*/  F2F.F32.F64 R23, R14 ;  /* 0x0000000e00177310 */ /* 0x000e6e0000301000 */
[----:B0-----:R-:W-:Y:S01]  /*0760*/  @!P6 FMUL R22, R22, 1.175494350822287508e-38 ;  /* 0x008000001616e820 */ /* 0x001fe20000400000 */
[----:B------:R-:W-:-:S04]  /*0770*/  LEA R30, P6, R28, UR10, 0x3 ;  /* 0x0000000a1c1e7c11 */ /* 0x000fc8000f8c18ff */
[----:B------:R-:W-:Y:S01]  /*0780*/  LEA.HI.X R31, R28, UR11, R25, 0x3, P6 ;  /* 0x0000000b1c1f7c11 */ /* 0x000fe2000b0f1c19 */
[----:B-1----:R-:W-:-:S05]  /*0790*/  @!P1 FMUL R23, R23, 1.175494350822287508e-38 ;  /* 0x0080000017179820 */ /* 0x002fca0000400000 */
[----:B------:R0:W-:Y:S03]  /*07a0*/  STG.E.64 desc[UR14][R30.64], R22 ;  /* 0x000000161e007986 */ /* 0x0001e6000c101b0e */
.L_x_2404:
[----:B------:R-:W-:Y:S05]  /*07b0*/  BSYNC.RECONVERGENT B0 ;  /* 0x0000000000007941 */ /* 0x000fea0003800200 */
.L_x_2403:
[----:B------:R-:W-:Y:S01]  /*07c0*/  BSSY.RECONVERGENT B0, `(.L_x_2405) ;  /* 0x000000e000007945 */ /* 0x000fe20003800200 */
[----:B------:R-:W-:-:S03]  /*07d0*/  IMAD.X R25, RZ, RZ, R25, P5 ;  /* 0x000000ffff197224 */ /* 0x000fc600028e0619 */
[----:B------:R-:W-:Y:S05]  /*07e0*/  @P2 BRA `(.L_x_2406) ;  /* 0x00000000002c2947 */ /* 0x000fea0003800000 */
[C---:B------:R-:W-:Y:S01]  /*07f0*/  LEA R28, P1, R26.reuse, UR10, 0x3 ;  /* 0x0000000a1a1c7c11 */ /* 0x040fe2000f8218ff */
[----:B------:R-:W-:Y:S01]  /*0800*/  UMOV UR22, 0xf0000000 ;  /* 0xf000000000167882 */ /* 0x000fe20000000000 */
[----:B------:R-:W-:Y:S01]  /*0810*/  UMOV UR23, 0x380fffff ;  /* 0x380fffff00177882 */ /* 0x000fe20000000000 */
[----:B0----5:R-:W0:Y:S01]  /*0820*/  F2F.F32.F64 R22, R16 ;  /* 0x0000001000167310 */ /* 0x021e220000301000 */
[----:B------:R-:W-:Y:S01]  /*0830*/  LEA.HI.X R29, R26, UR11, R27, 0x3, P1 ;  /* 0x0000000b1a1d7c11 */ /* 0x000fe200088f1c1b */
[----:B------:R-:W-:Y:S02]  /*0840*/  DSETP.GEU.AND P2, PT, |R18|, UR22, PT ;  /* 0x0000001612007e2a */ /* 0x000fe4000bf4e200 */
[----:B------:R-:W-:-:S04]  /*0850*/  DSETP.GEU.AND P1, PT, |R16|, UR22, PT ;  /* 0x0000001610007e2a */ /* 0x000fc8000bf2e200 */
[----:B------:R-:W1:Y:S10]  /*0860*/  F2F.F32.F64 R23, R18 ;  /* 0x0000001200177310 */ /* 0x000e740000301000 */
[----:B0-----:R-:W-:Y:S01]  /*0870*/  @!P1 FMUL R22, R22, 1.175494350822287508e-38 ;  /* 0x0080000016169820 */ /* 0x001fe20000400000 */
[----:B-1----:R-:W-:-:S05]  /*0880*/  @!P2 FMUL R23, R23, 1.175494350822287508e-38 ;  /* 0x008000001717a820 */ /* 0x002fca0000400000 */
[----:B------:R1:W-:Y:S02]  /*0890*/  STG.E.64 desc[UR14][R28.64], R22 ;  /* 0x000000161c007986 */ /* 0x0003e4000c101b0e */
.L_x_2406:
[----:B------:R-:W-:Y:S05]  /*08a0*/  BSYNC.RECONVERGENT B0 ;  /* 0x0000000000007941 */ /* 0x000fea0003800200 */
.L_x_2405:
[----:B------:R-:W-:Y:S01]  /*08b0*/  BSSY.RECONVERGENT B0, `(.L_x_2407) ;  /* 0x000000f000007945 */ /* 0x000fe20003800200 */
[----:B------:R-:W-:Y:S02]  /*08c0*/  ISETP.GE.AND.EX P1, PT, R25, UR20, PT, P4 ;  /* 0x0000001419007c0c */ /* 0x000fe4000bf26340 */
[----:B------:R-:W-:Y:S01]  /*08d0*/  @!P0 LEA R26, P2, R2, UR8, 0x4 ;  /* 0x00000008021a8c11 */ /* 0x000fe2000f8420ff */
[----:B------:R-:W-:-:S12]  /*08e0*/  @P3 BRA `(.L_x_2408) ;  /* 0x00000000002c3947 */ /* 0x000fd80003800000 */
[C---:B-1----:R-:W-:Y:S01]  /*08f0*/  LEA R28, P3, R3.reuse, UR10, 0x3 ;  /* 0x0000000a031c7c11 */ /* 0x042fe2000f8618ff */
        /* <DEDUP_REMOVED lines=10> */
.L_x_2408:
[----:B------:R-:W-:Y:S05]  /*09a0*/  BSYNC.RECONVERGENT B0 ;  /* 0x0000000000007941 */ /* 0x000fea0003800200 */
.L_x_2407:
[----:B------:R-:W-:Y:S02]  /*09b0*/  IADD3 R3, P3, PT, R21, UR18, RZ ;  /* 0x0000001215037c10 */ /* 0x000fe4000ff7e0ff */
[----:B------:R-:W-:Y:S02]  /*09c0*/  @!P0 LEA.HI.X R27, R2, UR9, R20, 0x4, P2 ;  /* 0x00000009021b8c11 */ /* 0x000fe400090f2414 */
[----:B------:R-:W-:Y:S01]  /*09d0*/  ISETP.GE.U32.AND P2, PT, R3, UR19, PT ;  /* 0x0000001303007c0c */ /* 0x000fe2000bf46070 */
[----:B012---:R-:W-:Y:S02]  /*09e0*/  IMAD.X R22, RZ, RZ, R25, P3 ;  /* 0x000000ffff167224 */ /* 0x007fe400018e0619 */
[----:B-----5:R0:W5:Y:S03]  /*09f0*/  @!P0 LDG.E.128 R8, desc[UR14][R26.64] ;  /* 0x0000000e1a088981 */ /* 0x020166000c1e1d00 */
[----:B------:R-:W-:-:S02]  /*0a00*/  ISETP.GE.AND.EX P2, PT, R22, UR20, PT, P2 ;  /* 0x0000001416007c0c */ /* 0x000fc4000bf46320 */
[----:B0-----:R-:W-:-:S04]  /*0a10*/  @!P1 LEA R26, P3, R21, UR8, 0x4 ;  /* 0x00000008151a9c11 */ /* 0x001fc8000f8620ff */
[----:B------:R-:W-:Y:S02]  /*0a20*/  @!P1 LEA.HI.X R27, R21, UR9, R25, 0x4, P3 ;  /* 0x00000009151b9c11 */ /* 0x000fe400098f2419 */
[----:B------:R-:W-:-:S03]  /*0a30*/  IADD3 R23, P4, PT, R3, UR18, RZ ;  /* 0x0000001203177c10 */ /* 0x000fc6000ff9e0ff */
[----:B------:R0:W5:Y:S02]  /*0a40*/  @!P1 LDG.E.128 R12, desc[UR14][R26.64] ;  /* 0x0000000e1a0c9981 */ /* 0x000164000c1e1d00 */
[----:B------:R-:W-:Y:S01]  /*0a50*/  IMAD.X R24, RZ, RZ, R22, P4 ;  /* 0x000000ffff187224 */ /* 0x000fe200020e0616 */
[----:B0-----:R-:W-:-:S04]  /*0a60*/  @!P2 LEA R26, P3, R3, UR8, 0x4 ;  /* 0x00000008031aac11 */ /* 0x001fc8000f8620ff */
[----:B------:R-:W-:Y:S02]  /*0a70*/  @!P2 LEA.HI.X R27, R3, UR9, R22, 0x4, P3 ;  /* 0x00000009031bac11 */ /* 0x000fe400098f2416 */
[----:B------:R-:W-:-:S03]  /*0a80*/  ISETP.GE.U32.AND P3, PT, R23, UR19, PT ;  /* 0x0000001317007c0c */ /* 0x000fc6000bf66070 */
[----:B------:R0:W5:Y:S01]  /*0a90*/  @!P2 LDG.E.128 R16, desc[UR14][R26.64] ;  /* 0x0000000e1a10a981 */ /* 0x000162000c1e1d00 */
[----:B------:R-:W-:-:S13]  /*0aa0*/  ISETP.GE.AND.EX P3, PT, R24, UR20, PT, P3 ;  /* 0x0000001418007c0c */ /* 0x000fda000bf66330 */
[----:B0-----:R-:W-:-:S04]  /*0ab0*/  @!P3 LEA R26, P4, R23, UR8, 0x4 ;  /* 0x00000008171abc11 */ /* 0x001fc8000f8820ff */
[----:B------:R-:W-:-:S05]  /*0ac0*/  @!P3 LEA.HI.X R27, R23, UR9, R24, 0x4, P4 ;  /* 0x00000009171bbc11 */ /* 0x000fca000a0f2418 */
[----:B------:R0:W5:Y:S01]  /*0ad0*/  @!P3 LDG.E.128 R4, desc[UR14][R26.64] ;  /* 0x0000000e1a04b981 */ /* 0x000162000c1e1d00 */
[----:B------:R-:W-:Y:S04]  /*0ae0*/  BSSY.RECONVERGENT B0, `(.L_x_2409) ;  /* 0x000000d000007945 */ /* 0x000fe80003800200 */
        /* <DEDUP_REMOVED lines=12> */
.L_x_2410:
[----:B------:R-:W-:Y:S05]  /*0bb0*/  BSYNC.RECONVERGENT B0 ;  /* 0x0000000000007941 */ /* 0x000fea0003800200 */
.L_x_2409:
[----:B------:R-:W-:Y:S04]  /*0bc0*/  BSSY.RECONVERGENT B0, `(.L_x_2411) ;  /* 0x000000d000007945 */ /* 0x000fe80003800200 */
[----:B------:R-:W-:Y:S05]  /*0bd0*/  @P1 BRA `(.L_x_2412) ;  /* 0x00000000002c1947 */ /* 0x000fea0003800000 */
[----:B------:R-:W-:Y:S01]  /*0be0*/  UMOV UR22, 0xf0000000 ;  /* 0xf000000000167882 */ /* 0x000fe20000000000 */
[----:B------:R-:W-:Y:S01]  /*0bf0*/  UMOV UR23, 0x380fffff ;  /* 0x380fffff00177882 */ /* 0x000fe20000000000 */
[----:B01---5:R-:W0:Y:S01]  /*0c00*/  F2F.F32.F64 R26, R12 ;  /* 0x0000000c001a7310 */ /* 0x023e220000301000 */
        /* <DEDUP_REMOVED lines=8> */
.L_x_2412:
[----:B------:R-:W-:Y:S05]  /*0c90*/  BSYNC.RECONVERGENT B0 ;  /* 0x0000000000007941 */ /* 0x000fea0003800200 */
.L_x_2411:
[----:B------:R-:W-:Y:S04]  /*0ca0*/  BSSY.RECONVERGENT B0, `(.L_x_2413) ;  /* 0x000000d000007945 */ /* 0x000fe80003800200 */
[----:B------:R-:W-:Y:S05]  /*0cb0*/  @P2 BRA `(.L_x_2414) ;  /* 0x00000000002c2947 */ /* 0x000fea0003800000 */
[----:B------:R-:W-:Y:S01]  /*0cc0*/  UMOV UR22, 0xf0000000 ;  /* 0xf000000000167882 */ /* 0x000fe20000000000 */
[----:B------:R-:W-:Y:S01]  /*0cd0*/  UMOV UR23, 0x380fffff ;  /* 0x380fffff00177882 */ /* 0x000fe20000000000 */
[----:B--2--5:R-:W2:Y:S01]  /*0ce0*/  F2F.F32.F64 R20, R16 ;  /* 0x0000001000147310 */ /* 0x024ea20000301000 */
[----:B------:R-:W-:Y:S01]  /*0cf0*/  DSETP.GEU.AND P1, PT, |R16|, UR22, PT ;  /* 0x0000001610007e2a */ /* 0x000fe2000bf2e200 */
[----:B------:R-:W-:Y:S01]  /*0d00*/  LEA R2, P0, R3, UR10, 0x3 ;  /* 0x0000000a03027c11 */ /* 0x000fe2000f8018ff */
[----:B------:R-:W-:-:S03]  /*0d10*/  DSETP.GEU.AND P2, PT, |R18|, UR22, PT ;  /* 0x0000001612007e2a */ /* 0x000fc6000bf4e200 */
[----:B------:R-:W-:Y:S02]  /*0d20*/  LEA.HI.X R3, R3, UR11, R22, 0x3, P0 ;  /* 0x0000000b03037c11 */ /* 0x000fe400080f1c16 */
[----:B------:R-:W3:Y:S07]  /*0d30*/  F2F.F32.F64 R21, R18 ;  /* 0x0000001200157310 */ /* 0x000eee0000301000 */
[----:B--2---:R-:W-:Y:S02]  /*0d40*/  @!P1 FMUL R20, R20, 1.175494350822287508e-38 ;  /* 0x0080000014149820 */ /* 0x004fe40000400000 */
[----:B---3--:R-:W-:-:S05]  /*0d50*/  @!P2 FMUL R21, R21, 1.175494350822287508e-38 ;  /* 0x008000001515a820 */ /* 0x008fca0000400000 */
[----:B------:R3:W-:Y:S02]  /*0d60*/  STG.E.64 desc[UR14][R2.64], R20 ;  /* 0x0000001402007986 */ /* 0x0007e4000c101b0e */
.L_x_2414:
[----:B------:R-:W-:Y:S05]  /*0d70*/  BSYNC.RECONVERGENT B0 ;  /* 0x0000000000007941 */ /* 0x000fea0003800200 */
.L_x_2413:
[----:B------:R-:W-:Y:S04]  /*0d80*/  BSSY.RECONVERGENT B0, `(.L_x_2415) ;  /* 0x000000d000007945 */ /* 0x000fe80003800200 */
[----:B------:R-:W-:Y:S05]  /*0d90*/  @P3 BRA `(.L_x_2416) ;  /* 0x00000000002c3947 */ /* 0x000fea0003800000 */
[----:B------:R-:W-:Y:S01]  /*0da0*/  UMOV UR22, 0xf0000000 ;  /* 0xf000000000167882 */ /* 0x000fe20000000000 */
[----:B------:R-:W-:Y:S01]  /*0db0*/  UMOV UR23, 0x380fffff ;  /* 0x380fffff00177882 */ /* 0x000fe20000000000 */
[----:B--23-5:R-:W2:Y:S01]  /*0dc0*/  F2F.F32.F64 R20, R4 ;  /* 0x0000000400147310 */ /* 0x02cea20000301000 */
        /* <DEDUP_REMOVED lines=8> */
.L_x_2416:
[----:B------:R-:W-:Y:S05]  /*0e50*/  BSYNC.RECONVERGENT B0 ;  /* 0x0000000000007941 */ /* 0x000fea0003800200 */
.L_x_2415:
[----:B------:R-:W-:Y:S02]  /*0e60*/  UIADD3 UR6, UP0, UPT, UR6, 0x2, URZ ;  /* 0x0000000206067890 */ /* 0x000fe4000ff1e0ff */
[----:B------:R-:W-:Y:S02]  /*0e70*/  UIMAD.WIDE.U32 UR4, UR16, 0x2, UR4 ;  /* 0x00000002100478a5 */ /* 0x000fe4000f8e0004 */
[----:B------:R-:W-:Y:S02]  /*0e80*/  UIADD3.X UR7, UPT, UPT, URZ, UR7, URZ, UP0, !UPT ;  /* 0x00000007ff077290 */ /* 0x000fe400087fe4ff */
[----:B------:R-:W-:-:S04]  /*0e90*/  UISETP.NE.U32.AND UP0, UPT, UR6, UR13, UPT ;  /* 0x0000000d0600728c */ /* 0x000fc8000bf05070 */
[----:B------:R-:W-:-:S09]  /*0ea0*/  UISETP.NE.AND.EX UP0, UPT, UR7, URZ, UPT, UP0 ;  /* 0x000000ff0700728c */ /* 0x000fd2000bf05300 */
[----:B------:R-:W-:Y:S05]  /*0eb0*/  BRA.U UP0, `(.L_x_2417) ;  /* 0xfffffff500487547 */ /* 0x000fea000b83ffff */
.L_x_2400:
[----:B------:R-:W-:-:S04]  /*0ec0*/  ULOP3.LUT UR17, UR12, 0x1, URZ, 0xc0, !UPT ;  /* 0x000000010c117892 */ /* 0x000fc8000f8ec0ff */
[----:B------:R-:W-:-:S06]  /*0ed0*/  UISETP.NE.U32.AND UP0, UPT, UR17, 0x1, UPT ;  /* 0x000000011100788c */ /* 0x000fcc000bf05070 */
[----:B------:R-:W-:-:S13]  /*0ee0*/  PLOP3.LUT P0, PT, PT, PT, UP0, 0x80, 0x8 ;  /* 0x000000000008781c */ /* 0x000fda0003f0f008 */
[----:B------:R-:W-:Y:S05]  /*0ef0*/  @!P0 EXIT ;  /* 0x000000000000894d */ /* 0x000fea0003800000 */
[----:B------:R-:W0:Y:S02]  /*0f00*/  S2R R22, SR_TID.X ;  /* 0x0000000000167919 */ /* 0x000e240000002100 */
[----:B0-----:R-:W-:-:S04]  /*0f10*/  IADD3 R22, P0, PT, R22, UR4, RZ ;  /* 0x0000000416167c10 */ /* 0x001fc8000ff1e0ff */
[----:B--234-:R-:W-:Y:S01]  /*0f20*/  IADD3 R20, P1, PT, R22, UR18, RZ ;  /* 0x0000001216147c10 */ /* 0x01cfe2000ff3e0ff */
[----:B------:R-:W-:-:S03]  /*0f30*/  IMAD.X R21, RZ, RZ, UR5, P0 ;  /* 0x00000005ff157e24 */ /* 0x000fc600080e06ff */
[C---:B------:R-:W-:Y:S01]  /*0f40*/  ISETP.GE.U32.AND P0, PT, R20.reuse, UR19, PT ;  /* 0x0000001314007c0c */ /* 0x040fe2000bf06070 */
[----:B------:R-:W-:Y:S01]  /*0f50*/  IMAD.X R3, RZ, RZ, R21, P1 ;  /* 0x000000ffff037224 */ /* 0x000fe200008e0615 */
[----:B------:R-:W-:-:S04]  /*0f60*/  IADD3 R0, P2, PT, R20, UR18, RZ ;  /* 0x0000001214007c10 */ /* 0x000fc8000ff5e0ff */
[----:B------:R-:W-:Y:S01]  /*0f70*/  ISETP.GE.AND.EX P0, PT, R3, UR20, PT, P0 ;  /* 0x0000001403007c0c */ /* 0x000fe2000bf06300 */
[----:B------:R-:W-:Y:S01]  /*0f80*/  IMAD.X R2, RZ, RZ, R3, P2 ;  /* 0x000000ffff027224 */ /* 0x000fe200010e0603 */
[----:B------:R-:W-:-:S04]  /*0f90*/  ISETP.GE.U32.AND P1, PT, R0, UR19, PT ;  /* 0x0000001300007c0c */ /* 0x000fc8000bf26070 */
[----:B------:R-:W-:-:S07]  /*0fa0*/  ISETP.GE.AND.EX P1, PT, R2, UR20, PT, P1 ;  /* 0x0000001402007c0c */ /* 0x000fce000bf26310 */
[----:B------:R-:W-:-:S04]  /*0fb0*/  @!P0 LEA R24, P2, R20, UR8, 0x4 ;  /* 0x0000000814188c11 */ /* 0x000fc8000f8420ff */
[----:B------:R-:W-:Y:S02]  /*0fc0*/  @!P0 LEA.HI.X R25, R20, UR9, R3, 0x4, P2 ;  /* 0x0000000914198c11 */ /* 0x000fe400090f2403 */
[----:B------:R-:W-:-:S03]  /*0fd0*/  ISETP.GE.U32.AND P2, PT, R22, UR19, PT ;  /* 0x0000001316007c0c */ /* 0x000fc6000bf46070 */
[----:B-----5:R0:W2:Y:S01]  /*0fe0*/  @!P0 LDG.E.128 R12, desc[UR14][R24.64] ;  /* 0x0000000e180c8981 */ /* 0x0200a2000c1e1d00 */
[----:B------:R-:W-:Y:S02]  /*0ff0*/  ISETP.GE.AND.EX P2, PT, R21, UR20, PT, P2 ;  /* 0x0000001415007c0c */ /* 0x000fe4000bf46320 */
[----:B-1----:R-:W-:-:S04]  /*1000*/  @!P1 LEA R26, P3, R0, UR8, 0x4 ;  /* 0x00000008001a9c11 */ /* 0x002fc8000f8620ff */
[C---:B------:R-:W-:Y:S02]  /*1010*/  @!P1 LEA.HI.X R27, R0.reuse, UR9, R2, 0x4, P3 ;  /* 0x00000009001b9c11 */ /* 0x040fe400098f2402 */
[----:B0-----:R-:W-:-:S03]  /*1020*/  IADD3 R24, P4, PT, R0, UR18, RZ ;  /* 0x0000001200187c10 */ /* 0x001fc6000ff9e0ff */
[----:B------:R0:W3:Y:S01]  /*1030*/  @!P1 LDG.E.128 R16, desc[UR14][R26.64] ;  /* 0x0000000e1a109981 */ /* 0x0000e2000c1e1d00 */
[----:B------:R-:W-:Y:S01]  /*1040*/  ISETP.GE.U32.AND P3, PT, R24, UR19, PT ;  /* 0x0000001318007c0c */ /* 0x000fe2000bf66070 */
[----:B------:R-:W-:-:S05]  /*1050*/  IMAD.X R23, RZ, RZ, R2, P4 ;  /* 0x000000ffff177224 */ /* 0x000fca00020e0602 */
[----:B------:R-:W-:Y:S02]  /*1060*/  ISETP.GE.AND.EX P3, PT, R23, UR20, PT, P3 ;  /* 0x0000001417007c0c */ /* 0x000fe4000bf66330 */
[----:B0-----:R-:W-:-:S04]  /*1070*/  @!P2 LEA R26, P4, R22, UR8, 0x4 ;  /* 0x00000008161aac11 */ /* 0x001fc8000f8820ff */
[----:B------:R-:W-:-:S05]  /*1080*/  @!P2 LEA.HI.X R27, R22, UR9, R21, 0x4, P4 ;  /* 0x00000009161bac11 */ /* 0x000fca000a0f2415 */
[----:B------:R0:W5:Y:S02]  /*1090*/  @!P2 LDG.E.128 R8, desc[UR14][R26.64] ;  /* 0x0000000e1a08a981 */ /* 0x000164000c1e1d00 */
[----:B0-----:R-:W-:-:S04]  /*10a0*/  @!P3 LEA R26, P4, R24, UR8, 0x4 ;  /* 0x00000008181abc11 */ /* 0x001fc8000f8820ff */
[----:B------:R-:W-:-:S05]  /*10b0*/  @!P3 LEA.HI.X R27, R24, UR9, R23, 0x4, P4 ;  /* 0x00000009181bbc11 */ /* 0x000fca000a0f2417 */
[----:B------:R0:W4:Y:S01]  /*10c0*/  @!P3 LDG.E.128 R4, desc[UR14][R26.64] ;  /* 0x0000000e1a04b981 */ /* 0x000122000c1e1d00 */
[----:B------:R-:W-:Y:S01]  /*10d0*/  UMOV UR6, 0xf0000000 ;  /* 0xf000000000067882 */ /* 0x000fe20000000000 */
[----:B------:R-:W-:Y:S01]  /*10e0*/  UMOV UR7, 0x380fffff ;  /* 0x380fffff00077882 */ /* 0x000fe20000000000 */
[----:B------:R-:W-:Y:S01]  /*10f0*/  BSSY.RECONVERGENT B0, `(.L_x_2418) ;  /* 0x000001f000007945 */ /* 0x000fe20003800200 */
[----:B--2---:R-:W-:Y:S01]  /*1100*/  DSETP.GEU.AND P4, PT, |R12|, UR6, PT ;  /* 0x000000060c007e2a */ /* 0x004fe2000bf8e200 */
[----:B------:R-:W1:Y:S01]  /*1110*/  F2F.F32.F64 R12, R12 ;  /* 0x0000000c000c7310 */ /* 0x000e620000301000 */
[----:B------:R-:W-:-:S07]  /*1120*/  DSETP.GEU.AND P5, PT, |R14|, UR6, PT ;  /* 0x000000060e007e2a */ /* 0x000fce000bfae200 */
[----:B------:R-:W2:Y:S01]  /*1130*/  F2F.F32.F64 R13, R14 ;  /* 0x0000000e000d7310 */ /* 0x000ea20000301000 */
[----:B---3--:R-:W-:-:S04]  /*1140*/  DSETP.GEU.AND P6, PT, |R16|, UR6, PT ;  /* 0x0000000610007e2a */ /* 0x008fc8000bfce200 */
[----:B-1----:R-:W-:-:S03]  /*1150*/  @!P4 FMUL R12, R12, 1.175494350822287508e-38 ;  /* 0x008000000c0cc820 */ /* 0x002fc60000400000 */
[----:B------:R-:W1:Y:S01]  /*1160*/  F2F.F32.F64 R14, R16 ;  /* 0x00000010000e7310 */ /* 0x000e620000301000 */
[----:B------:R-:W-:Y:S01]  /*1170*/  DSETP.GEU.AND P4, PT, |R18|, UR6, PT ;  /* 0x0000000612007e2a */ /* 0x000fe2000bf8e200 */
[----:B--2---:R-:W-:-:S06]  /*1180*/  @!P5 FMUL R13, R13, 1.175494350822287508e-38 ;  /* 0x008000000d0dd820 */ /* 0x004fcc0000400000 */
[----:B------:R2:W3:Y:S01]  /*1190*/  F2F.F32.F64 R15, R18 ;  /* 0x00000012000f7310 */ /* 0x0004e20000301000 */
[----:B-1----:R-:W-:Y:S01]  /*11a0*/  @!P6 FMUL R14, R14, 1.175494350822287508e-38 ;  /* 0x008000000e0ee820 */ /* 0x002fe20000400000 */
[----:B0-----:R-:W-:Y:S02]  /*11b0*/  @!P1 LEA R26, P6, R0, UR10, 0x3 ;  /* 0x0000000a001a9c11 */ /* 0x001fe4000f8c18ff */
[----:B--2---:R-:W-:Y:S02]  /*11c0*/  @!P0 LEA R18, P5, R20, UR10, 0x3 ;  /* 0x0000000a14128c11 */ /* 0x004fe4000f8a18ff */
[----:B------:R-:W-:Y:S02]  /*11d0*/  @!P1 LEA.HI.X R27, R0, UR11, R2, 0x3, P6 ;  /* 0x0000000b001b9c11 */ /* 0x000fe4000b0f1c02 */
[----:B------:R-:W-:Y:S01]  /*11e0*/  @!P0 LEA.HI.X R19, R20, UR11, R3, 0x3, P5 ;  /* 0x0000000b14138c11 */ /* 0x000fe2000a8f1c03 */
[----:B---3--:R-:W-:Y:S01]  /*11f0*/  @!P4 FMUL R15, R15, 1.175494350822287508e-38 ;  /* 0x008000000f0fc820 */ /* 0x008fe20000400000 */
[----:B----4-:R0:W1:Y:S01]  /*1200*/  F2F.F32.F64 R16, R4 ;  /* 0x0000000400107310 */ /* 0x0100620000301000 */
[----:B------:R-:W-:-:S02]  /*1210*/  DSETP.GEU.AND P5, PT, |R4|, UR6, PT ;  /* 0x0000000604007e2a */ /* 0x000fc4000bfae200 */
[----:B------:R-:W-:-:S05]  /*1220*/  DSETP.GEU.AND P4, PT, |R6|, UR6, PT ;  /* 0x0000000606007e2a */ /* 0x000fca000bf8e200 */
[----:B------:R0:W2:Y:S01]  /*1230*/  F2F.F32.F64 R17, R6 ;  /* 0x0000000600117310 */ /* 0x0000a20000301000 */
[----:B------:R-:W-:Y:S08]  /*1240*/  @P2 BRA `(.L_x_2419) ;  /* 0x0000000000242947 */ /* 0x000ff00003800000 */
[----:B0----5:R-:W0:Y:S01]  /*1250*/  F2F.F32.F64 R5, R10 ;  /* 0x0000000a00057310 */ /* 0x021e220000301000 */
[----:B------:R-:W-:Y:S02]  /*1260*/  DSETP.GEU.AND P6, PT, |R10|, UR6, PT ;  /* 0x000000060a007e2a */ /* 0x000fe4000bfce200 */
[----:B------:R-:W-:-:S05]  /*1270*/  DSETP.GEU.AND P2, PT, |R8|, UR6, PT ;  /* 0x0000000608007e2a */ /* 0x000fca000bf4e200 */
[----:B------:R-:W3:Y:S07]  /*1280*/  F2F.F32.F64 R4, R8 ;  /* 0x0000000800047310 */ /* 0x000eee0000301000 */
[----:B0-----:R-:W-:Y:S01]  /*1290*/  @!P6 FMUL R5, R5, 1.175494350822287508e-38 ;  /* 0x008000000505e820 */ /* 0x001fe20000400000 */
[----:B------:R-:W-:-:S04]  /*12a0*/  LEA R2, P6, R22, UR10, 0x3 ;  /* 0x0000000a16027c11 */ /* 0x000fc8000f8c18ff */
[----:B------:R-:W-:Y:S01]  /*12b0*/  LEA.HI.X R3, R22, UR11, R21, 0x3, P6 ;  /* 0x0000000b16037c11 */ /* 0x000fe2000b0f1c15 */
[----:B---3--:R-:W-:-:S05]  /*12c0*/  @!P2 FMUL R4, R4, 1.175494350822287508e-38 ;  /* 0x008000000404a820 */ /* 0x008fca0000400000 */
[----:B------:R3:W-:Y:S03]  /*12d0*/  STG.E.64 desc[UR14][R2.64], R4 ;  /* 0x0000000402007986 */ /* 0x0007e6000c101b0e */
.L_x_2419:
[----:B------:R-:W-:Y:S05]  /*12e0*/  BSYNC.RECONVERGENT B0 ;  /* 0x0000000000007941 */ /* 0x000fea0003800200 */
.L_x_2418:
[----:B------:R4:W-:Y:S04]  /*12f0*/  @!P0 STG.E.64 desc[UR14][R18.64], R12 ;  /* 0x0000000c12008986 */ /* 0x0009e8000c101b0e */
[----:B------:R4:W-:Y:S01]  /*1300*/  @!P1 STG.E.64 desc[UR14][R26.64], R14 ;  /* 0x0000000e1a009986 */ /* 0x0009e2000c101b0e */
[----:B------:R-:W-:Y:S05]  /*1310*/  @P3 EXIT ;  /* 0x000000000000394d */ /* 0x000fea0003800000 */
[----:B---3--:R-:W-:Y:S01]  /*1320*/  LEA R2, P0, R24, UR10, 0x3 ;  /* 0x0000000a18027c11 */ /* 0x008fe2000f8018ff */
[----:B-1----:R-:W-:Y:S01]  /*1330*/  @!P5 FMUL R16, R16, 1.175494350822287508e-38 ;  /* 0x008000001010d820 */ /* 0x002fe20000400000 */
[----:B--2---:R-:W-:Y:S02]  /*1340*/  @!P4 FMUL R17, R17, 1.175494350822287508e-38 ;  /* 0x008000001111c820 */ /* 0x004fe40000400000 */
[----:B------:R-:W-:-:S05]  /*1350*/  LEA.HI.X R3, R24, UR11, R23, 0x3, P0 ;  /* 0x0000000b18037c11 */ /* 0x000fca00080f1c17 */
[----:B------:R-:W-:Y:S01]  /*1360*/  STG.E.64 desc[UR14][R2.64], R16 ;  /* 0x0000001002007986 */ /* 0x000fe2000c101b0e */
[----:B------:R-:W-:Y:S05]  /*1370*/  EXIT ;  /* 0x000000000000794d */ /* 0x000fea0003800000 */
.L_x_2399:
[----:B------:R-:W0:Y:S02]  /*1380*/  S2R R0, SR_TID.X ;  /* 0x0000000000007919 */ /* 0x000e240000002100 */
[----:B0-----:R-:W-:-:S03]  /*1390*/  IMAD.WIDE.U32 R2, R0, 0x4, RZ ;  /* 0x0000000400027825 */ /* 0x001fc600078e00ff */
[----:B------:R-:W-:-:S04]  /*13a0*/  ISETP.GE.U32.AND P0, PT, R2, UR13, PT ;  /* 0x0000000d02007c0c */ /* 0x000fc8000bf06070 */
[----:B------:R-:W-:-:S13]  /*13b0*/  ISETP.GE.AND.EX P0, PT, R3, UR4, PT, P0 ;  /* 0x0000000403007c0c */ /* 0x000fda000bf06300 */
[----:B------:R-:W-:Y:S05]  /*13c0*/  @P0 EXIT ;  /* 0x000000000000094d */ /* 0x000fea0003800000 */
[----:B------:R-:W-:Y:S01]  /*13d0*/  IMAD.MOV.U32 R3, RZ, RZ, RZ ;  /* 0x000000ffff037224 */ /* 0x000fe200078e00ff */
[----:B------:R-:W0:Y:S06]  /*13e0*/  LDCU UR5, c[0x0][0x360] ;  /* 0x00006c00ff0577ac */ /* 0x000e2c0008000800 */
.L_x_2420:
[----:B------:R-:W-:-:S04]  /*13f0*/  LEA R28, P0, R0, UR8, 0x6 ;  /* 0x00000008001c7c11 */ /* 0x000fc8000f8030ff */
[----:B------:R-:W-:-:S05]  /*1400*/  LEA.HI.X R29, R0, UR9, R3, 0x6, P0 ;  /* 0x00000009001d7c11 */ /* 0x000fca00080f3403 */
[----:B-1----:R-:W2:Y:S04]  /*1410*/  LDG.E.ENL2.256 R8, R4, desc[UR14][R28.64] ;  /* 0xfe00000e1c04797e */ /* 0x002ea80008121908 */
[----:B------:R-:W3:Y:S01]  /*1420*/  LDG.E.ENL2.256 R16, R12, desc[UR14][R28.64+0x20] ;  /* 0xfe00010e1c0c797e */ /* 0x000ee20008121910 */
[----:B------:R-:W-:Y:S01]  /*1430*/  UMOV UR6, 0xf0000000 ;  /* 0xf000000000067882 */ /* 0x000fe20000000000 */
[----:B------:R-:W-:Y:S01]  /*1440*/  UMOV UR7, 0x380fffff ;  /* 0x380fffff00077882 */ /* 0x000fe20000000000 */
[----:B--2---:R-:W1:Y:S01]  /*1450*/  F2F.F32.F64 R20, R4 ;  /* 0x0000000400147310 */ /* 0x004e620000301000 */
[----:B------:R-:W-:Y:S02]  /*1460*/  DSETP.GEU.AND P6, PT, |R4|, UR6, PT ;  /* 0x0000000604007e2a */ /* 0x000fe4000bfce200 */
[----:B------:R-:W-:-:S02]  /*1470*/  DSETP.GEU.AND P0, PT, |R6|, UR6, PT ;  /* 0x0000000606007e2a */ /* 0x000fc4000bf0e200 */
[----:B------:R-:W-:Y:S02]  /*1480*/  DSETP.GEU.AND P1, PT, |R8|, UR6, PT ;  /* 0x0000000608007e2a */ /* 0x000fe4000bf2e200 */
[----:B------:R-:W-:Y:S01]  /*1490*/  DSETP.GEU.AND P2, PT, |R10|, UR6, PT ;  /* 0x000000060a007e2a */ /* 0x000fe2000bf4e200 */
[----:B------:R-:W2:Y:S01]  /*14a0*/  F2F.F32.F64 R21, R6 ;  /* 0x0000000600157310 */ /* 0x000ea20000301000 */
[----:B---3--:R-:W-:Y:S02]  /*14b0*/  DSETP.GEU.AND P3, PT, |R12|, UR6, PT ;  /* 0x000000060c007e2a */ /* 0x008fe4000bf6e200 */
[----:B------:R-:W-:Y:S02]  /*14c0*/  DSETP.GEU.AND P4, PT, |R14|, UR6, PT ;  /* 0x000000060e007e2a */ /* 0x000fe4000bf8e200 */
[----:B------:R-:W-:Y:S02]  /*14d0*/  DSETP.GEU.AND P5, PT, |R16|, UR6, PT ;  /* 0x0000000610007e2a */ /* 0x000fe4000bfae200 */
[----:B-1----:R-:W-:Y:S01]  /*14e0*/  @!P6 FMUL R20, R20, 1.175494350822287508e-38 ;  /* 0x008000001414e820 */ /* 0x002fe20000400000 */
[----:B------:R-:W1:Y:S01]  /*14f0*/  F2F.F32.F64 R22, R8 ;  /* 0x0000000800167310 */ /* 0x000e620000301000 */
[----:B------:R-:W-:Y:S01]  /*1500*/  DSETP.GEU.AND P6, PT, |R18|, UR6, PT ;  /* 0x0000000612007e2a */ /* 0x000fe2000bfce200 */
[----:B--2---:R-:W-:-:S06]  /*1510*/  @!P0 FMUL R21, R21, 1.175494350822287508e-38 ;  /* 0x0080000015158820 */ /* 0x004fcc0000400000 */
[----:B------:R-:W2:Y:S01]  /*1520*/  F2F.F32.F64 R23, R10 ;  /* 0x0000000a00177310 */ /* 0x000ea20000301000 */
[----:B------:R-:W-:-:S04]  /*1530*/  LEA R4, P0, R0, UR10, 0x5 ;  /* 0x0000000a00047c11 */ /* 0x000fc8000f8028ff */
[C---:B------:R-:W-:Y:S02]  /*1540*/  LEA.HI.X R5, R0.reuse, UR11, R3, 0x5, P0 ;  /* 0x0000000b00057c11 */ /* 0x040fe400080f2c03 */
[----:B0-----:R-:W-:Y:S01]  /*1550*/  IADD3 R0, P0, PT, R0, UR5, RZ ;  /* 0x0000000500007c10 */ /* 0x001fe2000ff1e0ff */
[----:B------:R-:W0:Y:S01]  /*1560*/  F2F.F32.F64 R24, R12 ;  /* 0x0000000c00187310 */ /* 0x000e220000301000 */
[----:B-1----:R-:W-:-:S03]  /*1570*/  @!P1 FMUL R22, R22, 1.175494350822287508e-38 ;  /* 0x0080000016169820 */ /* 0x002fc60000400000 */
[----:B------:R-:W-:Y:S02]  /*1580*/  IMAD.SHL.U32 R2, R0, 0x4, RZ ;  /* 0x0000000400027824 */ /* 0x000fe400078e00ff */
[----:B------:R-:W-:Y:S02]  /*1590*/  IMAD.X R3, RZ, RZ, R3, P0 ;  /* 0x000000ffff037224 */ /* 0x000fe400000e0603 */
[----:B--2---:R-:W-:Y:S01]  /*15a0*/  @!P2 FMUL R23, R23, 1.175494350822287508e-38 ;  /* 0x008000001717a820 */ /* 0x004fe20000400000 */
[----:B------:R-:W1:Y:S01]  /*15b0*/  F2F.F32.F64 R25, R14 ;  /* 0x0000000e00197310 */ /* 0x000e620000301000 */
[----:B------:R-:W-:Y:S02]  /*15c0*/  ISETP.LT.U32.AND P1, PT, R2, UR13, PT ;  /* 0x0000000d02007c0c */ /* 0x000fe4000bf21070 */
[C---:B------:R-:W-:Y:S02]  /*15d0*/  LOP3.LUT P0, RZ, R0.reuse, 0xffffc000, RZ, 0xc0, !PT ;  /* 0xffffc00000ff7812 */ /* 0x040fe4000780c0ff */
[----:B------:R-:W-:Y:S01]  /*15e0*/  SHF.L.U64.HI R2, R0, 0x2, R3 ;  /* 0x0000000200027819 */ /* 0x000fe20000010203 */
[----:B0-----:R-:W-:-:S02]  /*15f0*/  @!P3 FMUL R24, R24, 1.175494350822287508e-38 ;  /* 0x008000001818b820 */ /* 0x001fc40000400000 */
[----:B------:R-:W0:Y:S01]  /*1600*/  F2F.F32.F64 R26, R16 ;  /* 0x00000010001a7310 */ /* 0x000e220000301000 */
[----:B------:R-:W-:Y:S02]  /*1610*/  LOP3.LUT P0, RZ, R3, 0x3fffffff, RZ, 0xc0, P0 ;  /* 0x3fffffff03ff7812 */ /* 0x000fe4000000c0ff */
[----:B------:R-:W-:Y:S01]  /*1620*/  ISETP.LT.AND.EX P1, PT, R2, UR4, PT, P1 ;  /* 0x0000000402007c0c */ /* 0x000fe2000bf21310 */
[----:B-1----:R-:W-:-:S04]  /*1630*/  @!P4 FMUL R25, R25, 1.175494350822287508e-38 ;  /* 0x008000001919c820 */ /* 0x002fc80000400000 */
[----:B------:R-:W1:Y:S01]  /*1640*/  F2F.F32.F64 R27, R18 ;  /* 0x00000012001b7310 */ /* 0x000e620000301000 */
[----:B0-----:R-:W-:Y:S01]  /*1650*/  @!P5 FMUL R26, R26, 1.175494350822287508e-38 ;  /* 0x008000001a1ad820 */ /* 0x001fe20000400000 */
[----:B-1----:R-:W-:-:S05]  /*1660*/  @!P6 FMUL R27, R27, 1.175494350822287508e-38 ;  /* 0x008000001b1be820 */ /* 0x002fca0000400000 */
[----:B------:R1:W-:Y:S01]  /*1670*/  STG.E.ENL2.256 desc[UR14][R4.64], R20, R24 ;  /* 0xf80000140418797f */ /* 0x0003e2000f12180e */
[----:B------:R-:W-:Y:S05]  /*1680*/  @!P0 BRA P1, `(.L_x_2420) ;  /* 0xfffffffc00588947 */ /* 0x000fea000083ffff */
[----:B------:R-:W-:Y:S05]  /*1690*/  EXIT ;  /* 0x000000000000794d */ /* 0x000fea0003800000 */
        .weak           $__internal_39_$__cuda_sm20_div_u16
        .type           $__internal_39_$__cuda_sm20_div_u16,@function
        .size           $__internal_39_$__cuda_sm20_div_u16,(.L_x_7641 - $__internal_39_$__cuda_sm20_div_u16)
$__internal_39_$__cuda_sm20_div_u16:
        /* <DEDUP_REMOVED lines=19> */
[----:B------:R-:W-:Y:S05]  /*17d0*/  RET.REL.NODEC R2 `(_ZN2at6native55_GLOBAL__N__de093ff9_22_ForeachBinaryOpList_cu_a911ec4325multi_tensor_apply_kernelINS1_18TensorListMetadataILi2EEENS1_11CopyFunctorIN3c107complexIfEENS7_IdEELi2ELi1ELi1EEEJNS0_4CopyIS8_S9_EEEEEvT_T0_DpT1_) ;  /* 0xffffffe802087950 */ /* 0x000fea0003c3ffff */
.L_x_2421:
        /* <DEDUP_REMOVED lines=10> */
.L_x_7641:


//--------------------- .text._ZN2at6native55_GLOBAL__N__de093ff9_22_ForeachBinaryOpList_cu_a911ec4325multi_tensor_apply_kernelINS1_18TensorListMetadataILi2EEENS1_11CopyFunctorIN3c107complexIfEEfLi2ELi1ELi1EEEJNS0_4CopyIS8_fEEEEEvT_T0_DpT1_ --------------------------
	.section	.text._ZN2at6native55_GLOBAL__N__de093ff9_22_ForeachBinaryOpList_cu_a911ec4325multi_tensor_apply_kernelINS1_18TensorListMetadataILi2EEENS1_11CopyFunctorIN3c107complexIfEEfLi2ELi1ELi1EEEJNS0_4CopyIS8_fEEEEEvT_T0_DpT1_,"ax",@progbits
	.align	128
.text._ZN2at6native55_GLOBAL__N__de093ff9_22_ForeachBinaryOpList_cu_a911ec4325multi_tensor_apply_kernelINS1_18TensorListMetadataILi2EEENS1_11CopyFunctorIN3c107complexIfEEfLi2ELi1ELi1EEEJNS0_4CopyIS8_fEEEEEvT_T0_DpT1_:
        .type           _ZN2at6native55_GLOBAL__N__de093ff9_22_ForeachBinaryOpList_cu_a911ec4325multi_tensor_apply_kernelINS1_18TensorListMetadataILi2EEENS1_11CopyFunctorIN3c107complexIfEEfLi2ELi1ELi1EEEJNS0_4CopyIS8_fEEEEEvT_T0_DpT1_,@function
        .size           _ZN2at6native55_GLOBAL__N__de093ff9_22_ForeachBinaryOpList_cu_a911ec4325multi_tensor_apply_kernelINS1_18TensorListMetadataILi2EEENS1_11CopyFunctorIN3c107complexIfEEfLi2ELi1ELi1EEEJNS0_4CopyIS8_fEEEEEvT_T0_DpT1_,(.L_x_7643 - _ZN2at6native55_GLOBAL__N__de093ff9_22_ForeachBinaryOpList_cu_a911ec4325multi_tensor_apply_kernelINS1_18TensorListMetadataILi2EEENS1_11CopyFunctorIN3c107complexIfEEfLi2ELi1ELi1EEEJNS0_4CopyIS8_fEEEEEvT_T0_DpT1_)
        .other          _ZN2at6native55_GLOBAL__N__de093ff9_22_ForeachBinaryOpList_cu_a911ec4325multi_tensor_apply_kernelINS1_18TensorListMetadataILi2EEENS1_11CopyFunctorIN3c107complexIfEEfLi2ELi1ELi1EEEJNS0_4CopyIS8_fEEEEEvT_T0_DpT1_,@"STO_CUDA_ENTRY STV_DEFAULT"
_ZN2at6native55_GLOBAL__N__de093ff9_22_ForeachBinaryOpList_cu_a911ec4325multi_tensor_apply_kernelINS1_18TensorListMetadataILi2EEENS1_11CopyFunctorIN3c107complexIfEEfLi2ELi1ELi1EEEJNS0_4CopyIS8_fEEEEEvT_T0_DpT1_:
        /* <DEDUP_REMOVED lines=38> */
[----:B------:R-:W-:Y:S05]  /*0260*/  CALL.REL.NOINC `($__internal_40_$__cuda_sm20_div_u16) ;  /* 0x0000000800ec7944 */ /* 0x000fea0003c00000 */
        /* <DEDUP_REMOVED lines=13> */
.L_x_2424:
        /* <DEDUP_REMOVED lines=13> */
[----:B------:R-:W-:-:S04]  /*0410*/  @!P1 LEA R8, P0, R6, R12, 0x2 ;  /* 0x0000000c06089211 */ /* 0x000fc800078010ff */
[----:B------:R-:W-:-:S03]  /*0420*/  @!P1 LEA.HI.X R9, R6, R13, R19, 0x2, P0 ;  /* 0x0000000d06099211 */ /* 0x000fc600000f1413 */
[C---:B------:R-:W-:Y:S01]  /*0430*/  @!P3 LEA R4, P0, R10.reuse, R12, 0x2 ;  /* 0x0000000c0a04b211 */ /* 0x040fe200078010ff */
[----:B------:R-:W-:Y:S01]  /*0440*/  IMAD.X R11, RZ, RZ, R23, P4 ;  /* 0x000000ffff0b7224 */ /* 0x000fe200020e0617 */
[----:B------:R0:W2:Y:S02]  /*0450*/  @!P1 LDG.E R24, desc[UR12][R8.64] ;  /* 0x0000000c08189981 */ /* 0x0000a4000c1e1900 */
[----:B------:R-:W-:Y:S02]  /*0460*/  @!P3 LEA.HI.X R5, R10, R13, R7, 0x2, P0 ;  /* 0x0000000d0a05b211 */ /* 0x000fe400000f1407 */
[----:B------:R-:W-:-:S03]  /*0470*/  ISETP.GE.U32.AND P0, PT, R21, R0, PT ;  /* 0x000000001500720c */ /* 0x000fc60003f06070 */
[----:B------:R1:W3:Y:S01]  /*0480*/  @!P3 LDG.E R16, desc[UR12][R4.64] ;  /* 0x0000000c0410b981 */ /* 0x0002e2000c1e1900 */
[----:B0-----:R-:W-:Y:S02]  /*0490*/  @!P2 LEA R8, P4, R17, R12, 0x2 ;  /* 0x0000000c1108a211 */ /* 0x001fe400078810ff */
[----:B------:R-:W-:Y:S02]  /*04a0*/  ISETP.GE.AND.EX P0, PT, R11, R2, PT, P0 ;  /* 0x000000020b00720c */ /* 0x000fe40003f06300 */
[----:B------:R-:W-:-:S05]  /*04b0*/  @!P2 LEA.HI.X R9, R17, R13, R23, 0x2, P4 ;  /* 0x0000000d1109a211 */ /* 0x000fca00020f1417 */
[----:B------:R-:W4:Y:S06]  /*04c0*/  @!P2 LDG.E R18, desc[UR12][R8.64] ;  /* 0x0000000c0812a981 */ /* 0x000f2c000c1e1900 */
[----:B-1----:R-:W-:-:S04]  /*04d0*/  @!P0 LEA R4, P4, R21, R12, 0x2 ;  /* 0x0000000c15048211 */ /* 0x002fc800078810ff */
[----:B------:R-:W-:-:S05]  /*04e0*/  @!P0 LEA.HI.X R5, R21, R13, R11, 0x2, P4 ;  /* 0x0000000d15058211 */ /* 0x000fca00020f140b */
[----:B------:R0:W5:Y:S01]  /*04f0*/  @!P0 LDG.E R20, desc[UR12][R4.64] ;  /* 0x0000000c04148981 */ /* 0x000162000c1e1900 */
[-C--:B------:R-:W-:Y:S01]  /*0500*/  @!P2 LEA R22, P5, R17, R14.reuse, 0x3 ;  /* 0x0000000e1116a211 */ /* 0x080fe200078a18ff */
[----:B------:R-:W-:Y:S01]  /*0510*/  IMAD.MOV.U32 R25, RZ, RZ, RZ ;  /* 0x000000ffff197224 */ /* 0x000fe200078e00ff */
[----:B0-----:R-:W-:-:S04]  /*0520*/  @!P1 LEA R4, P4, R6, R14, 0x3 ;  /* 0x0000000e06049211 */ /* 0x001fc800078818ff */
[-C--:B------:R-:W-:Y:S02]  /*0530*/  @!P1 LEA.HI.X R5, R6, R15.reuse, R19, 0x3, P4 ;  /* 0x0000000f06059211 */ /* 0x080fe400020f1c13 */
[----:B------:R-:W-:Y:S02]  /*0540*/  @!P3 LEA R26, P4, R10, R14, 0x3 ;  /* 0x0000000e0a1ab211 */ /* 0x000fe400078818ff */
[-C--:B------:R-:W-:Y:S02]  /*0550*/  @!P2 LEA.HI.X R23, R17, R15.reuse, R23, 0x3, P5 ;  /* 0x0000000f1117a211 */ /* 0x080fe400028f1c17 */
[----:B------:R-:W-:Y:S02]  /*0560*/  IADD3 R6, P5, PT, R6, UR10, RZ ;  /* 0x0000000a06067c10 */ /* 0x000fe4000ffbe0ff */
[----:B------:R-:W-:Y:S01]  /*0570*/  @!P3 LEA.HI.X R27, R10, R15, R7, 0x3, P4 ;  /* 0x0000000f0a1bb211 */ /* 0x000fe200020f1c07 */
[----:B------:R-:W-:Y:S02]  /*0580*/  IMAD.MOV.U32 R17, RZ, RZ, RZ ;  /* 0x000000ffff117224 */ /* 0x000fe400078e00ff */
[----:B------:R-:W-:-:S02]  /*0590*/  IMAD.X R8, RZ, RZ, R19, P5 ;  /* 0x000000ffff087224 */ /* 0x000fc400028e0613 */
[----:B------:R-:W-:Y:S01]  /*05a0*/  IMAD.MOV.U32 R19, RZ, RZ, RZ ;  /* 0x000000ffff137224 */ /* 0x000fe200078e00ff */
[----:B--2---:R0:W-:Y:S01]  /*05b0*/  @!P1 STG.E.64 desc[UR12][R4.64], R24 ;  /* 0x0000001804009986 */ /* 0x0041e2000c101b0c */
[----:B------:R-:W-:Y:S02]  /*05c0*/  ISETP.GE.U32.AND P1, PT, R6, R0, PT ;  /* 0x000000000600720c */ /* 0x000fe40003f26070 */
[----:B0-----:R-:W-:Y:S01]  /*05d0*/  IADD3 R4, P4, PT, R10, UR10, RZ ;  /* 0x0000000a0a047c10 */ /* 0x001fe2000ff9e0ff */
[----:B---3--:R-:W-:Y:S04]  /*05e0*/  @!P3 STG.E.64 desc[UR12][R26.64], R16 ;  /* 0x000000101a00b986 */ /* 0x008fe8000c101b0c */
[----:B------:R-:W-:Y:S01]  /*05f0*/  IMAD.X R7, RZ, RZ, R7, P4 ;  /* 0x000000ffff077224 */ /* 0x000fe200020e0607 */
[----:B------:R-:W-:Y:S01]  /*0600*/  IADD3 R5, P4, PT, R4, UR11, RZ ;  /* 0x0000000b04057c10 */ /* 0x000fe2000ff9e0ff */
[----:B----4-:R0:W-:Y:S01]  /*0610*/  @!P2 STG.E.64 desc[UR12][R22.64], R18 ;  /* 0x000000121600a986 */ /* 0x0101e2000c101b0c */
[----:B------:R-:W-:-:S02]  /*0620*/  ISETP.GE.AND.EX P1, PT, R8, R2, PT, P1 ;  /* 0x000000020800720c */ /* 0x000fc40003f26310 */
[-C--:B------:R-:W-:Y:S01]  /*0630*/  ISETP.GE.U32.AND P3, PT, R4, R0.reuse, PT ;  /* 0x000000000400720c */ /* 0x080fe20003f66070 */
[----:B------:R-:W-:Y:S01]  /*0640*/  IMAD.X R9, RZ, RZ, R7, P4 ;  /* 0x000000ffff097224 */ /* 0x000fe200020e0607 */
[----:B------:R-:W-:Y:S02]  /*0650*/  ISETP.GE.U32.AND P2, PT, R5, R0, PT ;  /* 0x000000000500720c */ /* 0x000fe40003f46070 */
[----:B------:R-:W-:Y:S02]  /*0660*/  ISETP.GE.AND.EX P3, PT, R7, R2, PT, P3 ;  /* 0x000000020700720c */ /* 0x000fe40003f66330 */
[----:B0-----:R-:W-:Y:S02]  /*0670*/  IADD3 R19, P5, PT, R5, UR11, RZ ;  /* 0x0000000b05137c10 */ /* 0x001fe4000ffbe0ff */
[----:B------:R-:W-:Y:S02]  /*0680*/  @!P0 LEA R22, P6, R21, R14, 0x3 ;  /* 0x0000000e15168211 */ /* 0x000fe400078c18ff */
[----:B------:R-:W-:Y:S01]  /*0690*/  ISETP.GE.U32.AND P4, PT, R19, R0, PT ;  /* 0x000000001300720c */ /* 0x000fe20003f86070 */
[----:B------:R-:W-:Y:S01]  /*06a0*/  IMAD.X R17, RZ, RZ, R9, P5 ;  /* 0x000000ffff117224 */ /* 0x000fe200028e0609 */
[----:B------:R-:W-:-:S02]  /*06b0*/  ISETP.GE.AND.EX P2, PT, R9, R2, PT, P2 ;  /* 0x000000020900720c */ /* 0x000fc40003f46320 */
[----:B------:R-:W-:Y:S02]  /*06c0*/  @!P0 LEA.HI.X R23, R21, R15, R11, 0x3, P6 ;  /* 0x0000000f15178211 */ /* 0x000fe400030f1c0b */
[----:B------:R-:W-:Y:S01]  /*06d0*/  ISETP.GE.AND.EX P4, PT, R17, R2, PT, P4 ;  /* 0x000000021100720c */ /* 0x000fe20003f86340 */
[----:B------:R-:W-:Y:S01]  /*06e0*/  IMAD.MOV.U32 R21, RZ, RZ, RZ ;  /* 0x000000ffff157224 */ /* 0x000fe200078e00ff */
[----:B------:R-:W-:-:S04]  /*06f0*/  @!P1 LEA R10, P5, R6, R12, 0x2 ;  /* 0x0000000c060a9211 */ /* 0x000fc800078a10ff */
[----:B------:R-:W-:Y:S01]  /*0700*/  @!P1 LEA.HI.X R11, R6, R13, R8, 0x2, P5 ;  /* 0x0000000d060b9211 */ /* 0x000fe200028f1408 */
[----:B-----5:R0:W-:Y:S01]  /*0710*/  @!P0 STG.E.64 desc[UR12][R22.64], R20 ;  /* 0x0000001416008986 */ /* 0x0201e2000c101b0c */
[----:B------:R-:W-:-:S03]  /*0720*/  @!P3 LEA R26, P0, R4, R12, 0x2 ;  /* 0x0000000c041ab211 */ /* 0x000fc600078010ff */
[----:B------:R1:W2:Y:S01]  /*0730*/  @!P1 LDG.E R24, desc[UR12][R10.64] ;  /* 0x0000000c0a189981 */ /* 0x0002a2000c1e1900 */
[----:B------:R-:W-:-:S05]  /*0740*/  @!P3 LEA.HI.X R27, R4, R13, R7, 0x2, P0 ;  /* 0x0000000d041bb211 */ /* 0x000fca00000f1407 */
[----:B------:R-:W3:Y:S01]  /*0750*/  @!P3 LDG.E R16, desc[UR12][R26.64] ;  /* 0x0000000c1a10b981 */ /* 0x000ee2000c1e1900 */
[-C--:B0-----:R-:W-:Y:S02]  /*0760*/  @!P2 LEA R22, P5, R5, R12.reuse, 0x2 ;  /* 0x0000000c0516a211 */ /* 0x081fe400078a10ff */
[----:B-1----:R-:W-:Y:S02]  /*0770*/  @!P4 LEA R10, P0, R19, R12, 0x2 ;  /* 0x0000000c130ac211 */ /* 0x002fe400078010ff */
[-C--:B------:R-:W-:Y:S02]  /*0780*/  @!P2 LEA.HI.X R23, R5, R13.reuse, R9, 0x2, P5 ;  /* 0x0000000d0517a211 */ /* 0x080fe400028f1409 */
[----:B------:R-:W-:-:S03]  /*0790*/  @!P4 LEA.HI.X R11, R19, R13, R17, 0x2, P0 ;  /* 0x0000000d130bc211 */ /* 0x000fc600000f1411 */
[----:B------:R0:W4:Y:S04]  /*07a0*/  @!P2 LDG.E R18, desc[UR12][R22.64] ;  /* 0x0000000c1612a981 */ /* 0x000128000c1e1900 */
[----:B------:R1:W5:Y:S01]  /*07b0*/  @!P4 LDG.E R20, desc[UR12][R10.64] ;  /* 0x0000000c0a14c981 */ /* 0x000362000c1e1900 */
[----:B0-----:R-:W-:-:S04]  /*07c0*/  @!P1 LEA R22, P0, R6, R14, 0x3 ;  /* 0x0000000e06169211 */ /* 0x001fc800078018ff */
[-C--:B------:R-:W-:Y:S02]  /*07d0*/  @!P1 LEA.HI.X R23, R6, R15.reuse, R8, 0x3, P0 ;  /* 0x0000000f06179211 */ /* 0x080fe400000f1c08 */
[CC--:B-1----:R-:W-:Y:S02]  /*07e0*/  @!P3 LEA R10, P0, R4.reuse, R14.reuse, 0x3 ;  /* 0x0000000e040ab211 */ /* 0x0c2fe400078018ff */
[-C--:B------:R-:W-:Y:S02]  /*07f0*/  @!P4 LEA R6, P6, R19, R14.reuse, 0x3 ;  /* 0x0000000e1306c211 */ /* 0x080fe400078c18ff */
[----:B------:R-:W-:Y:S02]  /*0800*/  @!P2 LEA R8, P5, R5, R14, 0x3 ;  /* 0x0000000e0508a211 */ /* 0x000fe400078a18ff */
[-C--:B------:R-:W-:Y:S02]  /*0810*/  @!P3 LEA.HI.X R11, R4, R15.reuse, R7, 0x3, P0 ;  /* 0x0000000f040bb211 */ /* 0x080fe400000f1c07 */
        /* <DEDUP_REMOVED lines=10> */
[----:B--2---:R1:W-:Y:S04]  /*08c0*/  @!P1 STG.E.64 desc[UR12][R22.64], R24 ;  /* 0x0000001816009986 */ /* 0x0043e8000c101b0c */
[----:B---3--:R1:W-:Y:S04]  /*08d0*/  @!P3 STG.E.64 desc[UR12][R10.64], R16 ;  /* 0x000000100a00b986 */ /* 0x0083e8000c101b0c */
[----:B----4-:R1:W-:Y:S04]  /*08e0*/  @!P2 STG.E.64 desc[UR12][R8.64], R18 ;  /* 0x000000120800a986 */ /* 0x0103e8000c101b0c */
[----:B-----5:R1:W-:Y:S01]  /*08f0*/  @!P4 STG.E.64 desc[UR12][R6.64], R20 ;  /* 0x000000140600c986 */ /* 0x0203e2000c101b0c */
[----:B------:R-:W-:Y:S05]  /*0900*/  BRA.U UP0, `(.L_x_2424) ;  /* 0xfffffff9008c7547 */ /* 0x000fea000b83ffff */
.L_x_2423:
[----:B------:R-:W-:-:S04]  /*0910*/  ULOP3.LUT UR4, UR8, 0x1, URZ, 0xc0, !UPT ;  /* 0x0000000108047892 */ /* 0x000fc8000f8ec0ff */
[----:B------:R-:W-:-:S06]  /*0920*/  UISETP.NE.U32.AND UP0, UPT, UR4, 0x1, UPT ;  /* 0x000000010400788c */ /* 0x000fcc000bf05070 */
[----:B------:R-:W-:-:S13]  /*0930*/  PLOP3.LUT P0, PT, PT, PT, UP0, 0x80, 0x8 ;  /* 0x000000000008781c */ /* 0x000fda0003f0f008 */
[----:B------:R-:W-:Y:S05]  /*0940*/  @!P0 EXIT ;  /* 0x000000000000894d */ /* 0x000fea0003800000 */
[----:B01----:R-:W-:-:S04]  /*0950*/  IADD3 R17, P0, PT, R3, UR6, RZ ;  /* 0x0000000603117c10 */ /* 0x003fc8000ff1e0ff */
        /* <DEDUP_REMOVED lines=14> */
[----:B------:R-:W-:-:S03]  /*0a40*/  @!P0 LEA R8, P4, R17, R12, 0x2 ;  /* 0x0000000c11088211 */ /* 0x000fc600078810ff */
[-C--:B------:R-:W-:Y:S02]  /*0a50*/  @!P1 LEA R10, P5, R7, R12.reuse, 0x2 ;  /* 0x0000000c070a9211 */ /* 0x080fe400078a10ff */
[-C--:B------:R-:W-:Y:S02]  /*0a60*/  @!P0 LEA.HI.X R9, R17, R13.reuse, R19, 0x2, P4 ;  /* 0x0000000d11098211 */ /* 0x080fe400020f1413 */
[----:B------:R-:W-:Y:S02]  /*0a70*/  @!P2 LEA R22, P4, R5, R12, 0x2 ;  /* 0x0000000c0516a211 */ /* 0x000fe400078810ff */
[-C--:B------:R-:W-:Y:S01]  /*0a80*/  @!P1 LEA.HI.X R11, R7, R13.reuse, R4, 0x2, P5 ;  /* 0x0000000d070b9211 */ /* 0x080fe200028f1404 */
[----:B------:R-:W2:Y:S01]  /*0a90*/  @!P0 LDG.E R24, desc[UR12][R8.64] ;  /* 0x0000000c08188981 */ /* 0x000ea2000c1e1900 */
[----:B------:R-:W-:Y:S02]  /*0aa0*/  @!P2 LEA.HI.X R23, R5, R13, R6, 0x2, P4 ;  /* 0x0000000d0517a211 */ /* 0x000fe400020f1406 */
[----:B------:R-:W-:Y:S01]  /*0ab0*/  ISETP.GE.AND.EX P3, PT, R0, R2, PT, P3 ;  /* 0x000000020000720c */ /* 0x000fe20003f66330 */
[----:B------:R0:W3:Y:S04]  /*0ac0*/  @!P1 LDG.E R16, desc[UR12][R10.64] ;  /* 0x0000000c0a109981 */ /* 0x0000e8000c1e1900 */
[----:B------:R-:W4:Y:S08]  /*0ad0*/  @!P2 LDG.E R18, desc[UR12][R22.64] ;  /* 0x0000000c1612a981 */ /* 0x000f30000c1e1900 */
[----:B------:R-:W-:-:S02]  /*0ae0*/  @!P3 LEA R26, P4, R3, R12, 0x2 ;  /* 0x0000000c031ab211 */ /* 0x000fc400078810ff */
[-C--:B0-----:R-:W-:Y:S02]  /*0af0*/  @!P1 LEA R10, P5, R7, R14.reuse, 0x3 ;  /* 0x0000000e070a9211 */ /* 0x081fe400078a18ff */
[----:B------:R-:W-:Y:S02]  /*0b00*/  @!P3 LEA.HI.X R27, R3, R13, R0, 0x2, P4 ;  /* 0x0000000d031bb211 */ /* 0x000fe400020f1400 */
        /* <DEDUP_REMOVED lines=8> */
[----:B------:R0:W5:Y:S04]  /*0b90*/  @!P3 LDG.E R20, desc[UR12][R26.64] ;  /* 0x0000000c1a14b981 */ /* 0x000168000c1e1900 */
[----:B--2---:R0:W-:Y:S04]  /*0ba0*/  @!P0 STG.E.64 desc[UR12][R12.64], R24 ;  /* 0x000000180c008986 */ /* 0x0041e8000c101b0c */
[----:B---3--:R0:W-:Y:S04]  /*0bb0*/  @!P1 STG.E.64 desc[UR12][R10.64], R16 ;  /* 0x000000100a009986 */ /* 0x0081e8000c101b0c */
[----:B----4-:R0:W-:Y:S01]  /*0bc0*/  @!P2 STG.E.64 desc[UR12][R8.64], R18 ;  /* 0x000000120800a986 */ /* 0x0101e2000c101b0c */
[----:B------:R-:W-:Y:S05]  /*0bd0*/  @P3 EXIT ;  /* 0x000000000000394d */ /* 0x000fea0003800000 */
[----:B------:R-:W-:Y:S01]  /*0be0*/  LEA R2, P0, R3, R14, 0x3 ;  /* 0x0000000e03027211 */ /* 0x000fe200078018ff */
[----:B------:R-:W-:-:S03]  /*0bf0*/  IMAD.MOV.U32 R21, RZ, RZ, RZ ;  /* 0x000000ffff157224 */ /* 0x000fc600078e00ff */
[----:B------:R-:W-:-:S05]  /*0c00*/  LEA.HI.X R3, R3, R15, R0, 0x3, P0 ;  /* 0x0000000f03037211 */ /* 0x000fca00000f1c00 */
[----:B-----5:R-:W-:Y:S01]  /*0c10*/  STG.E.64 desc[UR12][R2.64], R20 ;  /* 0x0000001402007986 */ /* 0x020fe2000c101b0c */
[----:B------:R-:W-:Y:S05]  /*0c20*/  EXIT ;  /* 0x000000000000794d */ /* 0x000fea0003800000 */
.L_x_2422:
[----:B------:R-:W0:Y:S02]  /*0c30*/  S2R R23, SR_TID.X ;  /* 0x0000000000177919 */ /* 0x000e240000002100 */
[----:B0-----:R-:W-:-:S03]  /*0c40*/  IMAD.WIDE.U32 R4, R23, 0x4, RZ ;  /* 0x0000000417047825 */ /* 0x001fc600078e00ff */
[----:B------:R-:W-:-:S04]  /*0c50*/  ISETP.GE.U32.AND P0, PT, R4, R0, PT ;  /* 0x000000000400720c */ /* 0x000fc80003f06070 */
[----:B------:R-:W-:-:S13]  /*0c60*/  ISETP.GE.AND.EX P0, PT, R5, R2, PT, P0 ;  /* 0x000000020500720c */ /* 0x000fda0003f06300 */
[----:B------:R-:W-:Y:S05]  /*0c70*/  @P0 EXIT ;  /* 0x000000000000094d */ /* 0x000fea0003800000 */
[----:B------:R-:W-:Y:S01]  /*0c80*/  IMAD.MOV.U32 R22, RZ, RZ, RZ ;  /* 0x000000ffff167224 */ /* 0x000fe200078e00ff */
[----:B------:R-:W0:Y:S06]  /*0c90*/  LDCU UR4, c[0x0][0x360] ;  /* 0x00006c00ff0477ac */ /* 0x000e2c0008000800 */
.L_x_2425:
[----:B------:R-:W-:-:S04]  /*0ca0*/  LEA R4, P0, R23, R12, 0x4 ;  /* 0x0000000c17047211 */ /* 0x000fc800078020ff */
[----:B------:R-:W-:-:S06]  /*0cb0*/  LEA.HI.X R5, R23, R13, R22, 0x4, P0 ;  /* 0x0000000d17057211 */ /* 0x000fcc00000f2416 */
[----:B------:R-:W2:Y:S01]  /*0cc0*/  LDG.E.128 R4, desc[UR12][R4.64] ;  /* 0x0000000c04047981 */ /* 0x000ea2000c1e1d00 */
        /* <DEDUP_REMOVED lines=13> */
[----:B------:R-:W-:Y:S01]  /*0da0*/  ISETP.LT.AND.EX P1, PT, R3, R2, PT, P1 ;  /* 0x000000020300720c */ /* 0x000fe20003f21310 */
[----:B--2---:R-:W-:-:S02]  /*0db0*/  IMAD.MOV.U32 R8, RZ, RZ, R4 ;  /* 0x000000ffff087224 */ /* 0x004fc400078e0004 */
[----:B------:R-:W-:Y:S02]  /*0dc0*/  IMAD.MOV.U32 R10, RZ, RZ, R5 ;  /* 0x000000ffff0a7224 */ /* 0x000fe400078e0005 */
[----:B------:R-:W-:Y:S02]  /*0dd0*/  IMAD.MOV.U32 R16, RZ, RZ, R6 ;  /* 0x000000ffff107224 */ /* 0x000fe400078e0006 */
[----:B------:R-:W-:-:S05]  /*0de0*/  IMAD.MOV.U32 R18, RZ, RZ, R7 ;  /* 0x000000ffff127224 */ /* 0x000fca00078e0007 */
[----:B------:R1:W-:Y:S01]  /*0df0*/  STG.E.ENL2.256 desc[UR12][R20.64], R8, R16 ;  /* 0xf80000081410797f */ /* 0x0003e2000f12180c */
[----:B------:R-:W-:Y:S05]  /*0e00*/  @!P0 BRA P1, `(.L_x_2425) ;  /* 0xfffffffc00a48947 */ /* 0x000fea000083ffff */
[----:B------:R-:W-:Y:S05]  /*0e10*/  EXIT ;  /* 0x000000000000794d */ /* 0x000fea0003800000 */
        .weak           $__internal_40_$__cuda_sm20_div_u16
        .type           $__internal_40_$__cuda_sm20_div_u16,@function
        .size           $__internal_40_$__cuda_sm20_div_u16,(.L_x_7643 - $__internal_40_$__cuda_sm20_div_u16)
$__internal_40_$__cuda_sm20_div_u16:
        /* <DEDUP_REMOVED lines=19> */
[----:B------:R-:W-:Y:S05]  /*0f50*/  RET.REL.NODEC R4 `(_ZN2at6native55_GLOBAL__N__de093ff9_22_ForeachBinaryOpList_cu_a911ec4325multi_tensor_apply_kernelINS1_18TensorListMetadataILi2EEENS1_11CopyFunctorIN3c107complexIfEEfLi2ELi1ELi1EEEJNS0_4CopyIS8_fEEEEEvT_T0_DpT1_) ;  /* 0xfffffff004287950 */ /* 0x000fea0003c3ffff */
.L_x_2426:
        /* <DEDUP_REMOVED lines=10> */
.L_x_7643:


//--------------------- .text._ZN2at6native55_GLOBAL__N__de093ff9_22_ForeachBinaryOpList_cu_a911ec4325multi_tensor_apply_kernelINS1_18TensorListMetadataILi2EEENS1_11CopyFunctorIN3c107complexIfEEdLi2ELi1ELi1EEEJNS0_4CopyIS8_dEEEEEvT_T0_DpT1_ --------------------------
	.section	.text._ZN2at6native55_GLOBAL__N__de093ff9_22_ForeachBinaryOpList_cu_a911ec4325multi_tensor_apply_kernelINS1_18TensorListMetadataILi2EEENS1_11CopyFunctorIN3c107complexIfEEdLi2ELi1ELi1EEEJNS0_4CopyIS8_dEEEEEvT_T0_DpT1_,"ax",@progbits
	.align	128
.text._ZN2at6native55_GLOBAL__N__de093ff9_22_ForeachBinaryOpList_cu_a911ec4325multi_tensor_apply_kernelINS1_18TensorListMetadataILi2EEENS1_11CopyFunctorIN3c107complexIfEEdLi2ELi1ELi1EEEJNS0_4CopyIS8_dEEEEEvT_T0_DpT1_:
        .type           _ZN2at6native55_GLOBAL__N__de093ff9_22_ForeachBinaryOpList_cu_a911ec4325multi_tensor_apply_kernelINS1_18TensorListMetadataILi2EEENS1_11CopyFunctorIN3c107complexIfEEdLi2ELi1ELi1EEEJNS0_4CopyIS8_dEEEEEvT_T0_DpT1_,@function
        .size           _ZN2at6native55_GLOBAL__N__de093ff9_22_ForeachBinaryOpList_cu_a911ec4325multi_tensor_apply_kernelINS1_18TensorListMetadataILi2EEENS1_11CopyFunctorIN3c107complexIfEEdLi2ELi1ELi1EEEJNS0_4CopyIS8_dEEEEEvT_T0_DpT1_,(.L_x_7645 - _ZN2at6native55_GLOBAL__N__de093ff9_22_ForeachBinaryOpList_cu_a911ec4325multi_tensor_apply_kernelINS1_18TensorListMetadataILi2EEENS1_11CopyFunctorIN3c107complexIfEEdLi2ELi1ELi1EEEJNS0_4CopyIS8_dEEEEEvT_T0_DpT1_)
        .other          _ZN2at6native55_GLOBAL__N__de093ff9_22_ForeachBinaryOpList_cu_a911ec4325multi_tensor_apply_kernelINS1_18TensorListMetadataILi2EEENS1_11CopyFunctorIN3c107complexIfEEdLi2ELi1ELi1EEEJNS0_4CopyIS8_dEEEEEvT_T0_DpT1_,@"STO_CUDA_ENTRY STV_DEFAULT"
_ZN2at6native55_GLOBAL__N__de093ff9_22_ForeachBinaryOpList_cu_a911ec4325multi_tensor_apply_kernelINS1_18TensorListMetadataILi2EEENS1_11CopyFunctorIN3c107complexIfEEdLi2ELi1ELi1EEEJNS0_4CopyIS8_dEEEEEvT_T0_DpT1_:
        /* <DEDUP_REMOVED lines=38> */
[----:B------:R-:W-:Y:S05]  /*0260*/  CALL.REL.NOINC `($__internal_41_$__cuda_sm20_div_u16) ;  /* 0x00000010006c7944 */ /* 0x000fea0003c00000 */
        /* <DEDUP_REMOVED lines=13> */
.L_x_2445:
[----:B0-----:R-:W-:-:S04]  /*0340*/  IADD3 R24, P1, PT, R3, UR4, RZ ;  /* 0x0000000403187c10 */ /* 0x001fc8000ff3e0ff */
[C---:B------:R-:W-:Y:S01]  /*0350*/  ISETP.GE.U32.AND P0, PT, R24.reuse, R0, PT ;  /* 0x000000001800720c */ /* 0x040fe20003f06070 */
[----:B-123--:R-:W-:Y:S01]  /*0360*/  IMAD.X R23, RZ, RZ, UR5, P1 ;  /* 0x00000005ff177e24 */ /* 0x00efe200088e06ff */
[----:B------:R-:W-:-:S04]  /*0370*/  IADD3 R27, P2, PT, R24, UR14, RZ ;  /* 0x0000000e181b7c10 */ /* 0x000fc8000ff5e0ff */
[----:B------:R-:W-:Y:S01]  /*0380*/  ISETP.GE.AND.EX P0, PT, R23, R2, PT, P0 ;  /* 0x000000021700720c */ /* 0x000fe20003f06300 */
[----:B------:R-:W-:Y:S01]  /*0390*/  IMAD.X R25, RZ, RZ, R23, P2 ;  /* 0x000000ffff197224 */ /* 0x000fe200010e0617 */
[C---:B------:R-:W-:Y:S02]  /*03a0*/  ISETP.GE.U32.AND P1, PT, R27.reuse, R0, PT ;  /* 0x000000001b00720c */ /* 0x040fe40003f26070 */
[----:B----4-:R-:W-:Y:S02]  /*03b0*/  IADD3 R6, P4, PT, R27, UR14, RZ ;  /* 0x0000000e1b067c10 */ /* 0x010fe4000ff9e0ff */
[----:B------:R-:W-:Y:S02]  /*03c0*/  ISETP.GE.AND.EX P1, PT, R25, R2, PT, P1 ;  /* 0x000000021900720c */ /* 0x000fe40003f26310 */
[----:B------:R-:W-:Y:S01]  /*03d0*/  ISETP.GE.U32.AND P2, PT, R6, R0, PT ;  /* 0x000000000600720c */ /* 0x000fe20003f46070 */
[----:B------:R-:W-:-:S04]  /*03e0*/  IMAD.X R22, RZ, RZ, R25, P4 ;  /* 0x000000ffff167224 */ /* 0x000fc800020e0619 */
[----:B------:R-:W-:Y:S02]  /*03f0*/  @!P0 LEA R20, P3, R24, R18, 0x3 ;  /* 0x0000001218148211 */ /* 0x000fe400078618ff */
[----:B------:R-:W-:Y:S02]  /*0400*/  ISETP.GE.AND.EX P2, PT, R22, R2, PT, P2 ;  /* 0x000000021600720c */ /* 0x000fe40003f46320 */
[-C--:B------:R-:W-:Y:S02]  /*0410*/  @!P0 LEA.HI.X R21, R24, R19.reuse, R23, 0x3, P3 ;  /* 0x0000001318158211 */ /* 0x080fe400018f1c17 */
[----:B------:R-:W-:Y:S02]  /*0420*/  IADD3 R7, P4, PT, R6, UR14, RZ ;  /* 0x0000000e06077c10 */ /* 0x000fe4000ff9e0ff */
[C---:B------:R-:W-:Y:S01]  /*0430*/  @!P1 LEA R4, P3, R27.reuse, R18, 0x3 ;  /* 0x000000121b049211 */ /* 0x040fe200078618ff */
[----:B-----5:R0:W5:Y:S03]  /*0440*/  @!P0 LDG.E.64 R14, desc[UR12][R20.64] ;  /* 0x0000000c140e8981 */ /* 0x020166000c1e1b00 */
[----:B------:R-:W-:-:S02]  /*0450*/  @!P1 LEA.HI.X R5, R27, R19, R25, 0x3, P3 ;  /* 0x000000131b059211 */ /* 0x000fc400018f1c19 */
[----:B------:R-:W-:-:S03]  /*0460*/  ISETP.GE.U32.AND P3, PT, R7, R0, PT ;  /* 0x000000000700720c */ /* 0x000fc60003f66070 */
[----:B------:R1:W5:Y:S01]  /*0470*/  @!P1 LDG.E.64 R12, desc[UR12][R4.64] ;  /* 0x0000000c040c9981 */ /* 0x000362000c1e1b00 */
[----:B0-----:R-:W-:-:S05]  /*0480*/  IMAD.X R20, RZ, RZ, R22, P4 ;  /* 0x000000ffff147224 */ /* 0x001fca00020e0616 */
[----:B------:R-:W-:Y:S02]  /*0490*/  ISETP.GE.AND.EX P3, PT, R20, R2, PT, P3 ;  /* 0x000000021400720c */ /* 0x000fe40003f66330 */
[----:B-1----:R-:W-:-:S04]  /*04a0*/  @!P2 LEA R4, P4, R6, R18, 0x3 ;  /* 0x000000120604a211 */ /* 0x002fc800078818ff */
[----:B------:R-:W-:-:S05]  /*04b0*/  @!P2 LEA.HI.X R5, R6, R19, R22, 0x3, P4 ;  /* 0x000000130605a211 */ /* 0x000fca00020f1c16 */
[----:B------:R0:W5:Y:S02]  /*04c0*/  @!P2 LDG.E.64 R10, desc[UR12][R4.64] ;  /* 0x0000000c040aa981 */ /* 0x000164000c1e1b00 */
[----:B0-----:R-:W-:-:S04]  /*04d0*/  @!P3 LEA R4, P4, R7, R18, 0x3 ;  /* 0x000000120704b211 */ /* 0x001fc800078818ff */
[----:B------:R-:W-:-:S05]  /*04e0*/  @!P3 LEA.HI.X R5, R7, R19, R20, 0x3, P4 ;  /* 0x000000130705b211 */ /* 0x000fca00020f1c14 */
[----:B------:R0:W5:Y:S01]  /*04f0*/  @!P3 LDG.E.64 R8, desc[UR12][R4.64] ;  /* 0x0000000c0408b981 */ /* 0x000162000c1e1b00 */
[----:B------:R-:W-:Y:S01]  /*0500*/  BSSY.RECONVERGENT B0, `(.L_x_2429) ;  /* 0x000000c000007945 */ /* 0x000fe20003800200 */
[----:B------:R-:W-:-:S03]  /*0510*/  IADD3 R21, P5, PT, R24, UR10, RZ ;  /* 0x0000000a18157c10 */ /* 0x000fc6000ffbe0ff */
[----:B------:R-:W-:Y:S10]  /*0520*/  @P0 BRA `(.L_x_2430) ;  /* 0x0000000000240947 */ /* 0x000ff40003800000 */
[----:B------:R-:W-:Y:S01]  /*0530*/  UMOV UR16, 0xf0000000 ;  /* 0xf000000000107882 */ /* 0x000fe20000000000 */
[----:B------:R-:W-:Y:S01]  /*0540*/  UMOV UR17, 0x380fffff ;  /* 0x380fffff00117882 */ /* 0x000fe20000000000 */
[----:B0----5:R-:W0:Y:S01]  /*0550*/  F2F.F32.F64 R4, R14 ;  /* 0x0000000e00047310 */ /* 0x021e220000301000 */
[----:B------:R-:W-:Y:S01]  /*0560*/  DSETP.GEU.AND P0, PT, |R14|, UR16, PT ;  /* 0x000000100e007e2a */ /* 0x000fe2000bf0e200 */
[----:B------:R-:W-:Y:S01]  /*0570*/  LEA R28, P4, R24, R16, 0x3 ;  /* 0x00000010181c7211 */ /* 0x000fe200078818ff */
[----:B------:R-:W-:-:S03]  /*0580*/  IMAD.MOV.U32 R5, RZ, RZ, RZ ;  /* 0x000000ffff057224 */ /* 0x000fc600078e00ff */
[----:B------:R-:W-:-:S09]  /*0590*/  LEA.HI.X R29, R24, R17, R23, 0x3, P4 ;  /* 0x00000011181d7211 */ /* 0x000fd200020f1c17 */
[----:B0-----:R-:W-:-:S05]  /*05a0*/  @!P0 FMUL R4, R4, 1.175494350822287508e-38 ;  /* 0x0080000004048820 */ /* 0x001fca0000400000 */
[----:B------:R1:W-:Y:S02]  /*05b0*/  STG.E.64 desc[UR12][R28.64], R4 ;  /* 0x000000041c007986 */ /* 0x0003e4000c101b0c */
.L_x_2430:
[----:B------:R-:W-:Y:S05]  /*05c0*/  BSYNC.RECONVERGENT B0 ;  /* 0x0000000000007941 */ /* 0x000fea0003800200 */
.L_x_2429:
[----:B------:R-:W-:Y:S01]  /*05d0*/  IMAD.X R23, RZ, RZ, R23, P5 ;  /* 0x000000ffff177224 */ /* 0x000fe200028e0617 */
[----:B------:R-:W-:Y:S01]  /*05e0*/  ISETP.GE.U32.AND P0, PT, R21, R0, PT ;  /* 0x000000001500720c */ /* 0x000fe20003f06070 */
[----:B------:R-:W-:Y:S01]  /*05f0*/  BSSY.RECONVERGENT B0, `(.L_x_2431) ;  /* 0x000000e000007945 */ /* 0x000fe20003800200 */
[----:B------:R-:W-:Y:S02]  /*0600*/  IADD3 R24, P5, PT, R27, UR10, RZ ;  /* 0x0000000a1b187c10 */ /* 0x000fe4000ffbe0ff */
[----:B------:R-:W-:Y:S02]  /*0610*/  ISETP.GE.AND.EX P0, PT, R23, R2, PT, P0 ;  /* 0x000000021700720c */ /* 0x000fe40003f06300 */
[----:B------:R-:W-:Y:S01]  /*0620*/  ISETP.GE.U32.AND P4, PT, R24, R0, PT ;  /* 0x000000001800720c */ /* 0x000fe20003f86070 */
[----:B------:R-:W-:-:S12]  /*0630*/  @P1 BRA `(.L_x_2432) ;  /* 0x0000000000241947 */ /* 0x000fd80003800000 */
[----:B------:R-:W-:Y:S01]  /*0640*/  UMOV UR16, 0xf0000000 ;  /* 0xf000000000107882 */ /* 0x000fe20000000000 */
[----:B------:R-:W-:Y:S01]  /*0650*/  UMOV UR17, 0x380fffff ;  /* 0x380fffff00117882 */ /* 0x000fe20000000000 */
[----:B01---5:R-:W0:Y:S01]  /*0660*/  F2F.F32.F64 R4, R12 ;  /* 0x0000000c00047310 */ /* 0x023e220000301000 */
[----:B------:R-:W-:Y:S01]  /*0670*/  DSETP.GEU.AND P1, PT, |R12|, UR16, PT ;  /* 0x000000100c007e2a */ /* 0x000fe2000bf2e200 */
[----:B------:R-:W-:Y:S01]  /*0680*/  LEA R26, P6, R27, R16, 0x3 ;  /* 0x000000101b1a7211 */ /* 0x000fe200078c18ff */
[----:B------:R-:W-:-:S03]  /*0690*/  IMAD.MOV.U32 R5, RZ, RZ, RZ ;  /* 0x000000ffff057224 */ /* 0x000fc600078e00ff */
[----:B------:R-:W-:-:S09]  /*06a0*/  LEA.HI.X R27, R27, R17, R25, 0x3, P6 ;  /* 0x000000111b1b7211 */ /* 0x000fd200030f1c19 */
[----:B0-----:R-:W-:-:S05]  /*06b0*/  @!P1 FMUL R4, R4, 1.175494350822287508e-38 ;  /* 0x0080000004049820 */ /* 0x001fca0000400000 */
[----:B------:R2:W-:Y:S02]  /*06c0*/  STG.E.64 desc[UR12][R26.64], R4 ;  /* 0x000000041a007986 */ /* 0x0005e4000c101b0c */
.L_x_2432:
[----:B------:R-:W-:Y:S05]  /*06d0*/  BSYNC.RECONVERGENT B0 ;  /* 0x0000000000007941 */ /* 0x000fea0003800200 */
.L_x_2431:
[----:B------:R-:W-:Y:S01]  /*06e0*/  BSSY.RECONVERGENT B0, `(.L_x_2433) ;  /* 0x000000c000007945 */ /* 0x000fe20003800200 */
[----:B------:R-:W-:-:S03]  /*06f0*/  IMAD.X R25, RZ, RZ, R25, P5 ;  /* 0x000000ffff197224 */ /* 0x000fc600028e0619 */
[----:B------:R-:W-:Y:S05]  /*0700*/  @P2 BRA `(.L_x_2434) ;  /* 0x0000000000242947 */ /* 0x000fea0003800000 */
[----:B------:R-:W-:Y:S01]  /*0710*/  UMOV UR16, 0xf0000000 ;  /* 0xf000000000107882 */ /* 0x000fe20000000000 */
[----:B------:R-:W-:Y:S01]  /*0720*/  UMOV UR17, 0x380fffff ;  /* 0x380fffff00117882 */ /* 0x000fe20000000000 */
[----:B012--5:R-:W0:Y:S01]  /*0730*/  F2F.F32.F64 R4, R10 ;  /* 0x0000000a00047310 */ /* 0x027e220000301000 */
[----:B------:R-:W-:Y:S01]  /*0740*/  DSETP.GEU.AND P1, PT, |R10|, UR16, PT ;  /* 0x000000100a007e2a */ /* 0x000fe2000bf2e200 */
[----:B------:R-:W-:Y:S01]  /*0750*/  LEA R26, P2, R6, R16, 0x3 ;  /* 0x00000010061a7211 */ /* 0x000fe200078418ff */
[----:B------:R-:W-:-:S03]  /*0760*/  IMAD.MOV.U32 R5, RZ, RZ, RZ ;  /* 0x000000ffff057224 */ /* 0x000fc600078e00ff */
[----:B------:R-:W-:-:S09]  /*0770*/  LEA.HI.X R27, R6, R17, R22, 0x3, P2 ;  /* 0x00000011061b7211 */ /* 0x000fd200010f1c16 */
[----:B0-----:R-:W-:-:S05]  /*0780*/  @!P1 FMUL R4, R4, 1.175494350822287508e-38 ;  /* 0x0080000004049820 */ /* 0x001fca0000400000 */
[----:B------:R3:W-:Y:S02]  /*0790*/  STG.E.64 desc[UR12][R26.64], R4 ;  /* 0x000000041a007986 */ /* 0x0007e4000c101b0c */
.L_x_2434:
[----:B------:R-:W-:Y:S05]  /*07a0*/  BSYNC.RECONVERGENT B0 ;  /* 0x0000000000007941 */ /* 0x000fea0003800200 */
.L_x_2433:
[----:B------:R-:W-:Y:S01]  /*07b0*/  BSSY.RECONVERGENT B0, `(.L_x_2435) ;  /* 0x000000e000007945 */ /* 0x000fe20003800200 */
[----:B------:R-:W-:Y:S02]  /*07c0*/  ISETP.GE.AND.EX P1, PT, R25, R2, PT, P4 ;  /* 0x000000021900720c */ /* 0x000fe40003f26340 */
[----:B0123--:R-:W-:Y:S02]  /*07d0*/  IADD3 R4, P5, PT, R24, UR14, RZ ;  /* 0x0000000e18047c10 */ /* 0x00ffe4000ffbe0ff */
[----:B------:R-:W-:Y:S01]  /*07e0*/  @!P0 LEA R28, P4, R21, R18, 0x3 ;  /* 0x00000012151c8211 */ /* 0x000fe200078818ff */
[----:B------:R-:W-:-:S12]  /*07f0*/  @P3 BRA `(.L_x_2436) ;  /* 0x0000000000243947 */ /* 0x000fd80003800000 */
[----:B------:R-:W-:Y:S01]  /*0800*/  UMOV UR16, 0xf0000000 ;  /* 0xf000000000107882 */ /* 0x000fe20000000000 */
[----:B------:R-:W-:Y:S01]  /*0810*/  UMOV UR17, 0x380fffff ;  /* 0x380fffff00117882 */ /* 0x000fe20000000000 */
[----:B-----5:R-:W0:Y:S01]  /*0820*/  F2F.F32.F64 R6, R8 ;  /* 0x0000000800067310 */ /* 0x020e220000301000 */
[----:B------:R-:W-:Y:S01]  /*0830*/  DSETP.GEU.AND P2, PT, |R8|, UR16, PT ;  /* 0x0000001008007e2a */ /* 0x000fe2000bf4e200 */
[----:B------:R-:W-:-:S04]  /*0840*/  LEA R26, P3, R7, R16, 0x3 ;  /* 0x00000010071a7211 */ /* 0x000fc800078618ff */
[----:B------:R-:W-:Y:S01]  /*0850*/  LEA.HI.X R27, R7, R17, R20, 0x3, P3 ;  /* 0x00000011071b7211 */ /* 0x000fe200018f1c14 */
[----:B------:R-:W-:-:S08]  /*0860*/  IMAD.MOV.U32 R7, RZ, RZ, RZ ;  /* 0x000000ffff077224 */ /* 0x000fd000078e00ff */
[----:B0-----:R-:W-:-:S05]  /*0870*/  @!P2 FMUL R6, R6, 1.175494350822287508e-38 ;  /* 0x008000000606a820 */ /* 0x001fca0000400000 */
[----:B------:R0:W-:Y:S02]  /*0880*/  STG.E.64 desc[UR12][R26.64], R6 ;  /* 0x000000061a007986 */ /* 0x0001e4000c101b0c */
.L_x_2436:
[----:B------:R-:W-:Y:S05]  /*0890*/  BSYNC.RECONVERGENT B0 ;  /* 0x0000000000007941 */ /* 0x000fea0003800200 */
.L_x_2435:
[----:B0-----:R-:W-:Y:S01]  /*08a0*/  IMAD.X R6, RZ, RZ, R25, P5 ;  /* 0x000000ffff067224 */ /* 0x001fe200028e0619 */
[----:B------:R-:W-:Y:S02]  /*08b0*/  ISETP.GE.U32.AND P2, PT, R4, R0, PT ;  /* 0x000000000400720c */ /* 0x000fe40003f46070 */
[----:B------:R-:W-:Y:S02]  /*08c0*/  @!P0 LEA.HI.X R29, R21, R19, R23, 0x3, P4 ;  /* 0x00000013151d8211 */ /* 0x000fe400020f1c17 */
[----:B------:R-:W-:Y:S02]  /*08d0*/  ISETP.GE.AND.EX P2, PT, R6, R2, PT, P2 ;  /* 0x000000020600720c */ /* 0x000fe40003f46320 */
[----:B------:R-:W-:Y:S01]  /*08e0*/  IADD3 R7, P4, PT, R4, UR14, RZ ;  /* 0x0000000e04077c10 */ /* 0x000fe2000ff9e0ff */
[----:B-----5:R-:W5:Y:S01]  /*08f0*/  @!P0 LDG.E.64 R14, desc[UR12][R28.64] ;  /* 0x0000000c1c0e8981 */ /* 0x020f62000c1e1b00 */
[----:B------:R-:W-:-:S03]  /*0900*/  @!P1 LEA R26, P3, R24, R18, 0x3 ;  /* 0x00000012181a9211 */ /* 0x000fc600078618ff */
[----:B------:R-:W-:Y:S01]  /*0910*/  IMAD.X R5, RZ, RZ, R6, P4 ;  /* 0x000000ffff057224 */ /* 0x000fe200020e0606 */
[----:B------:R-:W-:Y:S02]  /*0920*/  @!P1 LEA.HI.X R27, R24, R19, R25, 0x3, P3 ;  /* 0x00000013181b9211 */ /* 0x000fe400018f1c19 */
[----:B------:R-:W-:-:S03]  /*0930*/  ISETP.GE.U32.AND P3, PT, R7, R0, PT ;  /* 0x000000000700720c */ /* 0x000fc60003f66070 */
[----:B------:R0:W5:Y:S01]  /*0940*/  @!P1 LDG.E.64 R12, desc[UR12][R26.64] ;  /* 0x0000000c1a0c9981 */ /* 0x000162000c1e1b00 */
[----:B------:R-:W-:Y:S02]  /*0950*/  ISETP.GE.AND.EX P3, PT, R5, R2, PT, P3 ;  /* 0x000000020500720c */ /* 0x000fe40003f66330 */
[----:B0-----:R-:W-:-:S04]  /*0960*/  @!P2 LEA R26, P4, R4, R18, 0x3 ;  /* 0x00000012041aa211 */ /* 0x001fc800078818ff */
[----:B------:R-:W-:-:S05]  /*0970*/  @!P2 LEA.HI.X R27, R4, R19, R6, 0x3, P4 ;  /* 0x00000013041ba211 */ /* 0x000fca00020f1c06 */
[----:B------:R0:W5:Y:S02]  /*0980*/  @!P2 LDG.E.64 R10, desc[UR12][R26.64] ;  /* 0x0000000c1a0aa981 */ /* 0x000164000c1e1b00 */
[----:B0-----:R-:W-:-:S04]  /*0990*/  @!P3 LEA R26, P4, R7, R18, 0x3 ;  /* 0x00000012071ab211 */ /* 0x001fc800078818ff */
[----:B------:R-:W-:-:S05]  /*09a0*/  @!P3 LEA.HI.X R27, R7, R19, R5, 0x3, P4 ;  /* 0x00000013071bb211 */ /* 0x000fca00020f1c05 */
[----:B------:R0:W5:Y:S01]  /*09b0*/  @!P3 LDG.E.64 R8, desc[UR12][R26.64] ;  /* 0x0000000c1a08b981 */ /* 0x000162000c1e1b00 */
[----:B------:R-:W-:Y:S04]  /*09c0*/  BSSY.RECONVERGENT B0, `(.L_x_2437) ;  /* 0x000000b000007945 */ /* 0x000fe80003800200 */
[----:B------:R-:W-:Y:S05]  /*09d0*/  @P0 BRA `(.L_x_2438) ;  /* 0x0000000000240947 */ /* 0x000fea0003800000 */
[----:B------:R-:W-:Y:S01]  /*09e0*/  UMOV UR16, 0xf0000000 ;  /* 0xf000000000107882 */ /* 0x000fe20000000000 */
[----:B------:R-:W-:Y:S01]  /*09f0*/  UMOV UR17, 0x380fffff ;  /* 0x380fffff00117882 */ /* 0x000fe20000000000 */
[----:B-----5:R-:W1:Y:S01]  /*0a00*/  F2F.F32.F64 R22, R14 ;  /* 0x0000000e00167310 */ /* 0x020e620000301000 */
[----:B------:R-:W-:Y:S01]  /*0a10*/  DSETP.GEU.AND P4, PT, |R14|, UR16, PT ;  /* 0x000000100e007e2a */ /* 0x000fe2000bf8e200 */
[----:B------:R-:W-:-:S04]  /*0a20*/  LEA R20, P0, R21, R16, 0x3 ;  /* 0x0000001015147211 */ /* 0x000fc800078018ff */
[----:B------:R-:W-:Y:S01]  /*0a30*/  LEA.HI.X R21, R21, R17, R23, 0x3, P0 ;  /* 0x0000001115157211 */ /* 0x000fe200000f1c17 */
[----:B------:R-:W-:-:S08]  /*0a40*/  IMAD.MOV.U32 R23, RZ, RZ, RZ ;  /* 0x000000ffff177224 */ /* 0x000fd000078e00ff */
[----:B-1----:R-:W-:-:S05]  /*0a50*/  @!P4 FMUL R22, R22, 1.175494350822287508e-38 ;  /* 0x008000001616c820 */ /* 0x002fca0000400000 */
[----:B------:R1:W-:Y:S02]  /*0a60*/  STG.E.64 desc[UR12][R20.64], R22 ;  /* 0x0000001614007986 */ /* 0x0003e4000c101b0c */
.L_x_2438:
[----:B------:R-:W-:Y:S05]  /*0a70*/  BSYNC.RECONVERGENT B0 ;  /* 0x0000000000007941 */ /* 0x000fea0003800200 */
.L_x_2437:
[----:B------:R-:W-:Y:S04]  /*0a80*/  BSSY.RECONVERGENT B0, `(.L_x_2439) ;  /* 0x000000b000007945 */ /* 0x000fe80003800200 */
[----:B------:R-:W-:Y:S05]  /*0a90*/  @P1 BRA `(.L_x_2440) ;  /* 0x0000000000241947 */ /* 0x000fea0003800000 */
[----:B------:R-:W-:Y:S01]  /*0aa0*/  UMOV UR16, 0xf0000000 ;  /* 0xf000000000107882 */ /* 0x000fe20000000000 */
[----:B------:R-:W-:Y:S01]  /*0ab0*/  UMOV UR17, 0x380fffff ;  /* 0x380fffff00117882 */ /* 0x000fe20000000000 */
[----:B-1---5:R-:W1:Y:S01]  /*0ac0*/  F2F.F32.F64 R20, R12 ;  /* 0x0000000c00147310 */ /* 0x022e620000301000 */
[----:B------:R-:W-:Y:S01]  /*0ad0*/  DSETP.GEU.AND P1, PT, |R12|, UR16, PT ;  /* 0x000000100c007e2a */ /* 0x000fe2000bf2e200 */
[----:B------:R-:W-:Y:S01]  /*0ae0*/  LEA R22, P0, R24, R16, 0x3 ;  /* 0x0000001018167211 */ /* 0x000fe200078018ff */
[----:B------:R-:W-:-:S03]  /*0af0*/  IMAD.MOV.U32 R21, RZ, RZ, RZ ;  /* 0x000000ffff157224 */ /* 0x000fc600078e00ff */
[----:B------:R-:W-:-:S09]  /*0b00*/  LEA.HI.X R23, R24, R17, R25, 0x3, P0 ;  /* 0x0000001118177211 */ /* 0x000fd200000f1c19 */
[----:B-1----:R-:W-:-:S05]  /*0b10*/  @!P1 FMUL R20, R20, 1.175494350822287508e-38 ;  /* 0x0080000014149820 */ /* 0x002fca0000400000 */
[----:B------:R2:W-:Y:S02]  /*0b20*/  STG.E.64 desc[UR12][R22.64], R20 ;  /* 0x0000001416007986 */ /* 0x0005e4000c101b0c */
.L_x_2440:
[----:B------:R-:W-:Y:S05]  /*0b30*/  BSYNC.RECONVERGENT B0 ;  /* 0x0000000000007941 */ /* 0x000fea0003800200 */
.L_x_2439:
[----:B------:R-:W-:Y:S04]  /*0b40*/  BSSY.RECONVERGENT B0, `(.L_x_2441) ;  /* 0x000000b000007945 */ /* 0x000fe80003800200 */
[----:B------:R-:W-:Y:S05]  /*0b50*/  @P2 BRA `(.L_x_2442) ;  /* 0x0000000000242947 */ /* 0x000fea0003800000 */
[----:B------:R-:W-:Y:S01]  /*0b60*/  UMOV UR16, 0xf0000000 ;  /* 0xf000000000107882 */ /* 0x000fe20000000000 */
[----:B------:R-:W-:Y:S01]  /*0b70*/  UMOV UR17, 0x380fffff ;  /* 0x380fffff00117882 */ /* 0x000fe20000000000 */
[----:B-12--5:R-:W1:Y:S01]  /*0b80*/  F2F.F32.F64 R20, R10 ;  /* 0x0000000a00147310 */ /* 0x026e620000301000 */
[----:B------:R-:W-:Y:S01]  /*0b90*/  DSETP.GEU.AND P1, PT, |R10|, UR16, PT ;  /* 0x000000100a007e2a */ /* 0x000fe2000bf2e200 */
[----:B------:R-:W-:Y:S01]  /*0ba0*/  LEA R22, P0, R4, R16, 0x3 ;  /* 0x0000001004167211 */ /* 0x000fe200078018ff */
[----:B------:R-:W-:-:S03]  /*0bb0*/  IMAD.MOV.U32 R21, RZ, RZ, RZ ;  /* 0x000000ffff157224 */ /* 0x000fc600078e00ff */
[----:B------:R-:W-:-:S09]  /*0bc0*/  LEA.HI.X R23, R4, R17, R6, 0x3, P0 ;  /* 0x0000001104177211 */ /* 0x000fd200000f1c06 */
[----:B-1----:R-:W-:-:S05]  /*0bd0*/  @!P1 FMUL R20, R20, 1.175494350822287508e-38 ;  /* 0x0080000014149820 */ /* 0x002fca0000400000 */
[----:B------:R3:W-:Y:S02]  /*0be0*/  STG.E.64 desc[UR12][R22.64], R20 ;  /* 0x0000001416007986 */ /* 0x0007e4000c101b0c */
.L_x_2442:
[----:B------:R-:W-:Y:S05]  /*0bf0*/  BSYNC.RECONVERGENT B0 ;  /* 0x0000000000007941 */ /* 0x000fea0003800200 */
.L_x_2441:
[----:B------:R-:W-:Y:S04]  /*0c00*/  BSSY.RECONVERGENT B0, `(.L_x_2443) ;  /* 0x000000b000007945 */ /* 0x000fe80003800200 */
[----:B------:R-:W-:Y:S05]  /*0c10*/  @P3 BRA `(.L_x_2444) ;  /* 0x0000000000243947 */ /* 0x000fea0003800000 */
[----:B------:R-:W-:Y:S01]  /*0c20*/  UMOV UR16, 0xf0000000 ;  /* 0xf000000000107882 */ /* 0x000fe20000000000 */
[----:B------:R-:W-:Y:S01]  /*0c30*/  UMOV UR17, 0x380fffff ;  /* 0x380fffff00117882 */ /* 0x000fe20000000000 */
[----:B-----5:R-:W4:Y:S01]  /*0c40*/  F2F.F32.F64 R6, R8 ;  /* 0x0000000800067310 */ /* 0x020f220000301000 */
[----:B------:R-:W-:Y:S01]  /*0c50*/  DSETP.GEU.AND P1, PT, |R8|, UR16, PT ;  /* 0x0000001008007e2a */ /* 0x000fe2000bf2e200 */
[----:B------:R-:W-:-:S04]  /*0c60*/  LEA R4, P0, R7, R16, 0x3 ;  /* 0x0000001007047211 */ /* 0x000fc800078018ff */
[----:B------:R-:W-:Y:S01]  /*0c70*/  LEA.HI.X R5, R7, R17, R5, 0x3, P0 ;  /* 0x0000001107057211 */ /* 0x000fe200000f1c05 */
[----:B------:R-:W-:-:S08]  /*0c80*/  IMAD.MOV.U32 R7, RZ, RZ, RZ ;  /* 0x000000ffff077224 */ /* 0x000fd000078e00ff */
[----:B----4-:R-:W-:-:S05]  /*0c90*/  @!P1 FMUL R6, R6, 1.175494350822287508e-38 ;  /* 0x0080000006069820 */ /* 0x010fca0000400000 */
[----:B------:R4:W-:Y:S02]  /*0ca0*/  STG.E.64 desc[UR12][R4.64], R6 ;  /* 0x0000000604007986 */ /* 0x0009e4000c101b0c */
.L_x_2444:
[----:B------:R-:W-:Y:S05]  /*0cb0*/  BSYNC.RECONVERGENT B0 ;  /* 0x0000000000007941 */ /* 0x000fea0003800200 */
.L_x_2443:
[----:B------:R-:W-:Y:S02]  /*0cc0*/  UIADD3 UR6, UP0, UPT, UR6, 0x2, URZ ;  /* 0x0000000206067890 */ /* 0x000fe4000ff1e0ff */
[----:B------:R-:W-:Y:S02]  /*0cd0*/  UIMAD.WIDE.U32 UR4, UR10, 0x2, UR4 ;  /* 0x000000020a0478a5 */ /* 0x000fe4000f8e0004 */
[----:B------:R-:W-:Y:S02]  /*0ce0*/  UIADD3.X UR7, UPT, UPT, URZ, UR7, URZ, UP0, !UPT ;  /* 0x00000007ff077290 */ /* 0x000fe400087fe4ff */
[----:B------:R-:W-:-:S04]  /*0cf0*/  UISETP.NE.U32.AND UP0, UPT, UR6, UR9, UPT ;  /* 0x000000090600728c */ /* 0x000fc8000bf05070 */
[----:B------:R-:W-:-:S09]  /*0d00*/  UISETP.NE.AND.EX UP0, UPT, UR7, URZ, UPT, UP0 ;  /* 0x000000ff0700728c */ /* 0x000fd2000bf05300 */
[----:B------:R-:W-:Y:S05]  /*0d10*/  BRA.U UP0, `(.L_x_2445) ;  /* 0xfffffff500887547 */ /* 0x000fea000b83ffff */
.L_x_2428:
[----:B------:R-:W-:-:S04]  /*0d20*/  ULOP3.LUT UR11, UR8, 0x1, URZ, 0xc0, !UPT ;  /* 0x00000001080b7892 */ /* 0x000fc8000f8ec0ff */
[----:B------:R-:W-:-:S06]  /*0d30*/  UISETP.NE.U32.AND UP0, UPT, UR11, 0x1, UPT ;  /* 0x000000010b00788c */ /* 0x000fcc000bf05070 */
[----:B------:R-:W-:-:S13]  /*0d40*/  PLOP3.LUT P0, PT, PT, PT, UP0, 0x80, 0x8 ;  /* 0x000000000008781c */ /* 0x000fda0003f0f008 */
[----:B------:R-:W-:Y:S05]  /*0d50*/  @!P0 EXIT ;  /* 0x000000000000894d */ /* 0x000fea0003800000 */
[----:B----4-:R-:W4:Y:S02]  /*0d60*/  S2R R6, SR_TID.X ;  /* 0x0000000000067919 */ /* 0x010f240000002100 */
[----:B----4-:R-:W-:-:S04]  /*0d70*/  IADD3 R6, P0, PT, R6, UR4, RZ ;  /* 0x0000000406067c10 */ /* 0x010fc8000ff1e0ff */
[C---:B------:R-:W-:Y:S01]  /*0d80*/  ISETP.GE.U32.AND P1, PT, R6.reuse, R0, PT ;  /* 0x000000000600720c */ /* 0x040fe20003f26070 */
[----:B------:R-:W-:Y:S01]  /*0d90*/  IMAD.X R5, RZ, RZ, UR5, P0 ;  /* 0x00000005ff057e24 */ /* 0x000fe200080e06ff */
[----:B-123--:R-:W-:-:S04]  /*0da0*/  IADD3 R22, P0, PT, R6, UR14, RZ ;  /* 0x0000000e06167c10 */ /* 0x00efc8000ff1e0ff */
        /* <DEDUP_REMOVED lines=11> */
[----:B-----5:R1:W2:Y:S01]  /*0e60*/  @!P1 LDG.E.64 R14, desc[UR12][R20.64] ;  /* 0x0000000c140e9981 */ /* 0x0202a2000c1e1b00 */
[----:B------:R-:W-:Y:S01]  /*0e70*/  ISETP.GE.U32.AND P4, PT, R23, R0, PT ;  /* 0x000000001700720c */ /* 0x000fe20003f86070 */
[----:B------:R-:W-:Y:S02]  /*0e80*/  IMAD.X R0, RZ, RZ, R7, P5 ;  /* 0x000000ffff007224 */ /* 0x000fe400028e0607 */
[----:B------:R-:W-:Y:S02]  /*0e90*/  IMAD.MOV.U32 R24, RZ, RZ, R12 ;  /* 0x000000ffff187224 */ /* 0x000fe400078e000c */
[----:B------:R-:W-:Y:S01]  /*0ea0*/  IMAD.MOV.U32 R25, RZ, RZ, R13 ;  /* 0x000000ffff197224 */ /* 0x000fe200078e000d */
[----:B------:R-:W-:Y:S02]  /*0eb0*/  ISETP.GE.AND.EX P4, PT, R0, R2, PT, P4 ;  /* 0x000000020000720c */ /* 0x000fe40003f86340 */
[----:B-1----:R-:W-:-:S04]  /*0ec0*/  @!P2 LEA R20, P0, R22, R18, 0x3 ;  /* 0x000000121614a211 */ /* 0x002fc800078018ff */
[----:B------:R-:W-:Y:S02]  /*0ed0*/  @!P2 LEA.HI.X R21, R22, R19, R4, 0x3, P0 ;  /* 0x000000131615a211 */ /* 0x000fe400000f1c04 */
[----:B------:R-:W-:-:S03]  /*0ee0*/  @!P3 LEA R12, P0, R3, R18, 0x3 ;  /* 0x00000012030cb211 */ /* 0x000fc600078018ff */
[----:B------:R-:W3:Y:S01]  /*0ef0*/  @!P2 LDG.E.64 R24, desc[UR12][R20.64] ;  /* 0x0000000c1418a981 */ /* 0x000ee2000c1e1b00 */
[----:B------:R-:W-:-:S05]  /*0f00*/  @!P3 LEA.HI.X R13, R3, R19, R7, 0x3, P0 ;  /* 0x00000013030db211 */ /* 0x000fca00000f1c07 */
[----:B------:R1:W4:Y:S02]  /*0f10*/  @!P3 LDG.E.64 R10, desc[UR12][R12.64] ;  /* 0x0000000c0c0ab981 */ /* 0x000324000c1e1b00 */
[----:B-1----:R-:W-:-:S04]  /*0f20*/  @!P4 LEA R12, P0, R23, R18, 0x3 ;  /* 0x00000012170cc211 */ /* 0x002fc800078018ff */
[----:B------:R-:W-:-:S05]  /*0f30*/  @!P4 LEA.HI.X R13, R23, R19, R0, 0x3, P0 ;  /* 0x00000013170dc211 */ /* 0x000fca00000f1c00 */
[----:B------:R1:W4:Y:S01]  /*0f40*/  @!P4 LDG.E.64 R8, desc[UR12][R12.64] ;  /* 0x0000000c0c08c981 */ /* 0x000322000c1e1b00 */
[----:B------:R-:W-:Y:S01]  /*0f50*/  UMOV UR6, 0xf0000000 ;  /* 0xf000000000067882 */ /* 0x000fe20000000000 */
[----:B------:R-:W-:Y:S01]  /*0f60*/  UMOV UR7, 0x380fffff ;  /* 0x380fffff00077882 */ /* 0x000fe20000000000 */
[----:B------:R-:W-:Y:S02]  /*0f70*/  PLOP3.LUT P0, PT, PT, PT, PT, 0x80, 0x8 ;  /* 0x000000000008781c */ /* 0x000fe40003f0f070 */
[----:B------:R-:W-:-:S04]  /*0f80*/  @!P2 LEA R18, P6, R22, R16, 0x3 ;  /* 0x000000101612a211 */ /* 0x000fc800078c18ff */
[----:B------:R-:W-:Y:S02]  /*0f90*/  @!P2 LEA.HI.X R19, R22, R17, R4, 0x3, P6 ;  /* 0x000000111613a211 */ /* 0x000fe400030f1c04 */
[-C--:B------:R-:W-:Y:S01]  /*0fa0*/  @!P3 LEA R4, P6, R3, R16.reuse, 0x3 ;  /* 0x000000100304b211 */ /* 0x080fe200078c18ff */
[----:B--2---:R-:W-:Y:S01]  /*0fb0*/  @!P1 DSETP.GEU.AND P5, PT, |R14|, UR6, PT ;  /* 0x000000060e009e2a */ /* 0x004fe2000bfae200 */
[----:B------:R2:W0:Y:S05]  /*0fc0*/  @!P1 F2F.F32.F64 R14, R14 ;  /* 0x0000000e000e9310 */ /* 0x00042a0000301000 */
[----:B------:R-:W-:Y:S02]  /*0fd0*/  @!P1 PLOP3.LUT P0, PT, P5, PT, PT, 0x80, 0x8 ;  /* 0x000000000008981c */ /* 0x000fe40002f0f070 */
[----:B-1----:R-:W-:-:S04]  /*0fe0*/  @!P1 LEA R12, P5, R6, R16, 0x3 ;  /* 0x00000010060c9211 */ /* 0x002fc800078a18ff */
[-C--:B------:R-:W-:Y:S01]  /*0ff0*/  @!P1 LEA.HI.X R13, R6, R17.reuse, R5, 0x3, P5 ;  /* 0x00000011060d9211 */ /* 0x080fe200028f1c05 */
[----:B--2---:R-:W-:Y:S01]  /*1000*/  IMAD.MOV.U32 R15, RZ, RZ, RZ ;  /* 0x000000ffff0f7224 */ /* 0x004fe200078e00ff */
[----:B------:R-:W-:Y:S01]  /*1010*/  @!P3 LEA.HI.X R5, R3, R17, R7, 0x3, P6 ;  /* 0x000000110305b211 */ /* 0x000fe200030f1c07 */
[----:B------:R-:W-:Y:S02]  /*1020*/  IMAD.MOV.U32 R3, RZ, RZ, RZ ;  /* 0x000000ffff037224 */ /* 0x000fe400078e00ff */
[----:B------:R-:W-:Y:S02]  /*1030*/  IMAD.MOV.U32 R7, RZ, RZ, RZ ;  /* 0x000000ffff077224 */ /* 0x000fe400078e00ff */
[----:B0-----:R-:W-:Y:S01]  /*1040*/  @!P0 FMUL R14, R14, 1.175494350822287508e-38 ;  /* 0x008000000e0e8820 */ /* 0x001fe20000400000 */
[----:B---3--:R-:W0:Y:S01]  /*1050*/  F2F.F32.F64 R2, R24 ;  /* 0x0000001800027310 */ /* 0x008e220000301000 */
[----:B------:R-:W-:-:S03]  /*1060*/  DSETP.GEU.AND P5, PT, |R24|, UR6, PT ;  /* 0x0000000618007e2a */ /* 0x000fc6000bfae200 */
[----:B------:R1:W-:Y:S01]  /*1070*/  @!P1 STG.E.64 desc[UR12][R12.64], R14 ;  /* 0x0000000e0c009986 */ /* 0x0003e2000c101b0c */
[----:B----4-:R-:W-:-:S03]  /*1080*/  DSETP.GEU.AND P0, PT, |R10|, UR6, PT ;  /* 0x000000060a007e2a */ /* 0x010fc6000bf0e200 */
[----:B------:R-:W2:Y:S07]  /*1090*/  F2F.F32.F64 R6, R10 ;  /* 0x0000000a00067310 */ /* 0x000eae0000301000 */
[----:B0-----:R-:W-:-:S05]  /*10a0*/  @!P5 FMUL R2, R2, 1.175494350822287508e-38 ;  /* 0x008000000202d820 */ /* 0x001fca0000400000 */
[----:B------:R1:W-:Y:S01]  /*10b0*/  @!P2 STG.E.64 desc[UR12][R18.64], R2 ;  /* 0x000000021200a986 */ /* 0x0003e2000c101b0c */
[----:B--2---:R-:W-:Y:S01]  /*10c0*/  @!P0 FMUL R6, R6, 1.175494350822287508e-38 ;  /* 0x0080000006068820 */ /* 0x004fe20000400000 */
[----:B------:R-:W-:Y:S01]  /*10d0*/  DSETP.GEU.AND P0, PT, |R8|, UR6, PT ;  /* 0x0000000608007e2a */ /* 0x000fe2000bf0e200 */
[----:B------:R1:W0:Y:S03]  /*10e0*/  F2F.F32.F64 R8, R8 ;  /* 0x0000000800087310 */ /* 0x0002260000301000 */
[----:B------:R1:W-:Y:S01]  /*10f0*/  @!P3 STG.E.64 desc[UR12][R4.64], R6 ;  /* 0x000000060400b986 */ /* 0x0003e2000c101b0c */
[----:B------:R-:W-:Y:S09]  /*1100*/  @P4 EXIT ;  /* 0x000000000000494d */ /* 0x000ff20003800000 */
[C---:B-1----:R-:W-:Y:S01]  /*1110*/  LEA R2, P1, R23.reuse, R16, 0x3 ;  /* 0x0000001017027211 */ /* 0x042fe200078218ff */
[----:B0-----:R-:W-:Y:S01]  /*1120*/  @!P0 FMUL R8, R8, 1.175494350822287508e-38 ;  /* 0x0080000008088820 */ /* 0x001fe20000400000 */
[----:B------:R-:W-:Y:S02]  /*1130*/  IMAD.MOV.U32 R9, RZ, RZ, RZ ;  /* 0x000000ffff097224 */ /* 0x000fe400078e00ff */
[----:B------:R-:W-:-:S05]  /*1140*/  LEA.HI.X R3, R23, R17, R0, 0x3, P1 ;  /* 0x0000001117037211 */ /* 0x000fca00008f1c00 */
[----:B------:R-:W-:Y:S01]  /*1150*/  STG.E.64 desc[UR12][R2.64], R8 ;  /* 0x0000000802007986 */ /* 0x000fe2000c101b0c */
[----:B------:R-:W-:Y:S05]  /*1160*/  EXIT ;  /* 0x000000000000794d */ /* 0x000fea0003800000 */
.L_x_2427:
[----:B------:R-:W0:Y:S02]  /*1170*/  S2R R24, SR_TID.X ;  /* 0x0000000000187919 */ /* 0x000e240000002100 */
[----:B0-----:R-:W-:-:S03]  /*1180*/  IMAD.WIDE.U32 R4, R24, 0x4, RZ ;  /* 0x0000000418047825 */ /* 0x001fc600078e00ff */
[----:B------:R-:W-:-:S04]  /*1190*/  ISETP.GE.U32.AND P0, PT, R4, R0, PT ;  /* 0x000000000400720c */ /* 0x000fc80003f06070 */
[----:B------:R-:W-:-:S13]  /*11a0*/  ISETP.GE.AND.EX P0, PT, R5, R2, PT, P0 ;  /* 0x000000020500720c */ /* 0x000fda0003f06300 */
[----:B------:R-:W-:Y:S05]  /*11b0*/  @P0 EXIT ;  /* 0x000000000000094d */ /* 0x000fea0003800000 */
[----:B------:R-:W-:Y:S01]  /*11c0*/  IMAD.MOV.U32 R3, RZ, RZ, RZ ;  /* 0x000000ffff037224 */ /* 0x000fe200078e00ff */
[----:B------:R-:W0:Y:S06]  /*11d0*/  LDCU UR4, c[0x0][0x360] ;  /* 0x00006c00ff0477ac */ /* 0x000e2c0008000800 */
.L_x_2446:
[C---:B-1----:R-:W-:Y:S01]  /*11e0*/  IMAD.SHL.U32 R27, R24.reuse, 0x20, RZ ;  /* 0x00000020181b7824 */ /* 0x042fe200078e00ff */
[----:B------:R-:W-:-:S04]  /*11f0*/  SHF.L.U64.HI R25, R24, 0x5, R3 ;  /* 0x0000000518197819 */ /* 0x000fc80000010203 */
[----:B------:R-:W-:-:S05]  /*1200*/  IADD3 R4, P0, PT, R18, R27, RZ ;  /* 0x0000001b12047210 */ /* 0x000fca0007f1e0ff */
[----:B------:R-:W-:-:S06]  /*1210*/  IMAD.X R5, R19, 0x1, R25, P0 ;  /* 0x0000000113057824 */ /* 0x000fcc00000e0619 */
[----:B------:R-:W2:Y:S01]  /*1220*/  LDG.E.ENL2.256 R8, R4, desc[UR12][R4.64] ;  /* 0xfe00000c0404797e */ /* 0x000ea20008121908 */
[----:B------:R-:W-:Y:S01]  /*1230*/  UMOV UR6, 0xf0000000 ;  /* 0xf000000000067882 */ /* 0x000fe20000000000 */
[----:B------:R-:W-:Y:S01]  /*1240*/  UMOV UR7, 0x380fffff ;  /* 0x380fffff00077882 */ /* 0x000fe20000000000 */
[----:B------:R-:W-:Y:S01]  /*1250*/  IADD3 R26, P4, PT, R16, R27, RZ ;  /* 0x0000001b101a7210 */ /* 0x000fe20007f9e0ff */
[----:B------:R-:W-:Y:S02]  /*1260*/  IMAD.MOV.U32 R13, RZ, RZ, RZ ;  /* 0x000000ffff0d7224 */ /* 0x000fe400078e00ff */
[----:B------:R-:W-:Y:S02]  /*1270*/  IMAD.MOV.U32 R15, RZ, RZ, RZ ;  /* 0x000000ffff0f7224 */ /* 0x000fe400078e00ff */
[----:B------:R-:W-:Y:S02]  /*1280*/  IMAD.MOV.U32 R21, RZ, RZ, RZ ;  /* 0x000000ffff157224 */ /* 0x000fe400078e00ff */
[----:B------:R-:W-:-:S02]  /*1290*/  IMAD.MOV.U32 R23, RZ, RZ, RZ ;  /* 0x000000ffff177224 */ /* 0x000fc400078e00ff */
[----:B------:R-:W-:Y:S01]  /*12a0*/  IMAD.X R27, R17, 0x1, R25, P4 ;  /* 0x00000001111b7824 */ /* 0x000fe200020e0619 */
[----:B--2---:R-:W1:Y:S01]  /*12b0*/  F2F.F32.F64 R12, R4 ;  /* 0x00000004000c7310 */ /* 0x004e620000301000 */
[----:B------:R-:W-:Y:S02]  /*12c0*/  DSETP.GEU.AND P0, PT, |R4|, UR6, PT ;  /* 0x0000000604007e2a */ /* 0x000fe4000bf0e200 */
[----:B------:R-:W-:Y:S02]  /*12d0*/  DSETP.GEU.AND P1, PT, |R6|, UR6, PT ;  /* 0x0000000606007e2a */ /* 0x000fe4000bf2e200 */
[----:B------:R-:W-:Y:S02]  /*12e0*/  DSETP.GEU.AND P2, PT, |R8|, UR6, PT ;  /* 0x0000000608007e2a */ /* 0x000fe4000bf4e200 */
[----:B------:R-:W-:Y:S01]  /*12f0*/  DSETP.GEU.AND P3, PT, |R10|, UR6, PT ;  /* 0x000000060a007e2a */ /* 0x000fe2000bf6e200 */
[----:B------:R-:W2:Y:S07]  /*1300*/  F2F.F32.F64 R14, R6 ;  /* 0x00000006000e7310 */ /* 0x000eae0000301000 */
[----:B-1----:R-:W-:Y:S01]  /*1310*/  @!P0 FMUL R12, R12, 1.175494350822287508e-38 ;  /* 0x008000000c0c8820 */ /* 0x002fe20000400000 */
[----:B------:R-:W1:Y:S01]  /*1320*/  F2F.F32.F64 R20, R8 ;  /* 0x0000000800147310 */ /* 0x000e620000301000 */
[----:B0-----:R-:W-:-:S05]  /*1330*/  IADD3 R24, P0, PT, R24, UR4, RZ ;  /* 0x0000000418187c10 */ /* 0x001fca000ff1e0ff */
[----:B------:R-:W-:Y:S02]  /*1340*/  IMAD.SHL.U32 R5, R24, 0x4, RZ ;  /* 0x0000000418057824 */ /* 0x000fe400078e00ff */
[----:B--2---:R-:W-:Y:S01]  /*1350*/  @!P1 FMUL R14, R14, 1.175494350822287508e-38 ;  /* 0x008000000e0e9820 */ /* 0x004fe20000400000 */
[----:B------:R-:W0:Y:S01]  /*1360*/  F2F.F32.F64 R22, R10 ;  /* 0x0000000a00167310 */ /* 0x000e220000301000 */
[----:B------:R-:W-:Y:S01]  /*1370*/  IMAD.X R3, RZ, RZ, R3, P0 ;  /* 0x000000ffff037224 */ /* 0x000fe200000e0603 */
[C---:B------:R-:W-:Y:S02]  /*1380*/  LOP3.LUT P0, RZ, R24.reuse, 0xffffc000, RZ, 0xc0, !PT ;  /* 0xffffc00018ff7812 */ /* 0x040fe4000780c0ff */
[----:B------:R-:W-:Y:S02]  /*1390*/  ISETP.LT.U32.AND P1, PT, R5, R0, PT ;  /* 0x000000000500720c */ /* 0x000fe40003f21070 */
[----:B------:R-:W-:Y:S01]  /*13a0*/  SHF.L.U64.HI R5, R24, 0x2, R3 ;  /* 0x0000000218057819 */ /* 0x000fe20000010203 */
[----:B-1----:R-:W-:Y:S01]  /*13b0*/  @!P2 FMUL R20, R20, 1.175494350822287508e-38 ;  /* 0x008000001414a820 */ /* 0x002fe20000400000 */
[----:B------:R-:W-:-:S02]  /*13c0*/  LOP3.LUT P0, RZ, R3, 0x3fffffff, RZ, 0xc0, P0 ;  /* 0x3fffffff03ff7812 */ /* 0x000fc4000000c0ff */
[----:B------:R-:W-:Y:S01]  /*13d0*/  ISETP.LT.AND.EX P1, PT, R5, R2, PT, P1 ;  /* 0x000000020500720c */ /* 0x000fe20003f21310 */
[----:B0-----:R-:W-:-:S05]  /*13e0*/  @!P3 FMUL R22, R22, 1.175494350822287508e-38 ;  /* 0x008000001616b820 */ /* 0x001fca0000400000 */
[----:B------:R1:W-:Y:S07]  /*13f0*/  STG.E.ENL2.256 desc[UR12][R26.64], R12, R20 ;  /* 0xf800000c1a14797f */ /* 0x0003ee000f12180c */
[----:B------:R-:W-:Y:S05]  /*1400*/  @!P0 BRA P1, `(.L_x_2446) ;  /* 0xfffffffc00748947 */ /* 0x000fea000083ffff */
[----:B------:R-:W-:Y:S05]  /*1410*/  EXIT ;  /* 0x000000000000794d */ /* 0x000fea0003800000 */
        .weak           $__internal_41_$__cuda_sm20_div_u16
        .type           $__internal_41_$__cuda_sm20_div_u16,@function
        .size           $__internal_41_$__cuda_sm20_div_u16,(.L_x_7645 - $__internal_41_$__cuda_sm20_div_u16)
$__internal_41_$__cuda_sm20_div_u16:
        /* <DEDUP_REMOVED lines=19> */
[----:B------:R-:W-:Y:S05]  /*1550*/  RET.REL.NODEC R4 `(_ZN2at6native55_GLOBAL__N__de093ff9_22_ForeachBinaryOpList_cu_a911ec4325multi_tensor_apply_kernelINS1_18TensorListMetadataILi2EEENS1_11CopyFunctorIN3c107complexIfEEdLi2ELi1ELi1EEEJNS0_4CopyIS8_dEEEEEvT_T0_DpT1_) ;  /* 0xffffffe804a87950 */ /* 0x000fea0003c3ffff */
.L_x_2447:
        /* <DEDUP_REMOVED lines=10> */
.L_x_7645:


//--------------------- .text._ZN2at6native55_GLOBAL__N__de093ff9_22_ForeachBinaryOpList_cu_a911ec4325multi_tensor_apply_kernelINS1_18TensorListMetadataILi2EEENS1_11CopyFunctorIN3c107complexIfEEiLi2ELi1ELi1EEEJNS0_4CopyIS8_iEEEEEvT_T0_DpT1_ --------------------------
	.section	.text._ZN2at6native55_GLOBAL__N__de093ff9_22_ForeachBinaryOpList_cu_a911ec4325multi_tensor_apply_kernelINS1_18TensorListMetadataILi2EEENS1_11CopyFunctorIN3c107complexIfEEiLi2ELi1ELi1EEEJNS0_4CopyIS8_iEEEEEvT_T0_DpT1_,"ax",@progbits
	.align	128
.text._ZN2at6native55_GLOBAL__N__de093ff9_22_ForeachBinaryOpList_cu_a911ec4325multi_tensor_apply_kernelINS1_18TensorListMetadataILi2EEENS1_11CopyFunctorIN3c107complexIfEEiLi2ELi1ELi1EEEJNS0_4CopyIS8_iEEEEEvT_T0_DpT1_:
        .type           _ZN2at6native55_GLOBAL__N__de093ff9_22_ForeachBinaryOpList_cu_a911ec4325multi_tensor_apply_kernelINS1_18TensorListMetadataILi2EEENS1_11CopyFunctorIN3c107complexIfEEiLi2ELi1ELi1EEEJNS0_4CopyIS8_iEEEEEvT_T0_DpT1_,@function
        .size           _ZN2at6native55_GLOBAL__N__de093ff9_22_ForeachBinaryOpList_cu_a911ec4325multi_tensor_apply_kernelINS1_18TensorListMetadataILi2EEENS1_11CopyFunctorIN3c107complexIfEEiLi2ELi1ELi1EEEJNS0_4CopyIS8_iEEEEEvT_T0_DpT1_,(.L_x_7647 - _ZN2at6native55_GLOBAL__N__de093ff9_22_ForeachBinaryOpList_cu_a911ec4325multi_tensor_apply_kernelINS1_18TensorListMetadataILi2EEENS1_11CopyFunctorIN3c107complexIfEEiLi2ELi1ELi1EEEJNS0_4CopyIS8_iEEEEEvT_T0_DpT1_)
        .other          _ZN2at6native55_GLOBAL__N__de093ff9_22_ForeachBinaryOpList_cu_a911ec4325multi_tensor_apply_kernelINS1_18TensorListMetadataILi2EEENS1_11CopyFunctorIN3c107complexIfEEiLi2ELi1ELi1EEEJNS0_4CopyIS8_iEEEEEvT_T0_DpT1_,@"STO_CUDA_ENTRY STV_DEFAULT"
_ZN2at6native55_GLOBAL__N__de093ff9_22_ForeachBinaryOpList_cu_a911ec4325multi_tensor_apply_kernelINS1_18TensorListMetadataILi2EEENS1_11CopyFunctorIN3c107complexIfEEiLi2ELi1ELi1EEEJNS0_4CopyIS8_iEEEEEvT_T0_DpT1_:
        /* <DEDUP_REMOVED lines=38> */
[----:B------:R-:W-:Y:S05]  /*0260*/  CALL.REL.NOINC `($__internal_42_$__cuda_sm20_div_u16) ;  /* 0x0000000c002c7944 */ /* 0x000fea0003c00000 */
        /* <DEDUP_REMOVED lines=13> */
.L_x_2450:
        /* <DEDUP_REMOVED lines=16> */
[----:B------:R0:W2:Y:S01]  /*0440*/  @!P3 LDG.E R4, desc[UR12][R22.64] ;  /* 0x0000000c1604b981 */ /* 0x0000a2000c1e1900 */
[----:B------:R-:W-:-:S02]  /*0450*/  @!P2 LEA.HI.X R29, R13, R11, R15, 0x2, P0 ;  /* 0x0000000b0d1da211 */ /* 0x000fc400000f140f */
[----:B------:R-:W-:Y:S01]  /*0460*/  ISETP.GE.U32.AND P0, PT, R25, R5, PT ;  /* 0x000000051900720c */ /* 0x000fe20003f06070 */
[--C-:B------:R-:W-:Y:S02]  /*0470*/  IMAD.X R27, RZ, RZ, R24.reuse, P5 ;  /* 0x000000ffff1b7224 */ /* 0x100fe400028e0618 */
[----:B------:R-:W-:Y:S01]  /*0480*/  @!P1 LEA R20, P4, R17, R10, 0x2 ;  /* 0x0000000a11149211 */ /* 0x000fe200078810ff */
[----:B------:R-:W3:Y:S02]  /*0490*/  @!P2 LDG.E R3, desc[UR12][R28.64] ;  /* 0x0000000c1c03a981 */ /* 0x000ee4000c1e1900 */
[----:B------:R-:W-:Y:S02]  /*04a0*/  ISETP.GE.AND.EX P0, PT, R27, R6, PT, P0 ;  /* 0x000000061b00720c */ /* 0x000fe40003f06300 */
[----:B------:R-:W-:-:S05]  /*04b0*/  @!P1 LEA.HI.X R21, R17, R11, R24, 0x2, P4 ;  /* 0x0000000b11159211 */ /* 0x000fca00020f1418 */
[----:B------:R1:W4:Y:S06]  /*04c0*/  @!P1 LDG.E R2, desc[UR12][R20.64] ;  /* 0x0000000c14029981 */ /* 0x00032c000c1e1900 */
[----:B0-----:R-:W-:-:S04]  /*04d0*/  @!P0 LEA R22, P4, R25, R10, 0x2 ;  /* 0x0000000a19168211 */ /* 0x001fc800078810ff */
[----:B------:R-:W-:-:S05]  /*04e0*/  @!P0 LEA.HI.X R23, R25, R11, R27, 0x2, P4 ;  /* 0x0000000b19178211 */ /* 0x000fca00020f141b */
[----:B------:R0:W5:Y:S01]  /*04f0*/  @!P0 LDG.E R0, desc[UR12][R22.64] ;  /* 0x0000000c16008981 */ /* 0x000162000c1e1900 */
        /* <DEDUP_REMOVED lines=8> */
[----:B------:R-:W-:Y:S02]  /*0580*/  IADD3 R13, P4, PT, R13, UR10, RZ ;  /* 0x0000000a0d0d7c10 */ /* 0x000fe4000ff9e0ff */
[----:B--2---:R-:W-:-:S05]  /*0590*/  @!P3 I2FP.F32.S32 R28, R4 ;  /* 0x00000004001cb245 */ /* 0x004fca0000201400 */
[----:B------:R0:W-:Y:S01]  /*05a0*/  @!P3 STG.E.64 desc[UR12][R20.64], R28 ;  /* 0x0000001c1400b986 */ /* 0x0001e2000c101b0c */
[CC--:B------:R-:W-:Y:S02]  /*05b0*/  @!P1 LEA R16, P3, R17.reuse, R8.reuse, 0x3 ;  /* 0x0000000811109211 */ /* 0x0c0fe400078618ff */
[----:B---3--:R-:W-:Y:S02]  /*05c0*/  @!P2 I2FP.F32.S32 R22, R3 ;  /* 0x000000030016a245 */ /* 0x008fe40000201400 */
[----:B------:R-:W-:Y:S02]  /*05d0*/  @!P1 LEA.HI.X R17, R17, R9, R24, 0x3, P3 ;  /* 0x0000000911119211 */ /* 0x000fe400018f1c18 */
[----:B------:R-:W-:Y:S01]  /*05e0*/  ISETP.GE.U32.AND P3, PT, R14, R5, PT ;  /* 0x000000050e00720c */ /* 0x000fe20003f66070 */
[----:B------:R1:W-:Y:S01]  /*05f0*/  @!P2 STG.E.64 desc[UR12][R18.64], R22 ;  /* 0x000000161200a986 */ /* 0x0003e2000c101b0c */
[----:B------:R-:W-:Y:S02]  /*0600*/  @!P0 LEA R24, P6, R25, R8, 0x3 ;  /* 0x0000000819188211 */ /* 0x000fe400078c18ff */
[----:B------:R-:W-:-:S02]  /*0610*/  ISETP.GE.AND.EX P2, PT, R12, R6, PT, P3 ;  /* 0x000000060c00720c */ /* 0x000fc40003f46330 */
[----:B------:R-:W-:Y:S01]  /*0620*/  ISETP.GE.U32.AND P3, PT, R13, R5, PT ;  /* 0x000000050d00720c */ /* 0x000fe20003f66070 */
[----:B0-----:R-:W-:Y:S01]  /*0630*/  IMAD.MOV.U32 R21, RZ, RZ, RZ ;  /* 0x000000ffff157224 */ /* 0x001fe200078e00ff */
[----:B----4-:R-:W-:Y:S02]  /*0640*/  @!P1 I2FP.F32.S32 R20, R2 ;  /* 0x0000000200149245 */ /* 0x010fe40000201400 */
[----:B------:R-:W-:-:S03]  /*0650*/  @!P0 LEA.HI.X R25, R25, R9, R27, 0x3, P6 ;  /* 0x0000000919198211 */ /* 0x000fc600030f1c1b */
[----:B------:R0:W-:Y:S01]  /*0660*/  @!P1 STG.E.64 desc[UR12][R16.64], R20 ;  /* 0x0000001410009986 */ /* 0x0001e2000c101b0c */
[----:B-1----:R-:W-:Y:S01]  /*0670*/  IMAD.X R19, RZ, RZ, R15, P4 ;  /* 0x000000ffff137224 */ /* 0x002fe200020e060f */
[----:B------:R-:W-:-:S04]  /*0680*/  IADD3 R15, P4, PT, R13, UR11, RZ ;  /* 0x0000000b0d0f7c10 */ /* 0x000fc8000ff9e0ff */
[----:B------:R-:W-:Y:S02]  /*0690*/  IADD3 R29, P5, PT, R15, UR11, RZ ;  /* 0x0000000b0f1d7c10 */ /* 0x000fe4000ffbe0ff */
[----:B------:R-:W-:Y:S02]  /*06a0*/  ISETP.GE.AND.EX P1, PT, R19, R6, PT, P3 ;  /* 0x000000061300720c */ /* 0x000fe40003f26330 */
[-C--:B------:R-:W-:Y:S01]  /*06b0*/  ISETP.GE.U32.AND P3, PT, R29, R5.reuse, PT ;  /* 0x000000051d00720c */ /* 0x080fe20003f66070 */
[----:B0-----:R-:W-:Y:S01]  /*06c0*/  IMAD.X R17, RZ, RZ, R19, P4 ;  /* 0x000000ffff117224 */ /* 0x001fe200020e0613 */
[----:B------:R-:W-:Y:S02]  /*06d0*/  ISETP.GE.U32.AND P4, PT, R15, R5, PT ;  /* 0x000000050f00720c */ /* 0x000fe40003f86070 */
[----:B-----5:R-:W-:Y:S01]  /*06e0*/  @!P0 I2FP.F32.S32 R20, R0 ;  /* 0x0000000000148245 */ /* 0x020fe20000201400 */
[----:B------:R-:W-:Y:S01]  /*06f0*/  IMAD.X R23, RZ, RZ, R17, P5 ;  /* 0x000000ffff177224 */ /* 0x000fe200028e0611 */
[----:B------:R-:W-:-:S02]  /*0700*/  ISETP.GE.AND.EX P4, PT, R17, R6, PT, P4 ;  /* 0x000000061100720c */ /* 0x000fc40003f86340 */
[C---:B------:R-:W-:Y:S01]  /*0710*/  @!P2 LEA R26, P5, R14.reuse, R10, 0x2 ;  /* 0x0000000a0e1aa211 */ /* 0x040fe200078a10ff */
[----:B------:R0:W-:Y:S01]  /*0720*/  @!P0 STG.E.64 desc[UR12][R24.64], R20 ;  /* 0x0000001418008986 */ /* 0x0001e2000c101b0c */
[----:B------:R-:W-:Y:S02]  /*0730*/  ISETP.GE.AND.EX P3, PT, R23, R6, PT, P3 ;  /* 0x000000061700720c */ /* 0x000fe40003f66330 */
[----:B------:R-:W-:-:S05]  /*0740*/  @!P2 LEA.HI.X R27, R14, R11, R12, 0x2, P5 ;  /* 0x0000000b0e1ba211 */ /* 0x000fca00028f140c */
[----:B------:R1:W2:Y:S01]  /*0750*/  @!P2 LDG.E R4, desc[UR12][R26.64] ;  /* 0x0000000c1a04a981 */ /* 0x0002a2000c1e1900 */
[-C--:B0-----:R-:W-:Y:S02]  /*0760*/  @!P1 LEA R20, P0, R13, R10.reuse, 0x2 ;  /* 0x0000000a0d149211 */ /* 0x081fe400078010ff */
[-C--:B-1----:R-:W-:Y:S02]  /*0770*/  @!P4 LEA R26, P5, R15, R10.reuse, 0x2 ;  /* 0x0000000a0f1ac211 */ /* 0x082fe400078a10ff */
[-C--:B------:R-:W-:Y:S02]  /*0780*/  @!P1 LEA.HI.X R21, R13, R11.reuse, R19, 0x2, P0 ;  /* 0x0000000b0d159211 */ /* 0x080fe400000f1413 */
[----:B------:R-:W-:Y:S02]  /*0790*/  @!P3 LEA R24, P0, R29, R10, 0x2 ;  /* 0x0000000a1d18b211 */ /* 0x000fe400078010ff */
[-C--:B------:R-:W-:Y:S01]  /*07a0*/  @!P4 LEA.HI.X R27, R15, R11.reuse, R17, 0x2, P5 ;  /* 0x0000000b0f1bc211 */ /* 0x080fe200028f1411 */
[----:B------:R-:W3:Y:S01]  /*07b0*/  @!P1 LDG.E R3, desc[UR12][R20.64] ;  /* 0x0000000c14039981 */ /* 0x000ee2000c1e1900 */
[----:B------:R-:W-:-:S03]  /*07c0*/  @!P3 LEA.HI.X R25, R29, R11, R23, 0x2, P0 ;  /* 0x0000000b1d19b211 */ /* 0x000fc600000f1417 */
[----:B------:R-:W4:Y:S04]  /*07d0*/  @!P4 LDG.E R2, desc[UR12][R26.64] ;  /* 0x0000000c1a02c981 */ /* 0x000f28000c1e1900 */
[----:B------:R0:W5:Y:S01]  /*07e0*/  @!P3 LDG.E R0, desc[UR12][R24.64] ;  /* 0x0000000c1800b981 */ /* 0x000162000c1e1900 */
        /* <DEDUP_REMOVED lines=18> */
[----:B--2---:R-:W-:-:S05]  /*0910*/  @!P2 I2FP.F32.S32 R26, R4 ;  /* 0x00000004001aa245 */ /* 0x004fca0000201400 */
[----:B------:R1:W-:Y:S01]  /*0920*/  @!P2 STG.E.64 desc[UR12][R24.64], R26 ;  /* 0x0000001a1800a986 */ /* 0x0003e2000c101b0c */
[----:B---3--:R-:W-:Y:S02]  /*0930*/  @!P1 I2FP.F32.S32 R18, R3 ;  /* 0x0000000300129245 */ /* 0x008fe40000201400 */
[----:B----4-:R-:W-:-:S03]  /*0940*/  @!P4 I2FP.F32.S32 R20, R2 ;  /* 0x000000020014c245 */ /* 0x010fc60000201400 */
[----:B------:R1:W-:Y:S01]  /*0950*/  @!P1 STG.E.64 desc[UR12][R12.64], R18 ;  /* 0x000000120c009986 */ /* 0x0003e2000c101b0c */
[----:B-----5:R-:W-:-:S03]  /*0960*/  @!P3 I2FP.F32.S32 R22, R0 ;  /* 0x000000000016b245 */ /* 0x020fc60000201400 */
[----:B------:R1:W-:Y:S04]  /*0970*/  @!P4 STG.E.64 desc[UR12][R14.64], R20 ;  /* 0x000000140e00c986 */ /* 0x0003e8000c101b0c */
[----:B------:R1:W-:Y:S01]  /*0980*/  @!P3 STG.E.64 desc[UR12][R16.64], R22 ;  /* 0x000000161000b986 */ /* 0x0003e2000c101b0c */
[----:B------:R-:W-:Y:S05]  /*0990*/  BRA.U UP0, `(.L_x_2450) ;  /* 0xfffffff900687547 */ /* 0x000fea000b83ffff */
.L_x_2449:
[----:B------:R-:W-:-:S04]  /*09a0*/  ULOP3.LUT UR4, UR8, 0x1, URZ, 0xc0, !UPT ;  /* 0x0000000108047892 */ /* 0x000fc8000f8ec0ff */
[----:B------:R-:W-:-:S06]  /*09b0*/  UISETP.NE.U32.AND UP0, UPT, UR4, 0x1, UPT ;  /* 0x000000010400788c */ /* 0x000fcc000bf05070 */
[----:B------:R-:W-:-:S13]  /*09c0*/  PLOP3.LUT P0, PT, PT, PT, UP0, 0x80, 0x8 ;  /* 0x000000000008781c */ /* 0x000fda0003f0f008 */
[----:B------:R-:W-:Y:S05]  /*09d0*/  @!P0 EXIT ;  /* 0x000000000000894d */ /* 0x000fea0003800000 */
[----:B01----:R-:W-:Y:S01]  /*09e0*/  IADD3 R21, P0, PT, R7, UR6, RZ ;  /* 0x0000000607157c10 */ /* 0x003fe2000ff1e0ff */
[----:B------:R-:W-:Y:S02]  /*09f0*/  IMAD.MOV.U32 R14, RZ, RZ, R4 ;  /* 0x000000ffff0e7224 */ /* 0x000fe400078e0004 */
[----:B------:R-:W-:Y:S01]  /*0a00*/  IMAD.MOV.U32 R16, RZ, RZ, R3 ;  /* 0x000000ffff107224 */ /* 0x000fe200078e0003 */
[C---:B------:R-:W-:Y:S01]  /*0a10*/  IADD3 R27, P2, PT, R21.reuse, UR11, RZ ;  /* 0x0000000b151b7c10 */ /* 0x040fe2000ff5e0ff */
[----:B------:R-:W-:Y:S01]  /*0a20*/  IMAD.X R17, RZ, RZ, UR7, P0 ;  /* 0x00000007ff117e24 */ /* 0x000fe200080e06ff */
[-C--:B------:R-:W-:Y:S02]  /*0a30*/  ISETP.GE.U32.AND P0, PT, R21, R5.reuse, PT ;  /* 0x000000051500720c */ /* 0x080fe40003f06070 */
[C---:B------:R-:W-:Y:S01]  /*0a40*/  IADD3 R25, P3, PT, R27.reuse, UR11, RZ ;  /* 0x0000000b1b197c10 */ /* 0x040fe2000ff7e0ff */
[----:B------:R-:W-:Y:S01]  /*0a50*/  IMAD.X R19, RZ, RZ, R17, P2 ;  /* 0x000000ffff137224 */ /* 0x000fe200010e0611 */
[----:B------:R-:W-:-:S02]  /*0a60*/  ISETP.GE.U32.AND P1, PT, R27, R5, PT ;  /* 0x000000051b00720c */ /* 0x000fc40003f26070 */
[-C--:B------:R-:W-:Y:S01]  /*0a70*/  ISETP.GE.AND.EX P0, PT, R17, R6.reuse, PT, P0 ;  /* 0x000000061100720c */ /* 0x080fe20003f06300 */
[----:B------:R-:W-:Y:S01]  /*0a80*/  IMAD.X R23, RZ, RZ, R19, P3 ;  /* 0x000000ffff177224 */ /* 0x000fe200018e0613 */
[----:B------:R-:W-:Y:S02]  /*0a90*/  ISETP.GE.U32.AND P2, PT, R25, R5, PT ;  /* 0x000000051900720c */ /* 0x000fe40003f46070 */
        /* <DEDUP_REMOVED lines=9> */
[----:B------:R-:W-:Y:S01]  /*0b30*/  @!P2 LEA R4, P4, R25, R10, 0x2 ;  /* 0x0000000a1904a211 */ /* 0x000fe200078810ff */
[----:B------:R-:W-:Y:S01]  /*0b40*/  IMAD.MOV.U32 R18, RZ, RZ, R2 ;  /* 0x000000ffff127224 */ /* 0x000fe200078e0002 */
[-C--:B------:R-:W-:Y:S01]  /*0b50*/  @!P1 LEA.HI.X R7, R27, R11.reuse, R19, 0x2, P5 ;  /* 0x0000000b1b079211 */ /* 0x080fe200028f1413 */
[----:B------:R-:W2:Y:S01]  /*0b60*/  @!P0 LDG.E R14, desc[UR12][R12.64] ;  /* 0x0000000c0c0e8981 */ /* 0x000ea2000c1e1900 */
[----:B------:R-:W-:-:S03]  /*0b70*/  @!P2 LEA.HI.X R5, R25, R11, R23, 0x2, P4 ;  /* 0x0000000b1905a211 */ /* 0x000fc600020f1417 */
[----:B------:R0:W3:Y:S04]  /*0b80*/  @!P1 LDG.E R16, desc[UR12][R6.64] ;  /* 0x0000000c06109981 */ /* 0x0000e8000c1e1900 */
[----:B------:R-:W4:Y:S01]  /*0b90*/  @!P2 LDG.E R18, desc[UR12][R4.64] ;  /* 0x0000000c0412a981 */ /* 0x000f22000c1e1900 */
[----:B------:R-:W-:-:S04]  /*0ba0*/  @!P3 LEA R2, P4, R15, R10, 0x2 ;  /* 0x0000000a0f02b211 */ /* 0x000fc800078810ff */
[----:B------:R-:W-:Y:S02]  /*0bb0*/  @!P3 LEA.HI.X R3, R15, R11, R29, 0x2, P4 ;  /* 0x0000000b0f03b211 */ /* 0x000fe400020f141d */
[----:B------:R-:W-:-:S03]  /*0bc0*/  @!P0 LEA R10, P4, R21, R8, 0x3 ;  /* 0x00000008150a8211 */ /* 0x000fc600078818ff */
[----:B------:R1:W5:Y:S01]  /*0bd0*/  @!P3 LDG.E R0, desc[UR12][R2.64] ;  /* 0x0000000c0200b981 */ /* 0x000362000c1e1900 */
[----:B------:R-:W-:Y:S01]  /*0be0*/  @!P0 LEA.HI.X R11, R21, R9, R17, 0x3, P4 ;  /* 0x00000009150b8211 */ /* 0x000fe200020f1c11 */
[----:B0-----:R-:W-:Y:S01]  /*0bf0*/  IMAD.MOV.U32 R7, RZ, RZ, RZ ;  /* 0x000000ffff077224 */ /* 0x001fe200078e00ff */
[----:B------:R-:W-:Y:S01]  /*0c00*/  @!P2 LEA R12, P4, R25, R8, 0x3 ;  /* 0x00000008190ca211 */ /* 0x000fe200078818ff */
[----:B------:R-:W-:-:S03]  /*0c10*/  IMAD.MOV.U32 R17, RZ, RZ, RZ ;  /* 0x000000ffff117224 */ /* 0x000fc600078e00ff */
[----:B------:R-:W-:Y:S02]  /*0c20*/  @!P2 LEA.HI.X R13, R25, R9, R23, 0x3, P4 ;  /* 0x00000009190da211 */ /* 0x000fe400020f1c17 */
[----:B-1----:R-:W-:-:S04]  /*0c30*/  @!P1 LEA R2, P5, R27, R8, 0x3 ;  /* 0x000000081b029211 */ /* 0x002fc800078a18ff */
[----:B------:R-:W-:Y:S01]  /*0c40*/  @!P1 LEA.HI.X R3, R27, R9, R19, 0x3, P5 ;  /* 0x000000091b039211 */ /* 0x000fe200028f1c13 */
[----:B------:R-:W-:Y:S01]  /*0c50*/  IMAD.MOV.U32 R19, RZ, RZ, RZ ;  /* 0x000000ffff137224 */ /* 0x000fe200078e00ff */
[----:B--2---:R-:W-:Y:S02]  /*0c60*/  @!P0 I2FP.F32.S32 R6, R14 ;  /* 0x0000000e00068245 */ /* 0x004fe40000201400 */
[----:B---3--:R-:W-:-:S03]  /*0c70*/  @!P1 I2FP.F32.S32 R16, R16 ;  /* 0x0000001000109245 */ /* 0x008fc60000201400 */
[----:B------:R0:W-:Y:S01]  /*0c80*/  @!P0 STG.E.64 desc[UR12][R10.64], R6 ;  /* 0x000000060a008986 */ /* 0x0001e2000c101b0c */
[----:B----4-:R-:W-:-:S03]  /*0c90*/  @!P2 I2FP.F32.S32 R18, R18 ;  /* 0x000000120012a245 */ /* 0x010fc60000201400 */
[----:B------:R0:W-:Y:S04]  /*0ca0*/  @!P1 STG.E.64 desc[UR12][R2.64], R16 ;  /* 0x0000001002009986 */ /* 0x0001e8000c101b0c */
[----:B------:R0:W-:Y:S01]  /*0cb0*/  @!P2 STG.E.64 desc[UR12][R12.64], R18 ;  /* 0x000000120c00a986 */ /* 0x0001e2000c101b0c */
[----:B------:R-:W-:Y:S05]  /*0cc0*/  @P3 EXIT ;  /* 0x000000000000394d */ /* 0x000fea0003800000 */
[C---:B0-----:R-:W-:Y:S01]  /*0cd0*/  LEA R2, P0, R15.reuse, R8, 0x3 ;  /* 0x000000080f027211 */ /* 0x041fe200078018ff */
[----:B------:R-:W-:Y:S01]  /*0ce0*/  IMAD.MOV.U32 R5, RZ, RZ, RZ ;  /* 0x000000ffff057224 */ /* 0x000fe200078e00ff */
[----:B-----5:R-:W-:Y:S02]  /*0cf0*/  I2FP.F32.S32 R4, R0 ;  /* 0x0000000000047245 */ /* 0x020fe40000201400 */
[----:B------:R-:W-:-:S05]  /*0d00*/  LEA.HI.X R3, R15, R9, R29, 0x3, P0 ;  /* 0x000000090f037211 */ /* 0x000fca00000f1c1d */
[----:B------:R-:W-:Y:S01]  /*0d10*/  STG.E.64 desc[UR12][R2.64], R4 ;  /* 0x0000000402007986 */ /* 0x000fe2000c101b0c */
[----:B------:R-:W-:Y:S05]  /*0d20*/  EXIT ;  /* 0x000000000000794d */ /* 0x000fea0003800000 */
.L_x_2448:
[----:B------:R-:W0:Y:S02]  /*0d30*/  S2R R23, SR_TID.X ;  /* 0x0000000000177919 */ /* 0x000e240000002100 */
[----:B0-----:R-:W-:-:S03]  /*0d40*/  IMAD.WIDE.U32 R4, R23, 0x4, RZ ;  /* 0x0000000417047825 */ /* 0x001fc600078e00ff */
[----:B------:R-:W-:-:S04]  /*0d50*/  ISETP.GE.U32.AND P0, PT, R4, R0, PT ;  /* 0x000000000400720c */ /* 0x000fc80003f06070 */
[----:B------:R-:W-:-:S13]  /*0d60*/  ISETP.GE.AND.EX P0, PT, R5, R2, PT, P0 ;  /* 0x000000020500720c */ /* 0x000fda0003f06300 */
[----:B------:R-:W-:Y:S05]  /*0d70*/  @P0 EXIT ;  /* 0x000000000000094d */ /* 0x000fea0003800000 */
[----:B------:R-:W-:Y:S01]  /*0d80*/  IMAD.MOV.U32 R22, RZ, RZ, RZ ;  /* 0x000000ffff167224 */ /* 0x000fe200078e00ff */
[----:B------:R-:W0:Y:S06]  /*0d90*/  LDCU UR4, c[0x0][0x360] ;  /* 0x00006c00ff0477ac */ /* 0x000e2c0008000800 */
.L_x_2451:
        /* <DEDUP_REMOVED lines=17> */
[----:B--2---:R-:W-:Y:S02]  /*0eb0*/  I2FP.F32.S32 R12, R4 ;  /* 0x00000004000c7245 */ /* 0x004fe40000201400 */
[----:B------:R-:W-:Y:S02]  /*0ec0*/  I2FP.F32.S32 R14, R5 ;  /* 0x00000005000e7245 */ /* 0x000fe40000201400 */
[----:B------:R-:W-:Y:S02]  /*0ed0*/  I2FP.F32.S32 R16, R6 ;  /* 0x0000000600107245 */ /* 0x000fe40000201400 */
[----:B------:R-:W-:-:S05]  /*0ee0*/  I2FP.F32.S32 R18, R7 ;  /* 0x0000000700127245 */ /* 0x000fca0000201400 */
[----:B------:R1:W-:Y:S01]  /*0ef0*/  STG.E.ENL2.256 desc[UR12][R20.64], R12, R16 ;  /* 0xf800000c1410797f */ /* 0x0003e2000f12180c */
[----:B------:R-:W-:Y:S05]  /*0f00*/  @!P0 BRA P1, `(.L_x_2451) ;  /* 0xfffffffc00a48947 */ /* 0x000fea000083ffff */
[----:B------:R-:W-:Y:S05]  /*0f10*/  EXIT ;  /* 0x000000000000794d */ /* 0x000fea0003800000 */
        .weak           $__internal_42_$__cuda_sm20_div_u16
        .type           $__internal_42_$__cuda_sm20_div_u16,@function
        .size           $__internal_42_$__cuda_sm20_div_u16,(.L_x_7647 - $__internal_42_$__cuda_sm20_div_u16)
$__internal_42_$__cuda_sm20_div_u16:
        /* <DEDUP_REMOVED lines=19> */
[----:B------:R-:W-:Y:S05]  /*1050*/  RET.REL.NODEC R2 `(_ZN2at6native55_GLOBAL__N__de093ff9_22_ForeachBinaryOpList_cu_a911ec4325multi_tensor_apply_kernelINS1_18TensorListMetadataILi2EEENS1_11CopyFunctorIN3c107complexIfEEiLi2ELi1ELi1EEEJNS0_4CopyIS8_iEEEEEvT_T0_DpT1_) ;  /* 0xffffffec02e87950 */ /* 0x000fea0003c3ffff */
.L_x_2452:
        /* <DEDUP_REMOVED lines=10> */
.L_x_7647:


//--------------------- .text._ZN2at6native55_GLOBAL__N__de093ff9_22_ForeachBinaryOpList_cu_a911ec4325multi_tensor_apply_kernelINS1_18TensorListMetadataILi2EEENS1_11CopyFunctorIN3c107complexIfEEsLi2ELi1ELi1EEEJNS0_4CopyIS8_sEEEEEvT_T0_DpT1_ --------------------------
	.section	.text._ZN2at6native55_GLOBAL__N__de093ff9_22_ForeachBinaryOpList_cu_a911ec4325multi_tensor_apply_kernelINS1_18TensorListMetadataILi2EEENS1_11CopyFunctorIN3c107complexIfEEsLi2ELi1ELi1EEEJNS0_4CopyIS8_sEEEEEvT_T0_DpT1_,"ax",@progbits
	.align	128
.text._ZN2at6native55_GLOBAL__N__de093ff9_22_ForeachBinaryOpList_cu_a911ec4325multi_tensor_apply_kernelINS1_18TensorListMetadataILi2EEENS1_11CopyFunctorIN3c107complexIfEEsLi2ELi1ELi1EEEJNS0_4CopyIS8_sEEEEEvT_T0_DpT1_:
        .type           _ZN2at6native55_GLOBAL__N__de093ff9_22_ForeachBinaryOpList_cu_a911ec4325multi_tensor_apply_kernelINS1_18TensorListMetadataILi2EEENS1_11CopyFunctorIN3c107complexIfEEsLi2ELi1ELi1EEEJNS0_4CopyIS8_sEEEEEvT_T0_DpT1_,@function
        .size           _ZN2at6native55_GLOBAL__N__de093ff9_22_ForeachBinaryOpList_cu_a911ec4325multi_tensor_apply_kernelINS1_18TensorListMetadataILi2EEENS1_11CopyFunctorIN3c107complexIfEEsLi2ELi1ELi1EEEJNS0_4CopyIS8_sEEEEEvT_T0_DpT1_,(.L_x_7649 - _ZN2at6native55_GLOBAL__N__de093ff9_22_ForeachBinaryOpList_cu_a911ec4325multi_tensor_apply_kernelINS1_18TensorListMetadataILi2EEENS1_11CopyFunctorIN3c107complexIfEEsLi2ELi1ELi1EEEJNS0_4CopyIS8_sEEEEEvT_T0_DpT1_)
        .other          _ZN2at6native55_GLOBAL__N__de093ff9_22_ForeachBinaryOpList_cu_a911ec4325multi_tensor_apply_kernelINS1_18TensorListMetadataILi2EEENS1_11CopyFunctorIN3c107complexIfEEsLi2ELi1ELi1EEEJNS0_4CopyIS8_sEEEEEvT_T0_DpT1_,@"STO_CUDA_ENTRY STV_DEFAULT"
_ZN2at6native55_GLOBAL__N__de093ff9_22_ForeachBinaryOpList_cu_a911ec4325multi_tensor_apply_kernelINS1_18TensorListMetadataILi2EEENS1_11CopyFunctorIN3c107complexIfEEsLi2ELi1ELi1EEEJNS0_4CopyIS8_sEEEEEvT_T0_DpT1_:
        /* <DEDUP_REMOVED lines=38> */
[----:B------:R-:W-:Y:S05]  /*0260*/  CALL.REL.NOINC `($__internal_43_$__cuda_sm20_div_u16) ;  /* 0x0000000c00347944 */ /* 0x000fea0003c00000 */
        /* <DEDUP_REMOVED lines=13> */
.L_x_2455:
[----:B0-----:R-:W-:-:S04]  /*0340*/  IADD3 R29, P0, PT, R3, UR6, RZ ;  /* 0x00000006031d7c10 */ /* 0x001fc8000ff1e0ff */
[C---:B------:R-:W-:Y:S01]  /*0350*/  ISETP.GE.U32.AND P2, PT, R29.reuse, R0, PT ;  /* 0x000000001d00720c */ /* 0x040fe20003f46070 */
[----:B-1----:R-:W-:Y:S01]  /*0360*/  IMAD.X R18, RZ, RZ, UR7, P0 ;  /* 0x00000007ff127e24 */ /* 0x002fe200080e06ff */
        /* <DEDUP_REMOVED lines=8> */
[----:B------:R-:W-:-:S04]  /*03f0*/  @!P2 LEA R20, P0, R29, R8, 0x1 ;  /* 0x000000081d14a211 */ /* 0x000fc800078008ff */
[-C--:B------:R-:W-:Y:S02]  /*0400*/  @!P2 LEA.HI.X R21, R29, R9.reuse, R18, 0x1, P0 ;  /* 0x000000091d15a211 */ /* 0x080fe400000f0c12 */
[----:B------:R-:W-:Y:S02]  /*0410*/  IADD3 R19, P5, PT, R13, UR11, RZ ;  /* 0x0000000b0d137c10 */ /* 0x000fe4000ffbe0ff */
[----:B------:R-:W-:Y:S01]  /*0420*/  ISETP.GE.AND.EX P1, PT, R27, R2, PT, P1 ;  /* 0x000000021b00720c */ /* 0x000fe20003f26310 */
[----:B------:R0:W2:Y:S01]  /*0430*/  @!P2 LDG.E.U16 R4, desc[UR12][R20.64] ;  /* 0x0000000c1404a981 */ /* 0x0000a2000c1e1500 */
[----:B------:R-:W-:Y:S02]  /*0440*/  @!P3 LEA R14, P4, R25, R8, 0x1 ;  /* 0x00000008190eb211 */ /* 0x000fe400078808ff */
[----:B------:R-:W-:Y:S02]  /*0450*/  ISETP.GE.U32.AND P0, PT, R19, R0, PT ;  /* 0x000000001300720c */ /* 0x000fe40003f06070 */
[----:B------:R-:W-:Y:S01]  /*0460*/  @!P3 LEA.HI.X R15, R25, R9, R17, 0x1, P4 ;  /* 0x00000009190fb211 */ /* 0x000fe200020f0c11 */
[----:B0-----:R-:W-:-:S04]  /*0470*/  IMAD.X R21, RZ, RZ, R27, P5 ;  /* 0x000000ffff157224 */ /* 0x001fc800028e061b */
[----:B------:R0:W3:Y:S01]  /*0480*/  @!P3 LDG.E.U16 R5, desc[UR12][R14.64] ;  /* 0x0000000c0e05b981 */ /* 0x0000e2000c1e1500 */
[----:B------:R-:W-:Y:S02]  /*0490*/  ISETP.GE.AND.EX P0, PT, R21, R2, PT, P0 ;  /* 0x000000021500720c */ /* 0x000fe40003f06300 */
[----:B------:R-:W-:-:S04]  /*04a0*/  @!P1 LEA R22, P4, R13, R8, 0x1 ;  /* 0x000000080d169211 */ /* 0x000fc800078808ff */
[----:B------:R-:W-:-:S05]  /*04b0*/  @!P1 LEA.HI.X R23, R13, R9, R27, 0x1, P4 ;  /* 0x000000090d179211 */ /* 0x000fca00020f0c1b */
[----:B------:R1:W4:Y:S02]  /*04c0*/  @!P1 LDG.E.U16 R6, desc[UR12][R22.64] ;  /* 0x0000000c16069981 */ /* 0x000324000c1e1500 */
[----:B0-----:R-:W-:-:S04]  /*04d0*/  @!P0 LEA R14, P4, R19, R8, 0x1 ;  /* 0x00000008130e8211 */ /* 0x001fc800078808ff */
[----:B------:R-:W-:-:S05]  /*04e0*/  @!P0 LEA.HI.X R15, R19, R9, R21, 0x1, P4 ;  /* 0x00000009130f8211 */ /* 0x000fca00020f0c15 */
[----:B------:R0:W5:Y:S01]  /*04f0*/  @!P0 LDG.E.U16 R7, desc[UR12][R14.64] ;  /* 0x0000000c0e078981 */ /* 0x000162000c1e1500 */
[----:B-1----:R-:W-:-:S04]  /*0500*/  @!P2 LEA R22, P4, R29, R10, 0x3 ;  /* 0x0000000a1d16a211 */ /* 0x002fc800078818ff */
[-C--:B------:R-:W-:Y:S01]  /*0510*/  @!P2 LEA.HI.X R23, R29, R11.reuse, R18, 0x3, P4 ;  /* 0x0000000b1d17a211 */ /* 0x080fe200020f1c12 */
[----:B0-----:R-:W-:Y:S01]  /*0520*/  IMAD.MOV.U32 R15, RZ, RZ, RZ ;  /* 0x000000ffff0f7224 */ /* 0x001fe200078e00ff */
[-C--:B------:R-:W-:Y:S02]  /*0530*/  @!P1 LEA R26, P4, R13, R10.reuse, 0x3 ;  /* 0x0000000a0d1a9211 */ /* 0x080fe400078818ff */
[----:B------:R-:W-:Y:S02]  /*0540*/  IADD3 R16, P5, PT, R29, UR10, RZ ;  /* 0x0000000a1d107c10 */ /* 0x000fe4000ffbe0ff */
[----:B------:R-:W-:Y:S01]  /*0550*/  @!P1 LEA.HI.X R27, R13, R11, R27, 0x3, P4 ;  /* 0x0000000b0d1b9211 */ /* 0x000fe200020f1c1b */
[----:B------:R-:W-:Y:S01]  /*0560*/  IMAD.MOV.U32 R13, RZ, RZ, RZ ;  /* 0x000000ffff0d7224 */ /* 0x000fe200078e00ff */
[----:B--2---:R-:W0:Y:S08]  /*0570*/  @!P2 I2F.S16 R14, R4 ;  /* 0x00000004000ea306 */ /* 0x004e300000101400 */
[----:B---3--:R-:W1:Y:S01]  /*0580*/  @!P3 I2F.S16 R12, R5 ;  /* 0x00000005000cb306 */ /* 0x008e620000101400 */
[----:B0-----:R0:W-:Y:S01]  /*0590*/  @!P2 STG.E.64 desc[UR12][R22.64], R14 ;  /* 0x0000000e1600a986 */ /* 0x0011e2000c101b0c */
[----:B------:R-:W-:-:S04]  /*05a0*/  @!P3 LEA R28, P2, R25, R10, 0x3 ;  /* 0x0000000a191cb211 */ /* 0x000fc800078418ff */
[C-C-:B------:R-:W-:Y:S02]  /*05b0*/  @!P3 LEA.HI.X R29, R25.reuse, R11, R17.reuse, 0x3, P2 ;  /* 0x0000000b191db211 */ /* 0x140fe400010f1c11 */
[----:B------:R-:W-:Y:S02]  /*05c0*/  IADD3 R25, P4, PT, R25, UR10, RZ ;  /* 0x0000000a19197c10 */ /* 0x000fe4000ff9e0ff */
[----:B------:R-:W-:Y:S01]  /*05d0*/  ISETP.GE.U32.AND P2, PT, R16, R0, PT ;  /* 0x000000001000720c */ /* 0x000fe20003f46070 */
[----:B0-----:R-:W-:Y:S02]  /*05e0*/  IMAD.X R14, RZ, RZ, R18, P5 ;  /* 0x000000ffff0e7224 */ /* 0x001fe400028e0612 */
[----:B----4-:R-:W0:Y:S01]  /*05f0*/  @!P1 I2F.S16 R18, R6 ;  /* 0x0000000600129306 */ /* 0x010e220000101400 */
[----:B------:R-:W-:Y:S01]  /*0600*/  IMAD.X R17, RZ, RZ, R17, P4 ;  /* 0x000000ffff117224 */ /* 0x000fe200020e0611 */
[----:B------:R-:W-:Y:S01]  /*0610*/  @!P0 LEA R22, P4, R19, R10, 0x3 ;  /* 0x0000000a13168211 */ /* 0x000fe200078818ff */
[----:B-1----:R1:W-:Y:S01]  /*0620*/  @!P3 STG.E.64 desc[UR12][R28.64], R12 ;  /* 0x0000000c1c00b986 */ /* 0x0023e2000c101b0c */
[----:B------:R-:W-:-:S02]  /*0630*/  IADD3 R15, P5, PT, R25, UR11, RZ ;  /* 0x0000000b190f7c10 */ /* 0x000fc4000ffbe0ff */
[----:B------:R-:W-:Y:S02]  /*0640*/  ISETP.GE.U32.AND P3, PT, R25, R0, PT ;  /* 0x000000001900720c */ /* 0x000fe40003f66070 */
[-C--:B------:R-:W-:Y:S01]  /*0650*/  ISETP.GE.AND.EX P2, PT, R14, R2.reuse, PT, P2 ;  /* 0x000000020e00720c */ /* 0x080fe20003f46320 */
[----:B-----5:R-:W2:Y:S01]  /*0660*/  @!P0 I2F.S16 R20, R7 ;  /* 0x0000000700148306 */ /* 0x020ea20000101400 */
[----:B------:R-:W-:Y:S01]  /*0670*/  @!P0 LEA.HI.X R23, R19, R11, R21, 0x3, P4 ;  /* 0x0000000b13178211 */ /* 0x000fe200020f1c15 */
[----:B------:R-:W-:Y:S01]  /*0680*/  IMAD.MOV.U32 R19, RZ, RZ, RZ ;  /* 0x000000ffff137224 */ /* 0x000fe200078e00ff */
[----:B------:R-:W-:Y:S02]  /*0690*/  ISETP.GE.AND.EX P3, PT, R17, R2, PT, P3 ;  /* 0x000000021100720c */ /* 0x000fe40003f66330 */
[C---:B------:R-:W-:Y:S01]  /*06a0*/  ISETP.GE.U32.AND P4, PT, R15.reuse, R0, PT ;  /* 0x000000000f00720c */ /* 0x040fe20003f86070 */
[----:B-1----:R-:W-:Y:S01]  /*06b0*/  IMAD.X R13, RZ, RZ, R17, P5 ;  /* 0x000000ffff0d7224 */ /* 0x002fe200028e0611 */
[----:B------:R-:W-:Y:S01]  /*06c0*/  IADD3 R29, P5, PT, R15, UR11, RZ ;  /* 0x0000000b0f1d7c10 */ /* 0x000fe2000ffbe0ff */
[----:B0-----:R0:W-:Y:S01]  /*06d0*/  @!P1 STG.E.64 desc[UR12][R26.64], R18 ;  /* 0x000000121a009986 */ /* 0x0011e2000c101b0c */
[----:B------:R-:W-:-:S02]  /*06e0*/  IMAD.MOV.U32 R21, RZ, RZ, RZ ;  /* 0x000000ffff157224 */ /* 0x000fc400078e00ff */
[----:B------:R-:W-:Y:S02]  /*06f0*/  ISETP.GE.AND.EX P1, PT, R13, R2, PT, P4 ;  /* 0x000000020d00720c */ /* 0x000fe40003f26340 */
[----:B------:R-:W-:Y:S01]  /*0700*/  ISETP.GE.U32.AND P4, PT, R29, R0, PT ;  /* 0x000000001d00720c */ /* 0x000fe20003f86070 */
[----:B--2---:R1:W-:Y:S01]  /*0710*/  @!P0 STG.E.64 desc[UR12][R22.64], R20 ;  /* 0x0000001416008986 */ /* 0x0043e2000c101b0c */
[----:B0-----:R-:W-:Y:S01]  /*0720*/  IMAD.X R27, RZ, RZ, R13, P5 ;  /* 0x000000ffff1b7224 */ /* 0x001fe200028e060d */
[----:B------:R-:W-:-:S04]  /*0730*/  @!P2 LEA R18, P6, R16, R8, 0x1 ;  /* 0x000000081012a211 */ /* 0x000fc800078c08ff */
[----:B------:R-:W-:Y:S02]  /*0740*/  ISETP.GE.AND.EX P4, PT, R27, R2, PT, P4 ;  /* 0x000000021b00720c */ /* 0x000fe40003f86340 */
[CC--:B-1----:R-:W-:Y:S02]  /*0750*/  @!P3 LEA R20, P0, R25.reuse, R8.reuse, 0x1 ;  /* 0x000000081914b211 */ /* 0x0c2fe400078008ff */
[-C--:B------:R-:W-:Y:S02]  /*0760*/  @!P2 LEA.HI.X R19, R16, R9.reuse, R14, 0x1, P6 ;  /* 0x000000091013a211 */ /* 0x080fe400030f0c0e */
[-C--:B------:R-:W-:Y:S02]  /*0770*/  @!P3 LEA.HI.X R21, R25, R9.reuse, R17, 0x1, P0 ;  /* 0x000000091915b211 */ /* 0x080fe400000f0c11 */
[CC--:B------:R-:W-:Y:S01]  /*0780*/  @!P1 LEA R22, P0, R15.reuse, R8.reuse, 0x1 ;  /* 0x000000080f169211 */ /* 0x0c0fe200078008ff */
[----:B------:R-:W2:Y:S03]  /*0790*/  @!P2 LDG.E.U16 R4, desc[UR12][R18.64] ;  /* 0x0000000c1204a981 */ /* 0x000ea6000c1e1500 */
[----:B------:R-:W-:Y:S01]  /*07a0*/  @!P1 LEA.HI.X R23, R15, R9, R13, 0x1, P0 ;  /* 0x000000090f179211 */ /* 0x000fe200000f0c0d */
[----:B------:R0:W3:Y:S04]  /*07b0*/  @!P3 LDG.E.U16 R5, desc[UR12][R20.64] ;  /* 0x0000000c1405b981 */ /* 0x0000e8000c1e1500 */
[----:B------:R1:W4:Y:S01]  /*07c0*/  @!P1 LDG.E.U16 R6, desc[UR12][R22.64] ;  /* 0x0000000c16069981 */ /* 0x000322000c1e1500 */
[----:B0-----:R-:W-:-:S04]  /*07d0*/  @!P4 LEA R20, P0, R29, R8, 0x1 ;  /* 0x000000081d14c211 */ /* 0x001fc800078008ff */
[----:B------:R-:W-:-:S05]  /*07e0*/  @!P4 LEA.HI.X R21, R29, R9, R27, 0x1, P0 ;  /* 0x000000091d15c211 */ /* 0x000fca00000f0c1b */
[----:B------:R0:W5:Y:S01]  /*07f0*/  @!P4 LDG.E.U16 R7, desc[UR12][R20.64] ;  /* 0x0000000c1407c981 */ /* 0x000162000c1e1500 */
[----:B------:R-:W-:Y:S01]  /*0800*/  @!P2 LEA R18, P0, R16, R10, 0x3 ;  /* 0x0000000a1012a211 */ /* 0x000fe200078018ff */
[----:B-1----:R-:W-:-:S03]  /*0810*/  IMAD.MOV.U32 R23, RZ, RZ, RZ ;  /* 0x000000ffff177224 */ /* 0x002fc600078e00ff */
[-C--:B------:R-:W-:Y:S02]  /*0820*/  @!P2 LEA.HI.X R19, R16, R11.reuse, R14, 0x3, P0 ;  /* 0x0000000b1013a211 */ /* 0x080fe400000f1c0e */
[-C--:B------:R-:W-:Y:S02]  /*0830*/  @!P3 LEA R24, P0, R25, R10.reuse, 0x3 ;  /* 0x0000000a1918b211 */ /* 0x080fe400078018ff */
[----:B0-----:R-:W-:Y:S02]  /*0840*/  @!P4 LEA R20, P5, R29, R10, 0x3 ;  /* 0x0000000a1d14c211 */ /* 0x001fe400078a18ff */
[-C--:B------:R-:W-:Y:S01]  /*0850*/  @!P3 LEA.HI.X R25, R25, R11.reuse, R17, 0x3, P0 ;  /* 0x0000000b1919b211 */ /* 0x080fe200000f1c11 */
[----:B------:R-:W-:Y:S01]  /*0860*/  IMAD.MOV.U32 R17, RZ, RZ, RZ ;  /* 0x000000ffff117224 */ /* 0x000fe200078e00ff */
[----:B------:R-:W-:Y:S01]  /*0870*/  @!P4 LEA.HI.X R21, R29, R11, R27, 0x3, P5 ;  /* 0x0000000b1d15c211 */ /* 0x000fe200028f1c1b */
[----:B------:R-:W-:-:S04]  /*0880*/  UIADD3 UR4, UP0, UPT, UR4, 0x2, URZ ;  /* 0x0000000204047890 */ /* 0x000fc8000ff1e0ff */
[----:B------:R-:W-:Y:S02]  /*0890*/  UIADD3.X UR5, UPT, UPT, URZ, UR5, URZ, UP0, !UPT ;  /* 0x00000005ff057290 */ /* 0x000fe400087fe4ff */
[----:B------:R-:W-:-:S04]  /*08a0*/  UISETP.NE.U32.AND UP0, UPT, UR4, UR9, UPT ;  /* 0x000000090400728c */ /* 0x000fc8000bf05070 */
[----:B------:R-:W-:Y:S02]  /*08b0*/  UISETP.NE.AND.EX UP0, UPT, UR5, URZ, UPT, UP0 ;  /* 0x000000ff0500728c */ /* 0x000fe4000bf05300 */
[----:B------:R-:W-:-:S04]  /*08c0*/  ULEA UR6, UP1, UR10, UR6, 0x1 ;  /* 0x000000060a067291 */ /* 0x000fc8000f8208ff */
[----:B------:R-:W-:Y:S01]  /*08d0*/  ULEA.HI.X UR7, UR10, UR7, URZ, 0x1, UP1 ;  /* 0x000000070a077291 */ /* 0x000fe200088f0cff */
[----:B--2---:R-:W0:Y:S08]  /*08e0*/  @!P2 I2F.S16 R22, R4 ;  /* 0x000000040016a306 */ /* 0x004e300000101400 */
[----:B---3--:R-:W1:Y:S08]  /*08f0*/  @!P3 I2F.S16 R12, R5 ;  /* 0x00000005000cb306 */ /* 0x008e700000101400 */
[----:B----4-:R-:W2:Y:S01]  /*0900*/  @!P1 I2F.S16 R14, R6 ;  /* 0x00000006000e9306 */ /* 0x010ea20000101400 */
[----:B0-----:R0:W-:Y:S07]  /*0910*/  @!P2 STG.E.64 desc[UR12][R18.64], R22 ;  /* 0x000000161200a986 */ /* 0x0011ee000c101b0c */
[----:B-----5:R-:W3:Y:S01]  /*0920*/  @!P4 I2F.S16 R16, R7 ;  /* 0x000000070010c306 */ /* 0x020ee20000101400 */
[----:B0-----:R-:W-:-:S04]  /*0930*/  @!P1 LEA R18, P2, R15, R10, 0x3 ;  /* 0x0000000a0f129211 */ /* 0x001fc800078418ff */
[----:B------:R-:W-:Y:S01]  /*0940*/  @!P1 LEA.HI.X R19, R15, R11, R13, 0x3, P2 ;  /* 0x0000000b0f139211 */ /* 0x000fe200010f1c0d */
[----:B------:R-:W-:Y:S02]  /*0950*/  IMAD.MOV.U32 R13, RZ, RZ, RZ ;  /* 0x000000ffff0d7224 */ /* 0x000fe400078e00ff */
[----:B------:R-:W-:-:S03]  /*0960*/  IMAD.MOV.U32 R15, RZ, RZ, RZ ;  /* 0x000000ffff0f7224 */ /* 0x000fc600078e00ff */
[----:B-1----:R1:W-:Y:S04]  /*0970*/  @!P3 STG.E.64 desc[UR12][R24.64], R12 ;  /* 0x0000000c1800b986 */ /* 0x0023e8000c101b0c */
[----:B--2---:R1:W-:Y:S04]  /*0980*/  @!P1 STG.E.64 desc[UR12][R18.64], R14 ;  /* 0x0000000e12009986 */ /* 0x0043e8000c101b0c */
[----:B---3--:R1:W-:Y:S01]  /*0990*/  @!P4 STG.E.64 desc[UR12][R20.64], R16 ;  /* 0x000000101400c986 */ /* 0x0083e2000c101b0c */
[----:B------:R-:W-:Y:S05]  /*09a0*/  BRA.U UP0, `(.L_x_2455) ;  /* 0xfffffff900647547 */ /* 0x000fea000b83ffff */
.L_x_2454:
[----:B------:R-:W-:-:S04]  /*09b0*/  ULOP3.LUT UR4, UR8, 0x1, URZ, 0xc0, !UPT ;  /* 0x0000000108047892 */ /* 0x000fc8000f8ec0ff */
[----:B------:R-:W-:-:S06]  /*09c0*/  UISETP.NE.U32.AND UP0, UPT, UR4, 0x1, UPT ;  /* 0x000000010400788c */ /* 0x000fcc000bf05070 */
[----:B------:R-:W-:-:S13]  /*09d0*/  PLOP3.LUT P0, PT, PT, PT, UP0, 0x80, 0x8 ;  /* 0x000000000008781c */ /* 0x000fda0003f0f008 */
[----:B------:R-:W-:Y:S05]  /*09e0*/  @!P0 EXIT ;  /* 0x000000000000894d */ /* 0x000fea0003800000 */
[----:B01----:R-:W-:Y:S02]  /*09f0*/  IADD3 R25, P0, PT, R3, UR6, RZ ;  /* 0x0000000603197c10 */ /* 0x003fe4000ff1e0ff */
[----:B------:R-:W-:Y:S02]  /*0a00*/  PRMT R20, R4, 0x7610, R20 ;  /* 0x0000761004147816 */ /* 0x000fe40000000014 */
        /* <DEDUP_REMOVED lines=12> */
[----:B------:R-:W-:-:S02]  /*0ad0*/  PRMT R16, R5, 0x7610, R16 ;  /* 0x0000761005107816 */ /* 0x000fc40000000010 */
[----:B------:R-:W-:Y:S02]  /*0ae0*/  ISETP.GE.U32.AND P3, PT, R3, R0, PT ;  /* 0x000000000300720c */ /* 0x000fe40003f66070 */
[----:B------:R-:W-:-:S03]  /*0af0*/  @!P0 LEA R12, P5, R25, R8, 0x1 ;  /* 0x00000008190c8211 */ /* 0x000fc600078a08ff */
[-C--:B------:R-:W-:Y:S02]  /*0b00*/  @!P1 LEA R14, P6, R21, R8.reuse, 0x1 ;  /* 0x00000008150e9211 */ /* 0x080fe400078c08ff */
[-C--:B------:R-:W-:Y:S02]  /*0b10*/  @!P0 LEA.HI.X R13, R25, R9.reuse, R27, 0x1, P5 ;  /* 0x00000009190d8211 */ /* 0x080fe400028f0c1b */
[----:B------:R-:W-:Y:S02]  /*0b20*/  @!P2 LEA R4, P5, R17, R8, 0x1 ;  /* 0x000000081104a211 */ /* 0x000fe400078a08ff */
[-C--:B------:R-:W-:Y:S01]  /*0b30*/  @!P1 LEA.HI.X R15, R21, R9.reuse, R23, 0x1, P6 ;  /* 0x00000009150f9211 */ /* 0x080fe200030f0c17 */
[----:B------:R-:W2:Y:S01]  /*0b40*/  @!P0 LDG.E.U16 R20, desc[UR12][R12.64] ;  /* 0x0000000c0c148981 */ /* 0x000ea2000c1e1500 */
[----:B------:R-:W-:Y:S02]  /*0b50*/  PRMT R0, R6, 0x7610, R0 ;  /* 0x0000761006007816 */ /* 0x000fe40000000000 */
[--C-:B------:R-:W-:Y:S01]  /*0b60*/  @!P2 LEA.HI.X R5, R17, R9, R19.reuse, 0x1, P5 ;  /* 0x000000091105a211 */ /* 0x100fe200028f0c13 */
[----:B------:R-:W3:Y:S01]  /*0b70*/  @!P1 LDG.E.U16 R16, desc[UR12][R14.64] ;  /* 0x0000000c0e109981 */ /* 0x000ee2000c1e1500 */
[----:B------:R-:W-:-:S03]  /*0b80*/  IMAD.X R29, RZ, RZ, R19, P4 ;  /* 0x000000ffff1d7224 */ /* 0x000fc600020e0613 */
[----:B------:R0:W4:Y:S01]  /*0b90*/  @!P2 LDG.E.U16 R0, desc[UR12][R4.64] ;  /* 0x0000000c0400a981 */ /* 0x000122000c1e1500 */
[----:B------:R-:W-:Y:S02]  /*0ba0*/  PRMT R18, R7, 0x7610, R18 ;  /* 0x0000761007127816 */ /* 0x000fe40000000012 */
[----:B------:R-:W-:-:S13]  /*0bb0*/  ISETP.GE.AND.EX P3, PT, R29, R2, PT, P3 ;  /* 0x000000021d00720c */ /* 0x000fda0003f66330 */
[----:B------:R-:W-:-:S04]  /*0bc0*/  @!P3 LEA R8, P4, R3, R8, 0x1 ;  /* 0x000000080308b211 */ /* 0x000fc800078808ff */
[----:B------:R-:W-:Y:S02]  /*0bd0*/  @!P3 LEA.HI.X R9, R3, R9, R29, 0x1, P4 ;  /* 0x000000090309b211 */ /* 0x000fe400020f0c1d */
[-C--:B------:R-:W-:Y:S02]  /*0be0*/  @!P0 LEA R6, P4, R25, R10.reuse, 0x3 ;  /* 0x0000000a19068211 */ /* 0x080fe400078818ff */
[-C--:B0-----:R-:W-:Y:S01]  /*0bf0*/  @!P2 LEA R4, P6, R17, R10.reuse, 0x3 ;  /* 0x0000000a1104a211 */ /* 0x081fe200078c18ff */
[----:B------:R0:W5:Y:S01]  /*0c00*/  @!P3 LDG.E.U16 R18, desc[UR12][R8.64] ;  /* 0x0000000c0812b981 */ /* 0x000162000c1e1500 */
[-C--:B------:R-:W-:Y:S01]  /*0c10*/  @!P0 LEA.HI.X R7, R25, R11.reuse, R27, 0x3, P4 ;  /* 0x0000000b19078211 */ /* 0x080fe200020f1c1b */
[----:B------:R-:W-:Y:S01]  /*0c20*/  IMAD.MOV.U32 R13, RZ, RZ, RZ ;  /* 0x000000ffff0d7224 */ /* 0x000fe200078e00ff */
[----:B------:R-:W-:Y:S01]  /*0c30*/  @!P2 LEA.HI.X R5, R17, R11, R19, 0x3, P6 ;  /* 0x0000000b1105a211 */ /* 0x000fe200030f1c13 */
[----:B------:R-:W-:Y:S02]  /*0c40*/  IMAD.MOV.U32 R17, RZ, RZ, RZ ;  /* 0x000000ffff117224 */ /* 0x000fe400078e00ff */
[----:B------:R-:W-:Y:S01]  /*0c50*/  IMAD.MOV.U32 R15, RZ, RZ, RZ ;  /* 0x000000ffff0f7224 */ /* 0x000fe200078e00ff */
[----:B0-----:R-:W-:-:S04]  /*0c60*/  @!P1 LEA R8, P5, R21, R10, 0x3 ;  /* 0x0000000a15089211 */ /* 0x001fc800078a18ff */
[----:B------:R-:W-:Y:S01]  /*0c70*/  @!P1 LEA.HI.X R9, R21, R11, R23, 0x3, P5 ;  /* 0x0000000b15099211 */ /* 0x000fe200028f1c17 */
[----:B--2---:R-:W0:Y:S08]  /*0c80*/  @!P0 I2F.S16 R12, R20 ;  /* 0x00000014000c8306 */ /* 0x004e300000101400 */
[----:B---3--:R-:W1:Y:S01]  /*0c90*/  @!P1 I2F.S16 R16, R16 ;  /* 0x0000001000109306 */ /* 0x008e620000101400 */
[----:B0-----:R0:W-:Y:S07]  /*0ca0*/  @!P0 STG.E.64 desc[UR12][R6.64], R12 ;  /* 0x0000000c06008986 */ /* 0x0011ee000c101b0c */
[----:B----4-:R-:W2:Y:S01]  /*0cb0*/  @!P2 I2F.S16 R14, R0 ;  /* 0x00000000000ea306 */ /* 0x010ea20000101400 */
[----:B-1----:R0:W-:Y:S04]  /*0cc0*/  @!P1 STG.E.64 desc[UR12][R8.64], R16 ;  /* 0x0000001008009986 */ /* 0x0021e8000c101b0c */
[----:B--2---:R0:W-:Y:S01]  /*0cd0*/  @!P2 STG.E.64 desc[UR12][R4.64], R14 ;  /* 0x0000000e0400a986 */ /* 0x0041e2000c101b0c */
[----:B------:R-:W-:Y:S05]  /*0ce0*/  @P3 EXIT ;  /* 0x000000000000394d */ /* 0x000fea0003800000 */
[----:B0----5:R-:W0:Y:S01]  /*0cf0*/  I2F.S16 R4, R18 ;  /* 0x0000001200047306 */ /* 0x021e220000101400 */
[----:B------:R-:W-:Y:S01]  /*0d00*/  LEA R2, P0, R3, R10, 0x3 ;  /* 0x0000000a03027211 */ /* 0x000fe200078018ff */
[----:B------:R-:W-:-:S03]  /*0d10*/  IMAD.MOV.U32 R5, RZ, RZ, RZ ;  /* 0x000000ffff057224 */ /* 0x000fc600078e00ff */
[----:B------:R-:W-:-:S05]  /*0d20*/  LEA.HI.X R3, R3, R11, R29, 0x3, P0 ;  /* 0x0000000b03037211 */ /* 0x000fca00000f1c1d */
[----:B0-----:R-:W-:Y:S01]  /*0d30*/  STG.E.64 desc[UR12][R2.64], R4 ;  /* 0x0000000402007986 */ /* 0x001fe2000c101b0c */
[----:B------:R-:W-:Y:S05]  /*0d40*/  EXIT ;  /* 0x000000000000794d */ /* 0x000fea0003800000 */
.L_x_2453:
[----:B------:R-:W0:Y:S02]  /*0d50*/  S2R R21, SR_TID.X ;  /* 0x0000000000157919 */ /* 0x000e240000002100 */
[----:B0-----:R-:W-:-:S03]  /*0d60*/  IMAD.WIDE.U32 R2, R21, 0x4, RZ ;  /* 0x0000000415027825 */ /* 0x001fc600078e00ff */
[----:B------:R-:W-:-:S04]  /*0d70*/  ISETP.GE.U32.AND P0, PT, R2, R0, PT ;  /* 0x000000000200720c */ /* 0x000fc80003f06070 */
[----:B------:R-:W-:-:S13]  /*0d80*/  ISETP.GE.AND.EX P0, PT, R3, R23, PT, P0 ;  /* 0x000000170300720c */ /* 0x000fda0003f06300 */
[----:B------:R-:W-:Y:S05]  /*0d90*/  @P0 EXIT ;  /* 0x000000000000094d */ /* 0x000fea0003800000 */
[----:B------:R-:W-:Y:S01]  /*0da0*/  IMAD.MOV.U32 R18, RZ, RZ, RZ ;  /* 0x000000ffff127224 */ /* 0x000fe200078e00ff */
[----:B------:R-:W0:Y:S06]  /*0db0*/  LDCU UR4, c[0x0][0x360] ;  /* 0x00006c00ff0477ac */ /* 0x000e2c0008000800 */
.L_x_2456:
        /* <DEDUP_REMOVED lines=14> */
[----:B------:R-:W-:Y:S01]  /*0ea0*/  LOP3.LUT P0, RZ, R18, 0x3fffffff, RZ, 0xc0, P0 ;  /* 0x3fffffff12ff7812 */ /* 0x000fe2000000c0ff */
[----:B--2---:R-:W-:Y:S08]  /*0eb0*/  I2F.S16 R4, R2 ;  /* 0x0000000200047306 */ /* 0x004ff00000101400 */
[----:B------:R0:W-:Y:S08]  /*0ec0*/  I2F.S16 R6, R2.H1 ;  /* 0x1000000200067306 */ /* 0x0001f00000101400 */
[----:B------:R-:W-:Y:S01]  /*0ed0*/  I2F.S16 R12, R3 ;  /* 0x00000003000c7306 */ /* 0x000fe20000101400 */
[----:B0-----:R-:W-:-:S04]  /*0ee0*/  SHF.L.U64.HI R2, R21, 0x2, R18 ;  /* 0x0000000215027819 */ /* 0x001fc80000010212 */
[----:B------:R-:W-:-:S03]  /*0ef0*/  ISETP.LT.AND.EX P1, PT, R2, R23, PT, P1 ;  /* 0x000000170200720c */ /* 0x000fc60003f21310 */
[----:B------:R-:W0:Y:S02]  /*0f00*/  I2F.S16 R14, R3.H1 ;  /* 0x10000003000e7306 */ /* 0x000e240000101400 */
[----:B0-----:R1:W-:Y:S08]  /*0f10*/  STG.E.ENL2.256 desc[UR12][R16.64], R4, R12 ;  /* 0xf8000004100c797f */ /* 0x0013f0000f12180c */
[----:B------:R-:W-:Y:S05]  /*0f20*/  @!P0 BRA P1, `(.L_x_2456) ;  /* 0xfffffffc00a48947 */ /* 0x000fea000083ffff */
[----:B------:R-:W-:Y:S05]  /*0f30*/  EXIT ;  /* 0x000000000000794d */ /* 0x000fea0003800000 */
        .weak           $__internal_43_$__cuda_sm20_div_u16
        .type           $__internal_43_$__cuda_sm20_div_u16,@function
        .size           $__internal_43_$__cuda_sm20_div_u16,(.L_x_7649 - $__internal_43_$__cuda_sm20_div_u16)
$__internal_43_$__cuda_sm20_div_u16:
        /* <DEDUP_REMOVED lines=19> */
[----:B------:R-:W-:Y:S05]  /*1070*/  RET.REL.NODEC R4 `(_ZN2at6native55_GLOBAL__N__de093ff9_22_ForeachBinaryOpList_cu_a911ec4325multi_tensor_apply_kernelINS1_18TensorListMetadataILi2EEENS1_11CopyFunctorIN3c107complexIfEEsLi2ELi1ELi1EEEJNS0_4CopyIS8_sEEEEEvT_T0_DpT1_) ;  /* 0xffffffec04e07950 */ /* 0x000fea0003c3ffff */
.L_x_2457:
        /* <DEDUP_REMOVED lines=16> */
.L_x_7649:


//--------------------- .text._ZN2at6native55_GLOBAL__N__de093ff9_22_ForeachBinaryOpList_cu_a911ec4325multi_tensor_apply_kernelINS1_18TensorListMetadataILi2EEENS1_11CopyFunctorIN3c107complexIfEElLi2ELi1ELi1EEEJNS0_4CopyIS8_lEEEEEvT_T0_DpT1_ --------------------------
	.section	.text._ZN2at6native55_GLOBAL__N__de093ff9_22_ForeachBinaryOpList_cu_a911ec4325multi_tensor_apply_kernelINS1_18TensorListMetadataILi2EEENS1_11CopyFunctorIN3c107complexIfEElLi2ELi1ELi1EEEJNS0_4CopyIS8_lEEEEEvT_T0_DpT1_,"ax",@progbits
	.align	128
.text._ZN2at6native55_GLOBAL__N__de093ff9_22_ForeachBinaryOpList_cu_a911ec4325multi_tensor_apply_kernelINS1_18TensorListMetadataILi2EEENS1_11CopyFunctorIN3c107complexIfEElLi2ELi1ELi1EEEJNS0_4CopyIS8_lEEEEEvT_T0_DpT1_:
        .type           _ZN2at6native55_GLOBAL__N__de093ff9_22_ForeachBinaryOpList_cu_a911ec4325multi_tensor_apply_kernelINS1_18TensorListMetadataILi2EEENS1_11CopyFunctorIN3c107complexIfEElLi2ELi1ELi1EEEJNS0_4CopyIS8_lEEEEEvT_T0_DpT1_,@function
        .size           _ZN2at6native55_GLOBAL__N__de093ff9_22_ForeachBinaryOpList_cu_a911ec4325multi_tensor_apply_kernelINS1_18TensorListMetadataILi2EEENS1_11CopyFunctorIN3c107complexIfEElLi2ELi1ELi1EEEJNS0_4CopyIS8_lEEEEEvT_T0_DpT1_,(.L_x_7651 - _ZN2at6native55_GLOBAL__N__de093ff9_22_ForeachBinaryOpList_cu_a911ec4325multi_tensor_apply_kernelINS1_18TensorListMetadataILi2EEENS1_11CopyFunctorIN3c107complexIfEElLi2ELi1ELi1EEEJNS0_4CopyIS8_lEEEEEvT_T0_DpT1_)
        .other          _ZN2at6native55_GLOBAL__N__de093ff9_22_ForeachBinaryOpList_cu_a911ec4325multi_tensor_apply_kernelINS1_18TensorListMetadataILi2EEENS1_11CopyFunctorIN3c107complexIfEElLi2ELi1ELi1EEEJNS0_4CopyIS8_lEEEEEvT_T0_DpT1_,@"STO_CUDA_ENTRY STV_DEFAULT"
_ZN2at6native55_GLOBAL__N__de093ff9_22_ForeachBinaryOpList_cu_a911ec4325multi_tensor_apply_kernelINS1_18TensorListMetadataILi2EEENS1_11CopyFunctorIN3c107complexIfEElLi2ELi1ELi1EEEJNS0_4CopyIS8_lEEEEEvT_T0_DpT1_:
        /* <DEDUP_REMOVED lines=38> */
[----:B------:R-:W-:Y:S05]  /*0260*/  CALL.REL.NOINC `($__internal_44_$__cuda_sm20_div_u16) ;  /* 0x0000000c00387944 */ /* 0x000fea0003c00000 */
        /* <DEDUP_REMOVED lines=13> */
.L_x_2460:
[----:B0-----:R-:W-:-:S04]  /*0340*/  IADD3 R5, P0, PT, R3, UR4, RZ ;  /* 0x0000000403057c10 */ /* 0x001fc8000ff1e0ff */
[C---:B------:R-:W-:Y:S01]  /*0350*/  ISETP.GE.U32.AND P1, PT, R5.reuse, R0, PT ;  /* 0x000000000500720c */ /* 0x040fe20003f26070 */
[----:B-1----:R-:W-:Y:S01]  /*0360*/  IMAD.X R19, RZ, RZ, UR5, P0 ;  /* 0x00000005ff137e24 */ /* 0x002fe200080e06ff */
[----:B------:R-:W-:-:S04]  /*0370*/  IADD3 R22, P0, PT, R5, UR11, RZ ;  /* 0x0000000b05167c10 */ /* 0x000fc8000ff1e0ff */
[----:B------:R-:W-:Y:S01]  /*0380*/  ISETP.GE.AND.EX P1, PT, R19, R2, PT, P1 ;  /* 0x000000021300720c */ /* 0x000fe20003f26310 */
[----:B------:R-:W-:Y:S01]  /*0390*/  IMAD.X R25, RZ, RZ, R19, P0 ;  /* 0x000000ffff197224 */ /* 0x000fe200000e0613 */
[----:B------:R-:W-:-:S04]  /*03a0*/  ISETP.GE.U32.AND P2, PT, R22, R0, PT ;  /* 0x000000001600720c */ /* 0x000fc80003f46070 */
[----:B------:R-:W-:-:S07]  /*03b0*/  ISETP.GE.AND.EX P2, PT, R25, R2, PT, P2 ;  /* 0x000000021900720c */ /* 0x000fce0003f46320 */
[----:B------:R-:W-:-:S04]  /*03c0*/  @!P1 LEA R26, P0, R5, R14, 0x3 ;  /* 0x0000000e051a9211 */ /* 0x000fc800078018ff */
[----:B------:R-:W-:Y:S02]  /*03d0*/  @!P1 LEA.HI.X R27, R5, R15, R19, 0x3, P0 ;  /* 0x0000000f051b9211 */ /* 0x000fe400000f1c13 */
[----:B------:R-:W-:-:S03]  /*03e0*/  IADD3 R23, P0, PT, R22, UR11, RZ ;  /* 0x0000000b16177c10 */ /* 0x000fc6000ff1e0ff */
[----:B------:R-:W2:Y:S01]  /*03f0*/  @!P1 LDG.E.64 R12, desc[UR12][R26.64] ;  /* 0x0000000c1a0c9981 */ /* 0x000ea2000c1e1b00 */
[----:B------:R-:W-:Y:S01]  /*0400*/  ISETP.GE.U32.AND P3, PT, R23, R0, PT ;  /* 0x000000001700720c */ /* 0x000fe20003f66070 */
[----:B------:R-:W-:Y:S01]  /*0410*/  IMAD.X R24, RZ, RZ, R25, P0 ;  /* 0x000000ffff187224 */ /* 0x000fe200000e0619 */
[----:B------:R-:W-:-:S04]  /*0420*/  @!P2 LEA R28, P0, R22, R14, 0x3 ;  /* 0x0000000e161ca211 */ /* 0x000fc800078018ff */
[----:B------:R-:W-:Y:S02]  /*0430*/  ISETP.GE.AND.EX P3, PT, R24, R2, PT, P3 ;  /* 0x000000021800720c */ /* 0x000fe40003f66330 */
[----:B------:R-:W-:Y:S02]  /*0440*/  @!P2 LEA.HI.X R29, R22, R15, R25, 0x3, P0 ;  /* 0x0000000f161da211 */ /* 0x000fe400000f1c19 */
[----:B------:R-:W-:-:S03]  /*0450*/  IADD3 R19, P5, PT, R23, UR11, RZ ;  /* 0x0000000b17137c10 */ /* 0x000fc6000ffbe0ff */
[----:B------:R-:W3:Y:S01]  /*0460*/  @!P2 LDG.E.64 R10, desc[UR12][R28.64] ;  /* 0x0000000c1c0aa981 */ /* 0x000ee2000c1e1b00 */
[----:B------:R-:W-:Y:S01]  /*0470*/  ISETP.GE.U32.AND P0, PT, R19, R0, PT ;  /* 0x000000001300720c */ /* 0x000fe20003f06070 */
[----:B------:R-:W-:-:S04]  /*0480*/  IMAD.X R5, RZ, RZ, R24, P5 ;  /* 0x000000ffff057224 */ /* 0x000fc800028e0618 */
[----:B------:R-:W-:Y:S02]  /*0490*/  @!P3 LEA R20, P4, R23, R14, 0x3 ;  /* 0x0000000e1714b211 */ /* 0x000fe400078818ff */
[----:B------:R-:W-:Y:S02]  /*04a0*/  ISETP.GE.AND.EX P0, PT, R5, R2, PT, P0 ;  /* 0x000000020500720c */ /* 0x000fe40003f06300 */
[----:B------:R-:W-:-:S05]  /*04b0*/  @!P3 LEA.HI.X R21, R23, R15, R24, 0x3, P4 ;  /* 0x0000000f1715b211 */ /* 0x000fca00020f1c18 */
[----:B------:R0:W4:Y:S06]  /*04c0*/  @!P3 LDG.E.64 R8, desc[UR12][R20.64] ;  /* 0x0000000c1408b981 */ /* 0x00012c000c1e1b00 */
[----:B0-----:R-:W-:-:S04]  /*04d0*/  @!P0 LEA R20, P4, R19, R14, 0x3 ;  /* 0x0000000e13148211 */ /* 0x001fc800078818ff */
[----:B------:R-:W-:-:S05]  /*04e0*/  @!P0 LEA.HI.X R21, R19, R15, R5, 0x3, P4 ;  /* 0x0000000f13158211 */ /* 0x000fca00020f1c05 */
[----:B------:R0:W5:Y:S01]  /*04f0*/  @!P0 LDG.E.64 R6, desc[UR12][R20.64] ;  /* 0x0000000c14068981 */ /* 0x000162000c1e1b00 */
[----:B------:R-:W-:Y:S01]  /*0500*/  IADD3 R18, P4, PT, R3, UR4, RZ ;  /* 0x0000000403127c10 */ /* 0x000fe2000ff9e0ff */
[----:B------:R-:W-:-:S04]  /*0510*/  USHF.L.U32 UR10, UR11, 0x2, URZ ;  /* 0x000000020b0a7899 */ /* 0x000fc800080006ff */
[----:B------:R-:W-:Y:S01]  /*0520*/  IMAD.X R4, RZ, RZ, UR5, P4 ;  /* 0x00000005ff047e24 */ /* 0x000fe2000a0e06ff */
[----:B------:R-:W-:Y:S01]  /*0530*/  @!P1 LEA R26, P4, R18, R16, 0x3 ;  /* 0x00000010121a9211 */ /* 0x000fe200078818ff */
[----:B0-----:R-:W-:-:S03]  /*0540*/  IMAD.MOV.U32 R21, RZ, RZ, RZ ;  /* 0x000000ffff157224 */ /* 0x001fc600078e00ff */
[----:B------:R-:W-:Y:S01]  /*0550*/  @!P1 LEA.HI.X R27, R18, R17, R4, 0x3, P4 ;  /* 0x00000011121b9211 */ /* 0x000fe200020f1c04 */
[----:B--2---:R-:W0:Y:S04]  /*0560*/  @!P1 I2F.S64 R20, R12 ;  /* 0x0000000c00149312 */ /* 0x004e280000301400 */
[----:B0-----:R3:W-:Y:S04]  /*0570*/  @!P1 STG.E.64 desc[UR12][R26.64], R20 ;  /* 0x000000141a009986 */ /* 0x0017e8000c101b0c */
[----:B---3--:R-:W0:Y:S01]  /*0580*/  @!P2 I2F.S64 R20, R10 ;  /* 0x0000000a0014a312 */ /* 0x008e220000301400 */
[----:B------:R-:W-:-:S04]  /*0590*/  @!P2 LEA R26, P1, R22, R16, 0x3 ;  /* 0x00000010161aa211 */ /* 0x000fc800078218ff */
[----:B------:R-:W-:-:S05]  /*05a0*/  @!P2 LEA.HI.X R27, R22, R17, R25, 0x3, P1 ;  /* 0x00000011161ba211 */ /* 0x000fca00008f1c19 */
[----:B0-----:R4:W-:Y:S02]  /*05b0*/  @!P2 STG.E.64 desc[UR12][R26.64], R20 ;  /* 0x000000141a00a986 */ /* 0x0019e4000c101b0c */
[----:B----4-:R-:W0:Y:S01]  /*05c0*/  @!P3 I2F.S64 R20, R8 ;  /* 0x000000080014b312 */ /* 0x010e220000301400 */
[----:B------:R-:W-:-:S04]  /*05d0*/  @!P3 LEA R26, P1, R23, R16, 0x3 ;  /* 0x00000010171ab211 */ /* 0x000fc800078218ff */
[----:B------:R-:W-:Y:S02]  /*05e0*/  @!P3 LEA.HI.X R27, R23, R17, R24, 0x3, P1 ;  /* 0x00000011171bb211 */ /* 0x000fe400008f1c18 */
[----:B------:R-:W-:-:S03]  /*05f0*/  IADD3 R23, P1, PT, R18, UR10, RZ ;  /* 0x0000000a12177c10 */ /* 0x000fc6000ff3e0ff */
[----:B0-----:R0:W-:Y:S02]  /*0600*/  @!P3 STG.E.64 desc[UR12][R26.64], R20 ;  /* 0x000000141a00b986 */ /* 0x0011e4000c101b0c */
[----:B0-----:R-:W-:Y:S01]  /*0610*/  IMAD.X R20, RZ, RZ, R4, P1 ;  /* 0x000000ffff147224 */ /* 0x001fe200008e0604 */
[----:B------:R-:W-:Y:S01]  /*0620*/  ISETP.GE.U32.AND P1, PT, R23, R0, PT ;  /* 0x000000001700720c */ /* 0x000fe20003f26070 */
[----:B-----5:R-:W0:Y:S01]  /*0630*/  @!P0 I2F.S64 R4, R6 ;  /* 0x0000000600048312 */ /* 0x020e220000301400 */
[----:B------:R-:W-:Y:S02]  /*0640*/  IADD3 R21, P3, PT, R22, UR10, RZ ;  /* 0x0000000a16157c10 */ /* 0x000fe4000ff7e0ff */
[----:B------:R-:W-:Y:S02]  /*0650*/  ISETP.GE.AND.EX P1, PT, R20, R2, PT, P1 ;  /* 0x000000021400720c */ /* 0x000fe40003f26310 */
[----:B------:R-:W-:Y:S01]  /*0660*/  @!P0 LEA R26, P2, R19, R16, 0x3 ;  /* 0x00000010131a8211 */ /* 0x000fe200078418ff */
[----:B------:R-:W-:-:S03]  /*0670*/  IMAD.X R25, RZ, RZ, R25, P3 ;  /* 0x000000ffff197224 */ /* 0x000fc600018e0619 */
[----:B------:R-:W-:Y:S01]  /*0680*/  @!P0 LEA.HI.X R27, R19, R17, R5, 0x3, P2 ;  /* 0x00000011131b8211 */ /* 0x000fe200010f1c05 */
[----:B------:R-:W-:Y:S01]  /*0690*/  IMAD.MOV.U32 R5, RZ, RZ, RZ ;  /* 0x000000ffff057224 */ /* 0x000fe200078e00ff */
[C---:B------:R-:W-:Y:S02]  /*06a0*/  ISETP.GE.U32.AND P2, PT, R21.reuse, R0, PT ;  /* 0x000000001500720c */ /* 0x040fe40003f46070 */
[----:B------:R-:W-:Y:S02]  /*06b0*/  IADD3 R19, P4, PT, R21, UR11, RZ ;  /* 0x0000000b15137c10 */ /* 0x000fe4000ff9e0ff */
[----:B------:R-:W-:Y:S01]  /*06c0*/  ISETP.GE.AND.EX P2, PT, R25, R2, PT, P2 ;  /* 0x000000021900720c */ /* 0x000fe20003f46320 */
[----:B0-----:R0:W-:Y:S01]  /*06d0*/  @!P0 STG.E.64 desc[UR12][R26.64], R4 ;  /* 0x000000041a008986 */ /* 0x0011e2000c101b0c */
[----:B------:R-:W-:Y:S01]  /*06e0*/  ISETP.GE.U32.AND P0, PT, R19, R0, PT ;  /* 0x000000001300720c */ /* 0x000fe20003f06070 */
[----:B------:R-:W-:-:S05]  /*06f0*/  IMAD.X R24, RZ, RZ, R25, P4 ;  /* 0x000000ffff187224 */ /* 0x000fca00020e0619 */
[----:B------:R-:W-:Y:S02]  /*0700*/  ISETP.GE.AND.EX P0, PT, R24, R2, PT, P0 ;  /* 0x000000021800720c */ /* 0x000fe40003f06300 */
[----:B0-----:R-:W-:-:S04]  /*0710*/  @!P1 LEA R4, P3, R23, R14, 0x3 ;  /* 0x0000000e17049211 */ /* 0x001fc800078618ff */
[----:B------:R-:W-:Y:S02]  /*0720*/  @!P1 LEA.HI.X R5, R23, R15, R20, 0x3, P3 ;  /* 0x0000000f17059211 */ /* 0x000fe400018f1c14 */
[----:B------:R-:W-:-:S03]  /*0730*/  @!P2 LEA R22, P3, R21, R14, 0x3 ;  /* 0x0000000e1516a211 */ /* 0x000fc600078618ff */
[----:B------:R0:W2:Y:S01]  /*0740*/  @!P1 LDG.E.64 R12, desc[UR12][R4.64] ;  /* 0x0000000c040c9981 */ /* 0x0000a2000c1e1b00 */
[----:B------:R-:W-:-:S05]  /*0750*/  @!P2 LEA.HI.X R23, R21, R15, R25, 0x3, P3 ;  /* 0x0000000f1517a211 */ /* 0x000fca00018f1c19 */
[----:B------:R1:W3:Y:S01]  /*0760*/  @!P2 LDG.E.64 R10, desc[UR12][R22.64] ;  /* 0x0000000c160aa981 */ /* 0x0002e2000c1e1b00 */
[----:B0-----:R-:W-:-:S04]  /*0770*/  IADD3 R4, P4, PT, R19, UR11, RZ ;  /* 0x0000000b13047c10 */ /* 0x001fc8000ff9e0ff */
[----:B------:R-:W-:Y:S01]  /*0780*/  ISETP.GE.U32.AND P3, PT, R4, R0, PT ;  /* 0x000000000400720c */ /* 0x000fe20003f66070 */
[----:B------:R-:W-:Y:S01]  /*0790*/  IMAD.X R5, RZ, RZ, R24, P4 ;  /* 0x000000ffff057224 */ /* 0x000fe200020e0618 */
[----:B-1----:R-:W-:-:S04]  /*07a0*/  @!P0 LEA R22, P4, R19, R14, 0x3 ;  /* 0x0000000e13168211 */ /* 0x002fc800078818ff */
[----:B------:R-:W-:Y:S02]  /*07b0*/  ISETP.GE.AND.EX P3, PT, R5, R2, PT, P3 ;  /* 0x000000020500720c */ /* 0x000fe40003f66330 */
[----:B------:R-:W-:-:S05]  /*07c0*/  @!P0 LEA.HI.X R23, R19, R15, R24, 0x3, P4 ;  /* 0x0000000f13178211 */ /* 0x000fca00020f1c18 */
[----:B------:R0:W4:Y:S06]  /*07d0*/  @!P0 LDG.E.64 R8, desc[UR12][R22.64] ;  /* 0x0000000c16088981 */ /* 0x00012c000c1e1b00 */
[----:B0-----:R-:W-:-:S04]  /*07e0*/  @!P3 LEA R22, P4, R4, R14, 0x3 ;  /* 0x0000000e0416b211 */ /* 0x001fc800078818ff */
[----:B------:R-:W-:-:S05]  /*07f0*/  @!P3 LEA.HI.X R23, R4, R15, R5, 0x3, P4 ;  /* 0x0000000f0417b211 */ /* 0x000fca00020f1c05 */
[----:B------:R0:W5:Y:S01]  /*0800*/  @!P3 LDG.E.64 R6, desc[UR12][R22.64] ;  /* 0x0000000c1606b981 */ /* 0x000162000c1e1b00 */
[----:B------:R-:W-:-:S05]  /*0810*/  VIADD R27, R18, UR10 ;  /* 0x0000000a121b7c36 */ /* 0x000fca0008000000 */
[----:B------:R-:W-:-:S04]  /*0820*/  @!P1 LEA R26, P4, R27, R16, 0x3 ;  /* 0x000000101b1a9211 */ /* 0x000fc800078818ff */
[----:B------:R-:W-:Y:S01]  /*0830*/  @!P1 LEA.HI.X R27, R27, R17, R20, 0x3, P4 ;  /* 0x000000111b1b9211 */ /* 0x000fe200020f1c14 */
[----:B0-----:R-:W-:Y:S01]  /*0840*/  IMAD.MOV.U32 R23, RZ, RZ, RZ ;  /* 0x000000ffff177224 */ /* 0x001fe200078e00ff */
[----:B------:R-:W-:-:S04]  /*0850*/  UIADD3 UR6, UP0, UPT, UR6, 0x2, URZ ;  /* 0x0000000206067890 */ /* 0x000fc8000ff1e0ff */
[----:B------:R-:W-:Y:S02]  /*0860*/  UIADD3.X UR7, UPT, UPT, URZ, UR7, URZ, UP0, !UPT ;  /* 0x00000007ff077290 */ /* 0x000fe400087fe4ff */
[----:B------:R-:W-:-:S04]  /*0870*/  UISETP.NE.U32.AND UP0, UPT, UR6, UR9, UPT ;  /* 0x000000090600728c */ /* 0x000fc8000bf05070 */
[----:B------:R-:W-:Y:S02]  /*0880*/  UISETP.NE.AND.EX UP0, UPT, UR7, URZ, UPT, UP0 ;  /* 0x000000ff0700728c */ /* 0x000fe4000bf05300 */
[----:B------:R-:W-:Y:S01]  /*0890*/  UIMAD.WIDE.U32 UR4, UR10, 0x2, UR4 ;  /* 0x000000020a0478a5 */ /* 0x000fe2000f8e0004 */
[----:B--2---:R-:W0:Y:S08]  /*08a0*/  @!P1 I2F.S64 R22, R12 ;  /* 0x0000000c00169312 */ /* 0x004e300000301400 */
[----:B---3--:R-:W1:Y:S01]  /*08b0*/  @!P2 I2F.S64 R20, R10 ;  /* 0x0000000a0014a312 */ /* 0x008e620000301400 */
[----:B0-----:R0:W-:Y:S02]  /*08c0*/  @!P1 STG.E.64 desc[UR12][R26.64], R22 ;  /* 0x000000161a009986 */ /* 0x0011e4000c101b0c */
[----:B0-----:R-:W-:-:S05]  /*08d0*/  @!P2 LEA R26, P1, R21, R16, 0x3 ;  /* 0x00000010151aa211 */ /* 0x001fca00078218ff */
[----:B----4-:R-:W0:Y:S01]  /*08e0*/  @!P0 I2F.S64 R18, R8 ;  /* 0x0000000800128312 */ /* 0x010e220000301400 */
[----:B------:R-:W-:Y:S01]  /*08f0*/  @!P2 LEA.HI.X R27, R21, R17, R25, 0x3, P1 ;  /* 0x00000011151ba211 */ /* 0x000fe200008f1c19 */
[----:B------:R-:W-:-:S05]  /*0900*/  IMAD.MOV.U32 R21, RZ, RZ, RZ ;  /* 0x000000ffff157224 */ /* 0x000fca00078e00ff */
[----:B-1----:R1:W-:Y:S01]  /*0910*/  @!P2 STG.E.64 desc[UR12][R26.64], R20 ;  /* 0x000000141a00a986 */ /* 0x0023e2000c101b0c */
[----:B-----5:R-:W2:Y:S01]  /*0920*/  @!P3 I2F.S64 R22, R6 ;  /* 0x000000060016b312 */ /* 0x020ea20000301400 */
[CC--:B-1----:R-:W-:Y:S02]  /*0930*/  @!P0 LEA R26, P1, R19.reuse, R16.reuse, 0x3 ;  /* 0x00000010131a8211 */ /* 0x0c2fe400078218ff */
[C---:B------:R-:W-:Y:S02]  /*0940*/  @!P3 LEA R20, P2, R4.reuse, R16, 0x3 ;  /* 0x000000100414b211 */ /* 0x040fe400078418ff */
[-C--:B------:R-:W-:Y:S01]  /*0950*/  @!P0 LEA.HI.X R27, R19, R17.reuse, R24, 0x3, P1 ;  /* 0x00000011131b8211 */ /* 0x080fe200008f1c18 */
[----:B------:R-:W-:Y:S01]  /*0960*/  IMAD.MOV.U32 R19, RZ, RZ, RZ ;  /* 0x000000ffff137224 */ /* 0x000fe200078e00ff */
[----:B------:R-:W-:-:S04]  /*0970*/  @!P3 LEA.HI.X R21, R4, R17, R5, 0x3, P2 ;  /* 0x000000110415b211 */ /* 0x000fc800010f1c05 */
[----:B0-----:R1:W-:Y:S04]  /*0980*/  @!P0 STG.E.64 desc[UR12][R26.64], R18 ;  /* 0x000000121a008986 */ /* 0x0013e8000c101b0c */
[----:B--2---:R1:W-:Y:S01]  /*0990*/  @!P3 STG.E.64 desc[UR12][R20.64], R22 ;  /* 0x000000161400b986 */ /* 0x0043e2000c101b0c */
[----:B------:R-:W-:Y:S05]  /*09a0*/  BRA.U UP0, `(.L_x_2460) ;  /* 0xfffffff900647547 */ /* 0x000fea000b83ffff */
.L_x_2459:
[----:B------:R-:W-:-:S04]  /*09b0*/  ULOP3.LUT UR6, UR8, 0x1, URZ, 0xc0, !UPT ;  /* 0x0000000108067892 */ /* 0x000fc8000f8ec0ff */
[----:B------:R-:W-:-:S06]  /*09c0*/  UISETP.NE.U32.AND UP0, UPT, UR6, 0x1, UPT ;  /* 0x000000010600788c */ /* 0x000fcc000bf05070 */
[----:B------:R-:W-:-:S13]  /*09d0*/  PLOP3.LUT P0, PT, PT, PT, UP0, 0x80, 0x8 ;  /* 0x000000000008781c */ /* 0x000fda0003f0f008 */
[----:B------:R-:W-:Y:S05]  /*09e0*/  @!P0 EXIT ;  /* 0x000000000000894d */ /* 0x000fea0003800000 */
[----:B------:R-:W0:Y:S01]  /*09f0*/  S2R R4, SR_TID.X ;  /* 0x0000000000047919 */ /* 0x000e220000002100 */
[----:B-1----:R-:W-:Y:S02]  /*0a00*/  IMAD.MOV.U32 R22, RZ, RZ, R12 ;  /* 0x000000ffff167224 */ /* 0x002fe400078e000c */
[----:B------:R-:W-:Y:S01]  /*0a10*/  IMAD.MOV.U32 R23, RZ, RZ, R13 ;  /* 0x000000ffff177224 */ /* 0x000fe200078e000d */
[----:B0-----:R-:W-:-:S04]  /*0a20*/  IADD3 R4, P1, PT, R4, UR4, RZ ;  /* 0x0000000404047c10 */ /* 0x001fc8000ff3e0ff */
        /* <DEDUP_REMOVED lines=12> */
[----:B------:R-:W-:-:S03]  /*0af0*/  @!P0 LEA.HI.X R21, R4, R15, R5, 0x3, P3 ;  /* 0x0000000f04158211 */ /* 0x000fc600018f1c05 */
[C---:B------:R-:W-:Y:S02]  /*0b00*/  @!P1 LEA R12, P3, R3.reuse, R14, 0x3 ;  /* 0x0000000e030c9211 */ /* 0x040fe400078618ff */
[----:B------:R0:W2:Y:S01]  /*0b10*/  @!P0 LDG.E.64 R22, desc[UR12][R20.64] ;  /* 0x0000000c14168981 */ /* 0x0000a2000c1e1b00 */
[----:B------:R-:W-:Y:S02]  /*0b20*/  IADD3 R25, P5, PT, R24, UR11, RZ ;  /* 0x0000000b18197c10 */ /* 0x000fe4000ffbe0ff */
[----:B------:R-:W-:Y:S02]  /*0b30*/  @!P1 LEA.HI.X R13, R3, R15, R19, 0x3, P3 ;  /* 0x0000000f030d9211 */ /* 0x000fe400018f1c13 */
[----:B------:R-:W-:-:S03]  /*0b40*/  ISETP.GE.U32.AND P3, PT, R25, R0, PT ;  /* 0x000000001900720c */ /* 0x000fc60003f66070 */
[----:B------:R1:W3:Y:S01]  /*0b50*/  @!P1 LDG.E.64 R10, desc[UR12][R12.64] ;  /* 0x0000000c0c0a9981 */ /* 0x0002e2000c1e1b00 */
[----:B0-----:R-:W-:-:S04]  /*0b60*/  @!P2 LEA R20, P4, R24, R14, 0x3 ;  /* 0x0000000e1814a211 */ /* 0x001fc800078818ff */
[----:B------:R-:W-:-:S05]  /*0b70*/  @!P2 LEA.HI.X R21, R24, R15, R18, 0x3, P4 ;  /* 0x0000000f1815a211 */ /* 0x000fca00020f1c12 */
[----:B------:R-:W4:Y:S01]  /*0b80*/  @!P2 LDG.E.64 R8, desc[UR12][R20.64] ;  /* 0x0000000c1408a981 */ /* 0x000f22000c1e1b00 */
[----:B------:R-:W-:-:S05]  /*0b90*/  IMAD.X R0, RZ, RZ, R18, P5 ;  /* 0x000000ffff007224 */ /* 0x000fca00028e0612 */
[----:B------:R-:W-:Y:S02]  /*0ba0*/  ISETP.GE.AND.EX P3, PT, R0, R2, PT, P3 ;  /* 0x000000020000720c */ /* 0x000fe40003f66330 */
[----:B-1----:R-:W-:-:S11]  /*0bb0*/  @!P2 LEA R12, P6, R24, R16, 0x3 ;  /* 0x00000010180ca211 */ /* 0x002fd600078c18ff */
[----:B------:R-:W-:Y:S02]  /*0bc0*/  @!P3 LEA R26, P4, R25, R14, 0x3 ;  /* 0x0000000e191ab211 */ /* 0x000fe400078818ff */
[----:B------:R-:W-:Y:S02]  /*0bd0*/  @!P1 LEA R14, P5, R3, R16, 0x3 ;  /* 0x00000010030e9211 */ /* 0x000fe400078a18ff */
[----:B------:R-:W-:Y:S02]  /*0be0*/  @!P3 LEA.HI.X R27, R25, R15, R0, 0x3, P4 ;  /* 0x0000000f191bb211 */ /* 0x000fe400020f1c00 */
[-C--:B------:R-:W-:Y:S01]  /*0bf0*/  @!P1 LEA.HI.X R15, R3, R17.reuse, R19, 0x3, P5 ;  /* 0x00000011030f9211 */ /* 0x080fe200028f1c13 */
[----:B------:R-:W-:Y:S01]  /*0c00*/  IMAD.MOV.U32 R3, RZ, RZ, RZ ;  /* 0x000000ffff037224 */ /* 0x000fe200078e00ff */
[----:B------:R-:W-:Y:S01]  /*0c10*/  @!P2 LEA.HI.X R13, R24, R17, R18, 0x3, P6 ;  /* 0x00000011180da211 */ /* 0x000fe200030f1c12 */
[----:B------:R0:W5:Y:S01]  /*0c20*/  @!P3 LDG.E.64 R6, desc[UR12][R26.64] ;  /* 0x0000000c1a06b981 */ /* 0x000162000c1e1b00 */
[----:B--2---:R1:W2:Y:S08]  /*0c30*/  @!P0 I2F.S64 R22, R22 ;  /* 0x0000001600168312 */ /* 0x0042b00000301400 */
[----:B---3--:R3:W0:Y:S01]  /*0c40*/  I2F.S64 R2, R10 ;  /* 0x0000000a00027312 */ /* 0x0086220000301400 */
[----:B-1----:R-:W-:-:S07]  /*0c50*/  IMAD.MOV.U32 R23, RZ, RZ, RZ ;  /* 0x000000ffff177224 */ /* 0x002fce00078e00ff */
[----:B----4-:R1:W4:Y:S01]  /*0c60*/  I2F.S64 R8, R8 ;  /* 0x0000000800087312 */ /* 0x0103220000301400 */
[----:B---3--:R-:W-:-:S04]  /*0c70*/  @!P0 LEA R10, P4, R4, R16, 0x3 ;  /* 0x00000010040a8211 */ /* 0x008fc800078818ff */
[----:B------:R-:W-:Y:S01]  /*0c80*/  @!P0 LEA.HI.X R11, R4, R17, R5, 0x3, P4 ;  /* 0x00000011040b8211 */ /* 0x000fe200020f1c05 */
[----:B-1----:R-:W-:-:S04]  /*0c90*/  IMAD.MOV.U32 R9, RZ, RZ, RZ ;  /* 0x000000ffff097224 */ /* 0x002fc800078e00ff */
[----:B--2---:R1:W-:Y:S04]  /*0ca0*/  @!P0 STG.E.64 desc[UR12][R10.64], R22 ;  /* 0x000000160a008986 */ /* 0x0043e8000c101b0c */
[----:B0-----:R1:W-:Y:S04]  /*0cb0*/  @!P1 STG.E.64 desc[UR12][R14.64], R2 ;  /* 0x000000020e009986 */ /* 0x0013e8000c101b0c */
[----:B----4-:R1:W-:Y:S01]  /*0cc0*/  @!P2 STG.E.64 desc[UR12][R12.64], R8 ;  /* 0x000000080c00a986 */ /* 0x0103e2000c101b0c */
[----:B------:R-:W-:Y:S05]  /*0cd0*/  @P3 EXIT ;  /* 0x000000000000394d */ /* 0x000fea0003800000 */
[----:B-----5:R-:W0:Y:S01]  /*0ce0*/  I2F.S64 R4, R6 ;  /* 0x0000000600047312 */ /* 0x020e220000301400 */
[----:B-1----:R-:W-:Y:S01]  /*0cf0*/  LEA R2, P0, R25, R16, 0x3 ;  /* 0x0000001019027211 */ /* 0x002fe200078018ff */
[----:B------:R-:W-:-:S03]  /*0d00*/  IMAD.MOV.U32 R5, RZ, RZ, RZ ;  /* 0x000000ffff057224 */ /* 0x000fc600078e00ff */
[----:B------:R-:W-:-:S05]  /*0d10*/  LEA.HI.X R3, R25, R17, R0, 0x3, P0 ;  /* 0x0000001119037211 */ /* 0x000fca00000f1c00 */
[----:B0-----:R-:W-:Y:S01]  /*0d20*/  STG.E.64 desc[UR12][R2.64], R4 ;  /* 0x0000000402007986 */ /* 0x001fe2000c101b0c */
[----:B------:R-:W-:Y:S05]  /*0d30*/  EXIT ;  /* 0x000000000000794d */ /* 0x000fea0003800000 */
.L_x_2458:
[----:B------:R-:W0:Y:S02]  /*0d40*/  S2R R3, SR_TID.X ;  /* 0x0000000000037919 */ /* 0x000e240000002100 */
[----:B0-----:R-:W-:-:S03]  /*0d50*/  IMAD.WIDE.U32 R4, R3, 0x4, RZ ;  /* 0x0000000403047825 */ /* 0x001fc600078e00ff */
[----:B------:R-:W-:-:S04]  /*0d60*/  ISETP.GE.U32.AND P0, PT, R4, R0, PT ;  /* 0x000000000400720c */ /* 0x000fc80003f06070 */
[----:B------:R-:W-:-:S13]  /*0d70*/  ISETP.GE.AND.EX P0, PT, R5, R2, PT, P0 ;  /* 0x000000020500720c */ /* 0x000fda0003f06300 */
[----:B------:R-:W-:Y:S05]  /*0d80*/  @P0 EXIT ;  /* 0x000000000000094d */ /* 0x000fea0003800000 */
[----:B------:R-:W-:Y:S01]  /*0d90*/  IMAD.MOV.U32 R12, RZ, RZ, RZ ;  /* 0x000000ffff0c7224 */ /* 0x000fe200078e00ff */
[----:B------:R-:W0:Y:S06]  /*0da0*/  LDCU UR4, c[0x0][0x360] ;  /* 0x00006c00ff0477ac */ /* 0x000e2c0008000800 */
.L_x_2461:
[C---:B-1----:R-:W-:Y:S01]  /*0db0*/  IMAD.SHL.U32 R19, R3.reuse, 0x20, RZ ;  /* 0x0000002003137824 */ /* 0x042fe200078e00ff */
[----:B------:R-:W-:-:S04]  /*0dc0*/  SHF.L.U64.HI R13, R3, 0x5, R12 ;  /* 0x00000005030d7819 */ /* 0x000fc8000001020c */
[----:B------:R-:W-:-:S05]  /*0dd0*/  IADD3 R4, P0, PT, R14, R19, RZ ;  /* 0x000000130e047210 */ /* 0x000fca0007f1e0ff */
[----:B------:R-:W-:-:S06]  /*0de0*/  IMAD.X R5, R15, 0x1, R13, P0 ;  /* 0x000000010f057824 */ /* 0x000fcc00000e060d */
[----:B------:R-:W2:Y:S01]  /*0df0*/  LDG.E.ENL2.256 R4, R20, desc[UR12][R4.64] ;  /* 0xfe00000c0414797e */ /* 0x000ea20008121904 */
[----:B------:R-:W-:Y:S01]  /*0e00*/  IADD3 R18, P0, PT, R16, R19, RZ ;  /* 0x0000001310127210 */ /* 0x000fe20007f1e0ff */
[----:B------:R-:W-:Y:S02]  /*0e10*/  IMAD.MOV.U32 R9, RZ, RZ, RZ ;  /* 0x000000ffff097224 */ /* 0x000fe400078e00ff */
[----:B------:R-:W-:Y:S02]  /*0e20*/  IMAD.MOV.U32 R11, RZ, RZ, RZ ;  /* 0x000000ffff0b7224 */ /* 0x000fe400078e00ff */
[----:B------:R-:W-:Y:S01]  /*0e30*/  IMAD.X R19, R17, 0x1, R13, P0 ;  /* 0x0000000111137824 */ /* 0x000fe200000e060d */
[----:B0-----:R-:W-:Y:S01]  /*0e40*/  IADD3 R3, P0, PT, R3, UR4, RZ ;  /* 0x0000000403037c10 */ /* 0x001fe2000ff1e0ff */
[----:B------:R-:W-:Y:S02]  /*0e50*/  IMAD.MOV.U32 R25, RZ, RZ, RZ ;  /* 0x000000ffff197224 */ /* 0x000fe400078e00ff */
[----:B------:R-:W-:-:S02]  /*0e60*/  IMAD.MOV.U32 R27, RZ, RZ, RZ ;  /* 0x000000ffff1b7224 */ /* 0x000fc400078e00ff */
[C---:B------:R-:W-:Y:S02]  /*0e70*/  IMAD.SHL.U32 R13, R3.reuse, 0x4, RZ ;  /* 0x00000004030d7824 */ /* 0x040fe400078e00ff */
[----:B------:R-:W-:Y:S01]  /*0e80*/  IMAD.X R12, RZ, RZ, R12, P0 ;  /* 0x000000ffff0c7224 */ /* 0x000fe200000e060c */
[----:B------:R-:W-:Y:S02]  /*0e90*/  LOP3.LUT P0, RZ, R3, 0xffffc000, RZ, 0xc0, !PT ;  /* 0xffffc00003ff7812 */ /* 0x000fe4000780c0ff */
[----:B------:R-:W-:Y:S02]  /*0ea0*/  ISETP.LT.U32.AND P1, PT, R13, R0, PT ;  /* 0x000000000d00720c */ /* 0x000fe40003f21070 */
[----:B------:R-:W-:Y:S01]  /*0eb0*/  LOP3.LUT P0, RZ, R12, 0x3fffffff, RZ, 0xc0, P0 ;  /* 0x3fffffff0cff7812 */ /* 0x000fe2000000c0ff */
[----:B--2---:R-:W-:Y:S08]  /*0ec0*/  I2F.S64 R8, R20 ;  /* 0x0000001400087312 */ /* 0x004ff00000301400 */
[----:B------:R-:W-:Y:S08]  /*0ed0*/  I2F.S64 R10, R22 ;  /* 0x00000016000a7312 */ /* 0x000ff00000301400 */
[----:B------:R0:W-:Y:S08]  /*0ee0*/  I2F.S64 R24, R4 ;  /* 0x0000000400187312 */ /* 0x0001f00000301400 */
[----:B------:R-:W1:Y:S01]  /*0ef0*/  I2F.S64 R26, R6 ;  /* 0x00000006001a7312 */ /* 0x000e620000301400 */
[----:B0-----:R-:W-:-:S04]  /*0f00*/  SHF.L.U64.HI R5, R3, 0x2, R12 ;  /* 0x0000000203057819 */ /* 0x001fc8000001020c */
[----:B------:R-:W-:Y:S01]  /*0f10*/  ISETP.LT.AND.EX P1, PT, R5, R2, PT, P1 ;  /* 0x000000020500720c */ /* 0x000fe20003f21310 */
[----:B-1----:R1:W-:-:S12]  /*0f20*/  STG.E.ENL2.256 desc[UR12][R18.64], R8, R24 ;  /* 0xf80000081218797f */ /* 0x0023d8000f12180c */
[----:B------:R-:W-:Y:S05]  /*0f30*/  @!P0 BRA P1, `(.L_x_2461) ;  /* 0xfffffffc009c8947 */ /* 0x000fea000083ffff */
[----:B------:R-:W-:Y:S05]  /*0f40*/  EXIT ;  /* 0x000000000000794d */ /* 0x000fea0003800000 */
        .weak           $__internal_44_$__cuda_sm20_div_u16
        .type           $__internal_44_$__cuda_sm20_div_u16,@function
        .size           $__internal_44_$__cuda_sm20_div_u16,(.L_x_7651 - $__internal_44_$__cuda_sm20_div_u16)
$__internal_44_$__cuda_sm20_div_u16:
        /* <DEDUP_REMOVED lines=19> */
[----:B------:R-:W-:Y:S05]  /*1080*/  RET.REL.NODEC R4 `(_ZN2at6native55_GLOBAL__N__de093ff9_22_ForeachBinaryOpList_cu_a911ec4325multi_tensor_apply_kernelINS1_18TensorListMetadataILi2EEENS1_11CopyFunctorIN3c107complexIfEElLi2ELi1ELi1EEEJNS0_4CopyIS8_lEEEEEvT_T0_DpT1_) ;  /* 0xffffffec04dc7950 */ /* 0x000fea0003c3ffff */
.L_x_2462:
        /* <DEDUP_REMOVED lines=15> */
.L_x_7651:


//--------------------- .text._ZN2at6native55_GLOBAL__N__de093ff9_22_ForeachBinaryOpList_cu_a911ec4325multi_tensor_apply_kernelINS1_18TensorListMetadataILi2EEENS1_11CopyFunctorIN3c107complexIfEEaLi2ELi1ELi1EEEJNS0_4CopyIS8_aEEEEEvT_T0_DpT1_ --------------------------
	.section	.text._ZN2at6native55_GLOBAL__N__de093ff9_22_ForeachBinaryOpList_cu_a911ec4325multi_tensor_apply_kernelINS1_18TensorListMetadataILi2EEENS1_11CopyFunctorIN3c107complexIfEEaLi2ELi1ELi1EEEJNS0_4CopyIS8_aEEEEEvT_T0_DpT1_,"ax",@progbits
	.align	128
.text._ZN2at6native55_GLOBAL__N__de093ff9_22_ForeachBinaryOpList_cu_a911ec4325multi_tensor_apply_kernelINS1_18TensorListMetadataILi2EEENS1_11CopyFunctorIN3c107complexIfEEaLi2ELi1ELi1EEEJNS0_4CopyIS8_aEEEEEvT_T0_DpT1_:
        .type           _ZN2at6native55_GLOBAL__N__de093ff9_22_ForeachBinaryOpList_cu_a911ec4325multi_tensor_apply_kernelINS1_18TensorListMetadataILi2EEENS1_11CopyFunctorIN3c107complexIfEEaLi2ELi1ELi1EEEJNS0_4CopyIS8_aEEEEEvT_T0_DpT1_,@function
        .size           _ZN2at6native55_GLOBAL__N__de093ff9_22_ForeachBinaryOpList_cu_a911ec4325multi_tensor_apply_kernelINS1_18TensorListMetadataILi2EEENS1_11CopyFunctorIN3c107complexIfEEaLi2ELi1ELi1EEEJNS0_4CopyIS8_aEEEEEvT_T0_DpT1_,(.L_x_7653 - _ZN2at6native55_GLOBAL__N__de093ff9_22_ForeachBinaryOpList_cu_a911ec4325multi_tensor_apply_kernelINS1_18TensorListMetadataILi2EEENS1_11CopyFunctorIN3c107complexIfEEaLi2ELi1ELi1EEEJNS0_4CopyIS8_aEEEEEvT_T0_DpT1_)
        .other          _ZN2at6native55_GLOBAL__N__de093ff9_22_ForeachBinaryOpList_cu_a911ec4325multi_tensor_apply_kernelINS1_18TensorListMetadataILi2EEENS1_11CopyFunctorIN3c107complexIfEEaLi2ELi1ELi1EEEJNS0_4CopyIS8_aEEEEEvT_T0_DpT1_,@"STO_CUDA_ENTRY STV_DEFAULT"
_ZN2at6native55_GLOBAL__N__de093ff9_22_ForeachBinaryOpList_cu_a911ec4325multi_tensor_apply_kernelINS1_18TensorListMetadataILi2EEENS1_11CopyFunctorIN3c107complexIfEEaLi2ELi1ELi1EEEJNS0_4CopyIS8_aEEEEEvT_T0_DpT1_:
        /* <DEDUP_REMOVED lines=39> */
[----:B------:R-:W-:Y:S05]  /*0270*/  CALL.REL.NOINC `($__internal_45_$__cuda_sm20_div_u16) ;  /* 0x0000000c00f07944 */ /* 0x000fea0003c00000 */
        /* <DEDUP_REMOVED lines=52> */
.L_x_2465:
        /* <DEDUP_REMOVED lines=110> */
.L_x_2464:
        /* <DEDUP_REMOVED lines=59> */
.L_x_2463:
[----:B------:R-:W0:Y:S02]  /*1050*/  S2R R6, SR_TID.X ;  /* 0x0000000000067919 */ /* 0x000e240000002100 */
[----:B0-----:R-:W-:-:S03]  /*1060*/  IMAD.WIDE.U32 R2, R6, 0x4, RZ ;  /* 0x0000000406027825 */ /* 0x001fc600078e00ff */
[----:B------:R-:W-:-:S04]  /*1070*/  ISETP.GE.U32.AND P0, PT, R2, UR11, PT ;  /* 0x0000000b02007c0c */ /* 0x000fc8000bf06070 */
[----:B------:R-:W-:-:S13]  /*1080*/  ISETP.GE.AND.EX P0, PT, R3, UR4, PT, P0 ;  /* 0x0000000403007c0c */ /* 0x000fda000bf06300 */
[----:B------:R-:W-:Y:S05]  /*1090*/  @P0 EXIT ;  /* 0x000000000000094d */ /* 0x000fea0003800000 */
[----:B------:R-:W-:Y:S01]  /*10a0*/  IMAD.MOV.U32 R7, RZ, RZ, RZ ;  /* 0x000000ffff077224 */ /* 0x000fe200078e00ff */
[----:B------:R-:W0:Y:S06]  /*10b0*/  LDCU UR5, c[0x0][0x360] ;  /* 0x00006c00ff0577ac */ /* 0x000e2c0008000800 */
.L_x_2466:
        /* <DEDUP_REMOVED lines=24> */
        .weak           $__internal_45_$__cuda_sm20_div_u16
        .type           $__internal_45_$__cuda_sm20_div_u16,@function
        .size           $__internal_45_$__cuda_sm20_div_u16,(.L_x_7653 - $__internal_45_$__cuda_sm20_div_u16)
$__internal_45_$__cuda_sm20_div_u16:
        /* <DEDUP_REMOVED lines=19> */
[----:B------:R-:W-:Y:S05]  /*1370*/  RET.REL.NODEC R2 `(_ZN2at6native55_GLOBAL__N__de093ff9_22_ForeachBinaryOpList_cu_a911ec4325multi_tensor_apply_kernelINS1_18TensorListMetadataILi2EEENS1_11CopyFunctorIN3c107complexIfEEaLi2ELi1ELi1EEEJNS0_4CopyIS8_aEEEEEvT_T0_DpT1_) ;  /* 0xffffffec02207950 */ /* 0x000fea0003c3ffff */
.L_x_2467:
        /* <DEDUP_REMOVED lines=16> */
.L_x_7653:


//--------------------- .text._ZN2at6native55_GLOBAL__N__de093ff9_22_ForeachBinaryOpList_cu_a911ec4325multi_tensor_apply_kernelINS1_18TensorListMetadataILi2EEENS1_11CopyFunctorIN3c107complexIfEEhLi2ELi1ELi1EEEJNS0_4CopyIS8_hEEEEEvT_T0_DpT1_ --------------------------
	.section	.text._ZN2at6native55_GLOBAL__N__de093ff9_22_ForeachBinaryOpList_cu_a911ec4325multi_tensor_apply_kernelINS1_18TensorListMetadataILi2EEENS1_11CopyFunctorIN3c107complexIfEEhLi2ELi1ELi1EEEJNS0_4CopyIS8_hEEEEEvT_T0_DpT1_,"ax",@progbits
	.align	128
.text._ZN2at6native55_GLOBAL__N__de093ff9_22_ForeachBinaryOpList_cu_a911ec4325multi_tensor_apply_kernelINS1_18TensorListMetadataILi2EEENS1_11CopyFunctorIN3c107complexIfEEhLi2ELi1ELi1EEEJNS0_4CopyIS8_hEEEEEvT_T0_DpT1_:
        .type           _ZN2at6native55_GLOBAL__N__de093ff9_22_ForeachBinaryOpList_cu_a911ec4325multi_tensor_apply_kernelINS1_18TensorListMetadataILi2EEENS1_11CopyFunctorIN3c107complexIfEEhLi2ELi1ELi1EEEJNS0_4CopyIS8_hEEEEEvT_T0_DpT1_,@function
        .size           _ZN2at6native55_GLOBAL__N__de093ff9_22_ForeachBinaryOpList_cu_a911ec4325multi_tensor_apply_kernelINS1_18TensorListMetadataILi2EEENS1_11CopyFunctorIN3c107complexIfEEhLi2ELi1ELi1EEEJNS0_4CopyIS8_hEEEEEvT_T0_DpT1_,(.L_x_7655 - _ZN2at6native55_GLOBAL__N__de093ff9_22_ForeachBinaryOpList_cu_a911ec4325multi_tensor_apply_kernelINS1_18TensorListMetadataILi2EEENS1_11CopyFunctorIN3c107complexIfEEhLi2ELi1ELi1EEEJNS0_4CopyIS8_hEEEEEvT_T0_DpT1_)
        .other          _ZN2at6native55_GLOBAL__N__de093ff9_22_ForeachBinaryOpList_cu_a911ec4325multi_tensor_apply_kernelINS1_18TensorListMetadataILi2EEENS1_11CopyFunctorIN3c107complexIfEEhLi2ELi1ELi1EEEJNS0_4CopyIS8_hEEEEEvT_T0_DpT1_,@"STO_CUDA_ENTRY STV_DEFAULT"
_ZN2at6native55_GLOBAL__N__de093ff9_22_ForeachBinaryOpList_cu_a911ec4325multi_tensor_apply_kernelINS1_18TensorListMetadataILi2EEENS1_11CopyFunctorIN3c107complexIfEEhLi2ELi1ELi1EEEJNS0_4CopyIS8_hEEEEEvT_T0_DpT1_:
        /* <DEDUP_REMOVED lines=39> */
[----:B------:R-:W-:Y:S05]  /*0270*/  CALL.REL.NOINC `($__internal_46_$__cuda_sm20_div_u16) ;  /* 0x0000001000247944 */ /* 0x000fea0003c00000 */
        /* <DEDUP_REMOVED lines=52> */
.L_x_2470:
[C---:B------:R-:W-:Y:S02]  /*05c0*/  ISETP.GE.U32.AND P0, PT, R9.reuse, UR40, PT ;  /* 0x0000002809007c0c */ /* 0x040fe4000bf06070 */
[----:B------:R-:W-:Y:S02]  /*05d0*/  IADD3 R20, P3, PT, R9, UR28, RZ ;  /* 0x0000001c09147c10 */ /* 0x000fe4000ff7e0ff */
[----:B------:R-:W-:Y:S02]  /*05e0*/  ISETP.GE.AND.EX P0, PT, R3, UR41, PT, P0 ;  /* 0x0000002903007c0c */ /* 0x000fe4000bf06300 */
[----:B------:R-:W-:Y:S01]  /*05f0*/  ISETP.GE.U32.AND P1, PT, R20, UR40, PT ;  /* 0x0000002814007c0c */ /* 0x000fe2000bf26070 */
[----:B------:R-:W-:-:S05]  /*0600*/  IMAD.X R21, RZ, RZ, R3, P3 ;  /* 0x000000ffff157224 */ /* 0x000fca00018e0603 */
[----:B------:R-:W-:-:S05]  /*0610*/  ISETP.GE.AND.EX P1, PT, R21, UR41, PT, P1 ;  /* 0x0000002915007c0c */ /* 0x000fca000bf26310 */
[----:B-1----:R-:W-:-:S04]  /*0620*/  @!P0 IADD3 R18, P2, PT, R9, UR42, RZ ;  /* 0x0000002a09128c10 */ /* 0x002fc8000ff5e0ff */
[----:B------:R-:W-:-:S05]  /*0630*/  @!P0 IADD3.X R19, PT, PT, R3, UR43, RZ, P2, !PT ;  /* 0x0000002b03138c10 */ /* 0x000fca00097fe4ff */
[----:B------:R0:W2:Y:S01]  /*0640*/  @!P0 LDG.E.U8 R6, desc[UR26][R18.64] ;  /* 0x0000001a12068981 */ /* 0x0000a2000c1e1100 */
[----:B------:R-:W-:Y:S02]  /*0650*/  IADD3 R24, P2, PT, R20, UR28, RZ ;  /* 0x0000001c14187c10 */ /* 0x000fe4000ff5e0ff */
[----:B------:R-:W-:-:S03]  /*0660*/  @!P1 IADD3 R20, P3, PT, R9, UR31, RZ ;  /* 0x0000001f09149c10 */ /* 0x000fc6000ff7e0ff */
[----:B------:R-:W-:Y:S01]  /*0670*/  IMAD.X R25, RZ, RZ, R21, P2 ;  /* 0x000000ffff197224 */ /* 0x000fe200010e0615 */
[----:B------:R-:W-:Y:S02]  /*0680*/  @!P1 IADD3.X R21, PT, PT, R3, UR32, RZ, P3, !PT ;  /* 0x0000002003159c10 */ /* 0x000fe40009ffe4ff */
[----:B------:R-:W-:-:S03]  /*0690*/  ISETP.GE.U32.AND P2, PT, R24, UR40, PT ;  /* 0x0000002818007c0c */ /* 0x000fc6000bf46070 */
[----:B------:R1:W3:Y:S01]  /*06a0*/  @!P1 LDG.E.U8 R7, desc[UR26][R20.64] ;  /* 0x0000001a14079981 */ /* 0x0002e2000c1e1100 */
[----:B------:R-:W-:-:S13]  /*06b0*/  ISETP.GE.AND.EX P2, PT, R25, UR41, PT, P2 ;  /* 0x0000002919007c0c */ /* 0x000fda000bf46320 */
        /* <DEDUP_REMOVED lines=13> */
[----:B--2---:R-:W-:-:S06]  /*0790*/  @!P0 LOP3.LUT R18, R6, 0xff, RZ, 0xc0, !PT ;  /* 0x000000ff06128812 */ /* 0x004fcc00078ec0ff */
[----:B------:R-:W0:Y:S02]  /*07a0*/  @!P0 I2F.U16 R18, R18 ;  /* 0x0000001200128306 */ /* 0x000e240000101000 */
[----:B0-----:R3:W-:Y:S01]  /*07b0*/  @!P0 STG.E.64 desc[UR26][R20.64], R18 ;  /* 0x0000001214008986 */ /* 0x0017e2000c101b1a */
[----:B------:R-:W-:Y:S02]  /*07c0*/  @!P1 LEA R22, P0, R2, UR7, 0x3 ;  /* 0x0000000702169c11 */ /* 0x000fe4000f8018ff */
[----:B---3--:R-:W-:-:S06]  /*07d0*/  @!P1 LOP3.LUT R20, R7, 0xff, RZ, 0xc0, !PT ;  /* 0x000000ff07149812 */ /* 0x008fcc00078ec0ff */
[----:B------:R-:W0:Y:S01]  /*07e0*/  @!P1 I2F.U16 R20, R20 ;  /* 0x0000001400149306 */ /* 0x000e220000101000 */
[----:B------:R-:W-:Y:S01]  /*07f0*/  @!P1 IADD3.X R23, PT, PT, R5, UR10, RZ, P0, !PT ;  /* 0x0000000a05179c10 */ /* 0x000fe200087fe4ff */
[----:B------:R-:W-:-:S05]  /*0800*/  IMAD.MOV.U32 R21, RZ, RZ, RZ ;  /* 0x000000ffff157224 */ /* 0x000fca00078e00ff */
[----:B0-----:R4:W-:Y:S01]  /*0810*/  @!P1 STG.E.64 desc[UR26][R22.64], R20 ;  /* 0x0000001416009986 */ /* 0x0019e2000c101b1a */
[----:B------:R-:W-:Y:S02]  /*0820*/  @!P2 IADD3 R18, P0, PT, R10, UR7, RZ ;  /* 0x000000070a12ac10 */ /* 0x000fe4000ff1e0ff */
[----:B----4-:R-:W-:-:S06]  /*0830*/  @!P2 LOP3.LUT R22, R8, 0xff, RZ, 0xc0, !PT ;  /* 0x000000ff0816a812 */ /* 0x010fcc00078ec0ff */
[----:B------:R-:W0:Y:S01]  /*0840*/  @!P2 I2F.U16 R22, R22 ;  /* 0x000000160016a306 */ /* 0x000e220000101000 */
[----:B------:R-:W-:Y:S01]  /*0850*/  @!P2 IADD3.X R19, PT, PT, R11, UR10, RZ, P0, !PT ;  /* 0x0000000a0b13ac10 */ /* 0x000fe200087fe4ff */
[----:B------:R-:W-:Y:S02]  /*0860*/  IMAD.MOV.U32 R23, RZ, RZ, RZ ;  /* 0x000000ffff177224 */ /* 0x000fe400078e00ff */
[----:B------:R-:W-:-:S03]  /*0870*/  IMAD.U32 R21, RZ, RZ, UR28 ;  /* 0x0000001cff157e24 */ /* 0x000fc6000f8e00ff */
[----:B0-----:R0:W-:Y:S02]  /*0880*/  @!P2 STG.E.64 desc[UR26][R18.64], R22 ;  /* 0x000000161200a986 */ /* 0x0011e4000c101b1a */
[----:B0-----:R-:W-:Y:S02]  /*0890*/  @!P3 IMAD.MOV.U32 R18, RZ, RZ, R28 ;  /* 0x000000ffff12b224 */ /* 0x001fe400078e001c */
[----:B------:R-:W-:Y:S02]  /*08a0*/  @!P3 IMAD.MOV.U32 R19, RZ, RZ, R29 ;  /* 0x000000ffff13b224 */ /* 0x000fe400078e001d */
[----:B------:R-:W-:-:S04]  /*08b0*/  @!P3 IMAD.WIDE.U32 R18, R21, 0x18, R18 ;  /* 0x000000181512b825 */ /* 0x000fc800078e0012 */
[----:B------:R-:W-:Y:S01]  /*08c0*/  @!P3 IMAD.MOV.U32 R21, RZ, RZ, RZ ;  /* 0x000000ffff15b224 */ /* 0x000fe200078e00ff */
[----:B------:R-:W-:-:S04]  /*08d0*/  @!P3 IADD3 R20, P0, PT, R18, UR7, RZ ;  /* 0x000000071214bc10 */ /* 0x000fc8000ff1e0ff */
[----:B------:R-:W-:Y:S02]  /*08e0*/  @!P3 IADD3.X R21, PT, PT, R19, UR10, R21, P0, !PT ;  /* 0x0000000a1315bc10 */ /* 0x000fe400087fe415 */
[----:B------:R-:W-:Y:S02]  /*08f0*/  IADD3 R24, P0, PT, R24, UR28, RZ ;  /* 0x0000001c18187c10 */ /* 0x000fe4000ff1e0ff */
[----:B-----5:R-:W-:-:S03]  /*0900*/  @!P3 LOP3.LUT R18, R4, 0xff, RZ, 0xc0, !PT ;  /* 0x000000ff0412b812 */ /* 0x020fc600078ec0ff */
[----:B------:R-:W-:Y:S01]  /*0910*/  IMAD.X R25, RZ, RZ, R25, P0 ;  /* 0x000000ffff197224 */ /* 0x000fe200000e0619 */
[C---:B------:R-:W-:Y:S02]  /*0920*/  ISETP.GE.U32.AND P0, PT, R24.reuse, UR40, PT ;  /* 0x0000002818007c0c */ /* 0x040fe4000bf06070 */
[----:B------:R-:W-:Y:S02]  /*0930*/  IADD3 R24, P1, PT, R24, UR28, RZ ;  /* 0x0000001c18187c10 */ /* 0x000fe4000ff3e0ff */
[----:B------:R-:W-:Y:S01]  /*0940*/  ISETP.GE.AND.EX P0, PT, R25, UR41, PT, P0 ;  /* 0x0000002919007c0c */ /* 0x000fe2000bf06300 */
[----:B------:R-:W0:Y:S02]  /*0950*/  @!P3 I2F.U16 R18, R18 ;  /* 0x000000120012b306 */ /* 0x000e240000101000 */
[----:B------:R-:W-:Y:S01]  /*0960*/  IMAD.X R25, RZ, RZ, R25, P1 ;  /* 0x000000ffff197224 */ /* 0x000fe200008e0619 */
[----:B------:R-:W-:-:S04]  /*0970*/  ISETP.GE.U32.AND P1, PT, R24, UR40, PT ;  /* 0x0000002818007c0c */ /* 0x000fc8000bf26070 */
[----:B------:R-:W-:Y:S01]  /*0980*/  ISETP.GE.AND.EX P1, PT, R25, UR41, PT, P1 ;  /* 0x0000002919007c0c */ /* 0x000fe2000bf26310 */
[----:B------:R-:W-:-:S04]  /*0990*/  IMAD.MOV.U32 R19, RZ, RZ, RZ ;  /* 0x000000ffff137224 */ /* 0x000fc800078e00ff */
[----:B------:R-:W-:Y:S01]  /*09a0*/  @!P0 IADD3 R22, P2, PT, R9, UR38, RZ ;  /* 0x0000002609168c10 */ /* 0x000fe2000ff5e0ff */
[----:B0-----:R0:W-:Y:S03]  /*09b0*/  @!P3 STG.E.64 desc[UR26][R20.64], R18 ;  /* 0x000000121400b986 */ /* 0x0011e6000c101b1a */
[----:B------:R-:W-:-:S05]  /*09c0*/  @!P0 IADD3.X R23, PT, PT, R3, UR39, RZ, P2, !PT ;  /* 0x0000002703178c10 */ /* 0x000fca00097fe4ff */
[----:B------:R1:W2:Y:S01]  /*09d0*/  @!P0 LDG.E.U8 R6, desc[UR26][R22.64] ;  /* 0x0000001a16068981 */ /* 0x0002a2000c1e1100 */
[----:B0-----:R-:W-:Y:S02]  /*09e0*/  IADD3 R20, P3, PT, R24, UR28, RZ ;  /* 0x0000001c18147c10 */ /* 0x001fe4000ff7e0ff */
[----:B------:R-:W-:-:S03]  /*09f0*/  @!P1 IADD3 R18, P2, PT, R9, UR35, RZ ;  /* 0x0000002309129c10 */ /* 0x000fc6000ff5e0ff */
[----:B------:R-:W-:Y:S01]  /*0a00*/  IMAD.X R25, RZ, RZ, R25, P3 ;  /* 0x000000ffff197224 */ /* 0x000fe200018e0619 */
[----:B------:R-:W-:Y:S02]  /*0a10*/  @!P1 IADD3.X R19, PT, PT, R3, UR12, RZ, P2, !PT ;  /* 0x0000000c03139c10 */ /* 0x000fe400097fe4ff */
[C---:B------:R-:W-:Y:S02]  /*0a20*/  ISETP.GE.U32.AND P2, PT, R20.reuse, UR40, PT ;  /* 0x0000002814007c0c */ /* 0x040fe4000bf46070 */
[----:B------:R-:W-:Y:S01]  /*0a30*/  IADD3 R20, P4, PT, R20, UR28, RZ ;  /* 0x0000001c14147c10 */ /* 0x000fe2000ff9e0ff */
[----:B------:R0:W3:Y:S01]  /*0a40*/  @!P1 LDG.E.U8 R7, desc[UR26][R18.64] ;  /* 0x0000001a12079981 */ /* 0x0000e2000c1e1100 */
[----:B------:R-:W-:Y:S02]  /*0a50*/  ISETP.GE.AND.EX P2, PT, R25, UR41, PT, P2 ;  /* 0x0000002919007c0c */ /* 0x000fe4000bf46320 */
[----:B------:R-:W-:Y:S01]  /*0a60*/  ISETP.GE.U32.AND P3, PT, R20, UR40, PT ;  /* 0x0000002814007c0c */ /* 0x000fe2000bf66070 */
[----:B------:R-:W-:-:S05]  /*0a70*/  IMAD.X R20, RZ, RZ, R25, P4 ;  /* 0x000000ffff147224 */ /* 0x000fca00020e0619 */
[----:B------:R-:W-:-:S05]  /*0a80*/  ISETP.GE.AND.EX P3, PT, R20, UR41, PT, P3 ;  /* 0x0000002914007c0c */ /* 0x000fca000bf66330 */
[----:B------:R-:W-:-:S04]  /*0a90*/  @!P2 IADD3 R24, P4, PT, R9, UR34, RZ ;  /* 0x000000220918ac10 */ /* 0x000fc8000ff9e0ff */
[----:B------:R-:W-:-:S04]  /*0aa0*/  @!P2 IADD3.X R25, PT, PT, R3, UR14, RZ, P4, !PT ;  /* 0x0000000e0319ac10 */ /* 0x000fc8000a7fe4ff */
[----:B------:R-:W-:Y:S01]  /*0ab0*/  @!P3 IADD3 R20, P4, PT, R9, UR33, RZ ;  /* 0x000000210914bc10 */ /* 0x000fe2000ff9e0ff */
[----:B------:R-:W4:Y:S03]  /*0ac0*/  @!P2 LDG.E.U8 R8, desc[UR26][R24.64] ;  /* 0x0000001a1808a981 */ /* 0x000f26000c1e1100 */
[----:B------:R-:W-:-:S05]  /*0ad0*/  @!P3 IADD3.X R21, PT, PT, R3, UR16, RZ, P4, !PT ;  /* 0x000000100315bc10 */ /* 0x000fca000a7fe4ff */
[----:B------:R5:W4:Y:S01]  /*0ae0*/  @!P3 LDG.E.U8 R4, desc[UR26][R20.64] ;  /* 0x0000001a1404b981 */ /* 0x000b22000c1e1100 */
[----:B-1----:R-:W-:Y:S01]  /*0af0*/  @!P0 IADD3 R22, P4, PT, R26, UR7, RZ ;  /* 0x000000071a168c10 */ /* 0x002fe2000ff9e0ff */
[----:B0-----:R-:W-:-:S03]  /*0b00*/  IMAD.MOV.U32 R19, RZ, RZ, RZ ;  /* 0x000000ffff137224 */ /* 0x001fc600078e00ff */
[----:B------:R-:W-:Y:S01]  /*0b10*/  @!P0 IADD3.X R23, PT, PT, R27, UR10, RZ, P4, !PT ;  /* 0x0000000a1b178c10 */ /* 0x000fe2000a7fe4ff */
[----:B-----5:R-:W-:Y:S01]  /*0b20*/  IMAD.MOV.U32 R21, RZ, RZ, RZ ;  /* 0x000000ffff157224 */ /* 0x020fe200078e00ff */
[----:B------:R-:W-:-:S04]  /*0b30*/  UIADD3 UR18, UP0, UPT, UR18, -0x2, URZ ;  /* 0xfffffffe12127890 */ /* 0x000fc8000ff1e0ff */
[----:B------:R-:W-:Y:S02]  /*0b40*/  UIADD3.X UR4, UPT, UPT, UR4, -0x1, URZ, UP0, !UPT ;  /* 0xffffffff04047890 */ /* 0x000fe400087fe4ff */
[----:B------:R-:W-:-:S04]  /*0b50*/  UISETP.NE.U32.AND UP0, UPT, UR18, URZ, UPT ;  /* 0x000000ff1200728c */ /* 0x000fc8000bf05070 */
[----:B------:R-:W-:Y:S02]  /*0b60*/  UISETP.NE.AND.EX UP0, UPT, UR4, URZ, UPT, UP0 ;  /* 0x000000ff0400728c */ /* 0x000fe4000bf05300 */
[----:B------:R-:W-:-:S04]  /*0b70*/  UIADD3 UR5, UP1, UPT, UR29, UR5, URZ ;  /* 0x000000051d057290 */ /* 0x000fc8000ff3e0ff */
[----:B------:R-:W-:Y:S01]  /*0b80*/  UIADD3.X UR6, UPT, UPT, UR30, UR6, URZ, UP1, !UPT ;  /* 0x000000061e067290 */ /* 0x000fe20008ffe4ff */
[----:B--2---:R-:W-:-:S06]  /*0b90*/  @!P0 LOP3.LUT R18, R6, 0xff, RZ, 0xc0, !PT ;  /* 0x000000ff06128812 */ /* 0x004fcc00078ec0ff */
[----:B------:R-:W0:Y:S01]  /*0ba0*/  @!P0 I2F.U16 R18, R18 ;  /* 0x0000001200128306 */ /* 0x000e220000101000 */
[----:B---3--:R-:W-:-:S07]  /*0bb0*/  @!P1 LOP3.LUT R20, R7, 0xff, RZ, 0xc0, !PT ;  /* 0x000000ff07149812 */ /* 0x008fce00078ec0ff */
[----:B------:R-:W1:Y:S01]  /*0bc0*/  @!P1 I2F.U16 R20, R20 ;  /* 0x0000001400149306 */ /* 0x000e620000101000 */
[----:B0-----:R4:W-:Y:S01]  /*0bd0*/  @!P0 STG.E.64 desc[UR26][R22.64], R18 ;  /* 0x0000001216008986 */ /* 0x0019e2000c101b1a */
[----:B------:R-:W-:-:S04]  /*0be0*/  @!P1 IADD3 R24, P0, PT, R12, UR7, RZ ;  /* 0x000000070c189c10 */ /* 0x000fc8000ff1e0ff */
[----:B------:R-:W-:Y:S02]  /*0bf0*/  @!P1 IADD3.X R25, PT, PT, R13, UR10, RZ, P0, !PT ;  /* 0x0000000a0d199c10 */ /* 0x000fe400087fe4ff */
[----:B----4-:R-:W-:-:S03]  /*0c00*/  @!P2 LOP3.LUT R22, R8, 0xff, RZ, 0xc0, !PT ;  /* 0x000000ff0816a812 */ /* 0x010fc600078ec0ff */
[----:B-1----:R0:W-:Y:S03]  /*0c10*/  @!P1 STG.E.64 desc[UR26][R24.64], R20 ;  /* 0x0000001418009986 */ /* 0x0021e6000c101b1a */
[----:B------:R-:W1:Y:S01]  /*0c20*/  @!P2 I2F.U16 R22, R22 ;  /* 0x000000160016a306 */ /* 0x000e620000101000 */
[----:B------:R-:W-:Y:S01]  /*0c30*/  @!P2 IADD3 R18, P0, PT, R14, UR7, RZ ;  /* 0x000000070e12ac10 */ /* 0x000fe2000ff1e0ff */
[----:B------:R-:W-:Y:S01]  /*0c40*/  IMAD.MOV.U32 R23, RZ, RZ, RZ ;  /* 0x000000ffff177224 */ /* 0x000fe200078e00ff */
[----:B0-----:R-:W-:Y:S02]  /*0c50*/  @!P3 LOP3.LUT R24, R4, 0xff, RZ, 0xc0, !PT ;  /* 0x000000ff0418b812 */ /* 0x001fe400078ec0ff */
[----:B------:R-:W-:-:S04]  /*0c60*/  @!P2 IADD3.X R19, PT, PT, R15, UR10, RZ, P0, !PT ;  /* 0x0000000a0f13ac10 */ /* 0x000fc800087fe4ff */
[----:B------:R-:W0:Y:S01]  /*0c70*/  @!P3 I2F.U16 R24, R24 ;  /* 0x000000180018b306 */ /* 0x000e220000101000 */
[----:B-1----:R1:W-:Y:S01]  /*0c80*/  @!P2 STG.E.64 desc[UR26][R18.64], R22 ;  /* 0x000000161200a986 */ /* 0x0023e2000c101b1a */
[----:B------:R-:W-:Y:S01]  /*0c90*/  IMAD.MOV.U32 R25, RZ, RZ, RZ ;  /* 0x000000ffff197224 */ /* 0x000fe200078e00ff */
[----:B-1----:R-:W-:-:S04]  /*0ca0*/  @!P3 IADD3 R18, P0, PT, R16, UR7, RZ ;  /* 0x000000071012bc10 */ /* 0x002fc8000ff1e0ff */
[----:B------:R-:W-:-:S05]  /*0cb0*/  @!P3 IADD3.X R19, PT, PT, R17, UR10, RZ, P0, !PT ;  /* 0x0000000a1113bc10 */ /* 0x000fca00087fe4ff */
[----:B0-----:R1:W-:Y:S01]  /*0cc0*/  @!P3 STG.E.64 desc[UR26][R18.64], R24 ;  /* 0x000000181200b986 */ /* 0x0013e2000c101b1a */
[----:B------:R-:W-:Y:S01]  /*0cd0*/  IADD3 R9, P0, PT, R9, UR29, RZ ;  /* 0x0000001d09097c10 */ /* 0x000fe2000ff1e0ff */
[----:B------:R-:W-:-:S03]  /*0ce0*/  ULEA UR7, UP2, UR28, UR7, 0x6 ;  /* 0x000000071c077291 */ /* 0x000fc6000f8430ff */
[----:B------:R-:W-:Y:S01]  /*0cf0*/  IADD3.X R3, PT, PT, R3, UR30, RZ, P0, !PT ;  /* 0x0000001e03037c10 */ /* 0x000fe200087fe4ff */
[----:B------:R-:W-:Y:S01]  /*0d00*/  ULEA.HI.X UR10, UR28, UR10, URZ, 0x6, UP2 ;  /* 0x0000000a1c0a7291 */ /* 0x000fe200090f34ff */
[----:B------:R-:W-:Y:S11]  /*0d10*/  BRA.U UP0, `(.L_x_2470) ;  /* 0xfffffff900287547 */ /* 0x000ff6000b83ffff */
.L_x_2469:
        /* <DEDUP_REMOVED lines=25> */
[----:B------:R4:W3:Y:S01]  /*0eb0*/  @!P2 LDG.E.U8 R8, desc[UR26][R18.64] ;  /* 0x0000001a1208a981 */ /* 0x0008e2000c1e1100 */
[----:B------:R-:W-:-:S04]  /*0ec0*/  IADD3 R14, P4, PT, R5, UR28, RZ ;  /* 0x0000001c050e7c10 */ /* 0x000fc8000ff9e0ff */
[----:B------:R-:W-:Y:S01]  /*0ed0*/  ISETP.GE.U32.AND P3, PT, R14, UR40, PT ;  /* 0x000000280e007c0c */ /* 0x000fe2000bf66070 */
[----:B------:R-:W-:-:S05]  /*0ee0*/  IMAD.X R11, RZ, RZ, R0, P4 ;  /* 0x000000ffff0b7224 */ /* 0x000fca00020e0600 */
[----:B------:R-:W-:Y:S02]  /*0ef0*/  ISETP.GE.AND.EX P3, PT, R11, UR41, PT, P3 ;  /* 0x000000290b007c0c */ /* 0x000fe4000bf66330 */
[----:B------:R-:W-:Y:S02]  /*0f00*/  PRMT R15, R4, 0x7610, R15 ;  /* 0x00007610040f7816 */ /* 0x000fe4000000000f */
[----:B0-----:R-:W-:Y:S02]  /*0f10*/  @!P2 LEA R16, P6, R5, UR8, 0x3 ;  /* 0x000000080510ac11 */ /* 0x001fe4000f8c18ff */
[----:B-1----:R-:W-:-:S07]  /*0f20*/  @!P1 LEA R12, P5, R2, UR8, 0x3 ;  /* 0x00000008020c9c11 */ /* 0x002fce000f8a18ff */
[----:B------:R-:W-:-:S04]  /*0f30*/  @!P3 IADD3 R20, P4, PT, R14, UR42, RZ ;  /* 0x0000002a0e14bc10 */ /* 0x000fc8000ff9e0ff */
[----:B------:R-:W-:Y:S02]  /*0f40*/  @!P3 IADD3.X R21, PT, PT, R11, UR43, RZ, P4, !PT ;  /* 0x0000002b0b15bc10 */ /* 0x000fe4000a7fe4ff */
[----:B------:R-:W-:Y:S01]  /*0f50*/  @!P2 LEA.HI.X R17, R5, UR9, R0, 0x3, P6 ;  /* 0x000000090511ac11 */ /* 0x000fe2000b0f1c00 */
[----:B------:R-:W-:Y:S01]  /*0f60*/  IMAD.MOV.U32 R5, RZ, RZ, RZ ;  /* 0x000000ffff057224 */ /* 0x000fe200078e00ff */
[----:B------:R-:W-:Y:S01]  /*0f70*/  @!P1 LEA.HI.X R13, R2, UR9, R3, 0x3, P5 ;  /* 0x00000009020d9c11 */ /* 0x000fe2000a8f1c03 */
[----:B----4-:R-:W-:Y:S01]  /*0f80*/  IMAD.MOV.U32 R19, RZ, RZ, RZ ;  /* 0x000000ffff137224 */ /* 0x010fe200078e00ff */
[----:B------:R0:W5:Y:S01]  /*0f90*/  @!P3 LDG.E.U8 R15, desc[UR26][R20.64] ;  /* 0x0000001a140fb981 */ /* 0x000162000c1e1100 */
[----:B--2---:R-:W-:Y:S02]  /*0fa0*/  @!P0 LOP3.LUT R6, R6, 0xff, RZ, 0xc0, !PT ;  /* 0x000000ff06068812 */ /* 0x004fe400078ec0ff */
[----:B---3--:R-:W-:-:S04]  /*0fb0*/  @!P1 LOP3.LUT R4, R7, 0xff, RZ, 0xc0, !PT ;  /* 0x000000ff07049812 */ /* 0x008fc800078ec0ff */
[----:B------:R-:W1:Y:S01]  /*0fc0*/  @!P0 I2F.U16 R6, R6 ;  /* 0x0000000600068306 */ /* 0x000e620000101000 */
[----:B------:R-:W-:-:S07]  /*0fd0*/  @!P2 LOP3.LUT R18, R8, 0xff, RZ, 0xc0, !PT ;  /* 0x000000ff0812a812 */ /* 0x000fce00078ec0ff */
[----:B------:R-:W2:Y:S01]  /*0fe0*/  @!P1 I2F.U16 R4, R4 ;  /* 0x0000000400049306 */ /* 0x000ea20000101000 */
[----:B------:R-:W-:-:S07]  /*0ff0*/  @!P0 LEA R8, P4, R9, UR8, 0x3 ;  /* 0x0000000809088c11 */ /* 0x000fce000f8818ff */
[----:B------:R-:W3:Y:S01]  /*1000*/  @!P2 I2F.U16 R18, R18 ;  /* 0x000000120012a306 */ /* 0x000ee20000101000 */
[----:B------:R-:W-:Y:S01]  /*1010*/  @!P0 LEA.HI.X R9, R9, UR9, R10, 0x3, P4 ;  /* 0x0000000909098c11 */ /* 0x000fe2000a0f1c0a */
[----:B------:R-:W-:-:S05]  /*1020*/  IMAD.MOV.U32 R7, RZ, RZ, RZ ;  /* 0x000000ffff077224 */ /* 0x000fca00078e00ff */
[----:B-1----:R0:W-:Y:S04]  /*1030*/  @!P0 STG.E.64 desc[UR26][R8.64], R6 ;  /* 0x0000000608008986 */ /* 0x0021e8000c101b1a */
[----:B--2---:R0:W-:Y:S04]  /*1040*/  @!P1 STG.E.64 desc[UR26][R12.64], R4 ;  /* 0x000000040c009986 */ /* 0x0041e8000c101b1a */
[----:B---3--:R0:W-:Y:S01]  /*1050*/  @!P2 STG.E.64 desc[UR26][R16.64], R18 ;  /* 0x000000121000a986 */ /* 0x0081e2000c101b1a */
[----:B------:R-:W-:Y:S05]  /*1060*/  @P3 EXIT ;  /* 0x000000000000394d */ /* 0x000fea0003800000 */
[----:B-----5:R-:W-:Y:S01]  /*1070*/  LOP3.LUT R0, R15, 0xff, RZ, 0xc0, !PT ;  /* 0x000000ff0f007812 */ /* 0x020fe200078ec0ff */
[----:B0-----:R-:W-:Y:S01]  /*1080*/  IMAD.MOV.U32 R5, RZ, RZ, RZ ;  /* 0x000000ffff057224 */ /* 0x001fe200078e00ff */
[C---:B------:R-:W-:Y:S02]  /*1090*/  LEA R2, P0, R14.reuse, UR8, 0x3 ;  /* 0x000000080e027c11 */ /* 0x040fe4000f8018ff */
[----:B------:R-:W0:Y:S02]  /*10a0*/  I2F.U16 R4, R0 ;  /* 0x0000000000047306 */ /* 0x000e240000101000 */
[----:B------:R-:W-:-:S05]  /*10b0*/  LEA.HI.X R3, R14, UR9, R11, 0x3, P0 ;  /* 0x000000090e037c11 */ /* 0x000fca00080f1c0b */
[----:B0-----:R-:W-:Y:S01]  /*10c0*/  STG.E.64 desc[UR26][R2.64], R4 ;  /* 0x0000000402007986 */ /* 0x001fe2000c101b1a */
[----:B------:R-:W-:Y:S05]  /*10d0*/  EXIT ;  /* 0x000000000000794d */ /* 0x000fea0003800000 */
.L_x_2468:
[----:B------:R-:W0:Y:S02]  /*10e0*/  S2R R14, SR_TID.X ;  /* 0x00000000000e7919 */ /* 0x000e240000002100 */
[----:B0-----:R-:W-:-:S03]  /*10f0*/  IMAD.WIDE.U32 R2, R14, 0x4, RZ ;  /* 0x000000040e027825 */ /* 0x001fc600078e00ff */
[----:B------:R-:W-:-:S04]  /*1100*/  ISETP.GE.U32.AND P0, PT, R2, UR11, PT ;  /* 0x0000000b02007c0c */ /* 0x000fc8000bf06070 */
[----:B------:R-:W-:-:S13]  /*1110*/  ISETP.GE.AND.EX P0, PT, R3, UR4, PT, P0 ;  /* 0x0000000403007c0c */ /* 0x000fda000bf06300 */
[----:B------:R-:W-:Y:S05]  /*1120*/  @P0 EXIT ;  /* 0x000000000000094d */ /* 0x000fea0003800000 */
[----:B------:R-:W-:Y:S01]  /*1130*/  IMAD.MOV.U32 R15, RZ, RZ, RZ ;  /* 0x000000ffff0f7224 */ /* 0x000fe200078e00ff */
[----:B------:R-:W0:Y:S06]  /*1140*/  LDCU UR5, c[0x0][0x360] ;  /* 0x00006c00ff0577ac */ /* 0x000e2c0008000800 */
.L_x_2471:
        /* <DEDUP_REMOVED lines=16> */
[----:B------:R-:W-:-:S02]  /*1250*/  ISETP.LT.AND.EX P1, PT, R0, UR4, PT, P1 ;  /* 0x0000000400007c0c */ /* 0x000fc4000bf21310 */
[C---:B--2---:R-:W-:Y:S02]  /*1260*/  PRMT R8, R2.reuse, 0x7770, RZ ;  /* 0x0000777002087816 */ /* 0x044fe400000000ff */
[C---:B------:R-:W-:Y:S02]  /*1270*/  PRMT R10, R2.reuse, 0x7771, RZ ;  /* 0x00007771020a7816 */ /* 0x040fe400000000ff */
[C---:B------:R-:W-:Y:S02]  /*1280*/  PRMT R4, R2.reuse, 0x7772, RZ ;  /* 0x0000777202047816 */ /* 0x040fe400000000ff */
[----:B------:R-:W-:Y:S02]  /*1290*/  PRMT R6, R2, 0x7773, RZ ;  /* 0x0000777302067816 */ /* 0x000fe400000000ff */
[----:B------:R-:W-:Y:S02]  /*12a0*/  I2FP.F32.U32 R8, R8 ;  /* 0x0000000800087245 */ /* 0x000fe40000201000 */
[----:B------:R-:W-:-:S02]  /*12b0*/  I2FP.F32.U32 R10, R10 ;  /* 0x0000000a000a7245 */ /* 0x000fc40000201000 */
[----:B------:R-:W-:Y:S02]  /*12c0*/  I2FP.F32.U32 R4, R4 ;  /* 0x0000000400047245 */ /* 0x000fe40000201000 */
[----:B------:R-:W-:-:S05]  /*12d0*/  I2FP.F32.U32 R6, R6 ;  /* 0x0000000600067245 */ /* 0x000fca0000201000 */
[----:B------:R1:W-:Y:S01]  /*12e0*/  STG.E.ENL2.256 desc[UR26][R12.64], R8, R4 ;  /* 0xf80000080c04797f */ /* 0x0003e2000f12181a */
[----:B------:R-:W-:Y:S05]  /*12f0*/  @!P0 BRA P1, `(.L_x_2471) ;  /* 0xfffffffc00948947 */ /* 0x000fea000083ffff */
[----:B------:R-:W-:Y:S05]  /*1300*/  EXIT ;  /* 0x000000000000794d */ /* 0x000fea0003800000 */
        .weak           $__internal_46_$__cuda_sm20_div_u16
        .type           $__internal_46_$__cuda_sm20_div_u16,@function
        .size           $__internal_46_$__cuda_sm20_div_u16,(.L_x_7655 - $__internal_46_$__cuda_sm20_div_u16)
$__internal_46_$__cuda_sm20_div_u16:
        /* <DEDUP_REMOVED lines=19> */
[----:B------:R-:W-:Y:S05]  /*1440*/  RET.REL.NODEC R2 `(_ZN2at6native55_GLOBAL__N__de093ff9_22_ForeachBinaryOpList_cu_a911ec4325multi_tensor_apply_kernelINS1_18TensorListMetadataILi2EEENS1_11CopyFunctorIN3c107complexIfEEhLi2ELi1ELi1EEEJNS0_4CopyIS8_hEEEEEvT_T0_DpT1_) ;  /* 0xffffffe802ec7950 */ /* 0x000fea0003c3ffff */
.L_x_2472:
        /* <DEDUP_REMOVED lines=11> */
.L_x_7655:


//--------------------- .text._ZN2at6native55_GLOBAL__N__de093ff9_22_ForeachBinaryOpList_cu_a911ec4325multi_tensor_apply_kernelINS1_18TensorListMetadataILi2EEENS1_14UnaryOpFunctorIN3c107complexIfEELi2ELi1ELi1EEEJNS0_4CopyIS8_S8_EEEEEvT_T0_DpT1_ --------------------------
	.section	.text._ZN2at6native55_GLOBAL__N__de093ff9_22_ForeachBinaryOpList_cu_a911ec4325multi_tensor_apply_kernelINS1_18TensorListMetadataILi2EEENS1_14UnaryOpFunctorIN3c107complexIfEELi2ELi1ELi1EEEJNS0_4CopyIS8_S8_EEEEEvT_T0_DpT1_,"ax",@progbits
	.align	128
.text._ZN2at6native55_GLOBAL__N__de093ff9_22_ForeachBinaryOpList_cu_a911ec4325multi_tensor_apply_kernelINS1_18TensorListMetadataILi2EEENS1_14UnaryOpFunctorIN3c107complexIfEELi2ELi1ELi1EEEJNS0_4CopyIS8_S8_EEEEEvT_T0_DpT1_:
        .type           _ZN2at6native55_GLOBAL__N__de093ff9_22_ForeachBinaryOpList_cu_a911ec4325multi_tensor_apply_kernelINS1_18TensorListMetadataILi2EEENS1_14UnaryOpFunctorIN3c107complexIfEELi2ELi1ELi1EEEJNS0_4CopyIS8_S8_EEEEEvT_T0_DpT1_,@function
        .size           _ZN2at6native55_GLOBAL__N__de093ff9_22_ForeachBinaryOpList_cu_a911ec4325multi_tensor_apply_kernelINS1_18TensorListMetadataILi2EEENS1_14UnaryOpFunctorIN3c107complexIfEELi2ELi1ELi1EEEJNS0_4CopyIS8_S8_EEEEEvT_T0_DpT1_,(.L_x_7657 - _ZN2at6native55_GLOBAL__N__de093ff9_22_ForeachBinaryOpList_cu_a911ec4325multi_tensor_apply_kernelINS1_18TensorListMetadataILi2EEENS1_14UnaryOpFunctorIN3c107complexIfEELi2ELi1ELi1EEEJNS0_4CopyIS8_S8_EEEEEvT_T0_DpT1_)
        .other          _ZN2at6native55_GLOBAL__N__de093ff9_22_ForeachBinaryOpList_cu_a911ec4325multi_tensor_apply_kernelINS1_18TensorListMetadataILi2EEENS1_14UnaryOpFunctorIN3c107complexIfEELi2ELi1ELi1EEEJNS0_4CopyIS8_S8_EEEEEvT_T0_DpT1_,@"STO_CUDA_ENTRY STV_DEFAULT"
_ZN2at6native55_GLOBAL__N__de093ff9_22_ForeachBinaryOpList_cu_a911ec4325multi_tensor_apply_kernelINS1_18TensorListMetadataILi2EEENS1_14UnaryOpFunctorIN3c107complexIfEELi2ELi1ELi1EEEJNS0_4CopyIS8_S8_EEEEEvT_T0_DpT1_:
        /* <DEDUP_REMOVED lines=38> */
[----:B------:R-:W-:Y:S05]  /*0260*/  CALL.REL.NOINC `($__internal_47_$__cuda_sm20_div_u16) ;  /* 0x0000000800e07944 */ /* 0x000fea0003c00000 */
        /* <DEDUP_REMOVED lines=13> */
.L_x_2475:
[----:B01----:R-:W-:Y:S02]  /*0340*/  IADD3 R7, P0, PT, R3, UR6, RZ ;  /* 0x0000000603077c10 */ /* 0x003fe4000ff1e0ff */
[----:B------:R-:W-:Y:S02]  /*0350*/  CS2R R18, SRZ ;  /* 0x0000000000127805 */ /* 0x000fe4000001ff00 */
        /* <DEDUP_REMOVED lines=9> */
[----:B------:R-:W-:-:S05]  /*03f0*/  ISETP.GE.AND.EX P2, PT, R26, R2, PT, P2 ;  /* 0x000000021a00720c */ /* 0x000fca0003f46320 */
[----:B------:R-:W-:Y:S02]  /*0400*/  @!P3 LEA R12, P0, R7, R10, 0x3 ;  /* 0x0000000a070cb211 */ /* 0x000fe400078018ff */
[----:B------:R-:W-:Y:S02]  /*0410*/  IADD3 R23, P5, PT, R5, UR11, RZ ;  /* 0x0000000b05177c10 */ /* 0x000fe4000ffbe0ff */
[----:B------:R-:W-:Y:S02]  /*0420*/  @!P3 LEA.HI.X R13, R7, R11, R6, 0x3, P0 ;  /* 0x0000000b070db211 */ /* 0x000fe400000f1c06 */
[----:B------:R-:W-:Y:S01]  /*0430*/  ISETP.GE.AND.EX P1, PT, R22, R2, PT, P1 ;  /* 0x000000021600720c */ /* 0x000fe20003f26310 */
[----:B------:R-:W-:Y:S02]  /*0440*/  IMAD.X R24, RZ, RZ, R22, P5 ;  /* 0x000000ffff187224 */ /* 0x000fe400028e0616 */
[----:B------:R0:W2:Y:S01]  /*0450*/  @!P3 LDG.E.64 R18, desc[UR12][R12.64] ;  /* 0x0000000c0c12b981 */ /* 0x0000a2000c1e1b00 */
[----:B------:R-:W-:-:S02]  /*0460*/  ISETP.GE.U32.AND P0, PT, R23, R0, PT ;  /* 0x000000001700720c */ /* 0x000fc40003f06070 */
[----:B------:R-:W-:Y:S02]  /*0470*/  CS2R R16, SRZ ;  /* 0x0000000000107805 */ /* 0x000fe4000001ff00 */
[----:B------:R-:W-:Y:S02]  /*0480*/  @!P2 LEA R28, P4, R4, R10, 0x3 ;  /* 0x0000000a041ca211 */ /* 0x000fe400078818ff */
[----:B------:R-:W-:Y:S02]  /*0490*/  ISETP.GE.AND.EX P0, PT, R24, R2, PT, P0 ;  /* 0x000000021800720c */ /* 0x000fe40003f06300 */
[-C--:B------:R-:W-:Y:S02]  /*04a0*/  @!P2 LEA.HI.X R29, R4, R11.reuse, R26, 0x3, P4 ;  /* 0x0000000b041da211 */ /* 0x080fe400020f1c1a */
[C---:B------:R-:W-:Y:S02]  /*04b0*/  @!P1 LEA R14, P4, R5.reuse, R10, 0x3 ;  /* 0x0000000a050e9211 */ /* 0x040fe400078818ff */
[----:B0-----:R-:W-:Y:S01]  /*04c0*/  CS2R R12, SRZ ;  /* 0x00000000000c7805 */ /* 0x001fe2000001ff00 */
[----:B------:R-:W3:Y:S01]  /*04d0*/  @!P2 LDG.E.64 R16, desc[UR12][R28.64] ;  /* 0x0000000c1c10a981 */ /* 0x000ee2000c1e1b00 */
[----:B------:R-:W-:-:S05]  /*04e0*/  @!P1 LEA.HI.X R15, R5, R11, R22, 0x3, P4 ;  /* 0x0000000b050f9211 */ /* 0x000fca00020f1c16 */
[C---:B------:R-:W-:Y:S01]  /*04f0*/  @!P0 LEA R20, P4, R23.reuse, R10, 0x3 ;  /* 0x0000000a17148211 */ /* 0x040fe200078818ff */
[----:B------:R0:W4:Y:S03]  /*0500*/  @!P1 LDG.E.64 R12, desc[UR12][R14.64] ;  /* 0x0000000c0e0c9981 */ /* 0x000126000c1e1b00 */
[----:B------:R-:W-:Y:S02]  /*0510*/  @!P0 LEA.HI.X R21, R23, R11, R24, 0x3, P4 ;  /* 0x0000000b17158211 */ /* 0x000fe400020f1c18 */
[----:B0-----:R-:W-:-:S06]  /*0520*/  CS2R R14, SRZ ;  /* 0x00000000000e7805 */ /* 0x001fcc000001ff00 */
[----:B------:R0:W5:Y:S02]  /*0530*/  @!P0 LDG.E.64 R14, desc[UR12][R20.64] ;  /* 0x0000000c140e8981 */ /* 0x000164000c1e1b00 */
[----:B0-----:R-:W-:-:S04]  /*0540*/  @!P3 LEA R20, P4, R7, R8, 0x3 ;  /* 0x000000080714b211 */ /* 0x001fc800078818ff */
[C---:B------:R-:W-:Y:S02]  /*0550*/  @!P3 LEA.HI.X R21, R7.reuse, R9, R6, 0x3, P4 ;  /* 0x000000090715b211 */ /* 0x040fe400020f1c06 */
[----:B------:R-:W-:-:S05]  /*0560*/  IADD3 R7, P5, PT, R7, UR10, RZ ;  /* 0x0000000a07077c10 */ /* 0x000fca000ffbe0ff */
[----:B------:R-:W-:Y:S01]  /*0570*/  IMAD.X R6, RZ, RZ, R6, P5 ;  /* 0x000000ffff067224 */ /* 0x000fe200028e0606 */
[----:B--2---:R0:W-:Y:S02]  /*0580*/  @!P3 STG.E.64 desc[UR12][R20.64], R18 ;  /* 0x000000121400b986 */ /* 0x0041e4000c101b0c */
[-C--:B0-----:R-:W-:Y:S02]  /*0590*/  @!P0 LEA R18, P4, R23, R8.reuse, 0x3 ;  /* 0x0000000817128211 */ /* 0x081fe400078818ff */
[-C--:B------:R-:W-:Y:S02]  /*05a0*/  @!P1 LEA R20, P3, R5, R8.reuse, 0x3 ;  /* 0x0000000805149211 */ /* 0x080fe400078618ff */
[----:B------:R-:W-:Y:S02]  /*05b0*/  @!P0 LEA.HI.X R19, R23, R9, R24, 0x3, P4 ;  /* 0x0000000917138211 */ /* 0x000fe400020f1c18 */
[C---:B------:R-:W-:Y:S02]  /*05c0*/  @!P2 LEA R24, P4, R4.reuse, R8, 0x3 ;  /* 0x000000080418a211 */ /* 0x040fe400078818ff */
[----:B------:R-:W-:-:S02]  /*05d0*/  IADD3 R23, P5, PT, R4, UR10, RZ ;  /* 0x0000000a04177c10 */ /* 0x000fc4000ffbe0ff */
[-C--:B------:R-:W-:Y:S02]  /*05e0*/  @!P1 LEA.HI.X R21, R5, R9.reuse, R22, 0x3, P3 ;  /* 0x0000000905159211 */ /* 0x080fe400018f1c16 */
[--C-:B------:R-:W-:Y:S01]  /*05f0*/  @!P2 LEA.HI.X R25, R4, R9, R26.reuse, 0x3, P4 ;  /* 0x000000090419a211 */ /* 0x100fe200020f1c1a */
[----:B------:R-:W-:Y:S01]  /*0600*/  IMAD.X R26, RZ, RZ, R26, P5 ;  /* 0x000000ffff1a7224 */ /* 0x000fe200028e061a */
[-C--:B------:R-:W-:Y:S02]  /*0610*/  ISETP.GE.U32.AND P3, PT, R7, R0.reuse, PT ;  /* 0x000000000700720c */ /* 0x080fe40003f66070 */
[C---:B------:R-:W-:Y:S01]  /*0620*/  IADD3 R5, P5, PT, R23.reuse, UR11, RZ ;  /* 0x0000000b17057c10 */ /* 0x040fe2000ffbe0ff */
[----:B---3--:R0:W-:Y:S01]  /*0630*/  @!P2 STG.E.64 desc[UR12][R24.64], R16 ;  /* 0x000000101800a986 */ /* 0x0081e2000c101b0c */
[----:B------:R-:W-:Y:S02]  /*0640*/  ISETP.GE.U32.AND P4, PT, R23, R0, PT ;  /* 0x000000001700720c */ /* 0x000fe40003f86070 */
[-C--:B------:R-:W-:Y:S01]  /*0650*/  ISETP.GE.AND.EX P3, PT, R6, R2.reuse, PT, P3 ;  /* 0x000000020600720c */ /* 0x080fe20003f66330 */
[----:B------:R-:W-:Y:S01]  /*0660*/  IMAD.X R4, RZ, RZ, R26, P5 ;  /* 0x000000ffff047224 */ /* 0x000fe200028e061a */
[----:B------:R-:W-:Y:S01]  /*0670*/  ISETP.GE.AND.EX P2, PT, R26, R2, PT, P4 ;  /* 0x000000021a00720c */ /* 0x000fe20003f46340 */
[----:B----4-:R1:W-:Y:S01]  /*0680*/  @!P1 STG.E.64 desc[UR12][R20.64], R12 ;  /* 0x0000000c14009986 */ /* 0x0103e2000c101b0c */
[----:B------:R-:W-:-:S03]  /*0690*/  ISETP.GE.U32.AND P4, PT, R5, R0, PT ;  /* 0x000000000500720c */ /* 0x000fc60003f86070 */
[----:B-----5:R2:W-:Y:S01]  /*06a0*/  @!P0 STG.E.64 desc[UR12][R18.64], R14 ;  /* 0x0000000e12008986 */ /* 0x0205e2000c101b0c */
[----:B------:R-:W-:Y:S02]  /*06b0*/  ISETP.GE.AND.EX P1, PT, R4, R2, PT, P4 ;  /* 0x000000020400720c */ /* 0x000fe40003f26340 */
[----:B0-----:R-:W-:-:S03]  /*06c0*/  IADD3 R24, P5, PT, R5, UR11, RZ ;  /* 0x0000000b05187c10 */ /* 0x001fc6000ffbe0ff */
[C---:B------:R-:W-:Y:S02]  /*06d0*/  @!P3 LEA R16, P6, R7.reuse, R10, 0x3 ;  /* 0x0000000a0710b211 */ /* 0x040fe400078c18ff */
[----:B------:R-:W-:Y:S01]  /*06e0*/  ISETP.GE.U32.AND P4, PT, R24, R0, PT ;  /* 0x000000001800720c */ /* 0x000fe20003f86070 */
[----:B------:R-:W-:Y:S01]  /*06f0*/  IMAD.X R25, RZ, RZ, R4, P5 ;  /* 0x000000ffff197224 */ /* 0x000fe200028e0604 */
[----:B-1----:R-:W-:Y:S02]  /*0700*/  CS2R R12, SRZ ;  /* 0x00000000000c7805 */ /* 0x002fe4000001ff00 */
[----:B------:R-:W-:Y:S02]  /*0710*/  @!P3 LEA.HI.X R17, R7, R11, R6, 0x3, P6 ;  /* 0x0000000b0711b211 */ /* 0x000fe400030f1c06 */
[----:B------:R-:W-:Y:S02]  /*0720*/  ISETP.GE.AND.EX P0, PT, R25, R2, PT, P4 ;  /* 0x000000021900720c */ /* 0x000fe40003f06340 */
[----:B------:R-:W-:-:S02]  /*0730*/  @!P2 LEA R20, P4, R23, R10, 0x3 ;  /* 0x0000000a1714a211 */ /* 0x000fc400078818ff */
[----:B--2---:R-:W-:Y:S02]  /*0740*/  CS2R R14, SRZ ;  /* 0x00000000000e7805 */ /* 0x004fe4000001ff00 */
[----:B------:R-:W-:Y:S01]  /*0750*/  @!P1 LEA R18, P5, R5, R10, 0x3 ;  /* 0x0000000a05129211 */ /* 0x000fe200078a18ff */
[----:B------:R0:W2:Y:S01]  /*0760*/  @!P3 LDG.E.64 R12, desc[UR12][R16.64] ;  /* 0x0000000c100cb981 */ /* 0x0000a2000c1e1b00 */
[-C--:B------:R-:W-:Y:S02]  /*0770*/  @!P2 LEA.HI.X R21, R23, R11.reuse, R26, 0x3, P4 ;  /* 0x0000000b1715a211 */ /* 0x080fe400020f1c1a */
[----:B------:R-:W-:-:S03]  /*0780*/  @!P1 LEA.HI.X R19, R5, R11, R4, 0x3, P5 ;  /* 0x0000000b05139211 */ /* 0x000fc600028f1c04 */
[----:B------:R1:W3:Y:S01]  /*0790*/  @!P2 LDG.E.64 R14, desc[UR12][R20.64] ;  /* 0x0000000c140ea981 */ /* 0x0002e2000c1e1b00 */
[----:B0-----:R-:W-:Y:S02]  /*07a0*/  CS2R R16, SRZ ;  /* 0x0000000000107805 */ /* 0x001fe4000001ff00 */
[----:B-1----:R-:W-:-:S04]  /*07b0*/  @!P0 LEA R20, P4, R24, R10, 0x3 ;  /* 0x0000000a18148211 */ /* 0x002fc800078818ff */
[----:B------:R0:W4:Y:S01]  /*07c0*/  @!P1 LDG.E.64 R16, desc[UR12][R18.64] ;  /* 0x0000000c12109981 */ /* 0x000122000c1e1b00 */
[----:B------:R-:W-:Y:S02]  /*07d0*/  @!P0 LEA.HI.X R21, R24, R11, R25, 0x3, P4 ;  /* 0x0000000b18158211 */ /* 0x000fe400020f1c19 */
[----:B0-----:R-:W-:-:S06]  /*07e0*/  CS2R R18, SRZ ;  /* 0x0000000000127805 */ /* 0x001fcc000001ff00 */
[----:B------:R0:W5:Y:S01]  /*07f0*/  @!P0 LDG.E.64 R18, desc[UR12][R20.64] ;  /* 0x0000000c14128981 */ /* 0x000162000c1e1b00 */
[----:B------:R-:W-:-:S04]  /*0800*/  @!P2 LEA R22, P5, R23, R8, 0x3 ;  /* 0x000000081716a211 */ /* 0x000fc800078a18ff */
[----:B------:R-:W-:Y:S02]  /*0810*/  @!P2 LEA.HI.X R23, R23, R9, R26, 0x3, P5 ;  /* 0x000000091717a211 */ /* 0x000fe400028f1c1a */
[----:B0-----:R-:W-:-:S04]  /*0820*/  @!P3 LEA R20, P4, R7, R8, 0x3 ;  /* 0x000000080714b211 */ /* 0x001fc800078818ff */
[-C--:B------:R-:W-:Y:S02]  /*0830*/  @!P3 LEA.HI.X R21, R7, R9.reuse, R6, 0x3, P4 ;  /* 0x000000090715b211 */ /* 0x080fe400020f1c06 */
        /* <DEDUP_REMOVED lines=15> */
.L_x_2474:
[----:B------:R-:W-:-:S04]  /*0930*/  ULOP3.LUT UR4, UR8, 0x1, URZ, 0xc0, !UPT ;  /* 0x0000000108047892 */ /* 0x000fc8000f8ec0ff */
[----:B------:R-:W-:-:S06]  /*0940*/  UISETP.NE.U32.AND UP0, UPT, UR4, 0x1, UPT ;  /* 0x000000010400788c */ /* 0x000fcc000bf05070 */
[----:B------:R-:W-:-:S13]  /*0950*/  PLOP3.LUT P0, PT, PT, PT, UP0, 0x80, 0x8 ;  /* 0x000000000008781c */ /* 0x000fda0003f0f008 */
[----:B------:R-:W-:Y:S05]  /*0960*/  @!P0 EXIT ;  /* 0x000000000000894d */ /* 0x000fea0003800000 */
[----:B------:R-:W0:Y:S01]  /*0970*/  S2R R29, SR_TID.X ;  /* 0x00000000001d7919 */ /* 0x000e220000002100 */
[----:B------:R-:W-:Y:S02]  /*0980*/  CS2R R4, SRZ ;  /* 0x0000000000047805 */ /* 0x000fe4000001ff00 */
[----:B0-----:R-:W-:-:S04]  /*0990*/  IADD3 R29, P1, PT, R29, UR6, RZ ;  /* 0x000000061d1d7c10 */ /* 0x001fc8000ff3e0ff */
[C---:B-1----:R-:W-:Y:S01]  /*09a0*/  IADD3 R23, P2, PT, R29.reuse, UR11, RZ ;  /* 0x0000000b1d177c10 */ /* 0x042fe2000ff5e0ff */
[----:B------:R-:W-:Y:S01]  /*09b0*/  IMAD.X R18, RZ, RZ, UR7, P1 ;  /* 0x00000007ff127e24 */ /* 0x000fe200088e06ff */
[----:B------:R-:W-:Y:S02]  /*09c0*/  ISETP.GE.U32.AND P0, PT, R29, R0, PT ;  /* 0x000000001d00720c */ /* 0x000fe40003f06070 */
[C---:B------:R-:W-:Y:S01]  /*09d0*/  IADD3 R25, P3, PT, R23.reuse, UR11, RZ ;  /* 0x0000000b17197c10 */ /* 0x040fe2000ff7e0ff */
[----:B------:R-:W-:Y:S01]  /*09e0*/  IMAD.X R21, RZ, RZ, R18, P2 ;  /* 0x000000ffff157224 */ /* 0x000fe200010e0612 */
[----:B------:R-:W-:Y:S02]  /*09f0*/  ISETP.GE.AND.EX P0, PT, R18, R2, PT, P0 ;  /* 0x000000021200720c */ /* 0x000fe40003f06300 */
[-C--:B------:R-:W-:Y:S01]  /*0a00*/  ISETP.GE.U32.AND P1, PT, R23, R0.reuse, PT ;  /* 0x000000001700720c */ /* 0x080fe20003f26070 */
[----:B------:R-:W-:Y:S01]  /*0a10*/  IMAD.X R27, RZ, RZ, R21, P3 ;  /* 0x000000ffff1b7224 */ /* 0x000fe200018e0615 */
[----:B------:R-:W-:-:S02]  /*0a20*/  ISETP.GE.U32.AND P2, PT, R25, R0, PT ;  /* 0x000000001900720c */ /* 0x000fc40003f46070 */
[-C--:B------:R-:W-:Y:S02]  /*0a30*/  ISETP.GE.AND.EX P1, PT, R21, R2.reuse, PT, P1 ;  /* 0x000000021500720c */ /* 0x080fe40003f26310 */
[----:B------:R-:W-:Y:S02]  /*0a40*/  ISETP.GE.AND.EX P2, PT, R27, R2, PT, P2 ;  /* 0x000000021b00720c */ /* 0x000fe40003f46320 */
[----:B------:R-:W-:-:S03]  /*0a50*/  IADD3 R19, P5, PT, R25, UR11, RZ ;  /* 0x0000000b19137c10 */ /* 0x000fc6000ffbe0ff */
[----:B------:R-:W-:Y:S02]  /*0a60*/  @!P0 LEA R14, P4, R29, R10, 0x3 ;  /* 0x0000000a1d0e8211 */ /* 0x000fe400078818ff */
[----:B------:R-:W-:Y:S01]  /*0a70*/  ISETP.GE.U32.AND P3, PT, R19, R0, PT ;  /* 0x000000001300720c */ /* 0x000fe20003f66070 */
[----:B------:R-:W-:Y:S01]  /*0a80*/  IMAD.X R0, RZ, RZ, R27, P5 ;  /* 0x000000ffff007224 */ /* 0x000fe200028e061b */
[----:B------:R-:W-:-:S04]  /*0a90*/  @!P0 LEA.HI.X R15, R29, R11, R18, 0x3, P4 ;  /* 0x0000000b1d0f8211 */ /* 0x000fc800020f1c12 */
[----:B------:R-:W-:Y:S02]  /*0aa0*/  ISETP.GE.AND.EX P3, PT, R0, R2, PT, P3 ;  /* 0x000000020000720c */ /* 0x000fe40003f66330 */
[----:B------:R-:W-:Y:S02]  /*0ab0*/  CS2R R6, SRZ ;  /* 0x0000000000067805 */ /* 0x000fe4000001ff00 */
[-C--:B------:R-:W-:Y:S02]  /*0ac0*/  @!P1 LEA R2, P4, R23, R10.reuse, 0x3 ;  /* 0x0000000a17029211 */ /* 0x080fe400078818ff */
[----:B------:R-:W-:Y:S02]  /*0ad0*/  CS2R R12, SRZ ;  /* 0x00000000000c7805 */ /* 0x000fe4000001ff00 */
[----:B------:R-:W-:Y:S01]  /*0ae0*/  @!P2 LEA R16, P5, R25, R10, 0x3 ;  /* 0x0000000a1910a211 */ /* 0x000fe200078a18ff */
[----:B------:R-:W2:Y:S01]  /*0af0*/  @!P0 LDG.E.64 R4, desc[UR12][R14.64] ;  /* 0x0000000c0e048981 */ /* 0x000ea2000c1e1b00 */
[----:B------:R-:W-:-:S02]  /*0b00*/  @!P1 LEA.HI.X R3, R23, R11, R21, 0x3, P4 ;  /* 0x0000000b17039211 */ /* 0x000fc400020f1c15 */
[----:B------:R-:W-:-:S03]  /*0b10*/  @!P2 LEA.HI.X R17, R25, R11, R27, 0x3, P5 ;  /* 0x0000000b1911a211 */ /* 0x000fc600028f1c1b */
[----:B------:R0:W3:Y:S04]  /*0b20*/  @!P1 LDG.E.64 R6, desc[UR12][R2.64] ;  /* 0x0000000c02069981 */ /* 0x0000e8000c1e1b00 */
[----:B------:R-:W4:Y:S01]  /*0b30*/  @!P2 LDG.E.64 R12, desc[UR12][R16.64] ;  /* 0x0000000c100ca981 */ /* 0x000f22000c1e1b00 */
[----:B0-----:R-:W-:-:S04]  /*0b40*/  @!P3 LEA R2, P4, R19, R10, 0x3 ;  /* 0x0000000a1302b211 */ /* 0x001fc800078818ff */
[----:B------:R-:W-:Y:S02]  /*0b50*/  @!P3 LEA.HI.X R3, R19, R11, R0, 0x3, P4 ;  /* 0x0000000b1303b211 */ /* 0x000fe400020f1c00 */
[----:B------:R-:W-:Y:S02]  /*0b60*/  CS2R R10, SRZ ;  /* 0x00000000000a7805 */ /* 0x000fe4000001ff00 */
[-C--:B------:R-:W-:Y:S02]  /*0b70*/  @!P0 LEA R14, P4, R29, R8.reuse, 0x3 ;  /* 0x000000081d0e8211 */ /* 0x080fe400078818ff */
[-C--:B------:R-:W-:Y:S02]  /*0b80*/  @!P2 LEA R22, P5, R25, R8.reuse, 0x3 ;  /* 0x000000081916a211 */ /* 0x080fe400078a18ff */
[----:B------:R-:W-:Y:S01]  /*0b90*/  @!P0 LEA.HI.X R15, R29, R9, R18, 0x3, P4 ;  /* 0x000000091d0f8211 */ /* 0x000fe200020f1c12 */
[----:B------:R0:W5:Y:S01]  /*0ba0*/  @!P3 LDG.E.64 R10, desc[UR12][R2.64] ;  /* 0x0000000c020ab981 */ /* 0x000162000c1e1b00 */
[----:B------:R-:W-:-:S04]  /*0bb0*/  @!P1 LEA R20, P4, R23, R8, 0x3 ;  /* 0x0000000817149211 */ /* 0x000fc800078818ff */
[-C--:B------:R-:W-:Y:S02]  /*0bc0*/  @!P1 LEA.HI.X R21, R23, R9.reuse, R21, 0x3, P4 ;  /* 0x0000000917159211 */ /* 0x080fe400020f1c15 */
[----:B------:R-:W-:Y:S01]  /*0bd0*/  @!P2 LEA.HI.X R23, R25, R9, R27, 0x3, P5 ;  /* 0x000000091917a211 */ /* 0x000fe200028f1c1b */
[----:B--2---:R0:W-:Y:S04]  /*0be0*/  @!P0 STG.E.64 desc[UR12][R14.64], R4 ;  /* 0x000000040e008986 */ /* 0x0041e8000c101b0c */
[----:B---3--:R0:W-:Y:S04]  /*0bf0*/  @!P1 STG.E.64 desc[UR12][R20.64], R6 ;  /* 0x0000000614009986 */ /* 0x0081e8000c101b0c */
[----:B----4-:R0:W-:Y:S01]  /*0c00*/  @!P2 STG.E.64 desc[UR12][R22.64], R12 ;  /* 0x0000000c1600a986 */ /* 0x0101e2000c101b0c */
[----:B------:R-:W-:Y:S05]  /*0c10*/  @P3 EXIT ;  /* 0x000000000000394d */ /* 0x000fea0003800000 */
[----:B0-----:R-:W-:-:S04]  /*0c20*/  LEA R2, P0, R19, R8, 0x3 ;  /* 0x0000000813027211 */ /* 0x001fc800078018ff */
[----:B------:R-:W-:-:S05]  /*0c30*/  LEA.HI.X R3, R19, R9, R0, 0x3, P0 ;  /* 0x0000000913037211 */ /* 0x000fca00000f1c00 */
[----:B-----5:R-:W-:Y:S01]  /*0c40*/  STG.E.64 desc[UR12][R2.64], R10 ;  /* 0x0000000a02007986 */ /* 0x020fe2000c101b0c */
[----:B------:R-:W-:Y:S05]  /*0c50*/  EXIT ;  /* 0x000000000000794d */ /* 0x000fea0003800000 */
.L_x_2473:
[----:B------:R-:W0:Y:S02]  /*0c60*/  S2R R18, SR_TID.X ;  /* 0x0000000000127919 */ /* 0x000e240000002100 */
[----:B0-----:R-:W-:-:S03]  /*0c70*/  IMAD.WIDE.U32 R2, R18, 0x4, RZ ;  /* 0x0000000412027825 */ /* 0x001fc600078e00ff */
[----:B------:R-:W-:-:S04]  /*0c80*/  ISETP.GE.U32.AND P0, PT, R2, R0, PT ;  /* 0x000000000200720c */ /* 0x000fc80003f06070 */
[----:B------:R-:W-:-:S13]  /*0c90*/  ISETP.GE.AND.EX P0, PT, R3, R21, PT, P0 ;  /* 0x000000150300720c */ /* 0x000fda0003f06300 */
[----:B------:R-:W-:Y:S05]  /*0ca0*/  @P0 EXIT ;  /* 0x000000000000094d */ /* 0x000fea0003800000 */
[----:B------:R-:W-:Y:S01]  /*0cb0*/  IMAD.MOV.U32 R19, RZ, RZ, RZ ;  /* 0x000000ffff137224 */ /* 0x000fe200078e00ff */
[----:B------:R-:W0:Y:S06]  /*0cc0*/  LDCU UR4, c[0x0][0x360] ;  /* 0x00006c00ff0477ac */ /* 0x000e2c0008000800 */
.L_x_2476:
[C---:B-1----:R-:W-:Y:S01]  /*0cd0*/  IMAD.SHL.U32 R3, R18.reuse, 0x20, RZ ;  /* 0x0000002012037824 */ /* 0x042fe200078e00ff */
[----:B------:R-:W-:-:S04]  /*0ce0*/  SHF.L.U64.HI R17, R18, 0x5, R19 ;  /* 0x0000000512117819 */ /* 0x000fc80000010213 */
[----:B------:R-:W-:-:S05]  /*0cf0*/  IADD3 R4, P0, PT, R10, R3, RZ ;  /* 0x000000030a047210 */ /* 0x000fca0007f1e0ff */
[----:B------:R-:W-:-:S06]  /*0d00*/  IMAD.X R5, R11, 0x1, R17, P0 ;  /* 0x000000010b057824 */ /* 0x000fcc00000e0611 */
[----:B------:R-:W2:Y:S01]  /*0d10*/  LDG.E.ENL2.256 R12, R4, desc[UR12][R4.64] ;  /* 0xfe00000c0404797e */ /* 0x000ea2000812190c */
[----:B------:R-:W-:-:S05]  /*0d20*/  IADD3 R2, P0, PT, R8, R3, RZ ;  /* 0x0000000308027210 */ /* 0x000fca0007f1e0ff */
[----:B------:R-:W-:Y:S01]  /*0d30*/  IMAD.X R3, R9, 0x1, R17, P0 ;  /* 0x0000000109037824 */ /* 0x000fe200000e0611 */
[----:B0-----:R-:W-:-:S05]  /*0d40*/  IADD3 R18, P0, PT, R18, UR4, RZ ;  /* 0x0000000412127c10 */ /* 0x001fca000ff1e0ff */
[C---:B------:R-:W-:Y:S02]  /*0d50*/  IMAD.SHL.U32 R17, R18.reuse, 0x4, RZ ;  /* 0x0000000412117824 */ /* 0x040fe400078e00ff */
[----:B------:R-:W-:Y:S01]  /*0d60*/  IMAD.X R19, RZ, RZ, R19, P0 ;  /* 0x000000ffff137224 */ /* 0x000fe200000e0613 */
[C---:B------:R-:W-:Y:S02]  /*0d70*/  LOP3.LUT P0, RZ, R18.reuse, 0xffffc000, RZ, 0xc0, !PT ;  /* 0xffffc00012ff7812 */ /* 0x040fe4000780c0ff */
[----:B------:R-:W-:Y:S02]  /*0d80*/  ISETP.LT.U32.AND P1, PT, R17, R0, PT ;  /* 0x000000001100720c */ /* 0x000fe40003f21070 */
[----:B------:R-:W-:Y:S02]  /*0d90*/  SHF.L.U64.HI R16, R18, 0x2, R19 ;  /* 0x0000000212107819 */ /* 0x000fe40000010213 */
[----:B------:R-:W-:Y:S02]  /*0da0*/  LOP3.LUT P0, RZ, R19, 0x3fffffff, RZ, 0xc0, P0 ;  /* 0x3fffffff13ff7812 */ /* 0x000fe4000000c0ff */
[----:B------:R-:W-:Y:S01]  /*0db0*/  ISETP.LT.AND.EX P1, PT, R16, R21, PT, P1 ;  /* 0x000000151000720c */ /* 0x000fe20003f21310 */
[----:B--2---:R1:W-:-:S12]  /*0dc0*/  STG.E.ENL2.256 desc[UR12][R2.64], R4, R12 ;  /* 0xf8000004020c797f */ /* 0x0043d8000f12180c */
[----:B------:R-:W-:Y:S05]  /*0dd0*/  @!P0 BRA P1, `(.L_x_2476) ;  /* 0xfffffffc00bc8947 */ /* 0x000fea000083ffff */
[----:B------:R-:W-:Y:S05]  /*0de0*/  EXIT ;  /* 0x000000000000794d */ /* 0x000fea0003800000 */
        .weak           $__internal_47_$__cuda_sm20_div_u16
        .type           $__internal_47_$__cuda_sm20_div_u16,@function
        .size           $__internal_47_$__cuda_sm20_div_u16,(.L_x_7657 - $__internal_47_$__cuda_sm20_div_u16)
$__internal_47_$__cuda_sm20_div_u16:
        /* <DEDUP_REMOVED lines=19> */
[----:B------:R-:W-:Y:S05]  /*0f20*/  RET.REL.NODEC R4 `(_ZN2at6native55_GLOBAL__N__de093ff9_22_ForeachBinaryOpList_cu_a911ec4325multi_tensor_apply_kernelINS1_18TensorListMetadataILi2EEENS1_14UnaryOpFunctorIN3c107complexIfEELi2ELi1ELi1EEEJNS0_4CopyIS8_S8_EEEEEvT_T0_DpT1_) ;  /* 0xfffffff004347950 */ /* 0x000fea0003c3ffff */
.L_x_2477:
        /* <DEDUP_REMOVED lines=13> */
.L_x_7657:


//--------------------- .text._ZN2at6native55_GLOBAL__N__de093ff9_22_ForeachBinaryOpList_cu_a911ec4325multi_tensor_apply_kernelINS1_18TensorListMetadataILi2EEENS1_11CopyFunctorIN3c107complexIdEENS6_15Float8_e5m2fnuzELi2ELi1ELi1EEEJNS0_4CopyIS8_S9_EEEEEvT_T0_DpT1_ --------------------------
	.section	.text._ZN2at6native55_GLOBAL__N__de093ff9_22_ForeachBinaryOpList_cu_a911ec4325multi_tensor_apply_kernelINS1_18TensorListMetadataILi2EEENS1_11CopyFunctorIN3c107complexIdEENS6_15Float8_e5m2fnuzELi2ELi1ELi1EEEJNS0_4CopyIS8_S9_EEEEEvT_T0_DpT1_,"ax",@progbits
	.align	128
.text._ZN2at6native55_GLOBAL__N__de093ff9_22_ForeachBinaryOpList_cu_a911ec4325multi_tensor_apply_kernelINS1_18TensorListMetadataILi2EEENS1_11CopyFunctorIN3c107complexIdEENS6_15Float8_e5m2fnuzELi2ELi1ELi1EEEJNS0_4CopyIS8_S9_EEEEEvT_T0_DpT1_:
        .type           _ZN2at6native55_GLOBAL__N__de093ff9_22_ForeachBinaryOpList_cu_a911ec4325multi_tensor_apply_kernelINS1_18TensorListMetadataILi2EEENS1_11CopyFunctorIN3c107complexIdEENS6_15Float8_e5m2fnuzELi2ELi1ELi1EEEJNS0_4CopyIS8_S9_EEEEEvT_T0_DpT1_,@function
        .size           _ZN2at6native55_GLOBAL__N__de093ff9_22_ForeachBinaryOpList_cu_a911ec4325multi_tensor_apply_kernelINS1_18TensorListMetadataILi2EEENS1_11CopyFunctorIN3c107complexIdEENS6_15Float8_e5m2fnuzELi2ELi1ELi1EEEJNS0_4CopyIS8_S9_EEEEEvT_T0_DpT1_,(.L_x_7659 - _ZN2at6native55_GLOBAL__N__de093ff9_22_ForeachBinaryOpList_cu_a911ec4325multi_tensor_apply_kernelINS1_18TensorListMetadataILi2EEENS1_11CopyFunctorIN3c107complexIdEENS6_15Float8_e5m2fnuzELi2ELi1ELi1EEEJNS0_4CopyIS8_S9_EEEEEvT_T0_DpT1_)
        .other          _ZN2at6native55_GLOBAL__N__de093ff9_22_ForeachBinaryOpList_cu_a911ec4325multi_tensor_apply_kernelINS1_18TensorListMetadataILi2EEENS1_11CopyFunctorIN3c107complexIdEENS6_15Float8_e5m2fnuzELi2ELi1ELi1EEEJNS0_4CopyIS8_S9_EEEEEvT_T0_DpT1_,@"STO_CUDA_ENTRY STV_DEFAULT"
_ZN2at6native55_GLOBAL__N__de093ff9_22_ForeachBinaryOpList_cu_a911ec4325multi_tensor_apply_kernelINS1_18TensorListMetadataILi2EEENS1_11CopyFunctorIN3c107complexIdEENS6_15Float8_e5m2fnuzELi2ELi1ELi1EEEJNS0_4CopyIS8_S9_EEEEEvT_T0_DpT1_:
        /* <DEDUP_REMOVED lines=48> */
[----:B------:R-:W-:Y:S01]  /*0300*/  IMAD.MOV.U32 R3, RZ, RZ, RZ ;  /* 0x000000ffff037224 */ /* 0x000fe200078e00ff */
[C---:B------:R-:W-:Y:S01]  /*0310*/  LEA R0, P0, R21.reuse, UR12, 0x4 ;  /* 0x0000000c15007c11 */ /* 0x040fe2000f8020ff */
[----:B------:R-:W-:Y:S01]  /*0320*/  UIADD3.X UR7, UPT, UPT, UR7, UR15, URZ, UP3, !UPT ;  /* 0x0000000f07077290 */ /* 0x000fe20009ffe4ff */
[----:B------:R-:W-:Y:S02]  /*0330*/  UMOV UR4, URZ ;  /* 0x000000ff00047c82 */ /* 0x000fe40008000000 */
[----:B------:R-:W-:Y:S01]  /*0340*/  IADD3 R0, P1, PT, R0, UR10, RZ ;  /* 0x0000000a00007c10 */ /* 0x000fe2000ff3e0ff */
[----:B------:R-:W-:Y:S01]  /*0350*/  UMOV UR5, URZ ;  /* 0x000000ff00057c82 */ /* 0x000fe20008000000 */
[----:B------:R-:W-:-:S04]  /*0360*/  LEA.HI.X R21, R21, UR13, R2, 0x4, P0 ;  /* 0x0000000d15157c11 */ /* 0x000fc800080f2402 */
[----:B------:R-:W-:-:S07]  /*0370*/  IADD3.X R21, PT, PT, R21, UR11, RZ, P1, !PT ;  /* 0x0000000b15157c10 */ /* 0x000fce0008ffe4ff */
.L_x_2495:
[C---:B------:R-:W-:Y:S01]  /*0380*/  ISETP.GE.U32.AND P0, PT, R28.reuse, UR25, PT ;  /* 0x000000191c007c0c */ /* 0x040fe2000bf06070 */
[----:B0-----:R-:W-:Y:S01]  /*0390*/  IMAD.U32 R5, RZ, RZ, UR20 ;  /* 0x00000014ff057e24 */ /* 0x001fe2000f8e00ff */
[----:B------:R-:W-:Y:S01]  /*03a0*/  IADD3 R6, P2, PT, R28, UR20, RZ ;  /* 0x000000141c067c10 */ /* 0x000fe2000ff5e0ff */
[----:B------:R-:W-:Y:S01]  /*03b0*/  IMAD.MOV.U32 R29, RZ, RZ, R3 ;  /* 0x000000ffff1d7224 */ /* 0x000fe200078e0003 */
[----:B------:R-:W-:Y:S01]  /*03c0*/  ISETP.GE.U32.AND.EX P0, PT, R3, UR26, PT, P0 ;  /* 0x0000001a03007c0c */ /* 0x000fe2000bf06100 */
[----:B------:R-:W-:Y:S01]  /*03d0*/  IMAD.U32 R7, RZ, RZ, UR20 ;  /* 0x00000014ff077e24 */ /* 0x000fe2000f8e00ff */
[----:B------:R-:W-:Y:S01]  /*03e0*/  ISETP.GE.U32.AND P1, PT, R6, UR25, PT ;  /* 0x0000001906007c0c */ /* 0x000fe2000bf26070 */
[----:B------:R-:W-:Y:S01]  /*03f0*/  IMAD.WIDE.U32 R4, R5, 0x3, R28 ;  /* 0x0000000305047825 */ /* 0x000fe200078e001c */
[----:B------:R-:W-:Y:S02]  /*0400*/  UMOV UR6, URZ ;  /* 0x000000ff00067c82 */ /* 0x000fe40008000000 */
[----:B------:R-:W-:Y:S01]  /*0410*/  LEA R6, P4, R7, R28, 0x1 ;  /* 0x0000001c07067211 */ /* 0x000fe200078808ff */
[----:B------:R-:W-:Y:S01]  /*0420*/  IMAD.U32 R8, RZ, RZ, UR20 ;  /* 0x00000014ff087e24 */ /* 0x000fe2000f8e00ff */
[----:B------:R-:W-:Y:S01]  /*0430*/  ISETP.GE.U32.AND P3, PT, R4, UR25, PT ;  /* 0x0000001904007c0c */ /* 0x000fe2000bf66070 */
[----:B------:R-:W-:Y:S01]  /*0440*/  IMAD.X R7, RZ, RZ, R3, P2 ;  /* 0x000000ffff077224 */ /* 0x000fe200010e0603 */
[----:B------:R-:W-:Y:S01]  /*0450*/  ISETP.GE.U32.AND P2, PT, R6, UR25, PT ;  /* 0x0000001906007c0c */ /* 0x000fe2000bf46070 */
[----:B------:R-:W-:Y:S01]  /*0460*/  VIADD R4, R5, UR6 ;  /* 0x0000000605047c36 */ /* 0x000fe20008000000 */
[----:B------:R-:W-:-:S02]  /*0470*/  LEA.HI.X R5, R8, R3, RZ, 0x1, P4 ;  /* 0x0000000308057211 */ /* 0x000fc400020f0cff */
[----:B------:R-:W-:Y:S02]  /*0480*/  @!P0 IADD3 R6, P4, PT, R28, UR28, RZ ;  /* 0x0000001c1c068c10 */ /* 0x000fe4000ff9e0ff */
[----:B------:R-:W-:Y:S02]  /*0490*/  ISETP.GE.U32.AND.EX P1, PT, R7, UR26, PT, P1 ;  /* 0x0000001a07007c0c */ /* 0x000fe4000bf26110 */
[----:B------:R-:W-:Y:S02]  /*04a0*/  @!P0 IADD3.X R7, PT, PT, R3, UR29, RZ, P4, !PT ;  /* 0x0000001d03078c10 */ /* 0x000fe4000a7fe4ff */
[----:B------:R-:W-:Y:S02]  /*04b0*/  ISETP.GE.U32.AND.EX P2, PT, R5, UR26, PT, P2 ;  /* 0x0000001a05007c0c */ /* 0x000fe4000bf46120 */
[----:B------:R-:W-:Y:S01]  /*04c0*/  ISETP.GE.U32.AND.EX P3, PT, R4, UR26, PT, P3 ;  /* 0x0000001a04007c0c */ /* 0x000fe2000bf66130 */
[----:B------:R-:W2:Y:S06]  /*04d0*/  @!P0 LDG.E.U8 R22, desc[UR18][R6.64] ;  /* 0x0000001206168981 */ /* 0x000eac000c1e1100 */
[----:B------:R-:W-:-:S04]  /*04e0*/  @!P1 IADD3 R8, P5, PT, R28, UR23, RZ ;  /* 0x000000171c089c10 */ /* 0x000fc8000ffbe0ff */
[C---:B------:R-:W-:Y:S02]  /*04f0*/  @!P1 IADD3.X R9, PT, PT, R3.reuse, UR8, RZ, P5, !PT ;  /* 0x0000000803099c10 */ /* 0x040fe4000affe4ff */
[C---:B------:R-:W-:Y:S02]  /*0500*/  @!P2 IADD3 R10, P4, PT, R28.reuse, UR24, RZ ;  /* 0x000000181c0aac10 */ /* 0x040fe4000ff9e0ff */
[----:B------:R-:W-:Y:S01]  /*0510*/  @!P3 IADD3 R12, P5, PT, R28, UR14, RZ ;  /* 0x0000000e1c0cbc10 */ /* 0x000fe2000ffbe0ff */
[----:B------:R0:W5:Y:S01]  /*0520*/  @!P1 LDG.E.U8 R26, desc[UR18][R8.64] ;  /* 0x00000012081a9981 */ /* 0x000162000c1e1100 */
[C---:B------:R-:W-:Y:S02]  /*0530*/  @!P2 IADD3.X R11, PT, PT, R3.reuse, UR9, RZ, P4, !PT ;  /* 0x00000009030bac10 */ /* 0x040fe4000a7fe4ff */
[----:B------:R-:W-:-:S03]  /*0540*/  @!P3 IADD3.X R13, PT, PT, R3, UR7, RZ, P5, !PT ;  /* 0x00000007030dbc10 */ /* 0x000fc6000affe4ff */
[----:B------:R0:W5:Y:S04]  /*0550*/  @!P2 LDG.E.U8 R27, desc[UR18][R10.64] ;  /* 0x000000120a1ba981 */ /* 0x000168000c1e1100 */
[----:B------:R0:W5:Y:S01]  /*0560*/  @!P3 LDG.E.U8 R2, desc[UR18][R12.64] ;  /* 0x000000120c02b981 */ /* 0x000162000c1e1100 */
[----:B------:R-:W-:Y:S01]  /*0570*/  BSSY.RECONVERGENT B0, `(.L_x_2479) ;  /* 0x000001c000007945 */ /* 0x000fe20003800200 */
[----:B------:R-:W-:Y:S02]  /*0580*/  CS2R R4, SRZ ;  /* 0x0000000000047805 */ /* 0x000fe4000001ff00 */
[----:B--2---:R-:W-:-:S13]  /*0590*/  ISETP.NE.AND P4, PT, R22, RZ, PT ;  /* 0x000000ff1600720c */ /* 0x004fda0003f85270 */
[----:B0-----:R-:W-:Y:S05]  /*05a0*/  @!P4 BRA `(.L_x_2480) ;  /* 0x000000000060c947 */ /* 0x001fea0003800000 */
[----:B------:R-:W-:-:S04]  /*05b0*/  PRMT R4, R22, 0x9910, RZ ;  /* 0x0000991016047816 */ /* 0x000fc800000000ff */
[----:B------:R-:W-:-:S13]  /*05c0*/  ISETP.NE.AND P4, PT, R4, 0x80, PT ;  /* 0x000000800400780c */ /* 0x000fda0003f85270 */
[----:B------:R-:W-:Y:S02]  /*05d0*/  @!P4 IMAD.MOV.U32 R4, RZ, RZ, 0x20000000 ;  /* 0x20000000ff04c424 */ /* 0x000fe400078e00ff */
        /* <DEDUP_REMOVED lines=15> */
.L_x_2482:
[----:B------:R-:W-:Y:S05]  /*06d0*/  BSYNC.RECONVERGENT B1 ;  /* 0x0000000000017941 */ /* 0x000fea0003800200 */
.L_x_2481:
[----:B------:R-:W-:Y:S01]  /*06e0*/  IMAD.SHL.U32 R4, R4, 0x200000, RZ ;  /* 0x0020000004047824 */ /* 0x000fe200078e00ff */
[----:B------:R-:W-:-:S04]  /*06f0*/  LEA R5, R5, 0x37800000, 0x17 ;  /* 0x3780000005057811 */ /* 0x000fc800078eb8ff */
[----:B------:R-:W-:-:S05]  /*0700*/  LOP3.LUT R4, R5, R4, R9, 0xfe, !PT ;  /* 0x0000000405047212 */ /* 0x000fca00078efe09 */
[----:B------:R-:W-:-:S06]  /*0710*/  FMUL.FTZ R4, R4, 1 ;  /* 0x3f80000004047820 */ /* 0x000fcc0000410000 */
[----:B------:R-:W0:Y:S02]  /*0720*/  F2F.F64.F32 R4, R4 ;  /* 0x0000000400047310 */ /* 0x000e240000201800 */
.L_x_2480:
[----:B------:R-:W-:Y:S05]  /*0730*/  BSYNC.RECONVERGENT B0 ;  /* 0x0000000000007941 */ /* 0x000fea0003800200 */
.L_x_2479:
[----:B-----5:R-:W-:Y:S01]  /*0740*/  ISETP.NE.AND P4, PT, R26, RZ, PT ;  /* 0x000000ff1a00720c */ /* 0x020fe20003f85270 */
[----:B------:R-:W-:Y:S01]  /*0750*/  BSSY.RECONVERGENT B0, `(.L_x_2483) ;  /* 0x000001b000007945 */ /* 0x000fe20003800200 */
[----:B------:R-:W-:-:S11]  /*0760*/  CS2R R8, SRZ ;  /* 0x0000000000087805 */ /* 0x000fd6000001ff00 */
[----:B------:R-:W-:Y:S05]  /*0770*/  @!P4 BRA `(.L_x_2484) ;  /* 0x000000000060c947 */ /* 0x000fea0003800000 */
        /* <DEDUP_REMOVED lines=12> */
[----:B------:R-:W1:Y:S02]  /*0840*/  FLO.U32 R8, R6 ;  /* 0x0000000600087300 */ /* 0x000e6400000e0000 */
[----:B-1----:R-:W-:-:S04]  /*0850*/  IADD3 R8, PT, PT, -R8, 0x1f, RZ ;  /* 0x0000001f08087810 */ /* 0x002fc80007ffe1ff */
[----:B------:R-:W-:Y:S01]  /*0860*/  IADD3 R7, PT, PT, R7, 0x1e, -R8 ;  /* 0x0000001e07077810 */ /* 0x000fe20007ffe808 */
[----:B------:R-:W-:-:S05]  /*0870*/  VIADD R9, R8, 0xffffffe3 ;  /* 0xffffffe308097836 */ /* 0x000fca0000000000 */
[----:B------:R-:W-:-:S04]  /*0880*/  SHF.L.U32 R9, R6, R9, RZ ;  /* 0x0000000906097219 */ /* 0x000fc800000006ff */
[----:B------:R-:W-:-:S07]  /*0890*/  LOP3.LUT R6, R9, 0x3, RZ, 0xc0, !PT ;  /* 0x0000000309067812 */ /* 0x000fce00078ec0ff */
.L_x_2486:
[----:B------:R-:W-:Y:S05]  /*08a0*/  BSYNC.RECONVERGENT B1 ;  /* 0x0000000000017941 */ /* 0x000fea0003800200 */
.L_x_2485:
[----:B------:R-:W-:Y:S01]  /*08b0*/  IMAD.SHL.U32 R6, R6, 0x200000, RZ ;  /* 0x0020000006067824 */ /* 0x000fe200078e00ff */
[----:B------:R-:W-:-:S04]  /*08c0*/  LEA R7, R7, 0x37800000, 0x17 ;  /* 0x3780000007077811 */ /* 0x000fc800078eb8ff */
[----:B------:R-:W-:-:S05]  /*08d0*/  LOP3.LUT R6, R7, R6, R11, 0xfe, !PT ;  /* 0x0000000607067212 */ /* 0x000fca00078efe0b */
[----:B------:R-:W-:-:S04]  /*08e0*/  FMUL.FTZ R6, R6, 1 ;  /* 0x3f80000006067820 */ /* 0x000fc80000410000 */
[----:B------:R1:W2:Y:S03]  /*08f0*/  F2F.F64.F32 R8, R6 ;  /* 0x0000000600087310 */ /* 0x0002a60000201800 */
.L_x_2484:
[----:B------:R-:W-:Y:S05]  /*0900*/  BSYNC.RECONVERGENT B0 ;  /* 0x0000000000007941 */ /* 0x000fea0003800200 */
.L_x_2483:
[----:B------:R-:W-:Y:S01]  /*0910*/  ISETP.NE.AND P4, PT, R27, RZ, PT ;  /* 0x000000ff1b00720c */ /* 0x000fe20003f85270 */
[----:B------:R-:W-:Y:S01]  /*0920*/  BSSY.RECONVERGENT B0, `(.L_x_2487) ;  /* 0x000001b000007945 */ /* 0x000fe20003800200 */
[----:B------:R-:W-:-:S11]  /*0930*/  CS2R R12, SRZ ;  /* 0x00000000000c7805 */ /* 0x000fd6000001ff00 */
[----:B------:R-:W-:Y:S05]  /*0940*/  @!P4 BRA `(.L_x_2488) ;  /* 0x000000000060c947 */ /* 0x000fea0003800000 */
[----:B-1----:R-:W-:-:S04]  /*0950*/  PRMT R6, R27, 0x9910, RZ ;  /* 0x000099101b067816 */ /* 0x002fc800000000ff */
        /* <DEDUP_REMOVED lines=17> */
.L_x_2490:
[----:B------:R-:W-:Y:S05]  /*0a70*/  BSYNC.RECONVERGENT B1 ;  /* 0x0000000000017941 */ /* 0x000fea0003800200 */
.L_x_2489:
[----:B------:R-:W-:Y:S01]  /*0a80*/  IMAD.SHL.U32 R6, R6, 0x200000, RZ ;  /* 0x0020000006067824 */ /* 0x000fe200078e00ff */
[----:B------:R-:W-:-:S04]  /*0a90*/  LEA R7, R7, 0x37800000, 0x17 ;  /* 0x3780000007077811 */ /* 0x000fc800078eb8ff */
[----:B------:R-:W-:-:S05]  /*0aa0*/  LOP3.LUT R6, R7, R6, R13, 0xfe, !PT ;  /* 0x0000000607067212 */ /* 0x000fca00078efe0d */
[----:B------:R-:W-:-:S04]  /*0ab0*/  FMUL.FTZ R6, R6, 1 ;  /* 0x3f80000006067820 */ /* 0x000fc80000410000 */
[----:B------:R3:W4:Y:S03]  /*0ac0*/  F2F.F64.F32 R12, R6 ;  /* 0x00000006000c7310 */ /* 0x0007260000201800 */
.L_x_2488:
[----:B------:R-:W-:Y:S05]  /*0ad0*/  BSYNC.RECONVERGENT B0 ;  /* 0x0000000000007941 */ /* 0x000fea0003800200 */
.L_x_2487:
[----:B------:R-:W-:Y:S01]  /*0ae0*/  ISETP.NE.AND P4, PT, R2, RZ, PT ;  /* 0x000000ff0200720c */ /* 0x000fe20003f85270 */
[----:B------:R-:W-:Y:S01]  /*0af0*/  BSSY.RECONVERGENT B0, `(.L_x_2491) ;  /* 0x000001b000007945 */ /* 0x000fe20003800200 */
[----:B------:R-:W-:-:S11]  /*0b00*/  CS2R R16, SRZ ;  /* 0x0000000000107805 */ /* 0x000fd6000001ff00 */
[----:B------:R-:W-:Y:S05]  /*0b10*/  @!P4 BRA `(.L_x_2492) ;  /* 0x000000000060c947 */ /* 0x000fea0003800000 */
[----:B-1-3--:R-:W-:-:S04]  /*0b20*/  PRMT R6, R2, 0x9910, RZ ;  /* 0x0000991002067816 */ /* 0x00afc800000000ff */
        /* <DEDUP_REMOVED lines=17> */
.L_x_2494:
[----:B------:R-:W-:Y:S05]  /*0c40*/  BSYNC.RECONVERGENT B1 ;  /* 0x0000000000017941 */ /* 0x000fea0003800200 */
.L_x_2493:
[----:B------:R-:W-:Y:S01]  /*0c50*/  IMAD.SHL.U32 R6, R6, 0x200000, RZ ;  /* 0x0020000006067824 */ /* 0x000fe200078e00ff */
[----:B------:R-:W-:-:S04]  /*0c60*/  LEA R7, R7, 0x37800000, 0x17 ;  /* 0x3780000007077811 */ /* 0x000fc800078eb8ff */
[----:B------:R-:W-:-:S05]  /*0c70*/  LOP3.LUT R6, R7, R6, R15, 0xfe, !PT ;  /* 0x0000000607067212 */ /* 0x000fca00078efe0f */
[----:B------:R-:W-:-:S04]  /*0c80*/  FMUL.FTZ R6, R6, 1 ;  /* 0x3f80000006067820 */ /* 0x000fc80000410000 */
[----:B------:R1:W3:Y:S03]  /*0c90*/  F2F.F64.F32 R16, R6 ;  /* 0x0000000600107310 */ /* 0x0002e60000201800 */
.L_x_2492:
[----:B------:R-:W-:Y:S05]  /*0ca0*/  BSYNC.RECONVERGENT B0 ;  /* 0x0000000000007941 */ /* 0x000fea0003800200 */
.L_x_2491:
[----:B-1-3--:R-:W-:Y:S01]  /*0cb0*/  CS2R R6, SRZ ;  /* 0x0000000000067805 */ /* 0x00afe2000001ff00 */
[----:B------:R-:W-:Y:S01]  /*0cc0*/  @!P0 IMAD.MOV.U32 R18, RZ, RZ, R20 ;  /* 0x000000ffff128224 */ /* 0x000fe200078e0014 */
[----:B------:R-:W-:Y:S01]  /*0cd0*/  CS2R R10, SRZ ;  /* 0x00000000000a7805 */ /* 0x000fe2000001ff00 */
[----:B------:R-:W-:Y:S01]  /*0ce0*/  @!P0 IMAD.MOV.U32 R19, RZ, RZ, R23 ;  /* 0x000000ffff138224 */ /* 0x000fe200078e0017 */
[----:B------:R-:W-:Y:S01]  /*0cf0*/  UIADD3 UR4, UP0, UPT, UR17, UR4, URZ ;  /* 0x0000000411047290 */ /* 0x000fe2000ff1e0ff */
[----:B------:R-:W-:Y:S02]  /*0d00*/  IMAD.U32 R15, RZ, RZ, UR20 ;  /* 0x00000014ff0f7e24 */ /* 0x000fe4000f8e00ff */
[----:B------:R-:W-:Y:S01]  /*0d10*/  IMAD.U32 R25, RZ, RZ, UR20 ;  /* 0x00000014ff197e24 */ /* 0x000fe2000f8e00ff */
[----:B0-----:R0:W-:Y:S01]  /*0d20*/  @!P0 STG.E.128 desc[UR18][R18.64], R4 ;  /* 0x0000000412008986 */ /* 0x0011e2000c101d12 */
[----:B------:R-:W-:Y:S01]  /*0d30*/  IMAD.U32 R14, RZ, RZ, UR20 ;  /* 0x00000014ff0e7e24 */ /* 0x000fe2000f8e00ff */
[----:B------:R-:W-:-:S02]  /*0d40*/  UIADD3.X UR5, UPT, UPT, URZ, UR5, URZ, UP0, !UPT ;  /* 0x00000005ff057290 */ /* 0x000fc400087fe4ff */
[----:B------:R-:W-:-:S04]  /*0d50*/  UISETP.GE.U32.AND UP0, UPT, UR4, UR25, UPT ;  /* 0x000000190400728c */ /* 0x000fc8000bf06070 */
[----:B------:R-:W-:Y:S01]  /*0d60*/  UISETP.GE.U32.AND.EX UP0, UPT, UR5, UR26, UPT, UP0 ;  /* 0x0000001a0500728c */ /* 0x000fe2000bf06100 */
[----:B0-----:R-:W-:Y:S01]  /*0d70*/  @!P3 IMAD.MOV.U32 R4, RZ, RZ, R20 ;  /* 0x000000ffff04b224 */ /* 0x001fe200078e0014 */
[----:B------:R-:W-:Y:S01]  /*0d80*/  CS2R R18, SRZ ;  /* 0x0000000000127805 */ /* 0x000fe2000001ff00 */
[----:B------:R-:W-:Y:S02]  /*0d90*/  @!P3 IMAD.MOV.U32 R5, RZ, RZ, R23 ;  /* 0x000000ffff05b224 */ /* 0x000fe400078e0017 */
[----:B------:R-:W-:Y:S02]  /*0da0*/  @!P1 IMAD.MOV.U32 R6, RZ, RZ, R0 ;  /* 0x000000ffff069224 */ /* 0x000fe400078e0000 */
[----:B------:R-:W-:Y:S01]  /*0db0*/  @!P3 IMAD.WIDE.U32 R24, R25, 0x30, R4 ;  /* 0x000000301918b825 */ /* 0x000fe200078e0004 */
[----:B------:R-:W-:-:S03]  /*0dc0*/  @!P2 LEA R4, P0, R15, R20, 0x5 ;  /* 0x000000140f04a211 */ /* 0x000fc600078028ff */
[----:B------:R-:W-:Y:S01]  /*0dd0*/  @!P1 IMAD.MOV.U32 R7, RZ, RZ, R21 ;  /* 0x000000ffff079224 */ /* 0x000fe200078e0015 */
[----:B------:R-:W-:Y:S02]  /*0de0*/  @!P2 LEA.HI.X R5, R14, R23, RZ, 0x5, P0 ;  /* 0x000000170e05a211 */ /* 0x000fe400000f2cff */
[----:B------:R-:W-:Y:S01]  /*0df0*/  CS2R R14, SRZ ;  /* 0x00000000000e7805 */ /* 0x000fe2000001ff00 */
[----:B------:R-:W-:Y:S01]  /*0e00*/  @!P3 VIADD R25, R25, UR6 ;  /* 0x000000061919bc36 */ /* 0x000fe20008000000 */
[----:B------:R-:W-:Y:S01]  /*0e10*/  IADD3 R20, P0, PT, R20, UR21, RZ ;  /* 0x0000001514147c10 */ /* 0x000fe2000ff1e0ff */
[----:B--2---:R0:W-:Y:S01]  /*0e20*/  @!P1 STG.E.128 desc[UR18][R6.64], R8 ;  /* 0x0000000806009986 */ /* 0x0041e2000c101d12 */
[----:B------:R-:W-:Y:S02]  /*0e30*/  IADD3 R28, P1, PT, R28, UR17, RZ ;  /* 0x000000111c1c7c10 */ /* 0x000fe4000ff3e0ff */
[----:B------:R-:W-:Y:S01]  /*0e40*/  IADD3.X R23, PT, PT, R23, UR22, RZ, P0, !PT ;  /* 0x0000001617177c10 */ /* 0x000fe200087fe4ff */
[----:B----4-:R0:W-:Y:S01]  /*0e50*/  @!P2 STG.E.128 desc[UR18][R4.64], R12 ;  /* 0x0000000c0400a986 */ /* 0x0101e2000c101d12 */
[----:B------:R-:W-:Y:S01]  /*0e60*/  IADD3 R0, P2, PT, R0, UR21, RZ ;  /* 0x0000001500007c10 */ /* 0x000fe2000ff5e0ff */
[----:B------:R-:W-:-:S02]  /*0e70*/  IMAD.X R3, RZ, RZ, R3, P1 ;  /* 0x000000ffff037224 */ /* 0x000fc400008e0603 */
[----:B------:R0:W-:Y:S01]  /*0e80*/  @!P3 STG.E.128 desc[UR18][R24.64], R16 ;  /* 0x000000101800b986 */ /* 0x0001e2000c101d12 */
[----:B------:R-:W-:Y:S01]  /*0e90*/  IADD3.X R21, PT, PT, R21, UR22, RZ, P2, !PT ;  /* 0x0000001615157c10 */ /* 0x000fe200097fe4ff */
[----:B------:R-:W-:Y:S08]  /*0ea0*/  BRA.U !UP0, `(.L_x_2495) ;  /* 0xfffffff508347547 */ /* 0x000ff0000b83ffff */
[----:B------:R-:W-:Y:S05]  /*0eb0*/  EXIT ;  /* 0x000000000000794d */ /* 0x000fea0003800000 */
.L_x_2478:
        /* <DEDUP_REMOVED lines=8> */
.L_x_2512:
[----:B-1----:R-:W-:-:S04]  /*0f40*/  LEA R8, P0, R0, UR28, 0x2 ;  /* 0x0000001c00087c11 */ /* 0x002fc8000f8010ff */
[----:B------:R-:W-:-:S05]  /*0f50*/  LEA.HI.X R9, R0, UR29, R3, 0x2, P0 ;  /* 0x0000001d00097c11 */ /* 0x000fca00080f1403 */
[----:B------:R-:W2:Y:S01]  /*0f60*/  LDG.E R8, desc[UR18][R8.64] ;  /* 0x0000001208087981 */ /* 0x000ea2000c1e1900 */
[----:B------:R-:W-:Y:S01]  /*0f70*/  BSSY.RECONVERGENT B0, `(.L_x_2496) ;  /* 0x0000021000007945 */ /* 0x000fe20003800200 */
[----:B------:R-:W-:Y:S02]  /*0f80*/  CS2R R4, SRZ ;  /* 0x0000000000047805 */ /* 0x000fe4000001ff00 */
[C---:B--2---:R-:W-:Y:S02]  /*0f90*/  PRMT R10, R8.reuse, 0x7770, RZ ;  /* 0x00007770080a7816 */ /* 0x044fe400000000ff */
[----:B------:R-:W-:Y:S02]  /*0fa0*/  PRMT R7, R8, 0x7771, RZ ;  /* 0x0000777108077816 */ /* 0x000fe400000000ff */
[----:B------:R-:W-:Y:S02]  /*0fb0*/  ISETP.NE.AND P0, PT, R10, RZ, PT ;  /* 0x000000ff0a00720c */ /* 0x000fe40003f05270 */
[----:B------:R-:W-:-:S02]  /*0fc0*/  PRMT R6, R8, 0x7772, RZ ;  /* 0x0000777208067816 */ /* 0x000fc400000000ff */
[----:B------:R-:W-:-:S09]  /*0fd0*/  PRMT R2, R8, 0x7773, RZ ;  /* 0x0000777308027816 */ /* 0x000fd200000000ff */
[----:B------:R-:W-:Y:S05]  /*0fe0*/  @!P0 BRA `(.L_x_2497) ;  /* 0x0000000000648947 */ /* 0x000fea0003800000 */
[----:B------:R-:W-:-:S04]  /*0ff0*/  PRMT R4, R10, 0x9910, RZ ;  /* 0x000099100a047816 */ /* 0x000fc800000000ff */
[----:B------:R-:W-:-:S13]  /*1000*/  ISETP.NE.AND P0, PT, R4, 0x80, PT ;  /* 0x000000800400780c */ /* 0x000fda0003f05270 */
[----:B------:R-:W-:Y:S02]  /*1010*/  @!P0 IMAD.MOV.U32 R4, RZ, RZ, 0x20000000 ;  /* 0x20000000ff048424 */ /* 0x000fe400078e00ff */
        /* <DEDUP_REMOVED lines=16> */
.L_x_2499:
[----:B0-----:R-:W-:Y:S05]  /*1120*/  BSYNC.RECONVERGENT B1 ;  /* 0x0000000000017941 */ /* 0x001fea0003800200 */
.L_x_2498:
[----:B------:R-:W-:Y:S01]  /*1130*/  IMAD.SHL.U32 R4, R4, 0x200000, RZ ;  /* 0x0020000004047824 */ /* 0x000fe200078e00ff */
[----:B------:R-:W-:-:S04]  /*1140*/  LEA R5, R5, 0x37800000, 0x17 ;  /* 0x3780000005057811 */ /* 0x000fc800078eb8ff */
[----:B------:R-:W-:-:S05]  /*1150*/  LOP3.LUT R4, R5, R4, R11, 0xfe, !PT ;  /* 0x0000000405047212 */ /* 0x000fca00078efe0b */
[----:B------:R-:W-:-:S06]  /*1160*/  FMUL.FTZ R4, R4, 1 ;  /* 0x3f80000004047820 */ /* 0x000fcc0000410000 */
[----:B------:R-:W1:Y:S02]  /*1170*/  F2F.F64.F32 R4, R4 ;  /* 0x0000000400047310 */ /* 0x000e640000201800 */
.L_x_2497:
[----:B0-----:R-:W-:Y:S05]  /*1180*/  BSYNC.RECONVERGENT B0 ;  /* 0x0000000000007941 */ /* 0x001fea0003800200 */
.L_x_2496:
[----:B------:R-:W-:Y:S01]  /*1190*/  ISETP.NE.AND P0, PT, R7, RZ, PT ;  /* 0x000000ff0700720c */ /* 0x000fe20003f05270 */
        /* <DEDUP_REMOVED lines=22> */
.L_x_2503:
[----:B------:R-:W-:Y:S05]  /*1300*/  BSYNC.RECONVERGENT B1 ;  /* 0x0000000000017941 */ /* 0x000fea0003800200 */
.L_x_2502:
[----:B------:R-:W-:Y:S01]  /*1310*/  IMAD.SHL.U32 R7, R7, 0x200000, RZ ;  /* 0x0020000007077824 */ /* 0x000fe200078e00ff */
[----:B------:R-:W-:-:S04]  /*1320*/  LEA R8, R8, 0x37800000, 0x17 ;  /* 0x3780000008087811 */ /* 0x000fc800078eb8ff */
[----:B------:R-:W-:-:S05]  /*1330*/  LOP3.LUT R7, R8, R7, R12, 0xfe, !PT ;  /* 0x0000000708077212 */ /* 0x000fca00078efe0c */
[----:B------:R-:W-:-:S04]  /*1340*/  FMUL.FTZ R7, R7, 1 ;  /* 0x3f80000007077820 */ /* 0x000fc80000410000 */
[----:B------:R0:W2:Y:S03]  /*1350*/  F2F.F64.F32 R8, R7 ;  /* 0x0000000700087310 */ /* 0x0000a60000201800 */
.L_x_2501:
[----:B------:R-:W-:Y:S05]  /*1360*/  BSYNC.RECONVERGENT B0 ;  /* 0x0000000000007941 */ /* 0x000fea0003800200 */
.L_x_2500:
[----:B------:R-:W-:Y:S01]  /*1370*/  ISETP.NE.AND P0, PT, R6, RZ, PT ;  /* 0x000000ff0600720c */ /* 0x000fe20003f05270 */
[----:B------:R-:W-:Y:S01]  /*1380*/  BSSY.RECONVERGENT B0, `(.L_x_2504) ;  /* 0x000001c000007945 */ /* 0x000fe20003800200 */
[----:B------:R-:W-:-:S11]  /*1390*/  CS2R R12, SRZ ;  /* 0x00000000000c7805 */ /* 0x000fd6000001ff00 */
[----:B------:R-:W-:Y:S05]  /*13a0*/  @!P0 BRA `(.L_x_2505) ;  /* 0x0000000000648947 */ /* 0x000fea0003800000 */
[----:B0-----:R-:W-:-:S04]  /*13b0*/  PRMT R7, R6, 0x9910, RZ ;  /* 0x0000991006077816 */ /* 0x001fc800000000ff */
        /* <DEDUP_REMOVED lines=18> */
.L_x_2507:
[----:B------:R-:W-:Y:S05]  /*14e0*/  BSYNC.RECONVERGENT B1 ;  /* 0x0000000000017941 */ /* 0x000fea0003800200 */
.L_x_2506:
[----:B------:R-:W-:Y:S01]  /*14f0*/  IMAD.SHL.U32 R6, R6, 0x200000, RZ ;  /* 0x0020000006067824 */ /* 0x000fe200078e00ff */
[----:B------:R-:W-:-:S04]  /*1500*/  LEA R7, R7, 0x37800000, 0x17 ;  /* 0x3780000007077811 */ /* 0x000fc800078eb8ff */
[----:B------:R-:W-:-:S05]  /*1510*/  LOP3.LUT R6, R7, R6, R13, 0xfe, !PT ;  /* 0x0000000607067212 */ /* 0x000fca00078efe0d */
[----:B------:R-:W-:-:S04]  /*1520*/  FMUL.FTZ R6, R6, 1 ;  /* 0x3f80000006067820 */ /* 0x000fc80000410000 */
[----:B------:R3:W4:Y:S03]  /*1530*/  F2F.F64.F32 R12, R6 ;  /* 0x00000006000c7310 */ /* 0x0007260000201800 */
.L_x_2505:
[----:B------:R-:W-:Y:S05]  /*1540*/  BSYNC.RECONVERGENT B0 ;  /* 0x0000000000007941 */ /* 0x000fea0003800200 */
.L_x_2504:
[----:B------:R-:W-:Y:S01]  /*1550*/  ISETP.NE.AND P0, PT, R2, RZ, PT ;  /* 0x000000ff0200720c */ /* 0x000fe20003f05270 */
[----:B------:R-:W-:Y:S01]  /*1560*/  BSSY.RECONVERGENT B0, `(.L_x_2508) ;  /* 0x000001c000007945 */ /* 0x000fe20003800200 */
[----:B------:R-:W-:-:S11]  /*1570*/  CS2R R16, SRZ ;  /* 0x0000000000107805 */ /* 0x000fd6000001ff00 */
[----:B------:R-:W-:Y:S05]  /*1580*/  @!P0 BRA `(.L_x_2509) ;  /* 0x0000000000648947 */ /* 0x000fea0003800000 */
[----:B---3--:R-:W-:-:S04]  /*1590*/  PRMT R6, R2, 0x9910, RZ ;  /* 0x0000991002067816 */ /* 0x008fc800000000ff */
[----:B------:R-:W-:-:S13]  /*15a0*/  ISETP.NE.AND P0, PT, R6, 0x80, PT ;  /* 0x000000800600780c */ /* 0x000fda0003f05270 */
[----:B------:R-:W-:Y:S02]  /*15b0*/  @!P0 IMAD.MOV.U32 R16, RZ, RZ, 0x20000000 ;  /* 0x20000000ff108424 */ /* 0x000fe400078e00ff */
[----:B------:R-:W-:Y:S01]  /*15c0*/  @!P0 IMAD.MOV.U32 R17, RZ, RZ, 0x7ff80000 ;  /* 0x7ff80000ff118424 */ /* 0x000fe200078e00ff */
[----:B------:R-:W-:Y:S06]  /*15d0*/  @!P0 BRA `(.L_x_2509) ;  /* 0x0000000000508947 */ /* 0x000fec0003800000 */
[--C-:B------:R-:W-:Y:S01]  /*15e0*/  SHF.R.U32.HI R6, RZ, 0x2, R2.reuse ;  /* 0x00000002ff067819 */ /* 0x100fe20000011602 */
[----:B------:R-:W-:Y:S01]  /*15f0*/  BSSY.RECONVERGENT B1, `(.L_x_2510) ;  /* 0x000000d000017945 */ /* 0x000fe20003800200 */
[----:B0-----:R-:W-:Y:S02]  /*1600*/  SHF.R.U32.HI R7, RZ, 0x7, R2 ;  /* 0x00000007ff077819 */ /* 0x001fe40000011602 */
        /* <DEDUP_REMOVED lines=11> */
.L_x_2511:
[----:B------:R-:W-:Y:S05]  /*16c0*/  BSYNC.RECONVERGENT B1 ;  /* 0x0000000000017941 */ /* 0x000fea0003800200 */
.L_x_2510:
[----:B------:R-:W-:Y:S01]  /*16d0*/  IMAD.SHL.U32 R2, R2, 0x200000, RZ ;  /* 0x0020000002027824 */ /* 0x000fe200078e00ff */
[----:B------:R-:W-:-:S04]  /*16e0*/  LEA R6, R6, 0x37800000, 0x17 ;  /* 0x3780000006067811 */ /* 0x000fc800078eb8ff */
[----:B------:R-:W-:-:S05]  /*16f0*/  LOP3.LUT R2, R6, R2, R15, 0xfe, !PT ;  /* 0x0000000206027212 */ /* 0x000fca00078efe0f */
[----:B------:R-:W-:-:S04]  /*1700*/  FMUL.FTZ R2, R2, 1 ;  /* 0x3f80000002027820 */ /* 0x000fc80000410000 */
[----:B------:R0:W3:Y:S03]  /*1710*/  F2F.F64.F32 R16, R2 ;  /* 0x0000000200107310 */ /* 0x0000e60000201800 */
.L_x_2509:
[----:B------:R-:W-:Y:S05]  /*1720*/  BSYNC.RECONVERGENT B0 ;  /* 0x0000000000007941 */ /* 0x000fea0003800200 */
.L_x_2508:
[C---:B------:R-:W-:Y:S02]  /*1730*/  LEA R20, P0, R0.reuse, UR15, 0x6 ;  /* 0x0000000f00147c11 */ /* 0x040fe4000f8030ff */
[----:B0--3--:R-:W-:Y:S02]  /*1740*/  CS2R R6, SRZ ;  /* 0x0000000000067805 */ /* 0x009fe4000001ff00 */
[----:B------:R-:W-:Y:S02]  /*1750*/  CS2R R10, SRZ ;  /* 0x00000000000a7805 */ /* 0x000fe4000001ff00 */
[----:B------:R-:W-:Y:S02]  /*1760*/  CS2R R14, SRZ ;  /* 0x00000000000e7805 */ /* 0x000fe4000001ff00 */
[----:B------:R-:W-:Y:S02]  /*1770*/  LEA.HI.X R21, R0, UR10, R3, 0x6, P0 ;  /* 0x0000000a00157c11 */ /* 0x000fe400080f3403 */
[----:B------:R-:W-:-:S02]  /*1780*/  CS2R R18, SRZ ;  /* 0x0000000000127805 */ /* 0x000fc4000001ff00 */
[----:B------:R-:W-:Y:S01]  /*1790*/  IADD3 R0, P0, PT, R0, UR4, RZ ;  /* 0x0000000400007c10 */ /* 0x000fe2000ff1e0ff */
[----:B-12---:R1:W-:Y:S04]  /*17a0*/  STG.E.ENL2.256 desc[UR18][R20.64], R4, R8 ;  /* 0xf80000041408797f */ /* 0x0063e8000f121812 */
[C---:B------:R-:W-:Y:S02]  /*17b0*/  IMAD.SHL.U32 R2, R0.reuse, 0x4, RZ ;  /* 0x0000000400027824 */ /* 0x040fe400078e00ff */
[----:B------:R-:W-:Y:S01]  /*17c0*/  IMAD.X R3, RZ, RZ, R3, P0 ;  /* 0x000000ffff037224 */ /* 0x000fe200000e0603 */
[----:B----4-:R1:W-:Y:S01]  /*17d0*/  STG.E.ENL2.256 desc[UR18][R20.64+0x20], R12, R16 ;  /* 0xf800010c1410797f */ /* 0x0103e2000f121812 */
[----:B------:R-:W-:Y:S02]  /*17e0*/  LOP3.LUT P0, RZ, R0, 0xffffc000, RZ, 0xc0, !PT ;  /* 0xffffc00000ff7812 */ /* 0x000fe4000780c0ff */
[----:B------:R-:W-:-:S02]  /*17f0*/  ISETP.LT.U32.AND P1, PT, R2, UR27, PT ;  /* 0x0000001b02007c0c */ /* 0x000fc4000bf21070 */
[----:B------:R-:W-:Y:S02]  /*1800*/  SHF.L.U64.HI R2, R0, 0x2, R3 ;  /* 0x0000000200027819 */ /* 0x000fe40000010203 */
[----:B------:R-:W-:Y:S02]  /*1810*/  LOP3.LUT P0, RZ, R3, 0x3fffffff, RZ, 0xc0, P0 ;  /* 0x3fffffff03ff7812 */ /* 0x000fe4000000c0ff */
[----:B------:R-:W-:-:S13]  /*1820*/  ISETP.LT.AND.EX P1, PT, R2, UR16, PT, P1 ;  /* 0x0000001002007c0c */ /* 0x000fda000bf21310 */
[----:B------:R-:W-:Y:S05]  /*1830*/  @!P0 BRA P1, `(.L_x_2512) ;  /* 0xfffffff400c08947 */ /* 0x000fea000083ffff */
[----:B------:R-:W-:Y:S05]  /*1840*/  EXIT ;  /* 0x000000000000794d */ /* 0x000fea0003800000 */
.L_x_2513:
        /* <DEDUP_REMOVED lines=11> */
.L_x_7659:


//--------------------- .text._ZN2at6native55_GLOBAL__N__de093ff9_22_ForeachBinaryOpList_cu_a911ec4325multi_tensor_apply_kernelINS1_18TensorListMetadataILi2EEENS1_11CopyFunctorIN3c107complexIdEENS6_11Float8_e5m2ELi2ELi1ELi1EEEJNS0_4CopyIS8_S9_EEEEEvT_T0_DpT1_ --------------------------
	.section	.text._ZN2at6native55_GLOBAL__N__de093ff9_22_ForeachBinaryOpList_cu_a911ec4325multi_tensor_apply_kernelINS1_18TensorListMetadataILi2EEENS1_11CopyFunctorIN3c107complexIdEENS6_11Float8_e5m2ELi2ELi1ELi1EEEJNS0_4CopyIS8_S9_EEEEEvT_T0_DpT1_,"ax",@progbits
	.align	128
.text._ZN2at6native55_GLOBAL__N__de093ff9_22_ForeachBinaryOpList_cu_a911ec4325multi_tensor_apply_kernelINS1_18TensorListMetadataILi2EEENS1_11CopyFunctorIN3c107complexIdEENS6_11Float8_e5m2ELi2ELi1ELi1EEEJNS0_4CopyIS8_S9_EEEEEvT_T0_DpT1_:
        .type           _ZN2at6native55_GLOBAL__N__de093ff9_22_ForeachBinaryOpList_cu_a911ec4325multi_tensor_apply_kernelINS1_18TensorListMetadataILi2EEENS1_11CopyFunctorIN3c107complexIdEENS6_11Float8_e5m2ELi2ELi1ELi1EEEJNS0_4CopyIS8_S9_EEEEEvT_T0_DpT1_,@function
        .size           _ZN2at6native55_GLOBAL__N__de093ff9_22_ForeachBinaryOpList_cu_a911ec4325multi_tensor_apply_kernelINS1_18TensorListMetadataILi2EEENS1_11CopyFunctorIN3c107complexIdEENS6_11Float8_e5m2ELi2ELi1ELi1EEEJNS0_4CopyIS8_S9_EEEEEvT_T0_DpT1_,(.L_x_7660 - _ZN2at6native55_GLOBAL__N__de093ff9_22_ForeachBinaryOpList_cu_a911ec4325multi_tensor_apply_kernelINS1_18TensorListMetadataILi2EEENS1_11CopyFunctorIN3c107complexIdEENS6_11Float8_e5m2ELi2ELi1ELi1EEEJNS0_4CopyIS8_S9_EEEEEvT_T0_DpT1_)
        .other          _ZN2at6native55_GLOBAL__N__de093ff9_22_ForeachBinaryOpList_cu_a911ec4325multi_tensor_apply_kernelINS1_18TensorListMetadataILi2EEENS1_11CopyFunctorIN3c107complexIdEENS6_11Float8_e5m2ELi2ELi1ELi1EEEJNS0_4CopyIS8_S9_EEEEEvT_T0_DpT1_,@"STO_CUDA_ENTRY STV_DEFAULT"
_ZN2at6native55_GLOBAL__N__de093ff9_22_ForeachBinaryOpList_cu_a911ec4325multi_tensor_apply_kernelINS1_18TensorListMetadataILi2EEENS1_11CopyFunctorIN3c107complexIdEENS6_11Float8_e5m2ELi2ELi1ELi1EEEJNS0_4CopyIS8_S9_EEEEEvT_T0_DpT1_:
        /* <DEDUP_REMOVED lines=45> */
[----:B------:R-:W-:Y:S01]  /*02d0*/  UIADD3.X UR7, UPT, UPT, UR7, UR15, URZ, UP3, !UPT ;  /* 0x0000000f07077290 */ /* 0x000fe20009ffe4ff */
[----:B------:R-:W-:-:S02]  /*02e0*/  UMOV UR4, URZ ;  /* 0x000000ff00047c82 */ /* 0x000fc40008000000 */
[----:B------:R-:W-:Y:S01]  /*02f0*/  IADD3.X R25, PT, PT, R3, UR11, RZ, P0, !PT ;  /* 0x0000000b03197c10 */ /* 0x000fe200087fe4ff */
[----:B------:R-:W-:Y:S01]  /*0300*/  IMAD.X R3, RZ, RZ, RZ, P1 ;  /* 0x000000ffff037224 */ /* 0x000fe200008e06ff */
[----:B------:R-:W-:Y:S01]  /*0310*/  LEA R28, P0, R4, UR12, 0x4 ;  /* 0x0000000c041c7c11 */ /* 0x000fe2000f8020ff */
[----:B------:R-:W-:-:S03]  /*0320*/  UMOV UR5, URZ ;  /* 0x000000ff00057c82 */ /* 0x000fc60008000000 */
[----:B------:R-:W-:Y:S02]  /*0330*/  IADD3 R28, P1, PT, R28, UR10, RZ ;  /* 0x0000000a1c1c7c10 */ /* 0x000fe4000ff3e0ff */
[----:B------:R-:W-:-:S04]  /*0340*/  LEA.HI.X R3, R4, UR13, R3, 0x4, P0 ;  /* 0x0000000d04037c11 */ /* 0x000fc800080f2403 */
[----:B------:R-:W-:-:S07]  /*0350*/  IADD3.X R3, PT, PT, R3, UR11, RZ, P1, !PT ;  /* 0x0000000b03037c10 */ /* 0x000fce0008ffe4ff */
.L_x_2515:
[C---:B------:R-:W-:Y:S01]  /*0360*/  ISETP.GE.U32.AND P0, PT, R0.reuse, UR24, PT ;  /* 0x0000001800007c0c */ /* 0x040fe2000bf06070 */
[----:B------:R-:W-:Y:S01]  /*0370*/  IMAD.U32 R11, RZ, RZ, UR17 ;  /* 0x00000011ff0b7e24 */ /* 0x000fe2000f8e00ff */
[----:B-1----:R-:W-:Y:S01]  /*0380*/  IADD3 R6, P2, PT, R0, UR17, RZ ;  /* 0x0000001100067c10 */ /* 0x002fe2000ff5e0ff */
[----:B------:R-:W-:Y:S01]  /*0390*/  IMAD.MOV.U32 R8, RZ, RZ, R0 ;  /* 0x000000ffff087224 */ /* 0x000fe200078e0000 */
[----:B------:R-:W-:Y:S01]  /*03a0*/  ISETP.GE.U32.AND.EX P0, PT, R5, UR25, PT, P0 ;  /* 0x0000001905007c0c */ /* 0x000fe2000bf06100 */
[--C-:B------:R-:W-:Y:S01]  /*03b0*/  IMAD.MOV.U32 R9, RZ, RZ, R5.reuse ;  /* 0x000000ffff097224 */ /* 0x100fe200078e0005 */
[----:B------:R-:W-:Y:S01]  /*03c0*/  ISETP.GE.U32.AND P1, PT, R6, UR24, PT ;  /* 0x0000001806007c0c */ /* 0x000fe2000bf26070 */
[----:B------:R-:W-:Y:S02]  /*03d0*/  IMAD.X R6, RZ, RZ, R5, P2 ;  /* 0x000000ffff067224 */ /* 0x000fe400010e0605 */
[----:B------:R-:W-:-:S03]  /*03e0*/  IMAD.WIDE.U32 R10, R11, 0x2, R8 ;  /* 0x000000020b0a7825 */ /* 0x000fc600078e0008 */
[----:B------:R-:W-:Y:S01]  /*03f0*/  ISETP.GE.U32.AND.EX P1, PT, R6, UR25, PT, P1 ;  /* 0x0000001906007c0c */ /* 0x000fe2000bf26110 */
[----:B------:R-:W-:-:S04]  /*0400*/  IMAD.U32 R13, RZ, RZ, UR17 ;  /* 0x00000011ff0d7e24 */ /* 0x000fc8000f8e00ff */
[----:B------:R-:W-:Y:S01]  /*0410*/  @!P0 IADD3 R6, P2, PT, R0, UR27, RZ ;  /* 0x0000001b00068c10 */ /* 0x000fe2000ff5e0ff */
[----:B------:R-:W-:-:S03]  /*0420*/  IMAD.WIDE.U32 R8, R13, 0x3, R8 ;  /* 0x000000030d087825 */ /* 0x000fc600078e0008 */
[----:B------:R-:W-:Y:S02]  /*0430*/  @!P0 IADD3.X R7, PT, PT, R5, UR28, RZ, P2, !PT ;  /* 0x0000001c05078c10 */ /* 0x000fe400097fe4ff */
[----:B------:R-:W-:-:S03]  /*0440*/  ISETP.GE.U32.AND P2, PT, R10, UR24, PT ;  /* 0x000000180a007c0c */ /* 0x000fc6000bf46070 */
[----:B------:R-:W2:Y:S01]  /*0450*/  @!P0 LDG.E.U8 R24, desc[UR18][R6.64] ;  /* 0x0000001206188981 */ /* 0x000ea2000c1e1100 */
[----:B------:R-:W-:Y:S02]  /*0460*/  ISETP.GE.U32.AND.EX P2, PT, R11, UR25, PT, P2 ;  /* 0x000000190b007c0c */ /* 0x000fe4000bf46120 */
[----:B------:R-:W-:Y:S02]  /*0470*/  ISETP.GE.U32.AND P3, PT, R8, UR24, PT ;  /* 0x0000001808007c0c */ /* 0x000fe4000bf66070 */
[----:B------:R-:W-:Y:S02]  /*0480*/  @!P1 IADD3 R10, P4, PT, R0, UR22, RZ ;  /* 0x00000016000a9c10 */ /* 0x000fe4000ff9e0ff */
[----:B------:R-:W-:Y:S02]  /*0490*/  ISETP.GE.U32.AND.EX P3, PT, R9, UR25, PT, P3 ;  /* 0x0000001909007c0c */ /* 0x000fe4000bf66130 */
[----:B------:R-:W-:-:S05]  /*04a0*/  @!P1 IADD3.X R11, PT, PT, R5, UR8, RZ, P4, !PT ;  /* 0x00000008050b9c10 */ /* 0x000fca000a7fe4ff */
[----:B------:R-:W3:Y:S01]  /*04b0*/  @!P1 LDG.E.U8 R26, desc[UR18][R10.64] ;  /* 0x000000120a1a9981 */ /* 0x000ee2000c1e1100 */
[----:B------:R-:W-:-:S04]  /*04c0*/  @!P2 IADD3 R8, P4, PT, R0, UR23, RZ ;  /* 0x000000170008ac10 */ /* 0x000fc8000ff9e0ff */
[----:B------:R-:W-:Y:S02]  /*04d0*/  @!P2 IADD3.X R9, PT, PT, R5, UR9, RZ, P4, !PT ;  /* 0x000000090509ac10 */ /* 0x000fe4000a7fe4ff */
[----:B------:R-:W-:-:S03]  /*04e0*/  @!P3 IADD3 R12, P4, PT, R0, UR14, RZ ;  /* 0x0000000e000cbc10 */ /* 0x000fc6000ff9e0ff */
[----:B------:R-:W4:Y:S01]  /*04f0*/  @!P2 LDG.E.U8 R27, desc[UR18][R8.64] ;  /* 0x00000012081ba981 */ /* 0x000f22000c1e1100 */
[----:B------:R-:W-:-:S05]  /*0500*/  @!P3 IADD3.X R13, PT, PT, R5, UR7, RZ, P4, !PT ;  /* 0x00000007050dbc10 */ /* 0x000fca000a7fe4ff */
[----:B------:R0:W5:Y:S01]  /*0510*/  @!P3 LDG.E.U8 R4, desc[UR18][R12.64] ;  /* 0x000000120c04b981 */ /* 0x000162000c1e1100 */
[----:B------:R-:W1:Y:S01]  /*0520*/  LDCU UR6, c[0x0][0x360] ;  /* 0x00006c00ff0677ac */ /* 0x000e620008000800 */
[----:B------:R-:W-:Y:S01]  /*0530*/  CS2R R18, SRZ ;  /* 0x0000000000127805 */ /* 0x000fe2000001ff00 */
[----:B------:R-:W-:Y:S02]  /*0540*/  IMAD.U32 R29, RZ, RZ, UR17 ;  /* 0x00000011ff1d7e24 */ /* 0x000fe4000f8e00ff */
[----:B------:R-:W-:Y:S02]  /*0550*/  IMAD.U32 R22, RZ, RZ, UR17 ;  /* 0x00000011ff167e24 */ /* 0x000fe4000f8e00ff */
[----:B------:R-:W-:Y:S01]  /*0560*/  @!P3 IMAD.MOV.U32 R23, RZ, RZ, RZ ;  /* 0x000000ffff17b224 */ /* 0x000fe200078e00ff */
[----:B-1----:R-:W-:-:S04]  /*0570*/  USHF.L.U32 UR6, UR6, 0x2, URZ ;  /* 0x0000000206067899 */ /* 0x002fc800080006ff */
[----:B------:R-:W-:-:S04]  /*0580*/  UIADD3 UR4, UP0, UPT, UR6, UR4, URZ ;  /* 0x0000000406047290 */ /* 0x000fc8000ff1e0ff */
[----:B------:R-:W-:Y:S02]  /*0590*/  UIADD3.X UR5, UPT, UPT, URZ, UR5, URZ, UP0, !UPT ;  /* 0x00000005ff057290 */ /* 0x000fe400087fe4ff */
[----:B------:R-:W-:-:S04]  /*05a0*/  UISETP.GE.U32.AND UP0, UPT, UR4, UR24, UPT ;  /* 0x000000180400728c */ /* 0x000fc8000bf06070 */
[----:B------:R-:W-:Y:S01]  /*05b0*/  UISETP.GE.U32.AND.EX UP0, UPT, UR5, UR25, UPT, UP0 ;  /* 0x000000190500728c */ /* 0x000fe2000bf06100 */
[C---:B--2---:R-:W-:Y:S02]  /*05c0*/  IMAD.SHL.U32 R7, R24.reuse, 0x2000000, RZ ;  /* 0x0200000018077824 */ /* 0x044fe400078e00ff */
[----:B------:R-:W-:-:S03]  /*05d0*/  IMAD.SHL.U32 R14, R24, 0x100, RZ ;  /* 0x00000100180e7824 */ /* 0x000fc600078e00ff */
[----:B------:R-:W-:Y:S01]  /*05e0*/  ISETP.GT.U32.AND P6, PT, R7, 0x7ffffff, PT ;  /* 0x07ffffff0700780c */ /* 0x000fe20003fc4070 */
[C---:B---3--:R-:W-:Y:S02]  /*05f0*/  IMAD.SHL.U32 R15, R26.reuse, 0x2000000, RZ ;  /* 0x020000001a0f7824 */ /* 0x048fe400078e00ff */
[----:B------:R-:W-:-:S10]  /*0600*/  IMAD.SHL.U32 R11, R26, 0x100, RZ ;  /* 0x000001001a0b7824 */ /* 0x000fd400078e00ff */
[----:B------:R-:W-:Y:S02]  /*0610*/  @!P6 LOP3.LUT R6, R14, 0x7f00, RZ, 0xc0, !PT ;  /* 0x00007f000e06e812 */ /* 0x000fe400078ec0ff */
[----:B------:R-:W-:Y:S02]  /*0620*/  ISETP.GE.U32.AND P5, PT, R15, 0x8000000, PT ;  /* 0x080000000f00780c */ /* 0x000fe40003fa6070 */
[----:B------:R-:W-:Y:S01]  /*0630*/  @!P6 LOP3.LUT R6, R6, 0x3f000000, RZ, 0xfc, !PT ;  /* 0x3f0000000606e812 */ /* 0x000fe200078efcff */
[----:B----4-:R-:W-:Y:S01]  /*0640*/  IMAD.SHL.U32 R17, R27, 0x2000000, RZ ;  /* 0x020000001b117824 */ /* 0x010fe200078e00ff */
[----:B------:R-:W-:Y:S01]  /*0650*/  @P6 LEA.HI R8, R7, 0x70000000, RZ, 0x1c ;  /* 0x7000000007086811 */ /* 0x000fe200078fe0ff */
[----:B0-----:R-:W-:Y:S02]  /*0660*/  IMAD.SHL.U32 R12, R27, 0x100, RZ ;  /* 0x000001001b0c7824 */ /* 0x001fe400078e00ff */
[----:B------:R-:W-:Y:S01]  /*0670*/  @!P6 FADD.FTZ R7, R6, -0.5 ;  /* 0xbf0000000607e421 */ /* 0x000fe20000010000 */
[----:B------:R-:W-:Y:S01]  /*0680*/  ISETP.GE.U32.AND P4, PT, R17, 0x8000000, PT ;  /* 0x080000001100780c */ /* 0x000fe20003f86070 */
[----:B-----5:R-:W-:-:S02]  /*0690*/  IMAD.SHL.U32 R6, R4, 0x2000000, RZ ;  /* 0x0200000004067824 */ /* 0x020fc400078e00ff */
[----:B------:R-:W-:Y:S01]  /*06a0*/  @P6 FMUL.FTZ R7, R8, 1.9259299443872358531e-34 ;  /* 0x0780000008076820 */ /* 0x000fe20000410000 */
[----:B------:R-:W-:Y:S01]  /*06b0*/  PRMT R8, R14, 0x9910, RZ ;  /* 0x000099100e087816 */ /* 0x000fe200000000ff */
[----:B------:R-:W-:Y:S01]  /*06c0*/  IMAD.SHL.U32 R13, R4, 0x100, RZ ;  /* 0x00000100040d7824 */ /* 0x000fe200078e00ff */
[----:B------:R-:W-:Y:S01]  /*06d0*/  @!P5 LOP3.LUT R10, R11, 0x7f00, RZ, 0xc0, !PT ;  /* 0x00007f000b0ad812 */ /* 0x000fe200078ec0ff */
[----:B------:R-:W-:Y:S01]  /*06e0*/  @!P0 IMAD.MOV.U32 R14, RZ, RZ, R2 ;  /* 0x000000ffff0e8224 */ /* 0x000fe200078e0002 */
[----:B------:R-:W-:Y:S01]  /*06f0*/  @P5 LEA.HI R9, R15, 0x70000000, RZ, 0x1c ;  /* 0x700000000f095811 */ /* 0x000fe200078fe0ff */
[----:B------:R-:W-:Y:S01]  /*0700*/  @!P0 IMAD.MOV.U32 R15, RZ, RZ, R25 ;  /* 0x000000ffff0f8224 */ /* 0x000fe200078e0019 */
[----:B------:R-:W-:Y:S02]  /*0710*/  ISETP.GE.U32.AND P6, PT, R6, 0x8000000, PT ;  /* 0x080000000600780c */ /* 0x000fe40003fc6070 */
[----:B------:R-:W-:Y:S01]  /*0720*/  @!P5 LOP3.LUT R10, R10, 0x3f000000, RZ, 0xfc, !PT ;  /* 0x3f0000000a0ad812 */ /* 0x000fe200078efcff */
[----:B------:R-:W-:Y:S01]  /*0730*/  @P5 FMUL.FTZ R9, R9, 1.9259299443872358531e-34 ;  /* 0x0780000009095820 */ /* 0x000fe20000410000 */
[----:B------:R-:W-:-:S02]  /*0740*/  PRMT R11, R11, 0x9910, RZ ;  /* 0x000099100b0b7816 */ /* 0x000fc400000000ff */
[----:B------:R-:W-:Y:S01]  /*0750*/  LOP3.LUT R16, R7, 0x80000000, R8, 0xf8, !PT ;  /* 0x8000000007107812 */ /* 0x000fe200078ef808 */
[----:B------:R-:W-:Y:S01]  /*0760*/  @!P5 FADD.FTZ R9, R10, -0.5 ;  /* 0xbf0000000a09d421 */ /* 0x000fe20000010000 */
[----:B------:R-:W-:Y:S01]  /*0770*/  @!P4 LOP3.LUT R8, R12, 0x7f00, RZ, 0xc0, !PT ;  /* 0x00007f000c08c812 */ /* 0x000fe200078ec0ff */
[----:B------:R-:W-:Y:S01]  /*0780*/  IMAD.MOV.U32 R10, RZ, RZ, R11 ;  /* 0x000000ffff0a7224 */ /* 0x000fe200078e000b */
[----:B------:R-:W-:Y:S01]  /*0790*/  @P4 LEA.HI R7, R17, 0x70000000, RZ, 0x1c ;  /* 0x7000000011074811 */ /* 0x000fe200078fe0ff */
[----:B------:R-:W-:Y:S01]  /*07a0*/  @!P0 FMUL.FTZ R16, R16, 1 ;  /* 0x3f80000010108820 */ /* 0x000fe20000410000 */
[----:B------:R-:W-:Y:S02]  /*07b0*/  PRMT R12, R12, 0x9910, RZ ;  /* 0x000099100c0c7816 */ /* 0x000fe400000000ff */
[----:B------:R-:W-:Y:S01]  /*07c0*/  @!P4 LOP3.LUT R8, R8, 0x3f000000, RZ, 0xfc, !PT ;  /* 0x3f0000000808c812 */ /* 0x000fe200078efcff */
[----:B------:R-:W-:Y:S01]  /*07d0*/  @P4 FMUL.FTZ R7, R7, 1.9259299443872358531e-34 ;  /* 0x0780000007074820 */ /* 0x000fe20000410000 */
[----:B------:R-:W-:Y:S01]  /*07e0*/  LOP3.LUT R11, R9, 0x80000000, R10, 0xf8, !PT ;  /* 0x80000000090b7812 */ /* 0x000fe200078ef80a */
[----:B------:R-:W0:Y:S01]  /*07f0*/  @!P0 F2F.F64.F32 R16, R16 ;  /* 0x0000001000108310 */ /* 0x000e220000201800 */
[----:B------:R-:W-:Y:S01]  /*0800*/  @!P6 LOP3.LUT R10, R13, 0x7f00, RZ, 0xc0, !PT ;  /* 0x00007f000d0ae812 */ /* 0x000fe200078ec0ff */
[----:B------:R-:W-:Y:S01]  /*0810*/  @!P4 FADD.FTZ R7, R8, -0.5 ;  /* 0xbf0000000807c421 */ /* 0x000fe20000010000 */
[----:B------:R-:W-:Y:S01]  /*0820*/  @P6 LEA.HI R9, R6, 0x70000000, RZ, 0x1c ;  /* 0x7000000006096811 */ /* 0x000fe200078fe0ff */
[----:B------:R-:W-:Y:S01]  /*0830*/  IMAD.MOV.U32 R6, RZ, RZ, R12 ;  /* 0x000000ffff067224 */ /* 0x000fe200078e000c */
[----:B------:R-:W-:-:S02]  /*0840*/  @!P6 LOP3.LUT R8, R10, 0x3f000000, RZ, 0xfc, !PT ;  /* 0x3f0000000a08e812 */ /* 0x000fc400078efcff */
[----:B------:R-:W-:Y:S01]  /*0850*/  PRMT R13, R13, 0x9910, RZ ;  /* 0x000099100d0d7816 */ /* 0x000fe200000000ff */
[----:B------:R-:W-:Y:S01]  /*0860*/  @P6 FMUL.FTZ R10, R9, 1.9259299443872358531e-34 ;  /* 0x07800000090a6820 */ /* 0x000fe20000410000 */
[----:B------:R-:W-:Y:S01]  /*0870*/  LOP3.LUT R6, R7, 0x80000000, R6, 0xf8, !PT ;  /* 0x8000000007067812 */ /* 0x000fe200078ef806 */
[----:B------:R-:W-:Y:S01]  /*0880*/  @!P6 FADD.FTZ R10, R8, -0.5 ;  /* 0xbf000000080ae421 */ /* 0x000fe20000010000 */
[----:B------:R-:W-:Y:S01]  /*0890*/  @!P1 FMUL.FTZ R9, R11, 1 ;  /* 0x3f8000000b099820 */ /* 0x000fe20000410000 */
[----:B------:R-:W-:Y:S02]  /*08a0*/  IMAD.MOV.U32 R7, RZ, RZ, R13 ;  /* 0x000000ffff077224 */ /* 0x000fe400078e000d */
[----:B------:R-:W-:Y:S01]  /*08b0*/  @!P2 FMUL.FTZ R12, R6, 1 ;  /* 0x3f800000060ca820 */ /* 0x000fe20000410000 */
[----:B------:R-:W-:Y:S01]  /*08c0*/  IMAD.U32 R11, RZ, RZ, UR17 ;  /* 0x00000011ff0b7e24 */ /* 0x000fe2000f8e00ff */
[----:B0-----:R0:W-:Y:S01]  /*08d0*/  @!P0 STG.E.128 desc[UR18][R14.64], R16 ;  /* 0x000000100e008986 */ /* 0x0011e2000c101d12 */
[----:B------:R-:W-:Y:S01]  /*08e0*/  LOP3.LUT R10, R10, 0x80000000, R7, 0xf8, !PT ;  /* 0x800000000a0a7812 */ /* 0x000fe200078ef807 */
[----:B------:R-:W1:Y:S01]  /*08f0*/  @!P1 F2F.F64.F32 R8, R9 ;  /* 0x0000000900089310 */ /* 0x000e620000201800 */
[----:B------:R-:W-:-:S02]  /*0900*/  @!P3 IMAD.MOV.U32 R6, RZ, RZ, R2 ;  /* 0x000000ffff06b224 */ /* 0x000fc400078e0002 */
[----:B------:R-:W-:Y:S02]  /*0910*/  @!P3 IMAD.MOV.U32 R7, RZ, RZ, R25 ;  /* 0x000000ffff07b224 */ /* 0x000fe400078e0019 */
[----:B------:R-:W-:Y:S01]  /*0920*/  @!P3 FMUL.FTZ R20, R10, 1 ;  /* 0x3f8000000a14b820 */ /* 0x000fe20000410000 */
[----:B------:R-:W-:Y:S02]  /*0930*/  @!P3 IMAD.WIDE.U32 R6, R11, 0x30, R6 ;  /* 0x000000300b06b825 */ /* 0x000fe400078e0006 */
[----:B------:R-:W2:Y:S01]  /*0940*/  @!P2 F2F.F64.F32 R12, R12 ;  /* 0x0000000c000ca310 */ /* 0x000ea20000201800 */
[----:B------:R-:W-:Y:S01]  /*0950*/  CS2R R10, SRZ ;  /* 0x00000000000a7805 */ /* 0x000fe2000001ff00 */
[----:B------:R-:W-:-:S06]  /*0960*/  @!P3 IMAD.IADD R7, R7, 0x1, R23 ;  /* 0x000000010707b824 */ /* 0x000fcc00078e0217 */
[----:B------:R-:W3:Y:S01]  /*0970*/  @!P3 F2F.F64.F32 R20, R20 ;  /* 0x000000140014b310 */ /* 0x000ee20000201800 */
[----:B0-----:R-:W-:Y:S01]  /*0980*/  @!P2 LEA R16, P0, R29, R2, 0x5 ;  /* 0x000000021d10a211 */ /* 0x001fe200078028ff */
[----:B------:R-:W-:Y:S01]  /*0990*/  @!P1 IMAD.MOV.U32 R29, RZ, RZ, R3 ;  /* 0x000000ffff1d9224 */ /* 0x000fe200078e0003 */
[----:B------:R-:W-:Y:S02]  /*09a0*/  CS2R R14, SRZ ;  /* 0x00000000000e7805 */ /* 0x000fe4000001ff00 */
[----:B------:R-:W-:Y:S02]  /*09b0*/  @!P2 LEA.HI.X R17, R22, R25, RZ, 0x5, P0 ;  /* 0x000000191611a211 */ /* 0x000fe400000f2cff */
[----:B------:R-:W-:Y:S01]  /*09c0*/  CS2R R22, SRZ ;  /* 0x0000000000167805 */ /* 0x000fe2000001ff00 */
[----:B-1----:R0:W-:Y:S01]  /*09d0*/  @!P1 STG.E.128 desc[UR18][R28.64], R8 ;  /* 0x000000081c009986 */ /* 0x0021e2000c101d12 */
[----:B------:R-:W-:Y:S02]  /*09e0*/  IADD3 R0, P1, PT, R0, UR6, RZ ;  /* 0x0000000600007c10 */ /* 0x000fe4000ff3e0ff */
[----:B------:R-:W-:Y:S01]  /*09f0*/  IADD3 R2, P0, PT, R2, UR20, RZ ;  /* 0x0000001402027c10 */ /* 0x000fe2000ff1e0ff */
[----:B--2---:R1:W-:Y:S02]  /*0a00*/  @!P2 STG.E.128 desc[UR18][R16.64], R12 ;  /* 0x0000000c1000a986 */ /* 0x0043e4000c101d12 */
[----:B------:R-:W-:Y:S01]  /*0a10*/  IMAD.X R5, RZ, RZ, R5, P1 ;  /* 0x000000ffff057224 */ /* 0x000fe200008e0605 */
[----:B------:R-:W-:Y:S01]  /*0a20*/  IADD3.X R25, PT, PT, R25, UR21, RZ, P0, !PT ;  /* 0x0000001519197c10 */ /* 0x000fe200087fe4ff */
[----:B---3--:R1:W-:Y:S01]  /*0a30*/  @!P3 STG.E.128 desc[UR18][R6.64], R20 ;  /* 0x000000140600b986 */ /* 0x0083e2000c101d12 */
[----:B0-----:R-:W-:-:S04]  /*0a40*/  IADD3 R28, P2, PT, R28, UR20, RZ ;  /* 0x000000141c1c7c10 */ /* 0x001fc8000ff5e0ff */
[----:B------:R-:W-:Y:S01]  /*0a50*/  IADD3.X R3, PT, PT, R3, UR21, RZ, P2, !PT ;  /* 0x0000001503037c10 */ /* 0x000fe200097fe4ff */
[----:B------:R-:W-:Y:S08]  /*0a60*/  BRA.U !UP0, `(.L_x_2515) ;  /* 0xfffffff9083c7547 */ /* 0x000ff0000b83ffff */
[----:B------:R-:W-:Y:S05]  /*0a70*/  EXIT ;  /* 0x000000000000794d */ /* 0x000fea0003800000 */
.L_x_2514:
        /* <DEDUP_REMOVED lines=8> */
.L_x_2516:
[----:B--2---:R-:W-:-:S04]  /*0b00*/  LEA R4, P0, R3, UR27, 0x2 ;  /* 0x0000001b03047c11 */ /* 0x004fc8000f8010ff */
[----:B------:R-:W-:-:S05]  /*0b10*/  LEA.HI.X R5, R3, UR28, R0, 0x2, P0 ;  /* 0x0000001c03057c11 */ /* 0x000fca00080f1400 */
[----:B------:R-:W2:Y:S01]  /*0b20*/  LDG.E R4, desc[UR18][R4.64] ;  /* 0x0000001204047981 */ /* 0x000ea2000c1e1900 */
[----:B------:R-:W-:Y:S02]  /*0b30*/  CS2R R18, SRZ ;  /* 0x0000000000127805 */ /* 0x000fe4000001ff00 */
[C---:B--2---:R-:W-:Y:S02]  /*0b40*/  PRMT R6, R4.reuse, 0x7771, RZ ;  /* 0x0000777104067816 */ /* 0x044fe400000000ff */
[C---:B------:R-:W-:Y:S02]  /*0b50*/  PRMT R2, R4.reuse, 0x7773, RZ ;  /* 0x0000777304027816 */ /* 0x040fe400000000ff */
[----:B------:R-:W-:Y:S01]  /*0b60*/  PRMT R9, R4, 0x7772, RZ ;  /* 0x0000777204097816 */ /* 0x000fe200000000ff */
[----:B------:R-:W-:Y:S01]  /*0b70*/  IMAD.SHL.U32 R7, R6, 0x2000000, RZ ;  /* 0x0200000006077824 */ /* 0x000fe200078e00ff */
[----:B------:R-:W-:Y:S01]  /*0b80*/  PRMT R4, R4, 0x7770, RZ ;  /* 0x0000777004047816 */ /* 0x000fe200000000ff */
[----:B------:R-:W-:-:S02]  /*0b90*/  IMAD.SHL.U32 R10, R2, 0x2000000, RZ ;  /* 0x02000000020a7824 */ /* 0x000fc400078e00ff */
[----:B------:R-:W-:Y:S01]  /*0ba0*/  IMAD.SHL.U32 R11, R6, 0x100, RZ ;  /* 0x00000100060b7824 */ /* 0x000fe200078e00ff */
[----:B------:R-:W-:Y:S01]  /*0bb0*/  ISETP.GE.U32.AND P1, PT, R7, 0x8000000, PT ;  /* 0x080000000700780c */ /* 0x000fe20003f26070 */
[----:B------:R-:W-:Y:S01]  /*0bc0*/  IMAD.SHL.U32 R13, R9, 0x2000000, RZ ;  /* 0x02000000090d7824 */ /* 0x000fe200078e00ff */
[----:B------:R-:W-:Y:S01]  /*0bd0*/  ISETP.GE.U32.AND P3, PT, R10, 0x8000000, PT ;  /* 0x080000000a00780c */ /* 0x000fe20003f66070 */
[----:B------:R-:W-:Y:S01]  /*0be0*/  IMAD.SHL.U32 R14, R2, 0x100, RZ ;  /* 0x00000100020e7824 */ /* 0x000fe200078e00ff */
[----:B------:R-:W-:Y:S01]  /*0bf0*/  LOP3.LUT R6, R11, 0xffff, RZ, 0xc0, !PT ;  /* 0x0000ffff0b067812 */ /* 0x000fe200078ec0ff */
[----:B------:R-:W-:Y:S01]  /*0c00*/  IMAD.SHL.U32 R2, R4, 0x2000000, RZ ;  /* 0x0200000004027824 */ /* 0x000fe200078e00ff */
[----:B------:R-:W-:Y:S01]  /*0c10*/  ISETP.GE.U32.AND P2, PT, R13, 0x8000000, PT ;  /* 0x080000000d00780c */ /* 0x000fe20003f46070 */
[----:B------:R-:W-:Y:S01]  /*0c20*/  IMAD.SHL.U32 R12, R9, 0x100, RZ ;  /* 0x00000100090c7824 */ /* 0x000fe200078e00ff */
[----:B------:R-:W-:Y:S02]  /*0c30*/  LOP3.LUT R8, R14, 0xffff, RZ, 0xc0, !PT ;  /* 0x0000ffff0e087812 */ /* 0x000fe400078ec0ff */
[----:B------:R-:W-:-:S02]  /*0c40*/  ISETP.GT.U32.AND P0, PT, R2, 0x7ffffff, PT ;  /* 0x07ffffff0200780c */ /* 0x000fc40003f04070 */
[----:B------:R-:W-:Y:S02]  /*0c50*/  PRMT R14, R14, 0x9910, RZ ;  /* 0x000099100e0e7816 */ /* 0x000fe400000000ff */
[----:B------:R-:W-:Y:S02]  /*0c60*/  @!P1 LOP3.LUT R6, R6, 0x7f00, RZ, 0xc0, !PT ;  /* 0x00007f0006069812 */ /* 0x000fe400078ec0ff */
[----:B------:R-:W-:Y:S02]  /*0c70*/  @P1 LEA.HI R5, R7, 0x70000000, RZ, 0x1c ;  /* 0x7000000007051811 */ /* 0x000fe400078fe0ff */
[----:B------:R-:W-:Y:S02]  /*0c80*/  @P3 LEA.HI R7, R10, 0x70000000, RZ, 0x1c ;  /* 0x700000000a073811 */ /* 0x000fe400078fe0ff */
[----:B------:R-:W-:Y:S01]  /*0c90*/  @!P3 LOP3.LUT R8, R8, 0x7f00, RZ, 0xc0, !PT ;  /* 0x00007f000808b812 */ /* 0x000fe200078ec0ff */
[----:B------:R-:W-:Y:S01]  /*0ca0*/  @P1 FMUL.FTZ R5, R5, 1.9259299443872358531e-34 ;  /* 0x0780000005051820 */ /* 0x000fe20000410000 */
[----:B------:R-:W-:Y:S01]  /*0cb0*/  @!P1 LOP3.LUT R6, R6, 0x3f000000, RZ, 0xfc, !PT ;  /* 0x3f00000006069812 */ /* 0x000fe200078efcff */
[----:B------:R-:W-:Y:S01]  /*0cc0*/  @P3 FMUL.FTZ R10, R7, 1.9259299443872358531e-34 ;  /* 0x07800000070a3820 */ /* 0x000fe20000410000 */
[----:B------:R-:W-:-:S02]  /*0cd0*/  @!P3 LOP3.LUT R8, R8, 0x3f000000, RZ, 0xfc, !PT ;  /* 0x3f0000000808b812 */ /* 0x000fc400078efcff */
[----:B------:R-:W-:Y:S01]  /*0ce0*/  LOP3.LUT R7, R12, 0xffff, RZ, 0xc0, !PT ;  /* 0x0000ffff0c077812 */ /* 0x000fe200078ec0ff */
[----:B------:R-:W-:Y:S01]  /*0cf0*/  @!P1 FADD.FTZ R5, R6, -0.5 ;  /* 0xbf00000006059421 */ /* 0x000fe20000010000 */
[----:B------:R-:W-:Y:S02]  /*0d00*/  IMAD.SHL.U32 R6, R4, 0x100, RZ ;  /* 0x0000010004067824 */ /* 0x000fe400078e00ff */
[----:B------:R-:W-:Y:S01]  /*0d10*/  @!P3 FADD.FTZ R10, R8, -0.5 ;  /* 0xbf000000080ab421 */ /* 0x000fe20000010000 */
[----:B------:R-:W-:Y:S02]  /*0d20*/  @P2 LEA.HI R4, R13, 0x70000000, RZ, 0x1c ;  /* 0x700000000d042811 */ /* 0x000fe400078fe0ff */
[----:B------:R-:W-:Y:S02]  /*0d30*/  PRMT R8, R11, 0x9910, RZ ;  /* 0x000099100b087816 */ /* 0x000fe400000000ff */
[----:B------:R-:W-:Y:S01]  /*0d40*/  @!P2 LOP3.LUT R7, R7, 0x7f00, RZ, 0xc0, !PT ;  /* 0x00007f000707a812 */ /* 0x000fe200078ec0ff */
[----:B------:R-:W-:Y:S01]  /*0d50*/  @P2 FMUL.FTZ R9, R4, 1.9259299443872358531e-34 ;  /* 0x0780000004092820 */ /* 0x000fe20000410000 */
[----:B------:R-:W-:-:S02]  /*0d60*/  LOP3.LUT R11, R6, 0xffff, RZ, 0xc0, !PT ;  /* 0x0000ffff060b7812 */ /* 0x000fc400078ec0ff */
[----:B------:R-:W-:Y:S02]  /*0d70*/  @!P2 LOP3.LUT R7, R7, 0x3f000000, RZ, 0xfc, !PT ;  /* 0x3f0000000707a812 */ /* 0x000fe400078efcff */
[----:B------:R-:W-:Y:S01]  /*0d80*/  @!P0 LOP3.LUT R4, R11, 0x7f00, RZ, 0xc0, !PT ;  /* 0x00007f000b048812 */ /* 0x000fe200078ec0ff */
[----:B------:R-:W-:Y:S01]  /*0d90*/  IMAD.MOV.U32 R11, RZ, RZ, R14 ;  /* 0x000000ffff0b7224 */ /* 0x000fe200078e000e */
[----:B------:R-:W-:Y:S01]  /*0da0*/  PRMT R6, R6, 0x9910, RZ ;  /* 0x0000991006067816 */ /* 0x000fe200000000ff */
[----:B------:R-:W-:Y:S01]  /*0db0*/  @!P2 FADD.FTZ R9, R7, -0.5 ;  /* 0xbf0000000709a421 */ /* 0x000fe20000010000 */
[----:B------:R-:W-:Y:S02]  /*0dc0*/  @!P0 LOP3.LUT R4, R4, 0x3f000000, RZ, 0xfc, !PT ;  /* 0x3f00000004048812 */ /* 0x000fe400078efcff */
[----:B------:R-:W-:Y:S02]  /*0dd0*/  CS2R R14, SRZ ;  /* 0x00000000000e7805 */ /* 0x000fe4000001ff00 */
[----:B------:R-:W-:-:S02]  /*0de0*/  @P0 LEA.HI R7, R2, 0x70000000, RZ, 0x1c ;  /* 0x7000000002070811 */ /* 0x000fc400078fe0ff */
[----:B------:R-:W-:Y:S01]  /*0df0*/  LOP3.LUT R5, R5, 0x80000000, R8, 0xf8, !PT ;  /* 0x8000000005057812 */ /* 0x000fe200078ef808 */
[----:B------:R-:W-:Y:S01]  /*0e00*/  @!P0 FADD.FTZ R2, R4, -0.5 ;  /* 0xbf00000004028421 */ /* 0x000fe20000010000 */
[----:B------:R-:W-:Y:S01]  /*0e10*/  PRMT R8, R12, 0x9910, RZ ;  /* 0x000099100c087816 */ /* 0x000fe200000000ff */
[----:B------:R-:W-:Y:S01]  /*0e20*/  @P0 FMUL.FTZ R2, R7, 1.9259299443872358531e-34 ;  /* 0x0780000007020820 */ /* 0x000fe20000410000 */
[----:B------:R-:W-:Y:S01]  /*0e30*/  IMAD.MOV.U32 R7, RZ, RZ, R6 ;  /* 0x000000ffff077224 */ /* 0x000fe200078e0006 */
[----:B------:R-:W-:Y:S01]  /*0e40*/  LOP3.LUT R10, R10, 0x80000000, R11, 0xf8, !PT ;  /* 0x800000000a0a7812 */ /* 0x000fe200078ef80b */
[----:B------:R-:W-:Y:S01]  /*0e50*/  FMUL.FTZ R5, R5, 1 ;  /* 0x3f80000005057820 */ /* 0x000fe20000410000 */
[----:B------:R-:W-:Y:S02]  /*0e60*/  LOP3.LUT R8, R9, 0x80000000, R8, 0xf8, !PT ;  /* 0x8000000009087812 */ /* 0x000fe400078ef808 */
[----:B------:R-:W-:Y:S01]  /*0e70*/  LOP3.LUT R2, R2, 0x80000000, R7, 0xf8, !PT ;  /* 0x8000000002027812 */ /* 0x000fe200078ef807 */
[----:B------:R-:W-:Y:S01]  /*0e80*/  FMUL.FTZ R16, R10, 1 ;  /* 0x3f8000000a107820 */ /* 0x000fe20000410000 */
[C---:B------:R-:W-:Y:S01]  /*0e90*/  LEA R20, P0, R3.reuse, UR15, 0x6 ;  /* 0x0000000f03147c11 */ /* 0x040fe2000f8030ff */
[----:B------:R-:W-:Y:S01]  /*0ea0*/  FMUL.FTZ R12, R8, 1 ;  /* 0x3f800000080c7820 */ /* 0x000fe20000410000 */
[----:B------:R-:W-:Y:S01]  /*0eb0*/  F2F.F64.F32 R4, R5 ;  /* 0x0000000500047310 */ /* 0x000fe20000201800 */
[----:B------:R-:W-:Y:S01]  /*0ec0*/  FMUL.FTZ R8, R2, 1 ;  /* 0x3f80000002087820 */ /* 0x000fe20000410000 */
[----:B------:R-:W-:-:S02]  /*0ed0*/  LEA.HI.X R21, R3, UR10, R0, 0x6, P0 ;  /* 0x0000000a03157c11 */ /* 0x000fc400080f3400 */
[----:B------:R-:W-:Y:S02]  /*0ee0*/  CS2R R10, SRZ ;  /* 0x00000000000a7805 */ /* 0x000fe4000001ff00 */
[----:B0-----:R-:W-:Y:S02]  /*0ef0*/  IADD3 R3, P0, PT, R3, UR4, RZ ;  /* 0x0000000403037c10 */ /* 0x001fe4000ff1e0ff */
[----:B------:R-:W-:Y:S01]  /*0f00*/  CS2R R6, SRZ ;  /* 0x0000000000067805 */ /* 0x000fe2000001ff00 */
[----:B------:R-:W-:Y:S02]  /*0f10*/  F2F.F64.F32 R16, R16 ;  /* 0x0000001000107310 */ /* 0x000fe40000201800 */
[C---:B------:R-:W-:Y:S02]  /*0f20*/  IMAD.SHL.U32 R2, R3.reuse, 0x4, RZ ;  /* 0x0000000403027824 */ /* 0x040fe400078e00ff */
[----:B------:R-:W-:Y:S01]  /*0f30*/  IMAD.X R0, RZ, RZ, R0, P0 ;  /* 0x000000ffff007224 */ /* 0x000fe200000e0600 */
[----:B------:R-:W-:-:S02]  /*0f40*/  LOP3.LUT P0, RZ, R3, 0xffffc000, RZ, 0xc0, !PT ;  /* 0xffffc00003ff7812 */ /* 0x000fc4000780c0ff */
[----:B------:R-:W-:Y:S01]  /*0f50*/  ISETP.LT.U32.AND P1, PT, R2, UR26, PT ;  /* 0x0000001a02007c0c */ /* 0x000fe2000bf21070 */
[----:B------:R-:W0:Y:S01]  /*0f60*/  F2F.F64.F32 R12, R12 ;  /* 0x0000000c000c7310 */ /* 0x000e220000201800 */
[----:B------:R-:W-:Y:S02]  /*0f70*/  SHF.L.U64.HI R2, R3, 0x2, R0 ;  /* 0x0000000203027819 */ /* 0x000fe40000010200 */
[----:B------:R-:W-:Y:S02]  /*0f80*/  LOP3.LUT P0, RZ, R0, 0x3fffffff, RZ, 0xc0, P0 ;  /* 0x3fffffff00ff7812 */ /* 0x000fe4000000c0ff */
[----:B------:R-:W-:-:S03]  /*0f90*/  ISETP.LT.AND.EX P1, PT, R2, UR16, PT, P1 ;  /* 0x0000001002007c0c */ /* 0x000fc6000bf21310 */
[----:B------:R-:W1:Y:S01]  /*0fa0*/  F2F.F64.F32 R8, R8 ;  /* 0x0000000800087310 */ /* 0x000e620000201800 */
[----:B0-----:R2:W-:Y:S04]  /*0fb0*/  STG.E.ENL2.256 desc[UR18][R20.64+0x20], R12, R16 ;  /* 0xf800010c1410797f */ /* 0x0015e8000f121812 */
[----:B-1----:R2:W-:Y:S05]  /*0fc0*/  STG.E.ENL2.256 desc[UR18][R20.64], R8, R4 ;  /* 0xf80000081404797f */ /* 0x0025ea000f121812 */
[----:B------:R-:W-:Y:S05]  /*0fd0*/  @!P0 BRA P1, `(.L_x_2516) ;  /* 0xfffffff800c88947 */ /* 0x000fea000083ffff */
[----:B------:R-:W-:Y:S05]  /*0fe0*/  EXIT ;  /* 0x000000000000794d */ /* 0x000fea0003800000 */
.L_x_2517:
        /* <DEDUP_REMOVED lines=9> */
.L_x_7660:


//--------------------- .text._ZN2at6native55_GLOBAL__N__de093ff9_22_ForeachBinaryOpList_cu_a911ec4325multi_tensor_apply_kernelINS1_18TensorListMetadataILi2EEENS1_11CopyFunctorIN3c107complexIdEENS6_15Float8_e4m3fnuzELi2ELi1ELi1EEEJNS0_4CopyIS8_S9_EEEEEvT_T0_DpT1_ --------------------------
	.section	.text._ZN2at6native55_GLOBAL__N__de093ff9_22_ForeachBinaryOpList_cu_a911ec4325multi_tensor_apply_kernelINS1_18TensorListMetadataILi2EEENS1_11CopyFunctorIN3c107complexIdEENS6_15Float8_e4m3fnuzELi2ELi1ELi1EEEJNS0_4CopyIS8_S9_EEEEEvT_T0_DpT1_,"ax",@progbits
	.align	128
.text._ZN2at6native55_GLOBAL__N__de093ff9_22_ForeachBinaryOpList_cu_a911ec4325multi_tensor_apply_kernelINS1_18TensorListMetadataILi2EEENS1_11CopyFunctorIN3c107complexIdEENS6_15Float8_e4m3fnuzELi2ELi1ELi1EEEJNS0_4CopyIS8_S9_EEEEEvT_T0_DpT1_:
        .type           _ZN2at6native55_GLOBAL__N__de093ff9_22_ForeachBinaryOpList_cu_a911ec4325multi_tensor_apply_kernelINS1_18TensorListMetadataILi2EEENS1_11CopyFunctorIN3c107complexIdEENS6_15Float8_e4m3fnuzELi2ELi1ELi1EEEJNS0_4CopyIS8_S9_EEEEEvT_T0_DpT1_,@function
        .size           _ZN2at6native55_GLOBAL__N__de093ff9_22_ForeachBinaryOpList_cu_a911ec4325multi_tensor_apply_kernelINS1_18TensorListMetadataILi2EEENS1_11CopyFunctorIN3c107complexIdEENS6_15Float8_e4m3fnuzELi2ELi1ELi1EEEJNS0_4CopyIS8_S9_EEEEEvT_T0_DpT1_,(.L_x_7661 - _ZN2at6native55_GLOBAL__N__de093ff9_22_ForeachBinaryOpList_cu_a911ec4325multi_tensor_apply_kernelINS1_18TensorListMetadataILi2EEENS1_11CopyFunctorIN3c107complexIdEENS6_15Float8_e4m3fnuzELi2ELi1ELi1EEEJNS0_4CopyIS8_S9_EEEEEvT_T0_DpT1_)
        .other          _ZN2at6native55_GLOBAL__N__de093ff9_22_ForeachBinaryOpList_cu_a911ec4325multi_tensor_apply_kernelINS1_18TensorListMetadataILi2EEENS1_11CopyFunctorIN3c107complexIdEENS6_15Float8_e4m3fnuzELi2ELi1ELi1EEEJNS0_4CopyIS8_S9_EEEEEvT_T0_DpT1_,@"STO_CUDA_ENTRY STV_DEFAULT"
_ZN2at6native55_GLOBAL__N__de093ff9_22_ForeachBinaryOpList_cu_a911ec4325multi_tensor_apply_kernelINS1_18TensorListMetadataILi2EEENS1_11CopyFunctorIN3c107complexIdEENS6_15Float8_e4m3fnuzELi2ELi1ELi1EEEJNS0_4CopyIS8_S9_EEEEEvT_T0_DpT1_:
        /* <DEDUP_REMOVED lines=56> */
.L_x_2535:
        /* <DEDUP_REMOVED lines=53> */
.L_x_2522:
[----:B------:R-:W-:Y:S05]  /*06d0*/  BSYNC.RECONVERGENT B1 ;  /* 0x0000000000017941 */ /* 0x000fea0003800200 */
.L_x_2521:
[----:B------:R-:W-:Y:S01]  /*06e0*/  IMAD.SHL.U32 R4, R4, 0x100000, RZ ;  /* 0x0010000004047824 */ /* 0x000fe200078e00ff */
[----:B------:R-:W-:-:S04]  /*06f0*/  LEA R5, R5, 0x3b800000, 0x17 ;  /* 0x3b80000005057811 */ /* 0x000fc800078eb8ff */
[----:B------:R-:W-:-:S05]  /*0700*/  LOP3.LUT R4, R5, R4, R9, 0xfe, !PT ;  /* 0x0000000405047212 */ /* 0x000fca00078efe09 */
[----:B------:R-:W-:-:S06]  /*0710*/  FMUL.FTZ R4, R4, 1 ;  /* 0x3f80000004047820 */ /* 0x000fcc0000410000 */
[----:B------:R-:W0:Y:S02]  /*0720*/  F2F.F64.F32 R4, R4 ;  /* 0x0000000400047310 */ /* 0x000e240000201800 */
.L_x_2520:
[----:B------:R-:W-:Y:S05]  /*0730*/  BSYNC.RECONVERGENT B0 ;  /* 0x0000000000007941 */ /* 0x000fea0003800200 */
.L_x_2519:
        /* <DEDUP_REMOVED lines=22> */
.L_x_2526:
[----:B------:R-:W-:Y:S05]  /*08a0*/  BSYNC.RECONVERGENT B1 ;  /* 0x0000000000017941 */ /* 0x000fea0003800200 */
.L_x_2525:
[----:B------:R-:W-:Y:S01]  /*08b0*/  IMAD.SHL.U32 R6, R6, 0x100000, RZ ;  /* 0x0010000006067824 */ /* 0x000fe200078e00ff */
[----:B------:R-:W-:-:S04]  /*08c0*/  LEA R7, R7, 0x3b800000, 0x17 ;  /* 0x3b80000007077811 */ /* 0x000fc800078eb8ff */
[----:B------:R-:W-:-:S05]  /*08d0*/  LOP3.LUT R6, R7, R6, R11, 0xfe, !PT ;  /* 0x0000000607067212 */ /* 0x000fca00078efe0b */
[----:B------:R-:W-:-:S04]  /*08e0*/  FMUL.FTZ R6, R6, 1 ;  /* 0x3f80000006067820 */ /* 0x000fc80000410000 */
[----:B------:R1:W2:Y:S03]  /*08f0*/  F2F.F64.F32 R8, R6 ;  /* 0x0000000600087310 */ /* 0x0002a60000201800 */
.L_x_2524:
[----:B------:R-:W-:Y:S05]  /*0900*/  BSYNC.RECONVERGENT B0 ;  /* 0x0000000000007941 */ /* 0x000fea0003800200 */
.L_x_2523:
        /* <DEDUP_REMOVED lines=22> */
.L_x_2530:
[----:B------:R-:W-:Y:S05]  /*0a70*/  BSYNC.RECONVERGENT B1 ;  /* 0x0000000000017941 */ /* 0x000fea0003800200 */
.L_x_2529:
[----:B------:R-:W-:Y:S01]  /*0a80*/  IMAD.SHL.U32 R6, R6, 0x100000, RZ ;  /* 0x0010000006067824 */ /* 0x000fe200078e00ff */
[----:B------:R-:W-:-:S04]  /*0a90*/  LEA R7, R7, 0x3b800000, 0x17 ;  /* 0x3b80000007077811 */ /* 0x000fc800078eb8ff */
[----:B------:R-:W-:-:S05]  /*0aa0*/  LOP3.LUT R6, R7, R6, R13, 0xfe, !PT ;  /* 0x0000000607067212 */ /* 0x000fca00078efe0d */
[----:B------:R-:W-:-:S04]  /*0ab0*/  FMUL.FTZ R6, R6, 1 ;  /* 0x3f80000006067820 */ /* 0x000fc80000410000 */
[----:B------:R3:W4:Y:S03]  /*0ac0*/  F2F.F64.F32 R12, R6 ;  /* 0x00000006000c7310 */ /* 0x0007260000201800 */
.L_x_2528:
[----:B------:R-:W-:Y:S05]  /*0ad0*/  BSYNC.RECONVERGENT B0 ;  /* 0x0000000000007941 */ /* 0x000fea0003800200 */
.L_x_2527:
        /* <DEDUP_REMOVED lines=22> */
.L_x_2534:
[----:B------:R-:W-:Y:S05]  /*0c40*/  BSYNC.RECONVERGENT B1 ;  /* 0x0000000000017941 */ /* 0x000fea0003800200 */
.L_x_2533:
[----:B------:R-:W-:Y:S01]  /*0c50*/  IMAD.SHL.U32 R6, R6, 0x100000, RZ ;  /* 0x0010000006067824 */ /* 0x000fe200078e00ff */
[----:B------:R-:W-:-:S04]  /*0c60*/  LEA R7, R7, 0x3b800000, 0x17 ;  /* 0x3b80000007077811 */ /* 0x000fc800078eb8ff */
[----:B------:R-:W-:-:S05]  /*0c70*/  LOP3.LUT R6, R7, R6, R15, 0xfe, !PT ;  /* 0x0000000607067212 */ /* 0x000fca00078efe0f */
[----:B------:R-:W-:-:S04]  /*0c80*/  FMUL.FTZ R6, R6, 1 ;  /* 0x3f80000006067820 */ /* 0x000fc80000410000 */
[----:B------:R1:W3:Y:S03]  /*0c90*/  F2F.F64.F32 R16, R6 ;  /* 0x0000000600107310 */ /* 0x0002e60000201800 */
.L_x_2532:
[----:B------:R-:W-:Y:S05]  /*0ca0*/  BSYNC.RECONVERGENT B0 ;  /* 0x0000000000007941 */ /* 0x000fea0003800200 */
.L_x_2531:
        /* <DEDUP_REMOVED lines=33> */
.L_x_2518:
        /* <DEDUP_REMOVED lines=8> */
.L_x_2552:
        /* <DEDUP_REMOVED lines=30> */
.L_x_2539:
[----:B0-----:R-:W-:Y:S05]  /*1120*/  BSYNC.RECONVERGENT B1 ;  /* 0x0000000000017941 */ /* 0x001fea0003800200 */
.L_x_2538:
[----:B------:R-:W-:Y:S01]  /*1130*/  IMAD.SHL.U32 R4, R4, 0x100000, RZ ;  /* 0x0010000004047824 */ /* 0x000fe200078e00ff */
[----:B------:R-:W-:-:S04]  /*1140*/  LEA R5, R5, 0x3b800000, 0x17 ;  /* 0x3b80000005057811 */ /* 0x000fc800078eb8ff */
[----:B------:R-:W-:-:S05]  /*1150*/  LOP3.LUT R4, R5, R4, R11, 0xfe, !PT ;  /* 0x0000000405047212 */ /* 0x000fca00078efe0b */
[----:B------:R-:W-:-:S06]  /*1160*/  FMUL.FTZ R4, R4, 1 ;  /* 0x3f80000004047820 */ /* 0x000fcc0000410000 */
[----:B------:R-:W1:Y:S02]  /*1170*/  F2F.F64.F32 R4, R4 ;  /* 0x0000000400047310 */ /* 0x000e640000201800 */
.L_x_2537:
[----:B0-----:R-:W-:Y:S05]  /*1180*/  BSYNC.RECONVERGENT B0 ;  /* 0x0000000000007941 */ /* 0x001fea0003800200 */
.L_x_2536:
        /* <DEDUP_REMOVED lines=23> */
.L_x_2543:
[----:B------:R-:W-:Y:S05]  /*1300*/  BSYNC.RECONVERGENT B1 ;  /* 0x0000000000017941 */ /* 0x000fea0003800200 */
.L_x_2542:
[----:B------:R-:W-:Y:S01]  /*1310*/  IMAD.SHL.U32 R7, R7, 0x100000, RZ ;  /* 0x0010000007077824 */ /* 0x000fe200078e00ff */
[----:B------:R-:W-:-:S04]  /*1320*/  LEA R8, R8, 0x3b800000, 0x17 ;  /* 0x3b80000008087811 */ /* 0x000fc800078eb8ff */
[----:B------:R-:W-:-:S05]  /*1330*/  LOP3.LUT R7, R8, R7, R12, 0xfe, !PT ;  /* 0x0000000708077212 */ /* 0x000fca00078efe0c */
[----:B------:R-:W-:-:S04]  /*1340*/  FMUL.FTZ R7, R7, 1 ;  /* 0x3f80000007077820 */ /* 0x000fc80000410000 */
[----:B------:R0:W2:Y:S03]  /*1350*/  F2F.F64.F32 R8, R7 ;  /* 0x0000000700087310 */ /* 0x0000a60000201800 */
.L_x_2541:
[----:B------:R-:W-:Y:S05]  /*1360*/  BSYNC.RECONVERGENT B0 ;  /* 0x0000000000007941 */ /* 0x000fea0003800200 */
.L_x_2540:
        /* <DEDUP_REMOVED lines=23> */
.L_x_2547:
[----:B------:R-:W-:Y:S05]  /*14e0*/  BSYNC.RECONVERGENT B1 ;  /* 0x0000000000017941 */ /* 0x000fea0003800200 */
.L_x_2546:
[----:B------:R-:W-:Y:S01]  /*14f0*/  IMAD.SHL.U32 R6, R6, 0x100000, RZ ;  /* 0x0010000006067824 */ /* 0x000fe200078e00ff */
[----:B------:R-:W-:-:S04]  /*1500*/  LEA R7, R7, 0x3b800000, 0x17 ;  /* 0x3b80000007077811 */ /* 0x000fc800078eb8ff */
[----:B------:R-:W-:-:S05]  /*1510*/  LOP3.LUT R6, R7, R6, R13, 0xfe, !PT ;  /* 0x0000000607067212 */ /* 0x000fca00078efe0d */
[----:B------:R-:W-:-:S04]  /*1520*/  FMUL.FTZ R6, R6, 1 ;  /* 0x3f80000006067820 */ /* 0x000fc80000410000 */
[----:B------:R3:W4:Y:S03]  /*1530*/  F2F.F64.F32 R12, R6 ;  /* 0x00000006000c7310 */ /* 0x0007260000201800 */
.L_x_2545:
[----:B------:R-:W-:Y:S05]  /*1540*/  BSYNC.RECONVERGENT B0 ;  /* 0x0000000000007941 */ /* 0x000fea0003800200 */
.L_x_2544:
        /* <DEDUP_REMOVED lines=23> */
.L_x_2551:
[----:B------:R-:W-:Y:S05]  /*16c0*/  BSYNC.RECONVERGENT B1 ;  /* 0x0000000000017941 */ /* 0x000fea0003800200 */
.L_x_2550:
[----:B------:R-:W-:Y:S01]  /*16d0*/  IMAD.SHL.U32 R2, R2, 0x100000, RZ ;  /* 0x0010000002027824 */ /* 0x000fe200078e00ff */
[----:B------:R-:W-:-:S04]  /*16e0*/  LEA R6, R6, 0x3b800000, 0x17 ;  /* 0x3b80000006067811 */ /* 0x000fc800078eb8ff */
[----:B------:R-:W-:-:S05]  /*16f0*/  LOP3.LUT R2, R6, R2, R15, 0xfe, !PT ;  /* 0x0000000206027212 */ /* 0x000fca00078efe0f */
[----:B------:R-:W-:-:S04]  /*1700*/  FMUL.FTZ R2, R2, 1 ;  /* 0x3f80000002027820 */ /* 0x000fc80000410000 */
[----:B------:R0:W3:Y:S03]  /*1710*/  F2F.F64.F32 R16, R2 ;  /* 0x0000000200107310 */ /* 0x0000e60000201800 */
.L_x_2549:
[----:B------:R-:W-:Y:S05]  /*1720*/  BSYNC.RECONVERGENT B0 ;  /* 0x0000000000007941 */ /* 0x000fea0003800200 */
.L_x_2548:
        /* <DEDUP_REMOVED lines=18> */
.L_x_2553:
        /* <DEDUP_REMOVED lines=11> */
.L_x_7661:


//--------------------- .text._ZN2at6native55_GLOBAL__N__de093ff9_22_ForeachBinaryOpList_cu_a911ec4325multi_tensor_apply_kernelINS1_18TensorListMetadataILi2EEENS1_11CopyFunctorIN3c107complexIdEENS6_13Float8_e4m3fnELi2ELi1ELi1EEEJNS0_4CopyIS8_S9_EEEEEvT_T0_DpT1_ --------------------------
	.section	.text._ZN2at6native55_GLOBAL__N__de093ff9_22_ForeachBinaryOpList_cu_a911ec4325multi_tensor_apply_kernelINS1_18TensorListMetadataILi2EEENS1_11CopyFunctorIN3c107complexIdEENS6_13Float8_e4m3fnELi2ELi1ELi1EEEJNS0_4CopyIS8_S9_EEEEEvT_T0_DpT1_,"ax",@progbits
	.align	128
.text._ZN2at6native55_GLOBAL__N__de093ff9_22_ForeachBinaryOpList_cu_a911ec4325multi_tensor_apply_kernelINS1_18TensorListMetadataILi2EEENS1_11CopyFunctorIN3c107complexIdEENS6_13Float8_e4m3fnELi2ELi1ELi1EEEJNS0_4CopyIS8_S9_EEEEEvT_T0_DpT1_:
        .type           _ZN2at6native55_GLOBAL__N__de093ff9_22_ForeachBinaryOpList_cu_a911ec4325multi_tensor_apply_kernelINS1_18TensorListMetadataILi2EEENS1_11CopyFunctorIN3c107complexIdEENS6_13Float8_e4m3fnELi2ELi1ELi1EEEJNS0_4CopyIS8_S9_EEEEEvT_T0_DpT1_,@function
        .size           _ZN2at6native55_GLOBAL__N__de093ff9_22_ForeachBinaryOpList_cu_a911ec4325multi_tensor_apply_kernelINS1_18TensorListMetadataILi2EEENS1_11CopyFunctorIN3c107complexIdEENS6_13Float8_e4m3fnELi2ELi1ELi1EEEJNS0_4CopyIS8_S9_EEEEEvT_T0_DpT1_,(.L_x_7662 - _ZN2at6native55_GLOBAL__N__de093ff9_22_ForeachBinaryOpList_cu_a911ec4325multi_tensor_apply_kernelINS1_18TensorListMetadataILi2EEENS1_11CopyFunctorIN3c107complexIdEENS6_13Float8_e4m3fnELi2ELi1ELi1EEEJNS0_4CopyIS8_S9_EEEEEvT_T0_DpT1_)
        .other          _ZN2at6native55_GLOBAL__N__de093ff9_22_ForeachBinaryOpList_cu_a911ec4325multi_tensor_apply_kernelINS1_18TensorListMetadataILi2EEENS1_11CopyFunctorIN3c107complexIdEENS6_13Float8_e4m3fnELi2ELi1ELi1EEEJNS0_4CopyIS8_S9_EEEEEvT_T0_DpT1_,@"STO_CUDA_ENTRY STV_DEFAULT"
_ZN2at6native55_GLOBAL__N__de093ff9_22_ForeachBinaryOpList_cu_a911ec4325multi_tensor_apply_kernelINS1_18TensorListMetadataILi2EEENS1_11CopyFunctorIN3c107complexIdEENS6_13Float8_e4m3fnELi2ELi1ELi1EEEJNS0_4CopyIS8_S9_EEEEEvT_T0_DpT1_:
        /* <DEDUP_REMOVED lines=54> */
.L_x_2563:
[----:B--234-:R-:W-:Y:S01]  /*0360*/  IMAD.U32 R7, RZ, RZ, UR17 ;  /* 0x00000011ff077e24 */ /* 0x01cfe2000f8e00ff */
        /* <DEDUP_REMOVED lines=40> */
[----:B------:R-:W-:-:S05]  /*05f0*/  LEA.HI R6, R6, -R7, RZ, 0x1c ;  /* 0x8000000706067211 */ /* 0x000fca00078fe0ff */
[----:B------:R-:W-:-:S05]  /*0600*/  VIADD R6, R6, 0x3c000000 ;  /* 0x3c00000006067836 */ /* 0x000fca0000000000 */
[----:B------:R-:W-:-:S04]  /*0610*/  LOP3.LUT R6, R6, 0x7f800000, R15, 0xf8, !PT ;  /* 0x7f80000006067812 */ /* 0x000fc800078ef80f */
[----:B------:R-:W-:Y:S02]  /*0620*/  SEL R5, R6, RZ, P0 ;  /* 0x000000ff06057207 */ /* 0x000fe40000000000 */
[----:B------:R-:W-:Y:S02]  /*0630*/  CS2R R6, SRZ ;  /* 0x0000000000067805 */ /* 0x000fe4000001ff00 */
[----:B------:R-:W-:-:S05]  /*0640*/  LOP3.LUT R5, R5, 0x80000000, R4, 0xf8, !PT ;  /* 0x8000000005057812 */ /* 0x000fca00078ef804 */
[----:B------:R-:W-:-:S06]  /*0650*/  FMUL.FTZ R5, R5, 1 ;  /* 0x3f80000005057820 */ /* 0x000fcc0000410000 */
[----:B------:R-:W0:Y:S02]  /*0660*/  F2F.F64.F32 R4, R5 ;  /* 0x0000000500047310 */ /* 0x000e240000201800 */
[----:B0-----:R1:W-:Y:S02]  /*0670*/  STG.E.128 desc[UR18][R2.64], R4 ;  /* 0x0000000402007986 */ /* 0x0013e4000c101d12 */
.L_x_2556:
[----:B------:R-:W-:Y:S05]  /*0680*/  BSYNC.RECONVERGENT B0 ;  /* 0x0000000000007941 */ /* 0x000fea0003800200 */
.L_x_2555:
[----:B------:R-:W-:Y:S04]  /*0690*/  BSSY.RECONVERGENT B0, `(.L_x_2557) ;  /* 0x0000018000007945 */ /* 0x000fe80003800200 */
[----:B------:R-:W-:Y:S05]  /*06a0*/  @P1 BRA `(.L_x_2558) ;  /* 0x0000000000581947 */ /* 0x000fea0003800000 */
[----:B01---5:R-:W-:Y:S02]  /*06b0*/  IMAD.SHL.U32 R4, R10, 0x1000000, RZ ;  /* 0x010000000a047824 */ /* 0x023fe400078e00ff */
[----:B------:R-:W-:Y:S02]  /*06c0*/  IMAD.MOV.U32 R7, RZ, RZ, 0x1f ;  /* 0x0000001fff077424 */ /* 0x000fe400078e00ff */
[----:B------:R-:W-:Y:S01]  /*06d0*/  IMAD.MOV.U32 R16, RZ, RZ, R8 ;  /* 0x000000ffff107224 */ /* 0x000fe200078e0008 */
[----:B------:R-:W-:Y:S01]  /*06e0*/  LOP3.LUT P0, R5, R4, 0x7f000000, RZ, 0xc0, !PT ;  /* 0x7f00000004057812 */ /* 0x000fe2000780c0ff */
[----:B------:R-:W-:-:S03]  /*06f0*/  IMAD.MOV.U32 R17, RZ, RZ, R11 ;  /* 0x000000ffff117224 */ /* 0x000fc600078e000b */
        /* <DEDUP_REMOVED lines=17> */
.L_x_2558:
[----:B------:R-:W-:Y:S05]  /*0810*/  BSYNC.RECONVERGENT B0 ;  /* 0x0000000000007941 */ /* 0x000fea0003800200 */
.L_x_2557:
[----:B------:R-:W-:Y:S04]  /*0820*/  BSSY.RECONVERGENT B0, `(.L_x_2559) ;  /* 0x000001a000007945 */ /* 0x000fe80003800200 */
[----:B------:R-:W-:Y:S05]  /*0830*/  @P2 BRA `(.L_x_2560) ;  /* 0x0000000000602947 */ /* 0x000fea0003800000 */
[----:B012--5:R-:W-:Y:S02]  /*0840*/  IMAD.SHL.U32 R4, R12, 0x1000000, RZ ;  /* 0x010000000c047824 */ /* 0x027fe400078e00ff */
[----:B------:R-:W-:Y:S02]  /*0850*/  IMAD.MOV.U32 R7, RZ, RZ, 0x1f ;  /* 0x0000001fff077424 */ /* 0x000fe400078e00ff */
[----:B------:R-:W-:Y:S01]  /*0860*/  IMAD.U32 R17, RZ, RZ, UR17 ;  /* 0x00000011ff117e24 */ /* 0x000fe2000f8e00ff */
        /* <DEDUP_REMOVED lines=12> */
[----:B------:R-:W-:Y:S01]  /*0930*/  SEL R5, R6, RZ, P0 ;  /* 0x000000ff06057207 */ /* 0x000fe20000000000 */
[----:B------:R-:W-:Y:S01]  /*0940*/  IMAD.U32 R6, RZ, RZ, UR17 ;  /* 0x00000011ff067e24 */ /* 0x000fe2000f8e00ff */
[----:B------:R-:W-:Y:S02]  /*0950*/  LEA R16, P0, R17, R2, 0x5 ;  /* 0x0000000211107211 */ /* 0x000fe400078028ff */
[----:B------:R-:W-:Y:S02]  /*0960*/  LOP3.LUT R5, R5, 0x80000000, R4, 0xf8, !PT ;  /* 0x8000000005057812 */ /* 0x000fe400078ef804 */
[----:B------:R-:W-:Y:S02]  /*0970*/  LEA.HI.X R17, R6, R3, RZ, 0x5, P0 ;  /* 0x0000000306117211 */ /* 0x000fe400000f2cff */
[----:B------:R-:W-:Y:S01]  /*0980*/  CS2R R6, SRZ ;  /* 0x0000000000067805 */ /* 0x000fe2000001ff00 */
[----:B------:R-:W-:-:S06]  /*0990*/  FMUL.FTZ R5, R5, 1 ;  /* 0x3f80000005057820 */ /* 0x000fcc0000410000 */
[----:B------:R-:W0:Y:S02]  /*09a0*/  F2F.F64.F32 R4, R5 ;  /* 0x0000000500047310 */ /* 0x000e240000201800 */
[----:B0-----:R3:W-:Y:S02]  /*09b0*/  STG.E.128 desc[UR18][R16.64], R4 ;  /* 0x0000000410007986 */ /* 0x0017e4000c101d12 */
.L_x_2560:
[----:B------:R-:W-:Y:S05]  /*09c0*/  BSYNC.RECONVERGENT B0 ;  /* 0x0000000000007941 */ /* 0x000fea0003800200 */
.L_x_2559:
[----:B------:R-:W-:Y:S04]  /*09d0*/  BSSY.RECONVERGENT B0, `(.L_x_2561) ;  /* 0x000001a000007945 */ /* 0x000fe80003800200 */
[----:B------:R-:W-:Y:S05]  /*09e0*/  @P3 BRA `(.L_x_2562) ;  /* 0x0000000000603947 */ /* 0x000fea0003800000 */
[----:B0123-5:R-:W-:Y:S01]  /*09f0*/  IMAD.SHL.U32 R4, R13, 0x1000000, RZ ;  /* 0x010000000d047824 */ /* 0x02ffe200078e00ff */
[----:B------:R-:W-:Y:S01]  /*0a00*/  UMOV UR6, URZ ;  /* 0x000000ff00067c82 */ /* 0x000fe20008000000 */
[----:B------:R-:W-:Y:S02]  /*0a10*/  IMAD.MOV.U32 R7, RZ, RZ, 0x1f ;  /* 0x0000001fff077424 */ /* 0x000fe400078e00ff */
[----:B------:R-:W-:Y:S01]  /*0a20*/  IMAD.U32 R17, RZ, RZ, UR17 ;  /* 0x00000011ff117e24 */ /* 0x000fe2000f8e00ff */
[----:B------:R-:W-:-:S03]  /*0a30*/  LOP3.LUT P0, R5, R4, 0x7f000000, RZ, 0xc0, !PT ;  /* 0x7f00000004057812 */ /* 0x000fc6000780c0ff */
[----:B------:R-:W-:Y:S01]  /*0a40*/  IMAD.WIDE.U32 R16, R17, 0x30, R2 ;  /* 0x0000003011107825 */ /* 0x000fe200078e0002 */
[----:B------:R-:W0:Y:S03]  /*0a50*/  FLO.U32 R6, R5 ;  /* 0x0000000500067300 */ /* 0x000e2600000e0000 */
[----:B------:R-:W-:Y:S02]  /*0a60*/  VIADD R15, R5, 0x1000000 ;  /* 0x01000000050f7836 */ /* 0x000fe40000000000 */
[----:B------:R-:W-:-:S03]  /*0a70*/  VIADD R17, R17, UR6 ;  /* 0x0000000611117c36 */ /* 0x000fc60008000000 */
        /* <DEDUP_REMOVED lines=15> */
.L_x_2562:
[----:B------:R-:W-:Y:S05]  /*0b70*/  BSYNC.RECONVERGENT B0 ;  /* 0x0000000000007941 */ /* 0x000fea0003800200 */
.L_x_2561:
[----:B------:R-:W0:Y:S01]  /*0b80*/  LDCU UR6, c[0x0][0x360] ;  /* 0x00006c00ff0677ac */ /* 0x000e220008000800 */
[----:B-1----:R-:W-:Y:S02]  /*0b90*/  IADD3 R2, P0, PT, R2, UR20, RZ ;  /* 0x0000001402027c10 */ /* 0x002fe4000ff1e0ff */
        /* <DEDUP_REMOVED lines=12> */
.L_x_2554:
        /* <DEDUP_REMOVED lines=8> */
.L_x_2564:
[----:B--2---:R-:W-:-:S04]  /*0ce0*/  LEA R6, P0, R0, UR27, 0x2 ;  /* 0x0000001b00067c11 */ /* 0x004fc8000f8010ff */
[----:B------:R-:W-:-:S05]  /*0cf0*/  LEA.HI.X R7, R0, UR28, R3, 0x2, P0 ;  /* 0x0000001c00077c11 */ /* 0x000fca00080f1403 */
[----:B------:R-:W2:Y:S01]  /*0d00*/  LDG.E R6, desc[UR18][R6.64] ;  /* 0x0000001206067981 */ /* 0x000ea2000c1e1900 */
[----:B------:R-:W-:Y:S01]  /*0d10*/  IMAD.MOV.U32 R16, RZ, RZ, 0x1f ;  /* 0x0000001fff107424 */ /* 0x000fe200078e00ff */
[----:B------:R-:W-:Y:S02]  /*0d20*/  CS2R R18, SRZ ;  /* 0x0000000000127805 */ /* 0x000fe4000001ff00 */
[C---:B--2---:R-:W-:Y:S02]  /*0d30*/  PRMT R5, R6.reuse, 0x7770, RZ ;  /* 0x0000777006057816 */ /* 0x044fe400000000ff */
[C---:B------:R-:W-:Y:S02]  /*0d40*/  PRMT R4, R6.reuse, 0x7771, RZ ;  /* 0x0000777106047816 */ /* 0x040fe400000000ff */
[C---:B------:R-:W-:Y:S01]  /*0d50*/  PRMT R2, R6.reuse, 0x7772, RZ ;  /* 0x0000777206027816 */ /* 0x040fe200000000ff */
[----:B------:R-:W-:Y:S01]  /*0d60*/  IMAD.SHL.U32 R5, R5, 0x1000000, RZ ;  /* 0x0100000005057824 */ /* 0x000fe200078e00ff */
[----:B------:R-:W-:Y:S01]  /*0d70*/  PRMT R6, R6, 0x7773, RZ ;  /* 0x0000777306067816 */ /* 0x000fe200000000ff */
[----:B------:R-:W-:-:S02]  /*0d80*/  IMAD.SHL.U32 R4, R4, 0x1000000, RZ ;  /* 0x0100000004047824 */ /* 0x000fc400078e00ff */
[----:B------:R-:W-:Y:S01]  /*0d90*/  IMAD.SHL.U32 R2, R2, 0x1000000, RZ ;  /* 0x0100000002027824 */ /* 0x000fe200078e00ff */
[C---:B------:R-:W-:Y:S01]  /*0da0*/  LOP3.LUT R10, R5.reuse, 0x7f000000, RZ, 0xc0, !PT ;  /* 0x7f000000050a7812 */ /* 0x040fe200078ec0ff */
[----:B------:R-:W-:Y:S01]  /*0db0*/  IMAD.SHL.U32 R6, R6, 0x1000000, RZ ;  /* 0x0100000006067824 */ /* 0x000fe200078e00ff */
[----:B------:R-:W-:Y:S02]  /*0dc0*/  LOP3.LUT R8, R4, 0x7f000000, RZ, 0xc0, !PT ;  /* 0x7f00000004087812 */ /* 0x000fe400078ec0ff */
[----:B------:R-:W1:Y:S01]  /*0dd0*/  FLO.U32 R11, R10 ;  /* 0x0000000a000b7300 */ /* 0x000e6200000e0000 */
[----:B------:R-:W-:Y:S02]  /*0de0*/  LOP3.LUT R9, R2, 0x7f000000, RZ, 0xc0, !PT ;  /* 0x7f00000002097812 */ /* 0x000fe400078ec0ff */
[----:B------:R-:W-:Y:S02]  /*0df0*/  LOP3.LUT R7, R6, 0x7f000000, RZ, 0xc0, !PT ;  /* 0x7f00000006077812 */ /* 0x000fe400078ec0ff */
[----:B------:R-:W-:-:S03]  /*0e00*/  LOP3.LUT P0, RZ, R5, 0x7f000000, RZ, 0xc0, !PT ;  /* 0x7f00000005ff7812 */ /* 0x000fc6000780c0ff */
[----:B------:R-:W2:Y:S01]  /*0e10*/  FLO.U32 R12, R8 ;  /* 0x00000008000c7300 */ /* 0x000ea200000e0000 */
[----:B-1----:R-:W-:-:S07]  /*0e20*/  IMAD.MOV R11, RZ, RZ, -R11 ;  /* 0x000000ffff0b7224 */ /* 0x002fce00078e0a0b */
        /* <DEDUP_REMOVED lines=8> */
[----:B------:R-:W-:Y:S01]  /*0eb0*/  VIADD R13, R12, 0xfffffffc ;  /* 0xfffffffc0c0d7836 */ /* 0x000fe20000000000 */
[C---:B------:R-:W-:Y:S01]  /*0ec0*/  SHF.L.U32 R12, R10.reuse, R11, RZ ;  /* 0x0000000b0a0c7219 */ /* 0x040fe200000006ff */
[----:B--2---:R-:W-:Y:S02]  /*0ed0*/  IMAD.MOV R14, RZ, RZ, -R14 ;  /* 0x000000ffff0e7224 */ /* 0x004fe400078e0a0e */
[----:B------:R-:W-:Y:S02]  /*0ee0*/  IMAD.SHL.U32 R11, R11, 0x800000, RZ ;  /* 0x008000000b0b7824 */ /* 0x000fe400078e00ff */
[----:B------:R-:W-:Y:S01]  /*0ef0*/  VIADD R10, R10, 0x1000000 ;  /* 0x010000000a0a7836 */ /* 0x000fe20000000000 */
[----:B------:R-:W-:Y:S02]  /*0f00*/  VIADDMNMX.U32 R16, R14, R16, 0x4, !PT ;  /* 0x000000040e107446 */ /* 0x000fe40007800010 */
[----:B------:R-:W-:Y:S01]  /*0f10*/  SHF.L.U32 R14, R8, R13, RZ ;  /* 0x0000000d080e7219 */ /* 0x000fe200000006ff */
[----:B------:R-:W-:Y:S01]  /*0f20*/  IMAD.SHL.U32 R13, R13, 0x800000, RZ ;  /* 0x008000000d0d7824 */ /* 0x000fe200078e00ff */
[----:B------:R-:W-:Y:S01]  /*0f30*/  LEA.HI R11, R12, -R11, RZ, 0x1c ;  /* 0x8000000b0c0b7211 */ /* 0x000fe200078fe0ff */
[----:B------:R-:W-:Y:S01]  /*0f40*/  VIADD R12, R15, 0xfffffffc ;  /* 0xfffffffc0f0c7836 */ /* 0x000fe20000000000 */
[----:B------:R-:W-:Y:S01]  /*0f50*/  SHF.R.S32.HI R10, RZ, 0x8, R10 ;  /* 0x00000008ff0a7819 */ /* 0x000fe2000001140a */
[----:B------:R-:W-:Y:S01]  /*0f60*/  VIADD R16, R16, 0xfffffffc ;  /* 0xfffffffc10107836 */ /* 0x000fe20000000000 */
[----:B------:R-:W-:Y:S01]  /*0f70*/  LEA.HI R13, R14, -R13, RZ, 0x1c ;  /* 0x8000000d0e0d7211 */ /* 0x000fe200078fe0ff */
[----:B------:R-:W-:Y:S01]  /*0f80*/  IMAD.SHL.U32 R15, R12, 0x800000, RZ ;  /* 0x008000000c0f7824 */ /* 0x000fe200078e00ff */
[----:B------:R-:W-:Y:S01]  /*0f90*/  SHF.L.U32 R14, R9, R12, RZ ;  /* 0x0000000c090e7219 */ /* 0x000fe200000006ff */
[----:B------:R-:W-:Y:S01]  /*0fa0*/  VIADD R11, R11, 0x3c000000 ;  /* 0x3c0000000b0b7836 */ /* 0x000fe20000000000 */
[----:B------:R-:W-:Y:S01]  /*0fb0*/  SHF.L.U32 R12, R7, R16, RZ ;  /* 0x00000010070c7219 */ /* 0x000fe200000006ff */
[----:B------:R-:W-:Y:S01]  /*0fc0*/  VIADD R8, R8, 0x1000000 ;  /* 0x0100000008087836 */ /* 0x000fe20000000000 */
[----:B------:R-:W-:Y:S01]  /*0fd0*/  LEA.HI R14, R14, -R15, RZ, 0x1c ;  /* 0x8000000f0e0e7211 */ /* 0x000fe200078fe0ff */
[----:B------:R-:W-:Y:S01]  /*0fe0*/  IMAD.SHL.U32 R17, R16, 0x800000, RZ ;  /* 0x0080000010117824 */ /* 0x000fe200078e00ff */
[----:B------:R-:W-:Y:S01]  /*0ff0*/  LOP3.LUT R10, R11, 0x7f800000, R10, 0xf8, !PT ;  /* 0x7f8000000b0a7812 */ /* 0x000fe200078ef80a */
[----:B------:R-:W-:Y:S01]  /*1000*/  VIADD R13, R13, 0x3c000000 ;  /* 0x3c0000000d0d7836 */ /* 0x000fe20000000000 */
[----:B------:R-:W-:Y:S01]  /*1010*/  SHF.R.S32.HI R8, RZ, 0x8, R8 ;  /* 0x00000008ff087819 */ /* 0x000fe20000011408 */
[----:B------:R-:W-:Y:S01]  /*1020*/  VIADD R9, R9, 0x1000000 ;  /* 0x0100000009097836 */ /* 0x000fe20000000000 */
[----:B------:R-:W-:Y:S01]  /*1030*/  SEL R10, R10, RZ, P0 ;  /* 0x000000ff0a0a7207 */ /* 0x000fe20000000000 */
[----:B------:R-:W-:Y:S01]  /*1040*/  VIADD R7, R7, 0x1000000 ;  /* 0x0100000007077836 */ /* 0x000fe20000000000 */
[----:B------:R-:W-:Y:S01]  /*1050*/  LEA.HI R12, R12, -R17, RZ, 0x1c ;  /* 0x800000110c0c7211 */ /* 0x000fe200078fe0ff */
[----:B------:R-:W-:Y:S01]  /*1060*/  VIADD R14, R14, 0x3c000000 ;  /* 0x3c0000000e0e7836 */ /* 0x000fe20000000000 */
[----:B------:R-:W-:-:S02]  /*1070*/  LOP3.LUT R8, R13, 0x7f800000, R8, 0xf8, !PT ;  /* 0x7f8000000d087812 */ /* 0x000fc400078ef808 */
[----:B------:R-:W-:Y:S01]  /*1080*/  LOP3.LUT P0, RZ, R4, 0x7f000000, RZ, 0xc0, !PT ;  /* 0x7f00000004ff7812 */ /* 0x000fe2000780c0ff */
[----:B------:R-:W-:Y:S01]  /*1090*/  VIADD R12, R12, 0x3c000000 ;  /* 0x3c0000000c0c7836 */ /* 0x000fe20000000000 */
[----:B------:R-:W-:Y:S02]  /*10a0*/  SHF.R.S32.HI R9, RZ, 0x8, R9 ;  /* 0x00000008ff097819 */ /* 0x000fe40000011409 */
[----:B------:R-:W-:Y:S02]  /*10b0*/  SHF.R.S32.HI R11, RZ, 0x8, R7 ;  /* 0x00000008ff0b7819 */ /* 0x000fe40000011407 */
[----:B------:R-:W-:Y:S02]  /*10c0*/  SEL R7, R8, RZ, P0 ;  /* 0x000000ff08077207 */ /* 0x000fe40000000000 */
[----:B------:R-:W-:Y:S02]  /*10d0*/  LOP3.LUT R9, R14, 0x7f800000, R9, 0xf8, !PT ;  /* 0x7f8000000e097812 */ /* 0x000fe400078ef809 */
[----:B------:R-:W-:-:S02]  /*10e0*/  CS2R R14, SRZ ;  /* 0x00000000000e7805 */ /* 0x000fc4000001ff00 */
[----:B------:R-:W-:Y:S02]  /*10f0*/  LOP3.LUT P0, RZ, R2, 0x7f000000, RZ, 0xc0, !PT ;  /* 0x7f00000002ff7812 */ /* 0x000fe4000780c0ff */
[----:B------:R-:W-:Y:S02]  /*1100*/  LOP3.LUT R11, R12, 0x7f800000, R11, 0xf8, !PT ;  /* 0x7f8000000c0b7812 */ /* 0x000fe400078ef80b */
[----:B------:R-:W-:Y:S02]  /*1110*/  SEL R9, R9, RZ, P0 ;  /* 0x000000ff09097207 */ /* 0x000fe40000000000 */
[----:B------:R-:W-:Y:S02]  /*1120*/  LOP3.LUT P0, RZ, R6, 0x7f000000, RZ, 0xc0, !PT ;  /* 0x7f00000006ff7812 */ /* 0x000fe4000780c0ff */
[----:B------:R-:W-:Y:S02]  /*1130*/  LOP3.LUT R10, R10, 0x80000000, R5, 0xf8, !PT ;  /* 0x800000000a0a7812 */ /* 0x000fe400078ef805 */
[----:B------:R-:W-:-:S02]  /*1140*/  SEL R11, R11, RZ, P0 ;  /* 0x000000ff0b0b7207 */ /* 0x000fc40000000000 */
[----:B------:R-:W-:Y:S01]  /*1150*/  LOP3.LUT R7, R7, 0x80000000, R4, 0xf8, !PT ;  /* 0x8000000007077812 */ /* 0x000fe200078ef804 */
[----:B------:R-:W-:Y:S01]  /*1160*/  FMUL.FTZ R5, R10, 1 ;  /* 0x3f8000000a057820 */ /* 0x000fe20000410000 */
[----:B------:R-:W-:Y:S02]  /*1170*/  LOP3.LUT R11, R11, 0x80000000, R6, 0xf8, !PT ;  /* 0x800000000b0b7812 */ /* 0x000fe400078ef806 */
[----:B------:R-:W-:Y:S01]  /*1180*/  LOP3.LUT R2, R9, 0x80000000, R2, 0xf8, !PT ;  /* 0x8000000009027812 */ /* 0x000fe200078ef802 */
[----:B------:R-:W-:Y:S01]  /*1190*/  FMUL.FTZ R8, R7, 1 ;  /* 0x3f80000007087820 */ /* 0x000fe20000410000 */
[----:B------:R-:W-:Y:S01]  /*11a0*/  LEA R20, P0, R0, UR15, 0x6 ;  /* 0x0000000f00147c11 */ /* 0x000fe2000f8030ff */
[----:B------:R-:W-:Y:S01]  /*11b0*/  FMUL.FTZ R16, R11, 1 ;  /* 0x3f8000000b107820 */ /* 0x000fe20000410000 */
[----:B------:R-:W-:Y:S01]  /*11c0*/  F2F.F64.F32 R4, R5 ;  /* 0x0000000500047310 */ /* 0x000fe20000201800 */
[----:B------:R-:W-:Y:S01]  /*11d0*/  FMUL.FTZ R2, R2, 1 ;  /* 0x3f80000002027820 */ /* 0x000fe20000410000 */
[----:B------:R-:W-:-:S02]  /*11e0*/  LEA.HI.X R21, R0, UR10, R3, 0x6, P0 ;  /* 0x0000000a00157c11 */ /* 0x000fc400080f3403 */
[----:B------:R-:W-:Y:S02]  /*11f0*/  CS2R R6, SRZ ;  /* 0x0000000000067805 */ /* 0x000fe4000001ff00 */
[----:B0-----:R-:W-:Y:S02]  /*1200*/  IADD3 R0, P0, PT, R0, UR4, RZ ;  /* 0x0000000400007c10 */ /* 0x001fe4000ff1e0ff */
[----:B------:R-:W-:Y:S01]  /*1210*/  CS2R R10, SRZ ;  /* 0x00000000000a7805 */ /* 0x000fe2000001ff00 */
[----:B------:R-:W0:Y:S02]  /*1220*/  F2F.F64.F32 R8, R8 ;  /* 0x0000000800087310 */ /* 0x000e240000201800 */
[----:B------:R-:W-:Y:S01]  /*1230*/  IMAD.X R3, RZ, RZ, R3, P0 ;  /* 0x000000ffff037224 */ /* 0x000fe200000e0603 */
[----:B------:R-:W-:-:S04]  /*1240*/  LOP3.LUT P0, RZ, R0, 0xffffc000, RZ, 0xc0, !PT ;  /* 0xffffc00000ff7812 */ /* 0x000fc8000780c0ff */
[----:B------:R-:W-:Y:S01]  /*1250*/  LOP3.LUT P0, RZ, R3, 0x3fffffff, RZ, 0xc0, P0 ;  /* 0x3fffffff03ff7812 */ /* 0x000fe2000000c0ff */
[----:B------:R1:W-:Y:S01]  /*1260*/  F2F.F64.F32 R12, R2 ;  /* 0x00000002000c7310 */ /* 0x0003e20000201800 */
[----:B0-----:R2:W-:Y:S07]  /*1270*/  STG.E.ENL2.256 desc[UR18][R20.64], R4, R8 ;  /* 0xf80000041408797f */ /* 0x0015ee000f121812 */
[----:B------:R-:W0:Y:S01]  /*1280*/  F2F.F64.F32 R16, R16 ;  /* 0x0000001000107310 */ /* 0x000e220000201800 */
[----:B-1----:R-:W-:-:S05]  /*1290*/  IMAD.SHL.U32 R2, R0, 0x4, RZ ;  /* 0x0000000400027824 */ /* 0x002fca00078e00ff */
[----:B------:R-:W-:Y:S02]  /*12a0*/  ISETP.LT.U32.AND P1, PT, R2, UR26, PT ;  /* 0x0000001a02007c0c */ /* 0x000fe4000bf21070 */
[----:B------:R-:W-:-:S04]  /*12b0*/  SHF.L.U64.HI R2, R0, 0x2, R3 ;  /* 0x0000000200027819 */ /* 0x000fc80000010203 */
[----:B------:R-:W-:Y:S01]  /*12c0*/  ISETP.LT.AND.EX P1, PT, R2, UR16, PT, P1 ;  /* 0x0000001002007c0c */ /* 0x000fe2000bf21310 */
[----:B0-----:R2:W-:-:S12]  /*12d0*/  STG.E.ENL2.256 desc[UR18][R20.64+0x20], R12, R16 ;  /* 0xf800010c1410797f */ /* 0x0015d8000f121812 */
[----:B------:R-:W-:Y:S05]  /*12e0*/  @!P0 BRA P1, `(.L_x_2564) ;  /* 0xfffffff8007c8947 */ /* 0x000fea000083ffff */
[----:B------:R-:W-:Y:S05]  /*12f0*/  EXIT ;  /* 0x000000000000794d */ /* 0x000fea0003800000 */
.L_x_2565:
        /* <DEDUP_REMOVED lines=16> */
.L_x_7662:


//--------------------- .text._ZN2at6native55_GLOBAL__N__de093ff9_22_ForeachBinaryOpList_cu_a911ec4325multi_tensor_apply_kernelINS1_18TensorListMetadataILi2EEENS1_11CopyFunctorIN3c107complexIdEEbLi2ELi1ELi1EEEJNS0_4CopyIS8_bEEEEEvT_T0_DpT1_ --------------------------
	.section	.text._ZN2at6native55_GLOBAL__N__de093ff9_22_ForeachBinaryOpList_cu_a911ec4325multi_tensor_apply_kernelINS1_18TensorListMetadataILi2EEENS1_11CopyFunctorIN3c107complexIdEEbLi2ELi1ELi1EEEJNS0_4CopyIS8_bEEEEEvT_T0_DpT1_,"ax",@progbits
	.align	128
.text._ZN2at6native55_GLOBAL__N__de093ff9_22_ForeachBinaryOpList_cu_a911ec4325multi_tensor_apply_kernelINS1_18TensorListMetadataILi2EEENS1_11CopyFunctorIN3c107complexIdEEbLi2ELi1ELi1EEEJNS0_4CopyIS8_bEEEEEvT_T0_DpT1_:
        .type           _ZN2at6native55_GLOBAL__N__de093ff9_22_ForeachBinaryOpList_cu_a911ec4325multi_tensor_apply_kernelINS1_18TensorListMetadataILi2EEENS1_11CopyFunctorIN3c107complexIdEEbLi2ELi1ELi1EEEJNS0_4CopyIS8_bEEEEEvT_T0_DpT1_,@function
        .size           _ZN2at6native55_GLOBAL__N__de093ff9_22_ForeachBinaryOpList_cu_a911ec4325multi_tensor_apply_kernelINS1_18TensorListMetadataILi2EEENS1_11CopyFunctorIN3c107complexIdEEbLi2ELi1ELi1EEEJNS0_4CopyIS8_bEEEEEvT_T0_DpT1_,(.L_x_7663 - _ZN2at6native55_GLOBAL__N__de093ff9_22_ForeachBinaryOpList_cu_a911ec4325multi_tensor_apply_kernelINS1_18TensorListMetadataILi2EEENS1_11CopyFunctorIN3c107complexIdEEbLi2ELi1ELi1EEEJNS0_4CopyIS8_bEEEEEvT_T0_DpT1_)
        .other          _ZN2at6native55_GLOBAL__N__de093ff9_22_ForeachBinaryOpList_cu_a911ec4325multi_tensor_apply_kernelINS1_18TensorListMetadataILi2EEENS1_11CopyFunctorIN3c107complexIdEEbLi2ELi1ELi1EEEJNS0_4CopyIS8_bEEEEEvT_T0_DpT1_,@"STO_CUDA_ENTRY STV_DEFAULT"
_ZN2at6native55_GLOBAL__N__de093ff9_22_ForeachBinaryOpList_cu_a911ec4325multi_tensor_apply_kernelINS1_18TensorListMetadataILi2EEENS1_11CopyFunctorIN3c107complexIdEEbLi2ELi1ELi1EEEJNS0_4CopyIS8_bEEEEEvT_T0_DpT1_:
        /* <DEDUP_REMOVED lines=39> */
[----:B------:R-:W-:Y:S05]  /*0270*/  CALL.REL.NOINC `($__internal_48_$__cuda_sm20_div_u16) ;  /* 0x0000001000487944 */ /* 0x000fea0003c00000 */
        /* <DEDUP_REMOVED lines=52> */
.L_x_2568:
        /* <DEDUP_REMOVED lines=11> */
[----:B------:R-:W-:Y:S02]  /*0670*/  ISETP.GE.AND.EX P3, PT, R20, UR41, PT, P3 ;  /* 0x0000002914007c0c */ /* 0x000fe4000bf66330 */
[----:B------:R-:W-:Y:S01]  /*0680*/  @!P2 IADD3 R10, P0, PT, R7, UR31, RZ ;  /* 0x0000001f070aac10 */ /* 0x000fe2000ff1e0ff */
[----:B------:R-:W2:Y:S03]  /*0690*/  @!P1 LDG.E.U8 R25, desc[UR26][R8.64] ;  /* 0x0000001a08199981 */ /* 0x000ea6000c1e1100 */
[----:B------:R-:W-:-:S05]  /*06a0*/  @!P2 IADD3.X R11, PT, PT, R3, UR32, RZ, P0, !PT ;  /* 0x00000020030bac10 */ /* 0x000fca00087fe4ff */
[----:B------:R-:W3:Y:S01]  /*06b0*/  @!P2 LDG.E.U8 R24, desc[UR26][R10.64] ;  /* 0x0000001a0a18a981 */ /* 0x000ee2000c1e1100 */
[----:B------:R-:W-:Y:S02]  /*06c0*/  IADD3 R19, P4, PT, R19, UR28, RZ ;  /* 0x0000001c13137c10 */ /* 0x000fe4000ff9e0ff */
[----:B------:R-:W-:-:S03]  /*06d0*/  @!P3 IADD3 R14, P0, PT, R7, UR37, RZ ;  /* 0x00000025070ebc10 */ /* 0x000fc6000ff1e0ff */
[----:B------:R-:W-:Y:S01]  /*06e0*/  IMAD.X R20, RZ, RZ, R20, P4 ;  /* 0x000000ffff147224 */ /* 0x000fe200020e0614 */
[----:B------:R-:W-:Y:S02]  /*06f0*/  @!P3 IADD3.X R15, PT, PT, R3, UR19, RZ, P0, !PT ;  /* 0x00000013030fbc10 */ /* 0x000fe400087fe4ff */
[----:B------:R-:W-:-:S03]  /*0700*/  ISETP.GE.U32.AND P0, PT, R19, UR40, PT ;  /* 0x0000002813007c0c */ /* 0x000fc6000bf06070 */
[----:B------:R0:W4:Y:S01]  /*0710*/  @!P3 LDG.E.U8 R6, desc[UR26][R14.64] ;  /* 0x0000001a0e06b981 */ /* 0x000122000c1e1100 */
[----:B------:R-:W-:-:S13]  /*0720*/  ISETP.GE.AND.EX P0, PT, R20, UR41, PT, P0 ;  /* 0x0000002914007c0c */ /* 0x000fda000bf06300 */
[----:B------:R-:W-:-:S04]  /*0730*/  @!P0 IADD3 R16, P4, PT, R7, UR36, RZ ;  /* 0x0000002407108c10 */ /* 0x000fc8000ff9e0ff */
[----:B------:R-:W-:-:S05]  /*0740*/  @!P0 IADD3.X R17, PT, PT, R3, UR11, RZ, P4, !PT ;  /* 0x0000000b03118c10 */ /* 0x000fca000a7fe4ff */
[----:B------:R4:W5:Y:S01]  /*0750*/  @!P0 LDG.E.U8 R4, desc[UR26][R16.64] ;  /* 0x0000001a10048981 */ /* 0x000962000c1e1100 */
[----:B------:R-:W-:Y:S01]  /*0760*/  IMAD.SHL.U32 R18, R0, 0x10, RZ ;  /* 0x0000001000127824 */ /* 0x000fe200078e00ff */
[----:B0-----:R-:W-:-:S04]  /*0770*/  CS2R R14, SRZ ;  /* 0x00000000000e7805 */ /* 0x001fc8000001ff00 */
[----:B------:R-:W-:-:S04]  /*0780*/  @!P1 IADD3 R10, P4, PT, R18, UR7, RZ ;  /* 0x00000007120a9c10 */ /* 0x000fc8000ff9e0ff */
[----:B------:R-:W-:Y:S02]  /*0790*/  @!P1 IADD3.X R11, PT, PT, R37, UR10, RZ, P4, !PT ;  /* 0x0000000a250b9c10 */ /* 0x000fe4000a7fe4ff */
[----:B--2---:R-:W-:-:S04]  /*07a0*/  @!P1 PRMT R12, R25, 0x8880, RZ ;  /* 0x00008880190c9816 */ /* 0x004fc800000000ff */
[----:B------:R-:W-:Y:S02]  /*07b0*/  @!P1 PRMT R12, R12, 0x7710, RZ ;  /* 0x000077100c0c9816 */ /* 0x000fe400000000ff */
[----:B---3--:R-:W-:-:S04]  /*07c0*/  @!P2 PRMT R8, R24, 0x8880, RZ ;  /* 0x000088801808a816 */ /* 0x008fc800000000ff */
[----:B------:R-:W0:Y:S01]  /*07d0*/  @!P1 I2F.F64.S16 R12, R12 ;  /* 0x0000000c000c9312 */ /* 0x000e220000101c00 */
[----:B------:R-:W-:-:S07]  /*07e0*/  @!P2 PRMT R8, R8, 0x7710, RZ ;  /* 0x000077100808a816 */ /* 0x000fce00000000ff */
[----:B------:R-:W1:Y:S01]  /*07f0*/  @!P2 I2F.F64.S16 R8, R8 ;  /* 0x000000080008a312 */ /* 0x000e620000101c00 */
[----:B----4-:R-:W-:-:S04]  /*0800*/  @!P3 PRMT R16, R6, 0x8880, RZ ;  /* 0x000088800610b816 */ /* 0x010fc800000000ff */
[----:B------:R-:W-:Y:S01]  /*0810*/  @!P3 PRMT R16, R16, 0x7710, RZ ;  /* 0x000077101010b816 */ /* 0x000fe200000000ff */
[----:B0-----:R0:W-:Y:S01]  /*0820*/  @!P1 STG.E.128 desc[UR26][R10.64], R12 ;  /* 0x0000000c0a009986 */ /* 0x0011e2000c101d1a */
[----:B------:R-:W-:-:S04]  /*0830*/  @!P2 LEA R22, P1, R2, UR7, 0x4 ;  /* 0x000000070216ac11 */ /* 0x000fc8000f8220ff */
[----:B------:R-:W-:Y:S01]  /*0840*/  @!P2 IADD3.X R23, PT, PT, R5, UR10, RZ, P1, !PT ;  /* 0x0000000a0517ac10 */ /* 0x000fe20008ffe4ff */
[----:B------:R-:W2:Y:S01]  /*0850*/  @!P3 I2F.F64.S16 R16, R16 ;  /* 0x000000100010b312 */ /* 0x000ea20000101c00 */
[----:B0-----:R-:W-:Y:S02]  /*0860*/  CS2R R10, SRZ ;  /* 0x00000000000a7805 */ /* 0x001fe4000001ff00 */
[----:B------:R-:W-:Y:S01]  /*0870*/  @!P3 IADD3 R12, P1, PT, R32, UR7, RZ ;  /* 0x00000007200cbc10 */ /* 0x000fe2000ff3e0ff */
[----:B------:R-:W-:Y:S02]  /*0880*/  IMAD.U32 R15, RZ, RZ, UR28 ;  /* 0x0000001cff0f7e24 */ /* 0x000fe4000f8e00ff */
[----:B-1----:R5:W-:Y:S01]  /*0890*/  @!P2 STG.E.128 desc[UR26][R22.64], R8 ;  /* 0x000000081600a986 */ /* 0x002be2000c101d1a */
[----:B------:R-:W-:Y:S01]  /*08a0*/  IADD3 R21, P2, PT, R19, UR28, RZ ;  /* 0x0000001c13157c10 */ /* 0x000fe2000ff5e0ff */
[----:B------:R-:W-:Y:S01]  /*08b0*/  @!P0 IMAD.MOV.U32 R19, RZ, RZ, R37 ;  /* 0x000000ffff138224 */ /* 0x000fe200078e0025 */
[----:B------:R-:W-:-:S03]  /*08c0*/  @!P3 IADD3.X R13, PT, PT, R33, UR10, RZ, P1, !PT ;  /* 0x0000000a210dbc10 */ /* 0x000fc60008ffe4ff */
[----:B------:R-:W-:Y:S01]  /*08d0*/  IMAD.X R20, RZ, RZ, R20, P2 ;  /* 0x000000ffff147224 */ /* 0x000fe200010e0614 */
[----:B------:R-:W-:Y:S01]  /*08e0*/  ISETP.GE.U32.AND P2, PT, R21, UR40, PT ;  /* 0x0000002815007c0c */ /* 0x000fe2000bf46070 */
[----:B------:R-:W-:Y:S01]  /*08f0*/  @!P0 IMAD.WIDE.U32 R14, R15, 0x30, R18 ;  /* 0x000000300f0e8825 */ /* 0x000fe200078e0012 */
[----:B------:R-:W-:Y:S02]  /*0900*/  IADD3 R21, P1, PT, R21, UR28, RZ ;  /* 0x0000001c15157c10 */ /* 0x000fe4000ff3e0ff */
[----:B------:R-:W-:Y:S02]  /*0910*/  CS2R R18, SRZ ;  /* 0x0000000000127805 */ /* 0x000fe4000001ff00 */
[----:B------:R-:W-:-:S03]  /*0920*/  ISETP.GE.AND.EX P2, PT, R20, UR41, PT, P2 ;  /* 0x0000002914007c0c */ /* 0x000fc6000bf46320 */
[----:B--2---:R0:W-:Y:S01]  /*0930*/  @!P3 STG.E.128 desc[UR26][R12.64], R16 ;  /* 0x000000100c00b986 */ /* 0x0041e2000c101d1a */
[----:B-----5:R-:W-:Y:S01]  /*0940*/  @!P0 PRMT R8, R4, 0x8880, RZ ;  /* 0x0000888004088816 */ /* 0x020fe200000000ff */
[----:B------:R-:W-:Y:S01]  /*0950*/  IMAD.X R22, RZ, RZ, R20, P1 ;  /* 0x000000ffff167224 */ /* 0x000fe200008e0614 */
[C---:B------:R-:W-:Y:S01]  /*0960*/  ISETP.GE.U32.AND P1, PT, R21.reuse, UR40, PT ;  /* 0x0000002815007c0c */ /* 0x040fe2000bf26070 */
[----:B------:R-:W-:Y:S01]  /*0970*/  @!P0 IMAD.MOV.U32 R11, RZ, RZ, RZ ;  /* 0x000000ffff0b8224 */ /* 0x000fe200078e00ff */
[----:B------:R-:W-:Y:S02]  /*0980*/  IADD3 R21, P3, PT, R21, UR28, RZ ;  /* 0x0000001c15157c10 */ /* 0x000fe4000ff7e0ff */
[----:B------:R-:W-:Y:S02]  /*0990*/  @!P0 PRMT R8, R8, 0x7710, RZ ;  /* 0x0000771008088816 */ /* 0x000fe400000000ff */
[C---:B------:R-:W-:Y:S02]  /*09a0*/  IADD3 R10, P5, PT, R21.reuse, UR28, RZ ;  /* 0x0000001c150a7c10 */ /* 0x040fe4000ffbe0ff */
[----:B------:R-:W-:-:S02]  /*09b0*/  ISETP.GE.U32.AND P4, PT, R21, UR40, PT ;  /* 0x0000002815007c0c */ /* 0x000fc4000bf86070 */
[----:B------:R-:W-:Y:S01]  /*09c0*/  ISETP.GE.AND.EX P1, PT, R22, UR41, PT, P1 ;  /* 0x0000002916007c0c */ /* 0x000fe2000bf26310 */
[----:B------:R-:W1:Y:S01]  /*09d0*/  @!P0 I2F.F64.S16 R8, R8 ;  /* 0x0000000800088312 */ /* 0x000e620000101c00 */
[----:B------:R-:W-:Y:S01]  /*09e0*/  @!P0 IADD3 R20, P6, PT, R14, UR7, RZ ;  /* 0x000000070e148c10 */ /* 0x000fe2000ffde0ff */
[----:B0-----:R-:W-:Y:S01]  /*09f0*/  IMAD.X R12, RZ, RZ, R22, P3 ;  /* 0x000000ffff0c7224 */ /* 0x001fe200018e0616 */
[----:B------:R-:W-:Y:S02]  /*0a00*/  ISETP.GE.U32.AND P3, PT, R10, UR40, PT ;  /* 0x000000280a007c0c */ /* 0x000fe4000bf66070 */
[----:B------:R-:W-:Y:S02]  /*0a10*/  @!P0 IADD3.X R21, PT, PT, R15, UR10, R11, P6, !PT ;  /* 0x0000000a0f158c10 */ /* 0x000fe4000b7fe40b */
[----:B------:R-:W-:Y:S02]  /*0a20*/  CS2R R10, SRZ ;  /* 0x00000000000a7805 */ /* 0x000fe4000001ff00 */
[----:B------:R-:W-:Y:S01]  /*0a30*/  ISETP.GE.AND.EX P4, PT, R12, UR41, PT, P4 ;  /* 0x000000290c007c0c */ /* 0x000fe2000bf86340 */
[----:B------:R-:W-:Y:S01]  /*0a40*/  IMAD.X R12, RZ, RZ, R12, P5 ;  /* 0x000000ffff0c7224 */ /* 0x000fe200028e060c */
[----:B------:R-:W-:-:S04]  /*0a50*/  @!P2 IADD3 R14, P6, PT, R7, UR38, RZ ;  /* 0x00000026070eac10 */ /* 0x000fc8000ffde0ff */
[----:B------:R-:W-:Y:S02]  /*0a60*/  ISETP.GE.AND.EX P3, PT, R12, UR41, PT, P3 ;  /* 0x000000290c007c0c */ /* 0x000fe4000bf66330 */
[----:B------:R-:W-:Y:S01]  /*0a70*/  @!P1 IADD3 R12, P5, PT, R7, UR35, RZ ;  /* 0x00000023070c9c10 */ /* 0x000fe2000ffbe0ff */
[----:B-1----:R0:W-:Y:S01]  /*0a80*/  @!P0 STG.E.128 desc[UR26][R20.64], R8 ;  /* 0x0000000814008986 */ /* 0x0021e2000c101d1a */
[C---:B------:R-:W-:Y:S02]  /*0a90*/  @!P2 IADD3.X R15, PT, PT, R3.reuse, UR39, RZ, P6, !PT ;  /* 0x00000027030fac10 */ /* 0x040fe4000b7fe4ff */
[----:B------:R-:W-:Y:S02]  /*0aa0*/  @!P1 IADD3.X R13, PT, PT, R3, UR12, RZ, P5, !PT ;  /* 0x0000000c030d9c10 */ /* 0x000fe4000affe4ff */
[----:B------:R-:W-:Y:S01]  /*0ab0*/  @!P4 IADD3 R18, P0, PT, R7, UR34, RZ ;  /* 0x000000220712cc10 */ /* 0x000fe2000ff1e0ff */
[----:B------:R1:W2:Y:S03]  /*0ac0*/  @!P2 LDG.E.U8 R25, desc[UR26][R14.64] ;  /* 0x0000001a0e19a981 */ /* 0x0002a6000c1e1100 */
[----:B------:R-:W-:Y:S01]  /*0ad0*/  @!P4 IADD3.X R19, PT, PT, R3, UR14, RZ, P0, !PT ;  /* 0x0000000e0313cc10 */ /* 0x000fe200087fe4ff */
[----:B------:R-:W0:Y:S01]  /*0ae0*/  @!P1 LDG.E.U8 R24, desc[UR26][R12.64] ;  /* 0x0000001a0c189981 */ /* 0x000e22000c1e1100 */
[----:B------:R-:W-:-:S03]  /*0af0*/  @!P3 IADD3 R16, P0, PT, R7, UR33, RZ ;  /* 0x000000210710bc10 */ /* 0x000fc6000ff1e0ff */
[----:B------:R3:W4:Y:S01]  /*0b00*/  @!P4 LDG.E.U8 R6, desc[UR26][R18.64] ;  /* 0x0000001a1206c981 */ /* 0x000722000c1e1100 */
[----:B------:R-:W-:-:S05]  /*0b10*/  @!P3 IADD3.X R17, PT, PT, R3, UR16, RZ, P0, !PT ;  /* 0x000000100311bc10 */ /* 0x000fca00087fe4ff */
[----:B------:R5:W4:Y:S01]  /*0b20*/  @!P3 LDG.E.U8 R4, desc[UR26][R16.64] ;  /* 0x0000001a1004b981 */ /* 0x000b22000c1e1100 */
[----:B-1----:R-:W-:Y:S01]  /*0b30*/  CS2R R14, SRZ ;  /* 0x00000000000e7805 */ /* 0x002fe2000001ff00 */
[----:B------:R-:W-:Y:S01]  /*0b40*/  UIADD3 UR18, UP0, UPT, UR18, -0x2, URZ ;  /* 0xfffffffe12127890 */ /* 0x000fe2000ff1e0ff */
[----:B---3--:R-:W-:Y:S01]  /*0b50*/  CS2R R18, SRZ ;  /* 0x0000000000127805 */ /* 0x008fe2000001ff00 */
[----:B------:R-:W-:Y:S02]  /*0b60*/  UIADD3 UR5, UP1, UPT, UR29, UR5, URZ ;  /* 0x000000051d057290 */ /* 0x000fe4000ff3e0ff */
[----:B------:R-:W-:Y:S02]  /*0b70*/  UIADD3.X UR4, UPT, UPT, UR4, -0x1, URZ, UP0, !UPT ;  /* 0xffffffff04047890 */ /* 0x000fe400087fe4ff */
[----:B------:R-:W-:Y:S02]  /*0b80*/  UISETP.NE.U32.AND UP0, UPT, UR18, URZ, UPT ;  /* 0x000000ff1200728c */ /* 0x000fe4000bf05070 */
[----:B------:R-:W-:-:S02]  /*0b90*/  UIADD3.X UR6, UPT, UPT, UR30, UR6, URZ, UP1, !UPT ;  /* 0x000000061e067290 */ /* 0x000fc40008ffe4ff */
[----:B------:R-:W-:Y:S01]  /*0ba0*/  UISETP.NE.AND.EX UP0, UPT, UR4, URZ, UPT, UP0 ;  /* 0x000000ff0400728c */ /* 0x000fe2000bf05300 */
[----:B--2---:R-:W-:Y:S02]  /*0bb0*/  @!P2 PRMT R22, R25, 0x8880, RZ ;  /* 0x000088801916a816 */ /* 0x004fe400000000ff */
[----:B0-----:R-:W-:Y:S02]  /*0bc0*/  @!P1 PRMT R20, R24, 0x8880, RZ ;  /* 0x0000888018149816 */ /* 0x001fe400000000ff */
[----:B------:R-:W-:Y:S02]  /*0bd0*/  @!P2 PRMT R10, R22, 0x7710, RZ ;  /* 0x00007710160aa816 */ /* 0x000fe400000000ff */
[----:B------:R-:W-:Y:S02]  /*0be0*/  @!P1 PRMT R20, R20, 0x7710, RZ ;  /* 0x0000771014149816 */ /* 0x000fe400000000ff */
[----:B-----5:R0:W1:Y:S01]  /*0bf0*/  @!P2 I2F.F64.S16 R16, R10 ;  /* 0x0000000a0010a312 */ /* 0x0200620000101c00 */
[----:B----4-:R-:W-:-:S02]  /*0c00*/  @!P4 PRMT R8, R6, 0x8880, RZ ;  /* 0x000088800608c816 */ /* 0x010fc400000000ff */
[----:B------:R-:W-:Y:S02]  /*0c10*/  @!P2 IADD3 R22, P0, PT, R34, UR7, RZ ;  /* 0x000000072216ac10 */ /* 0x000fe4000ff1e0ff */
[----:B------:R-:W-:Y:S02]  /*0c20*/  @!P3 PRMT R21, R4, 0x8880, RZ ;  /* 0x000088800415b816 */ /* 0x000fe400000000ff */
[----:B------:R-:W-:Y:S01]  /*0c30*/  @!P4 PRMT R8, R8, 0x7710, RZ ;  /* 0x000077100808c816 */ /* 0x000fe200000000ff */
[----:B------:R-:W2:Y:S01]  /*0c40*/  @!P1 I2F.F64.S16 R12, R20 ;  /* 0x00000014000c9312 */ /* 0x000ea20000101c00 */
[----:B------:R-:W-:Y:S02]  /*0c50*/  @!P3 PRMT R21, R21, 0x7710, RZ ;  /* 0x000077101515b816 */ /* 0x000fe400000000ff */
[----:B------:R-:W-:Y:S02]  /*0c60*/  @!P2 IADD3.X R23, PT, PT, R35, UR10, RZ, P0, !PT ;  /* 0x0000000a2317ac10 */ /* 0x000fe400087fe4ff */
[----:B0-----:R-:W-:-:S03]  /*0c70*/  @!P1 IADD3 R10, P0, PT, R30, UR7, RZ ;  /* 0x000000071e0a9c10 */ /* 0x001fc6000ff1e0ff */
[----:B------:R-:W0:Y:S01]  /*0c80*/  @!P4 I2F.F64.S16 R8, R8 ;  /* 0x000000080008c312 */ /* 0x000e220000101c00 */
[----:B------:R-:W-:Y:S01]  /*0c90*/  @!P1 IADD3.X R11, PT, PT, R31, UR10, RZ, P0, !PT ;  /* 0x0000000a1f0b9c10 */ /* 0x000fe200087fe4ff */
[----:B-1----:R1:W-:Y:S04]  /*0ca0*/  @!P2 STG.E.128 desc[UR26][R22.64], R16 ;  /* 0x000000101600a986 */ /* 0x0023e8000c101d1a */
[----:B--2---:R2:W-:Y:S02]  /*0cb0*/  @!P1 STG.E.128 desc[UR26][R10.64], R12 ;  /* 0x0000000c0a009986 */ /* 0x0045e4000c101d1a */
[----:B------:R-:W3:Y:S01]  /*0cc0*/  @!P3 I2F.F64.S16 R20, R21 ;  /* 0x000000150014b312 */ /* 0x000ee20000101c00 */
[----:B-1----:R-:W-:Y:S02]  /*0cd0*/  @!P4 IADD3 R16, P0, PT, R28, UR7, RZ ;  /* 0x000000071c10cc10 */ /* 0x002fe4000ff1e0ff */
[----:B------:R-:W-:-:S02]  /*0ce0*/  CS2R R22, SRZ ;  /* 0x0000000000167805 */ /* 0x000fc4000001ff00 */
[----:B------:R-:W-:Y:S01]  /*0cf0*/  @!P3 IADD3 R18, P1, PT, R26, UR7, RZ ;  /* 0x000000071a12bc10 */ /* 0x000fe2000ff3e0ff */
[----:B------:R-:W-:Y:S01]  /*0d00*/  ULEA UR7, UP2, UR28, UR7, 0x7 ;  /* 0x000000071c077291 */ /* 0x000fe2000f8438ff */
[----:B------:R-:W-:Y:S02]  /*0d10*/  @!P4 IADD3.X R17, PT, PT, R29, UR10, RZ, P0, !PT ;  /* 0x0000000a1d11cc10 */ /* 0x000fe400087fe4ff */
[----:B--2---:R-:W-:Y:S02]  /*0d20*/  CS2R R10, SRZ ;  /* 0x00000000000a7805 */ /* 0x004fe4000001ff00 */
[----:B------:R-:W-:Y:S01]  /*0d30*/  @!P3 IADD3.X R19, PT, PT, R27, UR10, RZ, P1, !PT ;  /* 0x0000000a1b13bc10 */ /* 0x000fe20008ffe4ff */
[----:B------:R-:W-:Y:S01]  /*0d40*/  ULEA.HI.X UR10, UR28, UR10, URZ, 0x7, UP2 ;  /* 0x0000000a1c0a7291 */ /* 0x000fe200090f3cff */
[----:B------:R-:W-:Y:S01]  /*0d50*/  IADD3 R7, P0, PT, R7, UR29, RZ ;  /* 0x0000001d07077c10 */ /* 0x000fe2000ff1e0ff */
[----:B0-----:R1:W-:Y:S03]  /*0d60*/  @!P4 STG.E.128 desc[UR26][R16.64], R8 ;  /* 0x000000081000c986 */ /* 0x0013e6000c101d1a */
[----:B------:R-:W-:Y:S01]  /*0d70*/  IADD3.X R3, PT, PT, R3, UR30, RZ, P0, !PT ;  /* 0x0000001e03037c10 */ /* 0x000fe200087fe4ff */
[----:B---3--:R1:W-:Y:S01]  /*0d80*/  @!P3 STG.E.128 desc[UR26][R18.64], R20 ;  /* 0x000000141200b986 */ /* 0x0083e2000c101d1a */
[----:B------:R-:W-:Y:S07]  /*0d90*/  BRA.U UP0, `(.L_x_2568) ;  /* 0xfffffff900087547 */ /* 0x000fee000b83ffff */
.L_x_2567:
[----:B------:R-:W-:-:S04]  /*0da0*/  ULOP3.LUT UR4, UR20, 0x1, URZ, 0xc0, !UPT ;  /* 0x0000000114047892 */ /* 0x000fc8000f8ec0ff */
[----:B------:R-:W-:-:S04]  /*0db0*/  UISETP.NE.U32.AND UP0, UPT, UR4, 0x1, UPT ;  /* 0x000000010400788c */ /* 0x000fc8000bf05070 */
[----:B------:R-:W-:-:S06]  /*0dc0*/  UISETP.NE.U32.AND.EX UP0, UPT, URZ, URZ, UPT, UP0 ;  /* 0x000000ffff00728c */ /* 0x000fcc000bf05100 */
[----:B------:R-:W-:-:S13]  /*0dd0*/  PLOP3.LUT P0, PT, PT, PT, UP0, 0x80, 0x8 ;  /* 0x000000000008781c */ /* 0x000fda0003f0f008 */
[----:B------:R-:W-:Y:S05]  /*0de0*/  @!P0 EXIT ;  /* 0x000000000000894d */ /* 0x000fea0003800000 */
[----:B0-----:R-:W-:-:S04]  /*0df0*/  IADD3 R7, P1, PT, R0, UR5, RZ ;  /* 0x0000000500077c10 */ /* 0x001fc8000ff3e0ff */
[C---:B------:R-:W-:Y:S01]  /*0e00*/  IADD3 R0, P2, PT, R7.reuse, UR28, RZ ;  /* 0x0000001c07007c10 */ /* 0x040fe2000ff5e0ff */
[----:B-1----:R-:W-:Y:S01]  /*0e10*/  IMAD.X R10, RZ, RZ, UR6, P1 ;  /* 0x00000006ff0a7e24 */ /* 0x002fe200088e06ff */
        /* <DEDUP_REMOVED lines=12> */
[----:B------:R-:W2:Y:S01]  /*0ee0*/  @!P0 LDG.E.U8 R25, desc[UR26][R8.64] ;  /* 0x0000001a08198981 */ /* 0x000ea2000c1e1100 */
[----:B------:R-:W-:Y:S02]  /*0ef0*/  @!P1 IADD3.X R13, PT, PT, R3, UR43, RZ, P3, !PT ;  /* 0x0000002b030d9c10 */ /* 0x000fe40009ffe4ff */
[----:B------:R-:W-:-:S03]  /*0f00*/  @!P2 IADD3 R14, P3, PT, R2, UR42, RZ ;  /* 0x0000002a020eac10 */ /* 0x000fc6000ff7e0ff */
[----:B------:R-:W3:Y:S01]  /*0f10*/  @!P1 LDG.E.U8 R24, desc[UR26][R12.64] ;  /* 0x0000001a0c189981 */ /* 0x000ee2000c1e1100 */
[----:B------:R-:W-:-:S05]  /*0f20*/  @!P2 IADD3.X R15, PT, PT, R11, UR43, RZ, P3, !PT ;  /* 0x0000002b0b0fac10 */ /* 0x000fca0009ffe4ff */
[----:B------:R0:W4:Y:S01]  /*0f30*/  @!P2 LDG.E.U8 R6, desc[UR26][R14.64] ;  /* 0x0000001a0e06a981 */ /* 0x000122000c1e1100 */
[----:B------:R-:W-:-:S04]  /*0f40*/  IADD3 R18, P4, PT, R2, UR28, RZ ;  /* 0x0000001c02127c10 */ /* 0x000fc8000ff9e0ff */
[----:B------:R-:W-:Y:S01]  /*0f50*/  ISETP.GE.U32.AND P3, PT, R18, UR40, PT ;  /* 0x0000002812007c0c */ /* 0x000fe2000bf66070 */
[----:B------:R-:W-:-:S05]  /*0f60*/  IMAD.X R19, RZ, RZ, R11, P4 ;  /* 0x000000ffff137224 */ /* 0x000fca00020e060b */
[----:B------:R-:W-:Y:S02]  /*0f70*/  ISETP.GE.AND.EX P3, PT, R19, UR41, PT, P3 ;  /* 0x0000002913007c0c */ /* 0x000fe4000bf66330 */
[----:B------:R-:W-:-:S11]  /*0f80*/  PRMT R20, R4, 0x7610, R20 ;  /* 0x0000761004147816 */ /* 0x000fd60000000014 */
[----:B------:R-:W-:-:S04]  /*0f90*/  @!P3 IADD3 R22, P4, PT, R18, UR42, RZ ;  /* 0x0000002a1216bc10 */ /* 0x000fc8000ff9e0ff */
[----:B------:R-:W-:Y:S02]  /*0fa0*/  @!P3 IADD3.X R23, PT, PT, R19, UR43, RZ, P4, !PT ;  /* 0x0000002b1317bc10 */ /* 0x000fe4000a7fe4ff */
[----:B------:R-:W-:-:S03]  /*0fb0*/  @!P1 LEA R16, P5, R0, UR8, 0x4 ;  /* 0x0000000800109c11 */ /* 0x000fc6000f8a20ff */
[----:B------:R1:W5:Y:S01]  /*0fc0*/  @!P3 LDG.E.U8 R20, desc[UR26][R22.64] ;  /* 0x0000001a1614b981 */ /* 0x000362000c1e1100 */
[----:B------:R-:W-:Y:S02]  /*0fd0*/  @!P1 LEA.HI.X R17, R0, UR9, R3, 0x4, P5 ;  /* 0x0000000900119c11 */ /* 0x000fe4000a8f2403 */
[----:B0-----:R-:W-:Y:S02]  /*0fe0*/  CS2R R14, SRZ ;  /* 0x00000000000e7805 */ /* 0x001fe4000001ff00 */
[----:B-1----:R-:W-:-:S04]  /*0ff0*/  @!P2 LEA R22, P6, R2, UR8, 0x4 ;  /* 0x000000080216ac11 */ /* 0x002fc8000f8c20ff */
[----:B------:R-:W-:Y:S02]  /*1000*/  @!P2 LEA.HI.X R23, R2, UR9, R11, 0x4, P6 ;  /* 0x000000090217ac11 */ /* 0x000fe4000b0f240b */
[----:B--2---:R-:W-:Y:S02]  /*1010*/  @!P0 PRMT R4, R25, 0x8880, RZ ;  /* 0x0000888019048816 */ /* 0x004fe400000000ff */
[----:B---3--:R-:W-:Y:S02]  /*1020*/  @!P1 PRMT R8, R24, 0x8880, RZ ;  /* 0x0000888018089816 */ /* 0x008fe400000000ff */
[----:B------:R-:W-:Y:S02]  /*1030*/  @!P0 PRMT R4, R4, 0x7710, RZ ;  /* 0x0000771004048816 */ /* 0x000fe400000000ff */
[----:B----4-:R-:W-:Y:S02]  /*1040*/  @!P2 PRMT R6, R6, 0x8880, RZ ;  /* 0x000088800606a816 */ /* 0x010fe400000000ff */
[----:B------:R-:W-:-:S02]  /*1050*/  @!P1 PRMT R8, R8, 0x7710, RZ ;  /* 0x0000771008089816 */ /* 0x000fc400000000ff */
[----:B------:R-:W-:Y:S01]  /*1060*/  @!P2 PRMT R12, R6, 0x7710, RZ ;  /* 0x00007710060ca816 */ /* 0x000fe200000000ff */
[----:B------:R-:W0:Y:S01]  /*1070*/  @!P0 I2F.F64.S16 R4, R4 ;  /* 0x0000000400048312 */ /* 0x000e220000101c00 */
[----:B------:R-:W-:-:S07]  /*1080*/  @!P0 LEA R24, P4, R7, UR8, 0x4 ;  /* 0x0000000807188c11 */ /* 0x000fce000f8820ff */
[----:B------:R-:W1:Y:S01]  /*1090*/  @!P1 I2F.F64.S16 R8, R8 ;  /* 0x0000000800089312 */ /* 0x000e620000101c00 */
[----:B------:R-:W-:-:S07]  /*10a0*/  @!P0 LEA.HI.X R25, R7, UR9, R10, 0x4, P4 ;  /* 0x0000000907198c11 */ /* 0x000fce000a0f240a */
[----:B------:R-:W2:Y:S01]  /*10b0*/  @!P2 I2F.F64.S16 R12, R12 ;  /* 0x0000000c000ca312 */ /* 0x000ea20000101c00 */
[----:B------:R-:W-:Y:S02]  /*10c0*/  CS2R R6, SRZ ;  /* 0x0000000000067805 */ /* 0x000fe4000001ff00 */
[----:B------:R-:W-:-:S03]  /*10d0*/  CS2R R10, SRZ ;  /* 0x00000000000a7805 */ /* 0x000fc6000001ff00 */
[----:B0-----:R0:W-:Y:S04]  /*10e0*/  @!P0 STG.E.128 desc[UR26][R24.64], R4 ;  /* 0x0000000418008986 */ /* 0x0011e8000c101d1a */
[----:B-1----:R0:W-:Y:S04]  /*10f0*/  @!P1 STG.E.128 desc[UR26][R16.64], R8 ;  /* 0x0000000810009986 */ /* 0x0021e8000c101d1a */
[----:B--2---:R0:W-:Y:S01]  /*1100*/  @!P2 STG.E.128 desc[UR26][R22.64], R12 ;  /* 0x0000000c1600a986 */ /* 0x0041e2000c101d1a */
[----:B------:R-:W-:Y:S05]  /*1110*/  @P3 EXIT ;  /* 0x000000000000394d */ /* 0x000fea0003800000 */
[----:B0----5:R-:W-:Y:S02]  /*1120*/  PRMT R4, R20, 0x8880, RZ ;  /* 0x0000888014047816 */ /* 0x021fe400000000ff */
[----:B------:R-:W-:Y:S02]  /*1130*/  CS2R R6, SRZ ;  /* 0x0000000000067805 */ /* 0x000fe4000001ff00 */
[----:B------:R-:W-:Y:S02]  /*1140*/  LEA R2, P0, R18, UR8, 0x4 ;  /* 0x0000000812027c11 */ /* 0x000fe4000f8020ff */
[----:B------:R-:W-:Y:S02]  /*1150*/  PRMT R4, R4, 0x7710, RZ ;  /* 0x0000771004047816 */ /* 0x000fe400000000ff */
[----:B------:R-:W-:-:S04]  /*1160*/  LEA.HI.X R3, R18, UR9, R19, 0x4, P0 ;  /* 0x0000000912037c11 */ /* 0x000fc800080f2413 */
[----:B------:R-:W0:Y:S02]  /*1170*/  I2F.F64.S16 R4, R4 ;  /* 0x0000000400047312 */ /* 0x000e240000101c00 */
[----:B0-----:R-:W-:Y:S01]  /*1180*/  STG.E.128 desc[UR26][R2.64], R4 ;  /* 0x0000000402007986 */ /* 0x001fe2000c101d1a */
[----:B------:R-:W-:Y:S05]  /*1190*/  EXIT ;  /* 0x000000000000794d */ /* 0x000fea0003800000 */
.L_x_2566:
[----:B------:R-:W0:Y:S02]  /*11a0*/  S2R R22, SR_TID.X ;  /* 0x0000000000167919 */ /* 0x000e240000002100 */
[----:B0-----:R-:W-:-:S03]  /*11b0*/  IMAD.WIDE.U32 R2, R22, 0x4, RZ ;  /* 0x0000000416027825 */ /* 0x001fc600078e00ff */
[----:B------:R-:W-:-:S04]  /*11c0*/  ISETP.GE.U32.AND P0, PT, R2, UR11, PT ;  /* 0x0000000b02007c0c */ /* 0x000fc8000bf06070 */
[----:B------:R-:W-:-:S13]  /*11d0*/  ISETP.GE.AND.EX P0, PT, R3, UR4, PT, P0 ;  /* 0x0000000403007c0c */ /* 0x000fda000bf06300 */
[----:B------:R-:W-:Y:S05]  /*11e0*/  @P0 EXIT ;  /* 0x000000000000094d */ /* 0x000fea0003800000 */
[----:B------:R-:W-:Y:S01]  /*11f0*/  IMAD.MOV.U32 R23, RZ, RZ, RZ ;  /* 0x000000ffff177224 */ /* 0x000fe200078e00ff */
[----:B------:R-:W0:Y:S06]  /*1200*/  LDCU UR5, c[0x0][0x360] ;  /* 0x00006c00ff0577ac */ /* 0x000e2c0008000800 */
.L_x_2569:
[----:B------:R-:W-:-:S04]  /*1210*/  LEA R20, P0, R22, UR42, 0x2 ;  /* 0x0000002a16147c11 */ /* 0x000fc8000f8010ff */
[----:B------:R-:W-:-:S05]  /*1220*/  LEA.HI.X R21, R22, UR43, R23, 0x2, P0 ;  /* 0x0000002b16157c11 */ /* 0x000fca00080f1417 */
[----:B------:R-:W2:Y:S01]  /*1230*/  LDG.E R20, desc[UR26][R20.64] ;  /* 0x0000001a14147981 */ /* 0x000ea2000c1e1900 */
[C---:B-1----:R-:W-:Y:S02]  /*1240*/  LEA R2, P0, R22.reuse, UR8, 0x6 ;  /* 0x0000000816027c11 */ /* 0x042fe4000f8030ff */
[----:B------:R-:W-:Y:S02]  /*1250*/  CS2R R6, SRZ ;  /* 0x0000000000067805 */ /* 0x000fe4000001ff00 */
[----:B------:R-:W-:Y:S02]  /*1260*/  CS2R R10, SRZ ;  /* 0x00000000000a7805 */ /* 0x000fe4000001ff00 */
[----:B------:R-:W-:Y:S02]  /*1270*/  CS2R R14, SRZ ;  /* 0x00000000000e7805 */ /* 0x000fe4000001ff00 */
[----:B------:R-:W-:Y:S02]  /*1280*/  LEA.HI.X R3, R22, UR9, R23, 0x6, P0 ;  /* 0x0000000916037c11 */ /* 0x000fe400080f3417 */
[----:B------:R-:W-:-:S02]  /*1290*/  CS2R R18, SRZ ;  /* 0x0000000000127805 */ /* 0x000fc4000001ff00 */
[----:B0-----:R-:W-:-:S05]  /*12a0*/  IADD3 R22, P0, PT, R22, UR5, RZ ;  /* 0x0000000516167c10 */ /* 0x001fca000ff1e0ff */
[C---:B------:R-:W-:Y:S02]  /*12b0*/  IMAD.SHL.U32 R0, R22.reuse, 0x4, RZ ;  /* 0x0000000416007824 */ /* 0x040fe400078e00ff */
[----:B------:R-:W-:Y:S01]  /*12c0*/  IMAD.X R23, RZ, RZ, R23, P0 ;  /* 0x000000ffff177224 */ /* 0x000fe200000e0617 */
[----:B------:R-:W-:Y:S02]  /*12d0*/  LOP3.LUT P0, RZ, R22, 0xffffc000, RZ, 0xc0, !PT ;  /* 0xffffc00016ff7812 */ /* 0x000fe4000780c0ff */
[----:B------:R-:W-:Y:S02]  /*12e0*/  ISETP.LT.U32.AND P1, PT, R0, UR11, PT ;  /* 0x0000000b00007c0c */ /* 0x000fe4000bf21070 */
[----:B------:R-:W-:Y:S02]  /*12f0*/  SHF.L.U64.HI R0, R22, 0x2, R23 ;  /* 0x0000000216007819 */ /* 0x000fe40000010217 */
[----:B------:R-:W-:Y:S02]  /*1300*/  LOP3.LUT P0, RZ, R23, 0x3fffffff, RZ, 0xc0, P0 ;  /* 0x3fffffff17ff7812 */ /* 0x000fe4000000c0ff */
[----:B------:R-:W-:Y:S01]  /*1310*/  ISETP.LT.AND.EX P1, PT, R0, UR4, PT, P1 ;  /* 0x0000000400007c0c */ /* 0x000fe2000bf21310 */
[----:B--2---:R-:W-:Y:S08]  /*1320*/  I2F.F64.S8 R4, R20 ;  /* 0x0000001400047312 */ /* 0x004ff00000001c00 */
[----:B------:R-:W0:Y:S08]  /*1330*/  I2F.F64.S8 R8, R20.B1 ;  /* 0x1000001400087312 */ /* 0x000e300000001c00 */
[----:B------:R-:W-:Y:S01]  /*1340*/  I2F.F64.S8 R12, R20.B2 ;  /* 0x20000014000c7312 */ /* 0x000fe20000001c00 */
[----:B0-----:R1:W-:Y:S07]  /*1350*/  STG.E.ENL2.256 desc[UR26][R2.64], R4, R8 ;  /* 0xf80000040208797f */ /* 0x0013ee000f12181a */
[----:B------:R-:W0:Y:S02]  /*1360*/  I2F.F64.S8 R16, R20.B3 ;  /* 0x3000001400107312 */ /* 0x000e240000001c00 */
[----:B0-----:R1:W-:Y:S01]  /*1370*/  STG.E.ENL2.256 desc[UR26][R2.64+0x20], R12, R16 ;  /* 0xf800010c0210797f */ /* 0x0013e2000f12181a */
[----:B------:R-:W-:Y:S05]  /*1380*/  @!P0 BRA P1, `(.L_x_2569) ;  /* 0xfffffffc00a08947 */ /* 0x000fea000083ffff */
[----:B------:R-:W-:Y:S05]  /*1390*/  EXIT ;  /* 0x000000000000794d */ /* 0x000fea0003800000 */
        .weak           $__internal_48_$__cuda_sm20_div_u16
        .type           $__internal_48_$__cuda_sm20_div_u16,@function
        .size           $__internal_48_$__cuda_sm20_div_u16,(.L_x_7663 - $__internal_48_$__cuda_sm20_div_u16)
$__internal_48_$__cuda_sm20_div_u16:
        /* <DEDUP_REMOVED lines=19> */
[----:B------:R-:W-:Y:S05]  /*14d0*/  RET.REL.NODEC R2 `(_ZN2at6native55_GLOBAL__N__de093ff9_22_ForeachBinaryOpList_cu_a911ec4325multi_tensor_apply_kernelINS1_18TensorListMetadataILi2EEENS1_11CopyFunctorIN3c107complexIdEEbLi2ELi1ELi1EEEJNS0_4CopyIS8_bEEEEEvT_T0_DpT1_) ;  /* 0xffffffe802c87950 */ /* 0x000fea0003c3ffff */
.L_x_2570:
        /* <DEDUP_REMOVED lines=10> */
.L_x_7663:


//--------------------- .text._ZN2at6native55_GLOBAL__N__de093ff9_22_ForeachBinaryOpList_cu_a911ec4325multi_tensor_apply_kernelINS1_18TensorListMetadataILi2EEENS1_11CopyFunctorIN3c107complexIdEENS6_8BFloat16ELi2ELi1ELi1EEEJNS0_4CopyIS8_S9_EEEEEvT_T0_DpT1_ --------------------------
	.section	.text._ZN2at6native55_GLOBAL__N__de093ff9_22_ForeachBinaryOpList_cu_a911ec4325multi_tensor_apply_kernelINS1_18TensorListMetadataILi2EEENS1_11CopyFunctorIN3c107complexIdEENS6_8BFloat16ELi2ELi1ELi1EEEJNS0_4CopyIS8_S9_EEEEEvT_T0_DpT1_,"ax",@progbits
	.align	128
.text._ZN2at6native55_GLOBAL__N__de093ff9_22_ForeachBinaryOpList_cu_a911ec4325multi_tensor_apply_kernelINS1_18TensorListMetadataILi2EEENS1_11CopyFunctorIN3c107complexIdEENS6_8BFloat16ELi2ELi1ELi1EEEJNS0_4CopyIS8_S9_EEEEEvT_T0_DpT1_:
        .type           _ZN2at6native55_GLOBAL__N__de093ff9_22_ForeachBinaryOpList_cu_a911ec4325multi_tensor_apply_kernelINS1_18TensorListMetadataILi2EEENS1_11CopyFunctorIN3c107complexIdEENS6_8BFloat16ELi2ELi1ELi1EEEJNS0_4CopyIS8_S9_EEEEEvT_T0_DpT1_,@function
        .size           _ZN2at6native55_GLOBAL__N__de093ff9_22_ForeachBinaryOpList_cu_a911ec4325multi_tensor_apply_kernelINS1_18TensorListMetadataILi2EEENS1_11CopyFunctorIN3c107complexIdEENS6_8BFloat16ELi2ELi1ELi1EEEJNS0_4CopyIS8_S9_EEEEEvT_T0_DpT1_,(.L_x_7665 - _ZN2at6native55_GLOBAL__N__de093ff9_22_ForeachBinaryOpList_cu_a911ec4325multi_tensor_apply_kernelINS1_18TensorListMetadataILi2EEENS1_11CopyFunctorIN3c107complexIdEENS6_8BFloat16ELi2ELi1ELi1EEEJNS0_4CopyIS8_S9_EEEEEvT_T0_DpT1_)
        .other          _ZN2at6native55_GLOBAL__N__de093ff9_22_ForeachBinaryOpList_cu_a911ec4325multi_tensor_apply_kernelINS1_18TensorListMetadataILi2EEENS1_11CopyFunctorIN3c107complexIdEENS6_8BFloat16ELi2ELi1ELi1EEEJNS0_4CopyIS8_S9_EEEEEvT_T0_DpT1_,@"STO_CUDA_ENTRY STV_DEFAULT"
_ZN2at6native55_GLOBAL__N__de093ff9_22_ForeachBinaryOpList_cu_a911ec4325multi_tensor_apply_kernelINS1_18TensorListMetadataILi2EEENS1_11CopyFunctorIN3c107complexIdEENS6_8BFloat16ELi2ELi1ELi1EEEJNS0_4CopyIS8_S9_EEEEEvT_T0_DpT1_:
        /* <DEDUP_REMOVED lines=38> */
[----:B------:R-:W-:Y:S05]  /*0260*/  CALL.REL.NOINC `($__internal_49_$__cuda_sm20_div_u16) ;  /* 0x0000000c00c07944 */ /* 0x000fea0003c00000 */
        /* <DEDUP_REMOVED lines=13> */
.L_x_2573:
[----:B0-2---:R-:W-:-:S04]  /*0340*/  IADD3 R23, P0, PT, R3, UR4, RZ ;  /* 0x0000000403177c10 */ /* 0x005fc8000ff1e0ff */
[C---:B------:R-:W-:Y:S01]  /*0350*/  ISETP.GE.U32.AND P1, PT, R23.reuse, R0, PT ;  /* 0x000000001700720c */ /* 0x040fe20003f26070 */
[----:B------:R-:W-:Y:S01]  /*0360*/  IMAD.X R22, RZ, RZ, UR5, P0 ;  /* 0x00000005ff167e24 */ /* 0x000fe200080e06ff */
[----:B------:R-:W-:-:S04]  /*0370*/  IADD3 R20, P3, PT, R23, UR11, RZ ;  /* 0x0000000b17147c10 */ /* 0x000fc8000ff7e0ff */
[----:B------:R-:W-:Y:S01]  /*0380*/  ISETP.GE.AND.EX P1, PT, R22, R2, PT, P1 ;  /* 0x000000021600720c */ /* 0x000fe20003f26310 */
[----:B------:R-:W-:Y:S01]  /*0390*/  IMAD.X R28, RZ, RZ, R22, P3 ;  /* 0x000000ffff1c7224 */ /* 0x000fe200018e0616 */
[----:B------:R-:W-:-:S04]  /*03a0*/  ISETP.GE.U32.AND P2, PT, R20, R0, PT ;  /* 0x000000001400720c */ /* 0x000fc80003f46070 */
[----:B------:R-:W-:-:S07]  /*03b0*/  ISETP.GE.AND.EX P2, PT, R28, R2, PT, P2 ;  /* 0x000000021c00720c */ /* 0x000fce0003f46320 */
[----:B------:R-:W-:-:S04]  /*03c0*/  @!P1 LEA R6, P0, R23, R26, 0x1 ;  /* 0x0000001a17069211 */ /* 0x000fc800078008ff */
[----:B------:R-:W-:-:S05]  /*03d0*/  @!P1 LEA.HI.X R7, R23, R27, R22, 0x1, P0 ;  /* 0x0000001b17079211 */ /* 0x000fca00000f0c16 */
[----:B------:R0:W2:Y:S01]  /*03e0*/  @!P1 LDG.E.U16 R19, desc[UR12][R6.64] ;  /* 0x0000000c06139981 */ /* 0x0000a2000c1e1500 */
[C---:B------:R-:W-:Y:S02]  /*03f0*/  IADD3 R14, P4, PT, R20.reuse, UR11, RZ ;  /* 0x0000000b140e7c10 */ /* 0x040fe4000ff9e0ff */
[----:B------:R-:W-:Y:S02]  /*0400*/  @!P2 LEA R4, P0, R20, R26, 0x1 ;  /* 0x0000001a1404a211 */ /* 0x000fe400078008ff */
[----:B------:R-:W-:Y:S01]  /*0410*/  ISETP.GE.U32.AND P3, PT, R14, R0, PT ;  /* 0x000000000e00720c */ /* 0x000fe20003f66070 */
[--C-:B------:R-:W-:Y:S01]  /*0420*/  IMAD.X R15, RZ, RZ, R28.reuse, P4 ;  /* 0x000000ffff0f7224 */ /* 0x100fe200020e061c */
[----:B------:R-:W-:-:S04]  /*0430*/  @!P2 LEA.HI.X R5, R20, R27, R28, 0x1, P0 ;  /* 0x0000001b1405a211 */ /* 0x000fc800000f0c1c */
[----:B------:R-:W-:Y:S01]  /*0440*/  ISETP.GE.AND.EX P3, PT, R15, R2, PT, P3 ;  /* 0x000000020f00720c */ /* 0x000fe20003f66330 */
[----:B------:R2:W3:Y:S01]  /*0450*/  @!P2 LDG.E.U16 R18, desc[UR12][R4.64] ;  /* 0x0000000c0412a981 */ /* 0x0004e2000c1e1500 */
[----:B------:R-:W-:-:S04]  /*0460*/  IADD3 R29, P4, PT, R14, UR11, RZ ;  /* 0x0000000b0e1d7c10 */ /* 0x000fc8000ff9e0ff */
[----:B------:R-:W-:Y:S01]  /*0470*/  ISETP.GE.U32.AND P0, PT, R29, R0, PT ;  /* 0x000000001d00720c */ /* 0x000fe20003f06070 */
[----:B------:R-:W-:-:S05]  /*0480*/  IMAD.X R21, RZ, RZ, R15, P4 ;  /* 0x000000ffff157224 */ /* 0x000fca00020e060f */
[----:B------:R-:W-:Y:S02]  /*0490*/  ISETP.GE.AND.EX P0, PT, R21, R2, PT, P0 ;  /* 0x000000021500720c */ /* 0x000fe40003f06300 */
[----:B------:R-:W-:-:S04]  /*04a0*/  @!P3 LEA R12, P4, R14, R26, 0x1 ;  /* 0x0000001a0e0cb211 */ /* 0x000fc800078808ff */
[----:B------:R-:W-:-:S05]  /*04b0*/  @!P3 LEA.HI.X R13, R14, R27, R15, 0x1, P4 ;  /* 0x0000001b0e0db211 */ /* 0x000fca00020f0c0f */
[----:B------:R-:W4:Y:S02]  /*04c0*/  @!P3 LDG.E.U16 R16, desc[UR12][R12.64] ;  /* 0x0000000c0c10b981 */ /* 0x000f24000c1e1500 */
[----:B------:R-:W-:-:S04]  /*04d0*/  @!P0 LEA R10, P4, R29, R26, 0x1 ;  /* 0x0000001a1d0a8211 */ /* 0x000fc800078808ff */
[----:B------:R-:W-:-:S05]  /*04e0*/  @!P0 LEA.HI.X R11, R29, R27, R21, 0x1, P4 ;  /* 0x0000001b1d0b8211 */ /* 0x000fca00020f0c15 */
[----:B------:R3:W5:Y:S01]  /*04f0*/  @!P0 LDG.E.U16 R17, desc[UR12][R10.64] ;  /* 0x0000000c0a118981 */ /* 0x000762000c1e1500 */
[C---:B------:R-:W-:Y:S02]  /*0500*/  @!P1 LEA R8, P4, R23.reuse, R24, 0x4 ;  /* 0x0000001817089211 */ /* 0x040fe400078820ff */
[----:B0-----:R-:W-:Y:S02]  /*0510*/  CS2R R6, SRZ ;  /* 0x0000000000067805 */ /* 0x001fe4000001ff00 */
[----:B------:R-:W-:Y:S01]  /*0520*/  @!P1 LEA.HI.X R9, R23, R25, R22, 0x4, P4 ;  /* 0x0000001917099211 */ /* 0x000fe200020f2416 */
[----:B--2---:R-:W-:-:S04]  /*0530*/  IMAD.U32 R4, R19, 0x10000, RZ ;  /* 0x0001000013047824 */ /* 0x004fc800078e00ff */
[----:B------:R-:W-:-:S06]  /*0540*/  @!P1 FMUL.FTZ R4, R4, 1 ;  /* 0x3f80000004049820 */ /* 0x000fcc0000410000 */
[----:B------:R-:W0:Y:S01]  /*0550*/  @!P1 F2F.F64.F32 R4, R4 ;  /* 0x0000000400049310 */ /* 0x000e220000201800 */
[----:B---3--:R-:W-:Y:S01]  /*0560*/  IMAD.U32 R10, R18, 0x10000, RZ ;  /* 0x00010000120a7824 */ /* 0x008fe200078e00ff */
[----:B0-----:R0:W-:Y:S01]  /*0570*/  @!P1 STG.E.128 desc[UR12][R8.64], R4 ;  /* 0x0000000408009986 */ /* 0x0011e2000c101d0c */
[----:B------:R-:W-:-:S04]  /*0580*/  @!P2 LEA R12, P1, R20, R24, 0x4 ;  /* 0x00000018140ca211 */ /* 0x000fc800078220ff */
[----:B------:R-:W-:Y:S02]  /*0590*/  @!P2 LEA.HI.X R13, R20, R25, R28, 0x4, P1 ;  /* 0x00000019140da211 */ /* 0x000fe400008f241c */
[----:B------:R-:W-:-:S05]  /*05a0*/  IADD3 R23, P1, PT, R23, UR10, RZ ;  /* 0x0000000a17177c10 */ /* 0x000fca000ff3e0ff */
[----:B------:R-:W-:Y:S01]  /*05b0*/  IMAD.X R22, RZ, RZ, R22, P1 ;  /* 0x000000ffff167224 */ /* 0x000fe200008e0616 */
[----:B------:R-:W-:-:S04]  /*05c0*/  ISETP.GE.U32.AND P1, PT, R23, R0, PT ;  /* 0x000000001700720c */ /* 0x000fc80003f26070 */
[----:B------:R-:W-:Y:S01]  /*05d0*/  ISETP.GE.AND.EX P1, PT, R22, R2, PT, P1 ;  /* 0x000000021600720c */ /* 0x000fe20003f26310 */
[----:B0-----:R-:W-:Y:S01]  /*05e0*/  @!P2 FMUL.FTZ R8, R10, 1 ;  /* 0x3f8000000a08a820 */ /* 0x001fe20000410000 */
[----:B------:R-:W-:Y:S01]  /*05f0*/  CS2R R10, SRZ ;  /* 0x00000000000a7805 */ /* 0x000fe2000001ff00 */
[----:B----4-:R-:W-:Y:S02]  /*0600*/  IMAD.U32 R4, R16, 0x10000, RZ ;  /* 0x0001000010047824 */ /* 0x010fe400078e00ff */
[----:B-----5:R-:W-:Y:S02]  /*0610*/  IMAD.U32 R6, R17, 0x10000, RZ ;  /* 0x0001000011067824 */ /* 0x020fe400078e00ff */
[----:B------:R-:W0:Y:S02]  /*0620*/  @!P2 F2F.F64.F32 R8, R8 ;  /* 0x000000080008a310 */ /* 0x000e240000201800 */
[----:B------:R-:W-:Y:S01]  /*0630*/  @!P0 FMUL.FTZ R6, R6, 1 ;  /* 0x3f80000006068820 */ /* 0x000fe20000410000 */
[----:B0-----:R0:W-:Y:S02]  /*0640*/  @!P2 STG.E.128 desc[UR12][R12.64], R8 ;  /* 0x000000080c00a986 */ /* 0x0011e4000c101d0c */
[----:B0-----:R-:W-:Y:S01]  /*0650*/  @!P3 FMUL.FTZ R12, R4, 1 ;  /* 0x3f800000040cb820 */ /* 0x001fe20000410000 */
[----:B------:R-:W-:-:S04]  /*0660*/  @!P3 LEA R4, P2, R14, R24, 0x4 ;  /* 0x000000180e04b211 */ /* 0x000fc800078420ff */
[----:B------:R-:W-:Y:S01]  /*0670*/  @!P3 LEA.HI.X R5, R14, R25, R15, 0x4, P2 ;  /* 0x000000190e05b211 */ /* 0x000fe200010f240f */
[----:B------:R-:W0:Y:S01]  /*0680*/  @!P3 F2F.F64.F32 R12, R12 ;  /* 0x0000000c000cb310 */ /* 0x000e220000201800 */
[----:B------:R-:W-:Y:S02]  /*0690*/  CS2R R14, SRZ ;  /* 0x00000000000e7805 */ /* 0x000fe4000001ff00 */
[----:B------:R-:W-:-:S04]  /*06a0*/  @!P0 LEA R8, P2, R29, R24, 0x4 ;  /* 0x000000181d088211 */ /* 0x000fc800078420ff */
[----:B------:R-:W-:Y:S01]  /*06b0*/  @!P0 LEA.HI.X R9, R29, R25, R21, 0x4, P2 ;  /* 0x000000191d098211 */ /* 0x000fe200010f2415 */
[----:B0-----:R0:W-:Y:S01]  /*06c0*/  @!P3 STG.E.128 desc[UR12][R4.64], R12 ;  /* 0x0000000c0400b986 */ /* 0x0011e2000c101d0c */
[----:B------:R-:W-:-:S04]  /*06d0*/  IADD3 R10, P3, PT, R20, UR10, RZ ;  /* 0x0000000a140a7c10 */ /* 0x000fc8000ff7e0ff */
[C---:B------:R-:W-:Y:S01]  /*06e0*/  IADD3 R11, P4, PT, R10.reuse, UR11, RZ ;  /* 0x0000000b0a0b7c10 */ /* 0x040fe2000ff9e0ff */
[----:B------:R-:W-:Y:S01]  /*06f0*/  IMAD.X R28, RZ, RZ, R28, P3 ;  /* 0x000000ffff1c7224 */ /* 0x000fe200018e061c */
[C---:B------:R-:W-:Y:S02]  /*0700*/  @!P1 LEA R20, P3, R23.reuse, R26, 0x1 ;  /* 0x0000001a17149211 */ /* 0x040fe400078608ff */
[----:B------:R-:W-:Y:S02]  /*0710*/  ISETP.GE.U32.AND P2, PT, R10, R0, PT ;  /* 0x000000000a00720c */ /* 0x000fe40003f46070 */
[----:B------:R-:W-:Y:S02]  /*0720*/  @!P1 LEA.HI.X R21, R23, R27, R22, 0x1, P3 ;  /* 0x0000001b17159211 */ /* 0x000fe400018f0c16 */
[----:B------:R-:W-:Y:S01]  /*0730*/  ISETP.GE.AND.EX P2, PT, R28, R2, PT, P2 ;  /* 0x000000021c00720c */ /* 0x000fe20003f46320 */
[----:B0-----:R0:W1:Y:S01]  /*0740*/  @!P0 F2F.F64.F32 R4, R6 ;  /* 0x0000000600048310 */ /* 0x0010620000201800 */
[----:B------:R-:W-:Y:S01]  /*0750*/  IMAD.X R14, RZ, RZ, R28, P4 ;  /* 0x000000ffff0e7224 */ /* 0x000fe200020e061c */
[----:B------:R-:W-:-:S02]  /*0760*/  IADD3 R15, P4, PT, R11, UR11, RZ ;  /* 0x0000000b0b0f7c10 */ /* 0x000fc4000ff9e0ff */
[----:B0-----:R-:W-:-:S03]  /*0770*/  CS2R R6, SRZ ;  /* 0x0000000000067805 */ /* 0x001fc6000001ff00 */
[----:B------:R-:W-:Y:S02]  /*0780*/  IMAD.X R29, RZ, RZ, R14, P4 ;  /* 0x000000ffff1d7224 */ /* 0x000fe400020e060e */
[----:B-1----:R0:W-:Y:S01]  /*0790*/  @!P0 STG.E.128 desc[UR12][R8.64], R4 ;  /* 0x0000000408008986 */ /* 0x0021e2000c101d0c */
[----:B------:R-:W-:-:S03]  /*07a0*/  ISETP.GE.U32.AND P0, PT, R11, R0, PT ;  /* 0x000000000b00720c */ /* 0x000fc60003f06070 */
[----:B------:R-:W2:Y:S01]  /*07b0*/  @!P1 LDG.E.U16 R19, desc[UR12][R20.64] ;  /* 0x0000000c14139981 */ /* 0x000ea2000c1e1500 */
[----:B------:R-:W-:Y:S02]  /*07c0*/  ISETP.GE.AND.EX P0, PT, R14, R2, PT, P0 ;  /* 0x000000020e00720c */ /* 0x000fe40003f06300 */
[----:B------:R-:W-:Y:S02]  /*07d0*/  ISETP.GE.U32.AND P3, PT, R15, R0, PT ;  /* 0x000000000f00720c */ /* 0x000fe40003f66070 */
[C---:B------:R-:W-:Y:S02]  /*07e0*/  @!P2 LEA R12, P4, R10.reuse, R26, 0x1 ;  /* 0x0000001a0a0ca211 */ /* 0x040fe400078808ff */
[----:B------:R-:W-:Y:S02]  /*07f0*/  ISETP.GE.AND.EX P3, PT, R29, R2, PT, P3 ;  /* 0x000000021d00720c */ /* 0x000fe40003f66330 */
[----:B------:R-:W-:-:S05]  /*0800*/  @!P2 LEA.HI.X R13, R10, R27, R28, 0x1, P4 ;  /* 0x0000001b0a0da211 */ /* 0x000fca00020f0c1c */
[CC--:B0-----:R-:W-:Y:S01]  /*0810*/  @!P0 LEA R8, P4, R11.reuse, R26.reuse, 0x1 ;  /* 0x0000001a0b088211 */ /* 0x0c1fe200078808ff */
[----:B------:R-:W3:Y:S03]  /*0820*/  @!P2 LDG.E.U16 R18, desc[UR12][R12.64] ;  /* 0x0000000c0c12a981 */ /* 0x000ee6000c1e1500 */
[----:B------:R-:W-:Y:S02]  /*0830*/  @!P0 LEA.HI.X R9, R11, R27, R14, 0x1, P4 ;  /* 0x0000001b0b098211 */ /* 0x000fe400020f0c0e */
[----:B------:R-:W-:-:S03]  /*0840*/  @!P3 LEA R6, P4, R15, R26, 0x1 ;  /* 0x0000001a0f06b211 */ /* 0x000fc600078808ff */
[----:B------:R-:W4:Y:S01]  /*0850*/  @!P0 LDG.E.U16 R16, desc[UR12][R8.64] ;  /* 0x0000000c08108981 */ /* 0x000f22000c1e1500 */
[----:B------:R-:W-:-:S05]  /*0860*/  @!P3 LEA.HI.X R7, R15, R27, R29, 0x1, P4 ;  /* 0x0000001b0f07b211 */ /* 0x000fca00020f0c1d */
[----:B------:R0:W5:Y:S01]  /*0870*/  @!P3 LDG.E.U16 R17, desc[UR12][R6.64] ;  /* 0x0000000c0611b981 */ /* 0x000162000c1e1500 */
[C---:B------:R-:W-:Y:S01]  /*0880*/  @!P1 LEA R4, P4, R23.reuse, R24, 0x4 ;  /* 0x0000001817049211 */ /* 0x040fe200078820ff */
[----:B------:R-:W-:Y:S02]  /*0890*/  UIADD3 UR6, UP0, UPT, UR6, 0x2, URZ ;  /* 0x0000000206067890 */ /* 0x000fe4000ff1e0ff */
[----:B------:R-:W-:Y:S01]  /*08a0*/  UIMAD.WIDE.U32 UR4, UR10, 0x2, UR4 ;  /* 0x000000020a0478a5 */ /* 0x000fe2000f8e0004 */
[----:B------:R-:W-:Y:S02]  /*08b0*/  @!P1 LEA.HI.X R5, R23, R25, R22, 0x4, P4 ;  /* 0x0000001917059211 */ /* 0x000fe400020f2416 */
[----:B------:R-:W-:Y:S01]  /*08c0*/  CS2R R22, SRZ ;  /* 0x0000000000167805 */ /* 0x000fe2000001ff00 */
[----:B------:R-:W-:Y:S02]  /*08d0*/  UIADD3.X UR7, UPT, UPT, URZ, UR7, URZ, UP0, !UPT ;  /* 0x00000007ff077290 */ /* 0x000fe400087fe4ff */
[----:B------:R-:W-:Y:S01]  /*08e0*/  UISETP.NE.U32.AND UP0, UPT, UR6, UR9, UPT ;  /* 0x000000090600728c */ /* 0x000fe2000bf05070 */
[----:B0-----:R-:W-:-:S03]  /*08f0*/  CS2R R6, SRZ ;  /* 0x0000000000067805 */ /* 0x001fc6000001ff00 */
[----:B------:R-:W-:Y:S01]  /*0900*/  UISETP.NE.AND.EX UP0, UPT, UR7, URZ, UPT, UP0 ;  /* 0x000000ff0700728c */ /* 0x000fe2000bf05300 */
[----:B--2---:R-:W-:-:S04]  /*0910*/  IMAD.U32 R20, R19, 0x10000, RZ ;  /* 0x0001000013147824 */ /* 0x004fc800078e00ff */
[----:B------:R-:W-:-:S06]  /*0920*/  @!P1 FMUL.FTZ R20, R20, 1 ;  /* 0x3f80000014149820 */ /* 0x000fcc0000410000 */
[----:B------:R-:W0:Y:S01]  /*0930*/  @!P1 F2F.F64.F32 R20, R20 ;  /* 0x0000001400149310 */ /* 0x000e220000201800 */
[----:B---3--:R-:W-:-:S04]  /*0940*/  IMAD.U32 R12, R18, 0x10000, RZ ;  /* 0x00010000120c7824 */ /* 0x008fc800078e00ff */
[----:B------:R-:W-:Y:S01]  /*0950*/  @!P2 FMUL.FTZ R12, R12, 1 ;  /* 0x3f8000000c0ca820 */ /* 0x000fe20000410000 */
[----:B----4-:R-:W-:Y:S01]  /*0960*/  IMAD.U32 R8, R16, 0x10000, RZ ;  /* 0x0001000010087824 */ /* 0x010fe200078e00ff */
[----:B0-----:R0:W-:Y:S03]  /*0970*/  @!P1 STG.E.128 desc[UR12][R4.64], R20 ;  /* 0x0000001404009986 */ /* 0x0011e6000c101d0c */
[----:B------:R-:W-:Y:S01]  /*0980*/  @!P0 FMUL.FTZ R8, R8, 1 ;  /* 0x3f80000008088820 */ /* 0x000fe20000410000 */
[----:B-----5:R-:W-:-:S04]  /*0990*/  IMAD.U32 R13, R17, 0x10000, RZ ;  /* 0x00010000110d7824 */ /* 0x020fc800078e00ff */
[----:B------:R-:W-:Y:S01]  /*09a0*/  @!P3 FMUL.FTZ R13, R13, 1 ;  /* 0x3f8000000d0db820 */ /* 0x000fe20000410000 */
[----:B------:R-:W-:Y:S08]  /*09b0*/  @!P0 F2F.F64.F32 R8, R8 ;  /* 0x0000000800088310 */ /* 0x000ff00000201800 */
[----:B0-----:R-:W0:Y:S01]  /*09c0*/  @!P2 F2F.F64.F32 R4, R12 ;  /* 0x0000000c0004a310 */ /* 0x001e220000201800 */
[----:B------:R-:W-:-:S04]  /*09d0*/  @!P2 LEA R20, P1, R10, R24, 0x4 ;  /* 0x000000180a14a211 */ /* 0x000fc800078220ff */
[----:B------:R-:W-:-:S03]  /*09e0*/  @!P2 LEA.HI.X R21, R10, R25, R28, 0x4, P1 ;  /* 0x000000190a15a211 */ /* 0x000fc600008f241c */
[----:B------:R-:W1:Y:S02]  /*09f0*/  @!P3 F2F.F64.F32 R12, R13 ;  /* 0x0000000d000cb310 */ /* 0x000e640000201800 */
[----:B0-----:R0:W-:Y:S01]  /*0a00*/  @!P2 STG.E.128 desc[UR12][R20.64], R4 ;  /* 0x000000041400a986 */ /* 0x0011e2000c101d0c */
[----:B------:R-:W-:-:S04]  /*0a10*/  @!P3 LEA R22, P2, R15, R24, 0x4 ;  /* 0x000000180f16b211 */ /* 0x000fc800078420ff */
[----:B------:R-:W-:Y:S02]  /*0a20*/  @!P3 LEA.HI.X R23, R15, R25, R29, 0x4, P2 ;  /* 0x000000190f17b211 */ /* 0x000fe400010f241d */
[----:B0-----:R-:W-:-:S04]  /*0a30*/  @!P0 LEA R4, P1, R11, R24, 0x4 ;  /* 0x000000180b048211 */ /* 0x001fc800078220ff */
[----:B------:R-:W-:Y:S02]  /*0a40*/  @!P0 LEA.HI.X R5, R11, R25, R14, 0x4, P1 ;  /* 0x000000190b058211 */ /* 0x000fe400008f240e */
[----:B------:R-:W-:Y:S02]  /*0a50*/  CS2R R10, SRZ ;  /* 0x00000000000a7805 */ /* 0x000fe4000001ff00 */
[----:B------:R-:W-:-:S03]  /*0a60*/  CS2R R14, SRZ ;  /* 0x00000000000e7805 */ /* 0x000fc6000001ff00 */
[----:B------:R2:W-:Y:S04]  /*0a70*/  @!P0 STG.E.128 desc[UR12][R4.64], R8 ;  /* 0x0000000804008986 */ /* 0x0005e8000c101d0c */
[----:B-1----:R2:W-:Y:S01]  /*0a80*/  @!P3 STG.E.128 desc[UR12][R22.64], R12 ;  /* 0x0000000c1600b986 */ /* 0x0025e2000c101d0c */
[----:B------:R-:W-:Y:S05]  /*0a90*/  BRA.U UP0, `(.L_x_2573) ;  /* 0xfffffff900287547 */ /* 0x000fea000b83ffff */
.L_x_2572:
[----:B------:R-:W-:-:S04]  /*0aa0*/  ULOP3.LUT UR6, UR8, 0x1, URZ, 0xc0, !UPT ;  /* 0x0000000108067892 */ /* 0x000fc8000f8ec0ff */
[----:B------:R-:W-:-:S06]  /*0ab0*/  UISETP.NE.U32.AND UP0, UPT, UR6, 0x1, UPT ;  /* 0x000000010600788c */ /* 0x000fcc000bf05070 */
[----:B------:R-:W-:-:S13]  /*0ac0*/  PLOP3.LUT P0, PT, PT, PT, UP0, 0x80, 0x8 ;  /* 0x000000000008781c */ /* 0x000fda0003f0f008 */
[----:B------:R-:W-:Y:S05]  /*0ad0*/  @!P0 EXIT ;  /* 0x000000000000894d */ /* 0x000fea0003800000 */
[----:B--2---:R-:W0:Y:S01]  /*0ae0*/  S2R R23, SR_TID.X ;  /* 0x0000000000177919 */ /* 0x004e220000002100 */
[----:B------:R-:W-:Y:S02]  /*0af0*/  PRMT R10, R19, 0x7610, R10 ;  /* 0x00007610130a7816 */ /* 0x000fe4000000000a */
[----:B0-----:R-:W-:-:S04]  /*0b00*/  IADD3 R23, P1, PT, R23, UR4, RZ ;  /* 0x0000000417177c10 */ /* 0x001fc8000ff3e0ff */
[C---:B------:R-:W-:Y:S01]  /*0b10*/  IADD3 R7, P2, PT, R23.reuse, UR11, RZ ;  /* 0x0000000b17077c10 */ /* 0x040fe2000ff5e0ff */
[----:B------:R-:W-:Y:S01]  /*0b20*/  IMAD.X R29, RZ, RZ, UR5, P1 ;  /* 0x00000005ff1d7e24 */ /* 0x000fe200088e06ff */
[----:B------:R-:W-:Y:S02]  /*0b30*/  ISETP.GE.U32.AND P0, PT, R23, R0, PT ;  /* 0x000000001700720c */ /* 0x000fe40003f06070 */
[----:B------:R-:W-:Y:S01]  /*0b40*/  IADD3 R15, P3, PT, R7, UR11, RZ ;  /* 0x0000000b070f7c10 */ /* 0x000fe2000ff7e0ff */
[----:B------:R-:W-:Y:S01]  /*0b50*/  IMAD.X R11, RZ, RZ, R29, P2 ;  /* 0x000000ffff0b7224 */ /* 0x000fe200010e061d */
[----:B------:R-:W-:Y:S02]  /*0b60*/  ISETP.GE.AND.EX P0, PT, R29, R2, PT, P0 ;  /* 0x000000021d00720c */ /* 0x000fe40003f06300 */
[-C--:B------:R-:W-:Y:S01]  /*0b70*/  ISETP.GE.U32.AND P1, PT, R7, R0.reuse, PT ;  /* 0x000000000700720c */ /* 0x080fe20003f26070 */
[----:B------:R-:W-:Y:S01]  /*0b80*/  IMAD.X R21, RZ, RZ, R11, P3 ;  /* 0x000000ffff157224 */ /* 0x000fe200018e060b */
[----:B------:R-:W-:-:S02]  /*0b90*/  ISETP.GE.U32.AND P2, PT, R15, R0, PT ;  /* 0x000000000f00720c */ /* 0x000fc40003f46070 */
[-C--:B------:R-:W-:Y:S02]  /*0ba0*/  ISETP.GE.AND.EX P1, PT, R11, R2.reuse, PT, P1 ;  /* 0x000000020b00720c */ /* 0x080fe40003f26310 */
[----:B------:R-:W-:-:S05]  /*0bb0*/  ISETP.GE.AND.EX P2, PT, R21, R2, PT, P2 ;  /* 0x000000021500720c */ /* 0x000fca0003f46320 */
[----:B------:R-:W-:-:S04]  /*0bc0*/  @!P0 LEA R8, P3, R23, R26, 0x1 ;  /* 0x0000001a17088211 */ /* 0x000fc800078608ff */
[-C--:B------:R-:W-:Y:S02]  /*0bd0*/  @!P0 LEA.HI.X R9, R23, R27.reuse, R29, 0x1, P3 ;  /* 0x0000001b17098211 */ /* 0x080fe400018f0c1d */
[CC--:B------:R-:W-:Y:S02]  /*0be0*/  @!P1 LEA R12, P3, R7.reuse, R26.reuse, 0x1 ;  /* 0x0000001a070c9211 */ /* 0x0c0fe400078608ff */
[----:B------:R-:W-:Y:S01]  /*0bf0*/  PRMT R6, R18, 0x7610, R6 ;  /* 0x0000761012067816 */ /* 0x000fe20000000006 */
[----:B------:R-:W2:Y:S01]  /*0c00*/  @!P0 LDG.E.U16 R10, desc[UR12][R8.64] ;  /* 0x0000000c080a8981 */ /* 0x000ea2000c1e1500 */
[-C--:B------:R-:W-:Y:S02]  /*0c10*/  @!P1 LEA.HI.X R13, R7, R27.reuse, R11, 0x1, P3 ;  /* 0x0000001b070d9211 */ /* 0x080fe400018f0c0b */
[C---:B------:R-:W-:Y:S02]  /*0c20*/  @!P2 LEA R18, P3, R15.reuse, R26, 0x1 ;  /* 0x0000001a0f12a211 */ /* 0x040fe400078608ff */
[----:B------:R-:W-:Y:S01]  /*0c30*/  PRMT R4, R16, 0x7610, R4 ;  /* 0x0000761010047816 */ /* 0x000fe20000000004 */
[----:B------:R-:W3:Y:S01]  /*0c40*/  @!P1 LDG.E.U16 R6, desc[UR12][R12.64] ;  /* 0x0000000c0c069981 */ /* 0x000ee2000c1e1500 */
[----:B------:R-:W-:-:S05]  /*0c50*/  @!P2 LEA.HI.X R19, R15, R27, R21, 0x1, P3 ;  /* 0x0000001b0f13a211 */ /* 0x000fca00018f0c15 */
[----:B------:R0:W4:Y:S01]  /*0c60*/  @!P2 LDG.E.U16 R4, desc[UR12][R18.64] ;  /* 0x0000000c1204a981 */ /* 0x000122000c1e1500 */
[----:B------:R-:W-:-:S04]  /*0c70*/  IADD3 R3, P4, PT, R15, UR11, RZ ;  /* 0x0000000b0f037c10 */ /* 0x000fc8000ff9e0ff */
[----:B------:R-:W-:Y:S01]  /*0c80*/  ISETP.GE.U32.AND P3, PT, R3, R0, PT ;  /* 0x000000000300720c */ /* 0x000fe20003f66070 */
[----:B------:R-:W-:-:S05]  /*0c90*/  IMAD.X R5, RZ, RZ, R21, P4 ;  /* 0x000000ffff057224 */ /* 0x000fca00020e0615 */
[----:B------:R-:W-:Y:S02]  /*0ca0*/  ISETP.GE.AND.EX P3, PT, R5, R2, PT, P3 ;  /* 0x000000020500720c */ /* 0x000fe40003f66330 */
[----:B------:R-:W-:Y:S02]  /*0cb0*/  PRMT R0, R17, 0x7610, R0 ;  /* 0x0000761011007816 */ /* 0x000fe40000000000 */
[----:B------:R-:W-:-:S09]  /*0cc0*/  @!P2 LEA R20, P6, R15, R24, 0x4 ;  /* 0x000000180f14a211 */ /* 0x000fd200078c20ff */
[----:B------:R-:W-:-:S04]  /*0cd0*/  @!P3 LEA R26, P4, R3, R26, 0x1 ;  /* 0x0000001a031ab211 */ /* 0x000fc800078808ff */
[----:B------:R-:W-:Y:S02]  /*0ce0*/  @!P3 LEA.HI.X R27, R3, R27, R5, 0x1, P4 ;  /* 0x0000001b031bb211 */ /* 0x000fe400020f0c05 */
[----:B------:R-:W-:Y:S02]  /*0cf0*/  @!P0 LEA R22, P4, R23, R24, 0x4 ;  /* 0x0000001817168211 */ /* 0x000fe400078820ff */
[----:B0-----:R-:W-:Y:S02]  /*0d00*/  CS2R R18, SRZ ;  /* 0x0000000000127805 */ /* 0x001fe4000001ff00 */
[-C--:B------:R-:W-:Y:S01]  /*0d10*/  @!P2 LEA.HI.X R21, R15, R25.reuse, R21, 0x4, P6 ;  /* 0x000000190f15a211 */ /* 0x080fe200030f2415 */
[----:B------:R0:W5:Y:S01]  /*0d20*/  @!P3 LDG.E.U16 R0, desc[UR12][R26.64] ;  /* 0x0000000c1a00b981 */ /* 0x000162000c1e1500 */
[----:B------:R-:W-:Y:S02]  /*0d30*/  @!P0 LEA.HI.X R23, R23, R25, R29, 0x4, P4 ;  /* 0x0000001917178211 */ /* 0x000fe400020f241d */
[----:B------:R-:W-:Y:S01]  /*0d40*/  CS2R R14, SRZ ;  /* 0x00000000000e7805 */ /* 0x000fe2000001ff00 */
[----:B--2---:R-:W-:-:S02]  /*0d50*/  IMAD.U32 R10, R10, 0x10000, RZ ;  /* 0x000100000a0a7824 */ /* 0x004fc400078e00ff */
[----:B---3--:R-:W-:Y:S02]  /*0d60*/  IMAD.U32 R6, R6, 0x10000, RZ ;  /* 0x0001000006067824 */ /* 0x008fe400078e00ff */
[----:B------:R-:W-:Y:S01]  /*0d70*/  @!P0 FMUL.FTZ R16, R10, 1 ;  /* 0x3f8000000a108820 */ /* 0x000fe20000410000 */
[----:B----4-:R-:W-:Y:S02]  /*0d80*/  IMAD.U32 R4, R4, 0x10000, RZ ;  /* 0x0001000004047824 */ /* 0x010fe400078e00ff */
[----:B------:R-:W-:Y:S02]  /*0d90*/  @!P1 FMUL.FTZ R8, R6, 1 ;  /* 0x3f80000006089820 */ /* 0x000fe40000410000 */
[----:B------:R-:W-:Y:S01]  /*0da0*/  @!P2 FMUL.FTZ R12, R4, 1 ;  /* 0x3f800000040ca820 */ /* 0x000fe20000410000 */
[----:B------:R-:W1:Y:S01]  /*0db0*/  @!P0 F2F.F64.F32 R16, R16 ;  /* 0x0000001000108310 */ /* 0x000e620000201800 */
[----:B------:R-:W-:-:S07]  /*0dc0*/  @!P1 LEA R6, P5, R7, R24, 0x4 ;  /* 0x0000001807069211 */ /* 0x000fce00078a20ff */
[----:B------:R-:W2:Y:S08]  /*0dd0*/  @!P1 F2F.F64.F32 R8, R8 ;  /* 0x0000000800089310 */ /* 0x000eb00000201800 */
[----:B------:R-:W3:Y:S01]  /*0de0*/  @!P2 F2F.F64.F32 R12, R12 ;  /* 0x0000000c000ca310 */ /* 0x000ee20000201800 */
[----:B------:R-:W-:Y:S02]  /*0df0*/  @!P1 LEA.HI.X R7, R7, R25, R11, 0x4, P5 ;  /* 0x0000001907079211 */ /* 0x000fe400028f240b */
[----:B------:R-:W-:Y:S01]  /*0e00*/  CS2R R10, SRZ ;  /* 0x00000000000a7805 */ /* 0x000fe2000001ff00 */
[----:B-1----:R0:W-:Y:S04]  /*0e10*/  @!P0 STG.E.128 desc[UR12][R22.64], R16 ;  /* 0x0000001016008986 */ /* 0x0021e8000c101d0c */
[----:B--2---:R0:W-:Y:S04]  /*0e20*/  @!P1 STG.E.128 desc[UR12][R6.64], R8 ;  /* 0x0000000806009986 */ /* 0x0041e8000c101d0c */
[----:B---3--:R0:W-:Y:S01]  /*0e30*/  @!P2 STG.E.128 desc[UR12][R20.64], R12 ;  /* 0x0000000c1400a986 */ /* 0x0081e2000c101d0c */
[----:B------:R-:W-:Y:S05]  /*0e40*/  @P3 EXIT ;  /* 0x000000000000394d */ /* 0x000fea0003800000 */
[----:B-----5:R-:W-:Y:S01]  /*0e50*/  IMAD.U32 R0, R0, 0x10000, RZ ;  /* 0x0001000000007824 */ /* 0x020fe200078e00ff */
[C---:B------:R-:W-:Y:S02]  /*0e60*/  LEA R2, P0, R3.reuse, R24, 0x4 ;  /* 0x0000001803027211 */ /* 0x040fe400078020ff */
[----:B0-----:R-:W-:Y:S01]  /*0e70*/  CS2R R10, SRZ ;  /* 0x00000000000a7805 */ /* 0x001fe2000001ff00 */
[----:B------:R-:W-:Y:S01]  /*0e80*/  FMUL.FTZ R8, R0, 1 ;  /* 0x3f80000000087820 */ /* 0x000fe20000410000 */
[----:B------:R-:W-:-:S05]  /*0e90*/  LEA.HI.X R3, R3, R25, R5, 0x4, P0 ;  /* 0x0000001903037211 */ /* 0x000fca00000f2405 */
[----:B------:R-:W0:Y:S02]  /*0ea0*/  F2F.F64.F32 R8, R8 ;  /* 0x0000000800087310 */ /* 0x000e240000201800 */
[----:B0-----:R-:W-:Y:S01]  /*0eb0*/  STG.E.128 desc[UR12][R2.64], R8 ;  /* 0x0000000802007986 */ /* 0x001fe2000c101d0c */
[----:B------:R-:W-:Y:S05]  /*0ec0*/  EXIT ;  /* 0x000000000000794d */ /* 0x000fea0003800000 */
.L_x_2571:
[----:B------:R-:W0:Y:S02]  /*0ed0*/  S2R R23, SR_TID.X ;  /* 0x0000000000177919 */ /* 0x000e240000002100 */
[----:B0-----:R-:W-:-:S03]  /*0ee0*/  IMAD.WIDE.U32 R2, R23, 0x4, RZ ;  /* 0x0000000417027825 */ /* 0x001fc600078e00ff */
[----:B------:R-:W-:-:S04]  /*0ef0*/  ISETP.GE.U32.AND P0, PT, R2, R0, PT ;  /* 0x000000000200720c */ /* 0x000fc80003f06070 */
[----:B------:R-:W-:-:S13]  /*0f00*/  ISETP.GE.AND.EX P0, PT, R3, R20, PT, P0 ;  /* 0x000000140300720c */ /* 0x000fda0003f06300 */
[----:B------:R-:W-:Y:S05]  /*0f10*/  @P0 EXIT ;  /* 0x000000000000094d */ /* 0x000fea0003800000 */
[----:B------:R-:W-:Y:S01]  /*0f20*/  IMAD.MOV.U32 R21, RZ, RZ, RZ ;  /* 0x000000ffff157224 */ /* 0x000fe200078e00ff */
[----:B------:R-:W0:Y:S06]  /*0f30*/  LDCU UR4, c[0x0][0x360] ;  /* 0x00006c00ff0477ac */ /* 0x000e2c0008000800 */
.L_x_2574:
[----:B--2---:R-:W-:-:S04]  /*0f40*/  LEA R2, P0, R23, R26, 0x3 ;  /* 0x0000001a17027211 */ /* 0x004fc800078018ff */
[----:B------:R-:W-:-:S06]  /*0f50*/  LEA.HI.X R3, R23, R27, R21, 0x3, P0 ;  /* 0x0000001b17037211 */ /* 0x000fcc00000f1c15 */
[----:B------:R-:W2:Y:S01]  /*0f60*/  LDG.E.64 R2, desc[UR12][R2.64] ;  /* 0x0000000c02027981 */ /* 0x000ea2000c1e1b00 */
[----:B------:R-:W-:Y:S02]  /*0f70*/  CS2R R10, SRZ ;  /* 0x00000000000a7805 */ /* 0x000fe4000001ff00 */
[----:B------:R-:W-:Y:S02]  /*0f80*/  CS2R R14, SRZ ;  /* 0x00000000000e7805 */ /* 0x000fe4000001ff00 */
[----:B------:R-:W-:Y:S01]  /*0f90*/  CS2R R18, SRZ ;  /* 0x0000000000127805 */ /* 0x000fe2000001ff00 */
[----:B--2---:R-:W-:Y:S01]  /*0fa0*/  IMAD.U32 R7, R3, 0x10000, RZ ;  /* 0x0001000003077824 */ /* 0x004fe200078e00ff */
[C---:B------:R-:W-:Y:S01]  /*0fb0*/  PRMT R6, R2.reuse, 0x7632, R6 ;  /* 0x0000763202067816 */ /* 0x040fe20000000006 */
[----:B------:R-:W-:Y:S01]  /*0fc0*/  IMAD.U32 R4, R2, 0x10000, RZ ;  /* 0x0001000002047824 */ /* 0x000fe200078e00ff */
[----:B------:R-:W-:Y:S01]  /*0fd0*/  LEA R2, P0, R23, R24, 0x6 ;  /* 0x0000001817027211 */ /* 0x000fe200078030ff */
[----:B------:R-:W-:-:S02]  /*0fe0*/  FMUL.FTZ R12, R7, 1 ;  /* 0x3f800000070c7820 */ /* 0x000fc40000410000 */
[----:B------:R-:W-:Y:S01]  /*0ff0*/  IMAD.U32 R7, R6, 0x10000, RZ ;  /* 0x0001000006077824 */ /* 0x000fe200078e00ff */
[----:B------:R-:W-:Y:S01]  /*1000*/  PRMT R6, R3, 0x7632, R6 ;  /* 0x0000763203067816 */ /* 0x000fe20000000006 */
[----:B------:R-:W-:Y:S01]  /*1010*/  FMUL.FTZ R4, R4, 1 ;  /* 0x3f80000004047820 */ /* 0x000fe20000410000 */
[----:B------:R-:W-:Y:S01]  /*1020*/  LEA.HI.X R3, R23, R25, R21, 0x6, P0 ;  /* 0x0000001917037211 */ /* 0x000fe200000f3415 */
[----:B------:R-:W-:Y:S01]  /*1030*/  FMUL.FTZ R8, R7, 1 ;  /* 0x3f80000007087820 */ /* 0x000fe20000410000 */
[----:B------:R-:W-:Y:S01]  /*1040*/  F2F.F64.F32 R12, R12 ;  /* 0x0000000c000c7310 */ /* 0x000fe20000201800 */
[----:B------:R-:W-:Y:S01]  /*1050*/  IMAD.U32 R6, R6, 0x10000, RZ ;  /* 0x0001000006067824 */ /* 0x000fe200078e00ff */
[----:B0-----:R-:W-:-:S03]  /*1060*/  IADD3 R23, P0, PT, R23, UR4, RZ ;  /* 0x0000000417177c10 */ /* 0x001fc6000ff1e0ff */
[----:B------:R-:W-:Y:S01]  /*1070*/  FMUL.FTZ R16, R6, 1 ;  /* 0x3f80000006107820 */ /* 0x000fe20000410000 */
[----:B------:R-:W-:Y:S01]  /*1080*/  CS2R R6, SRZ ;  /* 0x0000000000067805 */ /* 0x000fe2000001ff00 */
[C---:B------:R-:W-:Y:S01]  /*1090*/  IMAD.SHL.U32 R29, R23.reuse, 0x4, RZ ;  /* 0x00000004171d7824 */ /* 0x040fe200078e00ff */
[----:B------:R-:W-:Y:S01]  /*10a0*/  F2F.F64.F32 R4, R4 ;  /* 0x0000000400047310 */ /* 0x000fe20000201800 */
[----:B------:R-:W-:Y:S01]  /*10b0*/  IMAD.X R21, RZ, RZ, R21, P0 ;  /* 0x000000ffff157224 */ /* 0x000fe200000e0615 */
[----:B------:R-:W-:Y:S02]  /*10c0*/  LOP3.LUT P0, RZ, R23, 0xffffc000, RZ, 0xc0, !PT ;  /* 0xffffc00017ff7812 */ /* 0x000fe4000780c0ff */
[----:B------:R-:W-:Y:S02]  /*10d0*/  ISETP.LT.U32.AND P1, PT, R29, R0, PT ;  /* 0x000000001d00720c */ /* 0x000fe40003f21070 */
[----:B------:R-:W-:Y:S02]  /*10e0*/  SHF.L.U64.HI R29, R23, 0x2, R21 ;  /* 0x00000002171d7819 */ /* 0x000fe40000010215 */
[----:B------:R-:W0:Y:S01]  /*10f0*/  F2F.F64.F32 R8, R8 ;  /* 0x0000000800087310 */ /* 0x000e220000201800 */
[----:B------:R-:W-:-:S02]  /*1100*/  LOP3.LUT P0, RZ, R21, 0x3fffffff, RZ, 0xc0, P0 ;  /* 0x3fffffff15ff7812 */ /* 0x000fc4000000c0ff */
[----:B------:R-:W-:-:S05]  /*1110*/  ISETP.LT.AND.EX P1, PT, R29, R20, PT, P1 ;  /* 0x000000141d00720c */ /* 0x000fca0003f21310 */
[----:B------:R-:W1:Y:S01]  /*1120*/  F2F.F64.F32 R16, R16 ;  /* 0x0000001000107310 */ /* 0x000e620000201800 */
[----:B0-----:R2:W-:Y:S04]  /*1130*/  STG.E.ENL2.256 desc[UR12][R2.64], R4, R8 ;  /* 0xf80000040208797f */ /* 0x0015e8000f12180c */
[----:B-1----:R2:W-:Y:S03]  /*1140*/  STG.E.ENL2.256 desc[UR12][R2.64+0x20], R12, R16 ;  /* 0xf800010c0210797f */ /* 0x0025e6000f12180c */
[----:B------:R-:W-:Y:S05]  /*1150*/  @!P0 BRA P1, `(.L_x_2574) ;  /* 0xfffffffc00788947 */ /* 0x000fea000083ffff */
[----:B------:R-:W-:Y:S05]  /*1160*/  EXIT ;  /* 0x000000000000794d */ /* 0x000fea0003800000 */
        .weak           $__internal_49_$__cuda_sm20_div_u16
        .type           $__internal_49_$__cuda_sm20_div_u16,@function
        .size           $__internal_49_$__cuda_sm20_div_u16,(.L_x_7665 - $__internal_49_$__cuda_sm20_div_u16)
$__internal_49_$__cuda_sm20_div_u16:
        /* <DEDUP_REMOVED lines=19> */
[----:B------:R-:W-:Y:S05]  /*12a0*/  RET.REL.NODEC R4 `(_ZN2at6native55_GLOBAL__N__de093ff9_22_ForeachBinaryOpList_cu_a911ec4325multi_tensor_apply_kernelINS1_18TensorListMetadataILi2EEENS1_11CopyFunctorIN3c107complexIdEENS6_8BFloat16ELi2ELi1ELi1EEEJNS0_4CopyIS8_S9_EEEEEvT_T0_DpT1_) ;  /* 0xffffffec04547950 */ /* 0x000fea0003c3ffff */
.L_x_2575:
        /* <DEDUP_REMOVED lines=13> */
.L_x_7665:


//--------------------- .text._ZN2at6native55_GLOBAL__N__de093ff9_22_ForeachBinaryOpList_cu_a911ec4325multi_tensor_apply_kernelINS1_18TensorListMetadataILi2EEENS1_11CopyFunctorIN3c107complexIdEENS6_4HalfELi2ELi1ELi1EEEJNS0_4CopyIS8_S9_EEEEEvT_T0_DpT1_ --------------------------
	.section	.text._ZN2at6native55_GLOBAL__N__de093ff9_22_ForeachBinaryOpList_cu_a911ec4325multi_tensor_apply_kernelINS1_18TensorListMetadataILi2EEENS1_11CopyFunctorIN3c107complexIdEENS6_4HalfELi2ELi1ELi1EEEJNS0_4CopyIS8_S9_EEEEEvT_T0_DpT1_,"ax",@progbits
	.align	128
.text._ZN2at6native55_GLOBAL__N__de093ff9_22_ForeachBinaryOpList_cu_a911ec4325multi_tensor_apply_kernelINS1_18TensorListMetadataILi2EEENS1_11CopyFunctorIN3c107complexIdEENS6_4HalfELi2ELi1ELi1EEEJNS0_4CopyIS8_S9_EEEEEvT_T0_DpT1_:
        .type           _ZN2at6native55_GLOBAL__N__de093ff9_22_ForeachBinaryOpList_cu_a911ec4325multi_tensor_apply_kernelINS1_18TensorListMetadataILi2EEENS1_11CopyFunctorIN3c107complexIdEENS6_4HalfELi2ELi1ELi1EEEJNS0_4CopyIS8_S9_EEEEEvT_T0_DpT1_,@function
        .size           _ZN2at6native55_GLOBAL__N__de093ff9_22_ForeachBinaryOpList_cu_a911ec4325multi_tensor_apply_kernelINS1_18TensorListMetadataILi2EEENS1_11CopyFunctorIN3c107complexIdEENS6_4HalfELi2ELi1ELi1EEEJNS0_4CopyIS8_S9_EEEEEvT_T0_DpT1_,(.L_x_7667 - _ZN2at6native55_GLOBAL__N__de093ff9_22_ForeachBinaryOpList_cu_a911ec4325multi_tensor_apply_kernelINS1_18TensorListMetadataILi2EEENS1_11CopyFunctorIN3c107complexIdEENS6_4HalfELi2ELi1ELi1EEEJNS0_4CopyIS8_S9_EEEEEvT_T0_DpT1_)
        .other          _ZN2at6native55_GLOBAL__N__de093ff9_22_ForeachBinaryOpList_cu_a911ec4325multi_tensor_apply_kernelINS1_18TensorListMetadataILi2EEENS1_11CopyFunctorIN3c107complexIdEENS6_4HalfELi2ELi1ELi1EEEJNS0_4CopyIS8_S9_EEEEEvT_T0_DpT1_,@"STO_CUDA_ENTRY STV_DEFAULT"
_ZN2at6native55_GLOBAL__N__de093ff9_22_ForeachBinaryOpList_cu_a911ec4325multi_tensor_apply_kernelINS1_18TensorListMetadataILi2EEENS1_11CopyFunctorIN3c107complexIdEENS6_4HalfELi2ELi1ELi1EEEJNS0_4CopyIS8_S9_EEEEEvT_T0_DpT1_:
        /* <DEDUP_REMOVED lines=38> */
[----:B------:R-:W-:Y:S05]  /*0260*/  CALL.REL.NOINC `($__internal_50_$__cuda_sm20_div_u16) ;  /* 0x0000000c00b87944 */ /* 0x000fea0003c00000 */
        /* <DEDUP_REMOVED lines=13> */
.L_x_2578:
        /* <DEDUP_REMOVED lines=31> */
[----:B--2---:R-:W-:-:S05]  /*0530*/  HADD2.F32 R4, -RZ, R19.H0_H0 ;  /* 0x20000013ff047230 */ /* 0x004fca0000004100 */
[----:B------:R-:W-:-:S06]  /*0540*/  @!P1 FMUL.FTZ R4, R4, 1 ;  /* 0x3f80000004049820 */ /* 0x000fcc0000410000 */
[----:B------:R-:W0:Y:S01]  /*0550*/  @!P1 F2F.F64.F32 R4, R4 ;  /* 0x0000000400049310 */ /* 0x000e220000201800 */
[----:B---3--:R-:W-:Y:S01]  /*0560*/  HADD2.F32 R10, -RZ, R18.H0_H0 ;  /* 0x20000012ff0a7230 */ /* 0x008fe20000004100 */
        /* <DEDUP_REMOVED lines=9> */
[----:B----4-:R-:W-:Y:S02]  /*0600*/  HADD2.F32 R4, -RZ, R16.H0_H0 ;  /* 0x20000010ff047230 */ /* 0x010fe40000004100 */
[----:B-----5:R-:W-:Y:S02]  /*0610*/  HADD2.F32 R6, -RZ, R17.H0_H0 ;  /* 0x20000011ff067230 */ /* 0x020fe40000004100 */
[----:B------:R-:W0:Y:S03]  /*0620*/  @!P2 F2F.F64.F32 R8, R8 ;  /* 0x000000080008a310 */ /* 0x000e260000201800 */
        /* <DEDUP_REMOVED lines=46> */
[----:B--2---:R-:W-:-:S05]  /*0910*/  HADD2.F32 R20, -RZ, R19.H0_H0 ;  /* 0x20000013ff147230 */ /* 0x004fca0000004100 */
[----:B------:R-:W-:-:S06]  /*0920*/  @!P1 FMUL.FTZ R20, R20, 1 ;  /* 0x3f80000014149820 */ /* 0x000fcc0000410000 */
[----:B------:R-:W0:Y:S01]  /*0930*/  @!P1 F2F.F64.F32 R20, R20 ;  /* 0x0000001400149310 */ /* 0x000e220000201800 */
[----:B---3--:R-:W-:-:S05]  /*0940*/  HADD2.F32 R12, -RZ, R18.H0_H0 ;  /* 0x20000012ff0c7230 */ /* 0x008fca0000004100 */
[----:B------:R-:W-:Y:S01]  /*0950*/  @!P2 FMUL.FTZ R12, R12, 1 ;  /* 0x3f8000000c0ca820 */ /* 0x000fe20000410000 */
[----:B----4-:R-:W-:Y:S01]  /*0960*/  HADD2.F32 R8, -RZ, R16.H0_H0 ;  /* 0x20000010ff087230 */ /* 0x010fe20000004100 */
[----:B0-----:R0:W-:Y:S04]  /*0970*/  @!P1 STG.E.128 desc[UR12][R4.64], R20 ;  /* 0x0000001404009986 */ /* 0x0011e8000c101d0c */
[----:B------:R-:W-:Y:S01]  /*0980*/  @!P0 FMUL.FTZ R8, R8, 1 ;  /* 0x3f80000008088820 */ /* 0x000fe20000410000 */
[----:B-----5:R-:W-:-:S05]  /*0990*/  HADD2.F32 R13, -RZ, R17.H0_H0 ;  /* 0x20000011ff0d7230 */ /* 0x020fca0000004100 */
        /* <DEDUP_REMOVED lines=16> */
.L_x_2577:
        /* <DEDUP_REMOVED lines=43> */
[----:B--2---:R-:W-:-:S02]  /*0d50*/  HADD2.F32 R10, -RZ, R10.H0_H0 ;  /* 0x2000000aff0a7230 */ /* 0x004fc40000004100 */
[----:B---3--:R-:W-:-:S03]  /*0d60*/  HADD2.F32 R6, -RZ, R6.H0_H0 ;  /* 0x20000006ff067230 */ /* 0x008fc60000004100 */
[----:B------:R-:W-:Y:S01]  /*0d70*/  @!P0 FMUL.FTZ R16, R10, 1 ;  /* 0x3f8000000a108820 */ /* 0x000fe20000410000 */
[----:B----4-:R-:W-:Y:S02]  /*0d80*/  HADD2.F32 R4, -RZ, R4.H0_H0 ;  /* 0x20000004ff047230 */ /* 0x010fe40000004100 */
[----:B------:R-:W-:-:S03]  /*0d90*/  @!P1 FMUL.FTZ R8, R6, 1 ;  /* 0x3f80000006089820 */ /* 0x000fc60000410000 */
        /* <DEDUP_REMOVED lines=11> */
[----:B-----5:R-:W-:Y:S01]  /*0e50*/  HADD2.F32 R0, -RZ, R0.H0_H0 ;  /* 0x20000000ff007230 */ /* 0x020fe20000004100 */
[C---:B------:R-:W-:Y:S02]  /*0e60*/  LEA R2, P0, R3.reuse, R24, 0x4 ;  /* 0x0000001803027211 */ /* 0x040fe400078020ff */
[----:B0-----:R-:W-:Y:S02]  /*0e70*/  CS2R R10, SRZ ;  /* 0x00000000000a7805 */ /* 0x001fe4000001ff00 */
[----:B------:R-:W-:Y:S01]  /*0e80*/  FMUL.FTZ R8, R0, 1 ;  /* 0x3f80000000087820 */ /* 0x000fe20000410000 */
[----:B------:R-:W-:-:S05]  /*0e90*/  LEA.HI.X R3, R3, R25, R5, 0x4, P0 ;  /* 0x0000001903037211 */ /* 0x000fca00000f2405 */
[----:B------:R-:W0:Y:S02]  /*0ea0*/  F2F.F64.F32 R8, R8 ;  /* 0x0000000800087310 */ /* 0x000e240000201800 */
[----:B0-----:R-:W-:Y:S01]  /*0eb0*/  STG.E.128 desc[UR12][R2.64], R8 ;  /* 0x0000000802007986 */ /* 0x001fe2000c101d0c */
[----:B------:R-:W-:Y:S05]  /*0ec0*/  EXIT ;  /* 0x000000000000794d */ /* 0x000fea0003800000 */
.L_x_2576:
[----:B------:R-:W0:Y:S02]  /*0ed0*/  S2R R23, SR_TID.X ;  /* 0x0000000000177919 */ /* 0x000e240000002100 */
[----:B0-----:R-:W-:-:S03]  /*0ee0*/  IMAD.WIDE.U32 R2, R23, 0x4, RZ ;  /* 0x0000000417027825 */ /* 0x001fc600078e00ff */
[----:B------:R-:W-:-:S04]  /*0ef0*/  ISETP.GE.U32.AND P0, PT, R2, R0, PT ;  /* 0x000000000200720c */ /* 0x000fc80003f06070 */
[----:B------:R-:W-:-:S13]  /*0f00*/  ISETP.GE.AND.EX P0, PT, R3, R20, PT, P0 ;  /* 0x000000140300720c */ /* 0x000fda0003f06300 */
[----:B------:R-:W-:Y:S05]  /*0f10*/  @P0 EXIT ;  /* 0x000000000000094d */ /* 0x000fea0003800000 */
[----:B------:R-:W-:Y:S01]  /*0f20*/  IMAD.MOV.U32 R21, RZ, RZ, RZ ;  /* 0x000000ffff157224 */ /* 0x000fe200078e00ff */
[----:B------:R-:W0:Y:S06]  /*0f30*/  LDCU UR4, c[0x0][0x360] ;  /* 0x00006c00ff0477ac */ /* 0x000e2c0008000800 */
.L_x_2579:
[----:B-1----:R-:W-:-:S04]  /*0f40*/  LEA R2, P0, R23, R26, 0x3 ;  /* 0x0000001a17027211 */ /* 0x002fc800078018ff */
[----:B------:R-:W-:-:S06]  /*0f50*/  LEA.HI.X R3, R23, R27, R21, 0x3, P0 ;  /* 0x0000001b17037211 */ /* 0x000fcc00000f1c15 */
[----:B------:R-:W2:Y:S01]  /*0f60*/  LDG.E.64 R2, desc[UR12][R2.64] ;  /* 0x0000000c02027981 */ /* 0x000ea2000c1e1b00 */
[----:B------:R-:W-:Y:S02]  /*0f70*/  CS2R R10, SRZ ;  /* 0x00000000000a7805 */ /* 0x000fe4000001ff00 */
[----:B------:R-:W-:Y:S02]  /*0f80*/  CS2R R14, SRZ ;  /* 0x00000000000e7805 */ /* 0x000fe4000001ff00 */
[----:B------:R-:W-:Y:S01]  /*0f90*/  CS2R R18, SRZ ;  /* 0x0000000000127805 */ /* 0x000fe2000001ff00 */
[--C-:B--2---:R-:W-:Y:S02]  /*0fa0*/  HADD2.F32 R6, -RZ, R2.reuse.H1_H1 ;  /* 0x30000002ff067230 */ /* 0x104fe40000004100 */
[----:B------:R-:W-:Y:S01]  /*0fb0*/  HADD2.F32 R4, -RZ, R2.H0_H0 ;  /* 0x20000002ff047230 */ /* 0x000fe20000004100 */
[----:B------:R-:W-:Y:S01]  /*0fc0*/  LEA R2, P0, R23, R24, 0x6 ;  /* 0x0000001817027211 */ /* 0x000fe200078030ff */
[----:B------:R-:W-:-:S02]  /*0fd0*/  HADD2.F32 R7, -RZ, R3.H1_H1 ;  /* 0x30000003ff077230 */ /* 0x000fc40000004100 */
[----:B------:R-:W-:Y:S01]  /*0fe0*/  FMUL.FTZ R8, R6, 1 ;  /* 0x3f80000006087820 */ /* 0x000fe20000410000 */
[----:B------:R-:W-:Y:S02]  /*0ff0*/  HADD2.F32 R6, -RZ, R3.H0_H0 ;  /* 0x20000003ff067230 */ /* 0x000fe40000004100 */
[----:B------:R-:W-:Y:S01]  /*1000*/  FMUL.FTZ R4, R4, 1 ;  /* 0x3f80000004047820 */ /* 0x000fe20000410000 */
[----:B------:R-:W-:Y:S01]  /*1010*/  LEA.HI.X R3, R23, R25, R21, 0x6, P0 ;  /* 0x0000001917037211 */ /* 0x000fe200000f3415 */
[----:B------:R-:W-:Y:S01]  /*1020*/  FMUL.FTZ R16, R7, 1 ;  /* 0x3f80000007107820 */ /* 0x000fe20000410000 */
[----:B0-----:R-:W-:Y:S01]  /*1030*/  IADD3 R23, P0, PT, R23, UR4, RZ ;  /* 0x0000000417177c10 */ /* 0x001fe2000ff1e0ff */
[----:B------:R-:W-:Y:S01]  /*1040*/  FMUL.FTZ R12, R6, 1 ;  /* 0x3f800000060c7820 */ /* 0x000fe20000410000 */
[----:B------:R-:W-:Y:S01]  /*1050*/  F2F.F64.F32 R8, R8 ;  /* 0x0000000800087310 */ /* 0x000fe20000201800 */
[----:B------:R-:W-:Y:S02]  /*1060*/  CS2R R6, SRZ ;  /* 0x0000000000067805 */ /* 0x000fe4000001ff00 */
[----:B------:R-:W-:-:S02]  /*1070*/  IMAD.SHL.U32 R29, R23, 0x4, RZ ;  /* 0x00000004171d7824 */ /* 0x000fc400078e00ff */
[----:B------:R-:W-:Y:S01]  /*1080*/  IMAD.X R21, RZ, RZ, R21, P0 ;  /* 0x000000ffff157224 */ /* 0x000fe200000e0615 */
[----:B------:R-:W-:Y:S02]  /*1090*/  LOP3.LUT P0, RZ, R23, 0xffffc000, RZ, 0xc0, !PT ;  /* 0xffffc00017ff7812 */ /* 0x000fe4000780c0ff */
[----:B------:R-:W0:Y:S01]  /*10a0*/  F2F.F64.F32 R4, R4 ;  /* 0x0000000400047310 */ /* 0x000e220000201800 */
[----:B------:R-:W-:Y:S02]  /*10b0*/  ISETP.LT.U32.AND P1, PT, R29, R0, PT ;  /* 0x000000001d00720c */ /* 0x000fe40003f21070 */
[----:B------:R-:W-:Y:S02]  /*10c0*/  SHF.L.U64.HI R29, R23, 0x2, R21 ;  /* 0x00000002171d7819 */ /* 0x000fe40000010215 */
[----:B------:R-:W-:Y:S02]  /*10d0*/  LOP3.LUT P0, RZ, R21, 0x3fffffff, RZ, 0xc0, P0 ;  /* 0x3fffffff15ff7812 */ /* 0x000fe4000000c0ff */
[----:B------:R-:W-:Y:S01]  /*10e0*/  ISETP.LT.AND.EX P1, PT, R29, R20, PT, P1 ;  /* 0x000000141d00720c */ /* 0x000fe20003f21310 */
[----:B------:R-:W-:Y:S01]  /*10f0*/  F2F.F64.F32 R12, R12 ;  /* 0x0000000c000c7310 */ /* 0x000fe20000201800 */
[----:B0-----:R1:W-:Y:S07]  /*1100*/  STG.E.ENL2.256 desc[UR12][R2.64], R4, R8 ;  /* 0xf80000040208797f */ /* 0x0013ee000f12180c */
[----:B------:R-:W0:Y:S02]  /*1110*/  F2F.F64.F32 R16, R16 ;  /* 0x0000001000107310 */ /* 0x000e240000201800 */
[----:B0-----:R1:W-:Y:S02]  /*1120*/  STG.E.ENL2.256 desc[UR12][R2.64+0x20], R12, R16 ;  /* 0xf800010c0210797f */ /* 0x0013e4000f12180c */
[----:B------:R-:W-:Y:S05]  /*1130*/  @!P0 BRA P1, `(.L_x_2579) ;  /* 0xfffffffc00808947 */ /* 0x000fea000083ffff */
[----:B------:R-:W-:Y:S05]  /*1140*/  EXIT ;  /* 0x000000000000794d */ /* 0x000fea0003800000 */
        .weak           $__internal_50_$__cuda_sm20_div_u16
        .type           $__internal_50_$__cuda_sm20_div_u16,@function
        .size           $__internal_50_$__cuda_sm20_div_u16,(.L_x_7667 - $__internal_50_$__cuda_sm20_div_u16)
$__internal_50_$__cuda_sm20_div_u16:
        /* <DEDUP_REMOVED lines=19> */
[----:B------:R-:W-:Y:S05]  /*1280*/  RET.REL.NODEC R4 `(_ZN2at6native55_GLOBAL__N__de093ff9_22_ForeachBinaryOpList_cu_a911ec4325multi_tensor_apply_kernelINS1_18TensorListMetadataILi2EEENS1_11CopyFunctorIN3c107complexIdEENS6_4HalfELi2ELi1ELi1EEEJNS0_4CopyIS8_S9_EEEEEvT_T0_DpT1_) ;  /* 0xffffffec045c7950 */ /* 0x000fea0003c3ffff */
.L_x_2580:
        /* <DEDUP_REMOVED lines=15> */
.L_x_7667:


//--------------------- .text._ZN2at6native55_GLOBAL__N__de093ff9_22_ForeachBinaryOpList_cu_a911ec4325multi_tensor_apply_kernelINS1_18TensorListMetadataILi2EEENS1_11CopyFunctorIN3c107complexIdEENS7_IfEELi2ELi1ELi1EEEJNS0_4CopyIS8_S9_EEEEEvT_T0_DpT1_ --------------------------
	.section	.text._ZN2at6native55_GLOBAL__N__de093ff9_22_ForeachBinaryOpList_cu_a911ec4325multi_tensor_apply_kernelINS1_18TensorListMetadataILi2EEENS1_11CopyFunctorIN3c107complexIdEENS7_IfEELi2ELi1ELi1EEEJNS0_4CopyIS8_S9_EEEEEvT_T0_DpT1_,"ax",@progbits
	.align	128
.text._ZN2at6native55_GLOBAL__N__de093ff9_22_ForeachBinaryOpList_cu_a911ec4325multi_tensor_apply_kernelINS1_18TensorListMetadataILi2EEENS1_11CopyFunctorIN3c107complexIdEENS7_IfEELi2ELi1ELi1EEEJNS0_4CopyIS8_S9_EEEEEvT_T0_DpT1_:
        .type           _ZN2at6native55_GLOBAL__N__de093ff9_22_ForeachBinaryOpList_cu_a911ec4325multi_tensor_apply_kernelINS1_18TensorListMetadataILi2EEENS1_11CopyFunctorIN3c107complexIdEENS7_IfEELi2ELi1ELi1EEEJNS0_4CopyIS8_S9_EEEEEvT_T0_DpT1_,@function
        .size           _ZN2at6native55_GLOBAL__N__de093ff9_22_ForeachBinaryOpList_cu_a911ec4325multi_tensor_apply_kernelINS1_18TensorListMetadataILi2EEENS1_11CopyFunctorIN3c107complexIdEENS7_IfEELi2ELi1ELi1EEEJNS0_4CopyIS8_S9_EEEEEvT_T0_DpT1_,(.L_x_7669 - _ZN2at6native55_GLOBAL__N__de093ff9_22_ForeachBinaryOpList_cu_a911ec4325multi_tensor_apply_kernelINS1_18TensorListMetadataILi2EEENS1_11CopyFunctorIN3c107complexIdEENS7_IfEELi2ELi1ELi1EEEJNS0_4CopyIS8_S9_EEEEEvT_T0_DpT1_)
        .other          _ZN2at6native55_GLOBAL__N__de093ff9_22_ForeachBinaryOpList_cu_a911ec4325multi_tensor_apply_kernelINS1_18TensorListMetadataILi2EEENS1_11CopyFunctorIN3c107complexIdEENS7_IfEELi2ELi1ELi1EEEJNS0_4CopyIS8_S9_EEEEEvT_T0_DpT1_,@"STO_CUDA_ENTRY STV_DEFAULT"
_ZN2at6native55_GLOBAL__N__de093ff9_22_ForeachBinaryOpList_cu_a911ec4325multi_tensor_apply_kernelINS1_18TensorListMetadataILi2EEENS1_11CopyFunctorIN3c107complexIdEENS7_IfEELi2ELi1ELi1EEEJNS0_4CopyIS8_S9_EEEEEvT_T0_DpT1_:
        /* <DEDUP_REMOVED lines=39> */
[----:B------:R-:W-:Y:S05]  /*0270*/  CALL.REL.NOINC `($__internal_51_$__cuda_sm20_div_u16) ;  /* 0x0000000c00cc7944 */ /* 0x000fea0003c00000 */
        /* <DEDUP_REMOVED lines=18> */
.L_x_2583:
        /* <DEDUP_REMOVED lines=8> */
[----:B------:R-:W-:-:S07]  /*0420*/  ISETP.GE.AND.EX P3, PT, R16, UR19, PT, P3 ;  /* 0x0000001310007c0c */ /* 0x000fce000bf66330 */
[----:B------:R-:W-:-:S04]  /*0430*/  @!P0 LEA R8, P1, R19, UR8, 0x3 ;  /* 0x0000000813088c11 */ /* 0x000fc8000f8218ff */
[----:B------:R-:W-:Y:S01]  /*0440*/  @!P0 LEA.HI.X R9, R19, UR9, R18, 0x3, P1 ;  /* 0x0000000913098c11 */ /* 0x000fe200088f1c12 */
[----:B------:R-:W-:Y:S01]  /*0450*/  IMAD.X R23, RZ, RZ, R16, P4 ;  /* 0x000000ffff177224 */ /* 0x000fe200020e0610 */
[----:B------:R-:W-:-:S03]  /*0460*/  ISETP.GE.U32.AND P1, PT, R25, UR18, PT ;  /* 0x0000001219007c0c */ /* 0x000fc6000bf26070 */
[----:B------:R0:W2:Y:S01]  /*0470*/  @!P0 LDG.E.64 R20, desc[UR16][R8.64] ;  /* 0x0000001008148981 */ /* 0x0000a2000c1e1b00 */
[----:B------:R-:W-:Y:S02]  /*0480*/  ISETP.GE.AND.EX P1, PT, R23, UR19, PT, P1 ;  /* 0x0000001317007c0c */ /* 0x000fe4000bf26310 */
[----:B------:R-:W-:Y:S02]  /*0490*/  @!P3 LEA R10, P2, R17, UR8, 0x3 ;  /* 0x00000008110abc11 */ /* 0x000fe4000f8418ff */
[----:B------:R-:W-:Y:S02]  /*04a0*/  IADD3 R24, P4, PT, R25, UR15, RZ ;  /* 0x0000000f19187c10 */ /* 0x000fe4000ff9e0ff */
[----:B------:R-:W-:Y:S02]  /*04b0*/  @!P3 LEA.HI.X R11, R17, UR9, R16, 0x3, P2 ;  /* 0x00000009110bbc11 */ /* 0x000fe400090f1c10 */
[----:B------:R-:W-:Y:S01]  /*04c0*/  ISETP.GE.U32.AND P2, PT, R24, UR18, PT ;  /* 0x0000001218007c0c */ /* 0x000fe2000bf46070 */
[----:B------:R-:W-:-:S02]  /*04d0*/  IMAD.X R22, RZ, RZ, R23, P4 ;  /* 0x000000ffff167224 */ /* 0x000fc400020e0617 */
[----:B------:R1:W3:Y:S02]  /*04e0*/  @!P3 LDG.E.64 R6, desc[UR16][R10.64] ;  /* 0x000000100a06b981 */ /* 0x0002e4000c1e1b00 */
[C---:B0-----:R-:W-:Y:S02]  /*04f0*/  @!P1 LEA R8, P4, R25.reuse, UR8, 0x3 ;  /* 0x0000000819089c11 */ /* 0x041fe4000f8818ff */
[----:B------:R-:W-:Y:S02]  /*0500*/  ISETP.GE.AND.EX P2, PT, R22, UR19, PT, P2 ;  /* 0x0000001316007c0c */ /* 0x000fe4000bf46320 */
[----:B------:R-:W-:-:S05]  /*0510*/  @!P1 LEA.HI.X R9, R25, UR9, R23, 0x3, P4 ;  /* 0x0000000919099c11 */ /* 0x000fca000a0f1c17 */
[----:B------:R-:W4:Y:S06]  /*0520*/  @!P1 LDG.E.64 R4, desc[UR16][R8.64] ;  /* 0x0000001008049981 */ /* 0x000f2c000c1e1b00 */
[----:B------:R-:W-:-:S04]  /*0530*/  @!P2 LEA R26, P4, R24, UR8, 0x3 ;  /* 0x00000008181aac11 */ /* 0x000fc8000f8818ff */
[----:B------:R-:W-:-:S05]  /*0540*/  @!P2 LEA.HI.X R27, R24, UR9, R22, 0x3, P4 ;  /* 0x00000009181bac11 */ /* 0x000fca000a0f1c16 */
[----:B------:R0:W5:Y:S01]  /*0550*/  @!P2 LDG.E.64 R2, desc[UR16][R26.64] ;  /* 0x000000101a02a981 */ /* 0x000162000c1e1b00 */
[----:B-1----:R-:W-:-:S04]  /*0560*/  @!P0 LEA R10, P4, R19, UR10, 0x4 ;  /* 0x0000000a130a8c11 */ /* 0x002fc8000f8820ff */
[----:B------:R-:W-:Y:S01]  /*0570*/  @!P0 LEA.HI.X R11, R19, UR11, R18, 0x4, P4 ;  /* 0x0000000b130b8c11 */ /* 0x000fe2000a0f2412 */
[----:B--2---:R-:W-:Y:S01]  /*0580*/  @!P0 FMUL.FTZ R12, R20, 1 ;  /* 0x3f800000140c8820 */ /* 0x004fe20000410000 */
[----:B------:R-:W-:-:S04]  /*0590*/  @!P0 FMUL.FTZ R28, R21, 1 ;  /* 0x3f800000151c8820 */ /* 0x000fc80000410000 */
[----:B------:R4:W-:Y:S01]  /*05a0*/  @!P0 F2F.F64.F32 R14, R28 ;  /* 0x0000001c000e8310 */ /* 0x0009e20000201800 */
[----:B---3--:R-:W-:-:S07]  /*05b0*/  @!P3 FMUL.FTZ R29, R6, 1 ;  /* 0x3f800000061db820 */ /* 0x008fce0000410000 */
[----:B------:R-:W1:Y:S01]  /*05c0*/  @!P0 F2F.F64.F32 R12, R12 ;  /* 0x0000000c000c8310 */ /* 0x000e620000201800 */
[----:B0-----:R-:W-:-:S07]  /*05d0*/  @!P3 FMUL.FTZ R26, R7, 1 ;  /* 0x3f800000071ab820 */ /* 0x001fce0000410000 */
[----:B------:R5:W-:Y:S01]  /*05e0*/  @!P3 F2F.F64.F32 R8, R29 ;  /* 0x0000001d0008b310 */ /* 0x000be20000201800 */
[----:B----4-:R-:W-:Y:S01]  /*05f0*/  @!P1 FMUL.FTZ R28, R4, 1 ;  /* 0x3f800000041c9820 */ /* 0x010fe20000410000 */
[----:B-1----:R0:W-:Y:S01]  /*0600*/  @!P0 STG.E.128 desc[UR16][R10.64], R12 ;  /* 0x0000000c0a008986 */ /* 0x0021e2000c101d10 */
[----:B-----5:R-:W-:-:S05]  /*0610*/  @!P2 FMUL.FTZ R29, R2, 1 ;  /* 0x3f800000021da820 */ /* 0x020fca0000410000 */
[----:B0-----:R-:W0:Y:S01]  /*0620*/  @!P3 F2F.F64.F32 R10, R26 ;  /* 0x0000001a000ab310 */ /* 0x001e220000201800 */
[----:B------:R-:W-:-:S04]  /*0630*/  @!P3 LEA R14, P0, R17, UR10, 0x4 ;  /* 0x0000000a110ebc11 */ /* 0x000fc8000f8020ff */
[----:B------:R-:W-:Y:S02]  /*0640*/  @!P3 LEA.HI.X R15, R17, UR11, R16, 0x4, P0 ;  /* 0x0000000b110fbc11 */ /* 0x000fe400080f2410 */
[----:B------:R-:W-:Y:S01]  /*0650*/  IADD3 R19, P0, PT, R19, UR14, RZ ;  /* 0x0000000e13137c10 */ /* 0x000fe2000ff1e0ff */
[----:B------:R1:W-:Y:S01]  /*0660*/  @!P1 F2F.F64.F32 R12, R28 ;  /* 0x0000001c000c9310 */ /* 0x0003e20000201800 */
[----:B------:R-:W-:-:S03]  /*0670*/  IADD3 R17, P4, PT, R17, UR14, RZ ;  /* 0x0000000e11117c10 */ /* 0x000fc6000ff9e0ff */
[----:B------:R-:W-:Y:S01]  /*0680*/  IMAD.X R18, RZ, RZ, R18, P0 ;  /* 0x000000ffff127224 */ /* 0x000fe200000e0612 */
[----:B------:R-:W-:Y:S01]  /*0690*/  ISETP.GE.U32.AND P0, PT, R19, UR18, PT ;  /* 0x0000001213007c0c */ /* 0x000fe2000bf06070 */
[----:B------:R-:W-:Y:S01]  /*06a0*/  IMAD.X R16, RZ, RZ, R16, P4 ;  /* 0x000000ffff107224 */ /* 0x000fe200020e0610 */
[----:B0-----:R0:W-:Y:S01]  /*06b0*/  @!P3 STG.E.128 desc[UR16][R14.64], R8 ;  /* 0x000000080e00b986 */ /* 0x0011e2000c101d10 */
[----:B-1----:R-:W-:Y:S01]  /*06c0*/  @!P1 FMUL.FTZ R28, R5, 1 ;  /* 0x3f800000051c9820 */ /* 0x002fe20000410000 */
[----:B------:R-:W-:Y:S02]  /*06d0*/  ISETP.GE.AND.EX P0, PT, R18, UR19, PT, P0 ;  /* 0x0000001312007c0c */ /* 0x000fe4000bf06300 */
[----:B------:R-:W-:-:S04]  /*06e0*/  @!P1 LEA R26, P3, R25, UR10, 0x4 ;  /* 0x0000000a191a9c11 */ /* 0x000fc8000f8620ff */
[----:B------:R-:W-:Y:S02]  /*06f0*/  @!P1 LEA.HI.X R27, R25, UR11, R23, 0x4, P3 ;  /* 0x0000000b191b9c11 */ /* 0x000fe400098f2417 */
[C---:B------:R-:W-:Y:S02]  /*0700*/  ISETP.GE.U32.AND P3, PT, R17.reuse, UR18, PT ;  /* 0x0000001211007c0c */ /* 0x040fe4000bf66070 */
[----:B------:R-:W-:Y:S01]  /*0710*/  IADD3 R23, P5, PT, R17, UR15, RZ ;  /* 0x0000000f11177c10 */ /* 0x000fe2000ffbe0ff */
[----:B0-----:R0:W1:Y:S02]  /*0720*/  @!P1 F2F.F64.F32 R14, R28 ;  /* 0x0000001c000e9310 */ /* 0x0010640000201800 */
[----:B0-----:R-:W-:-:S06]  /*0730*/  @!P2 FMUL.FTZ R28, R3, 1 ;  /* 0x3f800000031ca820 */ /* 0x001fcc0000410000 */
[----:B------:R-:W-:Y:S01]  /*0740*/  @!P2 F2F.F64.F32 R8, R29 ;  /* 0x0000001d0008a310 */ /* 0x000fe20000201800 */
[----:B-1----:R0:W-:Y:S01]  /*0750*/  @!P1 STG.E.128 desc[UR16][R26.64], R12 ;  /* 0x0000000c1a009986 */ /* 0x0021e2000c101d10 */
[----:B------:R-:W-:-:S06]  /*0760*/  ISETP.GE.AND.EX P1, PT, R16, UR19, PT, P3 ;  /* 0x0000001310007c0c */ /* 0x000fcc000bf26330 */
[----:B------:R-:W1:Y:S01]  /*0770*/  @!P2 F2F.F64.F32 R10, R28 ;  /* 0x0000001c000aa310 */ /* 0x000e620000201800 */
[C---:B0-----:R-:W-:Y:S02]  /*0780*/  @!P2 LEA R14, P4, R24.reuse, UR10, 0x4 ;  /* 0x0000000a180eac11 */ /* 0x041fe4000f8820ff */
[C---:B------:R-:W-:Y:S02]  /*0790*/  @!P0 LEA R12, P3, R19.reuse, UR8, 0x3 ;  /* 0x00000008130c8c11 */ /* 0x040fe4000f8618ff */
[----:B------:R-:W-:Y:S01]  /*07a0*/  @!P2 LEA.HI.X R15, R24, UR11, R22, 0x4, P4 ;  /* 0x0000000b180fac11 */ /* 0x000fe2000a0f2416 */
[----:B------:R-:W-:Y:S01]  /*07b0*/  IMAD.X R22, RZ, RZ, R16, P5 ;  /* 0x000000ffff167224 */ /* 0x000fe200028e0610 */
[----:B------:R-:W-:Y:S02]  /*07c0*/  @!P0 LEA.HI.X R13, R19, UR9, R18, 0x3, P3 ;  /* 0x00000009130d8c11 */ /* 0x000fe400098f1c12 */
[C---:B------:R-:W-:Y:S01]  /*07d0*/  ISETP.GE.U32.AND P3, PT, R23.reuse, UR18, PT ;  /* 0x0000001217007c0c */ /* 0x040fe2000bf66070 */
[----:B-1----:R0:W-:Y:S01]  /*07e0*/  @!P2 STG.E.128 desc[UR16][R14.64], R8 ;  /* 0x000000080e00a986 */ /* 0x0021e2000c101d10 */
[----:B------:R-:W-:-:S02]  /*07f0*/  IADD3 R25, P4, PT, R23, UR15, RZ ;  /* 0x0000000f17197c10 */ /* 0x000fc4000ff9e0ff */
[----:B------:R-:W-:Y:S01]  /*0800*/  ISETP.GE.AND.EX P2, PT, R22, UR19, PT, P3 ;  /* 0x0000001316007c0c */ /* 0x000fe2000bf46330 */
[----:B------:R-:W2:Y:S01]  /*0810*/  @!P0 LDG.E.64 R20, desc[UR16][R12.64] ;  /* 0x000000100c148981 */ /* 0x000ea2000c1e1b00 */
[----:B------:R-:W-:Y:S01]  /*0820*/  @!P1 LEA R26, P3, R17, UR8, 0x3 ;  /* 0x00000008111a9c11 */ /* 0x000fe2000f8618ff */
[----:B------:R-:W-:-:S03]  /*0830*/  IMAD.X R24, RZ, RZ, R22, P4 ;  /* 0x000000ffff187224 */ /* 0x000fc600020e0616 */
[----:B------:R-:W-:Y:S02]  /*0840*/  @!P1 LEA.HI.X R27, R17, UR9, R16, 0x3, P3 ;  /* 0x00000009111b9c11 */ /* 0x000fe400098f1c10 */
[----:B------:R-:W-:-:S03]  /*0850*/  ISETP.GE.U32.AND P3, PT, R25, UR18, PT ;  /* 0x0000001219007c0c */ /* 0x000fc6000bf66070 */
[----:B------:R1:W3:Y:S01]  /*0860*/  @!P1 LDG.E.64 R6, desc[UR16][R26.64] ;  /* 0x000000101a069981 */ /* 0x0002e2000c1e1b00 */
[----:B------:R-:W-:Y:S02]  /*0870*/  ISETP.GE.AND.EX P3, PT, R24, UR19, PT, P3 ;  /* 0x0000001318007c0c */ /* 0x000fe4000bf66330 */
[----:B------:R-:W-:-:S04]  /*0880*/  @!P2 LEA R28, P4, R23, UR8, 0x3 ;  /* 0x00000008171cac11 */ /* 0x000fc8000f8818ff */
[----:B------:R-:W-:-:S05]  /*0890*/  @!P2 LEA.HI.X R29, R23, UR9, R22, 0x3, P4 ;  /* 0x00000009171dac11 */ /* 0x000fca000a0f1c16 */
[----:B------:R-:W4:Y:S02]  /*08a0*/  @!P2 LDG.E.64 R4, desc[UR16][R28.64] ;  /* 0x000000101c04a981 */ /* 0x000f24000c1e1b00 */
[----:B0-----:R-:W-:-:S04]  /*08b0*/  @!P3 LEA R8, P4, R25, UR8, 0x3 ;  /* 0x000000081908bc11 */ /* 0x001fc8000f8818ff */
[----:B------:R-:W-:-:S05]  /*08c0*/  @!P3 LEA.HI.X R9, R25, UR9, R24, 0x3, P4 ;  /* 0x000000091909bc11 */ /* 0x000fca000a0f1c18 */
[----:B------:R3:W5:Y:S01]  /*08d0*/  @!P3 LDG.E.64 R2, desc[UR16][R8.64] ;  /* 0x000000100802b981 */ /* 0x000762000c1e1b00 */
[C---:B-1----:R-:W-:Y:S01]  /*08e0*/  @!P0 LEA R26, P4, R19.reuse, UR10, 0x4 ;  /* 0x0000000a131a8c11 */ /* 0x042fe2000f8820ff */
[----:B------:R-:W-:Y:S02]  /*08f0*/  UIADD3 UR4, UP0, UPT, UR4, 0x2, URZ ;  /* 0x0000000204047890 */ /* 0x000fe4000ff1e0ff */
[----:B------:R-:W-:Y:S01]  /*0900*/  ULEA UR6, UP1, UR14, UR6, 0x1 ;  /* 0x000000060e067291 */ /* 0x000fe2000f8208ff */
[----:B------:R-:W-:Y:S01]  /*0910*/  @!P0 LEA.HI.X R27, R19, UR11, R18, 0x4, P4 ;  /* 0x0000000b131b8c11 */ /* 0x000fe2000a0f2412 */
[----:B------:R-:W-:Y:S02]  /*0920*/  UIADD3.X UR5, UPT, UPT, URZ, UR5, URZ, UP0, !UPT ;  /* 0x00000005ff057290 */ /* 0x000fe400087fe4ff */
[----:B------:R-:W-:Y:S02]  /*0930*/  UISETP.NE.U32.AND UP0, UPT, UR4, UR13, UPT ;  /* 0x0000000d0400728c */ /* 0x000fe4000bf05070 */
[----:B------:R-:W-:-:S02]  /*0940*/  ULEA.HI.X UR7, UR14, UR7, URZ, 0x1, UP1 ;  /* 0x000000070e077291 */ /* 0x000fc400088f0cff */
[----:B------:R-:W-:Y:S01]  /*0950*/  UISETP.NE.AND.EX UP0, UPT, UR5, URZ, UPT, UP0 ;  /* 0x000000ff0500728c */ /* 0x000fe2000bf05300 */
[----:B--2---:R-:W-:Y:S01]  /*0960*/  @!P0 FMUL.FTZ R14, R21, 1 ;  /* 0x3f800000150e8820 */ /* 0x004fe20000410000 */
[----:B------:R-:W-:-:S05]  /*0970*/  @!P0 FMUL.FTZ R12, R20, 1 ;  /* 0x3f800000140c8820 */ /* 0x000fca0000410000 */
[----:B------:R-:W-:Y:S01]  /*0980*/  @!P0 F2F.F64.F32 R14, R14 ;  /* 0x0000000e000e8310 */ /* 0x000fe20000201800 */
[----:B---3--:R-:W-:Y:S01]  /*0990*/  @!P1 FMUL.FTZ R8, R6, 1 ;  /* 0x3f80000006089820 */ /* 0x008fe20000410000 */
[----:B------:R-:W-:-:S06]  /*09a0*/  @!P1 FMUL.FTZ R10, R7, 1 ;  /* 0x3f800000070a9820 */ /* 0x000fcc0000410000 */
[----:B------:R-:W0:Y:S08]  /*09b0*/  @!P0 F2F.F64.F32 R12, R12 ;  /* 0x0000000c000c8310 */ /* 0x000e300000201800 */
[----:B------:R-:W-:Y:S01]  /*09c0*/  @!P1 F2F.F64.F32 R8, R8 ;  /* 0x0000000800089310 */ /* 0x000fe20000201800 */
[----:B----4-:R-:W-:Y:S01]  /*09d0*/  @!P2 FMUL.FTZ R28, R4, 1 ;  /* 0x3f800000041ca820 */ /* 0x010fe20000410000 */
[----:B------:R-:W-:Y:S01]  /*09e0*/  @!P2 FMUL.FTZ R29, R5, 1 ;  /* 0x3f800000051da820 */ /* 0x000fe20000410000 */
[----:B0-----:R0:W-:Y:S05]  /*09f0*/  @!P0 STG.E.128 desc[UR16][R26.64], R12 ;  /* 0x0000000c1a008986 */ /* 0x0011ea000c101d10 */
[----:B------:R-:W1:Y:S01]  /*0a00*/  @!P1 F2F.F64.F32 R10, R10 ;  /* 0x0000000a000a9310 */ /* 0x000e620000201800 */
[----:B------:R-:W-:-:S04]  /*0a10*/  @!P1 LEA R18, P0, R17, UR10, 0x4 ;  /* 0x0000000a11129c11 */ /* 0x000fc8000f8020ff */
[----:B------:R-:W-:Y:S01]  /*0a20*/  @!P1 LEA.HI.X R19, R17, UR11, R16, 0x4, P0 ;  /* 0x0000000b11139c11 */ /* 0x000fe200080f2410 */
[----:B-----5:R-:W-:-:S06]  /*0a30*/  @!P3 FMUL.FTZ R16, R2, 1 ;  /* 0x3f8000000210b820 */ /* 0x020fcc0000410000 */
[----:B------:R-:W-:Y:S01]  /*0a40*/  @!P3 F2F.F64.F32 R16, R16 ;  /* 0x000000100010b310 */ /* 0x000fe20000201800 */
[----:B-1----:R1:W-:Y:S01]  /*0a50*/  @!P1 STG.E.128 desc[UR16][R18.64], R8 ;  /* 0x0000000812009986 */ /* 0x0023e2000c101d10 */
[----:B0-----:R-:W-:-:S06]  /*0a60*/  @!P2 LEA R26, P0, R23, UR10, 0x4 ;  /* 0x0000000a171aac11 */ /* 0x001fcc000f8020ff */
[----:B------:R0:W-:Y:S01]  /*0a70*/  @!P2 F2F.F64.F32 R12, R28 ;  /* 0x0000001c000ca310 */ /* 0x0001e20000201800 */
[----:B------:R-:W-:Y:S01]  /*0a80*/  @!P2 LEA.HI.X R27, R23, UR11, R22, 0x4, P0 ;  /* 0x0000000b171bac11 */ /* 0x000fe200080f2416 */
[----:B0-----:R-:W-:-:S06]  /*0a90*/  @!P3 FMUL.FTZ R28, R3, 1 ;  /* 0x3f800000031cb820 */ /* 0x001fcc0000410000 */
[----:B------:R-:W0:Y:S01]  /*0aa0*/  @!P2 F2F.F64.F32 R14, R29 ;  /* 0x0000001d000ea310 */ /* 0x000e220000201800 */
[----:B-1----:R-:W-:-:S07]  /*0ab0*/  @!P3 LEA R8, P1, R25, UR10, 0x4 ;  /* 0x0000000a1908bc11 */ /* 0x002fce000f8220ff */
[----:B------:R-:W1:Y:S01]  /*0ac0*/  @!P3 F2F.F64.F32 R18, R28 ;  /* 0x0000001c0012b310 */ /* 0x000e620000201800 */
[----:B------:R-:W-:Y:S01]  /*0ad0*/  @!P3 LEA.HI.X R9, R25, UR11, R24, 0x4, P1 ;  /* 0x0000000b1909bc11 */ /* 0x000fe200088f2418 */
[----:B0-----:R2:W-:Y:S04]  /*0ae0*/  @!P2 STG.E.128 desc[UR16][R26.64], R12 ;  /* 0x0000000c1a00a986 */ /* 0x0015e8000c101d10 */
[----:B-1----:R2:W-:Y:S01]  /*0af0*/  @!P3 STG.E.128 desc[UR16][R8.64], R16 ;  /* 0x000000100800b986 */ /* 0x0025e2000c101d10 */
[----:B------:R-:W-:Y:S05]  /*0b00*/  BRA.U UP0, `(.L_x_2583) ;  /* 0xfffffff900247547 */ /* 0x000fea000b83ffff */
.L_x_2582:
[----:B------:R-:W-:-:S04]  /*0b10*/  ULOP3.LUT UR4, UR12, 0x1, URZ, 0xc0, !UPT ;  /* 0x000000010c047892 */ /* 0x000fc8000f8ec0ff */
[----:B------:R-:W-:-:S06]  /*0b20*/  UISETP.NE.U32.AND UP0, UPT, UR4, 0x1, UPT ;  /* 0x000000010400788c */ /* 0x000fcc000bf05070 */
[----:B------:R-:W-:-:S13]  /*0b30*/  PLOP3.LUT P0, PT, PT, PT, UP0, 0x80, 0x8 ;  /* 0x000000000008781c */ /* 0x000fda0003f0f008 */
[----:B------:R-:W-:Y:S05]  /*0b40*/  @!P0 EXIT ;  /* 0x000000000000894d */ /* 0x000fea0003800000 */
[----:B0-2---:R-:W-:-:S04]  /*0b50*/  IADD3 R8, P1, PT, R0, UR6, RZ ;  /* 0x0000000600087c10 */ /* 0x005fc8000ff3e0ff */
        /* <DEDUP_REMOVED lines=13> */
[C---:B------:R-:W-:Y:S01]  /*0c30*/  @!P1 LEA R16, P3, R11.reuse, UR8, 0x3 ;  /* 0x000000080b109c11 */ /* 0x040fe2000f8618ff */
[----:B------:R-:W-:Y:S02]  /*0c40*/  IMAD.MOV.U32 R14, RZ, RZ, R6 ;  /* 0x000000ffff0e7224 */ /* 0x000fe400078e0006 */
[----:B------:R-:W-:Y:S01]  /*0c50*/  IMAD.MOV.U32 R15, RZ, RZ, R7 ;  /* 0x000000ffff0f7224 */ /* 0x000fe200078e0007 */
[----:B------:R-:W-:Y:S01]  /*0c60*/  @!P1 LEA.HI.X R17, R11, UR9, R9, 0x3, P3 ;  /* 0x000000090b119c11 */ /* 0x000fe200098f1c09 */
[----:B------:R-:W-:Y:S01]  /*0c70*/  IMAD.MOV.U32 R19, RZ, RZ, R5 ;  /* 0x000000ffff137224 */ /* 0x000fe200078e0005 */
[C---:B------:R-:W-:Y:S01]  /*0c80*/  @!P2 LEA R6, P3, R22.reuse, UR8, 0x3 ;  /* 0x000000081606ac11 */ /* 0x040fe2000f8618ff */
[----:B------:R-:W-:Y:S01]  /*0c90*/  IMAD.MOV.U32 R18, RZ, RZ, R4 ;  /* 0x000000ffff127224 */ /* 0x000fe200078e0004 */
[----:B------:R-:W2:Y:S02]  /*0ca0*/  @!P0 LDG.E.64 R20, desc[UR16][R12.64] ;  /* 0x000000100c148981 */ /* 0x000ea4000c1e1b00 */
[----:B------:R-:W-:-:S02]  /*0cb0*/  @!P2 LEA.HI.X R7, R22, UR9, R0, 0x3, P3 ;  /* 0x000000091607ac11 */ /* 0x000fc400098f1c00 */
[----:B------:R-:W3:Y:S04]  /*0cc0*/  @!P1 LDG.E.64 R14, desc[UR16][R16.64] ;  /* 0x00000010100e9981 */ /* 0x000ee8000c1e1b00 */
[----:B------:R-:W4:Y:S01]  /*0cd0*/  @!P2 LDG.E.64 R18, desc[UR16][R6.64] ;  /* 0x000000100612a981 */ /* 0x000f22000c1e1b00 */
[----:B------:R-:W-:-:S04]  /*0ce0*/  IADD3 R24, P4, PT, R22, UR15, RZ ;  /* 0x0000000f16187c10 */ /* 0x000fc8000ff9e0ff */
[----:B------:R-:W-:Y:S01]  /*0cf0*/  ISETP.GE.U32.AND P3, PT, R24, UR18, PT ;  /* 0x0000001218007c0c */ /* 0x000fe2000bf66070 */
[----:B------:R-:W-:-:S05]  /*0d00*/  IMAD.X R23, RZ, RZ, R0, P4 ;  /* 0x000000ffff177224 */ /* 0x000fca00020e0600 */
[----:B------:R-:W-:-:S13]  /*0d10*/  ISETP.GE.AND.EX P3, PT, R23, UR19, PT, P3 ;  /* 0x0000001317007c0c */ /* 0x000fda000bf66330 */
[----:B------:R-:W-:-:S04]  /*0d20*/  @!P3 LEA R26, P4, R24, UR8, 0x3 ;  /* 0x00000008181abc11 */ /* 0x000fc8000f8818ff */
[----:B------:R-:W-:-:S05]  /*0d30*/  @!P3 LEA.HI.X R27, R24, UR9, R23, 0x3, P4 ;  /* 0x00000009181bbc11 */ /* 0x000fca000a0f1c17 */
[----:B------:R0:W5:Y:S02]  /*0d40*/  @!P3 LDG.E.64 R2, desc[UR16][R26.64] ;  /* 0x000000101a02b981 */ /* 0x000164000c1e1b00 */
[----:B0-----:R-:W-:-:S04]  /*0d50*/  @!P0 LEA R26, P5, R8, UR10, 0x4 ;  /* 0x0000000a081a8c11 */ /* 0x001fc8000f8a20ff */
[----:B------:R-:W-:Y:S02]  /*0d60*/  @!P0 LEA.HI.X R27, R8, UR11, R10, 0x4, P5 ;  /* 0x0000000b081b8c11 */ /* 0x000fe4000a8f240a */
[----:B------:R-:W-:Y:S01]  /*0d70*/  @!P2 LEA R8, P5, R22, UR10, 0x4 ;  /* 0x0000000a1608ac11 */ /* 0x000fe2000f8a20ff */
[----:B--2---:R-:W-:Y:S01]  /*0d80*/  @!P0 FMUL.FTZ R4, R20, 1 ;  /* 0x3f80000014048820 */ /* 0x004fe20000410000 */
[----:B------:R-:W-:Y:S01]  /*0d90*/  @!P0 FMUL.FTZ R21, R21, 1 ;  /* 0x3f80000015158820 */ /* 0x000fe20000410000 */
[----:B------:R-:W-:Y:S01]  /*0da0*/  @!P1 LEA R20, P4, R11, UR10, 0x4 ;  /* 0x0000000a0b149c11 */ /* 0x000fe2000f8820ff */
[----:B---3--:R-:W-:Y:S01]  /*0db0*/  @!P1 FMUL.FTZ R12, R14, 1 ;  /* 0x3f8000000e0c9820 */ /* 0x008fe20000410000 */
[----:B------:R-:W-:Y:S01]  /*0dc0*/  @!P1 FMUL.FTZ R15, R15, 1 ;  /* 0x3f8000000f0f9820 */ /* 0x000fe20000410000 */
[----:B------:R0:W-:Y:S01]  /*0dd0*/  @!P0 F2F.F64.F32 R6, R21 ;  /* 0x0000001500068310 */ /* 0x0001e20000201800 */
[----:B----4-:R-:W-:Y:S01]  /*0de0*/  @!P2 FMUL.FTZ R16, R18, 1 ;  /* 0x3f8000001210a820 */ /* 0x010fe20000410000 */
[----:B------:R-:W-:-:S06]  /*0df0*/  @!P2 FMUL.FTZ R19, R19, 1 ;  /* 0x3f8000001313a820 */ /* 0x000fcc0000410000 */
[----:B------:R-:W1:Y:S01]  /*0e00*/  @!P0 F2F.F64.F32 R4, R4 ;  /* 0x0000000400048310 */ /* 0x000e620000201800 */
[----:B0-----:R-:W-:Y:S02]  /*0e10*/  @!P1 LEA.HI.X R21, R11, UR11, R9, 0x4, P4 ;  /* 0x0000000b0b159c11 */ /* 0x001fe4000a0f2409 */
[----:B------:R-:W-:-:S05]  /*0e20*/  @!P2 LEA.HI.X R9, R22, UR11, R0, 0x4, P5 ;  /* 0x0000000b1609ac11 */ /* 0x000fca000a8f2400 */
[----:B------:R-:W-:Y:S01]  /*0e30*/  @!P1 F2F.F64.F32 R12, R12 ;  /* 0x0000000c000c9310 */ /* 0x000fe20000201800 */
[----:B-1----:R0:W-:Y:S07]  /*0e40*/  @!P0 STG.E.128 desc[UR16][R26.64], R4 ;  /* 0x000000041a008986 */ /* 0x0021ee000c101d10 */
[----:B------:R-:W1:Y:S08]  /*0e50*/  @!P1 F2F.F64.F32 R14, R15 ;  /* 0x0000000f000e9310 */ /* 0x000e700000201800 */
[----:B------:R-:W-:Y:S01]  /*0e60*/  @!P2 F2F.F64.F32 R16, R16 ;  /* 0x000000100010a310 */ /* 0x000fe20000201800 */
[----:B-1----:R0:W-:Y:S07]  /*0e70*/  @!P1 STG.E.128 desc[UR16][R20.64], R12 ;  /* 0x0000000c14009986 */ /* 0x0021ee000c101d10 */
[----:B------:R-:W1:Y:S02]  /*0e80*/  @!P2 F2F.F64.F32 R18, R19 ;  /* 0x000000130012a310 */ /* 0x000e640000201800 */
[----:B-1----:R0:W-:Y:S01]  /*0e90*/  @!P2 STG.E.128 desc[UR16][R8.64], R16 ;  /* 0x000000100800a986 */ /* 0x0021e2000c101d10 */
[----:B------:R-:W-:Y:S05]  /*0ea0*/  @P3 EXIT ;  /* 0x000000000000394d */ /* 0x000fea0003800000 */
[----:B0----5:R-:W-:Y:S01]  /*0eb0*/  FMUL.FTZ R4, R2, 1 ;  /* 0x3f80000002047820 */ /* 0x021fe20000410000 */
[----:B------:R-:W-:Y:S01]  /*0ec0*/  FMUL.FTZ R6, R3, 1 ;  /* 0x3f80000003067820 */ /* 0x000fe20000410000 */
[----:B------:R-:W-:-:S04]  /*0ed0*/  LEA R2, P0, R24, UR10, 0x4 ;  /* 0x0000000a18027c11 */ /* 0x000fc8000f8020ff */
[----:B------:R-:W-:Y:S01]  /*0ee0*/  F2F.F64.F32 R4, R4 ;  /* 0x0000000400047310 */ /* 0x000fe20000201800 */
[----:B------:R-:W-:-:S07]  /*0ef0*/  LEA.HI.X R3, R24, UR11, R23, 0x4, P0 ;  /* 0x0000000b18037c11 */ /* 0x000fce00080f2417 */
[----:B------:R-:W0:Y:S02]  /*0f00*/  F2F.F64.F32 R6, R6 ;  /* 0x0000000600067310 */ /* 0x000e240000201800 */
[----:B0-----:R-:W-:Y:S01]  /*0f10*/  STG.E.128 desc[UR16][R2.64], R4 ;  /* 0x0000000402007986 */ /* 0x001fe2000c101d10 */
[----:B------:R-:W-:Y:S05]  /*0f20*/  EXIT ;  /* 0x000000000000794d */ /* 0x000fea0003800000 */
.L_x_2581:
[----:B------:R-:W0:Y:S02]  /*0f30*/  S2R R0, SR_TID.X ;  /* 0x0000000000007919 */ /* 0x000e240000002100 */
[----:B0-----:R-:W-:-:S03]  /*0f40*/  IMAD.WIDE.U32 R2, R0, 0x4, RZ ;  /* 0x0000000400027825 */ /* 0x001fc600078e00ff */
[----:B------:R-:W-:-:S04]  /*0f50*/  ISETP.GE.U32.AND P0, PT, R2, UR20, PT ;  /* 0x0000001402007c0c */ /* 0x000fc8000bf06070 */
[----:B------:R-:W-:-:S13]  /*0f60*/  ISETP.GE.AND.EX P0, PT, R3, UR4, PT, P0 ;  /* 0x0000000403007c0c */ /* 0x000fda000bf06300 */
[----:B------:R-:W-:Y:S05]  /*0f70*/  @P0 EXIT ;  /* 0x000000000000094d */ /* 0x000fea0003800000 */
[----:B------:R-:W-:Y:S01]  /*0f80*/  IMAD.MOV.U32 R3, RZ, RZ, RZ ;  /* 0x000000ffff037224 */ /* 0x000fe200078e00ff */
[----:B------:R-:W0:Y:S06]  /*0f90*/  LDCU UR5, c[0x0][0x360] ;  /* 0x00006c00ff0577ac */ /* 0x000e2c0008000800 */
.L_x_2584:
[----:B-1----:R-:W-:-:S04]  /*0fa0*/  LEA R16, P0, R0, UR8, 0x5 ;  /* 0x0000000800107c11 */ /* 0x002fc8000f8028ff */
[----:B------:R-:W-:-:S06]  /*0fb0*/  LEA.HI.X R17, R0, UR9, R3, 0x5, P0 ;  /* 0x0000000900117c11 */ /* 0x000fcc00080f2c03 */
[----:B------:R-:W2:Y:S01]  /*0fc0*/  LDG.E.ENL2.256 R16, R8, desc[UR16][R16.64] ;  /* 0xfe0000101008797e */ /* 0x000ea20008121910 */
[----:B------:R-:W-:-:S04]  /*0fd0*/  LEA R20, P0, R0, UR10, 0x6 ;  /* 0x0000000a00147c11 */ /* 0x000fc8000f8030ff */
[C---:B------:R-:W-:Y:S02]  /*0fe0*/  LEA.HI.X R21, R0.reuse, UR11, R3, 0x6, P0 ;  /* 0x0000000b00157c11 */ /* 0x040fe400080f3403 */
        /* <DEDUP_REMOVED lines=8> */
[----:B--2---:R-:W-:Y:S01]  /*1070*/  FMUL.FTZ R4, R8, 1 ;  /* 0x3f80000008047820 */ /* 0x004fe20000410000 */
[----:B------:R-:W-:Y:S01]  /*1080*/  FMUL.FTZ R12, R16, 1 ;  /* 0x3f800000100c7820 */ /* 0x000fe20000410000 */
[----:B------:R-:W-:Y:S01]  /*1090*/  FMUL.FTZ R6, R9, 1 ;  /* 0x3f80000009067820 */ /* 0x000fe20000410000 */
[----:B------:R-:W-:Y:S01]  /*10a0*/  FMUL.FTZ R8, R10, 1 ;  /* 0x3f8000000a087820 */ /* 0x000fe20000410000 */
[----:B------:R-:W-:Y:S01]  /*10b0*/  FMUL.FTZ R11, R11, 1 ;  /* 0x3f8000000b0b7820 */ /* 0x000fe20000410000 */
[----:B------:R-:W-:Y:S01]  /*10c0*/  FMUL.FTZ R14, R17, 1 ;  /* 0x3f800000110e7820 */ /* 0x000fe20000410000 */
[----:B------:R-:W-:Y:S01]  /*10d0*/  FMUL.FTZ R16, R18, 1 ;  /* 0x3f80000012107820 */ /* 0x000fe20000410000 */
[----:B------:R-:W-:Y:S01]  /*10e0*/  FMUL.FTZ R19, R19, 1 ;  /* 0x3f80000013137820 */ /* 0x000fe20000410000 */
[----:B------:R-:W-:Y:S08]  /*10f0*/  F2F.F64.F32 R4, R4 ;  /* 0x0000000400047310 */ /* 0x000ff00000201800 */
[----:B------:R-:W-:Y:S08]  /*1100*/  F2F.F64.F32 R6, R6 ;  /* 0x0000000600067310 */ /* 0x000ff00000201800 */
[----:B------:R-:W-:Y:S08]  /*1110*/  F2F.F64.F32 R8, R8 ;  /* 0x0000000800087310 */ /* 0x000ff00000201800 */
[----:B------:R-:W0:Y:S08]  /*1120*/  F2F.F64.F32 R10, R11 ;  /* 0x0000000b000a7310 */ /* 0x000e300000201800 */
[----:B------:R-:W-:Y:S01]  /*1130*/  F2F.F64.F32 R12, R12 ;  /* 0x0000000c000c7310 */ /* 0x000fe20000201800 */
[----:B0-----:R1:W-:Y:S07]  /*1140*/  STG.E.ENL2.256 desc[UR16][R20.64], R4, R8 ;  /* 0xf80000041408797f */ /* 0x0013ee000f121810 */
[----:B------:R-:W-:Y:S08]  /*1150*/  F2F.F64.F32 R14, R14 ;  /* 0x0000000e000e7310 */ /* 0x000ff00000201800 */
[----:B------:R-:W-:Y:S08]  /*1160*/  F2F.F64.F32 R16, R16 ;  /* 0x0000001000107310 */ /* 0x000ff00000201800 */
[----:B------:R-:W0:Y:S02]  /*1170*/  F2F.F64.F32 R18, R19 ;  /* 0x0000001300127310 */ /* 0x000e240000201800 */
[----:B0-----:R1:W-:Y:S01]  /*1180*/  STG.E.ENL2.256 desc[UR16][R20.64+0x20], R12, R16 ;  /* 0xf800010c1410797f */ /* 0x0013e2000f121810 */
[----:B------:R-:W-:Y:S05]  /*1190*/  @!P0 BRA P1, `(.L_x_2584) ;  /* 0xfffffffc00808947 */ /* 0x000fea000083ffff */
[----:B------:R-:W-:Y:S05]  /*11a0*/  EXIT ;  /* 0x000000000000794d */ /* 0x000fea0003800000 */
        .weak           $__internal_51_$__cuda_sm20_div_u16
        .type           $__internal_51_$__cuda_sm20_div_u16,@function
        .size           $__internal_51_$__cuda_sm20_div_u16,(.L_x_7669 - $__internal_51_$__cuda_sm20_div_u16)
$__internal_51_$__cuda_sm20_div_u16:
        /* <DEDUP_REMOVED lines=19> */
[----:B------:R-:W-:Y:S05]  /*12e0*/  RET.REL.NODEC R2 `(_ZN2at6native55_GLOBAL__N__de093ff9_22_ForeachBinaryOpList_cu_a911ec4325multi_tensor_apply_kernelINS1_18TensorListMetadataILi2EEENS1_11CopyFunctorIN3c107complexIdEENS7_IfEELi2ELi1ELi1EEEJNS0_4CopyIS8_S9_EEEEEvT_T0_DpT1_) ;  /* 0xffffffec02447950 */ /* 0x000fea0003c3ffff */
.L_x_2585:
        /* <DEDUP_REMOVED lines=9> */
.L_x_7669:


//--------------------- .text._ZN2at6native55_GLOBAL__N__de093ff9_22_ForeachBinaryOpList_cu_a911ec4325multi_tensor_apply_kernelINS1_18TensorListMetadataILi2EEENS1_11CopyFunctorIN3c107complexIdEEfLi2ELi1ELi1EEEJNS0_4CopyIS8_fEEEEEvT_T0_DpT1_ --------------------------
	.section	.text._ZN2at6native55_GLOBAL__N__de093ff9_22_ForeachBinaryOpList_cu_a911ec4325multi_tensor_apply_kernelINS1_18TensorListMetadataILi2EEENS1_11CopyFunctorIN3c107complexIdEEfLi2ELi1ELi1EEEJNS0_4CopyIS8_fEEEEEvT_T0_DpT1_,"ax",@progbits
	.align	128
.text._ZN2at6native55_GLOBAL__N__de093ff9_22_ForeachBinaryOpList_cu_a911ec4325multi_tensor_apply_kernelINS1_18TensorListMetadataILi2EEENS1_11CopyFunctorIN3c107complexIdEEfLi2ELi1ELi1EEEJNS0_4CopyIS8_fEEEEEvT_T0_DpT1_:
        .type           _ZN2at6native55_GLOBAL__N__de093ff9_22_ForeachBinaryOpList_cu_a911ec4325multi_tensor_apply_kernelINS1_18TensorListMetadataILi2EEENS1_11CopyFunctorIN3c107complexIdEEfLi2ELi1ELi1EEEJNS0_4CopyIS8_fEEEEEvT_T0_DpT1_,@function
        .size           _ZN2at6native55_GLOBAL__N__de093ff9_22_ForeachBinaryOpList_cu_a911ec4325multi_tensor_apply_kernelINS1_18TensorListMetadataILi2EEENS1_11CopyFunctorIN3c107complexIdEEfLi2ELi1ELi1EEEJNS0_4CopyIS8_fEEEEEvT_T0_DpT1_,(.L_x_7671 - _ZN2at6native55_GLOBAL__N__de093ff9_22_ForeachBinaryOpList_cu_a911ec4325multi_tensor_apply_kernelINS1_18TensorListMetadataILi2EEENS1_11CopyFunctorIN3c107complexIdEEfLi2ELi1ELi1EEEJNS0_4CopyIS8_fEEEEEvT_T0_DpT1_)
        .other          _ZN2at6native55_GLOBAL__N__de093ff9_22_ForeachBinaryOpList_cu_a911ec4325multi_tensor_apply_kernelINS1_18TensorListMetadataILi2EEENS1_11CopyFunctorIN3c107complexIdEEfLi2ELi1ELi1EEEJNS0_4CopyIS8_fEEEEEvT_T0_DpT1_,@"STO_CUDA_ENTRY STV_DEFAULT"
_ZN2at6native55_GLOBAL__N__de093ff9_22_ForeachBinaryOpList_cu_a911ec4325multi_tensor_apply_kernelINS1_18TensorListMetadataILi2EEENS1_11CopyFunctorIN3c107complexIdEEfLi2ELi1ELi1EEEJNS0_4CopyIS8_fEEEEEvT_T0_DpT1_:
        /* <DEDUP_REMOVED lines=38> */
[----:B------:R-:W-:Y:S05]  /*0260*/  CALL.REL.NOINC `($__internal_52_$__cuda_sm20_div_u16) ;  /* 0x0000000c00787944 */ /* 0x000fea0003c00000 */
        /* <DEDUP_REMOVED lines=13> */
.L_x_2588:
        /* <DEDUP_REMOVED lines=10> */
[----:B------:R0:W2:Y:S01]  /*03e0*/  @!P0 LDG.E R19, desc[UR12][R4.64] ;  /* 0x0000000c04138981 */ /* 0x0000a2000c1e1900 */
[C---:B------:R-:W-:Y:S02]  /*03f0*/  IADD3 R7, P4, PT, R28.reuse, UR11, RZ ;  /* 0x0000000b1c077c10 */ /* 0x040fe4000ff9e0ff */
[C---:B------:R-:W-:Y:S02]  /*0400*/  @!P1 LEA R8, P2, R28.reuse, R26, 0x2 ;  /* 0x0000001a1c089211 */ /* 0x040fe400078410ff */
[C---:B------:R-:W-:Y:S01]  /*0410*/  ISETP.GE.U32.AND P3, PT, R7.reuse, R0, PT ;  /* 0x000000000700720c */ /* 0x040fe20003f66070 */
[--C-:B------:R-:W-:Y:S01]  /*0420*/  IMAD.X R6, RZ, RZ, R21.reuse, P4 ;  /* 0x000000ffff067224 */ /* 0x100fe200020e0615 */
[----:B------:R-:W-:Y:S02]  /*0430*/  @!P1 LEA.HI.X R9, R28, R27, R21, 0x2, P2 ;  /* 0x0000001b1c099211 */ /* 0x000fe400010f1415 */
[----:B------:R-:W-:Y:S02]  /*0440*/  IADD3 R20, P4, PT, R7, UR11, RZ ;  /* 0x0000000b07147c10 */ /* 0x000fe4000ff9e0ff */
[----:B------:R-:W-:Y:S01]  /*0450*/  ISETP.GE.AND.EX P3, PT, R6, R2, PT, P3 ;  /* 0x000000020600720c */ /* 0x000fe20003f66330 */
[----:B------:R-:W3:Y:S01]  /*0460*/  @!P1 LDG.E R18, desc[UR12][R8.64] ;  /* 0x0000000c08129981 */ /* 0x000ee2000c1e1900 */
[----:B------:R-:W-:Y:S01]  /*0470*/  ISETP.GE.U32.AND P2, PT, R20, R0, PT ;  /* 0x000000001400720c */ /* 0x000fe20003f46070 */
[----:B------:R-:W-:-:S05]  /*0480*/  IMAD.X R29, RZ, RZ, R6, P4 ;  /* 0x000000ffff1d7224 */ /* 0x000fca00020e0606 */
[----:B------:R-:W-:-:S05]  /*0490*/  ISETP.GE.AND.EX P2, PT, R29, R2, PT, P2 ;  /* 0x000000021d00720c */ /* 0x000fca0003f46320 */
[----:B0-----:R-:W-:-:S04]  /*04a0*/  @!P3 LEA R4, P4, R7, R26, 0x2 ;  /* 0x0000001a0704b211 */ /* 0x001fc800078810ff */
[----:B------:R-:W-:-:S05]  /*04b0*/  @!P3 LEA.HI.X R5, R7, R27, R6, 0x2, P4 ;  /* 0x0000001b0705b211 */ /* 0x000fca00020f1406 */
[----:B------:R-:W4:Y:S01]  /*04c0*/  @!P3 LDG.E R16, desc[UR12][R4.64] ;  /* 0x0000000c0410b981 */ /* 0x000f22000c1e1900 */
[----:B------:R-:W-:-:S04]  /*04d0*/  @!P2 LEA R14, P4, R20, R26, 0x2 ;  /* 0x0000001a140ea211 */ /* 0x000fc800078810ff */
[----:B------:R-:W-:-:S05]  /*04e0*/  @!P2 LEA.HI.X R15, R20, R27, R29, 0x2, P4 ;  /* 0x0000001b140fa211 */ /* 0x000fca00020f141d */
[----:B------:R0:W5:Y:S01]  /*04f0*/  @!P2 LDG.E R17, desc[UR12][R14.64] ;  /* 0x0000000c0e11a981 */ /* 0x000162000c1e1900 */
[C---:B------:R-:W-:Y:S02]  /*0500*/  @!P0 LEA R12, P4, R22.reuse, R24, 0x4 ;  /* 0x00000018160c8211 */ /* 0x040fe400078820ff */
[----:B------:R-:W-:Y:S02]  /*0510*/  CS2R R10, SRZ ;  /* 0x00000000000a7805 */ /* 0x000fe4000001ff00 */
[----:B------:R-:W-:Y:S02]  /*0520*/  @!P0 LEA.HI.X R13, R22, R25, R23, 0x4, P4 ;  /* 0x00000019160d8211 */ /* 0x000fe400020f2417 */
[----:B0-----:R-:W-:Y:S01]  /*0530*/  CS2R R14, SRZ ;  /* 0x00000000000e7805 */ /* 0x001fe2000001ff00 */
[----:B--2---:R-:W-:-:S06]  /*0540*/  @!P0 FMUL.FTZ R8, R19, 1 ;  /* 0x3f80000013088820 */ /* 0x004fcc0000410000 */
[----:B------:R-:W0:Y:S02]  /*0550*/  @!P0 F2F.F64.F32 R8, R8 ;  /* 0x0000000800088310 */ /* 0x000e240000201800 */
[----:B0-----:R3:W-:Y:S01]  /*0560*/  @!P0 STG.E.128 desc[UR12][R12.64], R8 ;  /* 0x000000080c008986 */ /* 0x0017e2000c101d0c */
[----:B------:R-:W-:-:S04]  /*0570*/  @!P1 LEA R4, P0, R28, R24, 0x4 ;  /* 0x000000181c049211 */ /* 0x000fc800078020ff */
[----:B------:R-:W-:Y:S01]  /*0580*/  @!P1 LEA.HI.X R5, R28, R25, R21, 0x4, P0 ;  /* 0x000000191c059211 */ /* 0x000fe200000f2415 */
[----:B---3--:R-:W-:Y:S01]  /*0590*/  @!P1 FMUL.FTZ R12, R18, 1 ;  /* 0x3f800000120c9820 */ /* 0x008fe20000410000 */
[----:B------:R-:W-:Y:S01]  /*05a0*/  @!P3 LEA R10, P0, R7, R24, 0x4 ;  /* 0x00000018070ab211 */ /* 0x000fe200078020ff */
[----:B-----5:R-:W-:-:S03]  /*05b0*/  @!P2 FMUL.FTZ R8, R17, 1 ;  /* 0x3f8000001108a820 */ /* 0x020fc60000410000 */
[----:B------:R-:W-:Y:S01]  /*05c0*/  @!P3 LEA.HI.X R11, R7, R25, R6, 0x4, P0 ;  /* 0x00000019070bb211 */ /* 0x000fe200000f2406 */
[----:B------:R-:W0:Y:S01]  /*05d0*/  @!P1 F2F.F64.F32 R12, R12 ;  /* 0x0000000c000c9310 */ /* 0x000e220000201800 */
[----:B------:R-:W-:-:S07]  /*05e0*/  CS2R R6, SRZ ;  /* 0x0000000000067805 */ /* 0x000fce000001ff00 */
[----:B------:R-:W-:Y:S01]  /*05f0*/  @!P2 F2F.F64.F32 R8, R8 ;  /* 0x000000080008a310 */ /* 0x000fe20000201800 */
[----:B0-----:R4:W-:Y:S01]  /*0600*/  @!P1 STG.E.128 desc[UR12][R4.64], R12 ;  /* 0x0000000c04009986 */ /* 0x0019e2000c101d0c */
[----:B------:R-:W-:-:S04]  /*0610*/  IADD3 R22, P1, PT, R22, UR10, RZ ;  /* 0x0000000a16167c10 */ /* 0x000fc8000ff3e0ff */
[----:B------:R-:W-:Y:S01]  /*0620*/  ISETP.GE.U32.AND P0, PT, R22, R0, PT ;  /* 0x000000001600720c */ /* 0x000fe20003f06070 */
[----:B------:R-:W-:-:S05]  /*0630*/  IMAD.X R23, RZ, RZ, R23, P1 ;  /* 0x000000ffff177224 */ /* 0x000fca00008e0617 */
[----:B------:R-:W-:Y:S01]  /*0640*/  ISETP.GE.AND.EX P0, PT, R23, R2, PT, P0 ;  /* 0x000000021700720c */ /* 0x000fe20003f06300 */
[----:B----4-:R-:W-:-:S06]  /*0650*/  @!P3 FMUL.FTZ R4, R16, 1 ;  /* 0x3f8000001004b820 */ /* 0x010fcc0000410000 */
[----:B------:R-:W0:Y:S02]  /*0660*/  @!P3 F2F.F64.F32 R4, R4 ;  /* 0x000000040004b310 */ /* 0x000e240000201800 */
[----:B0-----:R0:W-:Y:S01]  /*0670*/  @!P3 STG.E.128 desc[UR12][R10.64], R4 ;  /* 0x000000040a00b986 */ /* 0x0011e2000c101d0c */
[----:B------:R-:W-:-:S04]  /*0680*/  IADD3 R13, P3, PT, R28, UR10, RZ ;  /* 0x0000000a1c0d7c10 */ /* 0x000fc8000ff7e0ff */
[----:B------:R-:W-:Y:S01]  /*0690*/  IADD3 R15, P4, PT, R13, UR11, RZ ;  /* 0x0000000b0d0f7c10 */ /* 0x000fe2000ff9e0ff */
[----:B------:R-:W-:-:S04]  /*06a0*/  IMAD.X R12, RZ, RZ, R21, P3 ;  /* 0x000000ffff0c7224 */ /* 0x000fc800018e0615 */
[----:B------:R-:W-:Y:S01]  /*06b0*/  IMAD.X R28, RZ, RZ, R12, P4 ;  /* 0x000000ffff1c7224 */ /* 0x000fe200020e060c */
[C---:B0-----:R-:W-:Y:S02]  /*06c0*/  @!P2 LEA R4, P1, R20.reuse, R24, 0x4 ;  /* 0x000000181404a211 */ /* 0x041fe400078220ff */
[----:B------:R-:W-:Y:S02]  /*06d0*/  CS2R R10, SRZ ;  /* 0x00000000000a7805 */ /* 0x000fe4000001ff00 */
[----:B------:R-:W-:Y:S02]  /*06e0*/  @!P2 LEA.HI.X R5, R20, R25, R29, 0x4, P1 ;  /* 0x000000191405a211 */ /* 0x000fe400008f241d */
[----:B------:R-:W-:Y:S02]  /*06f0*/  ISETP.GE.U32.AND P1, PT, R13, R0, PT ;  /* 0x000000000d00720c */ /* 0x000fe40003f26070 */
[----:B------:R-:W-:Y:S01]  /*0700*/  @!P0 LEA R20, P3, R22, R26, 0x2 ;  /* 0x0000001a16148211 */ /* 0x000fe200078610ff */
[----:B------:R0:W-:Y:S01]  /*0710*/  @!P2 STG.E.128 desc[UR12][R4.64], R8 ;  /* 0x000000080400a986 */ /* 0x0001e2000c101d0c */
[----:B------:R-:W-:-:S02]  /*0720*/  ISETP.GE.AND.EX P1, PT, R12, R2, PT, P1 ;  /* 0x000000020c00720c */ /* 0x000fc40003f26310 */
[C---:B------:R-:W-:Y:S02]  /*0730*/  IADD3 R29, P4, PT, R15.reuse, UR11, RZ ;  /* 0x0000000b0f1d7c10 */ /* 0x040fe4000ff9e0ff */
[----:B------:R-:W-:Y:S02]  /*0740*/  ISETP.GE.U32.AND P2, PT, R15, R0, PT ;  /* 0x000000000f00720c */ /* 0x000fe40003f46070 */
[----:B------:R-:W-:Y:S01]  /*0750*/  @!P0 LEA.HI.X R21, R22, R27, R23, 0x2, P3 ;  /* 0x0000001b16158211 */ /* 0x000fe200018f1417 */
[----:B------:R-:W-:Y:S01]  /*0760*/  IMAD.X R14, RZ, RZ, R28, P4 ;  /* 0x000000ffff0e7224 */ /* 0x000fe200020e061c */
[----:B------:R-:W-:Y:S02]  /*0770*/  ISETP.GE.AND.EX P2, PT, R28, R2, PT, P2 ;  /* 0x000000021c00720c */ /* 0x000fe40003f46320 */
[----:B------:R-:W-:Y:S01]  /*0780*/  ISETP.GE.U32.AND P3, PT, R29, R0, PT ;  /* 0x000000001d00720c */ /* 0x000fe20003f66070 */
[----:B------:R-:W2:Y:S03]  /*0790*/  @!P0 LDG.E R19, desc[UR12][R20.64] ;  /* 0x0000000c14138981 */ /* 0x000ea6000c1e1900 */
[----:B------:R-:W-:-:S02]  /*07a0*/  ISETP.GE.AND.EX P3, PT, R14, R2, PT, P3 ;  /* 0x000000020e00720c */ /* 0x000fc40003f66330 */
[----:B0-----:R-:W-:-:S04]  /*07b0*/  @!P1 LEA R4, P4, R13, R26, 0x2 ;  /* 0x0000001a0d049211 */ /* 0x001fc800078810ff */
[----:B------:R-:W-:Y:S02]  /*07c0*/  @!P1 LEA.HI.X R5, R13, R27, R12, 0x2, P4 ;  /* 0x0000001b0d059211 */ /* 0x000fe400020f140c */
[----:B------:R-:W-:-:S03]  /*07d0*/  @!P2 LEA R8, P4, R15, R26, 0x2 ;  /* 0x0000001a0f08a211 */ /* 0x000fc600078810ff */
[----:B------:R-:W3:Y:S01]  /*07e0*/  @!P1 LDG.E R18, desc[UR12][R4.64] ;  /* 0x0000000c04129981 */ /* 0x000ee2000c1e1900 */
[----:B------:R-:W-:Y:S02]  /*07f0*/  @!P2 LEA.HI.X R9, R15, R27, R28, 0x2, P4 ;  /* 0x0000001b0f09a211 */ /* 0x000fe400020f141c */
[----:B------:R-:W-:-:S03]  /*0800*/  @!P3 LEA R6, P4, R29, R26, 0x2 ;  /* 0x0000001a1d06b211 */ /* 0x000fc600078810ff */
[----:B------:R-:W4:Y:S01]  /*0810*/  @!P2 LDG.E R16, desc[UR12][R8.64] ;  /* 0x0000000c0810a981 */ /* 0x000f22000c1e1900 */
[----:B------:R-:W-:-:S05]  /*0820*/  @!P3 LEA.HI.X R7, R29, R27, R14, 0x2, P4 ;  /* 0x0000001b1d07b211 */ /* 0x000fca00020f140e */
[----:B------:R2:W5:Y:S01]  /*0830*/  @!P3 LDG.E R17, desc[UR12][R6.64] ;  /* 0x0000000c0611b981 */ /* 0x000562000c1e1900 */
[C---:B------:R-:W-:Y:S01]  /*0840*/  @!P0 LEA R10, P4, R22.reuse, R24, 0x4 ;  /* 0x00000018160a8211 */ /* 0x040fe200078820ff */
[----:B------:R-:W-:Y:S02]  /*0850*/  UIADD3 UR4, UP0, UPT, UR4, 0x2, URZ ;  /* 0x0000000204047890 */ /* 0x000fe4000ff1e0ff */
[----:B------:R-:W-:Y:S01]  /*0860*/  ULEA UR6, UP1, UR10, UR6, 0x1 ;  /* 0x000000060a067291 */ /* 0x000fe2000f8208ff */
[----:B------:R-:W-:Y:S02]  /*0870*/  @!P0 LEA.HI.X R11, R22, R25, R23, 0x4, P4 ;  /* 0x00000019160b8211 */ /* 0x000fe400020f2417 */
[----:B------:R-:W-:Y:S01]  /*0880*/  CS2R R22, SRZ ;  /* 0x0000000000167805 */ /* 0x000fe2000001ff00 */
[----:B------:R-:W-:Y:S02]  /*0890*/  UIADD3.X UR5, UPT, UPT, URZ, UR5, URZ, UP0, !UPT ;  /* 0x00000005ff057290 */ /* 0x000fe400087fe4ff */
[----:B------:R-:W-:-:S02]  /*08a0*/  UISETP.NE.U32.AND UP0, UPT, UR4, UR9, UPT ;  /* 0x000000090400728c */ /* 0x000fc4000bf05070 */
[----:B------:R-:W-:Y:S02]  /*08b0*/  ULEA.HI.X UR7, UR10, UR7, URZ, 0x1, UP1 ;  /* 0x000000070a077291 */ /* 0x000fe400088f0cff */
[----:B------:R-:W-:Y:S01]  /*08c0*/  UISETP.NE.AND.EX UP0, UPT, UR5, URZ, UPT, UP0 ;  /* 0x000000ff0500728c */ /* 0x000fe2000bf05300 */
[----:B--2---:R-:W-:-:S04]  /*08d0*/  @!P0 FMUL.FTZ R6, R19, 1 ;  /* 0x3f80000013068820 */ /* 0x004fc80000410000 */
[----:B------:R0:W1:Y:S02]  /*08e0*/  @!P0 F2F.F64.F32 R20, R6 ;  /* 0x0000000600148310 */ /* 0x0000640000201800 */
[----:B0-----:R-:W-:Y:S01]  /*08f0*/  CS2R R6, SRZ ;  /* 0x0000000000067805 */ /* 0x001fe2000001ff00 */
[----:B---3--:R-:W-:Y:S01]  /*0900*/  @!P1 FMUL.FTZ R4, R18, 1 ;  /* 0x3f80000012049820 */ /* 0x008fe20000410000 */
[----:B-1----:R0:W-:Y:S05]  /*0910*/  @!P0 STG.E.128 desc[UR12][R10.64], R20 ;  /* 0x000000140a008986 */ /* 0x0021ea000c101d0c */
[----:B------:R-:W1:Y:S01]  /*0920*/  @!P1 F2F.F64.F32 R4, R4 ;  /* 0x0000000400049310 */ /* 0x000e620000201800 */
[----:B----4-:R-:W-:-:S07]  /*0930*/  @!P2 FMUL.FTZ R8, R16, 1 ;  /* 0x3f8000001008a820 */ /* 0x010fce0000410000 */
[----:B------:R-:W2:Y:S01]  /*0940*/  @!P2 F2F.F64.F32 R8, R8 ;  /* 0x000000080008a310 */ /* 0x000ea20000201800 */
[C---:B0-----:R-:W-:Y:S02]  /*0950*/  @!P1 LEA R20, P0, R13.reuse, R24, 0x4 ;  /* 0x000000180d149211 */ /* 0x041fe400078020ff */
[----:B------:R-:W-:Y:S02]  /*0960*/  CS2R R10, SRZ ;  /* 0x00000000000a7805 */ /* 0x000fe4000001ff00 */
[----:B------:R-:W-:Y:S01]  /*0970*/  @!P1 LEA.HI.X R21, R13, R25, R12, 0x4, P0 ;  /* 0x000000190d159211 */ /* 0x000fe200000f240c */
[----:B-----5:R-:W-:-:S04]  /*0980*/  @!P3 FMUL.FTZ R12, R17, 1 ;  /* 0x3f800000110cb820 */ /* 0x020fc80000410000 */
[----:B-1----:R0:W-:Y:S01]  /*0990*/  @!P1 STG.E.128 desc[UR12][R20.64], R4 ;  /* 0x0000000414009986 */ /* 0x0021e2000c101d0c */
[CC--:B------:R-:W-:Y:S01]  /*09a0*/  @!P3 LEA R22, P1, R29.reuse, R24.reuse, 0x4 ;  /* 0x000000181d16b211 */ /* 0x0c0fe200078220ff */
[----:B------:R-:W1:Y:S03]  /*09b0*/  @!P3 F2F.F64.F32 R12, R12 ;  /* 0x0000000c000cb310 */ /* 0x000e660000201800 */
[----:B------:R-:W-:Y:S02]  /*09c0*/  @!P3 LEA.HI.X R23, R29, R25, R14, 0x4, P1 ;  /* 0x000000191d17b211 */ /* 0x000fe400008f240e */
[----:B0-----:R-:W-:-:S04]  /*09d0*/  @!P2 LEA R4, P0, R15, R24, 0x4 ;  /* 0x000000180f04a211 */ /* 0x001fc800078020ff */
[----:B------:R-:W-:Y:S02]  /*09e0*/  @!P2 LEA.HI.X R5, R15, R25, R28, 0x4, P0 ;  /* 0x000000190f05a211 */ /* 0x000fe400000f241c */
[----:B------:R-:W-:-:S03]  /*09f0*/  CS2R R14, SRZ ;  /* 0x00000000000e7805 */ /* 0x000fc6000001ff00 */
[----:B--2---:R2:W-:Y:S04]  /*0a00*/  @!P2 STG.E.128 desc[UR12][R4.64], R8 ;  /* 0x000000080400a986 */ /* 0x0045e8000c101d0c */
[----:B-1----:R2:W-:Y:S01]  /*0a10*/  @!P3 STG.E.128 desc[UR12][R22.64], R12 ;  /* 0x0000000c1600b986 */ /* 0x0025e2000c101d0c */
[----:B------:R-:W-:Y:S05]  /*0a20*/  BRA.U UP0, `(.L_x_2588) ;  /* 0xfffffff900447547 */ /* 0x000fea000b83ffff */
.L_x_2587:
[----:B------:R-:W-:-:S04]  /*0a30*/  ULOP3.LUT UR4, UR8, 0x1, URZ, 0xc0, !UPT ;  /* 0x0000000108047892 */ /* 0x000fc8000f8ec0ff */
[----:B------:R-:W-:-:S06]  /*0a40*/  UISETP.NE.U32.AND UP0, UPT, UR4, 0x1, UPT ;  /* 0x000000010400788c */ /* 0x000fcc000bf05070 */
[----:B------:R-:W-:-:S13]  /*0a50*/  PLOP3.LUT P0, PT, PT, PT, UP0, 0x80, 0x8 ;  /* 0x000000000008781c */ /* 0x000fda0003f0f008 */
[----:B------:R-:W-:Y:S05]  /*0a60*/  @!P0 EXIT ;  /* 0x000000000000894d */ /* 0x000fea0003800000 */
[----:B0-2---:R-:W-:Y:S01]  /*0a70*/  IADD3 R23, P0, PT, R3, UR6, RZ ;  /* 0x0000000603177c10 */ /* 0x005fe2000ff1e0ff */
[----:B------:R-:W-:Y:S02]  /*0a80*/  IMAD.MOV.U32 R4, RZ, RZ, R18 ;  /* 0x000000ffff047224 */ /* 0x000fe400078e0012 */
[----:B------:R-:W-:Y:S01]  /*0a90*/  IMAD.MOV.U32 R10, RZ, RZ, R19 ;  /* 0x000000ffff0a7224 */ /* 0x000fe200078e0013 */
[C---:B------:R-:W-:Y:S01]  /*0aa0*/  IADD3 R7, P2, PT, R23.reuse, UR11, RZ ;  /* 0x0000000b17077c10 */ /* 0x040fe2000ff5e0ff */
[----:B------:R-:W-:Y:S01]  /*0ab0*/  IMAD.X R29, RZ, RZ, UR7, P0 ;  /* 0x00000007ff1d7e24 */ /* 0x000fe200080e06ff */
[----:B------:R-:W-:Y:S02]  /*0ac0*/  ISETP.GE.U32.AND P0, PT, R23, R0, PT ;  /* 0x000000001700720c */ /* 0x000fe40003f06070 */
[----:B------:R-:W-:Y:S01]  /*0ad0*/  IADD3 R15, P3, PT, R7, UR11, RZ ;  /* 0x0000000b070f7c10 */ /* 0x000fe2000ff7e0ff */
[----:B------:R-:W-:Y:S01]  /*0ae0*/  IMAD.X R11, RZ, RZ, R29, P2 ;  /* 0x000000ffff0b7224 */ /* 0x000fe200010e061d */
[----:B------:R-:W-:-:S02]  /*0af0*/  ISETP.GE.AND.EX P0, PT, R29, R2, PT, P0 ;  /* 0x000000021d00720c */ /* 0x000fc40003f06300 */
[-C--:B------:R-:W-:Y:S01]  /*0b00*/  ISETP.GE.U32.AND P2, PT, R15, R0.reuse, PT ;  /* 0x000000000f00720c */ /* 0x080fe20003f46070 */
[----:B------:R-:W-:Y:S01]  /*0b10*/  IMAD.X R21, RZ, RZ, R11, P3 ;  /* 0x000000ffff157224 */ /* 0x000fe200018e060b */
[----:B------:R-:W-:-:S04]  /*0b20*/  ISETP.GE.U32.AND P1, PT, R7, R0, PT ;  /* 0x000000000700720c */ /* 0x000fc80003f26070 */
[-C--:B------:R-:W-:Y:S02]  /*0b30*/  ISETP.GE.AND.EX P2, PT, R21, R2.reuse, PT, P2 ;  /* 0x000000021500720c */ /* 0x080fe40003f46320 */
[----:B------:R-:W-:-:S03]  /*0b40*/  ISETP.GE.AND.EX P1, PT, R11, R2, PT, P1 ;  /* 0x000000020b00720c */ /* 0x000fc60003f26310 */
[----:B------:R-:W-:-:S04]  /*0b50*/  @!P0 LEA R12, P3, R23, R26, 0x2 ;  /* 0x0000001a170c8211 */ /* 0x000fc800078610ff */
[----:B------:R-:W-:Y:S01]  /*0b60*/  @!P0 LEA.HI.X R13, R23, R27, R29, 0x2, P3 ;  /* 0x0000001b170d8211 */ /* 0x000fe200018f141d */
[----:B------:R-:W-:-:S03]  /*0b70*/  IMAD.MOV.U32 R6, RZ, RZ, R16 ;  /* 0x000000ffff067224 */ /* 0x000fc600078e0010 */
[-C--:B------:R-:W-:Y:S01]  /*0b80*/  @!P2 LEA R18, P3, R15, R26.reuse, 0x2 ;  /* 0x0000001a0f12a211 */ /* 0x080fe200078610ff */
[----:B------:R-:W2:Y:S01]  /*0b90*/  @!P0 LDG.E R10, desc[UR12][R12.64] ;  /* 0x0000000c0c0a8981 */ /* 0x000ea2000c1e1900 */
[----:B------:R-:W-:Y:S02]  /*0ba0*/  @!P1 LEA R8, P4, R7, R26, 0x2 ;  /* 0x0000001a07089211 */ /* 0x000fe400078810ff */
[-C--:B------:R-:W-:Y:S02]  /*0bb0*/  @!P2 LEA.HI.X R19, R15, R27.reuse, R21, 0x2, P3 ;  /* 0x0000001b0f13a211 */ /* 0x080fe400018f1415 */
[----:B------:R-:W-:-:S03]  /*0bc0*/  @!P1 LEA.HI.X R9, R7, R27, R11, 0x2, P4 ;  /* 0x0000001b07099211 */ /* 0x000fc600020f140b */
[----:B------:R0:W3:Y:S04]  /*0bd0*/  @!P2 LDG.E R6, desc[UR12][R18.64] ;  /* 0x0000000c1206a981 */ /* 0x0000e8000c1e1900 */
[----:B------:R-:W4:Y:S01]  /*0be0*/  @!P1 LDG.E R4, desc[UR12][R8.64] ;  /* 0x0000000c08049981 */ /* 0x000f22000c1e1900 */
[----:B------:R-:W-:-:S04]  /*0bf0*/  IADD3 R3, P4, PT, R15, UR11, RZ ;  /* 0x0000000b0f037c10 */ /* 0x000fc8000ff9e0ff */
[----:B------:R-:W-:Y:S01]  /*0c00*/  ISETP.GE.U32.AND P3, PT, R3, R0, PT ;  /* 0x000000000300720c */ /* 0x000fe20003f66070 */
[----:B------:R-:W-:-:S05]  /*0c10*/  IMAD.X R5, RZ, RZ, R21, P4 ;  /* 0x000000ffff057224 */ /* 0x000fca00020e0615 */
[----:B------:R-:W-:Y:S01]  /*0c20*/  ISETP.GE.AND.EX P3, PT, R5, R2, PT, P3 ;  /* 0x000000020500720c */ /* 0x000fe20003f66330 */
[----:B------:R-:W-:Y:S01]  /*0c30*/  IMAD.MOV.U32 R0, RZ, RZ, R17 ;  /* 0x000000ffff007224 */ /* 0x000fe200078e0011 */
[----:B------:R-:W-:Y:S02]  /*0c40*/  @!P2 LEA R20, P6, R15, R24, 0x4 ;  /* 0x000000180f14a211 */ /* 0x000fe400078c20ff */
[----:B0-----:R-:W-:-:S09]  /*0c50*/  CS2R R18, SRZ ;  /* 0x0000000000127805 */ /* 0x001fd2000001ff00 */
[----:B------:R-:W-:-:S04]  /*0c60*/  @!P3 LEA R26, P4, R3, R26, 0x2 ;  /* 0x0000001a031ab211 */ /* 0x000fc800078810ff */
[----:B------:R-:W-:Y:S02]  /*0c70*/  @!P3 LEA.HI.X R27, R3, R27, R5, 0x2, P4 ;  /* 0x0000001b031bb211 */ /* 0x000fe400020f1405 */
[----:B------:R-:W-:Y:S02]  /*0c80*/  @!P0 LEA R22, P4, R23, R24, 0x4 ;  /* 0x0000001817168211 */ /* 0x000fe400078820ff */
[-C--:B------:R-:W-:Y:S01]  /*0c90*/  @!P2 LEA.HI.X R21, R15, R25.reuse, R21, 0x4, P6 ;  /* 0x000000190f15a211 */ /* 0x080fe200030f2415 */
[----:B------:R0:W5:Y:S01]  /*0ca0*/  @!P3 LDG.E R0, desc[UR12][R26.64] ;  /* 0x0000000c1a00b981 */ /* 0x000162000c1e1900 */
[----:B------:R-:W-:Y:S02]  /*0cb0*/  @!P0 LEA.HI.X R23, R23, R25, R29, 0x4, P4 ;  /* 0x0000001917178211 */ /* 0x000fe400020f241d */
[----:B------:R-:W-:Y:S01]  /*0cc0*/  CS2R R14, SRZ ;  /* 0x00000000000e7805 */ /* 0x000fe2000001ff00 */
[----:B--2---:R-:W-:Y:S01]  /*0cd0*/  @!P0 FMUL.FTZ R16, R10, 1 ;  /* 0x3f8000000a108820 */ /* 0x004fe20000410000 */
[----:B---3--:R-:W-:-:S05]  /*0ce0*/  @!P2 FMUL.FTZ R12, R6, 1 ;  /* 0x3f800000060ca820 */ /* 0x008fca0000410000 */
[----:B------:R-:W1:Y:S01]  /*0cf0*/  @!P0 F2F.F64.F32 R16, R16 ;  /* 0x0000001000108310 */ /* 0x000e620000201800 */
[----:B----4-:R-:W-:-:S07]  /*0d00*/  @!P1 FMUL.FTZ R4, R4, 1 ;  /* 0x3f80000004049820 */ /* 0x010fce0000410000 */
[----:B------:R-:W2:Y:S01]  /*0d10*/  @!P1 F2F.F64.F32 R8, R4 ;  /* 0x0000000400089310 */ /* 0x000ea20000201800 */
[----:B------:R-:W-:-:S07]  /*0d20*/  @!P1 LEA R6, P5, R7, R24, 0x4 ;  /* 0x0000001807069211 */ /* 0x000fce00078a20ff */
[----:B------:R-:W3:Y:S01]  /*0d30*/  @!P2 F2F.F64.F32 R12, R12 ;  /* 0x0000000c000ca310 */ /* 0x000ee20000201800 */
[----:B------:R-:W-:Y:S02]  /*0d40*/  @!P1 LEA.HI.X R7, R7, R25, R11, 0x4, P5 ;  /* 0x0000001907079211 */ /* 0x000fe400028f240b */
[----:B------:R-:W-:Y:S01]  /*0d50*/  CS2R R10, SRZ ;  /* 0x00000000000a7805 */ /* 0x000fe2000001ff00 */
[----:B-1----:R0:W-:Y:S04]  /*0d60*/  @!P0 STG.E.128 desc[UR12][R22.64], R16 ;  /* 0x0000001016008986 */ /* 0x0021e8000c101d0c */
[----:B--2---:R0:W-:Y:S04]  /*0d70*/  @!P1 STG.E.128 desc[UR12][R6.64], R8 ;  /* 0x0000000806009986 */ /* 0x0041e8000c101d0c */
[----:B---3--:R0:W-:Y:S01]  /*0d80*/  @!P2 STG.E.128 desc[UR12][R20.64], R12 ;  /* 0x0000000c1400a986 */ /* 0x0081e2000c101d0c */
[----:B------:R-:W-:Y:S05]  /*0d90*/  @P3 EXIT ;  /* 0x000000000000394d */ /* 0x000fea0003800000 */
[----:B-----5:R-:W-:Y:S01]  /*0da0*/  FMUL.FTZ R0, R0, 1 ;  /* 0x3f80000000007820 */ /* 0x020fe20000410000 */
[C---:B------:R-:W-:Y:S02]  /*0db0*/  LEA R2, P0, R3.reuse, R24, 0x4 ;  /* 0x0000001803027211 */ /* 0x040fe400078020ff */
[----:B0-----:R-:W-:Y:S01]  /*0dc0*/  CS2R R10, SRZ ;  /* 0x00000000000a7805 */ /* 0x001fe2000001ff00 */
[----:B------:R-:W0:Y:S01]  /*0dd0*/  F2F.F64.F32 R8, R0 ;  /* 0x0000000000087310 */ /* 0x000e220000201800 */
[----:B------:R-:W-:-:S05]  /*0de0*/  LEA.HI.X R3, R3, R25, R5, 0x4, P0 ;  /* 0x0000001903037211 */ /* 0x000fca00000f2405 */
[----:B0-----:R-:W-:Y:S01]  /*0df0*/  STG.E.128 desc[UR12][R2.64], R8 ;  /* 0x0000000802007986 */ /* 0x001fe2000c101d0c */
[----:B------:R-:W-:Y:S05]  /*0e00*/  EXIT ;  /* 0x000000000000794d */ /* 0x000fea0003800000 */
.L_x_2586:
[----:B------:R-:W0:Y:S02]  /*0e10*/  S2R R3, SR_TID.X ;  /* 0x0000000000037919 */ /* 0x000e240000002100 */
[----:B0-----:R-:W-:-:S03]  /*0e20*/  IMAD.WIDE.U32 R4, R3, 0x4, RZ ;  /* 0x0000000403047825 */ /* 0x001fc600078e00ff */
[----:B------:R-:W-:-:S04]  /*0e30*/  ISETP.GE.U32.AND P0, PT, R4, R0, PT ;  /* 0x000000000400720c */ /* 0x000fc80003f06070 */
[----:B------:R-:W-:-:S13]  /*0e40*/  ISETP.GE.AND.EX P0, PT, R5, R2, PT, P0 ;  /* 0x000000020500720c */ /* 0x000fda0003f06300 */
[----:B------:R-:W-:Y:S05]  /*0e50*/  @P0 EXIT ;  /* 0x000000000000094d */ /* 0x000fea0003800000 */
[----:B------:R-:W-:Y:S01]  /*0e60*/  IMAD.MOV.U32 R20, RZ, RZ, RZ ;  /* 0x000000ffff147224 */ /* 0x000fe200078e00ff */
[----:B------:R-:W0:Y:S06]  /*0e70*/  LDCU UR4, c[0x0][0x360] ;  /* 0x00006c00ff0477ac */ /* 0x000e2c0008000800 */
.L_x_2589:
[----:B-1----:R-:W-:-:S04]  /*0e80*/  LEA R10, P0, R3, R26, 0x4 ;  /* 0x0000001a030a7211 */ /* 0x002fc800078020ff */
[----:B------:R-:W-:-:S06]  /*0e90*/  LEA.HI.X R11, R3, R27, R20, 0x4, P0 ;  /* 0x0000001b030b7211 */ /* 0x000fcc00000f2414 */
[----:B------:R-:W2:Y:S01]  /*0ea0*/  LDG.E.128 R8, desc[UR12][R10.64] ;  /* 0x0000000c0a087981 */ /* 0x000ea2000c1e1d00 */
[C---:B------:R-:W-:Y:S02]  /*0eb0*/  LEA R22, P0, R3.reuse, R24, 0x6 ;  /* 0x0000001803167211 */ /* 0x040fe400078030ff */
[----:B------:R-:W-:Y:S02]  /*0ec0*/  CS2R R6, SRZ ;  /* 0x0000000000067805 */ /* 0x000fe4000001ff00 */
[----:B------:R-:W-:Y:S02]  /*0ed0*/  CS2R R14, SRZ ;  /* 0x00000000000e7805 */ /* 0x000fe4000001ff00 */
[----:B------:R-:W-:Y:S02]  /*0ee0*/  CS2R R18, SRZ ;  /* 0x0000000000127805 */ /* 0x000fe4000001ff00 */
[C---:B------:R-:W-:Y:S02]  /*0ef0*/  LEA.HI.X R23, R3.reuse, R25, R20, 0x6, P0 ;  /* 0x0000001903177211 */ /* 0x040fe400000f3414 */
[----:B0-----:R-:W-:-:S05]  /*0f00*/  IADD3 R3, P0, PT, R3, UR4, RZ ;  /* 0x0000000403037c10 */ /* 0x001fca000ff1e0ff */
[C---:B------:R-:W-:Y:S02]  /*0f10*/  IMAD.SHL.U32 R21, R3.reuse, 0x4, RZ ;  /* 0x0000000403157824 */ /* 0x040fe400078e00ff */
[----:B------:R-:W-:Y:S01]  /*0f20*/  IMAD.X R20, RZ, RZ, R20, P0 ;  /* 0x000000ffff147224 */ /* 0x000fe200000e0614 */
[----:B------:R-:W-:Y:S02]  /*0f30*/  LOP3.LUT P0, RZ, R3, 0xffffc000, RZ, 0xc0, !PT ;  /* 0xffffc00003ff7812 */ /* 0x000fe4000780c0ff */
[----:B------:R-:W-:Y:S02]  /*0f40*/  ISETP.LT.U32.AND P1, PT, R21, R0, PT ;  /* 0x000000001500720c */ /* 0x000fe40003f21070 */
[----:B------:R-:W-:Y:S02]  /*0f50*/  SHF.L.U64.HI R21, R3, 0x2, R20 ;  /* 0x0000000203157819 */ /* 0x000fe40000010214 */
[----:B------:R-:W-:Y:S02]  /*0f60*/  LOP3.LUT P0, RZ, R20, 0x3fffffff, RZ, 0xc0, P0 ;  /* 0x3fffffff14ff7812 */ /* 0x000fe4000000c0ff */
[----:B------:R-:W-:Y:S01]  /*0f70*/  ISETP.LT.AND.EX P1, PT, R21, R2, PT, P1 ;  /* 0x000000021500720c */ /* 0x000fe20003f21310 */
[----:B--2---:R-:W-:Y:S01]  /*0f80*/  FMUL.FTZ R4, R8, 1 ;  /* 0x3f80000008047820 */ /* 0x004fe20000410000 */
[----:B------:R-:W-:Y:S01]  /*0f90*/  FMUL.FTZ R9, R9, 1 ;  /* 0x3f80000009097820 */ /* 0x000fe20000410000 */
[----:B------:R-:W-:Y:S01]  /*0fa0*/  FMUL.FTZ R12, R10, 1 ;  /* 0x3f8000000a0c7820 */ /* 0x000fe20000410000 */
[----:B------:R-:W-:Y:S01]  /*0fb0*/  FMUL.FTZ R16, R11, 1 ;  /* 0x3f8000000b107820 */ /* 0x000fe20000410000 */
[----:B------:R-:W-:-:S02]  /*0fc0*/  CS2R R10, SRZ ;  /* 0x00000000000a7805 */ /* 0x000fc4000001ff00 */
[----:B------:R-:W-:Y:S08]  /*0fd0*/  F2F.F64.F32 R4, R4 ;  /* 0x0000000400047310 */ /* 0x000ff00000201800 */
[----:B------:R-:W0:Y:S08]  /*0fe0*/  F2F.F64.F32 R8, R9 ;  /* 0x0000000900087310 */ /* 0x000e300000201800 */
[----:B------:R-:W-:Y:S01]  /*0ff0*/  F2F.F64.F32 R12, R12 ;  /* 0x0000000c000c7310 */ /* 0x000fe20000201800 */
[----:B0-----:R1:W-:Y:S07]  /*1000*/  STG.E.ENL2.256 desc[UR12][R22.64], R4, R8 ;  /* 0xf80000041608797f */ /* 0x0013ee000f12180c */
[----:B------:R-:W0:Y:S02]  /*1010*/  F2F.F64.F32 R16, R16 ;  /* 0x0000001000107310 */ /* 0x000e240000201800 */
[----:B0-----:R1:W-:Y:S01]  /*1020*/  STG.E.ENL2.256 desc[UR12][R22.64+0x20], R12, R16 ;  /* 0xf800010c1610797f */ /* 0x0013e2000f12180c */
[----:B------:R-:W-:Y:S05]  /*1030*/  @!P0 BRA P1, `(.L_x_2589) ;  /* 0xfffffffc00908947 */ /* 0x000fea000083ffff */
[----:B------:R-:W-:Y:S05]  /*1040*/  EXIT ;  /* 0x000000000000794d */ /* 0x000fea0003800000 */
        .weak           $__internal_52_$__cuda_sm20_div_u16
        .type           $__internal_52_$__cuda_sm20_div_u16,@function
        .size           $__internal_52_$__cuda_sm20_div_u16,(.L_x_7671 - $__internal_52_$__cuda_sm20_div_u16)
$__internal_52_$__cuda_sm20_div_u16:
        /* <DEDUP_REMOVED lines=19> */
[----:B------:R-:W-:Y:S05]  /*1180*/  RET.REL.NODEC R4 `(_ZN2at6native55_GLOBAL__N__de093ff9_22_ForeachBinaryOpList_cu_a911ec4325multi_tensor_apply_kernelINS1_18TensorListMetadataILi2EEENS1_11CopyFunctorIN3c107complexIdEEfLi2ELi1ELi1EEEJNS0_4CopyIS8_fEEEEEvT_T0_DpT1_) ;  /* 0xffffffec049c7950 */ /* 0x000fea0003c3ffff */
.L_x_2590:
        /* <DEDUP_REMOVED lines=15> */
.L_x_7671:


//--------------------- .text._ZN2at6native55_GLOBAL__N__de093ff9_22_ForeachBinaryOpList_cu_a911ec4325multi_tensor_apply_kernelINS1_18TensorListMetadataILi2EEENS1_11CopyFunctorIN3c107complexIdEEdLi2ELi1ELi1EEEJNS0_4CopyIS8_dEEEEEvT_T0_DpT1_ --------------------------
	.section	.text._ZN2at6native55_GLOBAL__N__de093ff9_22_ForeachBinaryOpList_cu_a911ec4325multi_tensor_apply_kernelINS1_18TensorListMetadataILi2EEENS1_11CopyFunctorIN3c107complexIdEEdLi2ELi1ELi1EEEJNS0_4CopyIS8_dEEEEEvT_T0_DpT1_,"ax",@progbits
	.align	128
.text._ZN2at6native55_GLOBAL__N__de093ff9_22_ForeachBinaryOpList_cu_a911ec4325multi_tensor_apply_kernelINS1_18TensorListMetadataILi2EEENS1_11CopyFunctorIN3c107complexIdEEdLi2ELi1ELi1EEEJNS0_4CopyIS8_dEEEEEvT_T0_DpT1_:
        .type           _ZN2at6native55_GLOBAL__N__de093ff9_22_ForeachBinaryOpList_cu_a911ec4325multi_tensor_apply_kernelINS1_18TensorListMetadataILi2EEENS1_11CopyFunctorIN3c107complexIdEEdLi2ELi1ELi1EEEJNS0_4CopyIS8_dEEEEEvT_T0_DpT1_,@function
        .size           _ZN2at6native55_GLOBAL__N__de093ff9_22_ForeachBinaryOpList_cu_a911ec4325multi_tensor_apply_kernelINS1_18TensorListMetadataILi2EEENS1_11CopyFunctorIN3c107complexIdEEdLi2ELi1ELi1EEEJNS0_4CopyIS8_dEEEEEvT_T0_DpT1_,(.L_x_7673 - _ZN2at6native55_GLOBAL__N__de093ff9_22_ForeachBinaryOpList_cu_a911ec4325multi_tensor_apply_kernelINS1_18TensorListMetadataILi2EEENS1_11CopyFunctorIN3c107complexIdEEdLi2ELi1ELi1EEEJNS0_4CopyIS8_dEEEEEvT_T0_DpT1_)
        .other          _ZN2at6native55_GLOBAL__N__de093ff9_22_ForeachBinaryOpList_cu_a911ec4325multi_tensor_apply_kernelINS1_18TensorListMetadataILi2EEENS1_11CopyFunctorIN3c107complexIdEEdLi2ELi1ELi1EEEJNS0_4CopyIS8_dEEEEEvT_T0_DpT1_,@"STO_CUDA_ENTRY STV_DEFAULT"
_ZN2at6native55_GLOBAL__N__de093ff9_22_ForeachBinaryOpList_cu_a911ec4325multi_tensor_apply_kernelINS1_18TensorListMetadataILi2EEENS1_11CopyFunctorIN3c107complexIdEEdLi2ELi1ELi1EEEJNS0_4CopyIS8_dEEEEEvT_T0_DpT1_:
        /* <DEDUP_REMOVED lines=38> */
[----:B------:R-:W-:Y:S05]  /*0260*/  CALL.REL.NOINC `($__internal_53_$__cuda_sm20_div_u16) ;  /* 0x0000000c000c7944 */ /* 0x000fea0003c00000 */
        /* <DEDUP_REMOVED lines=13> */
.L_x_2593:
[----:B0-----:R-:W-:-:S04]  /*0340*/  IADD3 R27, P0, PT, R3, UR6, RZ ;  /* 0x00000006031b7c10 */ /* 0x001fc8000ff1e0ff */
[C---:B------:R-:W-:Y:S01]  /*0350*/  ISETP.GE.U32.AND P1, PT, R27.reuse, R0, PT ;  /* 0x000000001b00720c */ /* 0x040fe20003f26070 */
[----:B------:R-:W-:Y:S01]  /*0360*/  IMAD.X R28, RZ, RZ, UR7, P0 ;  /* 0x00000007ff1c7e24 */ /* 0x000fe200080e06ff */
[----:B------:R-:W-:-:S04]  /*0370*/  IADD3 R24, P0, PT, R27, UR11, RZ ;  /* 0x0000000b1b187c10 */ /* 0x000fc8000ff1e0ff */
[----:B------:R-:W-:Y:S01]  /*0380*/  ISETP.GE.AND.EX P1, PT, R28, R2, PT, P1 ;  /* 0x000000021c00720c */ /* 0x000fe20003f26310 */
[----:B------:R-:W-:Y:S01]  /*0390*/  IMAD.X R25, RZ, RZ, R28, P0 ;  /* 0x000000ffff197224 */ /* 0x000fe200000e061c */
[C---:B------:R-:W-:Y:S02]  /*03a0*/  ISETP.GE.U32.AND P2, PT, R24.reuse, R0, PT ;  /* 0x000000001800720c */ /* 0x040fe40003f46070 */
[----:B-1----:R-:W-:Y:S02]  /*03b0*/  IADD3 R10, P4, PT, R24, UR11, RZ ;  /* 0x0000000b180a7c10 */ /* 0x002fe4000ff9e0ff */
[----:B------:R-:W-:Y:S02]  /*03c0*/  ISETP.GE.AND.EX P2, PT, R25, R2, PT, P2 ;  /* 0x000000021900720c */ /* 0x000fe40003f46320 */
[----:B------:R-:W-:Y:S01]  /*03d0*/  ISETP.GE.U32.AND P3, PT, R10, R0, PT ;  /* 0x000000000a00720c */ /* 0x000fe20003f66070 */
[----:B------:R-:W-:-:S04]  /*03e0*/  IMAD.X R11, RZ, RZ, R25, P4 ;  /* 0x000000ffff0b7224 */ /* 0x000fc800020e0619 */
[----:B------:R-:W-:Y:S02]  /*03f0*/  @!P1 LEA R6, P0, R27, R22, 0x3 ;  /* 0x000000161b069211 */ /* 0x000fe400078018ff */
[----:B------:R-:W-:Y:S02]  /*0400*/  ISETP.GE.AND.EX P3, PT, R11, R2, PT, P3 ;  /* 0x000000020b00720c */ /* 0x000fe40003f66330 */
[----:B------:R-:W-:Y:S02]  /*0410*/  @!P1 LEA.HI.X R7, R27, R23, R28, 0x3, P0 ;  /* 0x000000171b079211 */ /* 0x000fe400000f1c1c */
[----:B------:R-:W-:-:S03]  /*0420*/  IADD3 R14, P4, PT, R10, UR11, RZ ;  /* 0x0000000b0a0e7c10 */ /* 0x000fc6000ff9e0ff */
[----:B------:R0:W2:Y:S02]  /*0430*/  @!P1 LDG.E.64 R16, desc[UR12][R6.64] ;  /* 0x0000000c06109981 */ /* 0x0000a4000c1e1b00 */
[----:B------:R-:W-:Y:S01]  /*0440*/  IMAD.X R15, RZ, RZ, R11, P4 ;  /* 0x000000ffff0f7224 */ /* 0x000fe200020e060b */
[----:B0-----:R-:W-:-:S04]  /*0450*/  @!P2 LEA R6, P0, R24, R22, 0x3 ;  /* 0x000000161806a211 */ /* 0x001fc800078018ff */
[----:B------:R-:W-:Y:S02]  /*0460*/  @!P2 LEA.HI.X R7, R24, R23, R25, 0x3, P0 ;  /* 0x000000171807a211 */ /* 0x000fe400000f1c19 */
[----:B------:R-:W-:-:S03]  /*0470*/  ISETP.GE.U32.AND P0, PT, R14, R0, PT ;  /* 0x000000000e00720c */ /* 0x000fc60003f06070 */
[----:B------:R0:W3:Y:S01]  /*0480*/  @!P2 LDG.E.64 R4, desc[UR12][R6.64] ;  /* 0x0000000c0604a981 */ /* 0x0000e2000c1e1b00 */
[----:B------:R-:W-:Y:S02]  /*0490*/  ISETP.GE.AND.EX P0, PT, R15, R2, PT, P0 ;  /* 0x000000020f00720c */ /* 0x000fe40003f06300 */
[----:B0-----:R-:W-:-:S04]  /*04a0*/  @!P3 LEA R6, P4, R10, R22, 0x3 ;  /* 0x000000160a06b211 */ /* 0x001fc800078818ff */
[----:B------:R-:W-:-:S05]  /*04b0*/  @!P3 LEA.HI.X R7, R10, R23, R11, 0x3, P4 ;  /* 0x000000170a07b211 */ /* 0x000fca00020f1c0b */
[----:B------:R0:W4:Y:S02]  /*04c0*/  @!P3 LDG.E.64 R8, desc[UR12][R6.64] ;  /* 0x0000000c0608b981 */ /* 0x000124000c1e1b00 */
[----:B0-----:R-:W-:-:S04]  /*04d0*/  @!P0 LEA R6, P4, R14, R22, 0x3 ;  /* 0x000000160e068211 */ /* 0x001fc800078818ff */
[----:B------:R-:W-:-:S05]  /*04e0*/  @!P0 LEA.HI.X R7, R14, R23, R15, 0x3, P4 ;  /* 0x000000170e078211 */ /* 0x000fca00020f1c0f */
[----:B------:R0:W5:Y:S01]  /*04f0*/  @!P0 LDG.E.64 R12, desc[UR12][R6.64] ;  /* 0x0000000c060c8981 */ /* 0x000162000c1e1b00 */
[----:B------:R-:W-:Y:S02]  /*0500*/  CS2R R18, SRZ ;  /* 0x0000000000127805 */ /* 0x000fe4000001ff00 */
[----:B0-----:R-:W-:-:S04]  /*0510*/  @!P1 LEA R6, P4, R27, R20, 0x4 ;  /* 0x000000141b069211 */ /* 0x001fc800078820ff */
[----:B------:R-:W-:-:S05]  /*0520*/  @!P1 LEA.HI.X R7, R27, R21, R28, 0x4, P4 ;  /* 0x000000151b079211 */ /* 0x000fca00020f241c */
[----:B--2---:R0:W-:Y:S02]  /*0530*/  @!P1 STG.E.128 desc[UR12][R6.64], R16 ;  /* 0x0000001006009986 */ /* 0x0041e4000c101d0c */
[CC--:B0-----:R-:W-:Y:S02]  /*0540*/  @!P2 LEA R18, P1, R24.reuse, R20.reuse, 0x4 ;  /* 0x000000141812a211 */ /* 0x0c1fe400078220ff */
[----:B------:R-:W-:Y:S02]  /*0550*/  CS2R R6, SRZ ;  /* 0x0000000000067805 */ /* 0x000fe4000001ff00 */
[----:B------:R-:W-:Y:S02]  /*0560*/  @!P2 LEA.HI.X R19, R24, R21, R25, 0x4, P1 ;  /* 0x000000151813a211 */ /* 0x000fe400008f2419 */
[----:B------:R-:W-:-:S03]  /*0570*/  @!P3 LEA R26, P1, R10, R20, 0x4 ;  /* 0x000000140a1ab211 */ /* 0x000fc600078220ff */
[----:B---3--:R0:W-:Y:S02]  /*0580*/  @!P2 STG.E.128 desc[UR12][R18.64], R4 ;  /* 0x000000041200a986 */ /* 0x0081e4000c101d0c */
[----:B0-----:R-:W-:Y:S02]  /*0590*/  IADD3 R7, P2, PT, R27, UR10, RZ ;  /* 0x0000000a1b077c10 */ /* 0x001fe4000ff5e0ff */
[----:B------:R-:W-:Y:S02]  /*05a0*/  @!P3 LEA.HI.X R27, R10, R21, R11, 0x4, P1 ;  /* 0x000000150a1bb211 */ /* 0x000fe400008f240b */
[----:B------:R-:W-:Y:S02]  /*05b0*/  CS2R R10, SRZ ;  /* 0x00000000000a7805 */ /* 0x000fe4000001ff00 */
[----:B------:R-:W-:Y:S01]  /*05c0*/  ISETP.GE.U32.AND P1, PT, R7, R0, PT ;  /* 0x000000000700720c */ /* 0x000fe20003f26070 */
[----:B------:R-:W-:Y:S02]  /*05d0*/  IMAD.X R18, RZ, RZ, R28, P2 ;  /* 0x000000ffff127224 */ /* 0x000fe400010e061c */
[----:B----4-:R0:W-:Y:S03]  /*05e0*/  @!P3 STG.E.128 desc[UR12][R26.64], R8 ;  /* 0x000000081a00b986 */ /* 0x0101e6000c101d0c */
[----:B------:R-:W-:-:S02]  /*05f0*/  ISETP.GE.AND.EX P1, PT, R18, R2, PT, P1 ;  /* 0x000000021200720c */ /* 0x000fc40003f26310 */
[----:B0-----:R-:W-:Y:S02]  /*0600*/  IADD3 R10, P2, PT, R24, UR10, RZ ;  /* 0x0000000a180a7c10 */ /* 0x001fe4000ff5e0ff */
[----:B------:R-:W-:Y:S02]  /*0610*/  @!P0 LEA R24, P3, R14, R20, 0x4 ;  /* 0x000000140e188211 */ /* 0x000fe400078620ff */
[----:B------:R-:W-:Y:S01]  /*0620*/  IADD3 R26, P4, PT, R10, UR11, RZ ;  /* 0x0000000b0a1a7c10 */ /* 0x000fe2000ff9e0ff */
[----:B------:R-:W-:Y:S01]  /*0630*/  IMAD.X R11, RZ, RZ, R25, P2 ;  /* 0x000000ffff0b7224 */ /* 0x000fe200010e0619 */
[----:B------:R-:W-:Y:S02]  /*0640*/  @!P0 LEA.HI.X R25, R14, R21, R15, 0x4, P3 ;  /* 0x000000150e198211 */ /* 0x000fe400018f240f */
[----:B------:R-:W-:Y:S02]  /*0650*/  CS2R R14, SRZ ;  /* 0x00000000000e7805 */ /* 0x000fe4000001ff00 */
[----:B------:R-:W-:-:S04]  /*0660*/  ISETP.GE.U32.AND P2, PT, R10, R0, PT ;  /* 0x000000000a00720c */ /* 0x000fc80003f46070 */
[----:B------:R-:W-:Y:S01]  /*0670*/  ISETP.GE.AND.EX P2, PT, R11, R2, PT, P2 ;  /* 0x000000020b00720c */ /* 0x000fe20003f46320 */
[----:B-----5:R0:W-:Y:S01]  /*0680*/  @!P0 STG.E.128 desc[UR12][R24.64], R12 ;  /* 0x0000000c18008986 */ /* 0x0201e2000c101d0c */
[----:B------:R-:W-:Y:S02]  /*0690*/  ISETP.GE.U32.AND P0, PT, R26, R0, PT ;  /* 0x000000001a00720c */ /* 0x000fe40003f06070 */
[----:B0-----:R-:W-:Y:S01]  /*06a0*/  @!P1 LEA R24, P3, R7, R22, 0x3 ;  /* 0x0000001607189211 */ /* 0x001fe200078618ff */
[----:B------:R-:W-:-:S03]  /*06b0*/  IMAD.X R14, RZ, RZ, R11, P4 ;  /* 0x000000ffff0e7224 */ /* 0x000fc600020e060b */
[----:B------:R-:W-:Y:S02]  /*06c0*/  @!P1 LEA.HI.X R25, R7, R23, R18, 0x3, P3 ;  /* 0x0000001707199211 */ /* 0x000fe400018f1c12 */
[----:B------:R-:W-:-:S03]  /*06d0*/  ISETP.GE.AND.EX P0, PT, R14, R2, PT, P0 ;  /* 0x000000020e00720c */ /* 0x000fc60003f06300 */
[C---:B------:R-:W-:Y:S01]  /*06e0*/  @!P2 LEA R28, P3, R10.reuse, R22, 0x3 ;  /* 0x000000160a1ca211 */ /* 0x040fe200078618ff */
[----:B------:R0:W2:Y:S03]  /*06f0*/  @!P1 LDG.E.64 R16, desc[UR12][R24.64] ;  /* 0x0000000c18109981 */ /* 0x0000a6000c1e1b00 */
[----:B------:R-:W-:-:S05]  /*0700*/  @!P2 LEA.HI.X R29, R10, R23, R11, 0x3, P3 ;  /* 0x000000170a1da211 */ /* 0x000fca00018f1c0b */
[----:B------:R1:W3:Y:S01]  /*0710*/  @!P2 LDG.E.64 R4, desc[UR12][R28.64] ;  /* 0x0000000c1c04a981 */ /* 0x0002e2000c1e1b00 */
[----:B0-----:R-:W-:-:S04]  /*0720*/  IADD3 R25, P4, PT, R26, UR11, RZ ;  /* 0x0000000b1a197c10 */ /* 0x001fc8000ff9e0ff */
[----:B------:R-:W-:Y:S01]  /*0730*/  ISETP.GE.U32.AND P3, PT, R25, R0, PT ;  /* 0x000000001900720c */ /* 0x000fe20003f66070 */
[----:B------:R-:W-:-:S05]  /*0740*/  IMAD.X R24, RZ, RZ, R14, P4 ;  /* 0x000000ffff187224 */ /* 0x000fca00020e060e */
[----:B------:R-:W-:Y:S02]  /*0750*/  ISETP.GE.AND.EX P3, PT, R24, R2, PT, P3 ;  /* 0x000000021800720c */ /* 0x000fe40003f66330 */
[----:B-1----:R-:W-:-:S04]  /*0760*/  @!P0 LEA R28, P4, R26, R22, 0x3 ;  /* 0x000000161a1c8211 */ /* 0x002fc800078818ff */
[----:B------:R-:W-:-:S05]  /*0770*/  @!P0 LEA.HI.X R29, R26, R23, R14, 0x3, P4 ;  /* 0x000000171a1d8211 */ /* 0x000fca00020f1c0e */
[----:B------:R0:W4:Y:S02]  /*0780*/  @!P0 LDG.E.64 R8, desc[UR12][R28.64] ;  /* 0x0000000c1c088981 */ /* 0x000124000c1e1b00 */
[----:B0-----:R-:W-:-:S04]  /*0790*/  @!P3 LEA R28, P4, R25, R22, 0x3 ;  /* 0x00000016191cb211 */ /* 0x001fc800078818ff */
[----:B------:R-:W-:-:S05]  /*07a0*/  @!P3 LEA.HI.X R29, R25, R23, R24, 0x3, P4 ;  /* 0x00000017191db211 */ /* 0x000fca00020f1c18 */
[----:B------:R-:W5:Y:S01]  /*07b0*/  @!P3 LDG.E.64 R12, desc[UR12][R28.64] ;  /* 0x0000000c1c0cb981 */ /* 0x000f62000c1e1b00 */
[----:B------:R-:W-:-:S04]  /*07c0*/  @!P1 LEA R6, P4, R7, R20, 0x4 ;  /* 0x0000001407069211 */ /* 0x000fc800078820ff */
[----:B------:R-:W-:Y:S02]  /*07d0*/  @!P1 LEA.HI.X R7, R7, R21, R18, 0x4, P4 ;  /* 0x0000001507079211 */ /* 0x000fe400020f2412 */
[----:B------:R-:W-:Y:S01]  /*07e0*/  CS2R R18, SRZ ;  /* 0x0000000000127805 */ /* 0x000fe2000001ff00 */
[----:B------:R-:W-:-:S04]  /*07f0*/  UIADD3 UR4, UP0, UPT, UR4, 0x2, URZ ;  /* 0x0000000204047890 */ /* 0x000fc8000ff1e0ff */
[----:B------:R-:W-:Y:S02]  /*0800*/  UIADD3.X UR5, UPT, UPT, URZ, UR5, URZ, UP0, !UPT ;  /* 0x00000005ff057290 */ /* 0x000fe400087fe4ff */
[----:B------:R-:W-:-:S04]  /*0810*/  UISETP.NE.U32.AND UP0, UPT, UR4, UR9, UPT ;  /* 0x000000090400728c */ /* 0x000fc8000bf05070 */
[----:B------:R-:W-:Y:S02]  /*0820*/  UISETP.NE.AND.EX UP0, UPT, UR5, URZ, UPT, UP0 ;  /* 0x000000ff0500728c */ /* 0x000fe4000bf05300 */
[----:B------:R-:W-:-:S04]  /*0830*/  ULEA UR6, UP1, UR10, UR6, 0x1 ;  /* 0x000000060a067291 */ /* 0x000fc8000f8208ff */
[----:B------:R-:W-:Y:S01]  /*0840*/  ULEA.HI.X UR7, UR10, UR7, URZ, 0x1, UP1 ;  /* 0x000000070a077291 */ /* 0x000fe200088f0cff */
[----:B--2---:R0:W-:Y:S02]  /*0850*/  @!P1 STG.E.128 desc[UR12][R6.64], R16 ;  /* 0x0000001006009986 */ /* 0x0041e4000c101d0c */
[C---:B0-----:R-:W-:Y:S02]  /*0860*/  @!P2 LEA R18, P1, R10.reuse, R20, 0x4 ;  /* 0x000000140a12a211 */ /* 0x041fe400078220ff */
[----:B------:R-:W-:Y:S02]  /*0870*/  CS2R R6, SRZ ;  /* 0x0000000000067805 */ /* 0x000fe4000001ff00 */
[----:B------:R-:W-:-:S05]  /*0880*/  @!P2 LEA.HI.X R19, R10, R21, R11, 0x4, P1 ;  /* 0x000000150a13a211 */ /* 0x000fca00008f240b */
[----:B---3--:R0:W-:Y:S01]  /*0890*/  @!P2 STG.E.128 desc[UR12][R18.64], R4 ;  /* 0x000000041200a986 */ /* 0x0081e2000c101d0c */
[----:B------:R-:W-:Y:S02]  /*08a0*/  CS2R R10, SRZ ;  /* 0x00000000000a7805 */ /* 0x000fe4000001ff00 */
[----:B0-----:R-:W-:-:S04]  /*08b0*/  @!P0 LEA R18, P1, R26, R20, 0x4 ;  /* 0x000000141a128211 */ /* 0x001fc800078220ff */
[-C--:B------:R-:W-:Y:S02]  /*08c0*/  @!P0 LEA.HI.X R19, R26, R21.reuse, R14, 0x4, P1 ;  /* 0x000000151a138211 */ /* 0x080fe400008f240e */
[C---:B------:R-:W-:Y:S02]  /*08d0*/  @!P3 LEA R6, P1, R25.reuse, R20, 0x4 ;  /* 0x000000141906b211 */ /* 0x040fe400078220ff */
[----:B------:R-:W-:Y:S02]  /*08e0*/  CS2R R14, SRZ ;  /* 0x00000000000e7805 */ /* 0x000fe4000001ff00 */
[----:B------:R-:W-:Y:S01]  /*08f0*/  @!P3 LEA.HI.X R7, R25, R21, R24, 0x4, P1 ;  /* 0x000000151907b211 */ /* 0x000fe200008f2418 */
[----:B----4-:R1:W-:Y:S04]  /*0900*/  @!P0 STG.E.128 desc[UR12][R18.64], R8 ;  /* 0x0000000812008986 */ /* 0x0103e8000c101d0c */
[----:B-----5:R1:W-:Y:S01]  /*0910*/  @!P3 STG.E.128 desc[UR12][R6.64], R12 ;  /* 0x0000000c0600b986 */ /* 0x0203e2000c101d0c */
[----:B------:R-:W-:Y:S05]  /*0920*/  BRA.U UP0, `(.L_x_2593) ;  /* 0xfffffff900847547 */ /* 0x000fea000b83ffff */
.L_x_2592:
[----:B------:R-:W-:-:S04]  /*0930*/  ULOP3.LUT UR4, UR8, 0x1, URZ, 0xc0, !UPT ;  /* 0x0000000108047892 */ /* 0x000fc8000f8ec0ff */
[----:B------:R-:W-:-:S06]  /*0940*/  UISETP.NE.U32.AND UP0, UPT, UR4, 0x1, UPT ;  /* 0x000000010400788c */ /* 0x000fcc000bf05070 */
[----:B------:R-:W-:-:S13]  /*0950*/  PLOP3.LUT P0, PT, PT, PT, UP0, 0x80, 0x8 ;  /* 0x000000000008781c */ /* 0x000fda0003f0f008 */
[----:B------:R-:W-:Y:S05]  /*0960*/  @!P0 EXIT ;  /* 0x000000000000894d */ /* 0x000fea0003800000 */
[----:B-1----:R-:W0:Y:S02]  /*0970*/  S2R R15, SR_TID.X ;  /* 0x00000000000f7919 */ /* 0x002e240000002100 */
[----:B0-----:R-:W-:-:S04]  /*0980*/  IADD3 R15, P1, PT, R15, UR6, RZ ;  /* 0x000000060f0f7c10 */ /* 0x001fc8000ff3e0ff */
[C---:B------:R-:W-:Y:S01]  /*0990*/  IADD3 R11, P2, PT, R15.reuse, UR11, RZ ;  /* 0x0000000b0f0b7c10 */ /* 0x040fe2000ff5e0ff */
        /* <DEDUP_REMOVED lines=11> */
[----:B------:R-:W-:-:S04]  /*0a50*/  @!P0 LEA R18, P3, R15, R22, 0x3 ;  /* 0x000000160f128211 */ /* 0x000fc800078618ff */
[-C--:B------:R-:W-:Y:S02]  /*0a60*/  @!P0 LEA.HI.X R19, R15, R23.reuse, R14, 0x3, P3 ;  /* 0x000000170f138211 */ /* 0x080fe400018f1c0e */
[----:B------:R-:W-:Y:S02]  /*0a70*/  @!P1 LEA R24, P4, R11, R22, 0x3 ;  /* 0x000000160b189211 */ /* 0x000fe400078818ff */
[----:B------:R-:W-:Y:S01]  /*0a80*/  ISETP.GE.U32.AND P3, PT, R3, R0, PT ;  /* 0x000000000300720c */ /* 0x000fe20003f66070 */
[----:B------:R0:W2:Y:S01]  /*0a90*/  @!P0 LDG.E.64 R16, desc[UR12][R18.64] ;  /* 0x0000000c12108981 */ /* 0x0000a2000c1e1b00 */
[----:B------:R-:W-:Y:S01]  /*0aa0*/  @!P1 LEA.HI.X R25, R11, R23, R6, 0x3, P4 ;  /* 0x000000170b199211 */ /* 0x000fe200020f1c06 */
[----:B------:R-:W-:-:S04]  /*0ab0*/  IMAD.X R0, RZ, RZ, R10, P5 ;  /* 0x000000ffff007224 */ /* 0x000fc800028e060a */
[----:B------:R1:W3:Y:S01]  /*0ac0*/  @!P1 LDG.E.64 R4, desc[UR12][R24.64] ;  /* 0x0000000c18049981 */ /* 0x0002e2000c1e1b00 */
[----:B------:R-:W-:Y:S02]  /*0ad0*/  ISETP.GE.AND.EX P3, PT, R0, R2, PT, P3 ;  /* 0x000000020000720c */ /* 0x000fe40003f66330 */
[----:B0-----:R-:W-:-:S04]  /*0ae0*/  @!P2 LEA R18, P4, R7, R22, 0x3 ;  /* 0x000000160712a211 */ /* 0x001fc800078818ff */
[----:B------:R-:W-:-:S05]  /*0af0*/  @!P2 LEA.HI.X R19, R7, R23, R10, 0x3, P4 ;  /* 0x000000170713a211 */ /* 0x000fca00020f1c0a */
[----:B------:R0:W4:Y:S02]  /*0b00*/  @!P2 LDG.E.64 R8, desc[UR12][R18.64] ;  /* 0x0000000c1208a981 */ /* 0x000124000c1e1b00 */
[----:B------:R-:W-:Y:S02]  /*0b10*/  @!P3 LEA R28, P4, R3, R22, 0x3 ;  /* 0x00000016031cb211 */ /* 0x000fe400078818ff */
[-C--:B-1----:R-:W-:Y:S02]  /*0b20*/  @!P1 LEA R24, P5, R11, R20.reuse, 0x4 ;  /* 0x000000140b189211 */ /* 0x082fe400078a20ff */
[----:B------:R-:W-:Y:S02]  /*0b30*/  @!P3 LEA.HI.X R29, R3, R23, R0, 0x3, P4 ;  /* 0x00000017031db211 */ /* 0x000fe400020f1c00 */
[-C--:B------:R-:W-:Y:S02]  /*0b40*/  @!P0 LEA R26, P4, R15, R20.reuse, 0x4 ;  /* 0x000000140f1a8211 */ /* 0x080fe400078820ff */
[----:B------:R-:W-:-:S02]  /*0b50*/  @!P2 LEA R22, P6, R7, R20, 0x4 ;  /* 0x000000140716a211 */ /* 0x000fc400078c20ff */
[----:B0-----:R-:W-:Y:S02]  /*0b60*/  CS2R R18, SRZ ;  /* 0x0000000000127805 */ /* 0x001fe4000001ff00 */
[-C--:B------:R-:W-:Y:S01]  /*0b70*/  @!P0 LEA.HI.X R27, R15, R21.reuse, R14, 0x4, P4 ;  /* 0x000000150f1b8211 */ /* 0x080fe200020f240e */
[----:B------:R0:W5:Y:S01]  /*0b80*/  @!P3 LDG.E.64 R12, desc[UR12][R28.64] ;  /* 0x0000000c1c0cb981 */ /* 0x000162000c1e1b00 */
[-C--:B------:R-:W-:Y:S02]  /*0b90*/  @!P1 LEA.HI.X R25, R11, R21.reuse, R6, 0x4, P5 ;  /* 0x000000150b199211 */ /* 0x080fe400028f2406 */
[----:B------:R-:W-:Y:S02]  /*0ba0*/  @!P2 LEA.HI.X R23, R7, R21, R10, 0x4, P6 ;  /* 0x000000150717a211 */ /* 0x000fe400030f240a */
[----:B------:R-:W-:Y:S02]  /*0bb0*/  CS2R R6, SRZ ;  /* 0x0000000000067805 */ /* 0x000fe4000001ff00 */
[----:B------:R-:W-:Y:S01]  /*0bc0*/  CS2R R10, SRZ ;  /* 0x00000000000a7805 */ /* 0x000fe2000001ff00 */
[----:B--2---:R0:W-:Y:S04]  /*0bd0*/  @!P0 STG.E.128 desc[UR12][R26.64], R16 ;  /* 0x000000101a008986 */ /* 0x0041e8000c101d0c */
[----:B---3--:R0:W-:Y:S04]  /*0be0*/  @!P1 STG.E.128 desc[UR12][R24.64], R4 ;  /* 0x0000000418009986 */ /* 0x0081e8000c101d0c */
[----:B----4-:R0:W-:Y:S01]  /*0bf0*/  @!P2 STG.E.128 desc[UR12][R22.64], R8 ;  /* 0x000000081600a986 */ /* 0x0101e2000c101d0c */
[----:B------:R-:W-:Y:S05]  /*0c00*/  @P3 EXIT ;  /* 0x000000000000394d */ /* 0x000fea0003800000 */
[C---:B------:R-:W-:Y:S02]  /*0c10*/  LEA R2, P0, R3.reuse, R20, 0x4 ;  /* 0x0000001403027211 */ /* 0x040fe400078020ff */
[----:B------:R-:W-:Y:S02]  /*0c20*/  CS2R R14, SRZ ;  /* 0x00000000000e7805 */ /* 0x000fe4000001ff00 */
[----:B------:R-:W-:-:S05]  /*0c30*/  LEA.HI.X R3, R3, R21, R0, 0x4, P0 ;  /* 0x0000001503037211 */ /* 0x000fca00000f2400 */
[----:B-----5:R-:W-:Y:S01]  /*0c40*/  STG.E.128 desc[UR12][R2.64], R12 ;  /* 0x0000000c02007986 */ /* 0x020fe2000c101d0c */
[----:B------:R-:W-:Y:S05]  /*0c50*/  EXIT ;  /* 0x000000000000794d */ /* 0x000fea0003800000 */
.L_x_2591:
[----:B------:R-:W0:Y:S02]  /*0c60*/  S2R R24, SR_TID.X ;  /* 0x0000000000187919 */ /* 0x000e240000002100 */
[----:B0-----:R-:W-:-:S03]  /*0c70*/  IMAD.WIDE.U32 R4, R24, 0x4, RZ ;  /* 0x0000000418047825 */ /* 0x001fc600078e00ff */
[----:B------:R-:W-:-:S04]  /*0c80*/  ISETP.GE.U32.AND P0, PT, R4, R0, PT ;  /* 0x000000000400720c */ /* 0x000fc80003f06070 */
[----:B------:R-:W-:-:S13]  /*0c90*/  ISETP.GE.AND.EX P0, PT, R5, R2, PT, P0 ;  /* 0x000000020500720c */ /* 0x000fda0003f06300 */
[----:B------:R-:W-:Y:S05]  /*0ca0*/  @P0 EXIT ;  /* 0x000000000000094d */ /* 0x000fea0003800000 */
[----:B------:R-:W-:Y:S01]  /*0cb0*/  IMAD.MOV.U32 R3, RZ, RZ, RZ ;  /* 0x000000ffff037224 */ /* 0x000fe200078e00ff */
[----:B------:R-:W0:Y:S06]  /*0cc0*/  LDCU UR4, c[0x0][0x360] ;  /* 0x00006c00ff0477ac */ /* 0x000e2c0008000800 */
.L_x_2594:
[----:B------:R-:W-:-:S04]  /*0cd0*/  LEA R4, P0, R24, R22, 0x5 ;  /* 0x0000001618047211 */ /* 0x000fc800078028ff */
[----:B------:R-:W-:-:S06]  /*0ce0*/  LEA.HI.X R5, R24, R23, R3, 0x5, P0 ;  /* 0x0000001718057211 */ /* 0x000fcc00000f2c03 */
[----:B-1----:R-:W2:Y:S01]  /*0cf0*/  LDG.E.ENL2.256 R4, R16, desc[UR12][R4.64] ;  /* 0xfe00000c0410797e */ /* 0x002ea20008121904 */
[C---:B------:R-:W-:Y:S02]  /*0d00*/  LEA R26, P0, R24.reuse, R20, 0x6 ;  /* 0x00000014181a7211 */ /* 0x040fe400078030ff */
[----:B------:R-:W-:Y:S02]  /*0d10*/  CS2R R10, SRZ ;  /* 0x00000000000a7805 */ /* 0x000fe4000001ff00 */
[----:B------:R-:W-:Y:S02]  /*0d20*/  CS2R R14, SRZ ;  /* 0x00000000000e7805 */ /* 0x000fe4000001ff00 */
[C---:B------:R-:W-:Y:S02]  /*0d30*/  LEA.HI.X R27, R24.reuse, R21, R3, 0x6, P0 ;  /* 0x00000015181b7211 */ /* 0x040fe400000f3403 */
[----:B0-----:R-:W-:-:S05]  /*0d40*/  IADD3 R24, P0, PT, R24, UR4, RZ ;  /* 0x0000000418187c10 */ /* 0x001fca000ff1e0ff */
[----:B------:R-:W-:Y:S01]  /*0d50*/  IMAD.X R3, RZ, RZ, R3, P0 ;  /* 0x000000ffff037224 */ /* 0x000fe200000e0603 */
[----:B------:R-:W-:-:S04]  /*0d60*/  LOP3.LUT P0, RZ, R24, 0xffffc000, RZ, 0xc0, !PT ;  /* 0xffffc00018ff7812 */ /* 0x000fc8000780c0ff */
[----:B------:R-:W-:Y:S01]  /*0d70*/  LOP3.LUT P0, RZ, R3, 0x3fffffff, RZ, 0xc0, P0 ;  /* 0x3fffffff03ff7812 */ /* 0x000fe2000000c0ff */
[----:B--2---:R-:W-:Y:S02]  /*0d80*/  IMAD.MOV.U32 R8, RZ, RZ, R16 ;  /* 0x000000ffff087224 */ /* 0x004fe400078e0010 */
[----:B------:R-:W-:Y:S02]  /*0d90*/  IMAD.MOV.U32 R9, RZ, RZ, R17 ;  /* 0x000000ffff097224 */ /* 0x000fe400078e0011 */
[----:B------:R-:W-:Y:S02]  /*0da0*/  IMAD.MOV.U32 R12, RZ, RZ, R18 ;  /* 0x000000ffff0c7224 */ /* 0x000fe400078e0012 */
[----:B------:R-:W-:Y:S01]  /*0db0*/  IMAD.MOV.U32 R13, RZ, RZ, R19 ;  /* 0x000000ffff0d7224 */ /* 0x000fe200078e0013 */
[----:B------:R-:W-:Y:S01]  /*0dc0*/  CS2R R18, SRZ ;  /* 0x0000000000127805 */ /* 0x000fe2000001ff00 */
[----:B------:R-:W-:Y:S02]  /*0dd0*/  IMAD.MOV.U32 R17, RZ, RZ, R5 ;  /* 0x000000ffff117224 */ /* 0x000fe400078e0005 */
[----:B------:R-:W-:Y:S01]  /*0de0*/  IMAD.MOV.U32 R16, RZ, RZ, R4 ;  /* 0x000000ffff107224 */ /* 0x000fe200078e0004 */
[----:B------:R0:W-:Y:S01]  /*0df0*/  STG.E.ENL2.256 desc[UR12][R26.64], R8, R12 ;  /* 0xf80000081a0c797f */ /* 0x0001e2000f12180c */
[----:B------:R-:W-:-:S05]  /*0e00*/  IMAD.SHL.U32 R5, R24, 0x4, RZ ;  /* 0x0000000418057824 */ /* 0x000fca00078e00ff */
[----:B------:R-:W-:Y:S02]  /*0e10*/  ISETP.LT.U32.AND P1, PT, R5, R0, PT ;  /* 0x000000000500720c */ /* 0x000fe40003f21070 */
[----:B------:R-:W-:-:S04]  /*0e20*/  SHF.L.U64.HI R5, R24, 0x2, R3 ;  /* 0x0000000218057819 */ /* 0x000fc80000010203 */
[----:B------:R-:W-:Y:S02]  /*0e30*/  ISETP.LT.AND.EX P1, PT, R5, R2, PT, P1 ;  /* 0x000000020500720c */ /* 0x000fe40003f21310 */
[----:B0-----:R-:W-:Y:S01]  /*0e40*/  CS2R R10, SRZ ;  /* 0x00000000000a7805 */ /* 0x001fe2000001ff00 */
[----:B------:R-:W-:Y:S02]  /*0e50*/  IMAD.MOV.U32 R8, RZ, RZ, R6 ;  /* 0x000000ffff087224 */ /* 0x000fe400078e0006 */
[----:B------:R-:W-:-:S05]  /*0e60*/  IMAD.MOV.U32 R9, RZ, RZ, R7 ;  /* 0x000000ffff097224 */ /* 0x000fca00078e0007 */
[----:B------:R1:W-:Y:S03]  /*0e70*/  STG.E.ENL2.256 desc[UR12][R26.64+0x20], R16, R8 ;  /* 0xf80001101a08797f */ /* 0x0003e6000f12180c */
[----:B------:R-:W-:Y:S05]  /*0e80*/  @!P0 BRA P1, `(.L_x_2594) ;  /* 0xfffffffc00908947 */ /* 0x000fea000083ffff */
[----:B------:R-:W-:Y:S05]  /*0e90*/  EXIT ;  /* 0x000000000000794d */ /* 0x000fea0003800000 */
        .weak           $__internal_53_$__cuda_sm20_div_u16
        .type           $__internal_53_$__cuda_sm20_div_u16,@function
        .size           $__internal_53_$__cuda_sm20_div_u16,(.L_x_7673 - $__internal_53_$__cuda_sm20_div_u16)
$__internal_53_$__cuda_sm20_div_u16:
        /* <DEDUP_REMOVED lines=19> */
[----:B------:R-:W-:Y:S05]  /*0fd0*/  RET.REL.NODEC R4 `(_ZN2at6native55_GLOBAL__N__de093ff9_22_ForeachBinaryOpList_cu_a911ec4325multi_tensor_apply_kernelINS1_18TensorListMetadataILi2EEENS1_11CopyFunctorIN3c107complexIdEEdLi2ELi1ELi1EEEJNS0_4CopyIS8_dEEEEEvT_T0_DpT1_) ;  /* 0xfffffff004087950 */ /* 0x000fea0003c3ffff */
.L_x_2595:
        /* <DEDUP_REMOVED lines=10> */
.L_x_7673:


//--------------------- .text._ZN2at6native55_GLOBAL__N__de093ff9_22_ForeachBinaryOpList_cu_a911ec4325multi_tensor_apply_kernelINS1_18TensorListMetadataILi2EEENS1_11CopyFunctorIN3c107complexIdEEiLi2ELi1ELi1EEEJNS0_4CopyIS8_iEEEEEvT_T0_DpT1_ --------------------------
	.section	.text._ZN2at6native55_GLOBAL__N__de093ff9_22_ForeachBinaryOpList_cu_a911ec4325multi_tensor_apply_kernelINS1_18TensorListMetadataILi2EEENS1_11CopyFunctorIN3c107complexIdEEiLi2ELi1ELi1EEEJNS0_4CopyIS8_iEEEEEvT_T0_DpT1_,"ax",@progbits
	.align	128
.text._ZN2at6native55_GLOBAL__N__de093ff9_22_ForeachBinaryOpList_cu_a911ec4325multi_tensor_apply_kernelINS1_18TensorListMetadataILi2EEENS1_11CopyFunctorIN3c107complexIdEEiLi2ELi1ELi1EEEJNS0_4CopyIS8_iEEEEEvT_T0_DpT1_:
        .type           _ZN2at6native55_GLOBAL__N__de093ff9_22_ForeachBinaryOpList_cu_a911ec4325multi_tensor_apply_kernelINS1_18TensorListMetadataILi2EEENS1_11CopyFunctorIN3c107complexIdEEiLi2ELi1ELi1EEEJNS0_4CopyIS8_iEEEEEvT_T0_DpT1_,@function
        .size           _ZN2at6native55_GLOBAL__N__de093ff9_22_ForeachBinaryOpList_cu_a911ec4325multi_tensor_apply_kernelINS1_18TensorListMetadataILi2EEENS1_11CopyFunctorIN3c107complexIdEEiLi2ELi1ELi1EEEJNS0_4CopyIS8_iEEEEEvT_T0_DpT1_,(.L_x_7675 - _ZN2at6native55_GLOBAL__N__de093ff9_22_ForeachBinaryOpList_cu_a911ec4325multi_tensor_apply_kernelINS1_18TensorListMetadataILi2EEENS1_11CopyFunctorIN3c107complexIdEEiLi2ELi1ELi1EEEJNS0_4CopyIS8_iEEEEEvT_T0_DpT1_)
        .other          _ZN2at6native55_GLOBAL__N__de093ff9_22_ForeachBinaryOpList_cu_a911ec4325multi_tensor_apply_kernelINS1_18TensorListMetadataILi2EEENS1_11CopyFunctorIN3c107complexIdEEiLi2ELi1ELi1EEEJNS0_4CopyIS8_iEEEEEvT_T0_DpT1_,@"STO_CUDA_ENTRY STV_DEFAULT"
_ZN2at6native55_GLOBAL__N__de093ff9_22_ForeachBinaryOpList_cu_a911ec4325multi_tensor_apply_kernelINS1_18TensorListMetadataILi2EEENS1_11CopyFunctorIN3c107complexIdEEiLi2ELi1ELi1EEEJNS0_4CopyIS8_iEEEEEvT_T0_DpT1_:
        /* <DEDUP_REMOVED lines=38> */
[----:B------:R-:W-:Y:S05]  /*0260*/  CALL.REL.NOINC `($__internal_54_$__cuda_sm20_div_u16) ;  /* 0x0000000c00387944 */ /* 0x000fea0003c00000 */
        /* <DEDUP_REMOVED lines=13> */
.L_x_2598:
[----:B0-----:R-:W-:-:S04]  /*0340*/  IADD3 R23, P0, PT, R3, UR6, RZ ;  /* 0x0000000603177c10 */ /* 0x001fc8000ff1e0ff */
[C---:B------:R-:W-:Y:S01]  /*0350*/  ISETP.GE.U32.AND P1, PT, R23.reuse, R0, PT ;  /* 0x000000001700720c */ /* 0x040fe20003f26070 */
[----:B------:R-:W-:Y:S01]  /*0360*/  IMAD.X R22, RZ, RZ, UR7, P0 ;  /* 0x00000007ff167e24 */ /* 0x000fe200080e06ff */
[----:B------:R-:W-:-:S04]  /*0370*/  IADD3 R20, P0, PT, R23, UR11, RZ ;  /* 0x0000000b17147c10 */ /* 0x000fc8000ff1e0ff */
[----:B------:R-:W-:Y:S01]  /*0380*/  ISETP.GE.AND.EX P1, PT, R22, R2, PT, P1 ;  /* 0x000000021600720c */ /* 0x000fe20003f26310 */
[----:B-1----:R-:W-:Y:S01]  /*0390*/  IMAD.X R28, RZ, RZ, R22, P0 ;  /* 0x000000ffff1c7224 */ /* 0x002fe200000e0616 */
[----:B------:R-:W-:-:S04]  /*03a0*/  ISETP.GE.U32.AND P2, PT, R20, R0, PT ;  /* 0x000000001400720c */ /* 0x000fc80003f46070 */
[----:B------:R-:W-:-:S07]  /*03b0*/  ISETP.GE.AND.EX P2, PT, R28, R2, PT, P2 ;  /* 0x000000021c00720c */ /* 0x000fce0003f46320 */
[----:B------:R-:W-:-:S04]  /*03c0*/  @!P1 LEA R4, P0, R23, R26, 0x2 ;  /* 0x0000001a17049211 */ /* 0x000fc800078010ff */
[----:B------:R-:W-:Y:S02]  /*03d0*/  @!P1 LEA.HI.X R5, R23, R27, R22, 0x2, P0 ;  /* 0x0000001b17059211 */ /* 0x000fe400000f1416 */
[----:B------:R-:W-:-:S03]  /*03e0*/  IADD3 R15, P0, PT, R20, UR11, RZ ;  /* 0x0000000b140f7c10 */ /* 0x000fc6000ff1e0ff */
[----:B------:R0:W2:Y:S01]  /*03f0*/  @!P1 LDG.E R19, desc[UR12][R4.64] ;  /* 0x0000000c04139981 */ /* 0x0000a2000c1e1900 */
[----:B------:R-:W-:Y:S01]  /*0400*/  ISETP.GE.U32.AND P3, PT, R15, R0, PT ;  /* 0x000000000f00720c */ /* 0x000fe20003f66070 */
[----:B------:R-:W-:Y:S01]  /*0410*/  IMAD.X R14, RZ, RZ, R28, P0 ;  /* 0x000000ffff0e7224 */ /* 0x000fe200000e061c */
[----:B------:R-:W-:-:S04]  /*0420*/  @!P2 LEA R8, P0, R20, R26, 0x2 ;  /* 0x0000001a1408a211 */ /* 0x000fc800078010ff */
[----:B------:R-:W-:Y:S02]  /*0430*/  ISETP.GE.AND.EX P3, PT, R14, R2, PT, P3 ;  /* 0x000000020e00720c */ /* 0x000fe40003f66330 */
[----:B------:R-:W-:Y:S02]  /*0440*/  @!P2 LEA.HI.X R9, R20, R27, R28, 0x2, P0 ;  /* 0x0000001b1409a211 */ /* 0x000fe400000f141c */
[----:B------:R-:W-:-:S03]  /*0450*/  IADD3 R29, P4, PT, R15, UR11, RZ ;  /* 0x0000000b0f1d7c10 */ /* 0x000fc6000ff9e0ff */
[----:B------:R-:W3:Y:S01]  /*0460*/  @!P2 LDG.E R18, desc[UR12][R8.64] ;  /* 0x0000000c0812a981 */ /* 0x000ee2000c1e1900 */
[----:B------:R-:W-:Y:S01]  /*0470*/  ISETP.GE.U32.AND P0, PT, R29, R0, PT ;  /* 0x000000001d00720c */ /* 0x000fe20003f06070 */
[----:B------:R-:W-:-:S04]  /*0480*/  IMAD.X R21, RZ, RZ, R14, P4 ;  /* 0x000000ffff157224 */ /* 0x000fc800020e060e */
[----:B------:R-:W-:Y:S02]  /*0490*/  @!P3 LEA R6, P4, R15, R26, 0x2 ;  /* 0x0000001a0f06b211 */ /* 0x000fe400078810ff */
[----:B------:R-:W-:Y:S02]  /*04a0*/  ISETP.GE.AND.EX P0, PT, R21, R2, PT, P0 ;  /* 0x000000021500720c */ /* 0x000fe40003f06300 */
[----:B------:R-:W-:-:S05]  /*04b0*/  @!P3 LEA.HI.X R7, R15, R27, R14, 0x2, P4 ;  /* 0x0000001b0f07b211 */ /* 0x000fca00020f140e */
[----:B------:R1:W4:Y:S06]  /*04c0*/  @!P3 LDG.E R16, desc[UR12][R6.64] ;  /* 0x0000000c0610b981 */ /* 0x00032c000c1e1900 */
[----:B0-----:R-:W-:-:S04]  /*04d0*/  @!P0 LEA R4, P4, R29, R26, 0x2 ;  /* 0x0000001a1d048211 */ /* 0x001fc800078810ff */
[----:B------:R-:W-:-:S05]  /*04e0*/  @!P0 LEA.HI.X R5, R29, R27, R21, 0x2, P4 ;  /* 0x0000001b1d058211 */ /* 0x000fca00020f1415 */
[----:B------:R2:W5:Y:S01]  /*04f0*/  @!P0 LDG.E R17, desc[UR12][R4.64] ;  /* 0x0000000c04118981 */ /* 0x000562000c1e1900 */
[CC--:B------:R-:W-:Y:S02]  /*0500*/  @!P1 LEA R10, P4, R23.reuse, R24.reuse, 0x4 ;  /* 0x00000018170a9211 */ /* 0x0c0fe400078820ff */
[----:B-1----:R-:W-:Y:S02]  /*0510*/  CS2R R6, SRZ ;  /* 0x0000000000067805 */ /* 0x002fe4000001ff00 */
[----:B------:R-:W-:Y:S01]  /*0520*/  @!P1 LEA.HI.X R11, R23, R25, R22, 0x4, P4 ;  /* 0x00000019170b9211 */ /* 0x000fe200020f2416 */
[----:B--2---:R-:W0:Y:S08]  /*0530*/  @!P1 I2F.F64 R4, R19 ;  /* 0x0000001300049312 */ /* 0x004e300000201c00 */
[----:B---3--:R-:W1:Y:S01]  /*0540*/  @!P2 I2F.F64 R8, R18 ;  /* 0x000000120008a312 */ /* 0x008e620000201c00 */
[----:B0-----:R0:W-:Y:S01]  /*0550*/  @!P1 STG.E.128 desc[UR12][R10.64], R4 ;  /* 0x000000040a009986 */ /* 0x0011e2000c101d0c */
[----:B------:R-:W-:-:S04]  /*0560*/  @!P2 LEA R12, P1, R20, R24, 0x4 ;  /* 0x00000018140ca211 */ /* 0x000fc800078220ff */
[----:B------:R-:W-:Y:S02]  /*0570*/  @!P2 LEA.HI.X R13, R20, R25, R28, 0x4, P1 ;  /* 0x00000019140da211 */ /* 0x000fe400008f241c */
[----:B0-----:R-:W-:Y:S02]  /*0580*/  CS2R R10, SRZ ;  /* 0x00000000000a7805 */ /* 0x001fe4000001ff00 */
[----:B------:R-:W-:-:S03]  /*0590*/  CS2R R6, SRZ ;  /* 0x0000000000067805 */ /* 0x000fc6000001ff00 */
[----:B-1----:R4:W-:Y:S01]  /*05a0*/  @!P2 STG.E.128 desc[UR12][R12.64], R8 ;  /* 0x000000080c00a986 */ /* 0x0029e2000c101d0c */
[----:B------:R-:W-:-:S05]  /*05b0*/  IADD3 R23, P2, PT, R23, UR10, RZ ;  /* 0x0000000a17177c10 */ /* 0x000fca000ff5e0ff */
[----:B------:R-:W-:Y:S01]  /*05c0*/  IMAD.X R22, RZ, RZ, R22, P2 ;  /* 0x000000ffff167224 */ /* 0x000fe200010e0616 */
[----:B-----5:R-:W-:Y:S08]  /*05d0*/  @!P0 I2F.F64 R4, R17 ;  /* 0x0000001100048312 */ /* 0x020ff00000201c00 */
[----:B----4-:R-:W0:Y:S01]  /*05e0*/  @!P3 I2F.F64 R12, R16 ;  /* 0x00000010000cb312 */ /* 0x010e220000201c00 */
[----:B------:R-:W-:-:S04]  /*05f0*/  @!P3 LEA R8, P1, R15, R24, 0x4 ;  /* 0x000000180f08b211 */ /* 0x000fc800078220ff */
[----:B------:R-:W-:Y:S02]  /*0600*/  @!P3 LEA.HI.X R9, R15, R25, R14, 0x4, P1 ;  /* 0x000000190f09b211 */ /* 0x000fe400008f240e */
[----:B------:R-:W-:Y:S02]  /*0610*/  CS2R R14, SRZ ;  /* 0x00000000000e7805 */ /* 0x000fe4000001ff00 */
[----:B------:R-:W-:-:S04]  /*0620*/  ISETP.GE.U32.AND P1, PT, R23, R0, PT ;  /* 0x000000001700720c */ /* 0x000fc80003f26070 */
[----:B------:R-:W-:Y:S01]  /*0630*/  ISETP.GE.AND.EX P1, PT, R22, R2, PT, P1 ;  /* 0x000000021600720c */ /* 0x000fe20003f26310 */
[----:B0-----:R0:W-:Y:S01]  /*0640*/  @!P3 STG.E.128 desc[UR12][R8.64], R12 ;  /* 0x0000000c0800b986 */ /* 0x0011e2000c101d0c */
[----:B------:R-:W-:-:S04]  /*0650*/  IADD3 R10, P3, PT, R20, UR10, RZ ;  /* 0x0000000a140a7c10 */ /* 0x000fc8000ff7e0ff */
[----:B------:R-:W-:Y:S01]  /*0660*/  IADD3 R11, P4, PT, R10, UR11, RZ ;  /* 0x0000000b0a0b7c10 */ /* 0x000fe2000ff9e0ff */
[----:B------:R-:W-:Y:S01]  /*0670*/  IMAD.X R28, RZ, RZ, R28, P3 ;  /* 0x000000ffff1c7224 */ /* 0x000fe200018e061c */
[----:B0-----:R-:W-:-:S03]  /*0680*/  @!P0 LEA R8, P2, R29, R24, 0x4 ;  /* 0x000000181d088211 */ /* 0x001fc600078420ff */
[----:B------:R-:W-:Y:S01]  /*0690*/  IMAD.X R14, RZ, RZ, R28, P4 ;  /* 0x000000ffff0e7224 */ /* 0x000fe200020e061c */
[----:B------:R-:W-:Y:S02]  /*06a0*/  IADD3 R15, P4, PT, R11, UR11, RZ ;  /* 0x0000000b0b0f7c10 */ /* 0x000fe4000ff9e0ff */
[----:B------:R-:W-:Y:S02]  /*06b0*/  @!P0 LEA.HI.X R9, R29, R25, R21, 0x4, P2 ;  /* 0x000000191d098211 */ /* 0x000fe400010f2415 */
[----:B------:R-:W-:Y:S01]  /*06c0*/  ISETP.GE.U32.AND P2, PT, R10, R0, PT ;  /* 0x000000000a00720c */ /* 0x000fe20003f46070 */
[----:B------:R-:W-:Y:S01]  /*06d0*/  IMAD.X R29, RZ, RZ, R14, P4 ;  /* 0x000000ffff1d7224 */ /* 0x000fe200020e060e */
[----:B------:R-:W-:Y:S01]  /*06e0*/  @!P1 LEA R12, P3, R23, R26, 0x2 ;  /* 0x0000001a170c9211 */ /* 0x000fe200078610ff */
[----:B------:R0:W-:Y:S01]  /*06f0*/  @!P0 STG.E.128 desc[UR12][R8.64], R4 ;  /* 0x0000000408008986 */ /* 0x0001e2000c101d0c */
[----:B------:R-:W-:Y:S02]  /*0700*/  ISETP.GE.AND.EX P2, PT, R28, R2, PT, P2 ;  /* 0x000000021c00720c */ /* 0x000fe40003f46320 */
[----:B------:R-:W-:-:S02]  /*0710*/  ISETP.GE.U32.AND P0, PT, R11, R0, PT ;  /* 0x000000000b00720c */ /* 0x000fc40003f06070 */
[----:B------:R-:W-:Y:S02]  /*0720*/  @!P1 LEA.HI.X R13, R23, R27, R22, 0x2, P3 ;  /* 0x0000001b170d9211 */ /* 0x000fe400018f1416 */
[----:B------:R-:W-:Y:S02]  /*0730*/  ISETP.GE.AND.EX P0, PT, R14, R2, PT, P0 ;  /* 0x000000020e00720c */ /* 0x000fe40003f06300 */
[----:B------:R-:W-:Y:S01]  /*0740*/  ISETP.GE.U32.AND P3, PT, R15, R0, PT ;  /* 0x000000000f00720c */ /* 0x000fe20003f66070 */
[----:B------:R1:W2:Y:S03]  /*0750*/  @!P1 LDG.E R19, desc[UR12][R12.64] ;  /* 0x0000000c0c139981 */ /* 0x0002a6000c1e1900 */
[----:B------:R-:W-:Y:S02]  /*0760*/  ISETP.GE.AND.EX P3, PT, R29, R2, PT, P3 ;  /* 0x000000021d00720c */ /* 0x000fe40003f66330 */
[----:B------:R-:W-:-:S04]  /*0770*/  @!P2 LEA R20, P4, R10, R26, 0x2 ;  /* 0x0000001a0a14a211 */ /* 0x000fc800078810ff */
[----:B------:R-:W-:Y:S02]  /*0780*/  @!P2 LEA.HI.X R21, R10, R27, R28, 0x2, P4 ;  /* 0x0000001b0a15a211 */ /* 0x000fe400020f141c */
[----:B0-----:R-:W-:-:S03]  /*0790*/  @!P0 LEA R4, P4, R11, R26, 0x2 ;  /* 0x0000001a0b048211 */ /* 0x001fc600078810ff */
[----:B------:R2:W3:Y:S01]  /*07a0*/  @!P2 LDG.E R18, desc[UR12][R20.64] ;  /* 0x0000000c1412a981 */ /* 0x0004e2000c1e1900 */
[----:B------:R-:W-:Y:S02]  /*07b0*/  @!P0 LEA.HI.X R5, R11, R27, R14, 0x2, P4 ;  /* 0x0000001b0b058211 */ /* 0x000fe400020f140e */
[----:B-1----:R-:W-:-:S03]  /*07c0*/  @!P3 LEA R12, P4, R15, R26, 0x2 ;  /* 0x0000001a0f0cb211 */ /* 0x002fc600078810ff */
[----:B------:R3:W4:Y:S01]  /*07d0*/  @!P0 LDG.E R16, desc[UR12][R4.64] ;  /* 0x0000000c04108981 */ /* 0x000722000c1e1900 */
[----:B------:R-:W-:-:S05]  /*07e0*/  @!P3 LEA.HI.X R13, R15, R27, R29, 0x2, P4 ;  /* 0x0000001b0f0db211 */ /* 0x000fca00020f141d */
[----:B------:R-:W5:Y:S01]  /*07f0*/  @!P3 LDG.E R17, desc[UR12][R12.64] ;  /* 0x0000000c0c11b981 */ /* 0x000f62000c1e1900 */
        /* <DEDUP_REMOVED lines=9> */
[----:B--2---:R-:W0:Y:S08]  /*0890*/  @!P1 I2F.F64 R20, R19 ;  /* 0x0000001300149312 */ /* 0x004e300000201c00 */
[----:B---3--:R-:W1:Y:S01]  /*08a0*/  @!P2 I2F.F64 R4, R18 ;  /* 0x000000120004a312 */ /* 0x008e620000201c00 */
[----:B0-----:R0:W-:Y:S07]  /*08b0*/  @!P1 STG.E.128 desc[UR12][R6.64], R20 ;  /* 0x0000001406009986 */ /* 0x0011ee000c101d0c */
[----:B----4-:R-:W2:Y:S01]  /*08c0*/  @!P0 I2F.F64 R8, R16 ;  /* 0x0000001000088312 */ /* 0x010ea20000201c00 */
[----:B0-----:R-:W-:-:S02]  /*08d0*/  @!P2 LEA R20, P1, R10, R24, 0x4 ;  /* 0x000000180a14a211 */ /* 0x001fc400078220ff */
[----:B------:R-:W-:-:S05]  /*08e0*/  CS2R R6, SRZ ;  /* 0x0000000000067805 */ /* 0x000fca000001ff00 */
[----:B-----5:R-:W0:Y:S01]  /*08f0*/  @!P3 I2F.F64 R12, R17 ;  /* 0x00000011000cb312 */ /* 0x020e220000201c00 */
[----:B------:R-:W-:-:S05]  /*0900*/  @!P2 LEA.HI.X R21, R10, R25, R28, 0x4, P1 ;  /* 0x000000190a15a211 */ /* 0x000fca00008f241c */
[----:B-1----:R1:W-:Y:S01]  /*0910*/  @!P2 STG.E.128 desc[UR12][R20.64], R4 ;  /* 0x000000041400a986 */ /* 0x0023e2000c101d0c */
[----:B------:R-:W-:-:S04]  /*0920*/  @!P3 LEA R28, P2, R15, R24, 0x4 ;  /* 0x000000180f1cb211 */ /* 0x000fc800078420ff */
[----:B------:R-:W-:Y:S02]  /*0930*/  @!P3 LEA.HI.X R29, R15, R25, R29, 0x4, P2 ;  /* 0x000000190f1db211 */ /* 0x000fe400010f241d */
[----:B-1----:R-:W-:-:S04]  /*0940*/  @!P0 LEA R4, P1, R11, R24, 0x4 ;  /* 0x000000180b048211 */ /* 0x002fc800078220ff */
[----:B------:R-:W-:Y:S02]  /*0950*/  @!P0 LEA.HI.X R5, R11, R25, R14, 0x4, P1 ;  /* 0x000000190b058211 */ /* 0x000fe400008f240e */
[----:B------:R-:W-:Y:S02]  /*0960*/  CS2R R10, SRZ ;  /* 0x00000000000a7805 */ /* 0x000fe4000001ff00 */
[----:B------:R-:W-:-:S03]  /*0970*/  CS2R R14, SRZ ;  /* 0x00000000000e7805 */ /* 0x000fc6000001ff00 */
[----:B--2---:R1:W-:Y:S04]  /*0980*/  @!P0 STG.E.128 desc[UR12][R4.64], R8 ;  /* 0x0000000804008986 */ /* 0x0043e8000c101d0c */
[----:B0-----:R1:W-:Y:S01]  /*0990*/  @!P3 STG.E.128 desc[UR12][R28.64], R12 ;  /* 0x0000000c1c00b986 */ /* 0x0013e2000c101d0c */
[----:B------:R-:W-:Y:S05]  /*09a0*/  BRA.U UP0, `(.L_x_2598) ;  /* 0xfffffff900647547 */ /* 0x000fea000b83ffff */
.L_x_2597:
[----:B------:R-:W-:-:S04]  /*09b0*/  ULOP3.LUT UR4, UR8, 0x1, URZ, 0xc0, !UPT ;  /* 0x0000000108047892 */ /* 0x000fc8000f8ec0ff */
[----:B------:R-:W-:-:S06]  /*09c0*/  UISETP.NE.U32.AND UP0, UPT, UR4, 0x1, UPT ;  /* 0x000000010400788c */ /* 0x000fcc000bf05070 */
[----:B------:R-:W-:-:S13]  /*09d0*/  PLOP3.LUT P0, PT, PT, PT, UP0, 0x80, 0x8 ;  /* 0x000000000008781c */ /* 0x000fda0003f0f008 */
[----:B------:R-:W-:Y:S05]  /*09e0*/  @!P0 EXIT ;  /* 0x000000000000894d */ /* 0x000fea0003800000 */
[----:B0-----:R-:W-:Y:S01]  /*09f0*/  IADD3 R23, P0, PT, R3, UR6, RZ ;  /* 0x0000000603177c10 */ /* 0x001fe2000ff1e0ff */
[----:B-1----:R-:W-:Y:S02]  /*0a00*/  IMAD.MOV.U32 R14, RZ, RZ, R18 ;  /* 0x000000ffff0e7224 */ /* 0x002fe400078e0012 */
[----:B------:R-:W-:Y:S01]  /*0a10*/  IMAD.MOV.U32 R28, RZ, RZ, R19 ;  /* 0x000000ffff1c7224 */ /* 0x000fe200078e0013 */
        /* <DEDUP_REMOVED lines=10> */
[----:B------:R-:W-:Y:S01]  /*0ac0*/  ISETP.GE.AND.EX P2, PT, R21, R2, PT, P2 ;  /* 0x000000021500720c */ /* 0x000fe20003f46320 */
[----:B------:R-:W-:Y:S01]  /*0ad0*/  IMAD.MOV.U32 R4, RZ, RZ, R16 ;  /* 0x000000ffff047224 */ /* 0x000fe200078e0010 */
[----:B------:R-:W-:-:S04]  /*0ae0*/  IADD3 R3, P4, PT, R15, UR11, RZ ;  /* 0x0000000b0f037c10 */ /* 0x000fc8000ff9e0ff */
[----:B------:R-:W-:Y:S02]  /*0af0*/  ISETP.GE.U32.AND P3, PT, R3, R0, PT ;  /* 0x000000000300720c */ /* 0x000fe40003f66070 */
[----:B------:R-:W-:-:S03]  /*0b00*/  @!P0 LEA R8, P5, R23, R26, 0x2 ;  /* 0x0000001a17088211 */ /* 0x000fc600078a10ff */
[-C--:B------:R-:W-:Y:S02]  /*0b10*/  @!P1 LEA R12, P6, R7, R26.reuse, 0x2 ;  /* 0x0000001a070c9211 */ /* 0x080fe400078c10ff */
[-C--:B------:R-:W-:Y:S02]  /*0b20*/  @!P0 LEA.HI.X R9, R23, R27.reuse, R29, 0x2, P5 ;  /* 0x0000001b17098211 */ /* 0x080fe400028f141d */
[----:B------:R-:W-:Y:S02]  /*0b30*/  @!P2 LEA R18, P5, R15, R26, 0x2 ;  /* 0x0000001a0f12a211 */ /* 0x000fe400078a10ff */
[-C--:B------:R-:W-:Y:S01]  /*0b40*/  @!P1 LEA.HI.X R13, R7, R27.reuse, R11, 0x2, P6 ;  /* 0x0000001b070d9211 */ /* 0x080fe200030f140b */
[----:B------:R-:W2:Y:S01]  /*0b50*/  @!P0 LDG.E R28, desc[UR12][R8.64] ;  /* 0x0000000c081c8981 */ /* 0x000ea2000c1e1900 */
[----:B------:R-:W-:-:S03]  /*0b60*/  @!P2 LEA.HI.X R19, R15, R27, R21, 0x2, P5 ;  /* 0x0000001b0f13a211 */ /* 0x000fc600028f1415 */
[----:B------:R-:W3:Y:S01]  /*0b70*/  @!P1 LDG.E R14, desc[UR12][R12.64] ;  /* 0x0000000c0c0e9981 */ /* 0x000ee2000c1e1900 */
[----:B------:R-:W-:-:S03]  /*0b80*/  IMAD.X R5, RZ, RZ, R21, P4 ;  /* 0x000000ffff057224 */ /* 0x000fc600020e0615 */
[----:B------:R0:W4:Y:S01]  /*0b90*/  @!P2 LDG.E R4, desc[UR12][R18.64] ;  /* 0x0000000c1204a981 */ /* 0x000122000c1e1900 */
[----:B------:R-:W-:Y:S01]  /*0ba0*/  IMAD.MOV.U32 R0, RZ, RZ, R17 ;  /* 0x000000ffff007224 */ /* 0x000fe200078e0011 */
[----:B------:R-:W-:Y:S02]  /*0bb0*/  ISETP.GE.AND.EX P3, PT, R5, R2, PT, P3 ;  /* 0x000000020500720c */ /* 0x000fe40003f66330 */
[-C--:B------:R-:W-:Y:S02]  /*0bc0*/  @!P1 LEA R6, P5, R7, R24.reuse, 0x4 ;  /* 0x0000001807069211 */ /* 0x080fe400078a20ff */
[----:B------:R-:W-:-:S09]  /*0bd0*/  @!P2 LEA R20, P6, R15, R24, 0x4 ;  /* 0x000000180f14a211 */ /* 0x000fd200078c20ff */
[----:B------:R-:W-:-:S04]  /*0be0*/  @!P3 LEA R26, P4, R3, R26, 0x2 ;  /* 0x0000001a031ab211 */ /* 0x000fc800078810ff */
[----:B------:R-:W-:Y:S02]  /*0bf0*/  @!P3 LEA.HI.X R27, R3, R27, R5, 0x2, P4 ;  /* 0x0000001b031bb211 */ /* 0x000fe400020f1405 */
[----:B------:R-:W-:Y:S02]  /*0c00*/  @!P0 LEA R22, P4, R23, R24, 0x4 ;  /* 0x0000001817168211 */ /* 0x000fe400078820ff */
[----:B0-----:R-:W-:Y:S02]  /*0c10*/  CS2R R18, SRZ ;  /* 0x0000000000127805 */ /* 0x001fe4000001ff00 */
[-C--:B------:R-:W-:Y:S02]  /*0c20*/  @!P1 LEA.HI.X R7, R7, R25.reuse, R11, 0x4, P5 ;  /* 0x0000001907079211 */ /* 0x080fe400028f240b */
[----:B------:R-:W-:Y:S02]  /*0c30*/  CS2R R10, SRZ ;  /* 0x00000000000a7805 */ /* 0x000fe4000001ff00 */
[-C--:B------:R-:W-:Y:S01]  /*0c40*/  @!P0 LEA.HI.X R23, R23, R25.reuse, R29, 0x4, P4 ;  /* 0x0000001917178211 */ /* 0x080fe200020f241d */
[----:B------:R0:W5:Y:S01]  /*0c50*/  @!P3 LDG.E R0, desc[UR12][R26.64] ;  /* 0x0000000c1a00b981 */ /* 0x000162000c1e1900 */
[----:B------:R-:W-:Y:S01]  /*0c60*/  @!P2 LEA.HI.X R21, R15, R25, R21, 0x4, P6 ;  /* 0x000000190f15a211 */ /* 0x000fe200030f2415 */
[----:B--2---:R-:W1:Y:S08]  /*0c70*/  @!P0 I2F.F64 R16, R28 ;  /* 0x0000001c00108312 */ /* 0x004e700000201c00 */
[----:B---3--:R2:W3:Y:S01]  /*0c80*/  @!P1 I2F.F64 R8, R14 ;  /* 0x0000000e00089312 */ /* 0x0084e20000201c00 */
[----:B-1----:R0:W-:Y:S07]  /*0c90*/  @!P0 STG.E.128 desc[UR12][R22.64], R16 ;  /* 0x0000001016008986 */ /* 0x0021ee000c101d0c */
[----:B----4-:R-:W1:Y:S01]  /*0ca0*/  @!P2 I2F.F64 R12, R4 ;  /* 0x00000004000ca312 */ /* 0x010e620000201c00 */
[----:B--2---:R-:W-:Y:S01]  /*0cb0*/  CS2R R14, SRZ ;  /* 0x00000000000e7805 */ /* 0x004fe2000001ff00 */
[----:B---3--:R0:W-:Y:S04]  /*0cc0*/  @!P1 STG.E.128 desc[UR12][R6.64], R8 ;  /* 0x0000000806009986 */ /* 0x0081e8000c101d0c */
[----:B-1----:R0:W-:Y:S01]  /*0cd0*/  @!P2 STG.E.128 desc[UR12][R20.64], R12 ;  /* 0x0000000c1400a986 */ /* 0x0021e2000c101d0c */
[----:B------:R-:W-:Y:S05]  /*0ce0*/  @P3 EXIT ;  /* 0x000000000000394d */ /* 0x000fea0003800000 */
[----:B0----5:R-:W0:Y:S01]  /*0cf0*/  I2F.F64 R8, R0 ;  /* 0x0000000000087312 */ /* 0x021e220000201c00 */
[C---:B------:R-:W-:Y:S02]  /*0d00*/  LEA R2, P0, R3.reuse, R24, 0x4 ;  /* 0x0000001803027211 */ /* 0x040fe400078020ff */
[----:B------:R-:W-:Y:S02]  /*0d10*/  CS2R R10, SRZ ;  /* 0x00000000000a7805 */ /* 0x000fe4000001ff00 */
[----:B------:R-:W-:-:S05]  /*0d20*/  LEA.HI.X R3, R3, R25, R5, 0x4, P0 ;  /* 0x0000001903037211 */ /* 0x000fca00000f2405 */
[----:B0-----:R-:W-:Y:S01]  /*0d30*/  STG.E.128 desc[UR12][R2.64], R8 ;  /* 0x0000000802007986 */ /* 0x001fe2000c101d0c */
[----:B------:R-:W-:Y:S05]  /*0d40*/  EXIT ;  /* 0x000000000000794d */ /* 0x000fea0003800000 */
.L_x_2596:
[----:B------:R-:W0:Y:S02]  /*0d50*/  S2R R3, SR_TID.X ;  /* 0x0000000000037919 */ /* 0x000e240000002100 */
[----:B0-----:R-:W-:-:S03]  /*0d60*/  IMAD.WIDE.U32 R4, R3, 0x4, RZ ;  /* 0x0000000403047825 */ /* 0x001fc600078e00ff */
[----:B------:R-:W-:-:S04]  /*0d70*/  ISETP.GE.U32.AND P0, PT, R4, R0, PT ;  /* 0x000000000400720c */ /* 0x000fc80003f06070 */
[----:B------:R-:W-:-:S13]  /*0d80*/  ISETP.GE.AND.EX P0, PT, R5, R2, PT, P0 ;  /* 0x000000020500720c */ /* 0x000fda0003f06300 */
[----:B------:R-:W-:Y:S05]  /*0d90*/  @P0 EXIT ;  /* 0x000000000000094d */ /* 0x000fea0003800000 */
[----:B------:R-:W-:Y:S01]  /*0da0*/  IMAD.MOV.U32 R28, RZ, RZ, RZ ;  /* 0x000000ffff1c7224 */ /* 0x000fe200078e00ff */
[----:B------:R-:W0:Y:S06]  /*0db0*/  LDCU UR4, c[0x0][0x360] ;  /* 0x00006c00ff0477ac */ /* 0x000e2c0008000800 */
.L_x_2599:
[----:B------:R-:W-:-:S04]  /*0dc0*/  LEA R20, P0, R3, R26, 0x4 ;  /* 0x0000001a03147211 */ /* 0x000fc800078020ff */
[----:B------:R-:W-:-:S06]  /*0dd0*/  LEA.HI.X R21, R3, R27, R28, 0x4, P0 ;  /* 0x0000001b03157211 */ /* 0x000fcc00000f241c */
[----:B-1----:R-:W2:Y:S01]  /*0de0*/  LDG.E.128 R20, desc[UR12][R20.64] ;  /* 0x0000000c14147981 */ /* 0x002ea2000c1e1d00 */
[----:B------:R-:W-:Y:S02]  /*0df0*/  CS2R R6, SRZ ;  /* 0x0000000000067805 */ /* 0x000fe4000001ff00 */
[----:B------:R-:W-:Y:S02]  /*0e00*/  CS2R R10, SRZ ;  /* 0x00000000000a7805 */ /* 0x000fe4000001ff00 */
[----:B------:R-:W-:Y:S02]  /*0e10*/  CS2R R14, SRZ ;  /* 0x00000000000e7805 */ /* 0x000fe4000001ff00 */
[----:B------:R-:W-:Y:S01]  /*0e20*/  CS2R R18, SRZ ;  /* 0x0000000000127805 */ /* 0x000fe2000001ff00 */
[----:B--2---:R1:W-:Y:S08]  /*0e30*/  I2F.F64 R12, R22 ;  /* 0x00000016000c7312 */ /* 0x0043f00000201c00 */
[----:B------:R-:W-:Y:S01]  /*0e40*/  I2F.F64 R4, R20 ;  /* 0x0000001400047312 */ /* 0x000fe20000201c00 */
[----:B-1----:R-:W-:-:S07]  /*0e50*/  LEA R22, P0, R3, R24, 0x6 ;  /* 0x0000001803167211 */ /* 0x002fce00078030ff */
[----:B------:R-:W1:Y:S08]  /*0e60*/  I2F.F64 R8, R21 ;  /* 0x0000001500087312 */ /* 0x000e700000201c00 */
[----:B------:R2:W3:Y:S02]  /*0e70*/  I2F.F64 R16, R23 ;  /* 0x0000001700107312 */ /* 0x0004e40000201c00 */
[----:B--2---:R-:W-:-:S02]  /*0e80*/  LEA.HI.X R23, R3, R25, R28, 0x6, P0 ;  /* 0x0000001903177211 */ /* 0x004fc400000f341c */
[----:B0-----:R-:W-:-:S03]  /*0e90*/  IADD3 R3, P0, PT, R3, UR4, RZ ;  /* 0x0000000403037c10 */ /* 0x001fc6000ff1e0ff */
[----:B-1----:R1:W-:Y:S02]  /*0ea0*/  STG.E.ENL2.256 desc[UR12][R22.64], R4, R8 ;  /* 0xf80000041608797f */ /* 0x0023e4000f12180c */
[C---:B------:R-:W-:Y:S02]  /*0eb0*/  IMAD.SHL.U32 R21, R3.reuse, 0x4, RZ ;  /* 0x0000000403157824 */ /* 0x040fe400078e00ff */
[----:B------:R-:W-:Y:S01]  /*0ec0*/  IMAD.X R28, RZ, RZ, R28, P0 ;  /* 0x000000ffff1c7224 */ /* 0x000fe200000e061c */
[----:B---3--:R1:W-:Y:S01]  /*0ed0*/  STG.E.ENL2.256 desc[UR12][R22.64+0x20], R12, R16 ;  /* 0xf800010c1610797f */ /* 0x0083e2000f12180c */
[----:B------:R-:W-:Y:S02]  /*0ee0*/  LOP3.LUT P0, RZ, R3, 0xffffc000, RZ, 0xc0, !PT ;  /* 0xffffc00003ff7812 */ /* 0x000fe4000780c0ff */
[----:B------:R-:W-:Y:S02]  /*0ef0*/  ISETP.LT.U32.AND P1, PT, R21, R0, PT ;  /* 0x000000001500720c */ /* 0x000fe40003f21070 */
[----:B------:R-:W-:-:S02]  /*0f00*/  SHF.L.U64.HI R21, R3, 0x2, R28 ;  /* 0x0000000203157819 */ /* 0x000fc4000001021c */
[----:B------:R-:W-:Y:S02]  /*0f10*/  LOP3.LUT P0, RZ, R28, 0x3fffffff, RZ, 0xc0, P0 ;  /* 0x3fffffff1cff7812 */ /* 0x000fe4000000c0ff */
[----:B------:R-:W-:-:S13]  /*0f20*/  ISETP.LT.AND.EX P1, PT, R21, R2, PT, P1 ;  /* 0x000000021500720c */ /* 0x000fda0003f21310 */
[----:B------:R-:W-:Y:S05]  /*0f30*/  @!P0 BRA P1, `(.L_x_2599) ;  /* 0xfffffffc00a08947 */ /* 0x000fea000083ffff */
[----:B------:R-:W-:Y:S05]  /*0f40*/  EXIT ;  /* 0x000000000000794d */ /* 0x000fea0003800000 */
        .weak           $__internal_54_$__cuda_sm20_div_u16
        .type           $__internal_54_$__cuda_sm20_div_u16,@function
        .size           $__internal_54_$__cuda_sm20_div_u16,(.L_x_7675 - $__internal_54_$__cuda_sm20_div_u16)
$__internal_54_$__cuda_sm20_div_u16:
        /* <DEDUP_REMOVED lines=19> */
[----:B------:R-:W-:Y:S05]  /*1080*/  RET.REL.NODEC R4 `(_ZN2at6native55_GLOBAL__N__de093ff9_22_ForeachBinaryOpList_cu_a911ec4325multi_tensor_apply_kernelINS1_18TensorListMetadataILi2EEENS1_11CopyFunctorIN3c107complexIdEEiLi2ELi1ELi1EEEJNS0_4CopyIS8_iEEEEEvT_T0_DpT1_) ;  /* 0xffffffec04dc7950 */ /* 0x000fea0003c3ffff */
.L_x_2600:
        /* <DEDUP_REMOVED lines=15> */
.L_x_7675:


//--------------------- .text._ZN2at6native55_GLOBAL__N__de093ff9_22_ForeachBinaryOpList_cu_a911ec4325multi_tensor_apply_kernelINS1_18TensorListMetadataILi2EEENS1_11CopyFunctorIN3c107complexIdEEsLi2ELi1ELi1EEEJNS0_4CopyIS8_sEEEEEvT_T0_DpT1_ --------------------------
	.section	.text._ZN2at6native55_GLOBAL__N__de093ff9_22_ForeachBinaryOpList_cu_a911ec4325multi_tensor_apply_kernelINS1_18TensorListMetadataILi2EEENS1_11CopyFunctorIN3c107complexIdEEsLi2ELi1ELi1EEEJNS0_4CopyIS8_sEEEEEvT_T0_DpT1_,"ax",@progbits
	.align	128
.text._ZN2at6native55_GLOBAL__N__de093ff9_22_ForeachBinaryOpList_cu_a911ec4325multi_tensor_apply_kernelINS1_18TensorListMetadataILi2EEENS1_11CopyFunctorIN3c107complexIdEEsLi2ELi1ELi1EEEJNS0_4CopyIS8_sEEEEEvT_T0_DpT1_:
        .type           _ZN2at6native55_GLOBAL__N__de093ff9_22_ForeachBinaryOpList_cu_a911ec4325multi_tensor_apply_kernelINS1_18TensorListMetadataILi2EEENS1_11CopyFunctorIN3c107complexIdEEsLi2ELi1ELi1EEEJNS0_4CopyIS8_sEEEEEvT_T0_DpT1_,@function
        .size           _ZN2at6native55_GLOBAL__N__de093ff9_22_ForeachBinaryOpList_cu_a911ec4325multi_tensor_apply_kernelINS1_18TensorListMetadataILi2EEENS1_11CopyFunctorIN3c107complexIdEEsLi2ELi1ELi1EEEJNS0_4CopyIS8_sEEEEEvT_T0_DpT1_,(.L_x_7677 - _ZN2at6native55_GLOBAL__N__de093ff9_22_ForeachBinaryOpList_cu_a911ec4325multi_tensor_apply_kernelINS1_18TensorListMetadataILi2EEENS1_11CopyFunctorIN3c107complexIdEEsLi2ELi1ELi1EEEJNS0_4CopyIS8_sEEEEEvT_T0_DpT1_)
        .other          _ZN2at6native55_GLOBAL__N__de093ff9_22_ForeachBinaryOpList_cu_a911ec4325multi_tensor_apply_kernelINS1_18TensorListMetadataILi2EEENS1_11CopyFunctorIN3c107complexIdEEsLi2ELi1ELi1EEEJNS0_4CopyIS8_sEEEEEvT_T0_DpT1_,@"STO_CUDA_ENTRY STV_DEFAULT"
_ZN2at6native55_GLOBAL__N__de093ff9_22_ForeachBinaryOpList_cu_a911ec4325multi_tensor_apply_kernelINS1_18TensorListMetadataILi2EEENS1_11CopyFunctorIN3c107complexIdEEsLi2ELi1ELi1EEEJNS0_4CopyIS8_sEEEEEvT_T0_DpT1_:
        /* <DEDUP_REMOVED lines=38> */
[----:B------:R-:W-:Y:S05]  /*0260*/  CALL.REL.NOINC `($__internal_55_$__cuda_sm20_div_u16) ;  /* 0x0000000c00387944 */ /* 0x000fea0003c00000 */
        /* <DEDUP_REMOVED lines=13> */
.L_x_2603:
        /* <DEDUP_REMOVED lines=11> */
[----:B------:R0:W2:Y:S01]  /*03f0*/  @!P1 LDG.E.U16 R19, desc[UR12][R4.64] ;  /* 0x0000000c04139981 */ /* 0x0000a2000c1e1500 */
[----:B------:R-:W-:Y:S01]  /*0400*/  ISETP.GE.U32.AND P3, PT, R15, R0, PT ;  /* 0x000000000f00720c */ /* 0x000fe20003f66070 */
[----:B------:R-:W-:Y:S01]  /*0410*/  IMAD.X R14, RZ, RZ, R28, P0 ;  /* 0x000000ffff0e7224 */ /* 0x000fe200000e061c */
[----:B------:R-:W-:-:S04]  /*0420*/  @!P2 LEA R8, P0, R20, R26, 0x1 ;  /* 0x0000001a1408a211 */ /* 0x000fc800078008ff */
[----:B------:R-:W-:Y:S02]  /*0430*/  ISETP.GE.AND.EX P3, PT, R14, R2, PT, P3 ;  /* 0x000000020e00720c */ /* 0x000fe40003f66330 */
[----:B------:R-:W-:Y:S02]  /*0440*/  @!P2 LEA.HI.X R9, R20, R27, R28, 0x1, P0 ;  /* 0x0000001b1409a211 */ /* 0x000fe400000f0c1c */
[----:B------:R-:W-:-:S03]  /*0450*/  IADD3 R29, P4, PT, R15, UR11, RZ ;  /* 0x0000000b0f1d7c10 */ /* 0x000fc6000ff9e0ff */
[----:B------:R-:W3:Y:S01]  /*0460*/  @!P2 LDG.E.U16 R18, desc[UR12][R8.64] ;  /* 0x0000000c0812a981 */ /* 0x000ee2000c1e1500 */
[----:B------:R-:W-:Y:S01]  /*0470*/  ISETP.GE.U32.AND P0, PT, R29, R0, PT ;  /* 0x000000001d00720c */ /* 0x000fe20003f06070 */
[----:B------:R-:W-:-:S04]  /*0480*/  IMAD.X R21, RZ, RZ, R14, P4 ;  /* 0x000000ffff157224 */ /* 0x000fc800020e060e */
[----:B------:R-:W-:Y:S02]  /*0490*/  @!P3 LEA R6, P4, R15, R26, 0x1 ;  /* 0x0000001a0f06b211 */ /* 0x000fe400078808ff */
[----:B------:R-:W-:Y:S02]  /*04a0*/  ISETP.GE.AND.EX P0, PT, R21, R2, PT, P0 ;  /* 0x000000021500720c */ /* 0x000fe40003f06300 */
[----:B------:R-:W-:-:S05]  /*04b0*/  @!P3 LEA.HI.X R7, R15, R27, R14, 0x1, P4 ;  /* 0x0000001b0f07b211 */ /* 0x000fca00020f0c0e */
[----:B------:R1:W4:Y:S06]  /*04c0*/  @!P3 LDG.E.U16 R16, desc[UR12][R6.64] ;  /* 0x0000000c0610b981 */ /* 0x00032c000c1e1500 */
[----:B0-----:R-:W-:-:S04]  /*04d0*/  @!P0 LEA R4, P4, R29, R26, 0x1 ;  /* 0x0000001a1d048211 */ /* 0x001fc800078808ff */
[----:B------:R-:W-:-:S05]  /*04e0*/  @!P0 LEA.HI.X R5, R29, R27, R21, 0x1, P4 ;  /* 0x0000001b1d058211 */ /* 0x000fca00020f0c15 */
[----:B------:R2:W5:Y:S01]  /*04f0*/  @!P0 LDG.E.U16 R17, desc[UR12][R4.64] ;  /* 0x0000000c04118981 */ /* 0x000562000c1e1500 */
[CC--:B------:R-:W-:Y:S02]  /*0500*/  @!P1 LEA R10, P4, R23.reuse, R24.reuse, 0x4 ;  /* 0x00000018170a9211 */ /* 0x0c0fe400078820ff */
[----:B-1----:R-:W-:Y:S02]  /*0510*/  CS2R R6, SRZ ;  /* 0x0000000000067805 */ /* 0x002fe4000001ff00 */
[----:B------:R-:W-:Y:S01]  /*0520*/  @!P1 LEA.HI.X R11, R23, R25, R22, 0x4, P4 ;  /* 0x00000019170b9211 */ /* 0x000fe200020f2416 */
[----:B--2---:R-:W0:Y:S08]  /*0530*/  @!P1 I2F.F64.S16 R4, R19 ;  /* 0x0000001300049312 */ /* 0x004e300000101c00 */
[----:B---3--:R-:W1:Y:S01]  /*0540*/  @!P2 I2F.F64.S16 R8, R18 ;  /* 0x000000120008a312 */ /* 0x008e620000101c00 */
        /* <DEDUP_REMOVED lines=8> */
[----:B-----5:R-:W-:Y:S08]  /*05d0*/  @!P0 I2F.F64.S16 R4, R17 ;  /* 0x0000001100048312 */ /* 0x020ff00000101c00 */
[----:B----4-:R-:W0:Y:S01]  /*05e0*/  @!P3 I2F.F64.S16 R12, R16 ;  /* 0x00000010000cb312 */ /* 0x010e220000101c00 */
        /* <DEDUP_REMOVED lines=22> */
[----:B------:R1:W2:Y:S03]  /*0750*/  @!P1 LDG.E.U16 R19, desc[UR12][R12.64] ;  /* 0x0000000c0c139981 */ /* 0x0002a6000c1e1500 */
[----:B------:R-:W-:Y:S02]  /*0760*/  ISETP.GE.AND.EX P3, PT, R29, R2, PT, P3 ;  /* 0x000000021d00720c */ /* 0x000fe40003f66330 */
[----:B------:R-:W-:-:S04]  /*0770*/  @!P2 LEA R20, P4, R10, R26, 0x1 ;  /* 0x0000001a0a14a211 */ /* 0x000fc800078808ff */
[----:B------:R-:W-:Y:S02]  /*0780*/  @!P2 LEA.HI.X R21, R10, R27, R28, 0x1, P4 ;  /* 0x0000001b0a15a211 */ /* 0x000fe400020f0c1c */
[----:B0-----:R-:W-:-:S03]  /*0790*/  @!P0 LEA R4, P4, R11, R26, 0x1 ;  /* 0x0000001a0b048211 */ /* 0x001fc600078808ff */
[----:B------:R2:W3:Y:S01]  /*07a0*/  @!P2 LDG.E.U16 R18, desc[UR12][R20.64] ;  /* 0x0000000c1412a981 */ /* 0x0004e2000c1e1500 */
[----:B------:R-:W-:Y:S02]  /*07b0*/  @!P0 LEA.HI.X R5, R11, R27, R14, 0x1, P4 ;  /* 0x0000001b0b058211 */ /* 0x000fe400020f0c0e */
[----:B-1----:R-:W-:-:S03]  /*07c0*/  @!P3 LEA R12, P4, R15, R26, 0x1 ;  /* 0x0000001a0f0cb211 */ /* 0x002fc600078808ff */
[----:B------:R3:W4:Y:S01]  /*07d0*/  @!P0 LDG.E.U16 R16, desc[UR12][R4.64] ;  /* 0x0000000c04108981 */ /* 0x000722000c1e1500 */
[----:B------:R-:W-:-:S05]  /*07e0*/  @!P3 LEA.HI.X R13, R15, R27, R29, 0x1, P4 ;  /* 0x0000001b0f0db211 */ /* 0x000fca00020f0c1d */
[----:B------:R-:W5:Y:S01]  /*07f0*/  @!P3 LDG.E.U16 R17, desc[UR12][R12.64] ;  /* 0x0000000c0c11b981 */ /* 0x000f62000c1e1500 */
        /* <DEDUP_REMOVED lines=9> */
[----:B--2---:R-:W0:Y:S08]  /*0890*/  @!P1 I2F.F64.S16 R20, R19 ;  /* 0x0000001300149312 */ /* 0x004e300000101c00 */
[----:B---3--:R-:W1:Y:S01]  /*08a0*/  @!P2 I2F.F64.S16 R4, R18 ;  /* 0x000000120004a312 */ /* 0x008e620000101c00 */
[----:B0-----:R0:W-:Y:S07]  /*08b0*/  @!P1 STG.E.128 desc[UR12][R6.64], R20 ;  /* 0x0000001406009986 */ /* 0x0011ee000c101d0c */
[----:B----4-:R-:W2:Y:S01]  /*08c0*/  @!P0 I2F.F64.S16 R8, R16 ;  /* 0x0000001000088312 */ /* 0x010ea20000101c00 */
[----:B0-----:R-:W-:-:S02]  /*08d0*/  @!P2 LEA R20, P1, R10, R24, 0x4 ;  /* 0x000000180a14a211 */ /* 0x001fc400078220ff */
[----:B------:R-:W-:-:S05]  /*08e0*/  CS2R R6, SRZ ;  /* 0x0000000000067805 */ /* 0x000fca000001ff00 */
[----:B-----5:R-:W0:Y:S01]  /*08f0*/  @!P3 I2F.F64.S16 R12, R17 ;  /* 0x00000011000cb312 */ /* 0x020e220000101c00 */
        /* <DEDUP_REMOVED lines=11> */
.L_x_2602:
[----:B------:R-:W-:-:S04]  /*09b0*/  ULOP3.LUT UR4, UR8, 0x1, URZ, 0xc0, !UPT ;  /* 0x0000000108047892 */ /* 0x000fc8000f8ec0ff */
[----:B------:R-:W-:-:S06]  /*09c0*/  UISETP.NE.U32.AND UP0, UPT, UR4, 0x1, UPT ;  /* 0x000000010400788c */ /* 0x000fcc000bf05070 */
[----:B------:R-:W-:-:S13]  /*09d0*/  PLOP3.LUT P0, PT, PT, PT, UP0, 0x80, 0x8 ;  /* 0x000000000008781c */ /* 0x000fda0003f0f008 */
[----:B------:R-:W-:Y:S05]  /*09e0*/  @!P0 EXIT ;  /* 0x000000000000894d */ /* 0x000fea0003800000 */
[----:B0-----:R-:W-:Y:S02]  /*09f0*/  IADD3 R23, P0, PT, R3, UR6, RZ ;  /* 0x0000000603177c10 */ /* 0x001fe4000ff1e0ff */
[----:B-1----:R-:W-:Y:S02]  /*0a00*/  PRMT R14, R18, 0x7610, R14 ;  /* 0x00007610120e7816 */ /* 0x002fe4000000000e */
        /* <DEDUP_REMOVED lines=11> */
[----:B------:R-:W-:Y:S02]  /*0ac0*/  PRMT R28, R19, 0x7610, R28 ;  /* 0x00007610131c7816 */ /* 0x000fe4000000001c */
[----:B------:R-:W-:-:S02]  /*0ad0*/  PRMT R4, R16, 0x7610, R4 ;  /* 0x0000761010047816 */ /* 0x000fc40000000004 */
[----:B------:R-:W-:Y:S02]  /*0ae0*/  IADD3 R3, P4, PT, R15, UR11, RZ ;  /* 0x0000000b0f037c10 */ /* 0x000fe4000ff9e0ff */
[----:B------:R-:W-:Y:S02]  /*0af0*/  @!P0 LEA R8, P5, R23, R26, 0x1 ;  /* 0x0000001a17088211 */ /* 0x000fe400078a08ff */
[----:B------:R-:W-:Y:S02]  /*0b00*/  ISETP.GE.U32.AND P3, PT, R3, R0, PT ;  /* 0x000000000300720c */ /* 0x000fe40003f66070 */
[-C--:B------:R-:W-:Y:S02]  /*0b10*/  @!P1 LEA R12, P6, R7, R26.reuse, 0x1 ;  /* 0x0000001a070c9211 */ /* 0x080fe400078c08ff */
[----:B------:R-:W-:Y:S02]  /*0b20*/  @!P0 LEA.HI.X R9, R23, R27, R29, 0x1, P5 ;  /* 0x0000001b17098211 */ /* 0x000fe400028f0c1d */
[----:B------:R-:W-:-:S02]  /*0b30*/  @!P2 LEA R18, P5, R15, R26, 0x1 ;  /* 0x0000001a0f12a211 */ /* 0x000fc400078a08ff */
[-C--:B------:R-:W-:Y:S01]  /*0b40*/  @!P1 LEA.HI.X R13, R7, R27.reuse, R11, 0x1, P6 ;  /* 0x0000001b070d9211 */ /* 0x080fe200030f0c0b */
[----:B------:R-:W2:Y:S01]  /*0b50*/  @!P0 LDG.E.U16 R28, desc[UR12][R8.64] ;  /* 0x0000000c081c8981 */ /* 0x000ea2000c1e1500 */
[----:B------:R-:W-:-:S03]  /*0b60*/  @!P2 LEA.HI.X R19, R15, R27, R21, 0x1, P5 ;  /* 0x0000001b0f13a211 */ /* 0x000fc600028f0c15 */
[----:B------:R-:W3:Y:S01]  /*0b70*/  @!P1 LDG.E.U16 R14, desc[UR12][R12.64] ;  /* 0x0000000c0c0e9981 */ /* 0x000ee2000c1e1500 */
[----:B------:R-:W-:-:S03]  /*0b80*/  IMAD.X R5, RZ, RZ, R21, P4 ;  /* 0x000000ffff057224 */ /* 0x000fc600020e0615 */
[----:B------:R0:W4:Y:S01]  /*0b90*/  @!P2 LDG.E.U16 R4, desc[UR12][R18.64] ;  /* 0x0000000c1204a981 */ /* 0x000122000c1e1500 */
[----:B------:R-:W-:Y:S02]  /*0ba0*/  PRMT R0, R17, 0x7610, R0 ;  /* 0x0000761011007816 */ /* 0x000fe40000000000 */
        /* <DEDUP_REMOVED lines=10> */
[----:B------:R0:W5:Y:S01]  /*0c50*/  @!P3 LDG.E.U16 R0, desc[UR12][R26.64] ;  /* 0x0000000c1a00b981 */ /* 0x000162000c1e1500 */
[----:B------:R-:W-:Y:S01]  /*0c60*/  @!P2 LEA.HI.X R21, R15, R25, R21, 0x4, P6 ;  /* 0x000000190f15a211 */ /* 0x000fe200030f2415 */
[----:B--2---:R-:W1:Y:S08]  /*0c70*/  @!P0 I2F.F64.S16 R16, R28 ;  /* 0x0000001c00108312 */ /* 0x004e700000101c00 */
[----:B---3--:R2:W3:Y:S01]  /*0c80*/  @!P1 I2F.F64.S16 R8, R14 ;  /* 0x0000000e00089312 */ /* 0x0084e20000101c00 */
[----:B-1----:R0:W-:Y:S07]  /*0c90*/  @!P0 STG.E.128 desc[UR12][R22.64], R16 ;  /* 0x0000001016008986 */ /* 0x0021ee000c101d0c */
[----:B----4-:R-:W1:Y:S01]  /*0ca0*/  @!P2 I2F.F64.S16 R12, R4 ;  /* 0x00000004000ca312 */ /* 0x010e620000101c00 */
[----:B--2---:R-:W-:Y:S01]  /*0cb0*/  CS2R R14, SRZ ;  /* 0x00000000000e7805 */ /* 0x004fe2000001ff00 */
[----:B---3--:R0:W-:Y:S04]  /*0cc0*/  @!P1 STG.E.128 desc[UR12][R6.64], R8 ;  /* 0x0000000806009986 */ /* 0x0081e8000c101d0c */
[----:B-1----:R0:W-:Y:S01]  /*0cd0*/  @!P2 STG.E.128 desc[UR12][R20.64], R12 ;  /* 0x0000000c1400a986 */ /* 0x0021e2000c101d0c */
[----:B------:R-:W-:Y:S05]  /*0ce0*/  @P3 EXIT ;  /* 0x000000000000394d */ /* 0x000fea0003800000 */
[----:B0----5:R-:W0:Y:S01]  /*0cf0*/  I2F.F64.S16 R8, R0 ;  /* 0x0000000000087312 */ /* 0x021e220000101c00 */
[C---:B------:R-:W-:Y:S02]  /*0d00*/  LEA R2, P0, R3.reuse, R24, 0x4 ;  /* 0x0000001803027211 */ /* 0x040fe400078020ff */
[----:B------:R-:W-:Y:S02]  /*0d10*/  CS2R R10, SRZ ;  /* 0x00000000000a7805 */ /* 0x000fe4000001ff00 */
[----:B------:R-:W-:-:S05]  /*0d20*/  LEA.HI.X R3, R3, R25, R5, 0x4, P0 ;  /* 0x0000001903037211 */ /* 0x000fca00000f2405 */
[----:B0-----:R-:W-:Y:S01]  /*0d30*/  STG.E.128 desc[UR12][R2.64], R8 ;  /* 0x0000000802007986 */ /* 0x001fe2000c101d0c */
[----:B------:R-:W-:Y:S05]  /*0d40*/  EXIT ;  /* 0x000000000000794d */ /* 0x000fea0003800000 */
.L_x_2601:
[----:B------:R-:W0:Y:S02]  /*0d50*/  S2R R23, SR_TID.X ;  /* 0x0000000000177919 */ /* 0x000e240000002100 */
[----:B0-----:R-:W-:-:S03]  /*0d60*/  IMAD.WIDE.U32 R2, R23, 0x4, RZ ;  /* 0x0000000417027825 */ /* 0x001fc600078e00ff */
[----:B------:R-:W-:-:S04]  /*0d70*/  ISETP.GE.U32.AND P0, PT, R2, R0, PT ;  /* 0x000000000200720c */ /* 0x000fc80003f06070 */
[----:B------:R-:W-:-:S13]  /*0d80*/  ISETP.GE.AND.EX P0, PT, R3, R20, PT, P0 ;  /* 0x000000140300720c */ /* 0x000fda0003f06300 */
[----:B------:R-:W-:Y:S05]  /*0d90*/  @P0 EXIT ;  /* 0x000000000000094d */ /* 0x000fea0003800000 */
[----:B------:R-:W-:Y:S01]  /*0da0*/  IMAD.MOV.U32 R21, RZ, RZ, RZ ;  /* 0x000000ffff157224 */ /* 0x000fe200078e00ff */
[----:B------:R-:W0:Y:S06]  /*0db0*/  LDCU UR4, c[0x0][0x360] ;  /* 0x00006c00ff0477ac */ /* 0x000e2c0008000800 */
.L_x_2604:
[----:B-1----:R-:W-:-:S04]  /*0dc0*/  LEA R18, P0, R23, R26, 0x3 ;  /* 0x0000001a17127211 */ /* 0x002fc800078018ff */
[----:B------:R-:W-:-:S05]  /*0dd0*/  LEA.HI.X R19, R23, R27, R21, 0x3, P0 ;  /* 0x0000001b17137211 */ /* 0x000fca00000f1c15 */
[----:B------:R1:W2:Y:S01]  /*0de0*/  LDG.E.64 R28, desc[UR12][R18.64] ;  /* 0x0000000c121c7981 */ /* 0x0002a2000c1e1b00 */
[C---:B------:R-:W-:Y:S02]  /*0df0*/  LEA R2, P0, R23.reuse, R24, 0x6 ;  /* 0x0000001817027211 */ /* 0x040fe400078030ff */
[----:B------:R-:W-:Y:S02]  /*0e00*/  CS2R R6, SRZ ;  /* 0x0000000000067805 */ /* 0x000fe4000001ff00 */
[----:B------:R-:W-:Y:S02]  /*0e10*/  CS2R R10, SRZ ;  /* 0x00000000000a7805 */ /* 0x000fe4000001ff00 */
[----:B------:R-:W-:Y:S02]  /*0e20*/  CS2R R14, SRZ ;  /* 0x00000000000e7805 */ /* 0x000fe4000001ff00 */
[C---:B------:R-:W-:Y:S02]  /*0e30*/  LEA.HI.X R3, R23.reuse, R25, R21, 0x6, P0 ;  /* 0x0000001917037211 */ /* 0x040fe400000f3415 */
[----:B0-----:R-:W-:-:S02]  /*0e40*/  IADD3 R23, P0, PT, R23, UR4, RZ ;  /* 0x0000000417177c10 */ /* 0x001fc4000ff1e0ff */
[----:B-1----:R-:W-:-:S03]  /*0e50*/  CS2R R18, SRZ ;  /* 0x0000000000127805 */ /* 0x002fc6000001ff00 */
[C---:B------:R-:W-:Y:S02]  /*0e60*/  IMAD.SHL.U32 R22, R23.reuse, 0x4, RZ ;  /* 0x0000000417167824 */ /* 0x040fe400078e00ff */
[----:B------:R-:W-:Y:S01]  /*0e70*/  IMAD.X R21, RZ, RZ, R21, P0 ;  /* 0x000000ffff157224 */ /* 0x000fe200000e0615 */
[----:B------:R-:W-:Y:S02]  /*0e80*/  LOP3.LUT P0, RZ, R23, 0xffffc000, RZ, 0xc0, !PT ;  /* 0xffffc00017ff7812 */ /* 0x000fe4000780c0ff */
[----:B------:R-:W-:Y:S02]  /*0e90*/  ISETP.LT.U32.AND P1, PT, R22, R0, PT ;  /* 0x000000001600720c */ /* 0x000fe40003f21070 */
[----:B------:R-:W-:Y:S01]  /*0ea0*/  LOP3.LUT P0, RZ, R21, 0x3fffffff, RZ, 0xc0, P0 ;  /* 0x3fffffff15ff7812 */ /* 0x000fe2000000c0ff */
[----:B--2---:R-:W-:Y:S08]  /*0eb0*/  I2F.F64.S16 R4, R28 ;  /* 0x0000001c00047312 */ /* 0x004ff00000101c00 */
[----:B------:R-:W0:Y:S08]  /*0ec0*/  I2F.F64.S16 R8, R28.H1 ;  /* 0x1000001c00087312 */ /* 0x000e300000101c00 */
[----:B------:R-:W-:Y:S01]  /*0ed0*/  I2F.F64.S16 R12, R29 ;  /* 0x0000001d000c7312 */ /* 0x000fe20000101c00 */
[----:B0-----:R1:W-:Y:S07]  /*0ee0*/  STG.E.ENL2.256 desc[UR12][R2.64], R4, R8 ;  /* 0xf80000040208797f */ /* 0x0013ee000f12180c */
[----:B------:R0:W2:Y:S02]  /*0ef0*/  I2F.F64.S16 R16, R29.H1 ;  /* 0x1000001d00107312 */ /* 0x0000a40000101c00 */
[----:B0-----:R-:W-:-:S04]  /*0f00*/  SHF.L.U64.HI R29, R23, 0x2, R21 ;  /* 0x00000002171d7819 */ /* 0x001fc80000010215 */
[----:B------:R-:W-:Y:S01]  /*0f10*/  ISETP.LT.AND.EX P1, PT, R29, R20, PT, P1 ;  /* 0x000000141d00720c */ /* 0x000fe20003f21310 */
[----:B--2---:R1:W-:-:S12]  /*0f20*/  STG.E.ENL2.256 desc[UR12][R2.64+0x20], R12, R16 ;  /* 0xf800010c0210797f */ /* 0x0043d8000f12180c */
[----:B------:R-:W-:Y:S05]  /*0f30*/  @!P0 BRA P1, `(.L_x_2604) ;  /* 0xfffffffc00a08947 */ /* 0x000fea000083ffff */
[----:B------:R-:W-:Y:S05]  /*0f40*/  EXIT ;  /* 0x000000000000794d */ /* 0x000fea0003800000 */
        .weak           $__internal_55_$__cuda_sm20_div_u16
        .type           $__internal_55_$__cuda_sm20_div_u16,@function
        .size           $__internal_55_$__cuda_sm20_div_u16,(.L_x_7677 - $__internal_55_$__cuda_sm20_div_u16)
$__internal_55_$__cuda_sm20_div_u16:
        /* <DEDUP_REMOVED lines=19> */
[----:B------:R-:W-:Y:S05]  /*1080*/  RET.REL.NODEC R4 `(_ZN2at6native55_GLOBAL__N__de093ff9_22_ForeachBinaryOpList_cu_a911ec4325multi_tensor_apply_kernelINS1_18TensorListMetadataILi2EEENS1_11CopyFunctorIN3c107complexIdEEsLi2ELi1ELi1EEEJNS0_4CopyIS8_sEEEEEvT_T0_DpT1_) ;  /* 0xffffffec04dc7950 */ /* 0x000fea0003c3ffff */
.L_x_2605:
        /* <DEDUP_REMOVED lines=15> */
.L_x_7677:


//--------------------- .text._ZN2at6native55_GLOBAL__N__de093ff9_22_ForeachBinaryOpList_cu_a911ec4325multi_tensor_apply_kernelINS1_18TensorListMetadataILi2EEENS1_11CopyFunctorIN3c107complexIdEElLi2ELi1ELi1EEEJNS0_4CopyIS8_lEEEEEvT_T0_DpT1_ --------------------------
	.section	.text._ZN2at6native55_GLOBAL__N__de093ff9_22_ForeachBinaryOpList_cu_a911ec4325multi_tensor_apply_kernelINS1_18TensorListMetadataILi2EEENS1_11CopyFunctorIN3c107complexIdEElLi2ELi1ELi1EEEJNS0_4CopyIS8_lEEEEEvT_T0_DpT1_,"ax",@progbits
	.align	128
.text._ZN2at6native55_GLOBAL__N__de093ff9_22_ForeachBinaryOpList_cu_a911ec4325multi_tensor_apply_kernelINS1_18TensorListMetadataILi2EEENS1_11CopyFunctorIN3c107complexIdEElLi2ELi1ELi1EEEJNS0_4CopyIS8_lEEEEEvT_T0_DpT1_:
        .type           _ZN2at6native55_GLOBAL__N__de093ff9_22_ForeachBinaryOpList_cu_a911ec4325multi_tensor_apply_kernelINS1_18TensorListMetadataILi2EEENS1_11CopyFunctorIN3c107complexIdEElLi2ELi1ELi1EEEJNS0_4CopyIS8_lEEEEEvT_T0_DpT1_,@function
        .size           _ZN2at6native55_GLOBAL__N__de093ff9_22_ForeachBinaryOpList_cu_a911ec4325multi_tensor_apply_kernelINS1_18TensorListMetadataILi2EEENS1_11CopyFunctorIN3c107complexIdEElLi2ELi1ELi1EEEJNS0_4CopyIS8_lEEEEEvT_T0_DpT1_,(.L_x_7679 - _ZN2at6native55_GLOBAL__N__de093ff9_22_ForeachBinaryOpList_cu_a911ec4325multi_tensor_apply_kernelINS1_18TensorListMetadataILi2EEENS1_11CopyFunctorIN3c107complexIdEElLi2ELi1ELi1EEEJNS0_4CopyIS8_lEEEEEvT_T0_DpT1_)
        .other          _ZN2at6native55_GLOBAL__N__de093ff9_22_ForeachBinaryOpList_cu_a911ec4325multi_tensor_apply_kernelINS1_18TensorListMetadataILi2EEENS1_11CopyFunctorIN3c107complexIdEElLi2ELi1ELi1EEEJNS0_4CopyIS8_lEEEEEvT_T0_DpT1_,@"STO_CUDA_ENTRY STV_DEFAULT"
_ZN2at6native55_GLOBAL__N__de093ff9_22_ForeachBinaryOpList_cu_a911ec4325multi_tensor_apply_kernelINS1_18TensorListMetadataILi2EEENS1_11CopyFunctorIN3c107complexIdEElLi2ELi1ELi1EEEJNS0_4CopyIS8_lEEEEEvT_T0_DpT1_:
        /* <DEDUP_REMOVED lines=39> */
[----:B------:R-:W-:Y:S05]  /*0270*/  CALL.REL.NOINC `($__internal_56_$__cuda_sm20_div_u16) ;  /* 0x0000000c00507944 */ /* 0x000fea0003c00000 */
[----:B------:R-:W-:Y:S01]  /*0280*/  UISETP.GE.U32.AND UP0, UPT, UR5, UR7, UPT ;  /* 0x000000070500728c */ /* 0x000fe2000bf06070 */
[----:B------:R-:W-:Y:S02]  /*0290*/  UMOV UR4, URZ ;  /* 0x000000ff00047c82 */ /* 0x000fe40008000000 */
[----:B------:R-:W-:Y:S01]  /*02a0*/  UMOV UR5, URZ ;  /* 0x000000ff00057c82 */ /* 0x000fe20008000000 */
[----:B------:R-:W-:-:S09]  /*02b0*/  UISETP.GE.U32.AND.EX UP0, UPT, UR6, URZ, UPT, UP0 ;  /* 0x000000ff0600728c */ /* 0x000fd2000bf06100 */
[----:B------:R-:W-:Y:S05]  /*02c0*/  BRA.U !UP0, `(.L_x_2607) ;  /* 0x0000000508c87547 */ /* 0x000fea000b800000 */
        /* <DEDUP_REMOVED lines=8> */
.L_x_2608:
        /* <DEDUP_REMOVED lines=9> */
[----:B------:R-:W-:-:S05]  /*03e0*/  ISETP.GE.U32.AND P3, PT, R11, UR18, PT ;  /* 0x000000120b007c0c */ /* 0x000fca000bf66070 */
[----:B------:R-:W-:-:S04]  /*03f0*/  @!P1 LEA R8, P0, R9, UR8, 0x3 ;  /* 0x0000000809089c11 */ /* 0x000fc8000f8018ff */
[----:B------:R-:W-:Y:S01]  /*0400*/  @!P1 LEA.HI.X R9, R9, UR9, R10, 0x3, P0 ;  /* 0x0000000909099c11 */ /* 0x000fe200080f1c0a */
[--C-:B------:R-:W-:Y:S01]  /*0410*/  IMAD.X R10, RZ, RZ, R27.reuse, P4 ;  /* 0x000000ffff0a7224 */ /* 0x100fe200020e061b */
[----:B------:R-:W-:Y:S02]  /*0420*/  IADD3 R26, P4, PT, R11, UR15, RZ ;  /* 0x0000000f0b1a7c10 */ /* 0x000fe4000ff9e0ff */
[----:B------:R-:W-:Y:S01]  /*0430*/  @!P2 LEA R14, P0, R22, UR8, 0x3 ;  /* 0x00000008160eac11 */ /* 0x000fe2000f8018ff */
[----:B------:R0:W2:Y:S01]  /*0440*/  @!P1 LDG.E.64 R28, desc[UR16][R8.64] ;  /* 0x00000010081c9981 */ /* 0x0000a2000c1e1b00 */
[----:B------:R-:W-:Y:S01]  /*0450*/  ISETP.GE.AND.EX P3, PT, R10, UR19, PT, P3 ;  /* 0x000000130a007c0c */ /* 0x000fe2000bf66330 */
[----:B------:R-:W-:Y:S01]  /*0460*/  IMAD.X R23, RZ, RZ, R10, P4 ;  /* 0x000000ffff177224 */ /* 0x000fe200020e060a */
[----:B------:R-:W-:Y:S02]  /*0470*/  @!P2 LEA.HI.X R15, R22, UR9, R27, 0x3, P0 ;  /* 0x00000009160fac11 */ /* 0x000fe400080f1c1b */
[----:B------:R-:W-:-:S03]  /*0480*/  ISETP.GE.U32.AND P0, PT, R26, UR18, PT ;  /* 0x000000121a007c0c */ /* 0x000fc6000bf06070 */
[----:B------:R1:W3:Y:S01]  /*0490*/  @!P2 LDG.E.64 R2, desc[UR16][R14.64] ;  /* 0x000000100e02a981 */ /* 0x0002e2000c1e1b00 */
[----:B------:R-:W-:-:S05]  /*04a0*/  ISETP.GE.AND.EX P0, PT, R23, UR19, PT, P0 ;  /* 0x0000001317007c0c */ /* 0x000fca000bf06300 */
[----:B------:R-:W-:-:S04]  /*04b0*/  @!P3 LEA R18, P4, R11, UR8, 0x3 ;  /* 0x000000080b12bc11 */ /* 0x000fc8000f8818ff */
[----:B------:R-:W-:-:S04]  /*04c0*/  @!P3 LEA.HI.X R19, R11, UR9, R10, 0x3, P4 ;  /* 0x000000090b13bc11 */ /* 0x000fc8000a0f1c0a */
[C---:B------:R-:W-:Y:S01]  /*04d0*/  @!P0 LEA R12, P4, R26.reuse, UR8, 0x3 ;  /* 0x000000081a0c8c11 */ /* 0x040fe2000f8818ff */
[----:B------:R4:W5:Y:S03]  /*04e0*/  @!P3 LDG.E.64 R4, desc[UR16][R18.64] ;  /* 0x000000101204b981 */ /* 0x000966000c1e1b00 */
[----:B------:R-:W-:-:S05]  /*04f0*/  @!P0 LEA.HI.X R13, R26, UR9, R23, 0x3, P4 ;  /* 0x000000091a0d8c11 */ /* 0x000fca000a0f1c17 */
[----:B------:R2:W5:Y:S01]  /*0500*/  @!P0 LDG.E.64 R6, desc[UR16][R12.64] ;  /* 0x000000100c068981 */ /* 0x000562000c1e1b00 */
[----:B------:R-:W-:-:S05]  /*0510*/  IADD3 R20, P4, PT, R0, UR4, RZ ;  /* 0x0000000400147c10 */ /* 0x000fca000ff9e0ff */
[----:B------:R-:W-:Y:S01]  /*0520*/  IMAD.X R21, RZ, RZ, UR5, P4 ;  /* 0x00000005ff157e24 */ /* 0x000fe2000a0e06ff */
[C---:B0-----:R-:W-:Y:S02]  /*0530*/  @!P1 LEA R8, P4, R20.reuse, UR10, 0x4 ;  /* 0x0000000a14089c11 */ /* 0x041fe4000f8820ff */
[----:B-1----:R-:W-:Y:S02]  /*0540*/  CS2R R14, SRZ ;  /* 0x00000000000e7805 */ /* 0x002fe4000001ff00 */
[----:B------:R-:W-:Y:S02]  /*0550*/  @!P1 LEA.HI.X R9, R20, UR11, R21, 0x4, P4 ;  /* 0x0000000b14099c11 */ /* 0x000fe4000a0f2415 */
[----:B----4-:R-:W-:Y:S01]  /*0560*/  CS2R R18, SRZ ;  /* 0x0000000000127805 */ /* 0x010fe2000001ff00 */
[----:B------:R-:W-:Y:S01]  /*0570*/  USHF.L.U32 UR14, UR15, 0x2, URZ ;  /* 0x000000020f0e7899 */ /* 0x000fe200080006ff */
[----:B--2---:R-:W0:Y:S08]  /*0580*/  @!P1 I2F.F64.S64 R12, R28 ;  /* 0x0000001c000c9312 */ /* 0x004e300000301c00 */
[----:B---3--:R-:W1:Y:S01]  /*0590*/  @!P2 I2F.F64.S64 R16, R2 ;  /* 0x000000020010a312 */ /* 0x008e620000301c00 */
[----:B0-----:R5:W-:Y:S01]  /*05a0*/  @!P1 STG.E.128 desc[UR16][R8.64], R12 ;  /* 0x0000000c08009986 */ /* 0x001be2000c101d10 */
[----:B------:R-:W-:-:S04]  /*05b0*/  @!P2 LEA R24, P1, R22, UR10, 0x4 ;  /* 0x0000000a1618ac11 */ /* 0x000fc8000f8220ff */
[----:B------:R-:W-:-:S05]  /*05c0*/  @!P2 LEA.HI.X R25, R22, UR11, R27, 0x4, P1 ;  /* 0x0000000b1619ac11 */ /* 0x000fca00088f241b */
[----:B-1----:R0:W-:Y:S01]  /*05d0*/  @!P2 STG.E.128 desc[UR16][R24.64], R16 ;  /* 0x000000101800a986 */ /* 0x0021e2000c101d10 */
[----:B-----5:R-:W1:Y:S01]  /*05e0*/  @!P3 I2F.F64.S64 R8, R4 ;  /* 0x000000040008b312 */ /* 0x020e620000301c00 */
[----:B0-----:R-:W-:Y:S02]  /*05f0*/  IADD3 R16, P2, PT, R20, UR14, RZ ;  /* 0x0000000e14107c10 */ /* 0x001fe4000ff5e0ff */
[----:B------:R-:W-:-:S05]  /*0600*/  @!P3 LEA R18, P1, R11, UR10, 0x4 ;  /* 0x0000000a0b12bc11 */ /* 0x000fca000f8220ff */
[----:B------:R-:W0:Y:S01]  /*0610*/  @!P0 I2F.F64.S64 R12, R6 ;  /* 0x00000006000c8312 */ /* 0x000e220000301c00 */
[----:B------:R-:W-:Y:S01]  /*0620*/  IMAD.X R21, RZ, RZ, R21, P2 ;  /* 0x000000ffff157224 */ /* 0x000fe200010e0615 */
[----:B------:R-:W-:Y:S02]  /*0630*/  @!P3 LEA.HI.X R19, R11, UR11, R10, 0x4, P1 ;  /* 0x0000000b0b13bc11 */ /* 0x000fe400088f240a */
[----:B------:R-:W-:Y:S02]  /*0640*/  CS2R R10, SRZ ;  /* 0x00000000000a7805 */ /* 0x000fe4000001ff00 */
[----:B------:R-:W-:Y:S02]  /*0650*/  ISETP.GE.U32.AND P1, PT, R16, UR18, PT ;  /* 0x0000001210007c0c */ /* 0x000fe4000bf26070 */
[----:B------:R-:W-:Y:S02]  /*0660*/  IADD3 R22, P2, PT, R22, UR14, RZ ;  /* 0x0000000e16167c10 */ /* 0x000fe4000ff5e0ff */
[----:B------:R-:W-:Y:S01]  /*0670*/  ISETP.GE.AND.EX P1, PT, R21, UR19, PT, P1 ;  /* 0x0000001315007c0c */ /* 0x000fe2000bf26310 */
[----:B-1----:R1:W-:Y:S01]  /*0680*/  @!P3 STG.E.128 desc[UR16][R18.64], R8 ;  /* 0x000000081200b986 */ /* 0x0023e2000c101d10 */
[C---:B------:R-:W-:Y:S01]  /*0690*/  IADD3 R24, P4, PT, R22.reuse, UR15, RZ ;  /* 0x0000000f16187c10 */ /* 0x040fe2000ff9e0ff */
[----:B------:R-:W-:Y:S01]  /*06a0*/  IMAD.X R27, RZ, RZ, R27, P2 ;  /* 0x000000ffff1b7224 */ /* 0x000fe200010e061b */
[----:B------:R-:W-:-:S02]  /*06b0*/  ISETP.GE.U32.AND P2, PT, R22, UR18, PT ;  /* 0x0000001216007c0c */ /* 0x000fc4000bf46070 */
[----:B------:R-:W-:Y:S01]  /*06c0*/  CS2R R14, SRZ ;  /* 0x00000000000e7805 */ /* 0x000fe2000001ff00 */
[----:B------:R-:W-:Y:S01]  /*06d0*/  IMAD.X R25, RZ, RZ, R27, P4 ;  /* 0x000000ffff197224 */ /* 0x000fe200020e061b */
[----:B------:R-:W-:Y:S02]  /*06e0*/  ISETP.GE.AND.EX P2, PT, R27, UR19, PT, P2 ;  /* 0x000000131b007c0c */ /* 0x000fe4000bf46320 */
[----:B-1----:R-:W-:-:S04]  /*06f0*/  @!P0 LEA R8, P3, R26, UR10, 0x4 ;  /* 0x0000000a1a088c11 */ /* 0x002fc8000f8620ff */
[----:B------:R-:W-:Y:S02]  /*0700*/  @!P0 LEA.HI.X R9, R26, UR11, R23, 0x4, P3 ;  /* 0x0000000b1a098c11 */ /* 0x000fe400098f2417 */
[C---:B------:R-:W-:Y:S02]  /*0710*/  IADD3 R23, P4, PT, R24.reuse, UR15, RZ ;  /* 0x0000000f18177c10 */ /* 0x040fe4000ff9e0ff */
[----:B------:R-:W-:Y:S01]  /*0720*/  ISETP.GE.U32.AND P3, PT, R24, UR18, PT ;  /* 0x0000001218007c0c */ /* 0x000fe2000bf66070 */
[----:B0-----:R0:W-:Y:S01]  /*0730*/  @!P0 STG.E.128 desc[UR16][R8.64], R12 ;  /* 0x0000000c08008986 */ /* 0x0011e2000c101d10 */
[----:B------:R-:W-:Y:S01]  /*0740*/  @!P1 LEA R10, P5, R16, UR8, 0x3 ;  /* 0x00000008100a9c11 */ /* 0x000fe2000f8a18ff */
[----:B------:R-:W-:Y:S01]  /*0750*/  IMAD.X R26, RZ, RZ, R25, P4 ;  /* 0x000000ffff1a7224 */ /* 0x000fe200020e0619 */
[----:B------:R-:W-:Y:S02]  /*0760*/  ISETP.GE.AND.EX P0, PT, R25, UR19, PT, P3 ;  /* 0x0000001319007c0c */ /* 0x000fe4000bf06330 */
[----:B------:R-:W-:-:S02]  /*0770*/  ISETP.GE.U32.AND P3, PT, R23, UR18, PT ;  /* 0x0000001217007c0c */ /* 0x000fc4000bf66070 */
[----:B------:R-:W-:Y:S02]  /*0780*/  @!P1 LEA.HI.X R11, R16, UR9, R21, 0x3, P5 ;  /* 0x00000009100b9c11 */ /* 0x000fe4000a8f1c15 */
[----:B------:R-:W-:Y:S02]  /*0790*/  ISETP.GE.AND.EX P3, PT, R26, UR19, PT, P3 ;  /* 0x000000131a007c0c */ /* 0x000fe4000bf66330 */
[C---:B------:R-:W-:Y:S01]  /*07a0*/  @!P2 LEA R16, P4, R22.reuse, UR8, 0x3 ;  /* 0x000000081610ac11 */ /* 0x040fe2000f8818ff */
[----:B------:R-:W2:Y:S03]  /*07b0*/  @!P1 LDG.E.64 R28, desc[UR16][R10.64] ;  /* 0x000000100a1c9981 */ /* 0x000ea6000c1e1b00 */
[----:B------:R-:W-:Y:S02]  /*07c0*/  @!P2 LEA.HI.X R17, R22, UR9, R27, 0x3, P4 ;  /* 0x000000091611ac11 */ /* 0x000fe4000a0f1c1b */
[----:B------:R-:W-:-:S03]  /*07d0*/  @!P0 LEA R18, P4, R24, UR8, 0x3 ;  /* 0x0000000818128c11 */ /* 0x000fc6000f8818ff */
[----:B------:R-:W3:Y:S01]  /*07e0*/  @!P2 LDG.E.64 R2, desc[UR16][R16.64] ;  /* 0x000000101002a981 */ /* 0x000ee2000c1e1b00 */
[----:B------:R-:W-:Y:S02]  /*07f0*/  @!P0 LEA.HI.X R19, R24, UR9, R25, 0x3, P4 ;  /* 0x0000000918138c11 */ /* 0x000fe4000a0f1c19 */
[----:B0-----:R-:W-:-:S03]  /*0800*/  @!P3 LEA R8, P4, R23, UR8, 0x3 ;  /* 0x000000081708bc11 */ /* 0x001fc6000f8818ff */
[----:B------:R0:W4:Y:S01]  /*0810*/  @!P0 LDG.E.64 R4, desc[UR16][R18.64] ;  /* 0x0000001012048981 */ /* 0x000122000c1e1b00 */
[----:B------:R-:W-:-:S05]  /*0820*/  @!P3 LEA.HI.X R9, R23, UR9, R26, 0x3, P4 ;  /* 0x000000091709bc11 */ /* 0x000fca000a0f1c1a */
[----:B------:R4:W5:Y:S01]  /*0830*/  @!P3 LDG.E.64 R6, desc[UR16][R8.64] ;  /* 0x000000100806b981 */ /* 0x000962000c1e1b00 */
[----:B------:R-:W-:-:S05]  /*0840*/  VIADD R20, R20, UR14 ;  /* 0x0000000e14147c36 */ /* 0x000fca0008000000 */
[C---:B------:R-:W-:Y:S02]  /*0850*/  @!P1 LEA R14, P4, R20.reuse, UR10, 0x4 ;  /* 0x0000000a140e9c11 */ /* 0x040fe4000f8820ff */
[----:B0-----:R-:W-:Y:S02]  /*0860*/  CS2R R18, SRZ ;  /* 0x0000000000127805 */ /* 0x001fe4000001ff00 */
[----:B------:R-:W-:Y:S01]  /*0870*/  @!P1 LEA.HI.X R15, R20, UR11, R21, 0x4, P4 ;  /* 0x0000000b140f9c11 */ /* 0x000fe2000a0f2415 */
[----:B------:R-:W-:-:S04]  /*0880*/  UIADD3 UR6, UP0, UPT, UR6, 0x2, URZ ;  /* 0x0000000206067890 */ /* 0x000fc8000ff1e0ff */
[----:B------:R-:W-:Y:S02]  /*0890*/  UIADD3.X UR7, UPT, UPT, URZ, UR7, URZ, UP0, !UPT ;  /* 0x00000007ff077290 */ /* 0x000fe400087fe4ff */
[----:B------:R-:W-:-:S04]  /*08a0*/  UISETP.NE.U32.AND UP0, UPT, UR6, UR13, UPT ;  /* 0x0000000d0600728c */ /* 0x000fc8000bf05070 */
[----:B------:R-:W-:Y:S02]  /*08b0*/  UISETP.NE.AND.EX UP0, UPT, UR7, URZ, UPT, UP0 ;  /* 0x000000ff0700728c */ /* 0x000fe4000bf05300 */
[----:B------:R-:W-:Y:S01]  /*08c0*/  UIMAD.WIDE.U32 UR4, UR14, 0x2, UR4 ;  /* 0x000000020e0478a5 */ /* 0x000fe2000f8e0004 */
[----:B--2---:R-:W0:Y:S08]  /*08d0*/  @!P1 I2F.F64.S64 R16, R28 ;  /* 0x0000001c00109312 */ /* 0x004e300000301c00 */
[----:B---3--:R-:W1:Y:S01]  /*08e0*/  @!P2 I2F.F64.S64 R12, R2 ;  /* 0x00000002000ca312 */ /* 0x008e620000301c00 */
[----:B0-----:R0:W-:Y:S07]  /*08f0*/  @!P1 STG.E.128 desc[UR16][R14.64], R16 ;  /* 0x000000100e009986 */ /* 0x0011ee000c101d10 */
[----:B----4-:R-:W2:Y:S01]  /*0900*/  @!P0 I2F.F64.S64 R8, R4 ;  /* 0x0000000400088312 */ /* 0x010ea20000301c00 */
[----:B------:R-:W-:-:S04]  /*0910*/  @!P2 LEA R10, P1, R22, UR10, 0x4 ;  /* 0x0000000a160aac11 */ /* 0x000fc8000f8220ff */
[----:B------:R-:W-:-:S03]  /*0920*/  @!P2 LEA.HI.X R11, R22, UR11, R27, 0x4, P1 ;  /* 0x0000000b160bac11 */ /* 0x000fc600088f241b */
[----:B-----5:R-:W3:Y:S01]  /*0930*/  @!P3 I2F.F64.S64 R20, R6 ;  /* 0x000000060014b312 */ /* 0x020ee20000301c00 */
[C---:B0-----:R-:W-:Y:S02]  /*0940*/  @!P0 LEA R16, P4, R24.reuse, UR10, 0x4 ;  /* 0x0000000a18108c11 */ /* 0x041fe4000f8820ff */
[----:B------:R-:W-:Y:S02]  /*0950*/  CS2R R14, SRZ ;  /* 0x00000000000e7805 */ /* 0x000fe4000001ff00 */
[----:B------:R-:W-:Y:S02]  /*0960*/  @!P0 LEA.HI.X R17, R24, UR11, R25, 0x4, P4 ;  /* 0x0000000b18118c11 */ /* 0x000fe4000a0f2419 */
[C---:B------:R-:W-:Y:S01]  /*0970*/  @!P3 LEA R24, P1, R23.reuse, UR10, 0x4 ;  /* 0x0000000a1718bc11 */ /* 0x040fe2000f8220ff */
[----:B-1----:R0:W-:Y:S03]  /*0980*/  @!P2 STG.E.128 desc[UR16][R10.64], R12 ;  /* 0x0000000c0a00a986 */ /* 0x0021e6000c101d10 */
[----:B------:R-:W-:-:S02]  /*0990*/  @!P3 LEA.HI.X R25, R23, UR11, R26, 0x4, P1 ;  /* 0x0000000b1719bc11 */ /* 0x000fc400088f241a */
[----:B------:R-:W-:Y:S02]  /*09a0*/  CS2R R22, SRZ ;  /* 0x0000000000167805 */ /* 0x000fe4000001ff00 */
[----:B0-----:R-:W-:-:S05]  /*09b0*/  CS2R R10, SRZ ;  /* 0x00000000000a7805 */ /* 0x001fca000001ff00 */
[----:B--2---:R1:W-:Y:S04]  /*09c0*/  @!P0 STG.E.128 desc[UR16][R16.64], R8 ;  /* 0x0000000810008986 */ /* 0x0043e8000c101d10 */
[----:B---3--:R1:W-:Y:S01]  /*09d0*/  @!P3 STG.E.128 desc[UR16][R24.64], R20 ;  /* 0x000000141800b986 */ /* 0x0083e2000c101d10 */
[----:B------:R-:W-:Y:S05]  /*09e0*/  BRA.U UP0, `(.L_x_2608) ;  /* 0xfffffff900587547 */ /* 0x000fea000b83ffff */
.L_x_2607:
[----:B------:R-:W-:-:S04]  /*09f0*/  ULOP3.LUT UR6, UR12, 0x1, URZ, 0xc0, !UPT ;  /* 0x000000010c067892 */ /* 0x000fc8000f8ec0ff */
[----:B------:R-:W-:-:S06]  /*0a00*/  UISETP.NE.U32.AND UP0, UPT, UR6, 0x1, UPT ;  /* 0x000000010600788c */ /* 0x000fcc000bf05070 */
[----:B------:R-:W-:-:S13]  /*0a10*/  PLOP3.LUT P0, PT, PT, PT, UP0, 0x80, 0x8 ;  /* 0x000000000008781c */ /* 0x000fda0003f0f008 */
[----:B------:R-:W-:Y:S05]  /*0a20*/  @!P0 EXIT ;  /* 0x000000000000894d */ /* 0x000fea0003800000 */
[----:B------:R-:W0:Y:S01]  /*0a30*/  S2R R14, SR_TID.X ;  /* 0x00000000000e7919 */ /* 0x000e220000002100 */
[----:B------:R-:W-:Y:S02]  /*0a40*/  IMAD.MOV.U32 R26, RZ, RZ, R2 ;  /* 0x000000ffff1a7224 */ /* 0x000fe400078e0002 */
[----:B------:R-:W-:Y:S01]  /*0a50*/  IMAD.MOV.U32 R27, RZ, RZ, R3 ;  /* 0x000000ffff1b7224 */ /* 0x000fe200078e0003 */
[----:B0-----:R-:W-:-:S04]  /*0a60*/  IADD3 R14, P1, PT, R14, UR4, RZ ;  /* 0x000000040e0e7c10 */ /* 0x001fc8000ff3e0ff */
[C---:B------:R-:W-:Y:S01]  /*0a70*/  ISETP.GE.U32.AND P0, PT, R14.reuse, UR18, PT ;  /* 0x000000120e007c0c */ /* 0x040fe2000bf06070 */
[----:B------:R-:W-:Y:S01]  /*0a80*/  IMAD.X R15, RZ, RZ, UR5, P1 ;  /* 0x00000005ff0f7e24 */ /* 0x000fe200088e06ff */
[----:B------:R-:W-:-:S04]  /*0a90*/  IADD3 R0, P1, PT, R14, UR15, RZ ;  /* 0x0000000f0e007c10 */ /* 0x000fc8000ff3e0ff */
[C---:B-1----:R-:W-:Y:S01]  /*0aa0*/  IADD3 R8, P3, PT, R0.reuse, UR15, RZ ;  /* 0x0000000f00087c10 */ /* 0x042fe2000ff7e0ff */
        /* <DEDUP_REMOVED lines=9> */
[----:B------:R-:W-:Y:S02]  /*0b40*/  @!P1 LEA R18, P3, R0, UR8, 0x3 ;  /* 0x0000000800129c11 */ /* 0x000fe4000f8618ff */
[----:B------:R-:W-:Y:S01]  /*0b50*/  @!P2 LEA R22, P4, R8, UR8, 0x3 ;  /* 0x000000080816ac11 */ /* 0x000fe2000f8818ff */
[----:B------:R-:W-:Y:S01]  /*0b60*/  IMAD.MOV.U32 R12, RZ, RZ, R4 ;  /* 0x000000ffff0c7224 */ /* 0x000fe200078e0004 */
[----:B------:R-:W-:Y:S01]  /*0b70*/  @!P1 LEA.HI.X R19, R0, UR9, R9, 0x3, P3 ;  /* 0x0000000900139c11 */ /* 0x000fe200098f1c09 */
[----:B------:R-:W-:Y:S01]  /*0b80*/  IMAD.MOV.U32 R13, RZ, RZ, R5 ;  /* 0x000000ffff0d7224 */ /* 0x000fe200078e0005 */
[C---:B------:R-:W-:Y:S01]  /*0b90*/  @!P2 LEA.HI.X R23, R8.reuse, UR9, R11, 0x3, P4 ;  /* 0x000000090817ac11 */ /* 0x040fe2000a0f1c0b */
[----:B------:R-:W2:Y:S04]  /*0ba0*/  @!P0 LDG.E.64 R28, desc[UR16][R16.64] ;  /* 0x00000010101c8981 */ /* 0x000ea8000c1e1b00 */
[----:B------:R0:W3:Y:S04]  /*0bb0*/  @!P1 LDG.E.64 R26, desc[UR16][R18.64] ;  /* 0x00000010121a9981 */ /* 0x0000e8000c1e1b00 */
[----:B------:R1:W4:Y:S01]  /*0bc0*/  @!P2 LDG.E.64 R12, desc[UR16][R22.64] ;  /* 0x00000010160ca981 */ /* 0x000322000c1e1b00 */
[----:B------:R-:W-:Y:S01]  /*0bd0*/  IADD3 R2, P4, PT, R8, UR15, RZ ;  /* 0x0000000f08027c10 */ /* 0x000fe2000ff9e0ff */
[----:B------:R-:W-:-:S02]  /*0be0*/  IMAD.MOV.U32 R20, RZ, RZ, R6 ;  /* 0x000000ffff147224 */ /* 0x000fc400078e0006 */
[----:B------:R-:W-:Y:S01]  /*0bf0*/  IMAD.MOV.U32 R21, RZ, RZ, R7 ;  /* 0x000000ffff157224 */ /* 0x000fe200078e0007 */
[----:B------:R-:W-:Y:S01]  /*0c00*/  ISETP.GE.U32.AND P3, PT, R2, UR18, PT ;  /* 0x0000001202007c0c */ /* 0x000fe2000bf66070 */
[----:B------:R-:W-:-:S05]  /*0c10*/  IMAD.X R3, RZ, RZ, R11, P4 ;  /* 0x000000ffff037224 */ /* 0x000fca00020e060b */
[----:B------:R-:W-:-:S13]  /*0c20*/  ISETP.GE.AND.EX P3, PT, R3, UR19, PT, P3 ;  /* 0x0000001303007c0c */ /* 0x000fda000bf66330 */
[----:B------:R-:W-:-:S04]  /*0c30*/  @!P3 LEA R4, P4, R2, UR8, 0x3 ;  /* 0x000000080204bc11 */ /* 0x000fc8000f8818ff */
[----:B------:R-:W-:-:S05]  /*0c40*/  @!P3 LEA.HI.X R5, R2, UR9, R3, 0x3, P4 ;  /* 0x000000090205bc11 */ /* 0x000fca000a0f1c03 */
[----:B------:R3:W5:Y:S01]  /*0c50*/  @!P3 LDG.E.64 R20, desc[UR16][R4.64] ;  /* 0x000000100414b981 */ /* 0x000762000c1e1b00 */
[----:B------:R-:W-:Y:S02]  /*0c60*/  @!P0 LEA R24, P4, R14, UR10, 0x4 ;  /* 0x0000000a0e188c11 */ /* 0x000fe4000f8820ff */
[----:B0-----:R-:W-:Y:S02]  /*0c70*/  CS2R R18, SRZ ;  /* 0x0000000000127805 */ /* 0x001fe4000001ff00 */
[----:B-1----:R-:W-:Y:S02]  /*0c80*/  @!P1 LEA R22, P5, R0, UR10, 0x4 ;  /* 0x0000000a00169c11 */ /* 0x002fe4000f8a20ff */
[----:B------:R-:W-:Y:S02]  /*0c90*/  CS2R R6, SRZ ;  /* 0x0000000000067805 */ /* 0x000fe4000001ff00 */
[----:B------:R-:W-:Y:S02]  /*0ca0*/  @!P2 LEA R10, P6, R8, UR10, 0x4 ;  /* 0x0000000a080aac11 */ /* 0x000fe4000f8c20ff */
[----:B------:R-:W-:-:S02]  /*0cb0*/  @!P0 LEA.HI.X R25, R14, UR11, R15, 0x4, P4 ;  /* 0x0000000b0e198c11 */ /* 0x000fc4000a0f240f */
[----:B------:R-:W-:Y:S02]  /*0cc0*/  CS2R R14, SRZ ;  /* 0x00000000000e7805 */ /* 0x000fe4000001ff00 */
[----:B------:R-:W-:Y:S02]  /*0cd0*/  @!P1 LEA.HI.X R23, R0, UR11, R9, 0x4, P5 ;  /* 0x0000000b00179c11 */ /* 0x000fe4000a8f2409 */
[----:B------:R-:W-:Y:S01]  /*0ce0*/  @!P2 LEA.HI.X R11, R8, UR11, R11, 0x4, P6 ;  /* 0x0000000b080bac11 */ /* 0x000fe2000b0f240b */
[----:B--2---:R-:W0:Y:S08]  /*0cf0*/  @!P0 I2F.F64.S64 R16, R28 ;  /* 0x0000001c00108312 */ /* 0x004e300000301c00 */
[----:B---3--:R-:W1:Y:S01]  /*0d00*/  @!P1 I2F.F64.S64 R4, R26 ;  /* 0x0000001a00049312 */ /* 0x008e620000301c00 */
[----:B0-----:R0:W-:Y:S07]  /*0d10*/  @!P0 STG.E.128 desc[UR16][R24.64], R16 ;  /* 0x0000001018008986 */ /* 0x0011ee000c101d10 */
[----:B----4-:R-:W2:Y:S01]  /*0d20*/  @!P2 I2F.F64.S64 R12, R12 ;  /* 0x0000000c000ca312 */ /* 0x010ea20000301c00 */
[----:B-1----:R0:W-:Y:S04]  /*0d30*/  @!P1 STG.E.128 desc[UR16][R22.64], R4 ;  /* 0x0000000416009986 */ /* 0x0021e8000c101d10 */
[----:B--2---:R0:W-:Y:S01]  /*0d40*/  @!P2 STG.E.128 desc[UR16][R10.64], R12 ;  /* 0x0000000c0a00a986 */ /* 0x0041e2000c101d10 */
[----:B------:R-:W-:Y:S05]  /*0d50*/  @P3 EXIT ;  /* 0x000000000000394d */ /* 0x000fea0003800000 */
[----:B-----5:R-:W1:Y:S01]  /*0d60*/  I2F.F64.S64 R20, R20 ;  /* 0x0000001400147312 */ /* 0x020e620000301c00 */
[C---:B0-----:R-:W-:Y:S02]  /*0d70*/  LEA R4, P0, R2.reuse, UR10, 0x4 ;  /* 0x0000000a02047c11 */ /* 0x041fe4000f8020ff */
[----:B------:R-:W-:Y:S02]  /*0d80*/  CS2R R22, SRZ ;  /* 0x0000000000167805 */ /* 0x000fe4000001ff00 */
[----:B------:R-:W-:-:S05]  /*0d90*/  LEA.HI.X R5, R2, UR11, R3, 0x4, P0 ;  /* 0x0000000b02057c11 */ /* 0x000fca00080f2403 */
[----:B-1----:R-:W-:Y:S01]  /*0da0*/  STG.E.128 desc[UR16][R4.64], R20 ;  /* 0x0000001404007986 */ /* 0x002fe2000c101d10 */
[----:B------:R-:W-:Y:S05]  /*0db0*/  EXIT ;  /* 0x000000000000794d */ /* 0x000fea0003800000 */
.L_x_2606:
[----:B------:R-:W0:Y:S02]  /*0dc0*/  S2R R0, SR_TID.X ;  /* 0x0000000000007919 */ /* 0x000e240000002100 */
[----:B0-----:R-:W-:-:S03]  /*0dd0*/  IMAD.WIDE.U32 R2, R0, 0x4, RZ ;  /* 0x0000000400027825 */ /* 0x001fc600078e00ff */
[----:B------:R-:W-:-:S04]  /*0de0*/  ISETP.GE.U32.AND P0, PT, R2, UR14, PT ;  /* 0x0000000e02007c0c */ /* 0x000fc8000bf06070 */
[----:B------:R-:W-:-:S13]  /*0df0*/  ISETP.GE.AND.EX P0, PT, R3, UR4, PT, P0 ;  /* 0x0000000403007c0c */ /* 0x000fda000bf06300 */
[----:B------:R-:W-:Y:S05]  /*0e00*/  @P0 EXIT ;  /* 0x000000000000094d */ /* 0x000fea0003800000 */
[----:B------:R-:W-:Y:S01]  /*0e10*/  IMAD.MOV.U32 R3, RZ, RZ, RZ ;  /* 0x000000ffff037224 */ /* 0x000fe200078e00ff */
[----:B------:R-:W0:Y:S06]  /*0e20*/  LDCU UR5, c[0x0][0x360] ;  /* 0x00006c00ff0577ac */ /* 0x000e2c0008000800 */
.L_x_2609:
[----:B------:R-:W-:-:S04]  /*0e30*/  LEA R20, P0, R0, UR8, 0x5 ;  /* 0x0000000800147c11 */ /* 0x000fc8000f8028ff */
[----:B------:R-:W-:-:S06]  /*0e40*/  LEA.HI.X R21, R0, UR9, R3, 0x5, P0 ;  /* 0x0000000900157c11 */ /* 0x000fcc00080f2c03 */
[----:B------:R-:W2:Y:S01]  /*0e50*/  LDG.E.ENL2.256 R24, R20, desc[UR16][R20.64] ;  /* 0xfe0000101414797e */ /* 0x000ea20008121918 */
        /* <DEDUP_REMOVED lines=14> */
[----:B--2---:R-:W-:Y:S08]  /*0f40*/  I2F.F64.S64 R4, R20 ;  /* 0x0000001400047312 */ /* 0x004ff00000301c00 */
[----:B------:R-:W0:Y:S08]  /*0f50*/  I2F.F64.S64 R8, R22 ;  /* 0x0000001600087312 */ /* 0x000e300000301c00 */
[----:B------:R-:W-:Y:S01]  /*0f60*/  I2F.F64.S64 R12, R24 ;  /* 0x00000018000c7312 */ /* 0x000fe20000301c00 */
[----:B0-----:R1:W-:Y:S07]  /*0f70*/  STG.E.ENL2.256 desc[UR16][R28.64], R4, R8 ;  /* 0xf80000041c08797f */ /* 0x0013ee000f121810 */
[----:B------:R-:W0:Y:S02]  /*0f80*/  I2F.F64.S64 R16, R26 ;  /* 0x0000001a00107312 */ /* 0x000e240000301c00 */
[----:B0-----:R1:W-:Y:S01]  /*0f90*/  STG.E.ENL2.256 desc[UR16][R28.64+0x20], R12, R16 ;  /* 0xf800010c1c10797f */ /* 0x0013e2000f121810 */
[----:B------:R-:W-:Y:S05]  /*0fa0*/  @!P0 BRA P1, `(.L_x_2609) ;  /* 0xfffffffc00a08947 */ /* 0x000fea000083ffff */
[----:B------:R-:W-:Y:S05]  /*0fb0*/  EXIT ;  /* 0x000000000000794d */ /* 0x000fea0003800000 */
        .weak           $__internal_56_$__cuda_sm20_div_u16
        .type           $__internal_56_$__cuda_sm20_div_u16,@function
        .size           $__internal_56_$__cuda_sm20_div_u16,(.L_x_7679 - $__internal_56_$__cuda_sm20_div_u16)
$__internal_56_$__cuda_sm20_div_u16:
        /* <DEDUP_REMOVED lines=19> */
[----:B------:R-:W-:Y:S05]  /*10f0*/  RET.REL.NODEC R2 `(_ZN2at6native55_GLOBAL__N__de093ff9_22_ForeachBinaryOpList_cu_a911ec4325multi_tensor_apply_kernelINS1_18TensorListMetadataILi2EEENS1_11CopyFunctorIN3c107complexIdEElLi2ELi1ELi1EEEJNS0_4CopyIS8_lEEEEEvT_T0_DpT1_) ;  /* 0xffffffec02c07950 */ /* 0x000fea0003c3ffff */
.L_x_2610:
        /* <DEDUP_REMOVED lines=16> */
.L_x_7679:


//--------------------- .text._ZN2at6native55_GLOBAL__N__de093ff9_22_ForeachBinaryOpList_cu_a911ec4325multi_tensor_apply_kernelINS1_18TensorListMetadataILi2EEENS1_11CopyFunctorIN3c107complexIdEEaLi2ELi1ELi1EEEJNS0_4CopyIS8_aEEEEEvT_T0_DpT1_ --------------------------
	.section	.text._ZN2at6native55_GLOBAL__N__de093ff9_22_ForeachBinaryOpList_cu_a911ec4325multi_tensor_apply_kernelINS1_18TensorListMetadataILi2EEENS1_11CopyFunctorIN3c107complexIdEEaLi2ELi1ELi1EEEJNS0_4CopyIS8_aEEEEEvT_T0_DpT1_,"ax",@progbits
	.align	128
.text._ZN2at6native55_GLOBAL__N__de093ff9_22_ForeachBinaryOpList_cu_a911ec4325multi_tensor_apply_kernelINS1_18TensorListMetadataILi2EEENS1_11CopyFunctorIN3c107complexIdEEaLi2ELi1ELi1EEEJNS0_4CopyIS8_aEEEEEvT_T0_DpT1_:
        .type           _ZN2at6native55_GLOBAL__N__de093ff9_22_ForeachBinaryOpList_cu_a911ec4325multi_tensor_apply_kernelINS1_18TensorListMetadataILi2EEENS1_11CopyFunctorIN3c107complexIdEEaLi2ELi1ELi1EEEJNS0_4CopyIS8_aEEEEEvT_T0_DpT1_,@function
        .size           _ZN2at6native55_GLOBAL__N__de093ff9_22_ForeachBinaryOpList_cu_a911ec4325multi_tensor_apply_kernelINS1_18TensorListMetadataILi2EEENS1_11CopyFunctorIN3c107complexIdEEaLi2ELi1ELi1EEEJNS0_4CopyIS8_aEEEEEvT_T0_DpT1_,(.L_x_7681 - _ZN2at6native55_GLOBAL__N__de093ff9_22_ForeachBinaryOpList_cu_a911ec4325multi_tensor_apply_kernelINS1_18TensorListMetadataILi2EEENS1_11CopyFunctorIN3c107complexIdEEaLi2ELi1ELi1EEEJNS0_4CopyIS8_aEEEEEvT_T0_DpT1_)
        .other          _ZN2at6native55_GLOBAL__N__de093ff9_22_ForeachBinaryOpList_cu_a911ec4325multi_tensor_apply_kernelINS1_18TensorListMetadataILi2EEENS1_11CopyFunctorIN3c107complexIdEEaLi2ELi1ELi1EEEJNS0_4CopyIS8_aEEEEEvT_T0_DpT1_,@"STO_CUDA_ENTRY STV_DEFAULT"
_ZN2at6native55_GLOBAL__N__de093ff9_22_ForeachBinaryOpList_cu_a911ec4325multi_tensor_apply_kernelINS1_18TensorListMetadataILi2EEENS1_11CopyFunctorIN3c107complexIdEEaLi2ELi1ELi1EEEJNS0_4CopyIS8_aEEEEEvT_T0_DpT1_:
        /* <DEDUP_REMOVED lines=39> */
[----:B------:R-:W-:Y:S05]  /*0270*/  CALL.REL.NOINC `($__internal_57_$__cuda_sm20_div_u16) ;  /* 0x0000001000487944 */ /* 0x000fea0003c00000 */
        /* <DEDUP_REMOVED lines=52> */
.L_x_2613:
        /* <DEDUP_REMOVED lines=126> */
.L_x_2612:
        /* <DEDUP_REMOVED lines=64> */
.L_x_2611:
[----:B------:R-:W0:Y:S02]  /*11a0*/  S2R R22, SR_TID.X ;  /* 0x0000000000167919 */ /* 0x000e240000002100 */
[----:B0-----:R-:W-:-:S03]  /*11b0*/  IMAD.WIDE.U32 R2, R22, 0x4, RZ ;  /* 0x0000000416027825 */ /* 0x001fc600078e00ff */
[----:B------:R-:W-:-:S04]  /*11c0*/  ISETP.GE.U32.AND P0, PT, R2, UR11, PT ;  /* 0x0000000b02007c0c */ /* 0x000fc8000bf06070 */
[----:B------:R-:W-:-:S13]  /*11d0*/  ISETP.GE.AND.EX P0, PT, R3, UR4, PT, P0 ;  /* 0x0000000403007c0c */ /* 0x000fda000bf06300 */
[----:B------:R-:W-:Y:S05]  /*11e0*/  @P0 EXIT ;  /* 0x000000000000094d */ /* 0x000fea0003800000 */
[----:B------:R-:W-:Y:S01]  /*11f0*/  IMAD.MOV.U32 R23, RZ, RZ, RZ ;  /* 0x000000ffff177224 */ /* 0x000fe200078e00ff */
[----:B------:R-:W0:Y:S06]  /*1200*/  LDCU UR5, c[0x0][0x360] ;  /* 0x00006c00ff0577ac */ /* 0x000e2c0008000800 */
.L_x_2614:
        /* <DEDUP_REMOVED lines=25> */
        .weak           $__internal_57_$__cuda_sm20_div_u16
        .type           $__internal_57_$__cuda_sm20_div_u16,@function
        .size           $__internal_57_$__cuda_sm20_div_u16,(.L_x_7681 - $__internal_57_$__cuda_sm20_div_u16)
$__internal_57_$__cuda_sm20_div_u16:
        /* <DEDUP_REMOVED lines=19> */
[----:B------:R-:W-:Y:S05]  /*14d0*/  RET.REL.NODEC R2 `(_ZN2at6native55_GLOBAL__N__de093ff9_22_ForeachBinaryOpList_cu_a911ec4325multi_tensor_apply_kernelINS1_18TensorListMetadataILi2EEENS1_11CopyFunctorIN3c107complexIdEEaLi2ELi1ELi1EEEJNS0_4CopyIS8_aEEEEEvT_T0_DpT1_) ;  /* 0xffffffe802c87950 */ /* 0x000fea0003c3ffff */
.L_x_2615:
        /* <DEDUP_REMOVED lines=10> */
.L_x_7681:


//--------------------- .text._ZN2at6native55_GLOBAL__N__de093ff9_22_ForeachBinaryOpList_cu_a911ec4325multi_tensor_apply_kernelINS1_18TensorListMetadataILi2EEENS1_11CopyFunctorIN3c107complexIdEEhLi2ELi1ELi1EEEJNS0_4CopyIS8_hEEEEEvT_T0_DpT1_ --------------------------
	.section	.text._ZN2at6native55_GLOBAL__N__de093ff9_22_ForeachBinaryOpList_cu_a911ec4325multi_tensor_apply_kernelINS1_18TensorListMetadataILi2EEENS1_11CopyFunctorIN3c107complexIdEEhLi2ELi1ELi1EEEJNS0_4CopyIS8_hEEEEEvT_T0_DpT1_,"ax",@progbits
	.align	128
.text._ZN2at6native55_GLOBAL__N__de093ff9_22_ForeachBinaryOpList_cu_a911ec4325multi_tensor_apply_kernelINS1_18TensorListMetadataILi2EEENS1_11CopyFunctorIN3c107complexIdEEhLi2ELi1ELi1EEEJNS0_4CopyIS8_hEEEEEvT_T0_DpT1_:
        .type           _ZN2at6native55_GLOBAL__N__de093ff9_22_ForeachBinaryOpList_cu_a911ec4325multi_tensor_apply_kernelINS1_18TensorListMetadataILi2EEENS1_11CopyFunctorIN3c107complexIdEEhLi2ELi1ELi1EEEJNS0_4CopyIS8_hEEEEEvT_T0_DpT1_,@function
        .size           _ZN2at6native55_GLOBAL__N__de093ff9_22_ForeachBinaryOpList_cu_a911ec4325multi_tensor_apply_kernelINS1_18TensorListMetadataILi2EEENS1_11CopyFunctorIN3c107complexIdEEhLi2ELi1ELi1EEEJNS0_4CopyIS8_hEEEEEvT_T0_DpT1_,(.L_x_7683 - _ZN2at6native55_GLOBAL__N__de093ff9_22_ForeachBinaryOpList_cu_a911ec4325multi_tensor_apply_kernelINS1_18TensorListMetadataILi2EEENS1_11CopyFunctorIN3c107complexIdEEhLi2ELi1ELi1EEEJNS0_4CopyIS8_hEEEEEvT_T0_DpT1_)
        .other          _ZN2at6native55_GLOBAL__N__de093ff9_22_ForeachBinaryOpList_cu_a911ec4325multi_tensor_apply_kernelINS1_18TensorListMetadataILi2EEENS1_11CopyFunctorIN3c107complexIdEEhLi2ELi1ELi1EEEJNS0_4CopyIS8_hEEEEEvT_T0_DpT1_,@"STO_CUDA_ENTRY STV_DEFAULT"
_ZN2at6native55_GLOBAL__N__de093ff9_22_ForeachBinaryOpList_cu_a911ec4325multi_tensor_apply_kernelINS1_18TensorListMetadataILi2EEENS1_11CopyFunctorIN3c107complexIdEEhLi2ELi1ELi1EEEJNS0_4CopyIS8_hEEEEEvT_T0_DpT1_:
        /* <DEDUP_REMOVED lines=39> */
[----:B------:R-:W-:Y:S05]  /*0270*/  CALL.REL.NOINC `($__internal_58_$__cuda_sm20_div_u16) ;  /* 0x00000010001c7944 */ /* 0x000fea0003c00000 */
        /* <DEDUP_REMOVED lines=52> */
.L_x_2618:
        /* <DEDUP_REMOVED lines=14> */
[----:B------:R-:W-:-:S05]  /*06a0*/  @!P2 IADD3.X R11, PT, PT, R3, UR32, RZ, P0, !PT ;  /* 0x00000020030bac10 */ /* 0x000fca00087fe4ff */
[----:B------:R-:W3:Y:S01]  /*06b0*/  @!P2 LDG.E.U8 R24, desc[UR26][R10.64] ;  /* 0x0000001a0a18a981 */ /* 0x000ee2000c1e1100 */
[----:B------:R-:W-:Y:S02]  /*06c0*/  @!P3 IADD3 R14, P0, PT, R7, UR37, RZ ;  /* 0x00000025070ebc10 */ /* 0x000fe4000ff1e0ff */
[----:B------:R-:W-:Y:S02]  /*06d0*/  IADD3 R19, P4, PT, R19, UR28, RZ ;  /* 0x0000001c13137c10 */ /* 0x000fe4000ff9e0ff */
[----:B------:R-:W-:Y:S02]  /*06e0*/  @!P3 IADD3.X R15, PT, PT, R3, UR19, RZ, P0, !PT ;  /* 0x00000013030fbc10 */ /* 0x000fe400087fe4ff */
[----:B------:R-:W-:Y:S01]  /*06f0*/  ISETP.GE.U32.AND P0, PT, R19, UR40, PT ;  /* 0x0000002813007c0c */ /* 0x000fe2000bf06070 */
[----:B------:R-:W-:Y:S02]  /*0700*/  IMAD.X R20, RZ, RZ, R20, P4 ;  /* 0x000000ffff147224 */ /* 0x000fe400020e0614 */
[----:B------:R0:W4:Y:S03]  /*0710*/  @!P3 LDG.E.U8 R6, desc[UR26][R14.64] ;  /* 0x0000001a0e06b981 */ /* 0x000126000c1e1100 */
        /* <DEDUP_REMOVED lines=8> */
[----:B------:R-:W-:-:S04]  /*07a0*/  @!P2 LEA R22, P4, R2, UR7, 0x4 ;  /* 0x000000070216ac11 */ /* 0x000fc8000f8820ff */
[----:B------:R-:W-:Y:S02]  /*07b0*/  @!P2 IADD3.X R23, PT, PT, R5, UR10, RZ, P4, !PT ;  /* 0x0000000a0517ac10 */ /* 0x000fe4000a7fe4ff */
[----:B--2---:R-:W-:-:S06]  /*07c0*/  @!P1 LOP3.LUT R12, R25, 0xff, RZ, 0xc0, !PT ;  /* 0x000000ff190c9812 */ /* 0x004fcc00078ec0ff */
[----:B------:R-:W0:Y:S01]  /*07d0*/  @!P1 I2F.F64.U16 R12, R12 ;  /* 0x0000000c000c9312 */ /* 0x000e220000101800 */
[----:B---3--:R-:W-:-:S07]  /*07e0*/  @!P2 LOP3.LUT R8, R24, 0xff, RZ, 0xc0, !PT ;  /* 0x000000ff1808a812 */ /* 0x008fce00078ec0ff */
[----:B------:R-:W1:Y:S01]  /*07f0*/  @!P2 I2F.F64.U16 R8, R8 ;  /* 0x000000080008a312 */ /* 0x000e620000101800 */
[----:B----4-:R-:W-:Y:S01]  /*0800*/  @!P3 LOP3.LUT R16, R6, 0xff, RZ, 0xc0, !PT ;  /* 0x000000ff0610b812 */ /* 0x010fe200078ec0ff */
[----:B0-----:R0:W-:Y:S06]  /*0810*/  @!P1 STG.E.128 desc[UR26][R10.64], R12 ;  /* 0x0000000c0a009986 */ /* 0x0011ec000c101d1a */
[----:B------:R-:W2:Y:S01]  /*0820*/  @!P3 I2F.F64.U16 R16, R16 ;  /* 0x000000100010b312 */ /* 0x000ea20000101800 */
[----:B0-----:R-:W-:Y:S02]  /*0830*/  CS2R R10, SRZ ;  /* 0x00000000000a7805 */ /* 0x001fe4000001ff00 */
[----:B------:R-:W-:Y:S01]  /*0840*/  @!P3 IADD3 R12, P1, PT, R32, UR7, RZ ;  /* 0x00000007200cbc10 */ /* 0x000fe2000ff3e0ff */
[----:B------:R-:W-:-:S02]  /*0850*/  IMAD.U32 R15, RZ, RZ, UR28 ;  /* 0x0000001cff0f7e24 */ /* 0x000fc4000f8e00ff */
        /* <DEDUP_REMOVED lines=11> */
[----:B0-----:R-:W-:Y:S01]  /*0910*/  IMAD.X R22, RZ, RZ, R20, P1 ;  /* 0x000000ffff167224 */ /* 0x001fe200008e0614 */
[C---:B------:R-:W-:Y:S01]  /*0920*/  ISETP.GE.U32.AND P1, PT, R21.reuse, UR40, PT ;  /* 0x0000002815007c0c */ /* 0x040fe2000bf26070 */
[----:B------:R-:W-:Y:S01]  /*0930*/  @!P0 IMAD.MOV.U32 R11, RZ, RZ, RZ ;  /* 0x000000ffff0b8224 */ /* 0x000fe200078e00ff */
[----:B------:R-:W-:Y:S02]  /*0940*/  IADD3 R21, P3, PT, R21, UR28, RZ ;  /* 0x0000001c15157c10 */ /* 0x000fe4000ff7e0ff */
[----:B-----5:R-:W-:Y:S02]  /*0950*/  @!P0 LOP3.LUT R8, R4, 0xff, RZ, 0xc0, !PT ;  /* 0x000000ff04088812 */ /* 0x020fe400078ec0ff */
[----:B------:R-:W-:Y:S01]  /*0960*/  @!P0 IADD3 R20, P6, PT, R14, UR7, RZ ;  /* 0x000000070e148c10 */ /* 0x000fe2000ffde0ff */
[----:B------:R-:W-:Y:S01]  /*0970*/  IMAD.X R14, RZ, RZ, R22, P3 ;  /* 0x000000ffff0e7224 */ /* 0x000fe200018e0616 */
[----:B------:R-:W-:-:S02]  /*0980*/  IADD3 R10, P5, PT, R21, UR28, RZ ;  /* 0x0000001c150a7c10 */ /* 0x000fc4000ffbe0ff */
[----:B------:R-:W-:Y:S01]  /*0990*/  ISETP.GE.U32.AND P4, PT, R21, UR40, PT ;  /* 0x0000002815007c0c */ /* 0x000fe2000bf86070 */
[----:B------:R-:W0:Y:S01]  /*09a0*/  @!P0 I2F.F64.U16 R8, R8 ;  /* 0x0000000800088312 */ /* 0x000e220000101800 */
[----:B------:R-:W-:Y:S02]  /*09b0*/  ISETP.GE.AND.EX P1, PT, R22, UR41, PT, P1 ;  /* 0x0000002916007c0c */ /* 0x000fe4000bf26310 */
[----:B------:R-:W-:Y:S01]  /*09c0*/  ISETP.GE.AND.EX P4, PT, R14, UR41, PT, P4 ;  /* 0x000000290e007c0c */ /* 0x000fe2000bf86340 */
[----:B------:R-:W-:Y:S01]  /*09d0*/  IMAD.X R14, RZ, RZ, R14, P5 ;  /* 0x000000ffff0e7224 */ /* 0x000fe200028e060e */
[----:B------:R-:W-:Y:S02]  /*09e0*/  ISETP.GE.U32.AND P3, PT, R10, UR40, PT ;  /* 0x000000280a007c0c */ /* 0x000fe4000bf66070 */
[----:B------:R-:W-:Y:S02]  /*09f0*/  @!P0 IADD3.X R21, PT, PT, R15, UR10, R11, P6, !PT ;  /* 0x0000000a0f158c10 */ /* 0x000fe4000b7fe40b */
[----:B------:R-:W-:-:S02]  /*0a00*/  CS2R R10, SRZ ;  /* 0x00000000000a7805 */ /* 0x000fc4000001ff00 */
[----:B------:R-:W-:Y:S02]  /*0a10*/  ISETP.GE.AND.EX P3, PT, R14, UR41, PT, P3 ;  /* 0x000000290e007c0c */ /* 0x000fe4000bf66330 */
[C---:B-1----:R-:W-:Y:S02]  /*0a20*/  @!P2 IADD3 R12, P6, PT, R7.reuse, UR38, RZ ;  /* 0x00000026070cac10 */ /* 0x042fe4000ffde0ff */
[----:B------:R-:W-:Y:S01]  /*0a30*/  @!P1 IADD3 R14, P5, PT, R7, UR35, RZ ;  /* 0x00000023070e9c10 */ /* 0x000fe2000ffbe0ff */
[----:B0-----:R0:W-:Y:S01]  /*0a40*/  @!P0 STG.E.128 desc[UR26][R20.64], R8 ;  /* 0x0000000814008986 */ /* 0x0011e2000c101d1a */
[----:B------:R-:W-:Y:S02]  /*0a50*/  @!P2 IADD3.X R13, PT, PT, R3, UR39, RZ, P6, !PT ;  /* 0x00000027030dac10 */ /* 0x000fe4000b7fe4ff */
[----:B------:R-:W-:Y:S02]  /*0a60*/  @!P4 IADD3 R16, P0, PT, R7, UR34, RZ ;  /* 0x000000220710cc10 */ /* 0x000fe4000ff1e0ff */
[C---:B------:R-:W-:Y:S01]  /*0a70*/  @!P1 IADD3.X R15, PT, PT, R3.reuse, UR12, RZ, P5, !PT ;  /* 0x0000000c030f9c10 */ /* 0x040fe2000affe4ff */
[----:B------:R-:W2:Y:S01]  /*0a80*/  @!P2 LDG.E.U8 R25, desc[UR26][R12.64] ;  /* 0x0000001a0c19a981 */ /* 0x000ea2000c1e1100 */
[----:B------:R-:W-:-:S02]  /*0a90*/  @!P4 IADD3.X R17, PT, PT, R3, UR14, RZ, P0, !PT ;  /* 0x0000000e0311cc10 */ /* 0x000fc400087fe4ff */
[----:B------:R-:W-:Y:S01]  /*0aa0*/  @!P3 IADD3 R18, P0, PT, R7, UR33, RZ ;  /* 0x000000210712bc10 */ /* 0x000fe2000ff1e0ff */
[----:B------:R1:W3:Y:S03]  /*0ab0*/  @!P1 LDG.E.U8 R24, desc[UR26][R14.64] ;  /* 0x0000001a0e189981 */ /* 0x0002e6000c1e1100 */
[----:B------:R-:W-:Y:S01]  /*0ac0*/  @!P3 IADD3.X R19, PT, PT, R3, UR16, RZ, P0, !PT ;  /* 0x000000100313bc10 */ /* 0x000fe200087fe4ff */
[----:B------:R-:W4:Y:S04]  /*0ad0*/  @!P4 LDG.E.U8 R6, desc[UR26][R16.64] ;  /* 0x0000001a1006c981 */ /* 0x000f28000c1e1100 */
[----:B------:R5:W4:Y:S01]  /*0ae0*/  @!P3 LDG.E.U8 R4, desc[UR26][R18.64] ;  /* 0x0000001a1204b981 */ /* 0x000b22000c1e1100 */
[----:B------:R-:W-:-:S02]  /*0af0*/  @!P2 IADD3 R22, P0, PT, R34, UR7, RZ ;  /* 0x000000072216ac10 */ /* 0x000fc4000ff1e0ff */
[----:B-1----:R-:W-:Y:S01]  /*0b00*/  CS2R R14, SRZ ;  /* 0x00000000000e7805 */ /* 0x002fe2000001ff00 */
[----:B------:R-:W-:Y:S01]  /*0b10*/  UIADD3 UR18, UP0, UPT, UR18, -0x2, URZ ;  /* 0xfffffffe12127890 */ /* 0x000fe2000ff1e0ff */
[----:B------:R-:W-:Y:S01]  /*0b20*/  @!P2 IADD3.X R23, PT, PT, R35, UR10, RZ, P0, !PT ;  /* 0x0000000a2317ac10 */ /* 0x000fe200087fe4ff */
[----:B------:R-:W-:Y:S01]  /*0b30*/  UIADD3 UR5, UP1, UPT, UR29, UR5, URZ ;  /* 0x000000051d057290 */ /* 0x000fe2000ff3e0ff */
[----:B0-----:R-:W-:Y:S01]  /*0b40*/  @!P1 IADD3 R10, P0, PT, R30, UR7, RZ ;  /* 0x000000071e0a9c10 */ /* 0x001fe2000ff1e0ff */
[----:B------:R-:W-:Y:S01]  /*0b50*/  UIADD3.X UR4, UPT, UPT, UR4, -0x1, URZ, UP0, !UPT ;  /* 0xffffffff04047890 */ /* 0x000fe200087fe4ff */
[----:B-----5:R-:W-:Y:S02]  /*0b60*/  CS2R R18, SRZ ;  /* 0x0000000000127805 */ /* 0x020fe4000001ff00 */
[----:B------:R-:W-:Y:S01]  /*0b70*/  @!P1 IADD3.X R11, PT, PT, R31, UR10, RZ, P0, !PT ;  /* 0x0000000a1f0b9c10 */ /* 0x000fe200087fe4ff */
[----:B------:R-:W-:Y:S02]  /*0b80*/  UISETP.NE.U32.AND UP0, UPT, UR18, URZ, UPT ;  /* 0x000000ff1200728c */ /* 0x000fe4000bf05070 */
[----:B------:R-:W-:-:S02]  /*0b90*/  UIADD3.X UR6, UPT, UPT, UR30, UR6, URZ, UP1, !UPT ;  /* 0x000000061e067290 */ /* 0x000fc40008ffe4ff */
[----:B------:R-:W-:Y:S01]  /*0ba0*/  UISETP.NE.AND.EX UP0, UPT, UR4, URZ, UPT, UP0 ;  /* 0x000000ff0400728c */ /* 0x000fe2000bf05300 */
[----:B--2---:R-:W-:Y:S02]  /*0bb0*/  @!P2 LOP3.LUT R16, R25, 0xff, RZ, 0xc0, !PT ;  /* 0x000000ff1910a812 */ /* 0x004fe400078ec0ff */
[----:B---3--:R-:W-:-:S04]  /*0bc0*/  @!P1 LOP3.LUT R20, R24, 0xff, RZ, 0xc0, !PT ;  /* 0x000000ff18149812 */ /* 0x008fc800078ec0ff */
[----:B------:R-:W0:Y:S01]  /*0bd0*/  @!P2 I2F.F64.U16 R16, R16 ;  /* 0x000000100010a312 */ /* 0x000e220000101800 */
[----:B----4-:R-:W-:Y:S02]  /*0be0*/  @!P4 LOP3.LUT R8, R6, 0xff, RZ, 0xc0, !PT ;  /* 0x000000ff0608c812 */ /* 0x010fe400078ec0ff */
[----:B------:R-:W-:-:S05]  /*0bf0*/  @!P3 LOP3.LUT R21, R4, 0xff, RZ, 0xc0, !PT ;  /* 0x000000ff0415b812 */ /* 0x000fca00078ec0ff */
[----:B------:R-:W1:Y:S01]  /*0c00*/  @!P1 I2F.F64.U16 R12, R20 ;  /* 0x00000014000c9312 */ /* 0x000e620000101800 */
[----:B0-----:R0:W-:Y:S07]  /*0c10*/  @!P2 STG.E.128 desc[UR26][R22.64], R16 ;  /* 0x000000101600a986 */ /* 0x0011ee000c101d1a */
[----:B------:R-:W2:Y:S01]  /*0c20*/  @!P4 I2F.F64.U16 R8, R8 ;  /* 0x000000080008c312 */ /* 0x000ea20000101800 */
[----:B-1----:R1:W-:Y:S07]  /*0c30*/  @!P1 STG.E.128 desc[UR26][R10.64], R12 ;  /* 0x0000000c0a009986 */ /* 0x0023ee000c101d1a */
[----:B------:R-:W3:Y:S01]  /*0c40*/  @!P3 I2F.F64.U16 R20, R21 ;  /* 0x000000150014b312 */ /* 0x000ee20000101800 */
[----:B0-----:R-:W-:-:S02]  /*0c50*/  @!P4 IADD3 R16, P0, PT, R28, UR7, RZ ;  /* 0x000000071c10cc10 */ /* 0x001fc4000ff1e0ff */
[----:B------:R-:W-:Y:S02]  /*0c60*/  CS2R R22, SRZ ;  /* 0x0000000000167805 */ /* 0x000fe4000001ff00 */
[----:B------:R-:W-:Y:S02]  /*0c70*/  @!P4 IADD3.X R17, PT, PT, R29, UR10, RZ, P0, !PT ;  /* 0x0000000a1d11cc10 */ /* 0x000fe400087fe4ff */
[----:B------:R-:W-:Y:S02]  /*0c80*/  IADD3 R7, P0, PT, R7, UR29, RZ ;  /* 0x0000001d07077c10 */ /* 0x000fe4000ff1e0ff */
[----:B-1----:R-:W-:Y:S02]  /*0c90*/  @!P3 IADD3 R12, P1, PT, R26, UR7, RZ ;  /* 0x000000071a0cbc10 */ /* 0x002fe4000ff3e0ff */
[----:B------:R-:W-:Y:S01]  /*0ca0*/  CS2R R10, SRZ ;  /* 0x00000000000a7805 */ /* 0x000fe2000001ff00 */
[----:B------:R-:W-:Y:S01]  /*0cb0*/  ULEA UR7, UP2, UR28, UR7, 0x7 ;  /* 0x000000071c077291 */ /* 0x000fe2000f8438ff */
[----:B------:R-:W-:-:S02]  /*0cc0*/  IADD3.X R3, PT, PT, R3, UR30, RZ, P0, !PT ;  /* 0x0000001e03037c10 */ /* 0x000fc400087fe4ff */
[----:B------:R-:W-:Y:S01]  /*0cd0*/  @!P3 IADD3.X R13, PT, PT, R27, UR10, RZ, P1, !PT ;  /* 0x0000000a1b0dbc10 */ /* 0x000fe20008ffe4ff */
[----:B--2---:R1:W-:Y:S01]  /*0ce0*/  @!P4 STG.E.128 desc[UR26][R16.64], R8 ;  /* 0x000000081000c986 */ /* 0x0043e2000c101d1a */
[----:B------:R-:W-:-:S03]  /*0cf0*/  ULEA.HI.X UR10, UR28, UR10, URZ, 0x7, UP2 ;  /* 0x0000000a1c0a7291 */ /* 0x000fc600090f3cff */
[----:B---3--:R1:W-:Y:S01]  /*0d00*/  @!P3 STG.E.128 desc[UR26][R12.64], R20 ;  /* 0x000000140c00b986 */ /* 0x0083e2000c101d1a */
[----:B------:R-:W-:Y:S08]  /*0d10*/  BRA.U UP0, `(.L_x_2618) ;  /* 0xfffffff900287547 */ /* 0x000ff0000b83ffff */
.L_x_2617:
[----:B------:R-:W-:-:S04]  /*0d20*/  ULOP3.LUT UR4, UR20, 0x1, URZ, 0xc0, !UPT ;  /* 0x0000000114047892 */ /* 0x000fc8000f8ec0ff */
[----:B------:R-:W-:-:S04]  /*0d30*/  UISETP.NE.U32.AND UP0, UPT, UR4, 0x1, UPT ;  /* 0x000000010400788c */ /* 0x000fc8000bf05070 */
[----:B------:R-:W-:-:S06]  /*0d40*/  UISETP.NE.U32.AND.EX UP0, UPT, URZ, URZ, UPT, UP0 ;  /* 0x000000ffff00728c */ /* 0x000fcc000bf05100 */
[----:B------:R-:W-:-:S13]  /*0d50*/  PLOP3.LUT P0, PT, PT, PT, UP0, 0x80, 0x8 ;  /* 0x000000000008781c */ /* 0x000fda0003f0f008 */
[----:B------:R-:W-:Y:S05]  /*0d60*/  @!P0 EXIT ;  /* 0x000000000000894d */ /* 0x000fea0003800000 */
[----:B0-----:R-:W-:Y:S02]  /*0d70*/  IADD3 R14, P1, PT, R0, UR5, RZ ;  /* 0x00000005000e7c10 */ /* 0x001fe4000ff3e0ff */
[----:B------:R-:W-:Y:S02]  /*0d80*/  PRMT R5, R24, 0x7610, R5 ;  /* 0x0000761018057816 */ /* 0x000fe40000000005 */
[C---:B------:R-:W-:Y:S01]  /*0d90*/  IADD3 R2, P2, PT, R14.reuse, UR28, RZ ;  /* 0x0000001c0e027c10 */ /* 0x040fe2000ff5e0ff */
[----:B------:R-:W-:Y:S01]  /*0da0*/  IMAD.X R15, RZ, RZ, UR6, P1 ;  /* 0x00000006ff0f7e24 */ /* 0x000fe200088e06ff */
[----:B------:R-:W-:Y:S02]  /*0db0*/  ISETP.GE.U32.AND P0, PT, R14, UR40, PT ;  /* 0x000000280e007c0c */ /* 0x000fe4000bf06070 */
[----:B-1----:R-:W-:Y:S01]  /*0dc0*/  IADD3 R10, P3, PT, R2, UR28, RZ ;  /* 0x0000001c020a7c10 */ /* 0x002fe2000ff7e0ff */
[----:B------:R-:W-:Y:S01]  /*0dd0*/  IMAD.X R7, RZ, RZ, R15, P2 ;  /* 0x000000ffff077224 */ /* 0x000fe200010e060f */
[----:B------:R-:W-:-:S02]  /*0de0*/  ISETP.GE.AND.EX P0, PT, R15, UR41, PT, P0 ;  /* 0x000000290f007c0c */ /* 0x000fc4000bf06300 */
[----:B------:R-:W-:Y:S01]  /*0df0*/  ISETP.GE.U32.AND P1, PT, R2, UR40, PT ;  /* 0x0000002802007c0c */ /* 0x000fe2000bf26070 */
[----:B------:R-:W-:Y:S01]  /*0e00*/  IMAD.X R11, RZ, RZ, R7, P3 ;  /* 0x000000ffff0b7224 */ /* 0x000fe200018e0607 */
[----:B------:R-:W-:Y:S02]  /*0e10*/  ISETP.GE.U32.AND P2, PT, R10, UR40, PT ;  /* 0x000000280a007c0c */ /* 0x000fe4000bf46070 */
        /* <DEDUP_REMOVED lines=15> */
[----:B------:R-:W-:Y:S02]  /*0f10*/  PRMT R24, R4, 0x7610, R24 ;  /* 0x0000761004187816 */ /* 0x000fe40000000018 */
[----:B0-----:R-:W-:Y:S02]  /*0f20*/  @!P1 LEA R16, P5, R2, UR8, 0x4 ;  /* 0x0000000802109c11 */ /* 0x001fe4000f8a20ff */
[----:B------:R-:W-:-:S07]  /*0f30*/  @!P2 LEA R22, P6, R10, UR8, 0x4 ;  /* 0x000000080a16ac11 */ /* 0x000fce000f8c20ff */
[----:B------:R-:W-:-:S04]  /*0f40*/  @!P3 IADD3 R18, P4, PT, R3, UR42, RZ ;  /* 0x0000002a0312bc10 */ /* 0x000fc8000ff9e0ff */
[----:B------:R-:W-:Y:S02]  /*0f50*/  @!P3 IADD3.X R19, PT, PT, R0, UR43, RZ, P4, !PT ;  /* 0x0000002b0013bc10 */ /* 0x000fe4000a7fe4ff */
[----:B------:R-:W-:Y:S02]  /*0f60*/  @!P0 LEA R20, P4, R14, UR8, 0x4 ;  /* 0x000000080e148c11 */ /* 0x000fe4000f8820ff */
[----:B------:R-:W-:Y:S01]  /*0f70*/  @!P1 LEA.HI.X R17, R2, UR9, R7, 0x4, P5 ;  /* 0x0000000902119c11 */ /* 0x000fe2000a8f2407 */
[----:B------:R0:W5:Y:S01]  /*0f80*/  @!P3 LDG.E.U8 R24, desc[UR26][R18.64] ;  /* 0x0000001a1218b981 */ /* 0x000162000c1e1100 */
[----:B------:R-:W-:Y:S02]  /*0f90*/  @!P0 LEA.HI.X R21, R14, UR9, R15, 0x4, P4 ;  /* 0x000000090e158c11 */ /* 0x000fe4000a0f240f */
[----:B------:R-:W-:Y:S02]  /*0fa0*/  CS2R R14, SRZ ;  /* 0x00000000000e7805 */ /* 0x000fe4000001ff00 */
[----:B------:R-:W-:-:S02]  /*0fb0*/  @!P2 LEA.HI.X R23, R10, UR9, R11, 0x4, P6 ;  /* 0x000000090a17ac11 */ /* 0x000fc4000b0f240b */
[----:B------:R-:W-:Y:S02]  /*0fc0*/  CS2R R10, SRZ ;  /* 0x00000000000a7805 */ /* 0x000fe4000001ff00 */
[----:B--2---:R-:W-:Y:S02]  /*0fd0*/  @!P0 LOP3.LUT R12, R25, 0xff, RZ, 0xc0, !PT ;  /* 0x000000ff190c8812 */ /* 0x004fe400078ec0ff */
[----:B---3--:R-:W-:-:S04]  /*0fe0*/  @!P1 LOP3.LUT R4, R5, 0xff, RZ, 0xc0, !PT ;  /* 0x000000ff05049812 */ /* 0x008fc800078ec0ff */
[----:B------:R-:W1:Y:S01]  /*0ff0*/  @!P0 I2F.F64.U16 R12, R12 ;  /* 0x0000000c000c8312 */ /* 0x000e620000101800 */
[----:B----4-:R-:W-:-:S07]  /*1000*/  @!P2 LOP3.LUT R8, R6, 0xff, RZ, 0xc0, !PT ;  /* 0x000000ff0608a812 */ /* 0x010fce00078ec0ff */
[----:B------:R-:W2:Y:S08]  /*1010*/  @!P1 I2F.F64.U16 R4, R4 ;  /* 0x0000000400049312 */ /* 0x000eb00000101800 */
[----:B------:R-:W3:Y:S01]  /*1020*/  @!P2 I2F.F64.U16 R8, R8 ;  /* 0x000000080008a312 */ /* 0x000ee20000101800 */
[----:B------:R-:W-:Y:S01]  /*1030*/  CS2R R6, SRZ ;  /* 0x0000000000067805 */ /* 0x000fe2000001ff00 */
[----:B-1----:R0:W-:Y:S04]  /*1040*/  @!P0 STG.E.128 desc[UR26][R20.64], R12 ;  /* 0x0000000c14008986 */ /* 0x0021e8000c101d1a */
[----:B--2---:R0:W-:Y:S04]  /*1050*/  @!P1 STG.E.128 desc[UR26][R16.64], R4 ;  /* 0x0000000410009986 */ /* 0x0041e8000c101d1a */
[----:B---3--:R0:W-:Y:S01]  /*1060*/  @!P2 STG.E.128 desc[UR26][R22.64], R8 ;  /* 0x000000081600a986 */ /* 0x0081e2000c101d1a */
[----:B------:R-:W-:Y:S05]  /*1070*/  @P3 EXIT ;  /* 0x000000000000394d */ /* 0x000fea0003800000 */
[----:B0----5:R-:W-:Y:S02]  /*1080*/  LOP3.LUT R4, R24, 0xff, RZ, 0xc0, !PT ;  /* 0x000000ff18047812 */ /* 0x021fe400078ec0ff */
[----:B------:R-:W-:Y:S02]  /*1090*/  CS2R R6, SRZ ;  /* 0x0000000000067805 */ /* 0x000fe4000001ff00 */
[C---:B------:R-:W-:Y:S02]  /*10a0*/  LEA R2, P0, R3.reuse, UR8, 0x4 ;  /* 0x0000000803027c11 */ /* 0x040fe4000f8020ff */
[----:B------:R-:W0:Y:S02]  /*10b0*/  I2F.F64.U16 R4, R4 ;  /* 0x0000000400047312 */ /* 0x000e240000101800 */
[----:B------:R-:W-:-:S05]  /*10c0*/  LEA.HI.X R3, R3, UR9, R0, 0x4, P0 ;  /* 0x0000000903037c11 */ /* 0x000fca00080f2400 */
[----:B0-----:R-:W-:Y:S01]  /*10d0*/  STG.E.128 desc[UR26][R2.64], R4 ;  /* 0x0000000402007986 */ /* 0x001fe2000c101d1a */
[----:B------:R-:W-:Y:S05]  /*10e0*/  EXIT ;  /* 0x000000000000794d */ /* 0x000fea0003800000 */
.L_x_2616:
[----:B------:R-:W0:Y:S02]  /*10f0*/  S2R R22, SR_TID.X ;  /* 0x0000000000167919 */ /* 0x000e240000002100 */
[----:B0-----:R-:W-:-:S03]  /*1100*/  IMAD.WIDE.U32 R2, R22, 0x4, RZ ;  /* 0x0000000416027825 */ /* 0x001fc600078e00ff */
[----:B------:R-:W-:-:S04]  /*1110*/  ISETP.GE.U32.AND P0, PT, R2, UR11, PT ;  /* 0x0000000b02007c0c */ /* 0x000fc8000bf06070 */
[----:B------:R-:W-:-:S13]  /*1120*/  ISETP.GE.AND.EX P0, PT, R3, UR4, PT, P0 ;  /* 0x0000000403007c0c */ /* 0x000fda000bf06300 */
[----:B------:R-:W-:Y:S05]  /*1130*/  @P0 EXIT ;  /* 0x000000000000094d */ /* 0x000fea0003800000 */
[----:B------:R-:W-:Y:S01]  /*1140*/  IMAD.MOV.U32 R23, RZ, RZ, RZ ;  /* 0x000000ffff177224 */ /* 0x000fe200078e00ff */
[----:B------:R-:W0:Y:S06]  /*1150*/  LDCU UR5, c[0x0][0x360] ;  /* 0x00006c00ff0577ac */ /* 0x000e2c0008000800 */
.L_x_2619:
        /* <DEDUP_REMOVED lines=17> */
[----:B--2---:R-:W-:Y:S08]  /*1270*/  I2F.F64.U8 R4, R20 ;  /* 0x0000001400047312 */ /* 0x004ff00000001800 */
[----:B------:R-:W0:Y:S08]  /*1280*/  I2F.F64.U8 R8, R20.B1 ;  /* 0x1000001400087312 */ /* 0x000e300000001800 */
[----:B------:R-:W-:Y:S01]  /*1290*/  I2F.F64.U8 R12, R20.B2 ;  /* 0x20000014000c7312 */ /* 0x000fe20000001800 */
[----:B0-----:R1:W-:Y:S07]  /*12a0*/  STG.E.ENL2.256 desc[UR26][R2.64], R4, R8 ;  /* 0xf80000040208797f */ /* 0x0013ee000f12181a */
[----:B------:R-:W0:Y:S02]  /*12b0*/  I2F.F64.U8 R16, R20.B3 ;  /* 0x3000001400107312 */ /* 0x000e240000001800 */
[----:B0-----:R1:W-:Y:S01]  /*12c0*/  STG.E.ENL2.256 desc[UR26][R2.64+0x20], R12, R16 ;  /* 0xf800010c0210797f */ /* 0x0013e2000f12181a */
[----:B------:R-:W-:Y:S05]  /*12d0*/  @!P0 BRA P1, `(.L_x_2619) ;  /* 0xfffffffc00a08947 */ /* 0x000fea000083ffff */
[----:B------:R-:W-:Y:S05]  /*12e0*/  EXIT ;  /* 0x000000000000794d */ /* 0x000fea0003800000 */
        .weak           $__internal_58_$__cuda_sm20_div_u16
        .type           $__internal_58_$__cuda_sm20_div_u16,@function
        .size           $__internal_58_$__cuda_sm20_div_u16,(.L_x_7683 - $__internal_58_$__cuda_sm20_div_u16)
$__internal_58_$__cuda_sm20_div_u16:
        /* <DEDUP_REMOVED lines=19> */
[----:B------:R-:W-:Y:S05]  /*1420*/  RET.REL.NODEC R2 `(_ZN2at6native55_GLOBAL__N__de093ff9_22_ForeachBinaryOpList_cu_a911ec4325multi_tensor_apply_kernelINS1_18TensorListMetadataILi2EEENS1_11CopyFunctorIN3c107complexIdEEhLi2ELi1ELi1EEEJNS0_4CopyIS8_hEEEEEvT_T0_DpT1_) ;  /* 0xffffffe802f47950 */ /* 0x000fea0003c3ffff */
.L_x_2620:
        /* <DEDUP_REMOVED lines=13> */
.L_x_7683:


//--------------------- .text._ZN2at6native55_GLOBAL__N__de093ff9_22_ForeachBinaryOpList_cu_a911ec4325multi_tensor_apply_kernelINS1_18TensorListMetadataILi2EEENS1_14UnaryOpFunctorIN3c107complexIdEELi2ELi1ELi1EEEJNS0_4CopyIS8_S8_EEEEEvT_T0_DpT1_ --------------------------
	.section	.text._ZN2at6native55_GLOBAL__N__de093ff9_22_ForeachBinaryOpList_cu_a911ec4325multi_tensor_apply_kernelINS1_18TensorListMetadataILi2EEENS1_14UnaryOpFunctorIN3c107complexIdEELi2ELi1ELi1EEEJNS0_4CopyIS8_S8_EEEEEvT_T0_DpT1_,"ax",@progbits
	.align	128
.text._ZN2at6native55_GLOBAL__N__de093ff9_22_ForeachBinaryOpList_cu_a911ec4325multi_tensor_apply_kernelINS1_18TensorListMetadataILi2EEENS1_14UnaryOpFunctorIN3c107complexIdEELi2ELi1ELi1EEEJNS0_4CopyIS8_S8_EEEEEvT_T0_DpT1_:
        .type           _ZN2at6native55_GLOBAL__N__de093ff9_22_ForeachBinaryOpList_cu_a911ec4325multi_tensor_apply_kernelINS1_18TensorListMetadataILi2EEENS1_14UnaryOpFunctorIN3c107complexIdEELi2ELi1ELi1EEEJNS0_4CopyIS8_S8_EEEEEvT_T0_DpT1_,@function
        .size           _ZN2at6native55_GLOBAL__N__de093ff9_22_ForeachBinaryOpList_cu_a911ec4325multi_tensor_apply_kernelINS1_18TensorListMetadataILi2EEENS1_14UnaryOpFunctorIN3c107complexIdEELi2ELi1ELi1EEEJNS0_4CopyIS8_S8_EEEEEvT_T0_DpT1_,(.L_x_7685 - _ZN2at6native55_GLOBAL__N__de093ff9_22_ForeachBinaryOpList_cu_a911ec4325multi_tensor_apply_kernelINS1_18TensorListMetadataILi2EEENS1_14UnaryOpFunctorIN3c107complexIdEELi2ELi1ELi1EEEJNS0_4CopyIS8_S8_EEEEEvT_T0_DpT1_)
        .other          _ZN2at6native55_GLOBAL__N__de093ff9_22_ForeachBinaryOpList_cu_a911ec4325multi_tensor_apply_kernelINS1_18TensorListMetadataILi2EEENS1_14UnaryOpFunctorIN3c107complexIdEELi2ELi1ELi1EEEJNS0_4CopyIS8_S8_EEEEEvT_T0_DpT1_,@"STO_CUDA_ENTRY STV_DEFAULT"
_ZN2at6native55_GLOBAL__N__de093ff9_22_ForeachBinaryOpList_cu_a911ec4325multi_tensor_apply_kernelINS1_18TensorListMetadataILi2EEENS1_14UnaryOpFunctorIN3c107complexIdEELi2ELi1ELi1EEEJNS0_4CopyIS8_S8_EEEEEvT_T0_DpT1_:
        /* <DEDUP_REMOVED lines=12> */
[----:B------:R-:W-:Y:S02]  /*00c0*/  UIADD3 UR20, UP1, UPT, UR4, -UR12, URZ ;  /* 0x8000000c04147290 */ /* 0x000fe4000ff3e0ff */
[----:B---3--:R-:W-:Y:S02]  /*00d0*/  UIMAD.WIDE UR10, UR14, 0x100000, UR8 ;  /* 0x001000000e0a78a5 */ /* 0x008fe4000f8e0208 */
[----:B------:R-:W-:-:S02]  /*00e0*/  UIADD3.X UR4, UPT, UPT, UR5, ~UR13, URZ, UP1, !UPT ;  /* 0x8000000d05047290 */ /* 0x000fc40008ffe4ff */
[----:B----4-:R-:W-:Y:S02]  /*00f0*/  UIMAD.WIDE UR8, UR14, 0x100000, UR6 ;  /* 0x001000000e0878a5 */ /* 0x010fe4000f8e0206 */
[----:B------:R-:W-:-:S04]  /*0100*/  ULOP3.LUT UR6, UR15, 0x3f, UR10, 0xf8, !UPT ;  /* 0x0000003f0f067892 */ /* 0x000fc8000f8ef80a */
[----:B------:R-:W-:-:S04]  /*0110*/  ULOP3.LUT UP0, URZ, UR6, 0x3f, UR8, 0xf8, !UPT ;  /* 0x0000003f06ff7892 */ /* 0x000fc8000f80f808 */
        /* <DEDUP_REMOVED lines=21> */
[----:B------:R-:W-:Y:S05]  /*0270*/  CALL.REL.NOINC `($__internal_59_$__cuda_sm20_div_u16) ;  /* 0x0000000c00187944 */ /* 0x000fea0003c00000 */
[----:B------:R-:W-:Y:S01]  /*0280*/  UISETP.GE.U32.AND UP0, UPT, UR5, UR14, UPT ;  /* 0x0000000e0500728c */ /* 0x000fe2000bf06070 */
[----:B------:R-:W-:-:S03]  /*0290*/  UMOV UR7, URZ ;  /* 0x000000ff00077c82 */ /* 0x000fc60008000000 */
[----:B------:R-:W-:-:S03]  /*02a0*/  UISETP.GE.U32.AND.EX UP0, UPT, UR6, URZ, UPT, UP0 ;  /* 0x000000ff0600728c */ /* 0x000fc6000bf06100 */
[----:B------:R-:W-:-:S06]  /*02b0*/  UMOV UR6, URZ ;  /* 0x000000ff00067c82 */ /* 0x000fcc0008000000 */
        /* <DEDUP_REMOVED lines=9> */
.L_x_2623:
[----:B01----:R-:W-:Y:S02]  /*0350*/  IADD3 R19, P0, PT, R0, UR6, RZ ;  /* 0x0000000600137c10 */ /* 0x003fe4000ff1e0ff */
[----:B------:R-:W-:Y:S02]  /*0360*/  CS2R R10, SRZ ;  /* 0x00000000000a7805 */ /* 0x000fe4000001ff00 */
[----:B------:R-:W-:Y:S02]  /*0370*/  CS2R R8, SRZ ;  /* 0x0000000000087805 */ /* 0x000fe4000001ff00 */
        /* <DEDUP_REMOVED lines=8> */
[----:B------:R-:W-:Y:S01]  /*0400*/  IADD3 R5, P2, PT, R29, UR15, RZ ;  /* 0x0000000f1d057c10 */ /* 0x000fe2000ff5e0ff */
[----:B------:R-:W-:-:S04]  /*0410*/  IMAD.X R32, RZ, RZ, R7, P1 ;  /* 0x000000ffff207224 */ /* 0x000fc800008e0607 */
[----:B------:R-:W-:Y:S01]  /*0420*/  @!P3 LEA R2, P0, R19, UR8, 0x4 ;  /* 0x000000081302bc11 */ /* 0x000fe2000f8020ff */
[----:B------:R-:W-:Y:S01]  /*0430*/  IMAD.X R6, RZ, RZ, R32, P2 ;  /* 0x000000ffff067224 */ /* 0x000fe200010e0620 */
[----:B------:R-:W-:Y:S02]  /*0440*/  ISETP.GE.U32.AND P1, PT, R5, UR18, PT ;  /* 0x0000001205007c0c */ /* 0x000fe4000bf26070 */
[----:B------:R-:W-:Y:S02]  /*0450*/  @!P3 LEA.HI.X R3, R19, UR9, R28, 0x4, P0 ;  /* 0x000000091303bc11 */ /* 0x000fe400080f241c */
[----:B------:R-:W-:Y:S02]  /*0460*/  ISETP.GE.U32.AND P0, PT, R29, UR18, PT ;  /* 0x000000121d007c0c */ /* 0x000fe4000bf06070 */
[----:B------:R-:W-:Y:S02]  /*0470*/  @!P4 LEA R16, P2, R4, UR8, 0x4 ;  /* 0x000000080410cc11 */ /* 0x000fe4000f8420ff */
[----:B------:R-:W-:-:S02]  /*0480*/  CS2R R14, SRZ ;  /* 0x00000000000e7805 */ /* 0x000fc4000001ff00 */
[----:B------:R-:W-:Y:S02]  /*0490*/  ISETP.GE.AND.EX P0, PT, R32, UR19, PT, P0 ;  /* 0x0000001320007c0c */ /* 0x000fe4000bf06300 */
[----:B------:R-:W-:Y:S02]  /*04a0*/  CS2R R12, SRZ ;  /* 0x00000000000c7805 */ /* 0x000fe4000001ff00 */
[----:B------:R-:W-:Y:S01]  /*04b0*/  ISETP.GE.AND.EX P1, PT, R6, UR19, PT, P1 ;  /* 0x0000001306007c0c */ /* 0x000fe2000bf26310 */
[----:B------:R0:W2:Y:S01]  /*04c0*/  @!P3 LDG.E.128 R8, desc[UR16][R2.64] ;  /* 0x000000100208b981 */ /* 0x0000a2000c1e1d00 */
[----:B------:R-:W-:-:S05]  /*04d0*/  @!P4 LEA.HI.X R17, R4, UR9, R7, 0x4, P2 ;  /* 0x000000090411cc11 */ /* 0x000fca00090f2407 */
[----:B------:R1:W3:Y:S01]  /*04e0*/  @!P4 LDG.E.128 R12, desc[UR16][R16.64] ;  /* 0x00000010100cc981 */ /* 0x0002e2000c1e1d00 */
[----:B------:R-:W-:Y:S02]  /*04f0*/  CS2R R22, SRZ ;  /* 0x0000000000167805 */ /* 0x000fe4000001ff00 */
[----:B------:R-:W-:Y:S02]  /*0500*/  CS2R R20, SRZ ;  /* 0x0000000000147805 */ /* 0x000fe4000001ff00 */
[----:B------:R-:W-:Y:S02]  /*0510*/  CS2R R26, SRZ ;  /* 0x00000000001a7805 */ /* 0x000fe4000001ff00 */
[----:B------:R-:W-:Y:S02]  /*0520*/  @!P0 LEA R30, P2, R29, UR8, 0x4 ;  /* 0x000000081d1e8c11 */ /* 0x000fe4000f8420ff */
[----:B------:R-:W-:Y:S02]  /*0530*/  CS2R R24, SRZ ;  /* 0x0000000000187805 */ /* 0x000fe4000001ff00 */
[----:B------:R-:W-:-:S02]  /*0540*/  @!P1 LEA R34, P5, R5, UR8, 0x4 ;  /* 0x0000000805229c11 */ /* 0x000fc4000f8a20ff */
[----:B------:R-:W-:Y:S02]  /*0550*/  @!P0 LEA.HI.X R31, R29, UR9, R32, 0x4, P2 ;  /* 0x000000091d1f8c11 */ /* 0x000fe400090f2420 */
[----:B------:R-:W-:-:S03]  /*0560*/  @!P1 LEA.HI.X R35, R5, UR9, R6, 0x4, P5 ;  /* 0x0000000905239c11 */ /* 0x000fc6000a8f2406 */
[----:B------:R4:W5:Y:S04]  /*0570*/  @!P0 LDG.E.128 R20, desc[UR16][R30.64] ;  /* 0x000000101e148981 */ /* 0x000968000c1e1d00 */
[----:B------:R3:W5:Y:S01]  /*0580*/  @!P1 LDG.E.128 R24, desc[UR16][R34.64] ;  /* 0x0000001022189981 */ /* 0x000762000c1e1d00 */
[C---:B0-----:R-:W-:Y:S02]  /*0590*/  IADD3 R2, P6, PT, R19.reuse, UR14, RZ ;  /* 0x0000000e13027c10 */ /* 0x041fe4000ffde0ff */
[C---:B------:R-:W-:Y:S02]  /*05a0*/  @!P3 LEA R18, P5, R19.reuse, UR10, 0x4 ;  /* 0x0000000a1312bc11 */ /* 0x040fe4000f8a20ff */
[----:B------:R-:W-:Y:S01]  /*05b0*/  ISETP.GE.U32.AND P2, PT, R2, UR18, PT ;  /* 0x0000001202007c0c */ /* 0x000fe2000bf46070 */
[--C-:B------:R-:W-:Y:S01]  /*05c0*/  IMAD.X R3, RZ, RZ, R28.reuse, P6 ;  /* 0x000000ffff037224 */ /* 0x100fe200030e061c */
[----:B------:R-:W-:-:S02]  /*05d0*/  @!P3 LEA.HI.X R19, R19, UR11, R28, 0x4, P5 ;  /* 0x0000000b1313bc11 */ /* 0x000fc4000a8f241c */
[C---:B-1----:R-:W-:Y:S02]  /*05e0*/  @!P4 LEA R16, P5, R4.reuse, UR10, 0x4 ;  /* 0x0000000a0410cc11 */ /* 0x042fe4000f8a20ff */
[----:B------:R-:W-:Y:S02]  /*05f0*/  @!P0 LEA R28, P6, R29, UR10, 0x4 ;  /* 0x0000000a1d1c8c11 */ /* 0x000fe4000f8c20ff */
[----:B------:R-:W-:Y:S02]  /*0600*/  ISETP.GE.AND.EX P2, PT, R3, UR19, PT, P2 ;  /* 0x0000001303007c0c */ /* 0x000fe4000bf46320 */
[----:B------:R-:W-:Y:S02]  /*0610*/  @!P4 LEA.HI.X R17, R4, UR11, R7, 0x4, P5 ;  /* 0x0000000b0411cc11 */ /* 0x000fe4000a8f2407 */
[----:B----4-:R-:W-:Y:S02]  /*0620*/  @!P1 LEA R30, P5, R5, UR10, 0x4 ;  /* 0x0000000a051e9c11 */ /* 0x010fe4000f8a20ff */
[----:B------:R-:W-:-:S02]  /*0630*/  @!P0 LEA.HI.X R29, R29, UR11, R32, 0x4, P6 ;  /* 0x0000000b1d1d8c11 */ /* 0x000fc4000b0f2420 */
[----:B------:R-:W-:Y:S02]  /*0640*/  IADD3 R4, P6, PT, R4, UR14, RZ ;  /* 0x0000000e04047c10 */ /* 0x000fe4000ffde0ff */
[----:B------:R-:W-:Y:S02]  /*0650*/  @!P1 LEA.HI.X R31, R5, UR11, R6, 0x4, P5 ;  /* 0x0000000b051f9c11 */ /* 0x000fe4000a8f2406 */
[----:B------:R-:W-:Y:S01]  /*0660*/  IADD3 R6, P5, PT, R4, UR15, RZ ;  /* 0x0000000f04067c10 */ /* 0x000fe2000ffbe0ff */
[----:B------:R-:W-:-:S03]  /*0670*/  IMAD.X R5, RZ, RZ, R7, P6 ;  /* 0x000000ffff057224 */ /* 0x000fc600030e0607 */
[C---:B------:R-:W-:Y:S01]  /*0680*/  IADD3 R32, P6, PT, R6.reuse, UR15, RZ ;  /* 0x0000000f06207c10 */ /* 0x040fe2000ffde0ff */
[----:B------:R-:W-:Y:S01]  /*0690*/  IMAD.X R7, RZ, RZ, R5, P5 ;  /* 0x000000ffff077224 */ /* 0x000fe200028e0605 */
[----:B------:R-:W-:-:S03]  /*06a0*/  ISETP.GE.U32.AND P5, PT, R6, UR18, PT ;  /* 0x0000001206007c0c */ /* 0x000fc6000bfa6070 */
[----:B------:R-:W-:Y:S01]  /*06b0*/  IMAD.X R33, RZ, RZ, R7, P6 ;  /* 0x000000ffff217224 */ /* 0x000fe200030e0607 */
[----:B------:R-:W-:Y:S01]  /*06c0*/  ISETP.GE.AND.EX P5, PT, R7, UR19, PT, P5 ;  /* 0x0000001307007c0c */ /* 0x000fe2000bfa6350 */
[----:B--2---:R0:W-:Y:S01]  /*06d0*/  @!P3 STG.E.128 desc[UR16][R18.64], R8 ;  /* 0x000000081200b986 */ /* 0x0041e2000c101d10 */
[----:B------:R-:W-:-:S04]  /*06e0*/  ISETP.GE.U32.AND P3, PT, R4, UR18, PT ;  /* 0x0000001204007c0c */ /* 0x000fc8000bf66070 */
[----:B------:R-:W-:Y:S01]  /*06f0*/  ISETP.GE.AND.EX P3, PT, R5, UR19, PT, P3 ;  /* 0x0000001305007c0c */ /* 0x000fe2000bf66330 */
[----:B---3--:R1:W-:Y:S01]  /*0700*/  @!P4 STG.E.128 desc[UR16][R16.64], R12 ;  /* 0x0000000c1000c986 */ /* 0x0083e2000c101d10 */
[----:B------:R-:W-:-:S04]  /*0710*/  @!P2 LEA R34, P4, R2, UR8, 0x4 ;  /* 0x000000080222ac11 */ /* 0x000fc8000f8820ff */
[----:B------:R-:W-:Y:S02]  /*0720*/  @!P2 LEA.HI.X R35, R2, UR9, R3, 0x4, P4 ;  /* 0x000000090223ac11 */ /* 0x000fe4000a0f2403 */
[----:B------:R-:W-:-:S04]  /*0730*/  ISETP.GE.U32.AND P4, PT, R32, UR18, PT ;  /* 0x0000001220007c0c */ /* 0x000fc8000bf86070 */
[----:B------:R-:W-:Y:S02]  /*0740*/  ISETP.GE.AND.EX P4, PT, R33, UR19, PT, P4 ;  /* 0x0000001321007c0c */ /* 0x000fe4000bf86340 */
[----:B0-----:R-:W-:Y:S02]  /*0750*/  CS2R R10, SRZ ;  /* 0x00000000000a7805 */ /* 0x001fe4000001ff00 */
[----:B------:R-:W-:Y:S01]  /*0760*/  CS2R R8, SRZ ;  /* 0x0000000000087805 */ /* 0x000fe2000001ff00 */
[----:B-----5:R0:W-:Y:S04]  /*0770*/  @!P0 STG.E.128 desc[UR16][R28.64], R20 ;  /* 0x000000141c008986 */ /* 0x0201e8000c101d10 */
[----:B------:R2:W-:Y:S01]  /*0780*/  @!P1 STG.E.128 desc[UR16][R30.64], R24 ;  /* 0x000000181e009986 */ /* 0x0005e2000c101d10 */
[----:B------:R-:W-:-:S02]  /*0790*/  @!P5 LEA R36, P1, R6, UR8, 0x4 ;  /* 0x000000080624dc11 */ /* 0x000fc4000f8220ff */
[----:B-1----:R-:W-:Y:S01]  /*07a0*/  CS2R R14, SRZ ;  /* 0x00000000000e7805 */ /* 0x002fe2000001ff00 */
[----:B------:R1:W3:Y:S01]  /*07b0*/  @!P2 LDG.E.128 R8, desc[UR16][R34.64] ;  /* 0x000000102208a981 */ /* 0x0002e2000c1e1d00 */
[----:B------:R-:W-:Y:S02]  /*07c0*/  CS2R R12, SRZ ;  /* 0x00000000000c7805 */ /* 0x000fe4000001ff00 */
[----:B------:R-:W-:Y:S02]  /*07d0*/  CS2R R18, SRZ ;  /* 0x0000000000127805 */ /* 0x000fe4000001ff00 */
[----:B------:R-:W-:Y:S02]  /*07e0*/  CS2R R16, SRZ ;  /* 0x0000000000107805 */ /* 0x000fe4000001ff00 */
[----:B------:R-:W-:-:S05]  /*07f0*/  @!P5 LEA.HI.X R37, R6, UR9, R7, 0x4, P1 ;  /* 0x000000090625dc11 */ /* 0x000fca00088f2407 */
[----:B------:R-:W4:Y:S01]  /*0800*/  @!P5 LDG.E.128 R16, desc[UR16][R36.64] ;  /* 0x000000102410d981 */ /* 0x000f22000c1e1d00 */
[----:B0-----:R-:W-:Y:S02]  /*0810*/  CS2R R22, SRZ ;  /* 0x0000000000167805 */ /* 0x001fe4000001ff00 */
[----:B------:R-:W-:Y:S02]  /*0820*/  CS2R R20, SRZ ;  /* 0x0000000000147805 */ /* 0x000fe4000001ff00 */
[----:B--2---:R-:W-:-:S04]  /*0830*/  @!P3 LEA R24, P0, R4, UR8, 0x4 ;  /* 0x000000080418bc11 */ /* 0x004fc8000f8020ff */
[----:B------:R-:W-:Y:S02]  /*0840*/  @!P3 LEA.HI.X R25, R4, UR9, R5, 0x4, P0 ;  /* 0x000000090419bc11 */ /* 0x000fe400080f2405 */
[----:B-1----:R-:W-:-:S03]  /*0850*/  @!P4 LEA R34, P0, R32, UR8, 0x4 ;  /* 0x000000082022cc11 */ /* 0x002fc6000f8020ff */
[----:B------:R-:W2:Y:S01]  /*0860*/  @!P3 LDG.E.128 R12, desc[UR16][R24.64] ;  /* 0x00000010180cb981 */ /* 0x000ea2000c1e1d00 */
[----:B------:R-:W-:-:S05]  /*0870*/  @!P4 LEA.HI.X R35, R32, UR9, R33, 0x4, P0 ;  /* 0x000000092023cc11 */ /* 0x000fca00080f2421 */
[----:B------:R-:W5:Y:S01]  /*0880*/  @!P4 LDG.E.128 R20, desc[UR16][R34.64] ;  /* 0x000000102214c981 */ /* 0x000f62000c1e1d00 */
[----:B------:R-:W-:-:S04]  /*0890*/  @!P2 LEA R26, P0, R2, UR10, 0x4 ;  /* 0x0000000a021aac11 */ /* 0x000fc8000f8020ff */
[----:B------:R-:W-:Y:S02]  /*08a0*/  @!P2 LEA.HI.X R27, R2, UR11, R3, 0x4, P0 ;  /* 0x0000000b021bac11 */ /* 0x000fe400080f2403 */
[----:B------:R-:W-:Y:S02]  /*08b0*/  @!P3 LEA R30, P0, R4, UR10, 0x4 ;  /* 0x0000000a041ebc11 */ /* 0x000fe4000f8020ff */
[----:B------:R-:W-:Y:S02]  /*08c0*/  @!P5 LEA R2, P1, R6, UR10, 0x4 ;  /* 0x0000000a0602dc11 */ /* 0x000fe4000f8220ff */
[----:B------:R-:W-:Y:S02]  /*08d0*/  @!P4 LEA R28, P6, R32, UR10, 0x4 ;  /* 0x0000000a201ccc11 */ /* 0x000fe4000f8c20ff */
[----:B------:R-:W-:Y:S02]  /*08e0*/  @!P3 LEA.HI.X R31, R4, UR11, R5, 0x4, P0 ;  /* 0x0000000b041fbc11 */ /* 0x000fe400080f2405 */
[----:B------:R-:W-:-:S02]  /*08f0*/  @!P5 LEA.HI.X R3, R6, UR11, R7, 0x4, P1 ;  /* 0x0000000b0603dc11 */ /* 0x000fc400088f2407 */
[----:B------:R-:W-:Y:S01]  /*0900*/  @!P4 LEA.HI.X R29, R32, UR11, R33, 0x4, P6 ;  /* 0x0000000b201dcc11 */ /* 0x000fe2000b0f2421 */
[----:B------:R-:W-:-:S04]  /*0910*/  UIADD3 UR4, UP0, UPT, UR4, 0x2, URZ ;  /* 0x0000000204047890 */ /* 0x000fc8000ff1e0ff */
[----:B------:R-:W-:Y:S02]  /*0920*/  UIADD3.X UR5, UPT, UPT, URZ, UR5, URZ, UP0, !UPT ;  /* 0x00000005ff057290 */ /* 0x000fe400087fe4ff */
[----:B------:R-:W-:-:S04]  /*0930*/  UISETP.NE.U32.AND UP0, UPT, UR4, UR13, UPT ;  /* 0x0000000d0400728c */ /* 0x000fc8000bf05070 */
[----:B------:R-:W-:Y:S02]  /*0940*/  UISETP.NE.AND.EX UP0, UPT, UR5, URZ, UPT, UP0 ;  /* 0x000000ff0500728c */ /* 0x000fe4000bf05300 */
[----:B------:R-:W-:-:S04]  /*0950*/  ULEA UR6, UP1, UR14, UR6, 0x1 ;  /* 0x000000060e067291 */ /* 0x000fc8000f8208ff */
[----:B------:R-:W-:Y:S01]  /*0960*/  ULEA.HI.X UR7, UR14, UR7, URZ, 0x1, UP1 ;  /* 0x000000070e077291 */ /* 0x000fe200088f0cff */
[----:B---3--:R1:W-:Y:S04]  /*0970*/  @!P2 STG.E.128 desc[UR16][R26.64], R8 ;  /* 0x000000081a00a986 */ /* 0x0083e8000c101d10 */
[----:B--2---:R1:W-:Y:S04]  /*0980*/  @!P3 STG.E.128 desc[UR16][R30.64], R12 ;  /* 0x0000000c1e00b986 */ /* 0x0043e8000c101d10 */
[----:B----4-:R1:W-:Y:S04]  /*0990*/  @!P5 STG.E.128 desc[UR16][R2.64], R16 ;  /* 0x000000100200d986 */ /* 0x0103e8000c101d10 */
[----:B-----5:R1:W-:Y:S01]  /*09a0*/  @!P4 STG.E.128 desc[UR16][R28.64], R20 ;  /* 0x000000141c00c986 */ /* 0x0203e2000c101d10 */
[----:B------:R-:W-:Y:S05]  /*09b0*/  BRA.U UP0, `(.L_x_2623) ;  /* 0xfffffff900647547 */ /* 0x000fea000b83ffff */
.L_x_2622:
[----:B------:R-:W-:-:S04]  /*09c0*/  ULOP3.LUT UR4, UR12, 0x1, URZ, 0xc0, !UPT ;  /* 0x000000010c047892 */ /* 0x000fc8000f8ec0ff */
[----:B------:R-:W-:-:S06]  /*09d0*/  UISETP.NE.U32.AND UP0, UPT, UR4, 0x1, UPT ;  /* 0x000000010400788c */ /* 0x000fcc000bf05070 */
[----:B------:R-:W-:-:S13]  /*09e0*/  PLOP3.LUT P0, PT, PT, PT, UP0, 0x80, 0x8 ;  /* 0x000000000008781c */ /* 0x000fda0003f0f008 */
[----:B------:R-:W-:Y:S05]  /*09f0*/  @!P0 EXIT ;  /* 0x000000000000894d */ /* 0x000fea0003800000 */
[----:B-1----:R-:W0:Y:S01]  /*0a00*/  S2R R23, SR_TID.X ;  /* 0x0000000000177919 */ /* 0x002e220000002100 */
[----:B------:R-:W-:Y:S02]  /*0a10*/  CS2R R10, SRZ ;  /* 0x00000000000a7805 */ /* 0x000fe4000001ff00 */
[----:B------:R-:W-:Y:S02]  /*0a20*/  CS2R R8, SRZ ;  /* 0x0000000000087805 */ /* 0x000fe4000001ff00 */
        /* <DEDUP_REMOVED lines=14> */
[----:B------:R-:W-:Y:S02]  /*0b10*/  @!P1 LEA R24, P3, R2, UR8, 0x4 ;  /* 0x0000000802189c11 */ /* 0x000fe4000f8620ff */
[----:B------:R-:W-:Y:S02]  /*0b20*/  @!P2 LEA R26, P4, R20, UR8, 0x4 ;  /* 0x00000008141aac11 */ /* 0x000fe4000f8820ff */
[----:B------:R-:W-:Y:S02]  /*0b30*/  CS2R R14, SRZ ;  /* 0x00000000000e7805 */ /* 0x000fe4000001ff00 */
[----:B------:R-:W-:Y:S02]  /*0b40*/  CS2R R12, SRZ ;  /* 0x00000000000c7805 */ /* 0x000fe4000001ff00 */
[----:B------:R-:W-:-:S02]  /*0b50*/  @!P1 LEA.HI.X R25, R2, UR9, R3, 0x4, P3 ;  /* 0x0000000902199c11 */ /* 0x000fc400098f2403 */
[----:B------:R-:W-:Y:S02]  /*0b60*/  CS2R R18, SRZ ;  /* 0x0000000000127805 */ /* 0x000fe4000001ff00 */
[----:B------:R-:W-:Y:S02]  /*0b70*/  CS2R R16, SRZ ;  /* 0x0000000000107805 */ /* 0x000fe4000001ff00 */
[C---:B------:R-:W-:Y:S01]  /*0b80*/  @!P2 LEA.HI.X R27, R20.reuse, UR9, R21, 0x4, P4 ;  /* 0x00000009141bac11 */ /* 0x040fe2000a0f2415 */
[----:B------:R0:W2:Y:S01]  /*0b90*/  @!P0 LDG.E.128 R8, desc[UR16][R4.64] ;  /* 0x0000001004088981 */ /* 0x0000a2000c1e1d00 */
[----:B------:R-:W-:-:S03]  /*0ba0*/  IADD3 R0, P4, PT, R20, UR15, RZ ;  /* 0x0000000f14007c10 */ /* 0x000fc6000ff9e0ff */
[----:B------:R-:W3:Y:S04]  /*0bb0*/  @!P1 LDG.E.128 R12, desc[UR16][R24.64] ;  /* 0x00000010180c9981 */ /* 0x000ee8000c1e1d00 */
[----:B------:R1:W4:Y:S01]  /*0bc0*/  @!P2 LDG.E.128 R16, desc[UR16][R26.64] ;  /* 0x000000101a10a981 */ /* 0x000322000c1e1d00 */
[----:B------:R-:W-:Y:S01]  /*0bd0*/  IMAD.X R31, RZ, RZ, R21, P4 ;  /* 0x000000ffff1f7224 */ /* 0x000fe200020e0615 */
[----:B------:R-:W-:Y:S02]  /*0be0*/  ISETP.GE.U32.AND P3, PT, R0, UR18, PT ;  /* 0x0000001200007c0c */ /* 0x000fe4000bf66070 */
[----:B------:R-:W-:Y:S02]  /*0bf0*/  CS2R R6, SRZ ;  /* 0x0000000000067805 */ /* 0x000fe4000001ff00 */
[----:B0-----:R-:W-:-:S02]  /*0c00*/  CS2R R4, SRZ ;  /* 0x0000000000047805 */ /* 0x001fc4000001ff00 */
[----:B------:R-:W-:-:S13]  /*0c10*/  ISETP.GE.AND.EX P3, PT, R31, UR19, PT, P3 ;  /* 0x000000131f007c0c */ /* 0x000fda000bf66330 */
[----:B------:R-:W-:-:S04]  /*0c20*/  @!P3 LEA R28, P4, R0, UR8, 0x4 ;  /* 0x00000008001cbc11 */ /* 0x000fc8000f8820ff */
[----:B------:R-:W-:Y:S02]  /*0c30*/  @!P3 LEA.HI.X R29, R0, UR9, R31, 0x4, P4 ;  /* 0x00000009001dbc11 */ /* 0x000fe4000a0f241f */
[C---:B------:R-:W-:Y:S02]  /*0c40*/  @!P0 LEA R22, P4, R23.reuse, UR10, 0x4 ;  /* 0x0000000a17168c11 */ /* 0x040fe4000f8820ff */
[----:B-1----:R-:W-:Y:S01]  /*0c50*/  @!P2 LEA R26, P5, R20, UR10, 0x4 ;  /* 0x0000000a141aac11 */ /* 0x002fe2000f8a20ff */
[----:B------:R0:W5:Y:S01]  /*0c60*/  @!P3 LDG.E.128 R4, desc[UR16][R28.64] ;  /* 0x000000101c04b981 */ /* 0x000162000c1e1d00 */
[----:B------:R-:W-:Y:S02]  /*0c70*/  @!P0 LEA.HI.X R23, R23, UR11, R30, 0x4, P4 ;  /* 0x0000000b17178c11 */ /* 0x000fe4000a0f241e */
[----:B------:R-:W-:Y:S02]  /*0c80*/  @!P1 LEA R24, P4, R2, UR10, 0x4 ;  /* 0x0000000a02189c11 */ /* 0x000fe4000f8820ff */
[----:B------:R-:W-:-:S02]  /*0c90*/  @!P2 LEA.HI.X R27, R20, UR11, R21, 0x4, P5 ;  /* 0x0000000b141bac11 */ /* 0x000fc4000a8f2415 */
[----:B------:R-:W-:Y:S01]  /*0ca0*/  @!P1 LEA.HI.X R25, R2, UR11, R3, 0x4, P4 ;  /* 0x0000000b02199c11 */ /* 0x000fe2000a0f2403 */
[----:B--2---:R0:W-:Y:S04]  /*0cb0*/  @!P0 STG.E.128 desc[UR16][R22.64], R8 ;  /* 0x0000000816008986 */ /* 0x0041e8000c101d10 */
[----:B---3--:R0:W-:Y:S04]  /*0cc0*/  @!P1 STG.E.128 desc[UR16][R24.64], R12 ;  /* 0x0000000c18009986 */ /* 0x0081e8000c101d10 */
[----:B----4-:R0:W-:Y:S01]  /*0cd0*/  @!P2 STG.E.128 desc[UR16][R26.64], R16 ;  /* 0x000000101a00a986 */ /* 0x0101e2000c101d10 */
[----:B------:R-:W-:Y:S05]  /*0ce0*/  @P3 EXIT ;  /* 0x000000000000394d */ /* 0x000fea0003800000 */
[----:B------:R-:W-:-:S04]  /*0cf0*/  LEA R2, P0, R0, UR10, 0x4 ;  /* 0x0000000a00027c11 */ /* 0x000fc8000f8020ff */
[----:B------:R-:W-:-:S05]  /*0d00*/  LEA.HI.X R3, R0, UR11, R31, 0x4, P0 ;  /* 0x0000000b00037c11 */ /* 0x000fca00080f241f */
[----:B-----5:R-:W-:Y:S01]  /*0d10*/  STG.E.128 desc[UR16][R2.64], R4 ;  /* 0x0000000402007986 */ /* 0x020fe2000c101d10 */
[----:B------:R-:W-:Y:S05]  /*0d20*/  EXIT ;  /* 0x000000000000794d */ /* 0x000fea0003800000 */
.L_x_2621:
[----:B------:R-:W0:Y:S02]  /*0d30*/  S2R R22, SR_TID.X ;  /* 0x0000000000167919 */ /* 0x000e240000002100 */
[----:B0-----:R-:W-:-:S03]  /*0d40*/  IMAD.WIDE.U32 R2, R22, 0x4, RZ ;  /* 0x0000000416027825 */ /* 0x001fc600078e00ff */
[----:B------:R-:W-:-:S04]  /*0d50*/  ISETP.GE.U32.AND P0, PT, R2, UR20, PT ;  /* 0x0000001402007c0c */ /* 0x000fc8000bf06070 */
[----:B------:R-:W-:-:S13]  /*0d60*/  ISETP.GE.AND.EX P0, PT, R3, UR4, PT, P0 ;  /* 0x0000000403007c0c */ /* 0x000fda000bf06300 */
[----:B------:R-:W-:Y:S05]  /*0d70*/  @P0 EXIT ;  /* 0x000000000000094d */ /* 0x000fea0003800000 */
[----:B------:R-:W-:Y:S01]  /*0d80*/  IMAD.MOV.U32 R23, RZ, RZ, RZ ;  /* 0x000000ffff177224 */ /* 0x000fe200078e00ff */
[----:B------:R-:W0:Y:S06]  /*0d90*/  LDCU UR5, c[0x0][0x360] ;  /* 0x00006c00ff0577ac */ /* 0x000e2c0008000800 */
.L_x_2624:
[C---:B-1----:R-:W-:Y:S01]  /*0da0*/  IMAD.SHL.U32 R20, R22.reuse, 0x40, RZ ;  /* 0x0000004016147824 */ /* 0x042fe200078e00ff */
[----:B------:R-:W-:-:S04]  /*0db0*/  SHF.L.U64.HI R0, R22, 0x6, R23 ;  /* 0x0000000616007819 */ /* 0x000fc80000010217 */
[----:B------:R-:W-:-:S04]  /*0dc0*/  IADD3 R2, P0, PT, R20, UR8, RZ ;  /* 0x0000000814027c10 */ /* 0x000fc8000ff1e0ff */
[----:B------:R-:W-:-:S05]  /*0dd0*/  IADD3.X R3, PT, PT, R0, UR9, RZ, P0, !PT ;  /* 0x0000000900037c10 */ /* 0x000fca00087fe4ff */
[----:B------:R-:W2:Y:S04]  /*0de0*/  LDG.E.ENL2.256 R8, R4, desc[UR16][R2.64] ;  /* 0xfe0000100204797e */ /* 0x000ea80008121908 */
[----:B------:R-:W3:Y:S01]  /*0df0*/  LDG.E.ENL2.256 R16, R12, desc[UR16][R2.64+0x20] ;  /* 0xfe000110020c797e */ /* 0x000ee20008121910 */
[----:B------:R-:W-:-:S04]  /*0e00*/  IADD3 R20, P0, PT, R20, UR10, RZ ;  /* 0x0000000a14147c10 */ /* 0x000fc8000ff1e0ff */
[----:B------:R-:W-:Y:S02]  /*0e10*/  IADD3.X R21, PT, PT, R0, UR11, RZ, P0, !PT ;  /* 0x0000000b00157c10 */ /* 0x000fe400087fe4ff */
        /* <DEDUP_REMOVED lines=8> */
[----:B--2---:R1:W-:Y:S04]  /*0ea0*/  STG.E.ENL2.256 desc[UR16][R20.64], R4, R8 ;  /* 0xf80000041408797f */ /* 0x0043e8000f121810 */
[----:B---3--:R1:W-:Y:S08]  /*0eb0*/  STG.E.ENL2.256 desc[UR16][R20.64+0x20], R12, R16 ;  /* 0xf800010c1410797f */ /* 0x0083f0000f121810 */
[----:B------:R-:W-:Y:S05]  /*0ec0*/  @!P0 BRA P1, `(.L_x_2624) ;  /* 0xfffffffc00b48947 */ /* 0x000fea000083ffff */
[----:B------:R-:W-:Y:S05]  /*0ed0*/  EXIT ;  /* 0x000000000000794d */ /* 0x000fea0003800000 */
        .weak           $__internal_59_$__cuda_sm20_div_u16
        .type           $__internal_59_$__cuda_sm20_div_u16,@function
        .size           $__internal_59_$__cuda_sm20_div_u16,(.L_x_7685 - $__internal_59_$__cuda_sm20_div_u16)
$__internal_59_$__cuda_sm20_div_u16:
        /* <DEDUP_REMOVED lines=19> */
[----:B------:R-:W-:Y:S05]  /*1010*/  RET.REL.NODEC R2 `(_ZN2at6native55_GLOBAL__N__de093ff9_22_ForeachBinaryOpList_cu_a911ec4325multi_tensor_apply_kernelINS1_18TensorListMetadataILi2EEENS1_14UnaryOpFunctorIN3c107complexIdEELi2ELi1ELi1EEEJNS0_4CopyIS8_S8_EEEEEvT_T0_DpT1_) ;  /* 0xffffffec02f87950 */ /* 0x000fea0003c3ffff */
.L_x_2625:
        /* <DEDUP_REMOVED lines=14> */
.L_x_7685:


//--------------------- .text._ZN2at6native55_GLOBAL__N__de093ff9_22_ForeachBinaryOpList_cu_a911ec4325multi_tensor_apply_kernelINS1_18TensorListMetadataILi2EEENS1_11CopyFunctorIfN3c1015Float8_e5m2fnuzELi2ELi1ELi1EEEJNS0_4CopyIfS7_EEEEEvT_T0_DpT1_ --------------------------
	.section	.text._ZN2at6native55_GLOBAL__N__de093ff9_22_ForeachBinaryOpList_cu_a911ec4325multi_tensor_apply_kernelINS1_18TensorListMetadataILi2EEENS1_11CopyFunctorIfN3c1015Float8_e5m2fnuzELi2ELi1ELi1EEEJNS0_4CopyIfS7_EEEEEvT_T0_DpT1_,"ax",@progbits
	.align	128
.text._ZN2at6native55_GLOBAL__N__de093ff9_22_ForeachBinaryOpList_cu_a911ec4325multi_tensor_apply_kernelINS1_18TensorListMetadataILi2EEENS1_11CopyFunctorIfN3c1015Float8_e5m2fnuzELi2ELi1ELi1EEEJNS0_4CopyIfS7_EEEEEvT_T0_DpT1_:
        .type           _ZN2at6native55_GLOBAL__N__de093ff9_22_ForeachBinaryOpList_cu_a911ec4325multi_tensor_apply_kernelINS1_18TensorListMetadataILi2EEENS1_11CopyFunctorIfN3c1015Float8_e5m2fnuzELi2ELi1ELi1EEEJNS0_4CopyIfS7_EEEEEvT_T0_DpT1_,@function
        .size           _ZN2at6native55_GLOBAL__N__de093ff9_22_ForeachBinaryOpList_cu_a911ec4325multi_tensor_apply_kernelINS1_18TensorListMetadataILi2EEENS1_11CopyFunctorIfN3c1015Float8_e5m2fnuzELi2ELi1ELi1EEEJNS0_4CopyIfS7_EEEEEvT_T0_DpT1_,(.L_x_7687 - _ZN2at6native55_GLOBAL__N__de093ff9_22_ForeachBinaryOpList_cu_a911ec4325multi_tensor_apply_kernelINS1_18TensorListMetadataILi2EEENS1_11CopyFunctorIfN3c1015Float8_e5m2fnuzELi2ELi1ELi1EEEJNS0_4CopyIfS7_EEEEEvT_T0_DpT1_)
        .other          _ZN2at6native55_GLOBAL__N__de093ff9_22_ForeachBinaryOpList_cu_a911ec4325multi_tensor_apply_kernelINS1_18TensorListMetadataILi2EEENS1_11CopyFunctorIfN3c1015Float8_e5m2fnuzELi2ELi1ELi1EEEJNS0_4CopyIfS7_EEEEEvT_T0_DpT1_,@"STO_CUDA_ENTRY STV_DEFAULT"
_ZN2at6native55_GLOBAL__N__de093ff9_22_ForeachBinaryOpList_cu_a911ec4325multi_tensor_apply_kernelINS1_18TensorListMetadataILi2EEENS1_11CopyFunctorIfN3c1015Float8_e5m2fnuzELi2ELi1ELi1EEEJNS0_4CopyIfS7_EEEEEvT_T0_DpT1_:
        /* <DEDUP_REMOVED lines=54> */
.L_x_2643:
[C---:B------:R-:W-:Y:S01]  /*0360*/  ISETP.GE.U32.AND P0, PT, R0.reuse, UR25, PT ;  /* 0x0000001900007c0c */ /* 0x040fe2000bf06070 */
[----:B0-----:R-:W-:Y:S01]  /*0370*/  IMAD.U32 R5, RZ, RZ, UR17 ;  /* 0x00000011ff057e24 */ /* 0x001fe2000f8e00ff */
[----:B------:R-:W-:Y:S01]  /*0380*/  IADD3 R6, P2, PT, R0, UR17, RZ ;  /* 0x0000001100067c10 */ /* 0x000fe2000ff5e0ff */
[----:B------:R-:W-:Y:S01]  /*0390*/  IMAD.MOV.U32 R2, RZ, RZ, R0 ;  /* 0x000000ffff027224 */ /* 0x000fe200078e0000 */
[----:B------:R-:W-:Y:S01]  /*03a0*/  ISETP.GE.U32.AND.EX P0, PT, R11, UR26, PT, P0 ;  /* 0x0000001a0b007c0c */ /* 0x000fe2000bf06100 */
[----:B------:R-:W-:Y:S01]  /*03b0*/  IMAD.MOV.U32 R3, RZ, RZ, R11 ;  /* 0x000000ffff037224 */ /* 0x000fe200078e000b */
[----:B------:R-:W-:Y:S01]  /*03c0*/  ISETP.GE.U32.AND P1, PT, R6, UR25, PT ;  /* 0x0000001906007c0c */ /* 0x000fe2000bf26070 */
[----:B------:R-:W-:Y:S01]  /*03d0*/  IMAD.U32 R7, RZ, RZ, UR17 ;  /* 0x00000011ff077e24 */ /* 0x000fe2000f8e00ff */
[----:B------:R-:W-:Y:S01]  /*03e0*/  UMOV UR6, URZ ;  /* 0x000000ff00067c82 */ /* 0x000fe20008000000 */
[----:B------:R-:W-:-:S04]  /*03f0*/  IMAD.WIDE.U32 R4, R5, 0x3, R2 ;  /* 0x0000000305047825 */ /* 0x000fc800078e0002 */
[----:B------:R-:W-:Y:S01]  /*0400*/  IMAD.WIDE.U32 R2, R7, 0x2, R2 ;  /* 0x0000000207027825 */ /* 0x000fe200078e0002 */
[----:B------:R-:W-:-:S03]  /*0410*/  ISETP.GE.U32.AND P3, PT, R4, UR25, PT ;  /* 0x0000001904007c0c */ /* 0x000fc6000bf66070 */
[----:B------:R-:W-:Y:S01]  /*0420*/  IMAD.X R6, RZ, RZ, R11, P2 ;  /* 0x000000ffff067224 */ /* 0x000fe200010e060b */
[----:B------:R-:W-:Y:S01]  /*0430*/  ISETP.GE.U32.AND P2, PT, R2, UR25, PT ;  /* 0x0000001902007c0c */ /* 0x000fe2000bf46070 */
[----:B------:R-:W-:Y:S01]  /*0440*/  VIADD R4, R5, UR6 ;  /* 0x0000000605047c36 */ /* 0x000fe20008000000 */
[----:B------:R-:W-:Y:S02]  /*0450*/  @!P0 IADD3 R2, P4, PT, R0, UR28, RZ ;  /* 0x0000001c00028c10 */ /* 0x000fe4000ff9e0ff */
[----:B------:R-:W-:Y:S02]  /*0460*/  ISETP.GE.U32.AND.EX P1, PT, R6, UR26, PT, P1 ;  /* 0x0000001a06007c0c */ /* 0x000fe4000bf26110 */
[----:B------:R-:W-:Y:S02]  /*0470*/  ISETP.GE.U32.AND.EX P2, PT, R3, UR26, PT, P2 ;  /* 0x0000001a03007c0c */ /* 0x000fe4000bf46120 */
[----:B------:R-:W-:Y:S02]  /*0480*/  @!P0 IADD3.X R3, PT, PT, R11, UR29, RZ, P4, !PT ;  /* 0x0000001d0b038c10 */ /* 0x000fe4000a7fe4ff */
[----:B------:R-:W-:-:S03]  /*0490*/  ISETP.GE.U32.AND.EX P3, PT, R4, UR26, PT, P3 ;  /* 0x0000001a04007c0c */ /* 0x000fc6000bf66130 */
        /* <DEDUP_REMOVED lines=31> */
.L_x_2630:
[----:B------:R-:W-:Y:S05]  /*0690*/  BSYNC.RECONVERGENT B1 ;  /* 0x0000000000017941 */ /* 0x000fea0003800200 */
.L_x_2629:
[----:B------:R-:W-:Y:S01]  /*06a0*/  IMAD.SHL.U32 R2, R2, 0x200000, RZ ;  /* 0x0020000002027824 */ /* 0x000fe200078e00ff */
[----:B------:R-:W-:-:S04]  /*06b0*/  LEA R3, R3, 0x37800000, 0x17 ;  /* 0x3780000003037811 */ /* 0x000fc800078eb8ff */
[----:B------:R-:W-:-:S07]  /*06c0*/  LOP3.LUT R17, R3, R2, R17, 0xfe, !PT ;  /* 0x0000000203117212 */ /* 0x000fce00078efe11 */
.L_x_2628:
[----:B------:R-:W-:Y:S05]  /*06d0*/  BSYNC.RECONVERGENT B0 ;  /* 0x0000000000007941 */ /* 0x000fea0003800200 */
.L_x_2627:
        /* <DEDUP_REMOVED lines=21> */
.L_x_2634:
[----:B------:R-:W-:Y:S05]  /*0830*/  BSYNC.RECONVERGENT B1 ;  /* 0x0000000000017941 */ /* 0x000fea0003800200 */
.L_x_2633:
[----:B------:R-:W-:Y:S01]  /*0840*/  IMAD.SHL.U32 R2, R2, 0x200000, RZ ;  /* 0x0020000002027824 */ /* 0x000fe200078e00ff */
[----:B------:R-:W-:-:S04]  /*0850*/  LEA R3, R3, 0x37800000, 0x17 ;  /* 0x3780000003037811 */ /* 0x000fc800078eb8ff */
[----:B------:R-:W-:-:S07]  /*0860*/  LOP3.LUT R19, R3, R2, R19, 0xfe, !PT ;  /* 0x0000000203137212 */ /* 0x000fce00078efe13 */
.L_x_2632:
[----:B------:R-:W-:Y:S05]  /*0870*/  BSYNC.RECONVERGENT B0 ;  /* 0x0000000000007941 */ /* 0x000fea0003800200 */
.L_x_2631:
        /* <DEDUP_REMOVED lines=21> */
.L_x_2638:
[----:B------:R-:W-:Y:S05]  /*09d0*/  BSYNC.RECONVERGENT B1 ;  /* 0x0000000000017941 */ /* 0x000fea0003800200 */
.L_x_2637:
[----:B------:R-:W-:Y:S01]  /*09e0*/  IMAD.SHL.U32 R2, R2, 0x200000, RZ ;  /* 0x0020000002027824 */ /* 0x000fe200078e00ff */
[----:B------:R-:W-:-:S04]  /*09f0*/  LEA R3, R3, 0x37800000, 0x17 ;  /* 0x3780000003037811 */ /* 0x000fc800078eb8ff */
[----:B------:R-:W-:-:S07]  /*0a00*/  LOP3.LUT R21, R3, R2, R21, 0xfe, !PT ;  /* 0x0000000203157212 */ /* 0x000fce00078efe15 */
.L_x_2636:
[----:B------:R-:W-:Y:S05]  /*0a10*/  BSYNC.RECONVERGENT B0 ;  /* 0x0000000000007941 */ /* 0x000fea0003800200 */
.L_x_2635:
        /* <DEDUP_REMOVED lines=21> */
.L_x_2642:
[----:B------:R-:W-:Y:S05]  /*0b70*/  BSYNC.RECONVERGENT B1 ;  /* 0x0000000000017941 */ /* 0x000fea0003800200 */
.L_x_2641:
[----:B------:R-:W-:Y:S01]  /*0b80*/  IMAD.SHL.U32 R2, R2, 0x200000, RZ ;  /* 0x0020000002027824 */ /* 0x000fe200078e00ff */
[----:B------:R-:W-:-:S04]  /*0b90*/  LEA R3, R3, 0x37800000, 0x17 ;  /* 0x3780000003037811 */ /* 0x000fc800078eb8ff */
[----:B------:R-:W-:-:S07]  /*0ba0*/  LOP3.LUT R23, R3, R2, R23, 0xfe, !PT ;  /* 0x0000000203177212 */ /* 0x000fce00078efe17 */
.L_x_2640:
[----:B------:R-:W-:Y:S05]  /*0bb0*/  BSYNC.RECONVERGENT B0 ;  /* 0x0000000000007941 */ /* 0x000fea0003800200 */
.L_x_2639:
[----:B------:R-:W0:Y:S01]  /*0bc0*/  LDCU UR7, c[0x0][0x360] ;  /* 0x00006c00ff0777ac */ /* 0x000e220008000800 */
[----:B------:R-:W-:Y:S02]  /*0bd0*/  IMAD.U32 R3, RZ, RZ, UR17 ;  /* 0x00000011ff037e24 */ /* 0x000fe4000f8e00ff */
[----:B------:R-:W-:Y:S02]  /*0be0*/  IMAD.U32 R5, RZ, RZ, UR17 ;  /* 0x00000011ff057e24 */ /* 0x000fe4000f8e00ff */
[--C-:B------:R-:W-:Y:S01]  /*0bf0*/  @!P0 IMAD.MOV.U32 R6, RZ, RZ, R8.reuse ;  /* 0x000000ffff068224 */ /* 0x100fe200078e0008 */
[----:B------:R-:W-:Y:S01]  /*0c00*/  @!P2 LEA R2, P4, R3, R8, 0x3 ;  /* 0x000000080302a211 */ /* 0x000fe200078818ff */
[--C-:B------:R-:W-:Y:S02]  /*0c10*/  @!P0 IMAD.MOV.U32 R7, RZ, RZ, R9.reuse ;  /* 0x000000ffff078224 */ /* 0x100fe400078e0009 */
[----:B------:R-:W-:Y:S02]  /*0c20*/  IMAD.U32 R18, RZ, RZ, UR17 ;  /* 0x00000011ff127e24 */ /* 0x000fe4000f8e00ff */
[----:B------:R-:W-:Y:S01]  /*0c30*/  @!P3 IMAD.WIDE.U32 R4, R5, 0xc, R8 ;  /* 0x0000000c0504b825 */ /* 0x000fe200078e0008 */
[----:B------:R1:W-:Y:S01]  /*0c40*/  @!P0 STG.E desc[UR18][R6.64], R17 ;  /* 0x0000001106008986 */ /* 0x0003e2000c101912 */
[----:B------:R-:W-:-:S02]  /*0c50*/  IADD3 R8, P0, PT, R8, UR20, RZ ;  /* 0x0000001408087c10 */ /* 0x000fc4000ff1e0ff */
[----:B------:R-:W-:Y:S01]  /*0c60*/  @!P2 LEA.HI.X R3, R18, R9, RZ, 0x3, P4 ;  /* 0x000000091203a211 */ /* 0x000fe200020f1cff */
[----:B------:R-:W-:Y:S01]  /*0c70*/  @!P3 VIADD R5, R5, UR6 ;  /* 0x000000060505bc36 */ /* 0x000fe20008000000 */
[----:B------:R-:W-:Y:S01]  /*0c80*/  IADD3.X R9, PT, PT, R9, UR21, RZ, P0, !PT ;  /* 0x0000001509097c10 */ /* 0x000fe200087fe4ff */
[----:B0-----:R-:W-:-:S04]  /*0c90*/  USHF.L.U32 UR6, UR7, 0x2, URZ ;  /* 0x0000000207067899 */ /* 0x001fc800080006ff */
[----:B------:R-:W-:Y:S01]  /*0ca0*/  UIADD3 UR4, UP0, UPT, UR6, UR4, URZ ;  /* 0x0000000406047290 */ /* 0x000fe2000ff1e0ff */
[----:B-1----:R-:W-:Y:S02]  /*0cb0*/  @!P1 IMAD.MOV.U32 R6, RZ, RZ, R10 ;  /* 0x000000ffff069224 */ /* 0x002fe400078e000a */
[----:B------:R-:W-:Y:S01]  /*0cc0*/  @!P1 IMAD.MOV.U32 R7, RZ, RZ, R13 ;  /* 0x000000ffff079224 */ /* 0x000fe200078e000d */
[----:B------:R-:W-:Y:S02]  /*0cd0*/  UIADD3.X UR5, UPT, UPT, URZ, UR5, URZ, UP0, !UPT ;  /* 0x00000005ff057290 */ /* 0x000fe400087fe4ff */
[----:B------:R-:W-:Y:S02]  /*0ce0*/  UISETP.GE.U32.AND UP0, UPT, UR4, UR25, UPT ;  /* 0x000000190400728c */ /* 0x000fe4000bf06070 */
[----:B------:R0:W-:Y:S01]  /*0cf0*/  @!P1 STG.E desc[UR18][R6.64], R19 ;  /* 0x0000001306009986 */ /* 0x0001e2000c101912 */
[----:B------:R-:W-:Y:S01]  /*0d00*/  IADD3 R0, P1, PT, R0, UR6, RZ ;  /* 0x0000000600007c10 */ /* 0x000fe2000ff3e0ff */
[----:B------:R-:W-:-:S02]  /*0d10*/  UISETP.GE.U32.AND.EX UP0, UPT, UR5, UR26, UPT, UP0 ;  /* 0x0000001a0500728c */ /* 0x000fc4000bf06100 */
[----:B------:R0:W-:Y:S01]  /*0d20*/  @!P2 STG.E desc[UR18][R2.64], R21 ;  /* 0x000000150200a986 */ /* 0x0001e2000c101912 */
[----:B------:R-:W-:Y:S01]  /*0d30*/  IADD3 R10, P2, PT, R10, UR20, RZ ;  /* 0x000000140a0a7c10 */ /* 0x000fe2000ff5e0ff */
[----:B------:R-:W-:Y:S02]  /*0d40*/  IMAD.X R11, RZ, RZ, R11, P1 ;  /* 0x000000ffff0b7224 */ /* 0x000fe400008e060b */
[----:B------:R0:W-:Y:S01]  /*0d50*/  @!P3 STG.E desc[UR18][R4.64], R23 ;  /* 0x000000170400b986 */ /* 0x0001e2000c101912 */
[----:B------:R-:W-:Y:S02]  /*0d60*/  IADD3.X R13, PT, PT, R13, UR21, RZ, P2, !PT ;  /* 0x000000150d0d7c10 */ /* 0x000fe400097fe4ff */
[----:B------:R-:W-:Y:S07]  /*0d70*/  BRA.U !UP0, `(.L_x_2643) ;  /* 0xfffffff508787547 */ /* 0x000fee000b83ffff */
[----:B------:R-:W-:Y:S05]  /*0d80*/  EXIT ;  /* 0x000000000000794d */ /* 0x000fea0003800000 */
.L_x_2626:
        /* <DEDUP_REMOVED lines=8> */
.L_x_2660:
[----:B------:R-:W-:-:S04]  /*0e10*/  LEA R10, P0, R0, UR28, 0x2 ;  /* 0x0000001c000a7c11 */ /* 0x000fc8000f8010ff */
        /* <DEDUP_REMOVED lines=28> */
.L_x_2647:
[----:B0-----:R-:W-:Y:S05]  /*0fe0*/  BSYNC.RECONVERGENT B1 ;  /* 0x0000000000017941 */ /* 0x001fea0003800200 */
.L_x_2646:
[----:B------:R-:W-:Y:S01]  /*0ff0*/  IMAD.SHL.U32 R4, R4, 0x200000, RZ ;  /* 0x0020000004047824 */ /* 0x000fe200078e00ff */
[----:B------:R-:W-:-:S04]  /*1000*/  LEA R5, R5, 0x37800000, 0x17 ;  /* 0x3780000005057811 */ /* 0x000fc800078eb8ff */
[----:B------:R-:W-:-:S07]  /*1010*/  LOP3.LUT R4, R5, R4, R9, 0xfe, !PT ;  /* 0x0000000405047212 */ /* 0x000fce00078efe09 */
.L_x_2645:
[----:B0-----:R-:W-:Y:S05]  /*1020*/  BSYNC.RECONVERGENT B0 ;  /* 0x0000000000007941 */ /* 0x001fea0003800200 */
.L_x_2644:
        /* <DEDUP_REMOVED lines=22> */
.L_x_2651:
[----:B------:R-:W-:Y:S05]  /*1190*/  BSYNC.RECONVERGENT B1 ;  /* 0x0000000000017941 */ /* 0x000fea0003800200 */
.L_x_2650:
[----:B------:R-:W-:Y:S01]  /*11a0*/  IMAD.SHL.U32 R6, R6, 0x200000, RZ ;  /* 0x0020000006067824 */ /* 0x000fe200078e00ff */
[----:B------:R-:W-:-:S04]  /*11b0*/  LEA R5, R5, 0x37800000, 0x17 ;  /* 0x3780000005057811 */ /* 0x000fc800078eb8ff */
[----:B------:R-:W-:-:S07]  /*11c0*/  LOP3.LUT R5, R5, R6, R9, 0xfe, !PT ;  /* 0x0000000605057212 */ /* 0x000fce00078efe09 */
.L_x_2649:
[----:B------:R-:W-:Y:S05]  /*11d0*/  BSYNC.RECONVERGENT B0 ;  /* 0x0000000000007941 */ /* 0x000fea0003800200 */
.L_x_2648:
        /* <DEDUP_REMOVED lines=22> */
.L_x_2655:
[----:B------:R-:W-:Y:S05]  /*1340*/  BSYNC.RECONVERGENT B1 ;  /* 0x0000000000017941 */ /* 0x000fea0003800200 */
.L_x_2654:
[----:B------:R-:W-:Y:S01]  /*1350*/  IMAD.SHL.U32 R2, R2, 0x200000, RZ ;  /* 0x0020000002027824 */ /* 0x000fe200078e00ff */
[----:B------:R-:W-:-:S04]  /*1360*/  LEA R6, R6, 0x37800000, 0x17 ;  /* 0x3780000006067811 */ /* 0x000fc800078eb8ff */
[----:B------:R-:W-:-:S07]  /*1370*/  LOP3.LUT R6, R6, R2, R11, 0xfe, !PT ;  /* 0x0000000206067212 */ /* 0x000fce00078efe0b */
.L_x_2653:
[----:B------:R-:W-:Y:S05]  /*1380*/  BSYNC.RECONVERGENT B0 ;  /* 0x0000000000007941 */ /* 0x000fea0003800200 */
.L_x_2652:
        /* <DEDUP_REMOVED lines=22> */
.L_x_2659:
[----:B------:R-:W-:Y:S05]  /*14f0*/  BSYNC.RECONVERGENT B1 ;  /* 0x0000000000017941 */ /* 0x000fea0003800200 */
.L_x_2658:
[----:B------:R-:W-:Y:S01]  /*1500*/  IMAD.SHL.U32 R7, R8, 0x200000, RZ ;  /* 0x0020000008077824 */ /* 0x000fe200078e00ff */
[----:B------:R-:W-:-:S04]  /*1510*/  LEA R2, R2, 0x37800000, 0x17 ;  /* 0x3780000002027811 */ /* 0x000fc800078eb8ff */
[----:B------:R-:W-:-:S07]  /*1520*/  LOP3.LUT R7, R2, R7, R10, 0xfe, !PT ;  /* 0x0000000702077212 */ /* 0x000fce00078efe0a */
.L_x_2657:
[----:B------:R-:W-:Y:S05]  /*1530*/  BSYNC.RECONVERGENT B0 ;  /* 0x0000000000007941 */ /* 0x000fea0003800200 */
.L_x_2656:
[----:B------:R-:W-:-:S04]  /*1540*/  LEA R8, P0, R0, UR15, 0x4 ;  /* 0x0000000f00087c11 */ /* 0x000fc8000f8020ff */
[C---:B------:R-:W-:Y:S02]  /*1550*/  LEA.HI.X R9, R0.reuse, UR10, R3, 0x4, P0 ;  /* 0x0000000a00097c11 */ /* 0x040fe400080f2403 */
[----:B------:R-:W-:-:S03]  /*1560*/  IADD3 R0, P0, PT, R0, UR4, RZ ;  /* 0x0000000400007c10 */ /* 0x000fc6000ff1e0ff */
[----:B------:R1:W-:Y:S02]  /*1570*/  STG.E.128 desc[UR18][R8.64], R4 ;  /* 0x0000000408007986 */ /* 0x0003e4000c101d12 */
[C---:B------:R-:W-:Y:S02]  /*1580*/  IMAD.SHL.U32 R2, R0.reuse, 0x4, RZ ;  /* 0x0000000400027824 */ /* 0x040fe400078e00ff */
[----:B------:R-:W-:Y:S01]  /*1590*/  IMAD.X R3, RZ, RZ, R3, P0 ;  /* 0x000000ffff037224 */ /* 0x000fe200000e0603 */
[----:B------:R-:W-:Y:S02]  /*15a0*/  LOP3.LUT P0, RZ, R0, 0xffffc000, RZ, 0xc0, !PT ;  /* 0xffffc00000ff7812 */ /* 0x000fe4000780c0ff */
[----:B------:R-:W-:Y:S02]  /*15b0*/  ISETP.LT.U32.AND P1, PT, R2, UR27, PT ;  /* 0x0000001b02007c0c */ /* 0x000fe4000bf21070 */
[----:B------:R-:W-:Y:S02]  /*15c0*/  SHF.L.U64.HI R2, R0, 0x2, R3 ;  /* 0x0000000200027819 */ /* 0x000fe40000010203 */
[----:B------:R-:W-:-:S02]  /*15d0*/  LOP3.LUT P0, RZ, R3, 0x3fffffff, RZ, 0xc0, P0 ;  /* 0x3fffffff03ff7812 */ /* 0x000fc4000000c0ff */
[----:B------:R-:W-:-:S13]  /*15e0*/  ISETP.LT.AND.EX P1, PT, R2, UR16, PT, P1 ;  /* 0x0000001002007c0c */ /* 0x000fda000bf21310 */
[----:B-1----:R-:W-:Y:S05]  /*15f0*/  @!P0 BRA P1, `(.L_x_2660) ;  /* 0xfffffff800048947 */ /* 0x002fea000083ffff */
[----:B------:R-:W-:Y:S05]  /*1600*/  EXIT ;  /* 0x000000000000794d */ /* 0x000fea0003800000 */
.L_x_2661:
        /* <DEDUP_REMOVED lines=15> */
.L_x_7687:


//--------------------- .text._ZN2at6native55_GLOBAL__N__de093ff9_22_ForeachBinaryOpList_cu_a911ec4325multi_tensor_apply_kernelINS1_18TensorListMetadataILi2EEENS1_11CopyFunctorIfN3c1011Float8_e5m2ELi2ELi1ELi1EEEJNS0_4CopyIfS7_EEEEEvT_T0_DpT1_ --------------------------
	.section	.text._ZN2at6native55_GLOBAL__N__de093ff9_22_ForeachBinaryOpList_cu_a911ec4325multi_tensor_apply_kernelINS1_18TensorListMetadataILi2EEENS1_11CopyFunctorIfN3c1011Float8_e5m2ELi2ELi1ELi1EEEJNS0_4CopyIfS7_EEEEEvT_T0_DpT1_,"ax",@progbits
	.align	128
.text._ZN2at6native55_GLOBAL__N__de093ff9_22_ForeachBinaryOpList_cu_a911ec4325multi_tensor_apply_kernelINS1_18TensorListMetadataILi2EEENS1_11CopyFunctorIfN3c1011Float8_e5m2ELi2ELi1ELi1EEEJNS0_4CopyIfS7_EEEEEvT_T0_DpT1_:
        .type           _ZN2at6native55_GLOBAL__N__de093ff9_22_ForeachBinaryOpList_cu_a911ec4325multi_tensor_apply_kernelINS1_18TensorListMetadataILi2EEENS1_11CopyFunctorIfN3c1011Float8_e5m2ELi2ELi1ELi1EEEJNS0_4CopyIfS7_EEEEEvT_T0_DpT1_,@function
        .size           _ZN2at6native55_GLOBAL__N__de093ff9_22_ForeachBinaryOpList_cu_a911ec4325multi_tensor_apply_kernelINS1_18TensorListMetadataILi2EEENS1_11CopyFunctorIfN3c1011Float8_e5m2ELi2ELi1ELi1EEEJNS0_4CopyIfS7_EEEEEvT_T0_DpT1_,(.L_x_7688 - _ZN2at6native55_GLOBAL__N__de093ff9_22_ForeachBinaryOpList_cu_a911ec4325multi_tensor_apply_kernelINS1_18TensorListMetadataILi2EEENS1_11CopyFunctorIfN3c1011Float8_e5m2ELi2ELi1ELi1EEEJNS0_4CopyIfS7_EEEEEvT_T0_DpT1_)
        .other          _ZN2at6native55_GLOBAL__N__de093ff9_22_ForeachBinaryOpList_cu_a911ec4325multi_tensor_apply_kernelINS1_18TensorListMetadataILi2EEENS1_11CopyFunctorIfN3c1011Float8_e5m2ELi2ELi1ELi1EEEJNS0_4CopyIfS7_EEEEEvT_T0_DpT1_,@"STO_CUDA_ENTRY STV_DEFAULT"
_ZN2at6native55_GLOBAL__N__de093ff9_22_ForeachBinaryOpList_cu_a911ec4325multi_tensor_apply_kernelINS1_18TensorListMetadataILi2EEENS1_11CopyFunctorIfN3c1011Float8_e5m2ELi2ELi1ELi1EEEJNS0_4CopyIfS7_EEEEEvT_T0_DpT1_:
        /* <DEDUP_REMOVED lines=54> */
.L_x_2663:
[C---:B------:R-:W-:Y:S01]  /*0360*/  ISETP.GE.U32.AND P0, PT, R0.reuse, UR24, PT ;  /* 0x0000001800007c0c */ /* 0x040fe2000bf06070 */
[----:B-1----:R-:W-:Y:S01]  /*0370*/  IMAD.U32 R5, RZ, RZ, UR17 ;  /* 0x00000011ff057e24 */ /* 0x002fe2000f8e00ff */
[----:B------:R-:W-:Y:S01]  /*0380*/  IADD3 R2, P2, PT, R0, UR17, RZ ;  /* 0x0000001100027c10 */ /* 0x000fe2000ff5e0ff */
        /* <DEDUP_REMOVED lines=12> */
[----:B------:R0:W2:Y:S01]  /*0450*/  @!P0 LDG.E.U8 R18, desc[UR18][R2.64] ;  /* 0x0000001202128981 */ /* 0x0000a2000c1e1100 */
[----:B------:R-:W-:Y:S02]  /*0460*/  ISETP.GE.U32.AND.EX P2, PT, R5, UR25, PT, P2 ;  /* 0x0000001905007c0c */ /* 0x000fe4000bf46120 */
[----:B------:R-:W-:Y:S02]  /*0470*/  @!P1 IADD3 R4, P4, PT, R0, UR22, RZ ;  /* 0x0000001600049c10 */ /* 0x000fe4000ff9e0ff */
[----:B------:R-:W-:Y:S02]  /*0480*/  ISETP.GE.U32.AND P3, PT, R16, UR24, PT ;  /* 0x0000001810007c0c */ /* 0x000fe4000bf66070 */
[----:B------:R-:W-:Y:S02]  /*0490*/  @!P1 IADD3.X R5, PT, PT, R11, UR8, RZ, P4, !PT ;  /* 0x000000080b059c10 */ /* 0x000fe4000a7fe4ff */
[----:B------:R-:W-:-:S03]  /*04a0*/  ISETP.GE.U32.AND.EX P3, PT, R17, UR25, PT, P3 ;  /* 0x0000001911007c0c */ /* 0x000fc6000bf66130 */
[----:B------:R1:W3:Y:S02]  /*04b0*/  @!P1 LDG.E.U8 R10, desc[UR18][R4.64] ;  /* 0x00000012040a9981 */ /* 0x0002e4000c1e1100 */
[----:B------:R-:W-:-:S04]  /*04c0*/  @!P2 IADD3 R16, P4, PT, R0, UR23, RZ ;  /* 0x000000170010ac10 */ /* 0x000fc8000ff9e0ff */
[----:B------:R-:W-:-:S05]  /*04d0*/  @!P2 IADD3.X R17, PT, PT, R11, UR9, RZ, P4, !PT ;  /* 0x000000090b11ac10 */ /* 0x000fca000a7fe4ff */
[----:B------:R-:W4:Y:S01]  /*04e0*/  @!P2 LDG.E.U8 R12, desc[UR18][R16.64] ;  /* 0x00000012100ca981 */ /* 0x000f22000c1e1100 */
[----:B------:R-:W-:-:S04]  /*04f0*/  @!P3 IADD3 R20, P4, PT, R0, UR14, RZ ;  /* 0x0000000e0014bc10 */ /* 0x000fc8000ff9e0ff */
[----:B------:R-:W-:-:S05]  /*0500*/  @!P3 IADD3.X R21, PT, PT, R11, UR7, RZ, P4, !PT ;  /* 0x000000070b15bc10 */ /* 0x000fca000a7fe4ff */
[----:B------:R5:W5:Y:S01]  /*0510*/  @!P3 LDG.E.U8 R8, desc[UR18][R20.64] ;  /* 0x000000121408b981 */ /* 0x000b62000c1e1100 */
[----:B0-----:R-:W-:Y:S02]  /*0520*/  IMAD.U32 R3, RZ, RZ, UR17 ;  /* 0x00000011ff037e24 */ /* 0x001fe4000f8e00ff */
[----:B-1----:R-:W-:Y:S02]  /*0530*/  @!P3 IMAD.MOV.U32 R5, RZ, RZ, RZ ;  /* 0x000000ffff05b224 */ /* 0x002fe400078e00ff */
[----:B------:R-:W-:-:S04]  /*0540*/  @!P3 IMAD.WIDE.U32 R2, R3, 0xc, R6 ;  /* 0x0000000c0302b825 */ /* 0x000fc800078e0006 */
[----:B------:R-:W-:Y:S01]  /*0550*/  @!P3 IMAD.IADD R3, R3, 0x1, R5 ;  /* 0x000000010303b824 */ /* 0x000fe200078e0205 */
[----:B------:R-:W0:Y:S02]  /*0560*/  LDCU UR6, c[0x0][0x360] ;  /* 0x00006c00ff0677ac */ /* 0x000e240008000800 */
        /* <DEDUP_REMOVED lines=13> */
[----:B------:R-:W-:-:S03]  /*0640*/  @P6 LEA.HI R16, R13, 0x70000000, RZ, 0x1c ;  /* 0x700000000d106811 */ /* 0x000fc600078fe0ff */
[----:B------:R-:W-:Y:S01]  /*0650*/  @!P6 FADD.FTZ R13, R4, -0.5 ;  /* 0xbf000000040de421 */ /* 0x000fe20000010000 */
[----:B------:R-:W-:Y:S02]  /*0660*/  ISETP.GE.U32.AND P5, PT, R5, 0x8000000, PT ;  /* 0x080000000500780c */ /* 0x000fe40003fa6070 */
[----:B------:R-:W-:Y:S01]  /*0670*/  PRMT R4, R19, 0x9910, RZ ;  /* 0x0000991013047816 */ /* 0x000fe200000000ff */
[----:B------:R-:W-:Y:S02]  /*0680*/  IMAD.SHL.U32 R19, R10, 0x100, RZ ;  /* 0x000001000a137824 */ /* 0x000fe400078e00ff */
[----:B------:R-:W-:Y:S01]  /*0690*/  @P6 FMUL.FTZ R13, R16, 1.9259299443872358531e-34 ;  /* 0x07800000100d6820 */ /* 0x000fe20000410000 */
[----:B-----5:R-:W-:Y:S02]  /*06a0*/  IMAD.SHL.U32 R20, R12, 0x100, RZ ;  /* 0x000001000c147824 */ /* 0x020fe400078e00ff */
[----:B------:R-:W-:Y:S01]  /*06b0*/  IMAD.MOV.U32 R16, RZ, RZ, R4 ;  /* 0x000000ffff107224 */ /* 0x000fe200078e0004 */
[----:B------:R-:W-:Y:S01]  /*06c0*/  @!P4 LOP3.LUT R17, R19, 0x7f00, RZ, 0xc0, !PT ;  /* 0x00007f001311c812 */ /* 0x000fe200078ec0ff */
[----:B------:R-:W-:Y:S01]  /*06d0*/  IMAD.SHL.U32 R4, R8, 0x2000000, RZ ;  /* 0x0200000008047824 */ /* 0x000fe200078e00ff */
[----:B------:R-:W-:-:S02]  /*06e0*/  @P4 LEA.HI R15, R15, 0x70000000, RZ, 0x1c ;  /* 0x700000000f0f4811 */ /* 0x000fc400078fe0ff */
[----:B------:R-:W-:Y:S02]  /*06f0*/  @!P4 LOP3.LUT R17, R17, 0x3f000000, RZ, 0xfc, !PT ;  /* 0x3f0000001111c812 */ /* 0x000fe400078efcff */
[----:B------:R-:W-:Y:S02]  /*0700*/  PRMT R21, R19, 0x9910, RZ ;  /* 0x0000991013157816 */ /* 0x000fe400000000ff */
[----:B------:R-:W-:Y:S02]  /*0710*/  ISETP.GE.U32.AND P6, PT, R4, 0x8000000, PT ;  /* 0x080000000400780c */ /* 0x000fe40003fc6070 */
[----:B------:R-:W-:Y:S02]  /*0720*/  @P5 LEA.HI R5, R5, 0x70000000, RZ, 0x1c ;  /* 0x7000000005055811 */ /* 0x000fe400078fe0ff */
[C---:B------:R-:W-:Y:S01]  /*0730*/  @!P5 LOP3.LUT R19, R20.reuse, 0x7f00, RZ, 0xc0, !PT ;  /* 0x00007f001413d812 */ /* 0x040fe200078ec0ff */
[----:B------:R-:W-:Y:S01]  /*0740*/  @P4 FMUL.FTZ R15, R15, 1.9259299443872358531e-34 ;  /* 0x078000000f0f4820 */ /* 0x000fe20000410000 */
[----:B------:R-:W-:Y:S01]  /*0750*/  @!P4 FADD.FTZ R15, R17, -0.5 ;  /* 0xbf000000110fc421 */ /* 0x000fe20000010000 */
[----:B------:R-:W-:Y:S01]  /*0760*/  LOP3.LUT R13, R13, 0x80000000, R16, 0xf8, !PT ;  /* 0x800000000d0d7812 */ /* 0x000fe200078ef810 */
[----:B------:R-:W-:Y:S01]  /*0770*/  IMAD.MOV.U32 R16, RZ, RZ, R21 ;  /* 0x000000ffff107224 */ /* 0x000fe200078e0015 */
[----:B------:R-:W-:Y:S01]  /*0780*/  @!P5 LOP3.LUT R17, R19, 0x3f000000, RZ, 0xfc, !PT ;  /* 0x3f0000001311d812 */ /* 0x000fe200078efcff */
[----:B------:R-:W-:Y:S01]  /*0790*/  @P5 FMUL.FTZ R19, R5, 1.9259299443872358531e-34 ;  /* 0x0780000005135820 */ /* 0x000fe20000410000 */
[----:B------:R-:W-:Y:S01]  /*07a0*/  PRMT R5, R20, 0x9910, RZ ;  /* 0x0000991014057816 */ /* 0x000fe200000000ff */
[----:B------:R-:W-:Y:S01]  /*07b0*/  IMAD.SHL.U32 R20, R8, 0x100, RZ ;  /* 0x0000010008147824 */ /* 0x000fe200078e00ff */
[----:B------:R-:W-:-:S03]  /*07c0*/  LOP3.LUT R15, R15, 0x80000000, R16, 0xf8, !PT ;  /* 0x800000000f0f7812 */ /* 0x000fc600078ef810 */
[----:B------:R-:W-:Y:S01]  /*07d0*/  IMAD.MOV.U32 R16, RZ, RZ, R5 ;  /* 0x000000ffff107224 */ /* 0x000fe200078e0005 */
[----:B------:R-:W-:Y:S01]  /*07e0*/  @!P6 LOP3.LUT R5, R20, 0x7f00, RZ, 0xc0, !PT ;  /* 0x00007f001405e812 */ /* 0x000fe200078ec0ff */
[----:B------:R-:W-:Y:S01]  /*07f0*/  @!P5 FADD.FTZ R19, R17, -0.5 ;  /* 0xbf0000001113d421 */ /* 0x000fe20000010000 */
[----:B------:R-:W-:Y:S02]  /*0800*/  @P6 LEA.HI R4, R4, 0x70000000, RZ, 0x1c ;  /* 0x7000000004046811 */ /* 0x000fe400078fe0ff */
[----:B------:R-:W-:Y:S01]  /*0810*/  @!P6 LOP3.LUT R5, R5, 0x3f000000, RZ, 0xfc, !PT ;  /* 0x3f0000000505e812 */ /* 0x000fe200078efcff */
[----:B------:R-:W-:Y:S01]  /*0820*/  IMAD.U32 R21, RZ, RZ, UR17 ;  /* 0x00000011ff157e24 */ /* 0x000fe2000f8e00ff */
[----:B------:R-:W-:Y:S01]  /*0830*/  LOP3.LUT R19, R19, 0x80000000, R16, 0xf8, !PT ;  /* 0x8000000013137812 */ /* 0x000fe200078ef810 */
[----:B------:R-:W-:Y:S01]  /*0840*/  @P6 FMUL.FTZ R16, R4, 1.9259299443872358531e-34 ;  /* 0x0780000004106820 */ /* 0x000fe20000410000 */
[----:B------:R-:W-:Y:S01]  /*0850*/  PRMT R17, R20, 0x9910, RZ ;  /* 0x0000991014117816 */ /* 0x000fe200000000ff */
[----:B------:R-:W-:Y:S01]  /*0860*/  @!P6 FADD.FTZ R16, R5, -0.5 ;  /* 0xbf0000000510e421 */ /* 0x000fe20000010000 */
[----:B------:R-:W-:Y:S01]  /*0870*/  IMAD.U32 R20, RZ, RZ, UR17 ;  /* 0x00000011ff147e24 */ /* 0x000fe2000f8e00ff */
[----:B------:R-:W-:-:S03]  /*0880*/  @!P2 LEA R4, P4, R21, R6, 0x3 ;  /* 0x000000061504a211 */ /* 0x000fc600078818ff */
[----:B------:R-:W-:Y:S01]  /*0890*/  LOP3.LUT R21, R16, 0x80000000, R17, 0xf8, !PT ;  /* 0x8000000010157812 */ /* 0x000fe200078ef811 */
[----:B------:R-:W-:Y:S01]  /*08a0*/  @!P1 IMAD.MOV.U32 R16, RZ, RZ, R14 ;  /* 0x000000ffff109224 */ /* 0x000fe200078e000e */
[----:B------:R-:W-:Y:S01]  /*08b0*/  @!P2 LEA.HI.X R5, R20, R7, RZ, 0x3, P4 ;  /* 0x000000071405a211 */ /* 0x000fe200020f1cff */
[----:B------:R-:W-:Y:S01]  /*08c0*/  @!P1 IMAD.MOV.U32 R17, RZ, RZ, R9 ;  /* 0x000000ffff119224 */ /* 0x000fe200078e0009 */
[----:B------:R0:W-:Y:S04]  /*08d0*/  @!P0 STG.E desc[UR18][R6.64], R13 ;  /* 0x0000000d06008986 */ /* 0x0001e8000c101912 */
[----:B------:R1:W-:Y:S04]  /*08e0*/  @!P1 STG.E desc[UR18][R16.64], R15 ;  /* 0x0000000f10009986 */ /* 0x0003e8000c101912 */
[----:B------:R1:W-:Y:S04]  /*08f0*/  @!P2 STG.E desc[UR18][R4.64], R19 ;  /* 0x000000130400a986 */ /* 0x0003e8000c101912 */
[----:B------:R1:W-:Y:S01]  /*0900*/  @!P3 STG.E desc[UR18][R2.64], R21 ;  /* 0x000000150200b986 */ /* 0x0003e2000c101912 */
        /* <DEDUP_REMOVED lines=8> */
.L_x_2662:
        /* <DEDUP_REMOVED lines=8> */
.L_x_2664:
        /* <DEDUP_REMOVED lines=11> */
[C---:B------:R-:W-:Y:S01]  /*0ac0*/  IMAD.SHL.U32 R13, R9.reuse, 0x2000000, RZ ;  /* 0x02000000090d7824 */ /* 0x040fe200078e00ff */
[----:B------:R-:W-:Y:S01]  /*0ad0*/  LOP3.LUT R7, R10, 0xffff, RZ, 0xc0, !PT ;  /* 0x0000ffff0a077812 */ /* 0x000fe200078ec0ff */
[----:B------:R-:W-:Y:S01]  /*0ae0*/  IMAD.SHL.U32 R15, R8, 0x2000000, RZ ;  /* 0x02000000080f7824 */ /* 0x000fe200078e00ff */
[----:B------:R-:W-:Y:S01]  /*0af0*/  ISETP.GT.U32.AND P0, PT, R2, 0x7ffffff, PT ;  /* 0x07ffffff0200780c */ /* 0x000fe20003f04070 */
[----:B------:R-:W-:Y:S01]  /*0b00*/  IMAD.SHL.U32 R12, R9, 0x100, RZ ;  /* 0x00000100090c7824 */ /* 0x000fe200078e00ff */
[----:B------:R-:W-:Y:S01]  /*0b10*/  ISETP.GE.U32.AND P2, PT, R13, 0x8000000, PT ;  /* 0x080000000d00780c */ /* 0x000fe20003f46070 */
[----:B------:R-:W-:Y:S01]  /*0b20*/  IMAD.SHL.U32 R14, R8, 0x100, RZ ;  /* 0x00000100080e7824 */ /* 0x000fe200078e00ff */
[----:B------:R-:W-:-:S02]  /*0b30*/  ISETP.GE.U32.AND P3, PT, R15, 0x8000000, PT ;  /* 0x080000000f00780c */ /* 0x000fc40003f66070 */
[----:B------:R-:W-:Y:S02]  /*0b40*/  LOP3.LUT R8, R12, 0xffff, RZ, 0xc0, !PT ;  /* 0x0000ffff0c087812 */ /* 0x000fe400078ec0ff */
[----:B------:R-:W-:Y:S02]  /*0b50*/  PRMT R16, R10, 0x9910, RZ ;  /* 0x000099100a107816 */ /* 0x000fe400000000ff */
[----:B------:R-:W-:Y:S02]  /*0b60*/  @!P1 LOP3.LUT R4, R7, 0x7f00, RZ, 0xc0, !PT ;  /* 0x00007f0007049812 */ /* 0x000fe400078ec0ff */
[----:B------:R-:W-:Y:S02]  /*0b70*/  @P1 LEA.HI R5, R11, 0x70000000, RZ, 0x1c ;  /* 0x700000000b051811 */ /* 0x000fe400078fe0ff */
[----:B------:R-:W-:Y:S01]  /*0b80*/  @!P1 LOP3.LUT R7, R4, 0x3f000000, RZ, 0xfc, !PT ;  /* 0x3f00000004079812 */ /* 0x000fe200078efcff */
[----:B------:R-:W-:Y:S01]  /*0b90*/  IMAD.SHL.U32 R4, R6, 0x100, RZ ;  /* 0x0000010006047824 */ /* 0x000fe200078e00ff */
[----:B------:R-:W-:Y:S01]  /*0ba0*/  @!P2 LOP3.LUT R8, R8, 0x7f00, RZ, 0xc0, !PT ;  /* 0x00007f000808a812 */ /* 0x000fe200078ec0ff */
[----:B------:R-:W-:Y:S01]  /*0bb0*/  @P1 FMUL.FTZ R5, R5, 1.9259299443872358531e-34 ;  /* 0x0780000005051820 */ /* 0x000fe20000410000 */
[----:B------:R-:W-:Y:S01]  /*0bc0*/  LOP3.LUT R11, R14, 0xffff, RZ, 0xc0, !PT ;  /* 0x0000ffff0e0b7812 */ /* 0x000fe200078ec0ff */
[----:B------:R-:W-:Y:S01]  /*0bd0*/  @!P1 FADD.FTZ R5, R7, -0.5 ;  /* 0xbf00000007059421 */ /* 0x000fe20000010000 */
[----:B------:R-:W-:-:S02]  /*0be0*/  LOP3.LUT R6, R4, 0xffff, RZ, 0xc0, !PT ;  /* 0x0000ffff04067812 */ /* 0x000fc400078ec0ff */
[----:B------:R-:W-:Y:S02]  /*0bf0*/  @P2 LEA.HI R7, R13, 0x70000000, RZ, 0x1c ;  /* 0x700000000d072811 */ /* 0x000fe400078fe0ff */
[----:B------:R-:W-:Y:S02]  /*0c00*/  @!P0 LOP3.LUT R6, R6, 0x7f00, RZ, 0xc0, !PT ;  /* 0x00007f0006068812 */ /* 0x000fe400078ec0ff */
[----:B------:R-:W-:Y:S01]  /*0c10*/  @!P2 LOP3.LUT R8, R8, 0x3f000000, RZ, 0xfc, !PT ;  /* 0x3f0000000808a812 */ /* 0x000fe200078efcff */
[----:B------:R-:W-:Y:S01]  /*0c20*/  @P2 FMUL.FTZ R9, R7, 1.9259299443872358531e-34 ;  /* 0x0780000007092820 */ /* 0x000fe20000410000 */
[----:B------:R-:W-:Y:S02]  /*0c30*/  @!P0 LOP3.LUT R6, R6, 0x3f000000, RZ, 0xfc, !PT ;  /* 0x3f00000006068812 */ /* 0x000fe400078efcff */
[----:B------:R-:W-:Y:S01]  /*0c40*/  @P0 LEA.HI R7, R2, 0x70000000, RZ, 0x1c ;  /* 0x7000000002070811 */ /* 0x000fe200078fe0ff */
[----:B------:R-:W-:Y:S01]  /*0c50*/  @!P2 FADD.FTZ R9, R8, -0.5 ;  /* 0xbf0000000809a421 */ /* 0x000fe20000010000 */
[----:B------:R-:W-:Y:S01]  /*0c60*/  PRMT R12, R12, 0x9910, RZ ;  /* 0x000099100c0c7816 */ /* 0x000fe200000000ff */
[----:B------:R-:W-:Y:S01]  /*0c70*/  @!P0 FADD.FTZ R2, R6, -0.5 ;  /* 0xbf00000006028421 */ /* 0x000fe20000010000 */
[----:B------:R-:W-:Y:S01]  /*0c80*/  IMAD.MOV.U32 R6, RZ, RZ, R16 ;  /* 0x000000ffff067224 */ /* 0x000fe200078e0010 */
[----:B------:R-:W-:Y:S01]  /*0c90*/  @!P3 LOP3.LUT R11, R11, 0x7f00, RZ, 0xc0, !PT ;  /* 0x00007f000b0bb812 */ /* 0x000fe200078ec0ff */
[----:B------:R-:W-:Y:S01]  /*0ca0*/  @P0 FMUL.FTZ R2, R7, 1.9259299443872358531e-34 ;  /* 0x0780000007020820 */ /* 0x000fe20000410000 */
[----:B------:R-:W-:-:S02]  /*0cb0*/  @P3 LEA.HI R10, R15, 0x70000000, RZ, 0x1c ;  /* 0x700000000f0a3811 */ /* 0x000fc400078fe0ff */
[----:B------:R-:W-:Y:S01]  /*0cc0*/  LOP3.LUT R5, R5, 0x80000000, R6, 0xf8, !PT ;  /* 0x8000000005057812 */ /* 0x000fe200078ef806 */
[----:B------:R-:W-:Y:S01]  /*0cd0*/  IMAD.MOV.U32 R6, RZ, RZ, R12 ;  /* 0x000000ffff067224 */ /* 0x000fe200078e000c */
[----:B------:R-:W-:Y:S01]  /*0ce0*/  @!P3 LOP3.LUT R11, R11, 0x3f000000, RZ, 0xfc, !PT ;  /* 0x3f0000000b0bb812 */ /* 0x000fe200078efcff */
[----:B------:R-:W-:Y:S01]  /*0cf0*/  @P3 FMUL.FTZ R10, R10, 1.9259299443872358531e-34 ;  /* 0x078000000a0a3820 */ /* 0x000fe20000410000 */
[----:B------:R-:W-:Y:S02]  /*0d00*/  LEA R8, P0, R3, UR15, 0x4 ;  /* 0x0000000f03087c11 */ /* 0x000fe4000f8020ff */
[----:B------:R-:W-:Y:S01]  /*0d10*/  LOP3.LUT R6, R9, 0x80000000, R6, 0xf8, !PT ;  /* 0x8000000009067812 */ /* 0x000fe200078ef806 */
[----:B------:R-:W-:Y:S01]  /*0d20*/  @!P3 FADD.FTZ R10, R11, -0.5 ;  /* 0xbf0000000b0ab421 */ /* 0x000fe20000010000 */
[----:B------:R-:W-:Y:S02]  /*0d30*/  LEA.HI.X R9, R3, UR10, R0, 0x4, P0 ;  /* 0x0000000a03097c11 */ /* 0x000fe400080f2400 */
[----:B------:R-:W-:-:S02]  /*0d40*/  PRMT R11, R4, 0x9910, RZ ;  /* 0x00009910040b7816 */ /* 0x000fc400000000ff */
[----:B0-----:R-:W-:Y:S02]  /*0d50*/  IADD3 R3, P0, PT, R3, UR4, RZ ;  /* 0x0000000403037c10 */ /* 0x001fe4000ff1e0ff */
[----:B------:R-:W-:Y:S02]  /*0d60*/  PRMT R7, R14, 0x9910, RZ ;  /* 0x000099100e077816 */ /* 0x000fe400000000ff */
[----:B------:R-:W-:Y:S01]  /*0d70*/  LOP3.LUT R4, R2, 0x80000000, R11, 0xf8, !PT ;  /* 0x8000000002047812 */ /* 0x000fe200078ef80b */
[C---:B------:R-:W-:Y:S01]  /*0d80*/  IMAD.SHL.U32 R2, R3.reuse, 0x4, RZ ;  /* 0x0000000403027824 */ /* 0x040fe200078e00ff */
[----:B------:R-:W-:Y:S01]  /*0d90*/  LOP3.LUT R7, R10, 0x80000000, R7, 0xf8, !PT ;  /* 0x800000000a077812 */ /* 0x000fe200078ef807 */
[----:B------:R-:W-:Y:S01]  /*0da0*/  IMAD.X R0, RZ, RZ, R0, P0 ;  /* 0x000000ffff007224 */ /* 0x000fe200000e0600 */
[C---:B------:R-:W-:Y:S02]  /*0db0*/  LOP3.LUT P0, RZ, R3.reuse, 0xffffc000, RZ, 0xc0, !PT ;  /* 0xffffc00003ff7812 */ /* 0x040fe4000780c0ff */
[----:B------:R-:W-:Y:S01]  /*0dc0*/  ISETP.LT.U32.AND P1, PT, R2, UR26, PT ;  /* 0x0000001a02007c0c */ /* 0x000fe2000bf21070 */
[----:B------:R1:W-:Y:S01]  /*0dd0*/  STG.E.128 desc[UR18][R8.64], R4 ;  /* 0x0000000408007986 */ /* 0x0003e2000c101d12 */
[----:B------:R-:W-:-:S02]  /*0de0*/  SHF.L.U64.HI R2, R3, 0x2, R0 ;  /* 0x0000000203027819 */ /* 0x000fc40000010200 */
[----:B------:R-:W-:Y:S02]  /*0df0*/  LOP3.LUT P0, RZ, R0, 0x3fffffff, RZ, 0xc0, P0 ;  /* 0x3fffffff00ff7812 */ /* 0x000fe4000000c0ff */
[----:B------:R-:W-:-:S13]  /*0e00*/  ISETP.LT.AND.EX P1, PT, R2, UR16, PT, P1 ;  /* 0x0000001002007c0c */ /* 0x000fda000bf21310 */
[----:B-1----:R-:W-:Y:S05]  /*0e10*/  @!P0 BRA P1, `(.L_x_2664) ;  /* 0xfffffff800fc8947 */ /* 0x002fea000083ffff */
[----:B------:R-:W-:Y:S05]  /*0e20*/  EXIT ;  /* 0x000000000000794d */ /* 0x000fea0003800000 */
.L_x_2665:
        /* <DEDUP_REMOVED lines=13> */
.L_x_7688:


//--------------------- .text._ZN2at6native55_GLOBAL__N__de093ff9_22_ForeachBinaryOpList_cu_a911ec4325multi_tensor_apply_kernelINS1_18TensorListMetadataILi2EEENS1_11CopyFunctorIfN3c1015Float8_e4m3fnuzELi2ELi1ELi1EEEJNS0_4CopyIfS7_EEEEEvT_T0_DpT1_ --------------------------
	.section	.text._ZN2at6native55_GLOBAL__N__de093ff9_22_ForeachBinaryOpList_cu_a911ec4325multi_tensor_apply_kernelINS1_18TensorListMetadataILi2EEENS1_11CopyFunctorIfN3c1015Float8_e4m3fnuzELi2ELi1ELi1EEEJNS0_4CopyIfS7_EEEEEvT_T0_DpT1_,"ax",@progbits
	.align	128
.text._ZN2at6native55_GLOBAL__N__de093ff9_22_ForeachBinaryOpList_cu_a911ec4325multi_tensor_apply_kernelINS1_18TensorListMetadataILi2EEENS1_11CopyFunctorIfN3c1015Float8_e4m3fnuzELi2ELi1ELi1EEEJNS0_4CopyIfS7_EEEEEvT_T0_DpT1_:
        .type           _ZN2at6native55_GLOBAL__N__de093ff9_22_ForeachBinaryOpList_cu_a911ec4325multi_tensor_apply_kernelINS1_18TensorListMetadataILi2EEENS1_11CopyFunctorIfN3c1015Float8_e4m3fnuzELi2ELi1ELi1EEEJNS0_4CopyIfS7_EEEEEvT_T0_DpT1_,@function
        .size           _ZN2at6native55_GLOBAL__N__de093ff9_22_ForeachBinaryOpList_cu_a911ec4325multi_tensor_apply_kernelINS1_18TensorListMetadataILi2EEENS1_11CopyFunctorIfN3c1015Float8_e4m3fnuzELi2ELi1ELi1EEEJNS0_4CopyIfS7_EEEEEvT_T0_DpT1_,(.L_x_7689 - _ZN2at6native55_GLOBAL__N__de093ff9_22_ForeachBinaryOpList_cu_a911ec4325multi_tensor_apply_kernelINS1_18TensorListMetadataILi2EEENS1_11CopyFunctorIfN3c1015Float8_e4m3fnuzELi2ELi1ELi1EEEJNS0_4CopyIfS7_EEEEEvT_T0_DpT1_)
        .other          _ZN2at6native55_GLOBAL__N__de093ff9_22_ForeachBinaryOpList_cu_a911ec4325multi_tensor_apply_kernelINS1_18TensorListMetadataILi2EEENS1_11CopyFunctorIfN3c1015Float8_e4m3fnuzELi2ELi1ELi1EEEJNS0_4CopyIfS7_EEEEEvT_T0_DpT1_,@"STO_CUDA_ENTRY STV_DEFAULT"
_ZN2at6native55_GLOBAL__N__de093ff9_22_ForeachBinaryOpList_cu_a911ec4325multi_tensor_apply_kernelINS1_18TensorListMetadataILi2EEENS1_11CopyFunctorIfN3c1015Float8_e4m3fnuzELi2ELi1ELi1EEEJNS0_4CopyIfS7_EEEEEvT_T0_DpT1_:
        /* <DEDUP_REMOVED lines=54> */
.L_x_2683:
        /* <DEDUP_REMOVED lines=51> */
.L_x_2670:
[----:B------:R-:W-:Y:S05]  /*0690*/  BSYNC.RECONVERGENT B1 ;  /* 0x0000000000017941 */ /* 0x000fea0003800200 */
.L_x_2669:
[----:B------:R-:W-:Y:S01]  /*06a0*/  IMAD.SHL.U32 R2, R2, 0x100000, RZ ;  /* 0x0010000002027824 */ /* 0x000fe200078e00ff */
[----:B------:R-:W-:-:S04]  /*06b0*/  LEA R3, R3, 0x3b800000, 0x17 ;  /* 0x3b80000003037811 */ /* 0x000fc800078eb8ff */
[----:B------:R-:W-:-:S07]  /*06c0*/  LOP3.LUT R17, R3, R2, R17, 0xfe, !PT ;  /* 0x0000000203117212 */ /* 0x000fce00078efe11 */
.L_x_2668:
[----:B------:R-:W-:Y:S05]  /*06d0*/  BSYNC.RECONVERGENT B0 ;  /* 0x0000000000007941 */ /* 0x000fea0003800200 */
.L_x_2667:
        /* <DEDUP_REMOVED lines=21> */
.L_x_2674:
[----:B------:R-:W-:Y:S05]  /*0830*/  BSYNC.RECONVERGENT B1 ;  /* 0x0000000000017941 */ /* 0x000fea0003800200 */
.L_x_2673:
[----:B------:R-:W-:Y:S01]  /*0840*/  IMAD.SHL.U32 R2, R2, 0x100000, RZ ;  /* 0x0010000002027824 */ /* 0x000fe200078e00ff */
[----:B------:R-:W-:-:S04]  /*0850*/  LEA R3, R3, 0x3b800000, 0x17 ;  /* 0x3b80000003037811 */ /* 0x000fc800078eb8ff */
[----:B------:R-:W-:-:S07]  /*0860*/  LOP3.LUT R19, R3, R2, R19, 0xfe, !PT ;  /* 0x0000000203137212 */ /* 0x000fce00078efe13 */
.L_x_2672:
[----:B------:R-:W-:Y:S05]  /*0870*/  BSYNC.RECONVERGENT B0 ;  /* 0x0000000000007941 */ /* 0x000fea0003800200 */
.L_x_2671:
        /* <DEDUP_REMOVED lines=21> */
.L_x_2678:
[----:B------:R-:W-:Y:S05]  /*09d0*/  BSYNC.RECONVERGENT B1 ;  /* 0x0000000000017941 */ /* 0x000fea0003800200 */
.L_x_2677:
[----:B------:R-:W-:Y:S01]  /*09e0*/  IMAD.SHL.U32 R2, R2, 0x100000, RZ ;  /* 0x0010000002027824 */ /* 0x000fe200078e00ff */
[----:B------:R-:W-:-:S04]  /*09f0*/  LEA R3, R3, 0x3b800000, 0x17 ;  /* 0x3b80000003037811 */ /* 0x000fc800078eb8ff */
[----:B------:R-:W-:-:S07]  /*0a00*/  LOP3.LUT R21, R3, R2, R21, 0xfe, !PT ;  /* 0x0000000203157212 */ /* 0x000fce00078efe15 */
.L_x_2676:
[----:B------:R-:W-:Y:S05]  /*0a10*/  BSYNC.RECONVERGENT B0 ;  /* 0x0000000000007941 */ /* 0x000fea0003800200 */
.L_x_2675:
        /* <DEDUP_REMOVED lines=21> */
.L_x_2682:
[----:B------:R-:W-:Y:S05]  /*0b70*/  BSYNC.RECONVERGENT B1 ;  /* 0x0000000000017941 */ /* 0x000fea0003800200 */
.L_x_2681:
[----:B------:R-:W-:Y:S01]  /*0b80*/  IMAD.SHL.U32 R2, R2, 0x100000, RZ ;  /* 0x0010000002027824 */ /* 0x000fe200078e00ff */
[----:B------:R-:W-:-:S04]  /*0b90*/  LEA R3, R3, 0x3b800000, 0x17 ;  /* 0x3b80000003037811 */ /* 0x000fc800078eb8ff */
[----:B------:R-:W-:-:S07]  /*0ba0*/  LOP3.LUT R23, R3, R2, R23, 0xfe, !PT ;  /* 0x0000000203177212 */ /* 0x000fce00078efe17 */
.L_x_2680:
[----:B------:R-:W-:Y:S05]  /*0bb0*/  BSYNC.RECONVERGENT B0 ;  /* 0x0000000000007941 */ /* 0x000fea0003800200 */
.L_x_2679:
        /* <DEDUP_REMOVED lines=29> */
.L_x_2666:
        /* <DEDUP_REMOVED lines=8> */
.L_x_2700:
        /* <DEDUP_REMOVED lines=29> */
.L_x_2687:
[----:B0-----:R-:W-:Y:S05]  /*0fe0*/  BSYNC.RECONVERGENT B1 ;  /* 0x0000000000017941 */ /* 0x001fea0003800200 */
.L_x_2686:
[----:B------:R-:W-:Y:S01]  /*0ff0*/  IMAD.SHL.U32 R4, R4, 0x100000, RZ ;  /* 0x0010000004047824 */ /* 0x000fe200078e00ff */
[----:B------:R-:W-:-:S04]  /*1000*/  LEA R5, R5, 0x3b800000, 0x17 ;  /* 0x3b80000005057811 */ /* 0x000fc800078eb8ff */
[----:B------:R-:W-:-:S07]  /*1010*/  LOP3.LUT R4, R5, R4, R9, 0xfe, !PT ;  /* 0x0000000405047212 */ /* 0x000fce00078efe09 */
.L_x_2685:
[----:B0-----:R-:W-:Y:S05]  /*1020*/  BSYNC.RECONVERGENT B0 ;  /* 0x0000000000007941 */ /* 0x001fea0003800200 */
.L_x_2684:
        /* <DEDUP_REMOVED lines=22> */
.L_x_2691:
[----:B------:R-:W-:Y:S05]  /*1190*/  BSYNC.RECONVERGENT B1 ;  /* 0x0000000000017941 */ /* 0x000fea0003800200 */
.L_x_2690:
[----:B------:R-:W-:Y:S01]  /*11a0*/  IMAD.SHL.U32 R6, R6, 0x100000, RZ ;  /* 0x0010000006067824 */ /* 0x000fe200078e00ff */
[----:B------:R-:W-:-:S04]  /*11b0*/  LEA R5, R5, 0x3b800000, 0x17 ;  /* 0x3b80000005057811 */ /* 0x000fc800078eb8ff */
[----:B------:R-:W-:-:S07]  /*11c0*/  LOP3.LUT R5, R5, R6, R9, 0xfe, !PT ;  /* 0x0000000605057212 */ /* 0x000fce00078efe09 */
.L_x_2689:
[----:B------:R-:W-:Y:S05]  /*11d0*/  BSYNC.RECONVERGENT B0 ;  /* 0x0000000000007941 */ /* 0x000fea0003800200 */
.L_x_2688:
        /* <DEDUP_REMOVED lines=22> */
.L_x_2695:
[----:B------:R-:W-:Y:S05]  /*1340*/  BSYNC.RECONVERGENT B1 ;  /* 0x0000000000017941 */ /* 0x000fea0003800200 */
.L_x_2694:
[----:B------:R-:W-:Y:S01]  /*1350*/  IMAD.SHL.U32 R2, R2, 0x100000, RZ ;  /* 0x0010000002027824 */ /* 0x000fe200078e00ff */
[----:B------:R-:W-:-:S04]  /*1360*/  LEA R6, R6, 0x3b800000, 0x17 ;  /* 0x3b80000006067811 */ /* 0x000fc800078eb8ff */
[----:B------:R-:W-:-:S07]  /*1370*/  LOP3.LUT R6, R6, R2, R11, 0xfe, !PT ;  /* 0x0000000206067212 */ /* 0x000fce00078efe0b */
.L_x_2693:
[----:B------:R-:W-:Y:S05]  /*1380*/  BSYNC.RECONVERGENT B0 ;  /* 0x0000000000007941 */ /* 0x000fea0003800200 */
.L_x_2692:
        /* <DEDUP_REMOVED lines=22> */
.L_x_2699:
[----:B------:R-:W-:Y:S05]  /*14f0*/  BSYNC.RECONVERGENT B1 ;  /* 0x0000000000017941 */ /* 0x000fea0003800200 */
.L_x_2698:
[----:B------:R-:W-:Y:S01]  /*1500*/  IMAD.SHL.U32 R7, R8, 0x100000, RZ ;  /* 0x0010000008077824 */ /* 0x000fe200078e00ff */
[----:B------:R-:W-:-:S04]  /*1510*/  LEA R2, R2, 0x3b800000, 0x17 ;  /* 0x3b80000002027811 */ /* 0x000fc800078eb8ff */
[----:B------:R-:W-:-:S07]  /*1520*/  LOP3.LUT R7, R2, R7, R10, 0xfe, !PT ;  /* 0x0000000702077212 */ /* 0x000fce00078efe0a */
.L_x_2697:
[----:B------:R-:W-:Y:S05]  /*1530*/  BSYNC.RECONVERGENT B0 ;  /* 0x0000000000007941 */ /* 0x000fea0003800200 */
.L_x_2696:
        /* <DEDUP_REMOVED lines=13> */
.L_x_2701:
        /* <DEDUP_REMOVED lines=15> */
.L_x_7689:


//--------------------- .text._ZN2at6native55_GLOBAL__N__de093ff9_22_ForeachBinaryOpList_cu_a911ec4325multi_tensor_apply_kernelINS1_18TensorListMetadataILi2EEENS1_11CopyFunctorIfN3c1013Float8_e4m3fnELi2ELi1ELi1EEEJNS0_4CopyIfS7_EEEEEvT_T0_DpT1_ --------------------------
	.section	.text._ZN2at6native55_GLOBAL__N__de093ff9_22_ForeachBinaryOpList_cu_a911ec4325multi_tensor_apply_kernelINS1_18TensorListMetadataILi2EEENS1_11CopyFunctorIfN3c1013Float8_e4m3fnELi2ELi1ELi1EEEJNS0_4CopyIfS7_EEEEEvT_T0_DpT1_,"ax",@progbits
	.align	128
.text._ZN2at6native55_GLOBAL__N__de093ff9_22_ForeachBinaryOpList_cu_a911ec4325multi_tensor_apply_kernelINS1_18TensorListMetadataILi2EEENS1_11CopyFunctorIfN3c1013Float8_e4m3fnELi2ELi1ELi1EEEJNS0_4CopyIfS7_EEEEEvT_T0_DpT1_:
        .type           _ZN2at6native55_GLOBAL__N__de093ff9_22_ForeachBinaryOpList_cu_a911ec4325multi_tensor_apply_kernelINS1_18TensorListMetadataILi2EEENS1_11CopyFunctorIfN3c1013Float8_e4m3fnELi2ELi1ELi1EEEJNS0_4CopyIfS7_EEEEEvT_T0_DpT1_,@function
        .size           _ZN2at6native55_GLOBAL__N__de093ff9_22_ForeachBinaryOpList_cu_a911ec4325multi_tensor_apply_kernelINS1_18TensorListMetadataILi2EEENS1_11CopyFunctorIfN3c1013Float8_e4m3fnELi2ELi1ELi1EEEJNS0_4CopyIfS7_EEEEEvT_T0_DpT1_,(.L_x_7690 - _ZN2at6native55_GLOBAL__N__de093ff9_22_ForeachBinaryOpList_cu_a911ec4325multi_tensor_apply_kernelINS1_18TensorListMetadataILi2EEENS1_11CopyFunctorIfN3c1013Float8_e4m3fnELi2ELi1ELi1EEEJNS0_4CopyIfS7_EEEEEvT_T0_DpT1_)
        .other          _ZN2at6native55_GLOBAL__N__de093ff9_22_ForeachBinaryOpList_cu_a911ec4325multi_tensor_apply_kernelINS1_18TensorListMetadataILi2EEENS1_11CopyFunctorIfN3c1013Float8_e4m3fnELi2ELi1ELi1EEEJNS0_4CopyIfS7_EEEEEvT_T0_DpT1_,@"STO_CUDA_ENTRY STV_DEFAULT"
_ZN2at6native55_GLOBAL__N__de093ff9_22_ForeachBinaryOpList_cu_a911ec4325multi_tensor_apply_kernelINS1_18TensorListMetadataILi2EEENS1_11CopyFunctorIfN3c1013Float8_e4m3fnELi2ELi1ELi1EEEJNS0_4CopyIfS7_EEEEEvT_T0_DpT1_:
        /* <DEDUP_REMOVED lines=54> */
.L_x_2711:
[C---:B------:R-:W-:Y:S01]  /*0360*/  IADD3 R14, P2, PT, R0.reuse, UR17, RZ ;  /* 0x00000011000e7c10 */ /* 0x040fe2000ff5e0ff */
[----:B--234-:R-:W-:Y:S01]  /*0370*/  IMAD.U32 R13, RZ, RZ, UR17 ;  /* 0x00000011ff0d7e24 */ /* 0x01cfe2000f8e00ff */
[----:B------:R-:W-:Y:S01]  /*0380*/  ISETP.GE.U32.AND P0, PT, R0, UR24, PT ;  /* 0x0000001800007c0c */ /* 0x000fe2000bf06070 */
[----:B------:R-:W-:Y:S01]  /*0390*/  IMAD.MOV.U32 R10, RZ, RZ, R0 ;  /* 0x000000ffff0a7224 */ /* 0x000fe200078e0000 */
[----:B------:R-:W-:Y:S01]  /*03a0*/  ISETP.GE.U32.AND P1, PT, R14, UR24, PT ;  /* 0x000000180e007c0c */ /* 0x000fe2000bf26070 */
[----:B------:R-:W-:Y:S01]  /*03b0*/  IMAD.MOV.U32 R11, RZ, RZ, R5 ;  /* 0x000000ffff0b7224 */ /* 0x000fe200078e0005 */
[----:B------:R-:W-:Y:S01]  /*03c0*/  ISETP.GE.U32.AND.EX P0, PT, R5, UR25, PT, P0 ;  /* 0x0000001905007c0c */ /* 0x000fe2000bf06100 */
[----:B------:R-:W-:Y:S02]  /*03d0*/  IMAD.U32 R15, RZ, RZ, UR17 ;  /* 0x00000011ff0f7e24 */ /* 0x000fe4000f8e00ff */
[----:B------:R-:W-:-:S04]  /*03e0*/  IMAD.WIDE.U32 R12, R13, 0x2, R10 ;  /* 0x000000020d0c7825 */ /* 0x000fc800078e000a */
[----:B------:R-:W-:Y:S01]  /*03f0*/  IMAD.X R14, RZ, RZ, R5, P2 ;  /* 0x000000ffff0e7224 */ /* 0x000fe200010e0605 */
[----:B------:R-:W-:Y:S01]  /*0400*/  ISETP.GE.U32.AND P2, PT, R12, UR24, PT ;  /* 0x000000180c007c0c */ /* 0x000fe2000bf46070 */
[----:B------:R-:W-:-:S03]  /*0410*/  IMAD.WIDE.U32 R10, R15, 0x3, R10 ;  /* 0x000000030f0a7825 */ /* 0x000fc600078e000a */
[----:B------:R-:W-:Y:S02]  /*0420*/  ISETP.GE.U32.AND.EX P1, PT, R14, UR25, PT, P1 ;  /* 0x000000190e007c0c */ /* 0x000fe4000bf26110 */
[----:B------:R-:W-:Y:S02]  /*0430*/  ISETP.GE.U32.AND P3, PT, R10, UR24, PT ;  /* 0x000000180a007c0c */ /* 0x000fe4000bf66070 */
[----:B------:R-:W-:Y:S02]  /*0440*/  ISETP.GE.U32.AND.EX P2, PT, R13, UR25, PT, P2 ;  /* 0x000000190d007c0c */ /* 0x000fe4000bf46120 */
[----:B------:R-:W-:Y:S02]  /*0450*/  ISETP.GE.U32.AND.EX P3, PT, R11, UR25, PT, P3 ;  /* 0x000000190b007c0c */ /* 0x000fe4000bf66130 */
[----:B------:R-:W-:-:S04]  /*0460*/  @!P0 IADD3 R10, P5, PT, R0, UR27, RZ ;  /* 0x0000001b000a8c10 */ /* 0x000fc8000ffbe0ff */
[----:B------:R-:W-:Y:S02]  /*0470*/  @!P0 IADD3.X R11, PT, PT, R5, UR28, RZ, P5, !PT ;  /* 0x0000001c050b8c10 */ /* 0x000fe4000affe4ff */
[----:B------:R-:W-:-:S03]  /*0480*/  @!P1 IADD3 R12, P4, PT, R0, UR22, RZ ;  /* 0x00000016000c9c10 */ /* 0x000fc6000ff9e0ff */
        /* <DEDUP_REMOVED lines=15> */
[----:B------:R-:W-:Y:S02]  /*0580*/  VIADD R14, R11, 0x1000000 ;  /* 0x010000000b0e7836 */ /* 0x000fe40000000000 */
[----:B0-----:R-:W-:-:S05]  /*0590*/  IMAD.MOV R12, RZ, RZ, -R12 ;  /* 0x000000ffff0c7224 */ /* 0x001fca00078e0a0c */
[----:B------:R-:W-:-:S05]  /*05a0*/  VIADDMNMX.U32 R12, R12, R13, 0x4, !PT ;  /* 0x000000040c0c7446 */ /* 0x000fca000780000d */
[----:B------:R-:W-:-:S04]  /*05b0*/  VIADD R12, R12, 0xfffffffc ;  /* 0xfffffffc0c0c7836 */ /* 0x000fc80000000000 */
[----:B------:R-:W-:Y:S01]  /*05c0*/  IMAD.SHL.U32 R13, R12, 0x800000, RZ ;  /* 0x008000000c0d7824 */ /* 0x000fe200078e00ff */
[----:B------:R-:W-:-:S04]  /*05d0*/  SHF.L.U32 R12, R11, R12, RZ ;  /* 0x0000000c0b0c7219 */ /* 0x000fc800000006ff */
[----:B------:R-:W-:Y:S02]  /*05e0*/  LEA.HI R12, R12, -R13, RZ, 0x1c ;  /* 0x8000000d0c0c7211 */ /* 0x000fe400078fe0ff */
[----:B------:R-:W-:-:S03]  /*05f0*/  SHF.R.S32.HI R13, RZ, 0x8, R14 ;  /* 0x00000008ff0d7819 */ /* 0x000fc6000001140e */
[----:B------:R-:W-:-:S05]  /*0600*/  VIADD R12, R12, 0x3c000000 ;  /* 0x3c0000000c0c7836 */ /* 0x000fca0000000000 */
[----:B------:R-:W-:-:S04]  /*0610*/  LOP3.LUT R12, R12, 0x7f800000, R13, 0xf8, !PT ;  /* 0x7f8000000c0c7812 */ /* 0x000fc800078ef80d */
[----:B------:R-:W-:-:S04]  /*0620*/  SEL R11, R12, RZ, P0 ;  /* 0x000000ff0c0b7207 */ /* 0x000fc80000000000 */
[----:B------:R-:W-:-:S05]  /*0630*/  LOP3.LUT R11, R11, 0x80000000, R10, 0xf8, !PT ;  /* 0x800000000b0b7812 */ /* 0x000fca00078ef80a */
[----:B------:R1:W-:Y:S02]  /*0640*/  STG.E desc[UR18][R2.64], R11 ;  /* 0x0000000b02007986 */ /* 0x0003e4000c101912 */
.L_x_2704:
[----:B------:R-:W-:Y:S05]  /*0650*/  BSYNC.RECONVERGENT B0 ;  /* 0x0000000000007941 */ /* 0x000fea0003800200 */
.L_x_2703:
[----:B------:R-:W-:Y:S04]  /*0660*/  BSSY.RECONVERGENT B0, `(.L_x_2705) ;  /* 0x0000015000007945 */ /* 0x000fe80003800200 */
[----:B------:R-:W-:Y:S05]  /*0670*/  @P1 BRA `(.L_x_2706) ;  /* 0x00000000004c1947 */ /* 0x000fea0003800000 */
[----:B0----5:R-:W-:Y:S02]  /*0680*/  IMAD.SHL.U32 R10, R6, 0x1000000, RZ ;  /* 0x01000000060a7824 */ /* 0x021fe400078e00ff */
[----:B------:R-:W-:-:S03]  /*0690*/  IMAD.MOV.U32 R13, RZ, RZ, 0x1f ;  /* 0x0000001fff0d7424 */ /* 0x000fc600078e00ff */
[----:B-1----:R-:W-:-:S04]  /*06a0*/  LOP3.LUT P0, R11, R10, 0x7f000000, RZ, 0xc0, !PT ;  /* 0x7f0000000a0b7812 */ /* 0x002fc8000780c0ff */
        /* <DEDUP_REMOVED lines=12> */
[----:B------:R-:W-:Y:S01]  /*0770*/  LOP3.LUT R13, R11, 0x80000000, R10, 0xf8, !PT ;  /* 0x800000000b0d7812 */ /* 0x000fe200078ef80a */
[----:B------:R-:W-:Y:S02]  /*0780*/  IMAD.MOV.U32 R10, RZ, RZ, R4 ;  /* 0x000000ffff0a7224 */ /* 0x000fe400078e0004 */
[----:B------:R-:W-:-:S05]  /*0790*/  IMAD.MOV.U32 R11, RZ, RZ, R7 ;  /* 0x000000ffff0b7224 */ /* 0x000fca00078e0007 */
[----:B------:R2:W-:Y:S02]  /*07a0*/  STG.E desc[UR18][R10.64], R13 ;  /* 0x0000000d0a007986 */ /* 0x0005e4000c101912 */
.L_x_2706:
[----:B------:R-:W-:Y:S05]  /*07b0*/  BSYNC.RECONVERGENT B0 ;  /* 0x0000000000007941 */ /* 0x000fea0003800200 */
.L_x_2705:
[----:B------:R-:W-:Y:S04]  /*07c0*/  BSSY.RECONVERGENT B0, `(.L_x_2707) ;  /* 0x0000017000007945 */ /* 0x000fe80003800200 */
[----:B------:R-:W-:Y:S05]  /*07d0*/  @P2 BRA `(.L_x_2708) ;  /* 0x0000000000542947 */ /* 0x000fea0003800000 */
[----:B0----5:R-:W-:Y:S02]  /*07e0*/  IMAD.SHL.U32 R12, R8, 0x1000000, RZ ;  /* 0x01000000080c7824 */ /* 0x021fe400078e00ff */
[----:B------:R-:W-:-:S03]  /*07f0*/  IMAD.MOV.U32 R14, RZ, RZ, 0x1f ;  /* 0x0000001fff0e7424 */ /* 0x000fc600078e00ff */
[----:B--2---:R-:W-:-:S04]  /*0800*/  LOP3.LUT P0, R10, R12, 0x7f000000, RZ, 0xc0, !PT ;  /* 0x7f0000000c0a7812 */ /* 0x004fc8000780c0ff */
[----:B-1----:R-:W0:Y:S02]  /*0810*/  FLO.U32 R11, R10 ;  /* 0x0000000a000b7300 */ /* 0x002e2400000e0000 */
        /* <DEDUP_REMOVED lines=13> */
[----:B------:R-:W-:Y:S02]  /*08f0*/  SEL R13, R13, RZ, P0 ;  /* 0x000000ff0d0d7207 */ /* 0x000fe40000000000 */
[----:B------:R-:W-:Y:S02]  /*0900*/  LEA.HI.X R11, R14, R3, RZ, 0x3, P1 ;  /* 0x000000030e0b7211 */ /* 0x000fe400008f1cff */
[----:B------:R-:W-:-:S05]  /*0910*/  LOP3.LUT R13, R13, 0x80000000, R12, 0xf8, !PT ;  /* 0x800000000d0d7812 */ /* 0x000fca00078ef80c */
[----:B------:R3:W-:Y:S02]  /*0920*/  STG.E desc[UR18][R10.64], R13 ;  /* 0x0000000d0a007986 */ /* 0x0007e4000c101912 */
.L_x_2708:
[----:B------:R-:W-:Y:S05]  /*0930*/  BSYNC.RECONVERGENT B0 ;  /* 0x0000000000007941 */ /* 0x000fea0003800200 */
.L_x_2707:
[----:B------:R-:W-:Y:S04]  /*0940*/  BSSY.RECONVERGENT B0, `(.L_x_2709) ;  /* 0x0000017000007945 */ /* 0x000fe80003800200 */
[----:B------:R-:W-:Y:S05]  /*0950*/  @P3 BRA `(.L_x_2710) ;  /* 0x0000000000543947 */ /* 0x000fea0003800000 */
[----:B0----5:R-:W-:Y:S01]  /*0960*/  IMAD.SHL.U32 R12, R9, 0x1000000, RZ ;  /* 0x01000000090c7824 */ /* 0x021fe200078e00ff */
[----:B------:R-:W-:Y:S01]  /*0970*/  UMOV UR6, URZ ;  /* 0x000000ff00067c82 */ /* 0x000fe20008000000 */
[----:B------:R-:W-:-:S03]  /*0980*/  IMAD.MOV.U32 R14, RZ, RZ, 0x1f ;  /* 0x0000001fff0e7424 */ /* 0x000fc600078e00ff */
[----:B--23--:R-:W-:-:S04]  /*0990*/  LOP3.LUT P0, R10, R12, 0x7f000000, RZ, 0xc0, !PT ;  /* 0x7f0000000c0a7812 */ /* 0x00cfc8000780c0ff */
        /* <DEDUP_REMOVED lines=10> */
[----:B------:R-:W-:Y:S02]  /*0a40*/  VIADD R13, R13, 0x3c000000 ;  /* 0x3c0000000d0d7836 */ /* 0x000fe40000000000 */
[----:B------:R-:W-:-:S03]  /*0a50*/  IMAD.WIDE.U32 R10, R11, 0xc, R2 ;  /* 0x0000000c0b0a7825 */ /* 0x000fc600078e0002 */
[----:B------:R-:W-:Y:S01]  /*0a60*/  LOP3.LUT R13, R13, 0x7f800000, R14, 0xf8, !PT ;  /* 0x7f8000000d0d7812 */ /* 0x000fe200078ef80e */
[----:B------:R-:W-:-:S03]  /*0a70*/  VIADD R11, R11, UR6 ;  /* 0x000000060b0b7c36 */ /* 0x000fc60008000000 */
[----:B------:R-:W-:-:S04]  /*0a80*/  SEL R13, R13, RZ, P0 ;  /* 0x000000ff0d0d7207 */ /* 0x000fc80000000000 */
[----:B------:R-:W-:-:S05]  /*0a90*/  LOP3.LUT R13, R13, 0x80000000, R12, 0xf8, !PT ;  /* 0x800000000d0d7812 */ /* 0x000fca00078ef80c */
[----:B------:R4:W-:Y:S02]  /*0aa0*/  STG.E desc[UR18][R10.64], R13 ;  /* 0x0000000d0a007986 */ /* 0x0009e4000c101912 */
.L_x_2710:
[----:B------:R-:W-:Y:S05]  /*0ab0*/  BSYNC.RECONVERGENT B0 ;  /* 0x0000000000007941 */ /* 0x000fea0003800200 */
.L_x_2709:
        /* <DEDUP_REMOVED lines=14> */
.L_x_2702:
        /* <DEDUP_REMOVED lines=8> */
.L_x_2712:
        /* <DEDUP_REMOVED lines=15> */
[----:B------:R-:W-:Y:S01]  /*0d10*/  LOP3.LUT R8, R6, 0x7f000000, RZ, 0xc0, !PT ;  /* 0x7f00000006087812 */ /* 0x000fe200078ec0ff */
[----:B------:R-:W-:Y:S01]  /*0d20*/  VIADD R12, R10, 0x1000000 ;  /* 0x010000000a0c7836 */ /* 0x000fe20000000000 */
[C---:B------:R-:W-:Y:S02]  /*0d30*/  LOP3.LUT R9, R7.reuse, 0x7f000000, RZ, 0xc0, !PT ;  /* 0x7f00000007097812 */ /* 0x040fe400078ec0ff */
[----:B------:R-:W-:Y:S02]  /*0d40*/  LOP3.LUT P0, RZ, R4, 0x7f000000, RZ, 0xc0, !PT ;  /* 0x7f00000004ff7812 */ /* 0x000fe4000780c0ff */
[----:B------:R-:W-:Y:S01]  /*0d50*/  SHF.R.S32.HI R12, RZ, 0x8, R12 ;  /* 0x00000008ff0c7819 */ /* 0x000fe2000001140c */
[----:B------:R-:W2:Y:S01]  /*0d60*/  FLO.U32 R13, R2 ;  /* 0x00000002000d7300 */ /* 0x000ea200000e0000 */
[----:B------:R-:W-:Y:S02]  /*0d70*/  LOP3.LUT P1, RZ, R6, 0x7f000000, RZ, 0xc0, !PT ;  /* 0x7f00000006ff7812 */ /* 0x000fe4000782c0ff */
[----:B------:R-:W-:Y:S01]  /*0d80*/  LOP3.LUT P2, RZ, R7, 0x7f000000, RZ, 0xc0, !PT ;  /* 0x7f00000007ff7812 */ /* 0x000fe2000784c0ff */
[----:B-1----:R-:W-:-:S04]  /*0d90*/  IMAD.MOV R11, RZ, RZ, -R11 ;  /* 0x000000ffff0b7224 */ /* 0x002fc800078e0a0b */
[----:B------:R-:W1:Y:S01]  /*0da0*/  FLO.U32 R14, R8 ;  /* 0x00000008000e7300 */ /* 0x000e6200000e0000 */
[----:B------:R-:W-:Y:S01]  /*0db0*/  VIADDMNMX.U32 R11, R11, R16, 0x4, !PT ;  /* 0x000000040b0b7446 */ /* 0x000fe20007800010 */
[----:B--2---:R-:W-:-:S06]  /*0dc0*/  IMAD.MOV R13, RZ, RZ, -R13 ;  /* 0x000000ffff0d7224 */ /* 0x004fcc00078e0a0d */
[----:B------:R-:W2:Y:S01]  /*0dd0*/  FLO.U32 R15, R9 ;  /* 0x00000009000f7300 */ /* 0x000ea200000e0000 */
[----:B------:R-:W-:Y:S01]  /*0de0*/  VIADD R11, R11, 0xfffffffc ;  /* 0xfffffffc0b0b7836 */ /* 0x000fe20000000000 */
[----:B------:R-:W-:-:S04]  /*0df0*/  VIADDMNMX.U32 R13, R13, R16, 0x4, !PT ;  /* 0x000000040d0d7446 */ /* 0x000fc80007800010 */
[----:B------:R-:W-:Y:S01]  /*0e00*/  SHF.L.U32 R10, R10, R11, RZ ;  /* 0x0000000b0a0a7219 */ /* 0x000fe200000006ff */
[----:B-1----:R-:W-:Y:S02]  /*0e10*/  IMAD.MOV R14, RZ, RZ, -R14 ;  /* 0x000000ffff0e7224 */ /* 0x002fe400078e0a0e */
[----:B------:R-:W-:Y:S02]  /*0e20*/  IMAD.SHL.U32 R11, R11, 0x800000, RZ ;  /* 0x008000000b0b7824 */ /* 0x000fe400078e00ff */
[----:B------:R-:W-:Y:S01]  /*0e30*/  VIADD R13, R13, 0xfffffffc ;  /* 0xfffffffc0d0d7836 */ /* 0x000fe20000000000 */
[-C--:B------:R-:W-:Y:S02]  /*0e40*/  VIADDMNMX.U32 R14, R14, R16.reuse, 0x4, !PT ;  /* 0x000000040e0e7446 */ /* 0x080fe40007800010 */
[----:B------:R-:W-:Y:S01]  /*0e50*/  LEA.HI R10, R10, -R11, RZ, 0x1c ;  /* 0x8000000b0a0a7211 */ /* 0x000fe200078fe0ff */
[----:B--2---:R-:W-:Y:S02]  /*0e60*/  IMAD.MOV R15, RZ, RZ, -R15 ;  /* 0x000000ffff0f7224 */ /* 0x004fe400078e0a0f */
[----:B------:R-:W-:Y:S01]  /*0e70*/  VIADD R11, R14, 0xfffffffc ;  /* 0xfffffffc0e0b7836 */ /* 0x000fe20000000000 */
[----:B------:R-:W-:Y:S01]  /*0e80*/  SHF.L.U32 R14, R2, R13, RZ ;  /* 0x0000000d020e7219 */ /* 0x000fe200000006ff */
[----:B------:R-:W-:Y:S01]  /*0e90*/  IMAD.SHL.U32 R13, R13, 0x800000, RZ ;  /* 0x008000000d0d7824 */ /* 0x000fe200078e00ff */
[----:B------:R-:W-:Y:S01]  /*0ea0*/  VIADDMNMX.U32 R15, R15, R16, 0x4, !PT ;  /* 0x000000040f0f7446 */ /* 0x000fe20007800010 */
[----:B------:R-:W-:-:S02]  /*0eb0*/  IMAD.SHL.U32 R16, R11, 0x800000, RZ ;  /* 0x008000000b107824 */ /* 0x000fc400078e00ff */
[----:B------:R-:W-:Y:S01]  /*0ec0*/  VIADD R2, R2, 0x1000000 ;  /* 0x0100000002027836 */ /* 0x000fe20000000000 */
[----:B------:R-:W-:Y:S01]  /*0ed0*/  LEA.HI R13, R14, -R13, RZ, 0x1c ;  /* 0x8000000d0e0d7211 */ /* 0x000fe200078fe0ff */
[----:B------:R-:W-:Y:S01]  /*0ee0*/  VIADD R18, R15, 0xfffffffc ;  /* 0xfffffffc0f127836 */ /* 0x000fe20000000000 */
[----:B------:R-:W-:Y:S01]  /*0ef0*/  SHF.L.U32 R15, R8, R11, RZ ;  /* 0x0000000b080f7219 */ /* 0x000fe200000006ff */
[----:B------:R-:W-:Y:S01]  /*0f00*/  VIADD R11, R10, 0x3c000000 ;  /* 0x3c0000000a0b7836 */ /* 0x000fe20000000000 */
[----:B------:R-:W-:Y:S01]  /*0f10*/  SHF.R.S32.HI R2, RZ, 0x8, R2 ;  /* 0x00000008ff027819 */ /* 0x000fe20000011402 */
[----:B------:R-:W-:Y:S01]  /*0f20*/  VIADD R8, R8, 0x1000000 ;  /* 0x0100000008087836 */ /* 0x000fe20000000000 */
[----:B------:R-:W-:Y:S01]  /*0f30*/  SHF.L.U32 R17, R9, R18, RZ ;  /* 0x0000001209117219 */ /* 0x000fe200000006ff */
[----:B------:R-:W-:Y:S01]  /*0f40*/  IMAD.SHL.U32 R18, R18, 0x800000, RZ ;  /* 0x0080000012127824 */ /* 0x000fe200078e00ff */
[----:B------:R-:W-:Y:S01]  /*0f50*/  LEA.HI R15, R15, -R16, RZ, 0x1c ;  /* 0x800000100f0f7211 */ /* 0x000fe200078fe0ff */
[----:B------:R-:W-:Y:S01]  /*0f60*/  VIADD R9, R9, 0x1000000 ;  /* 0x0100000009097836 */ /* 0x000fe20000000000 */
[----:B------:R-:W-:Y:S01]  /*0f70*/  LOP3.LUT R11, R11, 0x7f800000, R12, 0xf8, !PT ;  /* 0x7f8000000b0b7812 */ /* 0x000fe200078ef80c */
[----:B------:R-:W-:Y:S01]  /*0f80*/  VIADD R13, R13, 0x3c000000 ;  /* 0x3c0000000d0d7836 */ /* 0x000fe20000000000 */
[----:B------:R-:W-:Y:S01]  /*0f90*/  LEA.HI R17, R17, -R18, RZ, 0x1c ;  /* 0x8000001211117211 */ /* 0x000fe200078fe0ff */
[----:B------:R-:W-:Y:S01]  /*0fa0*/  VIADD R15, R15, 0x3c000000 ;  /* 0x3c0000000f0f7836 */ /* 0x000fe20000000000 */
[----:B------:R-:W-:-:S02]  /*0fb0*/  SHF.R.S32.HI R8, RZ, 0x8, R8 ;  /* 0x00000008ff087819 */ /* 0x000fc40000011408 */
[----:B------:R-:W-:Y:S01]  /*0fc0*/  SHF.R.S32.HI R9, RZ, 0x8, R9 ;  /* 0x00000008ff097819 */ /* 0x000fe20000011409 */
[----:B------:R-:W-:Y:S01]  /*0fd0*/  VIADD R10, R17, 0x3c000000 ;  /* 0x3c000000110a7836 */ /* 0x000fe20000000000 */
[----:B------:R-:W-:Y:S02]  /*0fe0*/  SEL R11, R11, RZ, P0 ;  /* 0x000000ff0b0b7207 */ /* 0x000fe40000000000 */
[----:B------:R-:W-:Y:S02]  /*0ff0*/  LOP3.LUT R2, R13, 0x7f800000, R2, 0xf8, !PT ;  /* 0x7f8000000d027812 */ /* 0x000fe400078ef802 */
[----:B------:R-:W-:Y:S02]  /*1000*/  LOP3.LUT R8, R15, 0x7f800000, R8, 0xf8, !PT ;  /* 0x7f8000000f087812 */ /* 0x000fe400078ef808 */
[----:B------:R-:W-:Y:S02]  /*1010*/  LOP3.LUT P0, RZ, R5, 0x7f000000, RZ, 0xc0, !PT ;  /* 0x7f00000005ff7812 */ /* 0x000fe4000780c0ff */
[----:B------:R-:W-:-:S02]  /*1020*/  LOP3.LUT R10, R10, 0x7f800000, R9, 0xf8, !PT ;  /* 0x7f8000000a0a7812 */ /* 0x000fc400078ef809 */
[----:B------:R-:W-:Y:S02]  /*1030*/  SEL R2, R2, RZ, P0 ;  /* 0x000000ff02027207 */ /* 0x000fe40000000000 */
[----:B------:R-:W-:Y:S02]  /*1040*/  SEL R9, R8, RZ, P1 ;  /* 0x000000ff08097207 */ /* 0x000fe40000800000 */
[----:B------:R-:W-:Y:S02]  /*1050*/  LEA R8, P0, R3, UR15, 0x4 ;  /* 0x0000000f03087c11 */ /* 0x000fe4000f8020ff */
[----:B------:R-:W-:Y:S02]  /*1060*/  LOP3.LUT R6, R9, 0x80000000, R6, 0xf8, !PT ;  /* 0x8000000009067812 */ /* 0x000fe400078ef806 */
[C---:B------:R-:W-:Y:S02]  /*1070*/  LEA.HI.X R9, R3.reuse, UR10, R0, 0x4, P0 ;  /* 0x0000000a03097c11 */ /* 0x040fe400080f2400 */
[----:B0-----:R-:W-:-:S02]  /*1080*/  IADD3 R3, P0, PT, R3, UR4, RZ ;  /* 0x0000000403037c10 */ /* 0x001fc4000ff1e0ff */
[----:B------:R-:W-:Y:S02]  /*1090*/  SEL R10, R10, RZ, P2 ;  /* 0x000000ff0a0a7207 */ /* 0x000fe40001000000 */
[----:B------:R-:W-:Y:S01]  /*10a0*/  LOP3.LUT R5, R2, 0x80000000, R5, 0xf8, !PT ;  /* 0x8000000002057812 */ /* 0x000fe200078ef805 */
[----:B------:R-:W-:Y:S01]  /*10b0*/  IMAD.SHL.U32 R2, R3, 0x4, RZ ;  /* 0x0000000403027824 */ /* 0x000fe200078e00ff */
[----:B------:R-:W-:Y:S01]  /*10c0*/  LOP3.LUT R4, R11, 0x80000000, R4, 0xf8, !PT ;  /* 0x800000000b047812 */ /* 0x000fe200078ef804 */
[----:B------:R-:W-:Y:S01]  /*10d0*/  IMAD.X R0, RZ, RZ, R0, P0 ;  /* 0x000000ffff007224 */ /* 0x000fe200000e0600 */
[----:B------:R-:W-:Y:S02]  /*10e0*/  LOP3.LUT R7, R10, 0x80000000, R7, 0xf8, !PT ;  /* 0x800000000a077812 */ /* 0x000fe400078ef807 */
[----:B------:R-:W-:Y:S02]  /*10f0*/  ISETP.LT.U32.AND P1, PT, R2, UR26, PT ;  /* 0x0000001a02007c0c */ /* 0x000fe4000bf21070 */
[C---:B------:R-:W-:Y:S01]  /*1100*/  LOP3.LUT P0, RZ, R3.reuse, 0xffffc000, RZ, 0xc0, !PT ;  /* 0xffffc00003ff7812 */ /* 0x040fe2000780c0ff */
[----:B------:R1:W-:Y:S01]  /*1110*/  STG.E.128 desc[UR18][R8.64], R4 ;  /* 0x0000000408007986 */ /* 0x0003e2000c101d12 */
[----:B------:R-:W-:-:S02]  /*1120*/  SHF.L.U64.HI R2, R3, 0x2, R0 ;  /* 0x0000000203027819 */ /* 0x000fc40000010200 */
[----:B------:R-:W-:Y:S02]  /*1130*/  LOP3.LUT P0, RZ, R0, 0x3fffffff, RZ, 0xc0, P0 ;  /* 0x3fffffff00ff7812 */ /* 0x000fe4000000c0ff */
[----:B------:R-:W-:-:S13]  /*1140*/  ISETP.LT.AND.EX P1, PT, R2, UR16, PT, P1 ;  /* 0x0000001002007c0c */ /* 0x000fda000bf21310 */
[----:B-1----:R-:W-:Y:S05]  /*1150*/  @!P0 BRA P1, `(.L_x_2712) ;  /* 0xfffffff800b08947 */ /* 0x002fea000083ffff */
[----:B------:R-:W-:Y:S05]  /*1160*/  EXIT ;  /* 0x000000000000794d */ /* 0x000fea0003800000 */
.L_x_2713:
        /* <DEDUP_REMOVED lines=9> */
.L_x_7690:


//--------------------- .text._ZN2at6native55_GLOBAL__N__de093ff9_22_ForeachBinaryOpList_cu_a911ec4325multi_tensor_apply_kernelINS1_18TensorListMetadataILi2EEENS1_11CopyFunctorIfbLi2ELi1ELi1EEEJNS0_4CopyIfbEEEEEvT_T0_DpT1_ --------------------------
	.section	.text._ZN2at6native55_GLOBAL__N__de093ff9_22_ForeachBinaryOpList_cu_a911ec4325multi_tensor_apply_kernelINS1_18TensorListMetadataILi2EEENS1_11CopyFunctorIfbLi2ELi1ELi1EEEJNS0_4CopyIfbEEEEEvT_T0_DpT1_,"ax",@progbits
	.align	128
.text._ZN2at6native55_GLOBAL__N__de093ff9_22_ForeachBinaryOpList_cu_a911ec4325multi_tensor_apply_kernelINS1_18TensorListMetadataILi2EEENS1_11CopyFunctorIfbLi2ELi1ELi1EEEJNS0_4CopyIfbEEEEEvT_T0_DpT1_:
        .type           _ZN2at6native55_GLOBAL__N__de093ff9_22_ForeachBinaryOpList_cu_a911ec4325multi_tensor_apply_kernelINS1_18TensorListMetadataILi2EEENS1_11CopyFunctorIfbLi2ELi1ELi1EEEJNS0_4CopyIfbEEEEEvT_T0_DpT1_,@function
        .size           _ZN2at6native55_GLOBAL__N__de093ff9_22_ForeachBinaryOpList_cu_a911ec4325multi_tensor_apply_kernelINS1_18TensorListMetadataILi2EEENS1_11CopyFunctorIfbLi2ELi1ELi1EEEJNS0_4CopyIfbEEEEEvT_T0_DpT1_,(.L_x_7691 - _ZN2at6native55_GLOBAL__N__de093ff9_22_ForeachBinaryOpList_cu_a911ec4325multi_tensor_apply_kernelINS1_18TensorListMetadataILi2EEENS1_11CopyFunctorIfbLi2ELi1ELi1EEEJNS0_4CopyIfbEEEEEvT_T0_DpT1_)
        .other          _ZN2at6native55_GLOBAL__N__de093ff9_22_ForeachBinaryOpList_cu_a911ec4325multi_tensor_apply_kernelINS1_18TensorListMetadataILi2EEENS1_11CopyFunctorIfbLi2ELi1ELi1EEEJNS0_4CopyIfbEEEEEvT_T0_DpT1_,@"STO_CUDA_ENTRY STV_DEFAULT"
_ZN2at6native55_GLOBAL__N__de093ff9_22_ForeachBinaryOpList_cu_a911ec4325multi_tensor_apply_kernelINS1_18TensorListMetadataILi2EEENS1_11CopyFunctorIfbLi2ELi1ELi1EEEJNS0_4CopyIfbEEEEEvT_T0_DpT1_:
        /* <DEDUP_REMOVED lines=39> */
[----:B------:R-:W-:Y:S05]  /*0270*/  CALL.REL.NOINC `($__internal_60_$__cuda_sm20_div_u16) ;  /* 0x0000000c00987944 */ /* 0x000fea0003c00000 */
        /* <DEDUP_REMOVED lines=48> */
.L_x_2716:
[C---:B------:R-:W-:Y:S02]  /*0580*/  IADD3 R24, P2, PT, R16.reuse, UR29, RZ ;  /* 0x0000001d10187c10 */ /* 0x040fe4000ff5e0ff */
[----:B------:R-:W-:Y:S02]  /*0590*/  ISETP.GE.U32.AND P0, PT, R16, UR39, PT ;  /* 0x0000002710007c0c */ /* 0x000fe4000bf06070 */
[----:B------:R-:W-:Y:S01]  /*05a0*/  ISETP.GE.U32.AND P1, PT, R24, UR39, PT ;  /* 0x0000002718007c0c */ /* 0x000fe2000bf26070 */
[----:B-1----:R-:W-:Y:S01]  /*05b0*/  IMAD.X R25, RZ, RZ, R17, P2 ;  /* 0x000000ffff197224 */ /* 0x002fe200010e0611 */
[----:B------:R-:W-:-:S04]  /*05c0*/  ISETP.GE.AND.EX P0, PT, R17, UR40, PT, P0 ;  /* 0x0000002811007c0c */ /* 0x000fc8000bf06300 */
[----:B------:R-:W-:-:S09]  /*05d0*/  ISETP.GE.AND.EX P1, PT, R25, UR40, PT, P1 ;  /* 0x0000002819007c0c */ /* 0x000fd2000bf26310 */
[----:B------:R-:W-:-:S04]  /*05e0*/  @!P0 IADD3 R20, P2, PT, R16, UR41, RZ ;  /* 0x0000002910148c10 */ /* 0x000fc8000ff5e0ff */
[----:B------:R-:W-:Y:S02]  /*05f0*/  @!P0 IADD3.X R21, PT, PT, R17, UR42, RZ, P2, !PT ;  /* 0x0000002a11158c10 */ /* 0x000fe400097fe4ff */
[----:B------:R-:W-:-:S03]  /*0600*/  @!P1 IADD3 R18, P2, PT, R16, UR30, RZ ;  /* 0x0000001e10129c10 */ /* 0x000fc6000ff5e0ff */
[----:B------:R-:W2:Y:S01]  /*0610*/  @!P0 LDG.E.U8 R7, desc[UR26][R20.64] ;  /* 0x0000001a14078981 */ /* 0x000ea2000c1e1100 */
[----:B------:R-:W-:Y:S02]  /*0620*/  @!P1 IADD3.X R19, PT, PT, R17, UR31, RZ, P2, !PT ;  /* 0x0000001f11139c10 */ /* 0x000fe400097fe4ff */
[----:B------:R-:W-:-:S03]  /*0630*/  IADD3 R24, P2, PT, R24, UR29, RZ ;  /* 0x0000001d18187c10 */ /* 0x000fc6000ff5e0ff */
[----:B------:R0:W3:Y:S02]  /*0640*/  @!P1 LDG.E.U8 R22, desc[UR26][R18.64] ;  /* 0x0000001a12169981 */ /* 0x0000e4000c1e1100 */
[----:B------:R-:W-:Y:S01]  /*0650*/  IMAD.X R25, RZ, RZ, R25, P2 ;  /* 0x000000ffff197224 */ /* 0x000fe200010e0619 */
[----:B------:R-:W-:-:S04]  /*0660*/  ISETP.GE.U32.AND P2, PT, R24, UR39, PT ;  /* 0x0000002718007c0c */ /* 0x000fc8000bf46070 */
[----:B------:R-:W-:-:S13]  /*0670*/  ISETP.GE.AND.EX P2, PT, R25, UR40, PT, P2 ;  /* 0x0000002819007c0c */ /* 0x000fda000bf46320 */
[----:B------:R-:W-:-:S04]  /*0680*/  @!P2 IADD3 R26, P3, PT, R16, UR36, RZ ;  /* 0x00000024101aac10 */ /* 0x000fc8000ff7e0ff */
[----:B------:R-:W-:Y:S02]  /*0690*/  @!P2 IADD3.X R27, PT, PT, R17, UR11, RZ, P3, !PT ;  /* 0x0000000b111bac10 */ /* 0x000fe40009ffe4ff */
[----:B------:R-:W-:-:S03]  /*06a0*/  IADD3 R24, P3, PT, R24, UR29, RZ ;  /* 0x0000001d18187c10 */ /* 0x000fc6000ff7e0ff */
[----:B------:R-:W4:Y:S02]  /*06b0*/  @!P2 LDG.E.U8 R23, desc[UR26][R26.64] ;  /* 0x0000001a1a17a981 */ /* 0x000f24000c1e1100 */
[----:B------:R-:W-:Y:S01]  /*06c0*/  IMAD.X R25, RZ, RZ, R25, P3 ;  /* 0x000000ffff197224 */ /* 0x000fe200018e0619 */
[----:B------:R-:W-:-:S04]  /*06d0*/  ISETP.GE.U32.AND P3, PT, R24, UR39, PT ;  /* 0x0000002718007c0c */ /* 0x000fc8000bf66070 */
[----:B------:R-:W-:-:S13]  /*06e0*/  ISETP.GE.AND.EX P3, PT, R25, UR40, PT, P3 ;  /* 0x0000002819007c0c */ /* 0x000fda000bf66330 */
[----:B0-----:R-:W-:-:S04]  /*06f0*/  @!P3 IADD3 R18, P4, PT, R16, UR35, RZ ;  /* 0x000000231012bc10 */ /* 0x001fc8000ff9e0ff */
[----:B------:R-:W-:-:S05]  /*0700*/  @!P3 IADD3.X R19, PT, PT, R17, UR12, RZ, P4, !PT ;  /* 0x0000000c1113bc10 */ /* 0x000fca000a7fe4ff */
[----:B------:R0:W5:Y:S01]  /*0710*/  @!P3 LDG.E.U8 R6, desc[UR26][R18.64] ;  /* 0x0000001a1206b981 */ /* 0x000162000c1e1100 */
[----:B------:R-:W-:-:S04]  /*0720*/  @!P0 IADD3 R20, P4, PT, R4, UR7, RZ ;  /* 0x0000000704148c10 */ /* 0x000fc8000ff9e0ff */
[----:B------:R-:W-:Y:S01]  /*0730*/  @!P0 IADD3.X R21, PT, PT, R5, UR10, RZ, P4, !PT ;  /* 0x0000000a05158c10 */ /* 0x000fe2000a7fe4ff */
[----:B0-----:R-:W-:Y:S01]  /*0740*/  IMAD.U32 R19, RZ, RZ, UR29 ;  /* 0x0000001dff137e24 */ /* 0x001fe2000f8e00ff */
[----:B--2---:R-:W0:Y:S08]  /*0750*/  @!P0 I2F.S8 R29, R7 ;  /* 0x00000007001d8306 */ /* 0x004e300000001400 */
[----:B---3--:R-:W1:Y:S01]  /*0760*/  @!P1 I2F.S8 R28, R22 ;  /* 0x00000016001c9306 */ /* 0x008e620000001400 */
[----:B0-----:R0:W-:Y:S01]  /*0770*/  @!P0 STG.E desc[UR26][R20.64], R29 ;  /* 0x0000001d14008986 */ /* 0x0011e2000c10191a */
[----:B------:R-:W-:-:S04]  /*0780*/  @!P1 LEA R26, P0, R2, UR7, 0x2 ;  /* 0x00000007021a9c11 */ /* 0x000fc8000f8010ff */
[----:B------:R-:W-:-:S05]  /*0790*/  @!P1 IADD3.X R27, PT, PT, R3, UR10, RZ, P0, !PT ;  /* 0x0000000a031b9c10 */ /* 0x000fca00087fe4ff */
[----:B-1----:R1:W-:Y:S01]  /*07a0*/  @!P1 STG.E desc[UR26][R26.64], R28 ;  /* 0x0000001c1a009986 */ /* 0x0023e2000c10191a */
[----:B0-----:R-:W-:-:S04]  /*07b0*/  IMAD.U32 R21, RZ, RZ, UR29 ;  /* 0x0000001dff157e24 */ /* 0x001fc8000f8e00ff */
[----:B------:R-:W-:-:S04]  /*07c0*/  @!P3 IMAD.WIDE.U32 R20, R21, 0xc, R4 ;  /* 0x0000000c1514b825 */ /* 0x000fc800078e0004 */
[----:B-1----:R-:W-:Y:S01]  /*07d0*/  @!P2 IMAD.WIDE.U32 R28, R19, 0x8, R4 ;  /* 0x00000008131ca825 */ /* 0x002fe200078e0004 */
[----:B----4-:R-:W0:Y:S02]  /*07e0*/  @!P2 I2F.S8 R27, R23 ;  /* 0x00000017001ba306 */ /* 0x010e240000001400 */
[----:B------:R-:W-:-:S04]  /*07f0*/  @!P2 IADD3 R18, P0, PT, R28, UR7, RZ ;  /* 0x000000071c12ac10 */ /* 0x000fc8000ff1e0ff */
[----:B------:R-:W-:Y:S01]  /*0800*/  @!P2 IADD3.X R19, PT, PT, R29, UR10, RZ, P0, !PT ;  /* 0x0000000a1d13ac10 */ /* 0x000fe200087fe4ff */
[----:B------:R-:W-:Y:S01]  /*0810*/  @!P3 IMAD.MOV.U32 R29, RZ, RZ, RZ ;  /* 0x000000ffff1db224 */ /* 0x000fe200078e00ff */
[----:B------:R-:W-:-:S04]  /*0820*/  @!P3 IADD3 R20, P0, PT, R20, UR7, RZ ;  /* 0x000000071414bc10 */ /* 0x000fc8000ff1e0ff */
[----:B------:R-:W-:Y:S01]  /*0830*/  @!P3 IADD3.X R21, PT, PT, R21, UR10, R29, P0, !PT ;  /* 0x0000000a1515bc10 */ /* 0x000fe200087fe41d */
[----:B0-----:R0:W-:Y:S01]  /*0840*/  @!P2 STG.E desc[UR26][R18.64], R27 ;  /* 0x0000001b1200a986 */ /* 0x0011e2000c10191a */
[----:B------:R-:W-:-:S05]  /*0850*/  IADD3 R24, P0, PT, R24, UR29, RZ ;  /* 0x0000001d18187c10 */ /* 0x000fca000ff1e0ff */
[----:B------:R-:W-:Y:S01]  /*0860*/  IMAD.X R25, RZ, RZ, R25, P0 ;  /* 0x000000ffff197224 */ /* 0x000fe200000e0619 */
[C---:B------:R-:W-:Y:S02]  /*0870*/  ISETP.GE.U32.AND P0, PT, R24.reuse, UR39, PT ;  /* 0x0000002718007c0c */ /* 0x040fe4000bf06070 */
[----:B------:R-:W-:Y:S01]  /*0880*/  IADD3 R24, P1, PT, R24, UR29, RZ ;  /* 0x0000001d18187c10 */ /* 0x000fe2000ff3e0ff */
[----:B-----5:R-:W1:Y:S01]  /*0890*/  @!P3 I2F.S8 R29, R6 ;  /* 0x00000006001db306 */ /* 0x020e620000001400 */
[----:B------:R-:W-:-:S03]  /*08a0*/  ISETP.GE.AND.EX P0, PT, R25, UR40, PT, P0 ;  /* 0x0000002819007c0c */ /* 0x000fc6000bf06300 */
[----:B------:R-:W-:Y:S01]  /*08b0*/  IMAD.X R25, RZ, RZ, R25, P1 ;  /* 0x000000ffff197224 */ /* 0x000fe200008e0619 */
[----:B------:R-:W-:-:S04]  /*08c0*/  ISETP.GE.U32.AND P1, PT, R24, UR39, PT ;  /* 0x0000002718007c0c */ /* 0x000fc8000bf26070 */
[----:B------:R-:W-:-:S05]  /*08d0*/  ISETP.GE.AND.EX P1, PT, R25, UR40, PT, P1 ;  /* 0x0000002819007c0c */ /* 0x000fca000bf26310 */
[----:B0-----:R-:W-:Y:S01]  /*08e0*/  @!P0 IADD3 R18, P2, PT, R16, UR37, RZ ;  /* 0x0000002510128c10 */ /* 0x001fe2000ff5e0ff */
[----:B-1----:R0:W-:Y:S01]  /*08f0*/  @!P3 STG.E desc[UR26][R20.64], R29 ;  /* 0x0000001d1400b986 */ /* 0x0021e2000c10191a */
[----:B------:R-:W-:Y:S02]  /*0900*/  IADD3 R24, P3, PT, R24, UR29, RZ ;  /* 0x0000001d18187c10 */ /* 0x000fe4000ff7e0ff */
[----:B------:R-:W-:Y:S02]  /*0910*/  @!P0 IADD3.X R19, PT, PT, R17, UR38, RZ, P2, !PT ;  /* 0x0000002611138c10 */ /* 0x000fe400097fe4ff */
[----:B------:R-:W-:Y:S01]  /*0920*/  ISETP.GE.U32.AND P2, PT, R24, UR39, PT ;  /* 0x0000002718007c0c */ /* 0x000fe2000bf46070 */
[----:B------:R-:W-:Y:S02]  /*0930*/  IMAD.X R25, RZ, RZ, R25, P3 ;  /* 0x000000ffff197224 */ /* 0x000fe400018e0619 */
[----:B------:R1:W2:Y:S03]  /*0940*/  @!P0 LDG.E.U8 R7, desc[UR26][R18.64] ;  /* 0x0000001a12078981 */ /* 0x0002a6000c1e1100 */
[----:B------:R-:W-:-:S02]  /*0950*/  ISETP.GE.AND.EX P2, PT, R25, UR40, PT, P2 ;  /* 0x0000002819007c0c */ /* 0x000fc4000bf46320 */
[----:B0-----:R-:W-:Y:S02]  /*0960*/  IADD3 R20, P4, PT, R24, UR29, RZ ;  /* 0x0000001d18147c10 */ /* 0x001fe4000ff9e0ff */
[----:B------:R-:W-:Y:S02]  /*0970*/  @!P1 IADD3 R24, P5, PT, R16, UR34, RZ ;  /* 0x0000002210189c10 */ /* 0x000fe4000ffbe0ff */
[----:B------:R-:W-:Y:S01]  /*0980*/  ISETP.GE.U32.AND P3, PT, R20, UR39, PT ;  /* 0x0000002714007c0c */ /* 0x000fe2000bf66070 */
[----:B------:R-:W-:Y:S01]  /*0990*/  IMAD.X R20, RZ, RZ, R25, P4 ;  /* 0x000000ffff147224 */ /* 0x000fe200020e0619 */
[----:B------:R-:W-:-:S04]  /*09a0*/  @!P1 IADD3.X R25, PT, PT, R17, UR14, RZ, P5, !PT ;  /* 0x0000000e11199c10 */ /* 0x000fc8000affe4ff */
[----:B------:R-:W-:Y:S01]  /*09b0*/  ISETP.GE.AND.EX P3, PT, R20, UR40, PT, P3 ;  /* 0x0000002814007c0c */ /* 0x000fe2000bf66330 */
[----:B------:R-:W3:Y:S01]  /*09c0*/  @!P1 LDG.E.U8 R22, desc[UR26][R24.64] ;  /* 0x0000001a18169981 */ /* 0x000ee2000c1e1100 */
[----:B------:R-:W-:-:S04]  /*09d0*/  @!P2 IADD3 R20, P4, PT, R16, UR33, RZ ;  /* 0x000000211014ac10 */ /* 0x000fc8000ff9e0ff */
[----:B------:R-:W-:-:S05]  /*09e0*/  @!P2 IADD3.X R21, PT, PT, R17, UR16, RZ, P4, !PT ;  /* 0x000000101115ac10 */ /* 0x000fca000a7fe4ff */
[----:B------:R0:W4:Y:S02]  /*09f0*/  @!P2 LDG.E.U8 R23, desc[UR26][R20.64] ;  /* 0x0000001a1417a981 */ /* 0x000124000c1e1100 */
[----:B-1----:R-:W-:-:S04]  /*0a00*/  @!P3 IADD3 R18, P4, PT, R16, UR32, RZ ;  /* 0x000000201012bc10 */ /* 0x002fc8000ff9e0ff */
[----:B------:R-:W-:-:S05]  /*0a10*/  @!P3 IADD3.X R19, PT, PT, R17, UR18, RZ, P4, !PT ;  /* 0x000000121113bc10 */ /* 0x000fca000a7fe4ff */
[----:B------:R1:W5:Y:S01]  /*0a20*/  @!P3 LDG.E.U8 R6, desc[UR26][R18.64] ;  /* 0x0000001a1206b981 */ /* 0x000362000c1e1100 */
[----:B------:R-:W-:Y:S01]  /*0a30*/  @!P0 IADD3 R26, P4, PT, R8, UR7, RZ ;  /* 0x00000007081a8c10 */ /* 0x000fe2000ff9e0ff */
[----:B------:R-:W-:Y:S02]  /*0a40*/  UIADD3 UR20, UP0, UPT, UR20, -0x2, URZ ;  /* 0xfffffffe14147890 */ /* 0x000fe4000ff1e0ff */
[----:B------:R-:W-:Y:S01]  /*0a50*/  UIMAD.WIDE.U32 UR4, UR29, 0x8, UR4 ;  /* 0x000000081d0478a5 */ /* 0x000fe2000f8e0004 */
[----:B------:R-:W-:Y:S01]  /*0a60*/  @!P0 IADD3.X R27, PT, PT, R9, UR10, RZ, P4, !PT ;  /* 0x0000000a091b8c10 */ /* 0x000fe2000a7fe4ff */
[----:B------:R-:W-:Y:S02]  /*0a70*/  UIADD3.X UR6, UPT, UPT, UR6, -0x1, URZ, UP0, !UPT ;  /* 0xffffffff06067890 */ /* 0x000fe400087fe4ff */
[----:B------:R-:W-:-:S04]  /*0a80*/  UISETP.NE.U32.AND UP0, UPT, UR20, URZ, UPT ;  /* 0x000000ff1400728c */ /* 0x000fc8000bf05070 */
[----:B------:R-:W-:Y:S01]  /*0a90*/  UISETP.NE.AND.EX UP0, UPT, UR6, URZ, UPT, UP0 ;  /* 0x000000ff0600728c */ /* 0x000fe2000bf05300 */
[----:B--2---:R-:W2:Y:S02]  /*0aa0*/  @!P0 I2F.S8 R29, R7 ;  /* 0x00000007001d8306 */ /* 0x004ea40000001400 */
[----:B--2---:R4:W-:Y:S06]  /*0ab0*/  @!P0 STG.E desc[UR26][R26.64], R29 ;  /* 0x0000001d1a008986 */ /* 0x0049ec000c10191a */
[----:B---3--:R-:W2:Y:S01]  /*0ac0*/  @!P1 I2F.S8 R28, R22 ;  /* 0x00000016001c9306 */ /* 0x008ea20000001400 */
[----:B------:R-:W-:-:S04]  /*0ad0*/  @!P1 IADD3 R24, P0, PT, R10, UR7, RZ ;  /* 0x000000070a189c10 */ /* 0x000fc8000ff1e0ff */
[----:B------:R-:W-:Y:S02]  /*0ae0*/  @!P1 IADD3.X R25, PT, PT, R11, UR10, RZ, P0, !PT ;  /* 0x0000000a0b199c10 */ /* 0x000fe400087fe4ff */
[----:B0-----:R-:W-:Y:S01]  /*0af0*/  @!P2 IADD3 R20, P0, PT, R12, UR7, RZ ;  /* 0x000000070c14ac10 */ /* 0x001fe2000ff1e0ff */
[----:B----4-:R-:W0:Y:S03]  /*0b00*/  @!P2 I2F.S8 R27, R23 ;  /* 0x00000017001ba306 */ /* 0x010e260000001400 */
[----:B------:R-:W-:Y:S01]  /*0b10*/  @!P2 IADD3.X R21, PT, PT, R13, UR10, RZ, P0, !PT ;  /* 0x0000000a0d15ac10 */ /* 0x000fe200087fe4ff */
[----:B------:R-:W-:Y:S01]  /*0b20*/  IMAD.U32 R29, RZ, RZ, UR29 ;  /* 0x0000001dff1d7e24 */ /* 0x000fe2000f8e00ff */
[----:B-1----:R-:W-:Y:S01]  /*0b30*/  @!P3 IADD3 R18, P0, PT, R14, UR7, RZ ;  /* 0x000000070e12bc10 */ /* 0x002fe2000ff1e0ff */
[----:B--2---:R5:W-:Y:S01]  /*0b40*/  @!P1 STG.E desc[UR26][R24.64], R28 ;  /* 0x0000001c18009986 */ /* 0x004be2000c10191a */
[----:B------:R-:W-:Y:S01]  /*0b50*/  ULEA UR7, UP1, UR29, UR7, 0x5 ;  /* 0x000000071d077291 */ /* 0x000fe2000f8228ff */
[----:B------:R-:W-:Y:S01]  /*0b60*/  IMAD.WIDE.U32 R16, R29, 0x8, R16 ;  /* 0x000000081d107825 */ /* 0x000fe200078e0010 */
[----:B------:R-:W-:-:S02]  /*0b70*/  @!P3 IADD3.X R19, PT, PT, R15, UR10, RZ, P0, !PT ;  /* 0x0000000a0f13bc10 */ /* 0x000fc400087fe4ff */
[----:B------:R-:W-:Y:S01]  /*0b80*/  ULEA.HI.X UR10, UR29, UR10, URZ, 0x5, UP1 ;  /* 0x0000000a1d0a7291 */ /* 0x000fe200088f2cff */
[----:B0-----:R1:W-:Y:S01]  /*0b90*/  @!P2 STG.E desc[UR26][R20.64], R27 ;  /* 0x0000001b1400a986 */ /* 0x0013e2000c10191a */
[----:B-----5:R-:W0:Y:S03]  /*0ba0*/  @!P3 I2F.S8 R25, R6 ;  /* 0x000000060019b306 */ /* 0x020e260000001400 */
[----:B0-----:R1:W-:Y:S01]  /*0bb0*/  @!P3 STG.E desc[UR26][R18.64], R25 ;  /* 0x000000191200b986 */ /* 0x0013e2000c10191a */
[----:B------:R-:W-:Y:S06]  /*0bc0*/  BRA.U UP0, `(.L_x_2716) ;  /* 0xfffffff9006c7547 */ /* 0x000fec000b83ffff */
.L_x_2715:
        /* <DEDUP_REMOVED lines=18> */
[----:B-1----:R-:W-:-:S05]  /*0cf0*/  PRMT R19, R22, 0x7610, R19 ;  /* 0x0000761016137816 */ /* 0x002fca0000000013 */
[----:B------:R-:W-:-:S04]  /*0d00*/  @!P0 IADD3 R10, P3, PT, R4, UR41, RZ ;  /* 0x00000029040a8c10 */ /* 0x000fc8000ff7e0ff */
[----:B------:R-:W-:Y:S02]  /*0d10*/  @!P1 IADD3 R8, P4, PT, R3, UR41, RZ ;  /* 0x0000002903089c10 */ /* 0x000fe4000ff9e0ff */
[----:B------:R-:W-:Y:S02]  /*0d20*/  @!P0 IADD3.X R11, PT, PT, R13, UR42, RZ, P3, !PT ;  /* 0x0000002a0d0b8c10 */ /* 0x000fe40009ffe4ff */
[----:B------:R-:W-:Y:S02]  /*0d30*/  @!P2 IADD3 R14, P3, PT, R5, UR41, RZ ;  /* 0x00000029050eac10 */ /* 0x000fe4000ff7e0ff */
[----:B------:R-:W-:Y:S01]  /*0d40*/  @!P1 IADD3.X R9, PT, PT, R2, UR42, RZ, P4, !PT ;  /* 0x0000002a02099c10 */ /* 0x000fe2000a7fe4ff */
[----:B------:R0:W2:Y:S01]  /*0d50*/  @!P0 LDG.E.U8 R12, desc[UR26][R10.64] ;  /* 0x0000001a0a0c8981 */ /* 0x0000a2000c1e1100 */
[----:B------:R-:W-:-:S03]  /*0d60*/  @!P2 IADD3.X R15, PT, PT, R0, UR42, RZ, P3, !PT ;  /* 0x0000002a000fac10 */ /* 0x000fc60009ffe4ff */
[----:B------:R1:W3:Y:S04]  /*0d70*/  @!P1 LDG.E.U8 R19, desc[UR26][R8.64] ;  /* 0x0000001a08139981 */ /* 0x0002e8000c1e1100 */
[----:B------:R-:W4:Y:S01]  /*0d80*/  @!P2 LDG.E.U8 R23, desc[UR26][R14.64] ;  /* 0x0000001a0e17a981 */ /* 0x000f22000c1e1100 */
[----:B------:R-:W-:Y:S02]  /*0d90*/  IADD3 R18, P4, PT, R5, UR29, RZ ;  /* 0x0000001d05127c10 */ /* 0x000fe4000ff9e0ff */
[----:B0-----:R-:W-:Y:S02]  /*0da0*/  PRMT R10, R6, 0x7610, R10 ;  /* 0x00007610060a7816 */ /* 0x001fe4000000000a */
[----:B------:R-:W-:Y:S01]  /*0db0*/  ISETP.GE.U32.AND P3, PT, R18, UR39, PT ;  /* 0x0000002712007c0c */ /* 0x000fe2000bf66070 */
[----:B------:R-:W-:-:S05]  /*0dc0*/  IMAD.X R21, RZ, RZ, R0, P4 ;  /* 0x000000ffff157224 */ /* 0x000fca00020e0600 */
[----:B------:R-:W-:Y:S02]  /*0dd0*/  ISETP.GE.AND.EX P3, PT, R21, UR40, PT, P3 ;  /* 0x0000002815007c0c */ /* 0x000fe4000bf66330 */
[----:B------:R-:W-:-:S04]  /*0de0*/  @!P0 LEA R6, P5, R4, UR8, 0x2 ;  /* 0x0000000804068c11 */ /* 0x000fc8000f8a10ff */
[----:B------:R-:W-:-:S07]  /*0df0*/  @!P0 LEA.HI.X R7, R4, UR9, R13, 0x2, P5 ;  /* 0x0000000904078c11 */ /* 0x000fce000a8f140d */
[----:B------:R-:W-:Y:S02]  /*0e00*/  @!P3 IADD3 R16, P4, PT, R18, UR41, RZ ;  /* 0x000000291210bc10 */ /* 0x000fe4000ff9e0ff */
[----:B------:R-:W-:Y:S02]  /*0e10*/  @!P2 LEA R4, P5, R5, UR8, 0x2 ;  /* 0x000000080504ac11 */ /* 0x000fe4000f8a10ff */
[----:B------:R-:W-:Y:S02]  /*0e20*/  @!P3 IADD3.X R17, PT, PT, R21, UR42, RZ, P4, !PT ;  /* 0x0000002a1511bc10 */ /* 0x000fe4000a7fe4ff */
[----:B-1----:R-:W-:Y:S02]  /*0e30*/  @!P1 LEA R8, P4, R3, UR8, 0x2 ;  /* 0x0000000803089c11 */ /* 0x002fe4000f8810ff */
[----:B------:R-:W-:Y:S01]  /*0e40*/  @!P2 LEA.HI.X R5, R5, UR9, R0, 0x2, P5 ;  /* 0x000000090505ac11 */ /* 0x000fe2000a8f1400 */
[----:B------:R0:W5:Y:S01]  /*0e50*/  @!P3 LDG.E.U8 R10, desc[UR26][R16.64] ;  /* 0x0000001a100ab981 */ /* 0x000162000c1e1100 */
[----:B------:R-:W-:Y:S01]  /*0e60*/  @!P1 LEA.HI.X R9, R3, UR9, R2, 0x2, P4 ;  /* 0x0000000903099c11 */ /* 0x000fe2000a0f1402 */
[----:B--2---:R-:W1:Y:S08]  /*0e70*/  @!P0 I2F.S8 R11, R12 ;  /* 0x0000000c000b8306 */ /* 0x004e700000001400 */
[----:B---3--:R-:W2:Y:S01]  /*0e80*/  @!P1 I2F.S8 R19, R19 ;  /* 0x0000001300139306 */ /* 0x008ea20000001400 */
[----:B-1----:R0:W-:Y:S07]  /*0e90*/  @!P0 STG.E desc[UR26][R6.64], R11 ;  /* 0x0000000b06008986 */ /* 0x0021ee000c10191a */
[----:B----4-:R-:W1:Y:S01]  /*0ea0*/  @!P2 I2F.S8 R15, R23 ;  /* 0x00000017000fa306 */ /* 0x010e620000001400 */
[----:B--2---:R0:W-:Y:S04]  /*0eb0*/  @!P1 STG.E desc[UR26][R8.64], R19 ;  /* 0x0000001308009986 */ /* 0x0041e8000c10191a */
[----:B-1----:R0:W-:Y:S01]  /*0ec0*/  @!P2 STG.E desc[UR26][R4.64], R15 ;  /* 0x0000000f0400a986 */ /* 0x0021e2000c10191a */
[----:B------:R-:W-:Y:S05]  /*0ed0*/  @P3 EXIT ;  /* 0x000000000000394d */ /* 0x000fea0003800000 */
[----:B0----5:R-:W0:Y:S01]  /*0ee0*/  I2F.S8 R5, R10 ;  /* 0x0000000a00057306 */ /* 0x021e220000001400 */
[----:B------:R-:W-:-:S04]  /*0ef0*/  LEA R2, P0, R18, UR8, 0x2 ;  /* 0x0000000812027c11 */ /* 0x000fc8000f8010ff */
[----:B------:R-:W-:-:S05]  /*0f00*/  LEA.HI.X R3, R18, UR9, R21, 0x2, P0 ;  /* 0x0000000912037c11 */ /* 0x000fca00080f1415 */
[----:B0-----:R-:W-:Y:S01]  /*0f10*/  STG.E desc[UR26][R2.64], R5 ;  /* 0x0000000502007986 */ /* 0x001fe2000c10191a */
[----:B------:R-:W-:Y:S05]  /*0f20*/  EXIT ;  /* 0x000000000000794d */ /* 0x000fea0003800000 */
.L_x_2714:
[----:B------:R-:W0:Y:S02]  /*0f30*/  S2R R6, SR_TID.X ;  /* 0x0000000000067919 */ /* 0x000e240000002100 */
[----:B0-----:R-:W-:-:S03]  /*0f40*/  IMAD.WIDE.U32 R2, R6, 0x4, RZ ;  /* 0x0000000406027825 */ /* 0x001fc600078e00ff */
[----:B------:R-:W-:-:S04]  /*0f50*/  ISETP.GE.U32.AND P0, PT, R2, UR11, PT ;  /* 0x0000000b02007c0c */ /* 0x000fc8000bf06070 */
[----:B------:R-:W-:-:S13]  /*0f60*/  ISETP.GE.AND.EX P0, PT, R3, UR4, PT, P0 ;  /* 0x0000000403007c0c */ /* 0x000fda000bf06300 */
[----:B------:R-:W-:Y:S05]  /*0f70*/  @P0 EXIT ;  /* 0x000000000000094d */ /* 0x000fea0003800000 */
[----:B------:R-:W-:Y:S01]  /*0f80*/  IMAD.MOV.U32 R7, RZ, RZ, RZ ;  /* 0x000000ffff077224 */ /* 0x000fe200078e00ff */
[----:B------:R-:W0:Y:S06]  /*0f90*/  LDCU UR5, c[0x0][0x360] ;  /* 0x00006c00ff0577ac */ /* 0x000e2c0008000800 */
.L_x_2717:
[----:B------:R-:W-:-:S04]  /*0fa0*/  LEA R2, P0, R6, UR41, 0x2 ;  /* 0x0000002906027c11 */ /* 0x000fc8000f8010ff */
[----:B------:R-:W-:-:S05]  /*0fb0*/  LEA.HI.X R3, R6, UR42, R7, 0x2, P0 ;  /* 0x0000002a06037c11 */ /* 0x000fca00080f1407 */
[----:B------:R-:W2:Y:S01]  /*0fc0*/  LDG.E R2, desc[UR26][R2.64] ;  /* 0x0000001a02027981 */ /* 0x000ea2000c1e1900 */
[----:B-1----:R-:W-:-:S04]  /*0fd0*/  LEA R4, P0, R6, UR8, 0x4 ;  /* 0x0000000806047c11 */ /* 0x002fc8000f8020ff */
        /* <DEDUP_REMOVED lines=13> */
[----:B0-----:R1:W-:Y:S01]  /*10b0*/  STG.E.128 desc[UR26][R4.64], R8 ;  /* 0x0000000804007986 */ /* 0x0013e2000c101d1a */
[----:B------:R-:W-:Y:S05]  /*10c0*/  @!P0 BRA P1, `(.L_x_2717) ;  /* 0xfffffffc00b48947 */ /* 0x000fea000083ffff */
[----:B------:R-:W-:Y:S05]  /*10d0*/  EXIT ;  /* 0x000000000000794d */ /* 0x000fea0003800000 */
        .weak           $__internal_60_$__cuda_sm20_div_u16
        .type           $__internal_60_$__cuda_sm20_div_u16,@function
        .size           $__internal_60_$__cuda_sm20_div_u16,(.L_x_7691 - $__internal_60_$__cuda_sm20_div_u16)
$__internal_60_$__cuda_sm20_div_u16:
        /* <DEDUP_REMOVED lines=19> */
[----:B------:R-:W-:Y:S05]  /*1210*/  RET.REL.NODEC R2 `(_ZN2at6native55_GLOBAL__N__de093ff9_22_ForeachBinaryOpList_cu_a911ec4325multi_tensor_apply_kernelINS1_18TensorListMetadataILi2EEENS1_11CopyFunctorIfbLi2ELi1ELi1EEEJNS0_4CopyIfbEEEEEvT_T0_DpT1_) ;  /* 0xffffffec02787950 */ /* 0x000fea0003c3ffff */
.L_x_2718:
        /* <DEDUP_REMOVED lines=14> */
.L_x_7691:


//--------------------- .text._ZN2at6native55_GLOBAL__N__de093ff9_22_ForeachBinaryOpList_cu_a911ec4325multi_tensor_apply_kernelINS1_18TensorListMetadataILi2EEENS1_11CopyFunctorIfN3c108BFloat16ELi2ELi1ELi1EEEJNS0_4CopyIfS7_EEEEEvT_T0_DpT1_ --------------------------
	.section	.text._ZN2at6native55_GLOBAL__N__de093ff9_22_ForeachBinaryOpList_cu_a911ec4325multi_tensor_apply_kernelINS1_18TensorListMetadataILi2EEENS1_11CopyFunctorIfN3c108BFloat16ELi2ELi1ELi1EEEJNS0_4CopyIfS7_EEEEEvT_T0_DpT1_,"ax",@progbits
	.align	128
.text._ZN2at6native55_GLOBAL__N__de093ff9_22_ForeachBinaryOpList_cu_a911ec4325multi_tensor_apply_kernelINS1_18TensorListMetadataILi2EEENS1_11CopyFunctorIfN3c108BFloat16ELi2ELi1ELi1EEEJNS0_4CopyIfS7_EEEEEvT_T0_DpT1_:
        .type           _ZN2at6native55_GLOBAL__N__de093ff9_22_ForeachBinaryOpList_cu_a911ec4325multi_tensor_apply_kernelINS1_18TensorListMetadataILi2EEENS1_11CopyFunctorIfN3c108BFloat16ELi2ELi1ELi1EEEJNS0_4CopyIfS7_EEEEEvT_T0_DpT1_,@function
        .size           _ZN2at6native55_GLOBAL__N__de093ff9_22_ForeachBinaryOpList_cu_a911ec4325multi_tensor_apply_kernelINS1_18TensorListMetadataILi2EEENS1_11CopyFunctorIfN3c108BFloat16ELi2ELi1ELi1EEEJNS0_4CopyIfS7_EEEEEvT_T0_DpT1_,(.L_x_7693 - _ZN2at6native55_GLOBAL__N__de093ff9_22_ForeachBinaryOpList_cu_a911ec4325multi_tensor_apply_kernelINS1_18TensorListMetadataILi2EEENS1_11CopyFunctorIfN3c108BFloat16ELi2ELi1ELi1EEEJNS0_4CopyIfS7_EEEEEvT_T0_DpT1_)
        .other          _ZN2at6native55_GLOBAL__N__de093ff9_22_ForeachBinaryOpList_cu_a911ec4325multi_tensor_apply_kernelINS1_18TensorListMetadataILi2EEENS1_11CopyFunctorIfN3c108BFloat16ELi2ELi1ELi1EEEJNS0_4CopyIfS7_EEEEEvT_T0_DpT1_,@"STO_CUDA_ENTRY STV_DEFAULT"
_ZN2at6native55_GLOBAL__N__de093ff9_22_ForeachBinaryOpList_cu_a911ec4325multi_tensor_apply_kernelINS1_18TensorListMetadataILi2EEENS1_11CopyFunctorIfN3c108BFloat16ELi2ELi1ELi1EEEJNS0_4CopyIfS7_EEEEEvT_T0_DpT1_:
        /* <DEDUP_REMOVED lines=38> */
[----:B------:R-:W-:Y:S05]  /*0260*/  CALL.REL.NOINC `($__internal_61_$__cuda_sm20_div_u16) ;  /* 0x0000000c00007944 */ /* 0x000fea0003c00000 */
        /* <DEDUP_REMOVED lines=13> */
.L_x_2721:
        /* <DEDUP_REMOVED lines=14> */
[-C--:B------:R-:W-:Y:S02]  /*0420*/  @!P0 LEA.HI.X R25, R18, R11.reuse, R29, 0x1, P1 ;  /* 0x0000000b12198211 */ /* 0x080fe400008f0c1d */
[C---:B------:R-:W-:Y:S01]  /*0430*/  @!P3 LEA R14, P1, R19.reuse, R10, 0x1 ;  /* 0x0000000a130eb211 */ /* 0x040fe200078208ff */
[----:B------:R-:W-:Y:S02]  /*0440*/  IMAD.X R21, RZ, RZ, R23, P4 ;  /* 0x000000ffff157224 */ /* 0x000fe400020e0617 */
[----:B------:R0:W2:Y:S01]  /*0450*/  @!P0 LDG.E.U16 R4, desc[UR12][R24.64] ;  /* 0x0000000c18048981 */ /* 0x0000a2000c1e1500 */
[----:B------:R-:W-:-:S02]  /*0460*/  @!P3 LEA.HI.X R15, R19, R11, R9, 0x1, P1 ;  /* 0x0000000b130fb211 */ /* 0x000fc400008f0c09 */
[----:B------:R-:W-:-:S03]  /*0470*/  ISETP.GE.U32.AND P1, PT, R8, R0, PT ;  /* 0x000000000800720c */ /* 0x000fc60003f26070 */
[C---:B------:R-:W-:Y:S01]  /*0480*/  @!P2 LEA R16, P4, R20.reuse, R10, 0x1 ;  /* 0x0000000a1410a211 */ /* 0x040fe200078808ff */
[----:B------:R1:W3:Y:S01]  /*0490*/  @!P3 LDG.E.U16 R5, desc[UR12][R14.64] ;  /* 0x0000000c0e05b981 */ /* 0x0002e2000c1e1500 */
[----:B------:R-:W-:Y:S02]  /*04a0*/  ISETP.GE.AND.EX P1, PT, R21, R2, PT, P1 ;  /* 0x000000021500720c */ /* 0x000fe40003f26310 */
[----:B------:R-:W-:-:S05]  /*04b0*/  @!P2 LEA.HI.X R17, R20, R11, R23, 0x1, P4 ;  /* 0x0000000b1411a211 */ /* 0x000fca00020f0c17 */
[----:B------:R4:W5:Y:S06]  /*04c0*/  @!P2 LDG.E.U16 R6, desc[UR12][R16.64] ;  /* 0x0000000c1006a981 */ /* 0x00096c000c1e1500 */
[----:B------:R-:W-:-:S04]  /*04d0*/  @!P1 LEA R26, P4, R8, R10, 0x1 ;  /* 0x0000000a081a9211 */ /* 0x000fc800078808ff */
[----:B------:R-:W-:-:S05]  /*04e0*/  @!P1 LEA.HI.X R27, R8, R11, R21, 0x1, P4 ;  /* 0x0000000b081b9211 */ /* 0x000fca00020f0c15 */
[----:B------:R5:W5:Y:S01]  /*04f0*/  @!P1 LDG.E.U16 R7, desc[UR12][R26.64] ;  /* 0x0000000c1a079981 */ /* 0x000b62000c1e1500 */
[-C--:B0-----:R-:W-:Y:S02]  /*0500*/  @!P0 LEA R24, P4, R18, R12.reuse, 0x2 ;  /* 0x0000000c12188211 */ /* 0x081fe400078810ff */
[-C--:B------:R-:W-:Y:S02]  /*0510*/  @!P2 LEA R22, P5, R20, R12.reuse, 0x2 ;  /* 0x0000000c1416a211 */ /* 0x080fe400078a10ff */
[-C--:B------:R-:W-:Y:S02]  /*0520*/  @!P0 LEA.HI.X R25, R18, R13.reuse, R29, 0x2, P4 ;  /* 0x0000000d12198211 */ /* 0x080fe400020f141d */
[----:B-1----:R-:W-:Y:S02]  /*0530*/  @!P3 LEA R14, P4, R19, R12, 0x2 ;  /* 0x0000000c130eb211 */ /* 0x002fe400078810ff */
[----:B------:R-:W-:Y:S02]  /*0540*/  @!P2 LEA.HI.X R23, R20, R13, R23, 0x2, P5 ;  /* 0x0000000d1417a211 */ /* 0x000fe400028f1417 */
[----:B------:R-:W-:-:S02]  /*0550*/  IADD3 R18, P5, PT, R18, UR10, RZ ;  /* 0x0000000a12127c10 */ /* 0x000fc4000ffbe0ff */
[C---:B------:R-:W-:Y:S02]  /*0560*/  @!P3 LEA.HI.X R15, R19.reuse, R13, R9, 0x2, P4 ;  /* 0x0000000d130fb211 */ /* 0x040fe400020f1409 */
[----:B----4-:R-:W-:Y:S01]  /*0570*/  IADD3 R17, P4, PT, R19, UR10, RZ ;  /* 0x0000000a13117c10 */ /* 0x010fe2000ff9e0ff */
[----:B------:R-:W-:-:S04]  /*0580*/  IMAD.X R16, RZ, RZ, R29, P5 ;  /* 0x000000ffff107224 */ /* 0x000fc800028e061d */
[----:B------:R-:W-:Y:S01]  /*0590*/  IMAD.X R9, RZ, RZ, R9, P4 ;  /* 0x000000ffff097224 */ /* 0x000fe200020e0609 */
[----:B------:R-:W-:-:S05]  /*05a0*/  IADD3 R29, P4, PT, R17, UR11, RZ ;  /* 0x0000000b111d7c10 */ /* 0x000fca000ff9e0ff */
[----:B------:R-:W-:Y:S02]  /*05b0*/  IMAD.X R19, RZ, RZ, R9, P4 ;  /* 0x000000ffff137224 */ /* 0x000fe400020e0609 */
[----:B--2---:R-:W-:-:S05]  /*05c0*/  IMAD.U32 R28, R4, 0x10000, RZ ;  /* 0x00010000041c7824 */ /* 0x004fca00078e00ff */
[----:B------:R0:W-:Y:S01]  /*05d0*/  @!P0 STG.E desc[UR12][R24.64], R28 ;  /* 0x0000001c18008986 */ /* 0x0001e2000c10190c */
[----:B------:R-:W-:Y:S01]  /*05e0*/  ISETP.GE.U32.AND P0, PT, R18, R0, PT ;  /* 0x000000001200720c */ /* 0x000fe20003f06070 */
[----:B---3--:R-:W-:-:S03]  /*05f0*/  IMAD.U32 R20, R5, 0x10000, RZ ;  /* 0x0001000005147824 */ /* 0x008fc600078e00ff */
[----:B------:R-:W-:Y:S02]  /*0600*/  ISETP.GE.AND.EX P0, PT, R16, R2, PT, P0 ;  /* 0x000000021000720c */ /* 0x000fe40003f06300 */
[----:B------:R1:W-:Y:S01]  /*0610*/  @!P3 STG.E desc[UR12][R14.64], R20 ;  /* 0x000000140e00b986 */ /* 0x0003e2000c10190c */
[----:B------:R-:W-:Y:S01]  /*0620*/  ISETP.GE.U32.AND P3, PT, R17, R0, PT ;  /* 0x000000001100720c */ /* 0x000fe20003f66070 */
[----:B-----5:R-:W-:Y:S01]  /*0630*/  IMAD.U32 R26, R6, 0x10000, RZ ;  /* 0x00010000061a7824 */ /* 0x020fe200078e00ff */
[----:B0-----:R-:W-:Y:S02]  /*0640*/  IADD3 R25, P5, PT, R29, UR11, RZ ;  /* 0x0000000b1d197c10 */ /* 0x001fe4000ffbe0ff */
[----:B------:R-:W-:Y:S02]  /*0650*/  ISETP.GE.AND.EX P3, PT, R9, R2, PT, P3 ;  /* 0x000000020900720c */ /* 0x000fe40003f66330 */
[----:B------:R-:W-:Y:S01]  /*0660*/  @!P2 STG.E desc[UR12][R22.64], R26 ;  /* 0x0000001a1600a986 */ /* 0x000fe2000c10190c */
[-C--:B------:R-:W-:Y:S01]  /*0670*/  ISETP.GE.U32.AND P2, PT, R29, R0.reuse, PT ;  /* 0x000000001d00720c */ /* 0x080fe20003f46070 */
[----:B------:R-:W-:Y:S01]  /*0680*/  IMAD.X R27, RZ, RZ, R19, P5 ;  /* 0x000000ffff1b7224 */ /* 0x000fe200028e0613 */
[----:B------:R-:W-:-:S02]  /*0690*/  ISETP.GE.U32.AND P4, PT, R25, R0, PT ;  /* 0x000000001900720c */ /* 0x000fc40003f86070 */
[C---:B-1----:R-:W-:Y:S02]  /*06a0*/  @!P1 LEA R14, P6, R8.reuse, R12, 0x2 ;  /* 0x0000000c080e9211 */ /* 0x042fe400078c10ff */
[-C--:B------:R-:W-:Y:S02]  /*06b0*/  ISETP.GE.AND.EX P2, PT, R19, R2.reuse, PT, P2 ;  /* 0x000000021300720c */ /* 0x080fe40003f46320 */
[----:B------:R-:W-:Y:S02]  /*06c0*/  ISETP.GE.AND.EX P4, PT, R27, R2, PT, P4 ;  /* 0x000000021b00720c */ /* 0x000fe40003f86340 */
[----:B------:R-:W-:Y:S01]  /*06d0*/  @!P1 LEA.HI.X R15, R8, R13, R21, 0x2, P6 ;  /* 0x0000000d080f9211 */ /* 0x000fe200030f1415 */
[----:B------:R-:W-:Y:S01]  /*06e0*/  IMAD.U32 R8, R7, 0x10000, RZ ;  /* 0x0001000007087824 */ /* 0x000fe200078e00ff */
[----:B------:R-:W-:-:S04]  /*06f0*/  @!P0 LEA R20, P5, R18, R10, 0x1 ;  /* 0x0000000a12148211 */ /* 0x000fc800078a08ff */
[-C--:B------:R-:W-:Y:S01]  /*0700*/  @!P0 LEA.HI.X R21, R18, R11.reuse, R16, 0x1, P5 ;  /* 0x0000000b12158211 */ /* 0x080fe200028f0c10 */
[----:B------:R0:W-:Y:S04]  /*0710*/  @!P1 STG.E desc[UR12][R14.64], R8 ;  /* 0x000000080e009986 */ /* 0x0001e8000c10190c */
[----:B------:R1:W2:Y:S01]  /*0720*/  @!P0 LDG.E.U16 R4, desc[UR12][R20.64] ;  /* 0x0000000c14048981 */ /* 0x0002a2000c1e1500 */
[-C--:B0-----:R-:W-:Y:S02]  /*0730*/  @!P3 LEA R14, P1, R17, R10.reuse, 0x1 ;  /* 0x0000000a110eb211 */ /* 0x081fe400078208ff */
[----:B-1----:R-:W-:Y:S02]  /*0740*/  @!P2 LEA R20, P5, R29, R10, 0x1 ;  /* 0x0000000a1d14a211 */ /* 0x002fe400078a08ff */
[----:B------:R-:W-:-:S02]  /*0750*/  @!P3 LEA.HI.X R15, R17, R11, R9, 0x1, P1 ;  /* 0x0000000b110fb211 */ /* 0x000fc400008f0c09 */
[----:B------:R-:W-:Y:S02]  /*0760*/  @!P4 LEA R22, P1, R25, R10, 0x1 ;  /* 0x0000000a1916c211 */ /* 0x000fe400078208ff */
[-C--:B------:R-:W-:Y:S01]  /*0770*/  @!P2 LEA.HI.X R21, R29, R11.reuse, R19, 0x1, P5 ;  /* 0x0000000b1d15a211 */ /* 0x080fe200028f0c13 */
[----:B------:R0:W3:Y:S01]  /*0780*/  @!P3 LDG.E.U16 R5, desc[UR12][R14.64] ;  /* 0x0000000c0e05b981 */ /* 0x0000e2000c1e1500 */
[----:B------:R-:W-:-:S03]  /*0790*/  @!P4 LEA.HI.X R23, R25, R11, R27, 0x1, P1 ;  /* 0x0000000b1917c211 */ /* 0x000fc600008f0c1b */
[----:B------:R3:W4:Y:S04]  /*07a0*/  @!P2 LDG.E.U16 R6, desc[UR12][R20.64] ;  /* 0x0000000c1406a981 */ /* 0x000728000c1e1500 */
[----:B------:R4:W5:Y:S01]  /*07b0*/  @!P4 LDG.E.U16 R7, desc[UR12][R22.64] ;  /* 0x0000000c1607c981 */ /* 0x000962000c1e1500 */
        /* <DEDUP_REMOVED lines=15> */
[----:B------:R1:W-:Y:S01]  /*08b0*/  @!P0 STG.E desc[UR12][R14.64], R24 ;  /* 0x000000180e008986 */ /* 0x0003e2000c10190c */
[----:B---3--:R-:W-:Y:S02]  /*08c0*/  IMAD.U32 R21, R5, 0x10000, RZ ;  /* 0x0001000005157824 */ /* 0x008fe400078e00ff */
[----:B----4-:R-:W-:-:S03]  /*08d0*/  IMAD.U32 R23, R6, 0x10000, RZ ;  /* 0x0001000006177824 */ /* 0x010fc600078e00ff */
[----:B------:R1:W-:Y:S01]  /*08e0*/  @!P3 STG.E desc[UR12][R8.64], R21 ;  /* 0x000000150800b986 */ /* 0x0003e2000c10190c */
[----:B-----5:R-:W-:-:S03]  /*08f0*/  IMAD.U32 R25, R7, 0x10000, RZ ;  /* 0x0001000007197824 */ /* 0x020fc600078e00ff */
[----:B------:R1:W-:Y:S04]  /*0900*/  @!P2 STG.E desc[UR12][R16.64], R23 ;  /* 0x000000171000a986 */ /* 0x0003e8000c10190c */
[----:B------:R1:W-:Y:S01]  /*0910*/  @!P4 STG.E desc[UR12][R18.64], R25 ;  /* 0x000000191200c986 */ /* 0x0003e2000c10190c */
[----:B------:R-:W-:Y:S05]  /*0920*/  BRA.U UP0, `(.L_x_2721) ;  /* 0xfffffff900847547 */ /* 0x000fea000b83ffff */
.L_x_2720:
        /* <DEDUP_REMOVED lines=21> */
[----:B------:R-:W-:Y:S02]  /*0a80*/  @!P0 LEA R8, P4, R27, R10, 0x1 ;  /* 0x0000000a1b088211 */ /* 0x000fe400078808ff */
[----:B------:R-:W-:Y:S02]  /*0a90*/  PRMT R0, R4, 0x7610, R0 ;  /* 0x0000761004007816 */ /* 0x000fe40000000000 */
[----:B------:R-:W-:Y:S02]  /*0aa0*/  ISETP.GE.AND.EX P3, PT, R29, R2, PT, P3 ;  /* 0x000000021d00720c */ /* 0x000fe40003f66330 */
[----:B------:R-:W-:Y:S02]  /*0ab0*/  @!P1 LEA R2, P5, R25, R10, 0x1 ;  /* 0x0000000a19029211 */ /* 0x000fe400078a08ff */
[----:B------:R-:W-:-:S02]  /*0ac0*/  @!P0 LEA.HI.X R9, R27, R11, R21, 0x1, P4 ;  /* 0x0000000b1b098211 */ /* 0x000fc400020f0c15 */
[----:B------:R-:W-:Y:S02]  /*0ad0*/  @!P2 LEA R4, P4, R17, R10, 0x1 ;  /* 0x0000000a1104a211 */ /* 0x000fe400078808ff */
[-C--:B------:R-:W-:Y:S01]  /*0ae0*/  @!P1 LEA.HI.X R3, R25, R11.reuse, R23, 0x1, P5 ;  /* 0x0000000b19039211 */ /* 0x080fe200028f0c17 */
[----:B------:R-:W2:Y:S01]  /*0af0*/  @!P0 LDG.E.U16 R0, desc[UR12][R8.64] ;  /* 0x0000000c08008981 */ /* 0x000ea2000c1e1500 */
[----:B------:R-:W-:Y:S02]  /*0b00*/  PRMT R16, R6, 0x7610, R16 ;  /* 0x0000761006107816 */ /* 0x000fe40000000010 */
[----:B------:R-:W-:Y:S01]  /*0b10*/  @!P2 LEA.HI.X R5, R17, R11, R19, 0x1, P4 ;  /* 0x0000000b1105a211 */ /* 0x000fe200020f0c13 */
[----:B------:R0:W3:Y:S04]  /*0b20*/  @!P1 LDG.E.U16 R14, desc[UR12][R2.64] ;  /* 0x0000000c020e9981 */ /* 0x0000e8000c1e1500 */
[----:B------:R3:W4:Y:S01]  /*0b30*/  @!P2 LDG.E.U16 R16, desc[UR12][R4.64] ;  /* 0x0000000c0410a981 */ /* 0x000722000c1e1500 */
[----:B------:R-:W-:-:S02]  /*0b40*/  PRMT R18, R7, 0x7610, R18 ;  /* 0x0000761007127816 */ /* 0x000fc40000000012 */
[----:B0-----:R-:W-:-:S04]  /*0b50*/  @!P3 LEA R2, P4, R15, R10, 0x1 ;  /* 0x0000000a0f02b211 */ /* 0x001fc800078808ff */
[----:B------:R-:W-:Y:S02]  /*0b60*/  @!P3 LEA.HI.X R3, R15, R11, R29, 0x1, P4 ;  /* 0x0000000b0f03b211 */ /* 0x000fe400020f0c1d */
[-C--:B------:R-:W-:Y:S02]  /*0b70*/  @!P0 LEA R6, P4, R27, R12.reuse, 0x2 ;  /* 0x0000000c1b068211 */ /* 0x080fe400078810ff */
[-C--:B------:R-:W-:Y:S01]  /*0b80*/  @!P1 LEA R10, P5, R25, R12.reuse, 0x2 ;  /* 0x0000000c190a9211 */ /* 0x080fe200078a10ff */
[----:B------:R0:W5:Y:S01]  /*0b90*/  @!P3 LDG.E.U16 R18, desc[UR12][R2.64] ;  /* 0x0000000c0212b981 */ /* 0x000162000c1e1500 */
[----:B------:R-:W-:Y:S02]  /*0ba0*/  @!P2 LEA R8, P6, R17, R12, 0x2 ;  /* 0x0000000c1108a211 */ /* 0x000fe400078c10ff */
[-C--:B------:R-:W-:Y:S02]  /*0bb0*/  @!P0 LEA.HI.X R7, R27, R13.reuse, R21, 0x2, P4 ;  /* 0x0000000d1b078211 */ /* 0x080fe400020f1415 */
[----:B------:R-:W-:-:S02]  /*0bc0*/  @!P1 LEA.HI.X R11, R25, R13, R23, 0x2, P5 ;  /* 0x0000000d190b9211 */ /* 0x000fc400028f1417 */
[----:B------:R-:W-:Y:S01]  /*0bd0*/  @!P2 LEA.HI.X R9, R17, R13, R19, 0x2, P6 ;  /* 0x0000000d1109a211 */ /* 0x000fe200030f1413 */
[----:B--2---:R-:W-:Y:S02]  /*0be0*/  IMAD.U32 R21, R0, 0x10000, RZ ;  /* 0x0001000000157824 */ /* 0x004fe400078e00ff */
[----:B---3--:R-:W-:-:S03]  /*0bf0*/  IMAD.U32 R5, R14, 0x10000, RZ ;  /* 0x000100000e057824 */ /* 0x008fc600078e00ff */
[----:B------:R0:W-:Y:S01]  /*0c00*/  @!P0 STG.E desc[UR12][R6.64], R21 ;  /* 0x0000001506008986 */ /* 0x0001e2000c10190c */
[----:B----4-:R-:W-:-:S03]  /*0c10*/  IMAD.U32 R17, R16, 0x10000, RZ ;  /* 0x0001000010117824 */ /* 0x010fc600078e00ff */
[----:B------:R0:W-:Y:S04]  /*0c20*/  @!P1 STG.E desc[UR12][R10.64], R5 ;  /* 0x000000050a009986 */ /* 0x0001e8000c10190c */
[----:B------:R0:W-:Y:S01]  /*0c30*/  @!P2 STG.E desc[UR12][R8.64], R17 ;  /* 0x000000110800a986 */ /* 0x0001e2000c10190c */
[----:B------:R-:W-:Y:S05]  /*0c40*/  @P3 EXIT ;  /* 0x000000000000394d */ /* 0x000fea0003800000 */
[----:B0-----:R-:W-:Y:S01]  /*0c50*/  LEA R2, P0, R15, R12, 0x2 ;  /* 0x0000000c0f027211 */ /* 0x001fe200078010ff */
[----:B-----5:R-:W-:-:S03]  /*0c60*/  IMAD.U32 R5, R18, 0x10000, RZ ;  /* 0x0001000012057824 */ /* 0x020fc600078e00ff */
[----:B------:R-:W-:-:S05]  /*0c70*/  LEA.HI.X R3, R15, R13, R29, 0x2, P0 ;  /* 0x0000000d0f037211 */ /* 0x000fca00000f141d */
[----:B------:R-:W-:Y:S01]  /*0c80*/  STG.E desc[UR12][R2.64], R5 ;  /* 0x0000000502007986 */ /* 0x000fe2000c10190c */
[----:B------:R-:W-:Y:S05]  /*0c90*/  EXIT ;  /* 0x000000000000794d */ /* 0x000fea0003800000 */
.L_x_2719:
[----:B------:R-:W0:Y:S02]  /*0ca0*/  S2R R15, SR_TID.X ;  /* 0x00000000000f7919 */ /* 0x000e240000002100 */
[----:B0-----:R-:W-:-:S03]  /*0cb0*/  IMAD.WIDE.U32 R2, R15, 0x4, RZ ;  /* 0x000000040f027825 */ /* 0x001fc600078e00ff */
[----:B------:R-:W-:-:S04]  /*0cc0*/  ISETP.GE.U32.AND P0, PT, R2, R17, PT ;  /* 0x000000110200720c */ /* 0x000fc80003f06070 */
[----:B------:R-:W-:-:S13]  /*0cd0*/  ISETP.GE.AND.EX P0, PT, R3, R19, PT, P0 ;  /* 0x000000130300720c */ /* 0x000fda0003f06300 */
[----:B------:R-:W-:Y:S05]  /*0ce0*/  @P0 EXIT ;  /* 0x000000000000094d */ /* 0x000fea0003800000 */
[----:B------:R-:W-:Y:S01]  /*0cf0*/  IMAD.MOV.U32 R14, RZ, RZ, RZ ;  /* 0x000000ffff0e7224 */ /* 0x000fe200078e00ff */
[----:B------:R-:W0:Y:S06]  /*0d00*/  LDCU UR4, c[0x0][0x360] ;  /* 0x00006c00ff0477ac */ /* 0x000e2c0008000800 */
.L_x_2722:
[----:B------:R-:W-:-:S04]  /*0d10*/  LEA R2, P0, R15, R10, 0x3 ;  /* 0x0000000a0f027211 */ /* 0x000fc800078018ff */
[----:B------:R-:W-:-:S06]  /*0d20*/  LEA.HI.X R3, R15, R11, R14, 0x3, P0 ;  /* 0x0000000b0f037211 */ /* 0x000fcc00000f1c0e */
[----:B------:R-:W2:Y:S01]  /*0d30*/  LDG.E.64 R2, desc[UR12][R2.64] ;  /* 0x0000000c02027981 */ /* 0x000ea2000c1e1b00 */
        /* <DEDUP_REMOVED lines=16> */
[----:B------:R1:W-:Y:S01]  /*0e40*/  STG.E.128 desc[UR12][R8.64], R4 ;  /* 0x0000000408007986 */ /* 0x0003e2000c101d0c */
[----:B------:R-:W-:Y:S05]  /*0e50*/  @!P0 BRA P1, `(.L_x_2722) ;  /* 0xfffffffc00ac8947 */ /* 0x000fea000083ffff */
[----:B------:R-:W-:Y:S05]  /*0e60*/  EXIT ;  /* 0x000000000000794d */ /* 0x000fea0003800000 */
        .weak           $__internal_61_$__cuda_sm20_div_u16
        .type           $__internal_61_$__cuda_sm20_div_u16,@function
        .size           $__internal_61_$__cuda_sm20_div_u16,(.L_x_7693 - $__internal_61_$__cuda_sm20_div_u16)
$__internal_61_$__cuda_sm20_div_u16:
        /* <DEDUP_REMOVED lines=19> */
[----:B------:R-:W-:Y:S05]  /*0fa0*/  RET.REL.NODEC R4 `(_ZN2at6native55_GLOBAL__N__de093ff9_22_ForeachBinaryOpList_cu_a911ec4325multi_tensor_apply_kernelINS1_18TensorListMetadataILi2EEENS1_11CopyFunctorIfN3c108BFloat16ELi2ELi1ELi1EEEJNS0_4CopyIfS7_EEEEEvT_T0_DpT1_) ;  /* 0xfffffff004147950 */ /* 0x000fea0003c3ffff */
.L_x_2723:
        /* <DEDUP_REMOVED lines=13> */
.L_x_7693:


//--------------------- .text._ZN2at6native55_GLOBAL__N__de093ff9_22_ForeachBinaryOpList_cu_a911ec4325multi_tensor_apply_kernelINS1_18TensorListMetadataILi2EEENS1_11CopyFunctorIfN3c104HalfELi2ELi1ELi1EEEJNS0_4CopyIfS7_EEEEEvT_T0_DpT1_ --------------------------
	.section	.text._ZN2at6native55_GLOBAL__N__de093ff9_22_ForeachBinaryOpList_cu_a911ec4325multi_tensor_apply_kernelINS1_18TensorListMetadataILi2EEENS1_11CopyFunctorIfN3c104HalfELi2ELi1ELi1EEEJNS0_4CopyIfS7_EEEEEvT_T0_DpT1_,"ax",@progbits
	.align	128
.text._ZN2at6native55_GLOBAL__N__de093ff9_22_ForeachBinaryOpList_cu_a911ec4325multi_tensor_apply_kernelINS1_18TensorListMetadataILi2EEENS1_11CopyFunctorIfN3c104HalfELi2ELi1ELi1EEEJNS0_4CopyIfS7_EEEEEvT_T0_DpT1_:
        .type           _ZN2at6native55_GLOBAL__N__de093ff9_22_ForeachBinaryOpList_cu_a911ec4325multi_tensor_apply_kernelINS1_18TensorListMetadataILi2EEENS1_11CopyFunctorIfN3c104HalfELi2ELi1ELi1EEEJNS0_4CopyIfS7_EEEEEvT_T0_DpT1_,@function
        .size           _ZN2at6native55_GLOBAL__N__de093ff9_22_ForeachBinaryOpList_cu_a911ec4325multi_tensor_apply_kernelINS1_18TensorListMetadataILi2EEENS1_11CopyFunctorIfN3c104HalfELi2ELi1ELi1EEEJNS0_4CopyIfS7_EEEEEvT_T0_DpT1_,(.L_x_7695 - _ZN2at6native55_GLOBAL__N__de093ff9_22_ForeachBinaryOpList_cu_a911ec4325multi_tensor_apply_kernelINS1_18TensorListMetadataILi2EEENS1_11CopyFunctorIfN3c104HalfELi2ELi1ELi1EEEJNS0_4CopyIfS7_EEEEEvT_T0_DpT1_)
        .other          _ZN2at6native55_GLOBAL__N__de093ff9_22_ForeachBinaryOpList_cu_a911ec4325multi_tensor_apply_kernelINS1_18TensorListMetadataILi2EEENS1_11CopyFunctorIfN3c104HalfELi2ELi1ELi1EEEJNS0_4CopyIfS7_EEEEEvT_T0_DpT1_,@"STO_CUDA_ENTRY STV_DEFAULT"
_ZN2at6native55_GLOBAL__N__de093ff9_22_ForeachBinaryOpList_cu_a911ec4325multi_tensor_apply_kernelINS1_18TensorListMetadataILi2EEENS1_11CopyFunctorIfN3c104HalfELi2ELi1ELi1EEEJNS0_4CopyIfS7_EEEEEvT_T0_DpT1_:
        /* <DEDUP_REMOVED lines=38> */
[----:B------:R-:W-:Y:S05]  /*0260*/  CALL.REL.NOINC `($__internal_62_$__cuda_sm20_div_u16) ;  /* 0x0000000800f87944 */ /* 0x000fea0003c00000 */
        /* <DEDUP_REMOVED lines=13> */
.L_x_2726:
        /* <DEDUP_REMOVED lines=40> */
[----:B--2---:R-:W-:-:S05]  /*05c0*/  HADD2.F32 R28, -RZ, R4.H0_H0 ;  /* 0x20000004ff1c7230 */ /* 0x004fca0000004100 */
[----:B------:R0:W-:Y:S01]  /*05d0*/  @!P0 STG.E desc[UR12][R24.64], R28 ;  /* 0x0000001c18008986 */ /* 0x0001e2000c10190c */
[----:B------:R-:W-:Y:S01]  /*05e0*/  ISETP.GE.U32.AND P0, PT, R18, R0, PT ;  /* 0x000000001200720c */ /* 0x000fe20003f06070 */
[----:B---3--:R-:W-:-:S03]  /*05f0*/  HADD2.F32 R20, -RZ, R5.H0_H0 ;  /* 0x20000005ff147230 */ /* 0x008fc60000004100 */
[----:B------:R-:W-:Y:S02]  /*0600*/  ISETP.GE.AND.EX P0, PT, R16, R2, PT, P0 ;  /* 0x000000021000720c */ /* 0x000fe40003f06300 */
[----:B------:R1:W-:Y:S01]  /*0610*/  @!P3 STG.E desc[UR12][R14.64], R20 ;  /* 0x000000140e00b986 */ /* 0x0003e2000c10190c */
[----:B------:R-:W-:Y:S01]  /*0620*/  ISETP.GE.U32.AND P3, PT, R17, R0, PT ;  /* 0x000000001100720c */ /* 0x000fe20003f66070 */
[----:B-----5:R-:W-:Y:S01]  /*0630*/  HADD2.F32 R26, -RZ, R6.H0_H0 ;  /* 0x20000006ff1a7230 */ /* 0x020fe20000004100 */
        /* <DEDUP_REMOVED lines=10> */
[----:B------:R-:W-:Y:S01]  /*06e0*/  HADD2.F32 R8, -RZ, R7.H0_H0 ;  /* 0x20000007ff087230 */ /* 0x000fe20000004100 */
        /* <DEDUP_REMOVED lines=28> */
[----:B------:R1:W-:Y:S01]  /*08b0*/  @!P0 STG.E desc[UR12][R14.64], R24 ;  /* 0x000000180e008986 */ /* 0x0003e2000c10190c */
[----:B---3--:R-:W-:Y:S02]  /*08c0*/  HADD2.F32 R21, -RZ, R5.H0_H0 ;  /* 0x20000005ff157230 */ /* 0x008fe40000004100 */
[----:B----4-:R-:W-:-:S03]  /*08d0*/  HADD2.F32 R23, -RZ, R6.H0_H0 ;  /* 0x20000006ff177230 */ /* 0x010fc60000004100 */
[----:B------:R1:W-:Y:S01]  /*08e0*/  @!P3 STG.E desc[UR12][R8.64], R21 ;  /* 0x000000150800b986 */ /* 0x0003e2000c10190c */
[----:B-----5:R-:W-:-:S03]  /*08f0*/  HADD2.F32 R25, -RZ, R7.H0_H0 ;  /* 0x20000007ff197230 */ /* 0x020fc60000004100 */
[----:B------:R1:W-:Y:S04]  /*0900*/  @!P2 STG.E desc[UR12][R16.64], R23 ;  /* 0x000000171000a986 */ /* 0x0003e8000c10190c */
[----:B------:R1:W-:Y:S01]  /*0910*/  @!P4 STG.E desc[UR12][R18.64], R25 ;  /* 0x000000191200c986 */ /* 0x0003e2000c10190c */
[----:B------:R-:W-:Y:S05]  /*0920*/  BRA.U UP0, `(.L_x_2726) ;  /* 0xfffffff900847547 */ /* 0x000fea000b83ffff */
.L_x_2725:
        /* <DEDUP_REMOVED lines=43> */
[----:B--2---:R-:W-:Y:S02]  /*0be0*/  HADD2.F32 R21, -RZ, R0.H0_H0 ;  /* 0x20000000ff157230 */ /* 0x004fe40000004100 */
[----:B---3--:R-:W-:-:S03]  /*0bf0*/  HADD2.F32 R5, -RZ, R14.H0_H0 ;  /* 0x2000000eff057230 */ /* 0x008fc60000004100 */
[----:B------:R0:W-:Y:S01]  /*0c00*/  @!P0 STG.E desc[UR12][R6.64], R21 ;  /* 0x0000001506008986 */ /* 0x0001e2000c10190c */
[----:B----4-:R-:W-:-:S03]  /*0c10*/  HADD2.F32 R17, -RZ, R16.H0_H0 ;  /* 0x20000010ff117230 */ /* 0x010fc60000004100 */
[----:B------:R0:W-:Y:S04]  /*0c20*/  @!P1 STG.E desc[UR12][R10.64], R5 ;  /* 0x000000050a009986 */ /* 0x0001e8000c10190c */
[----:B------:R0:W-:Y:S01]  /*0c30*/  @!P2 STG.E desc[UR12][R8.64], R17 ;  /* 0x000000110800a986 */ /* 0x0001e2000c10190c */
[----:B------:R-:W-:Y:S05]  /*0c40*/  @P3 EXIT ;  /* 0x000000000000394d */ /* 0x000fea0003800000 */
[----:B0-----:R-:W-:Y:S01]  /*0c50*/  LEA R2, P0, R15, R12, 0x2 ;  /* 0x0000000c0f027211 */ /* 0x001fe200078010ff */
[----:B-----5:R-:W-:-:S03]  /*0c60*/  HADD2.F32 R5, -RZ, R18.H0_H0 ;  /* 0x20000012ff057230 */ /* 0x020fc60000004100 */
[----:B------:R-:W-:-:S05]  /*0c70*/  LEA.HI.X R3, R15, R13, R29, 0x2, P0 ;  /* 0x0000000d0f037211 */ /* 0x000fca00000f141d */
[----:B------:R-:W-:Y:S01]  /*0c80*/  STG.E desc[UR12][R2.64], R5 ;  /* 0x0000000502007986 */ /* 0x000fe2000c10190c */
[----:B------:R-:W-:Y:S05]  /*0c90*/  EXIT ;  /* 0x000000000000794d */ /* 0x000fea0003800000 */
.L_x_2724:
[----:B------:R-:W0:Y:S02]  /*0ca0*/  S2R R15, SR_TID.X ;  /* 0x00000000000f7919 */ /* 0x000e240000002100 */
[----:B0-----:R-:W-:-:S03]  /*0cb0*/  IMAD.WIDE.U32 R2, R15, 0x4, RZ ;  /* 0x000000040f027825 */ /* 0x001fc600078e00ff */
[----:B------:R-:W-:-:S04]  /*0cc0*/  ISETP.GE.U32.AND P0, PT, R2, R17, PT ;  /* 0x000000110200720c */ /* 0x000fc80003f06070 */
[----:B------:R-:W-:-:S13]  /*0cd0*/  ISETP.GE.AND.EX P0, PT, R3, R19, PT, P0 ;  /* 0x000000130300720c */ /* 0x000fda0003f06300 */
[----:B------:R-:W-:Y:S05]  /*0ce0*/  @P0 EXIT ;  /* 0x000000000000094d */ /* 0x000fea0003800000 */
[----:B------:R-:W-:Y:S01]  /*0cf0*/  IMAD.MOV.U32 R14, RZ, RZ, RZ ;  /* 0x000000ffff0e7224 */ /* 0x000fe200078e00ff */
[----:B------:R-:W0:Y:S06]  /*0d00*/  LDCU UR4, c[0x0][0x360] ;  /* 0x00006c00ff0477ac */ /* 0x000e2c0008000800 */
.L_x_2727:
        /* <DEDUP_REMOVED lines=13> */
[----:B--2---:R-:W-:-:S02]  /*0de0*/  HADD2.F32 R4, -RZ, R2.H0_H0 ;  /* 0x20000002ff047230 */ /* 0x004fc40000004100 */
[----:B------:R-:W-:Y:S02]  /*0df0*/  HADD2.F32 R5, -RZ, R2.H1_H1 ;  /* 0x30000002ff057230 */ /* 0x000fe40000004100 */
[--C-:B------:R-:W-:Y:S02]  /*0e00*/  HADD2.F32 R6, -RZ, R3.reuse.H0_H0 ;  /* 0x20000003ff067230 */ /* 0x100fe40000004100 */
[----:B------:R-:W-:-:S05]  /*0e10*/  HADD2.F32 R7, -RZ, R3.H1_H1 ;  /* 0x30000003ff077230 */ /* 0x000fca0000004100 */
[----:B------:R1:W-:Y:S01]  /*0e20*/  STG.E.128 desc[UR12][R8.64], R4 ;  /* 0x0000000408007986 */ /* 0x0003e2000c101d0c */
[----:B------:R-:W-:Y:S05]  /*0e30*/  @!P0 BRA P1, `(.L_x_2727) ;  /* 0xfffffffc00b48947 */ /* 0x000fea000083ffff */
[----:B------:R-:W-:Y:S05]  /*0e40*/  EXIT ;  /* 0x000000000000794d */ /* 0x000fea0003800000 */
        .weak           $__internal_62_$__cuda_sm20_div_u16
        .type           $__internal_62_$__cuda_sm20_div_u16,@function
        .size           $__internal_62_$__cuda_sm20_div_u16,(.L_x_7695 - $__internal_62_$__cuda_sm20_div_u16)
$__internal_62_$__cuda_sm20_div_u16:
        /* <DEDUP_REMOVED lines=19> */
[----:B------:R-:W-:Y:S05]  /*0f80*/  RET.REL.NODEC R4 `(_ZN2at6native55_GLOBAL__N__de093ff9_22_ForeachBinaryOpList_cu_a911ec4325multi_tensor_apply_kernelINS1_18TensorListMetadataILi2EEENS1_11CopyFunctorIfN3c104HalfELi2ELi1ELi1EEEJNS0_4CopyIfS7_EEEEEvT_T0_DpT1_) ;  /* 0xfffffff0041c7950 */ /* 0x000fea0003c3ffff */
.L_x_2728:
        /* <DEDUP_REMOVED lines=15> */
.L_x_7695:


//--------------------- .text._ZN2at6native55_GLOBAL__N__de093ff9_22_ForeachBinaryOpList_cu_a911ec4325multi_tensor_apply_kernelINS1_18TensorListMetadataILi2EEENS1_11CopyFunctorIfN3c107complexIfEELi2ELi1ELi1EEEJNS0_4CopyIfS8_EEEEEvT_T0_DpT1_ --------------------------
	.section	.text._ZN2at6native55_GLOBAL__N__de093ff9_22_ForeachBinaryOpList_cu_a911ec4325multi_tensor_apply_kernelINS1_18TensorListMetadataILi2EEENS1_11CopyFunctorIfN3c107complexIfEELi2ELi1ELi1EEEJNS0_4CopyIfS8_EEEEEvT_T0_DpT1_,"ax",@progbits
	.align	128
.text._ZN2at6native55_GLOBAL__N__de093ff9_22_ForeachBinaryOpList_cu_a911ec4325multi_tensor_apply_kernelINS1_18TensorListMetadataILi2EEENS1_11CopyFunctorIfN3c107complexIfEELi2ELi1ELi1EEEJNS0_4CopyIfS8_EEEEEvT_T0_DpT1_:
        .type           _ZN2at6native55_GLOBAL__N__de093ff9_22_ForeachBinaryOpList_cu_a911ec4325multi_tensor_apply_kernelINS1_18TensorListMetadataILi2EEENS1_11CopyFunctorIfN3c107complexIfEELi2ELi1ELi1EEEJNS0_4CopyIfS8_EEEEEvT_T0_DpT1_,@function
        .size           _ZN2at6native55_GLOBAL__N__de093ff9_22_ForeachBinaryOpList_cu_a911ec4325multi_tensor_apply_kernelINS1_18TensorListMetadataILi2EEENS1_11CopyFunctorIfN3c107complexIfEELi2ELi1ELi1EEEJNS0_4CopyIfS8_EEEEEvT_T0_DpT1_,(.L_x_7697 - _ZN2at6native55_GLOBAL__N__de093ff9_22_ForeachBinaryOpList_cu_a911ec4325multi_tensor_apply_kernelINS1_18TensorListMetadataILi2EEENS1_11CopyFunctorIfN3c107complexIfEELi2ELi1ELi1EEEJNS0_4CopyIfS8_EEEEEvT_T0_DpT1_)
        .other          _ZN2at6native55_GLOBAL__N__de093ff9_22_ForeachBinaryOpList_cu_a911ec4325multi_tensor_apply_kernelINS1_18TensorListMetadataILi2EEENS1_11CopyFunctorIfN3c107complexIfEELi2ELi1ELi1EEEJNS0_4CopyIfS8_EEEEEvT_T0_DpT1_,@"STO_CUDA_ENTRY STV_DEFAULT"
_ZN2at6native55_GLOBAL__N__de093ff9_22_ForeachBinaryOpList_cu_a911ec4325multi_tensor_apply_kernelINS1_18TensorListMetadataILi2EEENS1_11CopyFunctorIfN3c107complexIfEELi2ELi1ELi1EEEJNS0_4CopyIfS8_EEEEEvT_T0_DpT1_:
        /* <DEDUP_REMOVED lines=38> */
[----:B------:R-:W-:Y:S05]  /*0260*/  CALL.REL.NOINC `($__internal_63_$__cuda_sm20_div_u16) ;  /* 0x0000000800bc7944 */ /* 0x000fea0003c00000 */
[----:B------:R-:W0:Y:S01]  /*0270*/  S2R R7, SR_TID.X ;  /* 0x0000000000077919 */ /* 0x000e220000002100 */
        /* <DEDUP_REMOVED lines=16> */
.L_x_2731:
        /* <DEDUP_REMOVED lines=17> */
[----:B------:R-:W2:Y:S01]  /*0490*/  @!P1 LDG.E R6, desc[UR12][R26.64] ;  /* 0x0000000c1a069981 */ /* 0x000ea2000c1e1900 */
[----:B------:R-:W-:-:S02]  /*04a0*/  @!P3 LEA.HI.X R17, R19, R11, R9, 0x3, P0 ;  /* 0x0000000b1311b211 */ /* 0x000fc400000f1c09 */
[----:B------:R-:W-:-:S03]  /*04b0*/  ISETP.GE.U32.AND P0, PT, R18, R0, PT ;  /* 0x000000001200720c */ /* 0x000fc60003f06070 */
[----:B------:R-:W-:Y:S01]  /*04c0*/  @!P2 LEA R24, P4, R15, R10, 0x3 ;  /* 0x0000000a0f18a211 */ /* 0x000fe200078818ff */
[----:B------:R-:W3:Y:S01]  /*04d0*/  @!P3 LDG.E R5, desc[UR12][R16.64] ;  /* 0x0000000c1005b981 */ /* 0x000ee2000c1e1900 */
[----:B------:R-:W-:Y:S02]  /*04e0*/  ISETP.GE.AND.EX P0, PT, R21, R2, PT, P0 ;  /* 0x000000021500720c */ /* 0x000fe40003f06300 */
[----:B------:R-:W-:-:S05]  /*04f0*/  @!P2 LEA.HI.X R25, R15, R11, R23, 0x3, P4 ;  /* 0x0000000b0f19a211 */ /* 0x000fca00020f1c17 */
[----:B------:R0:W4:Y:S06]  /*0500*/  @!P2 LDG.E R4, desc[UR12][R24.64] ;  /* 0x0000000c1804a981 */ /* 0x00012c000c1e1900 */
[----:B0-----:R-:W-:-:S04]  /*0510*/  @!P0 LEA R24, P4, R18, R10, 0x3 ;  /* 0x0000000a12188211 */ /* 0x001fc800078818ff */
[----:B------:R-:W-:-:S05]  /*0520*/  @!P0 LEA.HI.X R25, R18, R11, R21, 0x3, P4 ;  /* 0x0000000b12198211 */ /* 0x000fca00020f1c15 */
[----:B------:R0:W5:Y:S01]  /*0530*/  @!P0 LDG.E R3, desc[UR12][R24.64] ;  /* 0x0000000c18038981 */ /* 0x000162000c1e1900 */
[CC--:B------:R-:W-:Y:S02]  /*0540*/  @!P1 LEA R26, P4, R8.reuse, R12.reuse, 0x2 ;  /* 0x0000000c081a9211 */ /* 0x0c0fe400078810ff */
[-C--:B------:R-:W-:Y:S02]  /*0550*/  @!P2 LEA R22, P5, R15, R12.reuse, 0x2 ;  /* 0x0000000c0f16a211 */ /* 0x080fe400078a10ff */
[CC--:B------:R-:W-:Y:S02]  /*0560*/  @!P1 LEA.HI.X R27, R8.reuse, R13.reuse, R29, 0x2, P4 ;  /* 0x0000000d081b9211 */ /* 0x0c0fe400020f141d */
[----:B------:R-:W-:Y:S02]  /*0570*/  @!P3 LEA R14, P4, R19, R12, 0x2 ;  /* 0x0000000c130eb211 */ /* 0x000fe400078810ff */
[----:B------:R-:W-:Y:S02]  /*0580*/  @!P2 LEA.HI.X R23, R15, R13, R23, 0x2, P5 ;  /* 0x0000000d0f17a211 */ /* 0x000fe400028f1417 */
[----:B------:R-:W-:-:S02]  /*0590*/  IADD3 R16, P5, PT, R8, UR10, RZ ;  /* 0x0000000a08107c10 */ /* 0x000fc4000ffbe0ff */
[C---:B------:R-:W-:Y:S02]  /*05a0*/  @!P3 LEA.HI.X R15, R19.reuse, R13, R9, 0x2, P4 ;  /* 0x0000000d130fb211 */ /* 0x040fe400020f1409 */
[----:B------:R-:W-:Y:S01]  /*05b0*/  IADD3 R17, P4, PT, R19, UR10, RZ ;  /* 0x0000000a13117c10 */ /* 0x000fe2000ff9e0ff */
[----:B------:R-:W-:-:S04]  /*05c0*/  IMAD.X R8, RZ, RZ, R29, P5 ;  /* 0x000000ffff087224 */ /* 0x000fc800028e061d */
[----:B------:R-:W-:Y:S01]  /*05d0*/  IMAD.X R9, RZ, RZ, R9, P4 ;  /* 0x000000ffff097224 */ /* 0x000fe200020e0609 */
[----:B------:R-:W-:-:S04]  /*05e0*/  IADD3 R29, P4, PT, R17, UR11, RZ ;  /* 0x0000000b111d7c10 */ /* 0x000fc8000ff9e0ff */
[----:B0-----:R-:W-:Y:S01]  /*05f0*/  IADD3 R25, P5, PT, R29, UR11, RZ ;  /* 0x0000000b1d197c10 */ /* 0x001fe2000ffbe0ff */
[----:B------:R-:W-:-:S03]  /*0600*/  IMAD.X R19, RZ, RZ, R9, P4 ;  /* 0x000000ffff137224 */ /* 0x000fc600020e0609 */
[-C--:B------:R-:W-:Y:S01]  /*0610*/  ISETP.GE.U32.AND P4, PT, R25, R0.reuse, PT ;  /* 0x000000001900720c */ /* 0x080fe20003f86070 */
[----:B--2---:R0:W-:Y:S01]  /*0620*/  @!P1 STG.E desc[UR12][R26.64], R6 ;  /* 0x000000061a009986 */ /* 0x0041e2000c10190c */
[----:B------:R-:W-:-:S04]  /*0630*/  ISETP.GE.U32.AND P1, PT, R16, R0, PT ;  /* 0x000000001000720c */ /* 0x000fc80003f26070 */
[----:B------:R-:W-:Y:S01]  /*0640*/  ISETP.GE.AND.EX P1, PT, R8, R2, PT, P1 ;  /* 0x000000020800720c */ /* 0x000fe20003f26310 */
[----:B---3--:R1:W-:Y:S01]  /*0650*/  @!P3 STG.E desc[UR12][R14.64], R5 ;  /* 0x000000050e00b986 */ /* 0x0083e2000c10190c */
[----:B------:R-:W-:-:S04]  /*0660*/  ISETP.GE.U32.AND P3, PT, R17, R0, PT ;  /* 0x000000001100720c */ /* 0x000fc80003f66070 */
[----:B------:R-:W-:Y:S01]  /*0670*/  ISETP.GE.AND.EX P3, PT, R9, R2, PT, P3 ;  /* 0x000000020900720c */ /* 0x000fe20003f66330 */
[----:B0-----:R-:W-:Y:S01]  /*0680*/  IMAD.X R27, RZ, RZ, R19, P5 ;  /* 0x000000ffff1b7224 */ /* 0x001fe200028e0613 */
[----:B----4-:R-:W-:Y:S01]  /*0690*/  @!P2 STG.E desc[UR12][R22.64], R4 ;  /* 0x000000041600a986 */ /* 0x010fe2000c10190c */
[----:B------:R-:W-:Y:S02]  /*06a0*/  ISETP.GE.U32.AND P2, PT, R29, R0, PT ;  /* 0x000000001d00720c */ /* 0x000fe40003f46070 */
[----:B-1----:R-:W-:Y:S02]  /*06b0*/  @!P0 LEA R14, P6, R18, R12, 0x2 ;  /* 0x0000000c120e8211 */ /* 0x002fe400078c10ff */
[-C--:B------:R-:W-:Y:S02]  /*06c0*/  ISETP.GE.AND.EX P2, PT, R19, R2.reuse, PT, P2 ;  /* 0x000000021300720c */ /* 0x080fe40003f46320 */
[----:B------:R-:W-:Y:S02]  /*06d0*/  ISETP.GE.AND.EX P4, PT, R27, R2, PT, P4 ;  /* 0x000000021b00720c */ /* 0x000fe40003f86340 */
[----:B------:R-:W-:-:S02]  /*06e0*/  @!P1 LEA R20, P5, R16, R10, 0x3 ;  /* 0x0000000a10149211 */ /* 0x000fc400078a18ff */
[----:B------:R-:W-:Y:S02]  /*06f0*/  @!P0 LEA.HI.X R15, R18, R13, R21, 0x2, P6 ;  /* 0x0000000d120f8211 */ /* 0x000fe400030f1415 */
[----:B------:R-:W-:-:S03]  /*0700*/  @!P1 LEA.HI.X R21, R16, R11, R8, 0x3, P5 ;  /* 0x0000000b10159211 */ /* 0x000fc600028f1c08 */
[----:B-----5:R0:W-:Y:S04]  /*0710*/  @!P0 STG.E desc[UR12][R14.64], R3 ;  /* 0x000000030e008986 */ /* 0x0201e8000c10190c */
        /* <DEDUP_REMOVED lines=8> */
[----:B------:R-:W4:Y:S04]  /*07a0*/  @!P2 LDG.E R4, desc[UR12][R20.64] ;  /* 0x0000000c1404a981 */ /* 0x000f28000c1e1900 */
[----:B------:R-:W5:Y:S01]  /*07b0*/  @!P4 LDG.E R3, desc[UR12][R22.64] ;  /* 0x0000000c1603c981 */ /* 0x000f62000c1e1900 */
[----:B0-----:R-:W-:-:S04]  /*07c0*/  @!P1 LEA R14, P0, R16, R12, 0x2 ;  /* 0x0000000c100e9211 */ /* 0x001fc800078010ff */
[-C--:B------:R-:W-:Y:S02]  /*07d0*/  @!P1 LEA.HI.X R15, R16, R13.reuse, R8, 0x2, P0 ;  /* 0x0000000d100f9211 */ /* 0x080fe400000f1408 */
[-C--:B------:R-:W-:Y:S02]  /*07e0*/  @!P3 LEA R8, P0, R17, R12.reuse, 0x2 ;  /* 0x0000000c1108b211 */ /* 0x080fe400078010ff */
        /* <DEDUP_REMOVED lines=11> */
[----:B--2---:R1:W-:Y:S04]  /*08a0*/  @!P1 STG.E desc[UR12][R14.64], R6 ;  /* 0x000000060e009986 */ /* 0x0043e8000c10190c */
[----:B---3--:R1:W-:Y:S04]  /*08b0*/  @!P3 STG.E desc[UR12][R8.64], R5 ;  /* 0x000000050800b986 */ /* 0x0083e8000c10190c */
[----:B----4-:R1:W-:Y:S04]  /*08c0*/  @!P2 STG.E desc[UR12][R16.64], R4 ;  /* 0x000000041000a986 */ /* 0x0103e8000c10190c */
[----:B-----5:R1:W-:Y:S01]  /*08d0*/  @!P4 STG.E desc[UR12][R18.64], R3 ;  /* 0x000000031200c986 */ /* 0x0203e2000c10190c */
[----:B------:R-:W-:Y:S05]  /*08e0*/  BRA.U UP0, `(.L_x_2731) ;  /* 0xfffffff900a47547 */ /* 0x000fea000b83ffff */
.L_x_2730:
[----:B------:R-:W-:-:S04]  /*08f0*/  ULOP3.LUT UR4, UR8, 0x1, URZ, 0xc0, !UPT ;  /* 0x0000000108047892 */ /* 0x000fc8000f8ec0ff */
[----:B------:R-:W-:-:S06]  /*0900*/  UISETP.NE.U32.AND UP0, UPT, UR4, 0x1, UPT ;  /* 0x000000010400788c */ /* 0x000fcc000bf05070 */
[----:B------:R-:W-:-:S13]  /*0910*/  PLOP3.LUT P0, PT, PT, PT, UP0, 0x80, 0x8 ;  /* 0x000000000008781c */ /* 0x000fda0003f0f008 */
[----:B------:R-:W-:Y:S05]  /*0920*/  @!P0 EXIT ;  /* 0x000000000000894d */ /* 0x000fea0003800000 */
[----:B0-----:R-:W-:-:S04]  /*0930*/  IADD3 R29, P1, PT, R7, UR6, RZ ;  /* 0x00000006071d7c10 */ /* 0x001fc8000ff3e0ff */
[C---:B------:R-:W-:Y:S01]  /*0940*/  ISETP.GE.U32.AND P0, PT, R29.reuse, R0, PT ;  /* 0x000000001d00720c */ /* 0x040fe20003f06070 */
[----:B------:R-:W-:Y:S01]  /*0950*/  IMAD.X R23, RZ, RZ, UR7, P1 ;  /* 0x00000007ff177e24 */ /* 0x000fe200088e06ff */
[----:B------:R-:W-:-:S04]  /*0960*/  IADD3 R21, P1, PT, R29, UR11, RZ ;  /* 0x0000000b1d157c10 */ /* 0x000fc8000ff3e0ff */
[----:B------:R-:W-:Y:S01]  /*0970*/  IADD3 R25, P3, PT, R21, UR11, RZ ;  /* 0x0000000b15197c10 */ /* 0x000fe2000ff7e0ff */
[----:B-1----:R-:W-:Y:S01]  /*0980*/  IMAD.X R19, RZ, RZ, R23, P1 ;  /* 0x000000ffff137224 */ /* 0x002fe200008e0617 */
[----:B------:R-:W-:Y:S02]  /*0990*/  ISETP.GE.AND.EX P0, PT, R23, R2, PT, P0 ;  /* 0x000000021700720c */ /* 0x000fe40003f06300 */
[-C--:B------:R-:W-:Y:S01]  /*09a0*/  ISETP.GE.U32.AND P1, PT, R21, R0.reuse, PT ;  /* 0x000000001500720c */ /* 0x080fe20003f26070 */
[----:B------:R-:W-:Y:S01]  /*09b0*/  IMAD.X R27, RZ, RZ, R19, P3 ;  /* 0x000000ffff1b7224 */ /* 0x000fe200018e0613 */
[----:B------:R-:W-:Y:S02]  /*09c0*/  ISETP.GE.U32.AND P2, PT, R25, R0, PT ;  /* 0x000000001900720c */ /* 0x000fe40003f46070 */
[-C--:B------:R-:W-:Y:S02]  /*09d0*/  ISETP.GE.AND.EX P1, PT, R19, R2.reuse, PT, P1 ;  /* 0x000000021300720c */ /* 0x080fe40003f26310 */
[----:B------:R-:W-:-:S02]  /*09e0*/  ISETP.GE.AND.EX P2, PT, R27, R2, PT, P2 ;  /* 0x000000021b00720c */ /* 0x000fc40003f46320 */
[----:B------:R-:W-:-:S04]  /*09f0*/  IADD3 R17, P4, PT, R25, UR11, RZ ;  /* 0x0000000b19117c10 */ /* 0x000fc8000ff9e0ff */
[----:B------:R-:W-:Y:S01]  /*0a00*/  ISETP.GE.U32.AND P3, PT, R17, R0, PT ;  /* 0x000000001100720c */ /* 0x000fe20003f66070 */
[----:B------:R-:W-:Y:S01]  /*0a10*/  IMAD.X R0, RZ, RZ, R27, P4 ;  /* 0x000000ffff007224 */ /* 0x000fe200020e061b */
[----:B------:R-:W-:-:S04]  /*0a20*/  @!P0 LEA R8, P4, R29, R10, 0x3 ;  /* 0x0000000a1d088211 */ /* 0x000fc800078818ff */
[----:B------:R-:W-:Y:S01]  /*0a30*/  ISETP.GE.AND.EX P3, PT, R0, R2, PT, P3 ;  /* 0x000000020000720c */ /* 0x000fe20003f66330 */
[----:B------:R-:W-:Y:S01]  /*0a40*/  IMAD.MOV.U32 R2, RZ, RZ, R6 ;  /* 0x000000ffff027224 */ /* 0x000fe200078e0006 */
[-C--:B------:R-:W-:Y:S02]  /*0a50*/  @!P0 LEA.HI.X R9, R29, R11.reuse, R23, 0x3, P4 ;  /* 0x0000000b1d098211 */ /* 0x080fe400020f1c17 */
[-C--:B------:R-:W-:Y:S02]  /*0a60*/  @!P1 LEA R14, P4, R21, R10.reuse, 0x3 ;  /* 0x0000000a150e9211 */ /* 0x080fe400078818ff */
[----:B------:R-:W-:Y:S01]  /*0a70*/  @!P2 LEA R6, P5, R25, R10, 0x3 ;  /* 0x0000000a1906a211 */ /* 0x000fe200078a18ff */
[----:B------:R-:W2:Y:S01]  /*0a80*/  @!P0 LDG.E R2, desc[UR12][R8.64] ;  /* 0x0000000c08028981 */ /* 0x000ea2000c1e1900 */
[-C--:B------:R-:W-:Y:S02]  /*0a90*/  @!P1 LEA.HI.X R15, R21, R11.reuse, R19, 0x3, P4 ;  /* 0x0000000b150f9211 */ /* 0x080fe400020f1c13 */
[----:B------:R-:W-:-:S03]  /*0aa0*/  @!P2 LEA.HI.X R7, R25, R11, R27, 0x3, P5 ;  /* 0x0000000b1907a211 */ /* 0x000fc600028f1c1b */
[----:B------:R-:W3:Y:S04]  /*0ab0*/  @!P1 LDG.E R5, desc[UR12][R14.64] ;  /* 0x0000000c0e059981 */ /* 0x000ee8000c1e1900 */
[----:B------:R0:W4:Y:S02]  /*0ac0*/  @!P2 LDG.E R4, desc[UR12][R6.64] ;  /* 0x0000000c0604a981 */ /* 0x000124000c1e1900 */
[----:B0-----:R-:W-:-:S04]  /*0ad0*/  @!P3 LEA R6, P4, R17, R10, 0x3 ;  /* 0x0000000a1106b211 */ /* 0x001fc800078818ff */
[----:B------:R-:W-:Y:S02]  /*0ae0*/  @!P3 LEA.HI.X R7, R17, R11, R0, 0x3, P4 ;  /* 0x0000000b1107b211 */ /* 0x000fe400020f1c00 */
[-C--:B------:R-:W-:Y:S01]  /*0af0*/  @!P0 LEA R10, P4, R29, R12.reuse, 0x2 ;  /* 0x0000000c1d0a8211 */ /* 0x080fe200078810ff */
[----:B------:R-:W-:Y:S01]  /*0b00*/  IMAD.MOV.U32 R16, RZ, RZ, R3 ;  /* 0x000000ffff107224 */ /* 0x000fe200078e0003 */
[-C--:B------:R-:W-:Y:S02]  /*0b10*/  @!P2 LEA R18, P5, R25, R12.reuse, 0x2 ;  /* 0x0000000c1912a211 */ /* 0x080fe400078a10ff */
[-C--:B------:R-:W-:Y:S02]  /*0b20*/  @!P0 LEA.HI.X R11, R29, R13.reuse, R23, 0x2, P4 ;  /* 0x0000000d1d0b8211 */ /* 0x080fe400020f1417 */
[C---:B------:R-:W-:Y:S01]  /*0b30*/  @!P1 LEA R8, P4, R21.reuse, R12, 0x2 ;  /* 0x0000000c15089211 */ /* 0x040fe200078810ff */
[----:B------:R0:W5:Y:S03]  /*0b40*/  @!P3 LDG.E R16, desc[UR12][R6.64] ;  /* 0x0000000c0610b981 */ /* 0x000166000c1e1900 */
[----:B------:R-:W-:-:S02]  /*0b50*/  @!P1 LEA.HI.X R9, R21, R13, R19, 0x2, P4 ;  /* 0x0000000d15099211 */ /* 0x000fc400020f1413 */
[----:B------:R-:W-:Y:S01]  /*0b60*/  @!P2 LEA.HI.X R19, R25, R13, R27, 0x2, P5 ;  /* 0x0000000d1913a211 */ /* 0x000fe200028f141b */
[----:B--2---:R0:W-:Y:S04]  /*0b70*/  @!P0 STG.E desc[UR12][R10.64], R2 ;  /* 0x000000020a008986 */ /* 0x0041e8000c10190c */
[----:B---3--:R0:W-:Y:S04]  /*0b80*/  @!P1 STG.E desc[UR12][R8.64], R5 ;  /* 0x0000000508009986 */ /* 0x0081e8000c10190c */
[----:B----4-:R0:W-:Y:S01]  /*0b90*/  @!P2 STG.E desc[UR12][R18.64], R4 ;  /* 0x000000041200a986 */ /* 0x0101e2000c10190c */
[----:B------:R-:W-:Y:S05]  /*0ba0*/  @P3 EXIT ;  /* 0x000000000000394d */ /* 0x000fea0003800000 */
[----:B0-----:R-:W-:-:S04]  /*0bb0*/  LEA R2, P0, R17, R12, 0x2 ;  /* 0x0000000c11027211 */ /* 0x001fc800078010ff */
[----:B------:R-:W-:-:S05]  /*0bc0*/  LEA.HI.X R3, R17, R13, R0, 0x2, P0 ;  /* 0x0000000d11037211 */ /* 0x000fca00000f1400 */
[----:B-----5:R-:W-:Y:S01]  /*0bd0*/  STG.E desc[UR12][R2.64], R16 ;  /* 0x0000001002007986 */ /* 0x020fe2000c10190c */
[----:B------:R-:W-:Y:S05]  /*0be0*/  EXIT ;  /* 0x000000000000794d */ /* 0x000fea0003800000 */
.L_x_2729:
[----:B------:R-:W0:Y:S02]  /*0bf0*/  S2R R9, SR_TID.X ;  /* 0x0000000000097919 */ /* 0x000e240000002100 */
[----:B0-----:R-:W-:-:S03]  /*0c00*/  IMAD.WIDE.U32 R2, R9, 0x4, RZ ;  /* 0x0000000409027825 */ /* 0x001fc600078e00ff */
[----:B------:R-:W-:-:S04]  /*0c10*/  ISETP.GE.U32.AND P0, PT, R2, R15, PT ;  /* 0x0000000f0200720c */ /* 0x000fc80003f06070 */
[----:B------:R-:W-:-:S13]  /*0c20*/  ISETP.GE.AND.EX P0, PT, R3, R17, PT, P0 ;  /* 0x000000110300720c */ /* 0x000fda0003f06300 */
[----:B------:R-:W-:Y:S05]  /*0c30*/  @P0 EXIT ;  /* 0x000000000000094d */ /* 0x000fea0003800000 */
[----:B------:R-:W-:Y:S01]  /*0c40*/  IMAD.MOV.U32 R8, RZ, RZ, RZ ;  /* 0x000000ffff087224 */ /* 0x000fe200078e00ff */
[----:B------:R-:W0:Y:S06]  /*0c50*/  LDCU UR4, c[0x0][0x360] ;  /* 0x00006c00ff0477ac */ /* 0x000e2c0008000800 */
.L_x_2732:
[----:B-1----:R-:W-:-:S04]  /*0c60*/  LEA R4, P0, R9, R10, 0x5 ;  /* 0x0000000a09047211 */ /* 0x002fc800078028ff */
[----:B------:R-:W-:-:S06]  /*0c70*/  LEA.HI.X R5, R9, R11, R8, 0x5, P0 ;  /* 0x0000000b09057211 */ /* 0x000fcc00000f2c08 */
[----:B------:R-:W2:Y:S01]  /*0c80*/  LDG.E.ENL2.256 R6, R4, desc[UR12][R4.64], 0x55 ;  /* 0xaa00000c0404797e */ /* 0x000ea20008121806 */
[----:B------:R-:W-:-:S04]  /*0c90*/  LEA R2, P0, R9, R12, 0x4 ;  /* 0x0000000c09027211 */ /* 0x000fc800078020ff */
        /* <DEDUP_REMOVED lines=9> */
[----:B--2---:R1:W-:-:S12]  /*0d30*/  STG.E.128 desc[UR12][R2.64], R4 ;  /* 0x0000000402007986 */ /* 0x0043d8000c101d0c */
[----:B------:R-:W-:Y:S05]  /*0d40*/  @!P0 BRA P1, `(.L_x_2732) ;  /* 0xfffffffc00c48947 */ /* 0x000fea000083ffff */
[----:B------:R-:W-:Y:S05]  /*0d50*/  EXIT ;  /* 0x000000000000794d */ /* 0x000fea0003800000 */
        .weak           $__internal_63_$__cuda_sm20_div_u16
        .type           $__internal_63_$__cuda_sm20_div_u16,@function
        .size           $__internal_63_$__cuda_sm20_div_u16,(.L_x_7697 - $__internal_63_$__cuda_sm20_div_u16)
$__internal_63_$__cuda_sm20_div_u16:
        /* <DEDUP_REMOVED lines=19> */
[----:B------:R-:W-:Y:S05]  /*0e90*/  RET.REL.NODEC R4 `(_ZN2at6native55_GLOBAL__N__de093ff9_22_ForeachBinaryOpList_cu_a911ec4325multi_tensor_apply_kernelINS1_18TensorListMetadataILi2EEENS1_11CopyFunctorIfN3c107complexIfEELi2ELi1ELi1EEEJNS0_4CopyIfS8_EEEEEvT_T0_DpT1_) ;  /* 0xfffffff004587950 */ /* 0x000fea0003c3ffff */
.L_x_2733:
        /* <DEDUP_REMOVED lines=14> */
.L_x_7697:


//--------------------- .text._ZN2at6native55_GLOBAL__N__de093ff9_22_ForeachBinaryOpList_cu_a911ec4325multi_tensor_apply_kernelINS1_18TensorListMetadataILi2EEENS1_11CopyFunctorIfN3c107complexIdEELi2ELi1ELi1EEEJNS0_4CopyIfS8_EEEEEvT_T0_DpT1_ --------------------------
	.section	.text._ZN2at6native55_GLOBAL__N__de093ff9_22_ForeachBinaryOpList_cu_a911ec4325multi_tensor_apply_kernelINS1_18TensorListMetadataILi2EEENS1_11CopyFunctorIfN3c107complexIdEELi2ELi1ELi1EEEJNS0_4CopyIfS8_EEEEEvT_T0_DpT1_,"ax",@progbits
	.align	128
.text._ZN2at6native55_GLOBAL__N__de093ff9_22_ForeachBinaryOpList_cu_a911ec4325multi_tensor_apply_kernelINS1_18TensorListMetadataILi2EEENS1_11CopyFunctorIfN3c107complexIdEELi2ELi1ELi1EEEJNS0_4CopyIfS8_EEEEEvT_T0_DpT1_:
        .type           _ZN2at6native55_GLOBAL__N__de093ff9_22_ForeachBinaryOpList_cu_a911ec4325multi_tensor_apply_kernelINS1_18TensorListMetadataILi2EEENS1_11CopyFunctorIfN3c107complexIdEELi2ELi1ELi1EEEJNS0_4CopyIfS8_EEEEEvT_T0_DpT1_,@function
        .size           _ZN2at6native55_GLOBAL__N__de093ff9_22_ForeachBinaryOpList_cu_a911ec4325multi_tensor_apply_kernelINS1_18TensorListMetadataILi2EEENS1_11CopyFunctorIfN3c107complexIdEELi2ELi1ELi1EEEJNS0_4CopyIfS8_EEEEEvT_T0_DpT1_,(.L_x_7699 - _ZN2at6native55_GLOBAL__N__de093ff9_22_ForeachBinaryOpList_cu_a911ec4325multi_tensor_apply_kernelINS1_18TensorListMetadataILi2EEENS1_11CopyFunctorIfN3c107complexIdEELi2ELi1ELi1EEEJNS0_4CopyIfS8_EEEEEvT_T0_DpT1_)
        .other          _ZN2at6native55_GLOBAL__N__de093ff9_22_ForeachBinaryOpList_cu_a911ec4325multi_tensor_apply_kernelINS1_18TensorListMetadataILi2EEENS1_11CopyFunctorIfN3c107complexIdEELi2ELi1ELi1EEEJNS0_4CopyIfS8_EEEEEvT_T0_DpT1_,@"STO_CUDA_ENTRY STV_DEFAULT"
_ZN2at6native55_GLOBAL__N__de093ff9_22_ForeachBinaryOpList_cu_a911ec4325multi_tensor_apply_kernelINS1_18TensorListMetadataILi2EEENS1_11CopyFunctorIfN3c107complexIdEELi2ELi1ELi1EEEJNS0_4CopyIfS8_EEEEEvT_T0_DpT1_:
        /* <DEDUP_REMOVED lines=38> */
[----:B------:R-:W-:Y:S05]  /*0260*/  CALL.REL.NOINC `($__internal_64_$__cuda_sm20_div_u16) ;  /* 0x0000001000347944 */ /* 0x000fea0003c00000 */
[----:B------:R-:W-:Y:S01]  /*0270*/  ISETP.GE.U32.AND P0, PT, R12, UR10, PT ;  /* 0x0000000a0c007c0c */ /* 0x000fe2000bf06070 */
[----:B------:R-:W-:Y:S01]  /*0280*/  UMOV UR4, URZ ;  /* 0x000000ff00047c82 */ /* 0x000fe20008000000 */
[----:B------:R-:W-:Y:S01]  /*0290*/  UMOV UR5, URZ ;  /* 0x000000ff00057c82 */ /* 0x000fe20008000000 */
[----:B------:R-:W-:Y:S02]  /*02a0*/  CS2R R14, SRZ ;  /* 0x00000000000e7805 */ /* 0x000fe4000001ff00 */
[----:B------:R-:W-:Y:S02]  /*02b0*/  ISETP.GE.U32.AND.EX P0, PT, R13, RZ, PT, P0 ;  /* 0x000000ff0d00720c */ /* 0x000fe40003f06100 */
[----:B------:R-:W-:Y:S02]  /*02c0*/  CS2R R12, SRZ ;  /* 0x00000000000c7805 */ /* 0x000fe4000001ff00 */
[----:B------:R-:W-:Y:S02]  /*02d0*/  CS2R R16, SRZ ;  /* 0x0000000000107805 */ /* 0x000fe4000001ff00 */
[----:B------:R-:W-:-:S07]  /*02e0*/  CS2R R18, SRZ ;  /* 0x0000000000127805 */ /* 0x000fce000001ff00 */
[----:B------:R-:W-:Y:S05]  /*02f0*/  @!P0 BRA `(.L_x_2735) ;  /* 0x00000008007c8947 */ /* 0x000fea0003800000 */
        /* <DEDUP_REMOVED lines=9> */
.L_x_2752:
[----:B0-----:R-:W-:-:S04]  /*0390*/  IADD3 R29, P0, PT, R4, UR4, RZ ;  /* 0x00000004041d7c10 */ /* 0x001fc8000ff1e0ff */
[C---:B------:R-:W-:Y:S01]  /*03a0*/  ISETP.GE.U32.AND P3, PT, R29.reuse, R2, PT ;  /* 0x000000021d00720c */ /* 0x040fe20003f66070 */
[----:B------:R-:W-:Y:S01]  /*03b0*/  IMAD.X R25, RZ, RZ, UR5, P0 ;  /* 0x00000005ff197e24 */ /* 0x000fe200080e06ff */
[----:B-12---:R-:W-:-:S04]  /*03c0*/  IADD3 R21, P0, PT, R29, UR14, RZ ;  /* 0x0000000e1d157c10 */ /* 0x006fc8000ff1e0ff */
[-C--:B------:R-:W-:Y:S01]  /*03d0*/  ISETP.GE.AND.EX P3, PT, R25, R3.reuse, PT, P3 ;  /* 0x000000031900720c */ /* 0x080fe20003f66330 */
[----:B------:R-:W-:Y:S01]  /*03e0*/  IMAD.X R24, RZ, RZ, R25, P0 ;  /* 0x000000ffff187224 */ /* 0x000fe200000e0619 */
[CC--:B------:R-:W-:Y:S02]  /*03f0*/  ISETP.GE.U32.AND P2, PT, R21.reuse, R2.reuse, PT ;  /* 0x000000021500720c */ /* 0x0c0fe40003f46070 */
[----:B------:R-:W-:Y:S02]  /*0400*/  IADD3 R23, P4, PT, R21, UR14, RZ ;  /* 0x0000000e15177c10 */ /* 0x000fe4000ff9e0ff */
[----:B------:R-:W-:Y:S02]  /*0410*/  ISETP.GE.AND.EX P2, PT, R24, R3, PT, P2 ;  /* 0x000000031800720c */ /* 0x000fe40003f46320 */
[----:B------:R-:W-:Y:S01]  /*0420*/  ISETP.GE.U32.AND P0, PT, R23, R2, PT ;  /* 0x000000021700720c */ /* 0x000fe20003f06070 */
[----:B------:R-:W-:-:S04]  /*0430*/  IMAD.X R22, RZ, RZ, R24, P4 ;  /* 0x000000ffff167224 */ /* 0x000fc800020e0618 */
[CC--:B------:R-:W-:Y:S02]  /*0440*/  @!P3 LEA R26, P1, R29.reuse, R8.reuse, 0x4 ;  /* 0x000000081d1ab211 */ /* 0x0c0fe400078220ff */
[----:B------:R-:W-:Y:S02]  /*0450*/  ISETP.GE.AND.EX P0, PT, R22, R3, PT, P0 ;  /* 0x000000031600720c */ /* 0x000fe40003f06300 */
[----:B------:R-:W-:Y:S02]  /*0460*/  @!P3 LEA.HI.X R27, R29, R9, R25, 0x4, P1 ;  /* 0x000000091d1bb211 */ /* 0x000fe400008f2419 */
[----:B---34-:R-:W-:-:S03]  /*0470*/  @!P2 LEA R6, P1, R21, R8, 0x4 ;  /* 0x000000081506a211 */ /* 0x018fc600078220ff */
[----:B-----5:R0:W5:Y:S01]  /*0480*/  @!P3 LDG.E.64 R18, desc[UR12][R26.64] ;  /* 0x0000000c1a12b981 */ /* 0x020162000c1e1b00 */
[----:B------:R-:W-:-:S05]  /*0490*/  @!P2 LEA.HI.X R7, R21, R9, R24, 0x4, P1 ;  /* 0x000000091507a211 */ /* 0x000fca00008f2418 */
[----:B------:R1:W5:Y:S01]  /*04a0*/  @!P2 LDG.E.64 R16, desc[UR12][R6.64] ;  /* 0x0000000c0610a981 */ /* 0x000362000c1e1b00 */
[----:B0-----:R-:W-:-:S04]  /*04b0*/  IADD3 R27, P4, PT, R23, UR14, RZ ;  /* 0x0000000e171b7c10 */ /* 0x001fc8000ff9e0ff */
[----:B------:R-:W-:Y:S01]  /*04c0*/  ISETP.GE.U32.AND P1, PT, R27, R2, PT ;  /* 0x000000021b00720c */ /* 0x000fe20003f26070 */
[----:B------:R-:W-:Y:S01]  /*04d0*/  IMAD.X R0, RZ, RZ, R22, P4 ;  /* 0x000000ffff007224 */ /* 0x000fe200020e0616 */
[----:B-1----:R-:W-:-:S04]  /*04e0*/  @!P0 LEA R6, P4, R23, R8, 0x4 ;  /* 0x0000000817068211 */ /* 0x002fc800078820ff */
[----:B------:R-:W-:Y:S02]  /*04f0*/  ISETP.GE.AND.EX P1, PT, R0, R3, PT, P1 ;  /* 0x000000030000720c */ /* 0x000fe40003f26310 */
[----:B------:R-:W-:-:S05]  /*0500*/  @!P0 LEA.HI.X R7, R23, R9, R22, 0x4, P4 ;  /* 0x0000000917078211 */ /* 0x000fca00020f2416 */
[----:B------:R0:W5:Y:S06]  /*0510*/  @!P0 LDG.E.64 R14, desc[UR12][R6.64] ;  /* 0x0000000c060e8981 */ /* 0x00016c000c1e1b00 */
        /* <DEDUP_REMOVED lines=9> */
[----:B0-----:R-:W-:-:S04]  /*05b0*/  LEA R6, P4, R29, R10, 0x2 ;  /* 0x0000000a1d067211 */ /* 0x001fc800078810ff */
[----:B------:R-:W-:-:S09]  /*05c0*/  LEA.HI.X R7, R29, R11, R25, 0x2, P4 ;  /* 0x0000000b1d077211 */ /* 0x000fd200020f1419 */
[----:B-1----:R-:W-:-:S05]  /*05d0*/  @!P3 FMUL R5, R5, 1.175494350822287508e-38 ;  /* 0x008000000505b820 */ /* 0x002fca0000400000 */
[----:B------:R1:W-:Y:S02]  /*05e0*/  STG.E desc[UR12][R6.64], R5 ;  /* 0x0000000506007986 */ /* 0x0003e4000c10190c */
.L_x_2737:
[----:B------:R-:W-:Y:S05]  /*05f0*/  BSYNC.RECONVERGENT B0 ;  /* 0x0000000000007941 */ /* 0x000fea0003800200 */
.L_x_2736:
[----:B01----:R-:W-:Y:S01]  /*0600*/  IADD3 R7, P4, PT, R29, UR10, RZ ;  /* 0x0000000a1d077c10 */ /* 0x003fe2000ff9e0ff */
[----:B------:R-:W-:Y:S01]  /*0610*/  BSSY.RECONVERGENT B0, `(.L_x_2738) ;  /* 0x000000c000007945 */ /* 0x000fe20003800200 */
[----:B------:R-:W-:-:S03]  /*0620*/  IADD3 R5, P3, PT, R21, UR10, RZ ;  /* 0x0000000a15057c10 */ /* 0x000fc6000ff7e0ff */
[----:B------:R-:W-:Y:S01]  /*0630*/  IMAD.X R6, RZ, RZ, R25, P4 ;  /* 0x000000ffff067224 */ /* 0x000fe200020e0619 */
[----:B------:R-:W-:Y:S09]  /*0640*/  @P2 BRA `(.L_x_2739) ;  /* 0x0000000000202947 */ /* 0x000ff20003800000 */
[----:B------:R-:W-:Y:S01]  /*0650*/  UMOV UR16, 0xf0000000 ;  /* 0xf000000000107882 */ /* 0x000fe20000000000 */
[----:B------:R-:W-:Y:S01]  /*0660*/  UMOV UR17, 0x380fffff ;  /* 0x380fffff00117882 */ /* 0x000fe20000000000 */
[----:B-----5:R-:W0:Y:S01]  /*0670*/  F2F.F32.F64 R25, R16 ;  /* 0x0000001000197310 */ /* 0x020e220000301000 */
[----:B------:R-:W-:Y:S01]  /*0680*/  DSETP.GEU.AND P2, PT, |R16|, UR16, PT ;  /* 0x0000001010007e2a */ /* 0x000fe2000bf4e200 */
[----:B------:R-:W-:-:S04]  /*0690*/  LEA R20, P4, R21, R10, 0x2 ;  /* 0x0000000a15147211 */ /* 0x000fc800078810ff */
[----:B------:R-:W-:-:S09]  /*06a0*/  LEA.HI.X R21, R21, R11, R24, 0x2, P4 ;  /* 0x0000000b15157211 */ /* 0x000fd200020f1418 */
[----:B0-----:R-:W-:-:S05]  /*06b0*/  @!P2 FMUL R25, R25, 1.175494350822287508e-38 ;  /* 0x008000001919a820 */ /* 0x001fca0000400000 */
[----:B------:R0:W-:Y:S02]  /*06c0*/  STG.E desc[UR12][R20.64], R25 ;  /* 0x0000001914007986 */ /* 0x0001e4000c10190c */
.L_x_2739:
[----:B------:R-:W-:Y:S05]  /*06d0*/  BSYNC.RECONVERGENT B0 ;  /* 0x0000000000007941 */ /* 0x000fea0003800200 */
.L_x_2738:
[----:B------:R-:W-:Y:S01]  /*06e0*/  IMAD.X R24, RZ, RZ, R24, P3 ;  /* 0x000000ffff187224 */ /* 0x000fe200018e0618 */
[-C--:B------:R-:W-:Y:S01]  /*06f0*/  ISETP.GE.U32.AND P2, PT, R7, R2.reuse, PT ;  /* 0x000000020700720c */ /* 0x080fe20003f46070 */
[----:B------:R-:W-:Y:S01]  /*0700*/  BSSY.RECONVERGENT B0, `(.L_x_2740) ;  /* 0x000000f000007945 */ /* 0x000fe20003800200 */
[CC--:B------:R-:W-:Y:S02]  /*0710*/  ISETP.GE.U32.AND P3, PT, R5.reuse, R2.reuse, PT ;  /* 0x000000020500720c */ /* 0x0c0fe40003f66070 */
[----:B0-----:R-:W-:Y:S02]  /*0720*/  IADD3 R25, P5, PT, R5, UR14, RZ ;  /* 0x0000000e05197c10 */ /* 0x001fe4000ffbe0ff */
[-C--:B------:R-:W-:Y:S02]  /*0730*/  ISETP.GE.AND.EX P2, PT, R6, R3.reuse, PT, P2 ;  /* 0x000000030600720c */ /* 0x080fe40003f46320 */
[----:B------:R-:W-:Y:S02]  /*0740*/  ISETP.GE.AND.EX P3, PT, R24, R3, PT, P3 ;  /* 0x000000031800720c */ /* 0x000fe40003f66330 */
[----:B------:R-:W-:Y:S01]  /*0750*/  ISETP.GE.U32.AND P4, PT, R25, R2, PT ;  /* 0x000000021900720c */ /* 0x000fe20003f86070 */
[----:B------:R-:W-:-:S12]  /*0760*/  @P0 BRA `(.L_x_2741) ;  /* 0x0000000000200947 */ /* 0x000fd80003800000 */
        /* <DEDUP_REMOVED lines=8> */
.L_x_2741:
[----:B------:R-:W-:Y:S05]  /*07f0*/  BSYNC.RECONVERGENT B0 ;  /* 0x0000000000007941 */ /* 0x000fea0003800200 */
.L_x_2740:
[C---:B------:R-:W-:Y:S01]  /*0800*/  @!P2 LEA R22, P0, R7.reuse, R8, 0x4 ;  /* 0x000000080716a211 */ /* 0x040fe200078020ff */
[----:B------:R-:W-:Y:S01]  /*0810*/  BSSY.RECONVERGENT B0, `(.L_x_2742) ;  /* 0x000000c000007945 */ /* 0x000fe20003800200 */
[----:B------:R-:W-:Y:S02]  /*0820*/  IMAD.X R26, RZ, RZ, R24, P5 ;  /* 0x000000ffff1a7224 */ /* 0x000fe400028e0618 */
[----:B------:R-:W-:Y:S01]  /*0830*/  @!P2 LEA.HI.X R23, R7, R9, R6, 0x4, P0 ;  /* 0x000000090717a211 */ /* 0x000fe200000f2406 */
[----:B------:R-:W-:Y:S08]  /*0840*/  @P1 BRA `(.L_x_2743) ;  /* 0x0000000000201947 */ /* 0x000ff00003800000 */
[C---:B0-----:R-:W-:Y:S01]  /*0850*/  LEA R20, P0, R27.reuse, R10, 0x2 ;  /* 0x0000000a1b147211 */ /* 0x041fe200078010ff */
[----:B------:R-:W-:Y:S01]  /*0860*/  UMOV UR16, 0xf0000000 ;  /* 0xf000000000107882 */ /* 0x000fe20000000000 */
[----:B------:R-:W-:Y:S02]  /*0870*/  UMOV UR17, 0x380fffff ;  /* 0x380fffff00117882 */ /* 0x000fe40000000000 */
[----:B------:R-:W-:Y:S02]  /*0880*/  LEA.HI.X R21, R27, R11, R0, 0x2, P0 ;  /* 0x0000000b1b157211 */ /* 0x000fe400000f1400 */
[----:B-----5:R-:W0:Y:S01]  /*0890*/  F2F.F32.F64 R27, R12 ;  /* 0x0000000c001b7310 */ /* 0x020e220000301000 */
[----:B------:R-:W-:-:S14]  /*08a0*/  DSETP.GEU.AND P0, PT, |R12|, UR16, PT ;  /* 0x000000100c007e2a */ /* 0x000fdc000bf0e200 */
[----:B0-----:R-:W-:-:S05]  /*08b0*/  @!P0 FMUL R27, R27, 1.175494350822287508e-38 ;  /* 0x008000001b1b8820 */ /* 0x001fca0000400000 */
[----:B------:R1:W-:Y:S02]  /*08c0*/  STG.E desc[UR12][R20.64], R27 ;  /* 0x0000001b14007986 */ /* 0x0003e4000c10190c */
.L_x_2743:
[----:B------:R-:W-:Y:S05]  /*08d0*/  BSYNC.RECONVERGENT B0 ;  /* 0x0000000000007941 */ /* 0x000fea0003800200 */
.L_x_2742:
[----:B-1----:R-:W-:Y:S01]  /*08e0*/  IADD3 R27, P1, PT, R25, UR14, RZ ;  /* 0x0000000e191b7c10 */ /* 0x002fe2000ff3e0ff */
[----:B-----5:R1:W5:Y:S01]  /*08f0*/  @!P2 LDG.E.64 R18, desc[UR12][R22.64] ;  /* 0x0000000c1612a981 */ /* 0x020362000c1e1b00 */
[C---:B------:R-:W-:Y:S02]  /*0900*/  @!P3 LEA R28, P0, R5.reuse, R8, 0x4 ;  /* 0x00000008051cb211 */ /* 0x040fe400078020ff */
[----:B------:R-:W-:Y:S01]  /*0910*/  ISETP.GE.AND.EX P4, PT, R26, R3, PT, P4 ;  /* 0x000000031a00720c */ /* 0x000fe20003f86340 */
[----:B------:R-:W-:Y:S01]  /*0920*/  IMAD.X R0, RZ, RZ, R26, P1 ;  /* 0x000000ffff007224 */ /* 0x000fe200008e061a */
[----:B0-----:R-:W-:Y:S02]  /*0930*/  @!P3 LEA.HI.X R29, R5, R9, R24, 0x4, P0 ;  /* 0x00000009051db211 */ /* 0x001fe400000f2418 */
[----:B------:R-:W-:-:S03]  /*0940*/  ISETP.GE.U32.AND P0, PT, R27, R2, PT ;  /* 0x000000021b00720c */ /* 0x000fc60003f06070 */
[----:B------:R0:W5:Y:S01]  /*0950*/  @!P3 LDG.E.64 R16, desc[UR12][R28.64] ;  /* 0x0000000c1c10b981 */ /* 0x000162000c1e1b00 */
[----:B------:R-:W-:-:S05]  /*0960*/  ISETP.GE.AND.EX P0, PT, R0, R3, PT, P0 ;  /* 0x000000030000720c */ /* 0x000fca0003f06300 */
[----:B------:R-:W-:-:S04]  /*0970*/  @!P4 LEA R20, P1, R25, R8, 0x4 ;  /* 0x000000081914c211 */ /* 0x000fc800078220ff */
[----:B------:R-:W-:-:S04]  /*0980*/  @!P4 LEA.HI.X R21, R25, R9, R26, 0x4, P1 ;  /* 0x000000091915c211 */ /* 0x000fc800008f241a */
[C---:B-1----:R-:W-:Y:S01]  /*0990*/  @!P0 LEA R22, P1, R27.reuse, R8, 0x4 ;  /* 0x000000081b168211 */ /* 0x042fe200078220ff */
[----:B------:R0:W5:Y:S03]  /*09a0*/  @!P4 LDG.E.64 R14, desc[UR12][R20.64] ;  /* 0x0000000c140ec981 */ /* 0x000166000c1e1b00 */
[----:B------:R-:W-:-:S05]  /*09b0*/  @!P0 LEA.HI.X R23, R27, R9, R0, 0x4, P1 ;  /* 0x000000091b178211 */ /* 0x000fca00008f2400 */
[----:B------:R0:W5:Y:S01]  /*09c0*/  @!P0 LDG.E.64 R12, desc[UR12][R22.64] ;  /* 0x0000000c160c8981 */ /* 0x000162000c1e1b00 */
[----:B------:R-:W-:Y:S04]  /*09d0*/  BSSY.RECONVERGENT B0, `(.L_x_2744) ;  /* 0x000000a000007945 */ /* 0x000fe80003800200 */
[----:B------:R-:W-:Y:S05]  /*09e0*/  @P2 BRA `(.L_x_2745) ;  /* 0x0000000000202947 */ /* 0x000fea0003800000 */
[----:B------:R-:W-:Y:S01]  /*09f0*/  UMOV UR16, 0xf0000000 ;  /* 0xf000000000107882 */ /* 0x000fe20000000000 */
[----:B------:R-:W-:Y:S01]  /*0a00*/  UMOV UR17, 0x380fffff ;  /* 0x380fffff00117882 */ /* 0x000fe20000000000 */
[----:B0----5:R-:W0:Y:S01]  /*0a10*/  F2F.F32.F64 R23, R18 ;  /* 0x0000001200177310 */ /* 0x021e220000301000 */
[----:B------:R-:W-:Y:S01]  /*0a20*/  DSETP.GEU.AND P2, PT, |R18|, UR16, PT ;  /* 0x0000001012007e2a */ /* 0x000fe2000bf4e200 */
[----:B------:R-:W-:-:S04]  /*0a30*/  LEA R20, P1, R7, R10, 0x2 ;  /* 0x0000000a07147211 */ /* 0x000fc800078210ff */
[----:B------:R-:W-:-:S09]  /*0a40*/  LEA.HI.X R21, R7, R11, R6, 0x2, P1 ;  /* 0x0000000b07157211 */ /* 0x000fd200008f1406 */
[----:B0-----:R-:W-:-:S05]  /*0a50*/  @!P2 FMUL R23, R23, 1.175494350822287508e-38 ;  /* 0x008000001717a820 */ /* 0x001fca0000400000 */
[----:B------:R1:W-:Y:S02]  /*0a60*/  STG.E desc[UR12][R20.64], R23 ;  /* 0x0000001714007986 */ /* 0x0003e4000c10190c */
.L_x_2745:
[----:B------:R-:W-:Y:S05]  /*0a70*/  BSYNC.RECONVERGENT B0 ;  /* 0x0000000000007941 */ /* 0x000fea0003800200 */
.L_x_2744:
[----:B------:R-:W-:Y:S04]  /*0a80*/  BSSY.RECONVERGENT B0, `(.L_x_2746) ;  /* 0x000000a000007945 */ /* 0x000fe80003800200 */
[----:B------:R-:W-:Y:S05]  /*0a90*/  @P3 BRA `(.L_x_2747) ;  /* 0x0000000000203947 */ /* 0x000fea0003800000 */
[----:B------:R-:W-:Y:S01]  /*0aa0*/  UMOV UR16, 0xf0000000 ;  /* 0xf000000000107882 */ /* 0x000fe20000000000 */
[----:B------:R-:W-:Y:S01]  /*0ab0*/  UMOV UR17, 0x380fffff ;  /* 0x380fffff00117882 */ /* 0x000fe20000000000 */
[----:B01---5:R-:W0:Y:S01]  /*0ac0*/  F2F.F32.F64 R21, R16 ;  /* 0x0000001000157310 */ /* 0x023e220000301000 */
[----:B------:R-:W-:Y:S01]  /*0ad0*/  DSETP.GEU.AND P2, PT, |R16|, UR16, PT ;  /* 0x0000001010007e2a */ /* 0x000fe2000bf4e200 */
[----:B------:R-:W-:-:S04]  /*0ae0*/  LEA R6, P1, R5, R10, 0x2 ;  /* 0x0000000a05067211 */ /* 0x000fc800078210ff */
[----:B------:R-:W-:-:S09]  /*0af0*/  LEA.HI.X R7, R5, R11, R24, 0x2, P1 ;  /* 0x0000000b05077211 */ /* 0x000fd200008f1418 */
[----:B0-----:R-:W-:-:S05]  /*0b00*/  @!P2 FMUL R21, R21, 1.175494350822287508e-38 ;  /* 0x008000001515a820 */ /* 0x001fca0000400000 */
[----:B------:R2:W-:Y:S02]  /*0b10*/  STG.E desc[UR12][R6.64], R21 ;  /* 0x0000001506007986 */ /* 0x0005e4000c10190c */
.L_x_2747:
[----:B------:R-:W-:Y:S05]  /*0b20*/  BSYNC.RECONVERGENT B0 ;  /* 0x0000000000007941 */ /* 0x000fea0003800200 */
.L_x_2746:
[----:B------:R-:W-:Y:S04]  /*0b30*/  BSSY.RECONVERGENT B0, `(.L_x_2748) ;  /* 0x000000a000007945 */ /* 0x000fe80003800200 */
[----:B------:R-:W-:Y:S05]  /*0b40*/  @P4 BRA `(.L_x_2749) ;  /* 0x0000000000204947 */ /* 0x000fea0003800000 */
[----:B------:R-:W-:Y:S01]  /*0b50*/  UMOV UR16, 0xf0000000 ;  /* 0xf000000000107882 */ /* 0x000fe20000000000 */
[----:B------:R-:W-:Y:S01]  /*0b60*/  UMOV UR17, 0x380fffff ;  /* 0x380fffff00117882 */ /* 0x000fe20000000000 */
[----:B-----5:R-:W3:Y:S01]  /*0b70*/  F2F.F32.F64 R5, R14 ;  /* 0x0000000e00057310 */ /* 0x020ee20000301000 */
[----:B------:R-:W-:Y:S01]  /*0b80*/  DSETP.GEU.AND P2, PT, |R14|, UR16, PT ;  /* 0x000000100e007e2a */ /* 0x000fe2000bf4e200 */
[----:B--2---:R-:W-:-:S04]  /*0b90*/  LEA R6, P1, R25, R10, 0x2 ;  /* 0x0000000a19067211 */ /* 0x004fc800078210ff */
[----:B------:R-:W-:-:S09]  /*0ba0*/  LEA.HI.X R7, R25, R11, R26, 0x2, P1 ;  /* 0x0000000b19077211 */ /* 0x000fd200008f141a */
[----:B---3--:R-:W-:-:S05]  /*0bb0*/  @!P2 FMUL R5, R5, 1.175494350822287508e-38 ;  /* 0x008000000505a820 */ /* 0x008fca0000400000 */
[----:B------:R3:W-:Y:S02]  /*0bc0*/  STG.E desc[UR12][R6.64], R5 ;  /* 0x0000000506007986 */ /* 0x0007e4000c10190c */
.L_x_2749:
[----:B------:R-:W-:Y:S05]  /*0bd0*/  BSYNC.RECONVERGENT B0 ;  /* 0x0000000000007941 */ /* 0x000fea0003800200 */
.L_x_2748:
[----:B------:R-:W-:Y:S04]  /*0be0*/  BSSY.RECONVERGENT B0, `(.L_x_2750) ;  /* 0x000000a000007945 */ /* 0x000fe80003800200 */
[----:B------:R-:W-:Y:S05]  /*0bf0*/  @P0 BRA `(.L_x_2751) ;  /* 0x0000000000200947 */ /* 0x000fea0003800000 */
[----:B------:R-:W-:Y:S01]  /*0c00*/  UMOV UR16, 0xf0000000 ;  /* 0xf000000000107882 */ /* 0x000fe20000000000 */
[----:B------:R-:W-:Y:S01]  /*0c10*/  UMOV UR17, 0x380fffff ;  /* 0x380fffff00117882 */ /* 0x000fe20000000000 */
[----:B---3-5:R-:W3:Y:S01]  /*0c20*/  F2F.F32.F64 R5, R12 ;  /* 0x0000000c00057310 */ /* 0x028ee20000301000 */
[----:B------:R-:W-:Y:S01]  /*0c30*/  DSETP.GEU.AND P1, PT, |R12|, UR16, PT ;  /* 0x000000100c007e2a */ /* 0x000fe2000bf2e200 */
[----:B--2---:R-:W-:-:S04]  /*0c40*/  LEA R6, P0, R27, R10, 0x2 ;  /* 0x0000000a1b067211 */ /* 0x004fc800078010ff */
[----:B------:R-:W-:-:S09]  /*0c50*/  LEA.HI.X R7, R27, R11, R0, 0x2, P0 ;  /* 0x0000000b1b077211 */ /* 0x000fd200000f1400 */
[----:B---3--:R-:W-:-:S05]  /*0c60*/  @!P1 FMUL R5, R5, 1.175494350822287508e-38 ;  /* 0x0080000005059820 */ /* 0x008fca0000400000 */
[----:B------:R4:W-:Y:S02]  /*0c70*/  STG.E desc[UR12][R6.64], R5 ;  /* 0x0000000506007986 */ /* 0x0009e4000c10190c */
.L_x_2751:
[----:B------:R-:W-:Y:S05]  /*0c80*/  BSYNC.RECONVERGENT B0 ;  /* 0x0000000000007941 */ /* 0x000fea0003800200 */
.L_x_2750:
[----:B------:R-:W-:Y:S02]  /*0c90*/  UIADD3 UR6, UP0, UPT, UR6, 0x2, URZ ;  /* 0x0000000206067890 */ /* 0x000fe4000ff1e0ff */
[----:B------:R-:W-:Y:S02]  /*0ca0*/  UIMAD.WIDE.U32 UR4, UR10, 0x2, UR4 ;  /* 0x000000020a0478a5 */ /* 0x000fe4000f8e0004 */
[----:B------:R-:W-:Y:S02]  /*0cb0*/  UIADD3.X UR7, UPT, UPT, URZ, UR7, URZ, UP0, !UPT ;  /* 0x00000007ff077290 */ /* 0x000fe400087fe4ff */
[----:B------:R-:W-:-:S04]  /*0cc0*/  UISETP.NE.U32.AND UP0, UPT, UR6, UR9, UPT ;  /* 0x000000090600728c */ /* 0x000fc8000bf05070 */
[----:B------:R-:W-:-:S09]  /*0cd0*/  UISETP.NE.AND.EX UP0, UPT, UR7, URZ, UPT, UP0 ;  /* 0x000000ff0700728c */ /* 0x000fd2000bf05300 */
[----:B------:R-:W-:Y:S05]  /*0ce0*/  BRA.U UP0, `(.L_x_2752) ;  /* 0xfffffff500a87547 */ /* 0x000fea000b83ffff */
.L_x_2735:
[----:B------:R-:W-:-:S04]  /*0cf0*/  ULOP3.LUT UR11, UR8, 0x1, URZ, 0xc0, !UPT ;  /* 0x00000001080b7892 */ /* 0x000fc8000f8ec0ff */
[----:B------:R-:W-:-:S06]  /*0d00*/  UISETP.NE.U32.AND UP0, UPT, UR11, 0x1, UPT ;  /* 0x000000010b00788c */ /* 0x000fcc000bf05070 */
[----:B------:R-:W-:-:S13]  /*0d10*/  PLOP3.LUT P0, PT, PT, PT, UP0, 0x80, 0x8 ;  /* 0x000000000008781c */ /* 0x000fda0003f0f008 */
[----:B------:R-:W-:Y:S05]  /*0d20*/  @!P0 EXIT ;  /* 0x000000000000894d */ /* 0x000fea0003800000 */
[----:B01----:R-:W0:Y:S02]  /*0d30*/  S2R R23, SR_TID.X ;  /* 0x0000000000177919 */ /* 0x003e240000002100 */
[----:B0-----:R-:W-:-:S04]  /*0d40*/  IADD3 R23, P0, PT, R23, UR4, RZ ;  /* 0x0000000417177c10 */ /* 0x001fc8000ff1e0ff */
[C---:B------:R-:W-:Y:S01]  /*0d50*/  ISETP.GE.U32.AND P1, PT, R23.reuse, R2, PT ;  /* 0x000000021700720c */ /* 0x040fe20003f26070 */
[----:B------:R-:W-:Y:S01]  /*0d60*/  IMAD.X R0, RZ, RZ, UR5, P0 ;  /* 0x00000005ff007e24 */ /* 0x000fe200080e06ff */
[----:B--234-:R-:W-:-:S04]  /*0d70*/  IADD3 R7, P0, PT, R23, UR14, RZ ;  /* 0x0000000e17077c10 */ /* 0x01cfc8000ff1e0ff */
[-C--:B------:R-:W-:Y:S01]  /*0d80*/  ISETP.GE.AND.EX P1, PT, R0, R3.reuse, PT, P1 ;  /* 0x000000030000720c */ /* 0x080fe20003f26310 */
        /* <DEDUP_REMOVED lines=9> */
[----:B------:R-:W-:-:S05]  /*0e20*/  @!P1 LEA.HI.X R25, R23, R9, R0, 0x4, P0 ;  /* 0x0000000917199211 */ /* 0x000fca00000f2400 */
[----:B-----5:R-:W2:Y:S01]  /*0e30*/  @!P1 LDG.E.64 R18, desc[UR12][R24.64] ;  /* 0x0000000c18129981 */ /* 0x020ea2000c1e1b00 */
[----:B------:R-:W-:Y:S01]  /*0e40*/  IMAD.X R6, RZ, RZ, R21, P5 ;  /* 0x000000ffff067224 */ /* 0x000fe200028e0615 */
[----:B------:R-:W-:Y:S02]  /*0e50*/  ISETP.GE.U32.AND P4, PT, R4, R2, PT ;  /* 0x000000020400720c */ /* 0x000fe40003f86070 */
[CC--:B------:R-:W-:Y:S02]  /*0e60*/  @!P2 LEA R26, P0, R7.reuse, R8.reuse, 0x4 ;  /* 0x00000008071aa211 */ /* 0x0c0fe400078020ff */
[----:B------:R-:W-:Y:S02]  /*0e70*/  ISETP.GE.AND.EX P4, PT, R6, R3, PT, P4 ;  /* 0x000000030600720c */ /* 0x000fe40003f86340 */
[----:B------:R-:W-:Y:S02]  /*0e80*/  @!P2 LEA.HI.X R27, R7, R9, R5, 0x4, P0 ;  /* 0x00000009071ba211 */ /* 0x000fe400000f2405 */
[----:B------:R-:W-:-:S03]  /*0e90*/  @!P3 LEA R2, P0, R29, R8, 0x4 ;  /* 0x000000081d02b211 */ /* 0x000fc600078020ff */
[----:B------:R-:W3:Y:S01]  /*0ea0*/  @!P2 LDG.E.64 R16, desc[UR12][R26.64] ;  /* 0x0000000c1a10a981 */ /* 0x000ee2000c1e1b00 */
[----:B------:R-:W-:-:S05]  /*0eb0*/  @!P3 LEA.HI.X R3, R29, R9, R21, 0x4, P0 ;  /* 0x000000091d03b211 */ /* 0x000fca00000f2415 */
[----:B------:R0:W4:Y:S01]  /*0ec0*/  @!P3 LDG.E.64 R14, desc[UR12][R2.64] ;  /* 0x0000000c020eb981 */ /* 0x000122000c1e1b00 */
[----:B------:R-:W-:-:S04]  /*0ed0*/  @!P4 LEA R8, P0, R4, R8, 0x4 ;  /* 0x000000080408c211 */ /* 0x000fc800078020ff */
[----:B------:R-:W-:-:S05]  /*0ee0*/  @!P4 LEA.HI.X R9, R4, R9, R6, 0x4, P0 ;  /* 0x000000090409c211 */ /* 0x000fca00000f2406 */
[----:B------:R1:W4:Y:S01]  /*0ef0*/  @!P4 LDG.E.64 R12, desc[UR12][R8.64] ;  /* 0x0000000c080cc981 */ /* 0x000322000c1e1b00 */
[----:B------:R-:W-:Y:S01]  /*0f00*/  UMOV UR6, 0xf0000000 ;  /* 0xf000000000067882 */ /* 0x000fe20000000000 */
[----:B------:R-:W-:Y:S01]  /*0f10*/  UMOV UR7, 0x380fffff ;  /* 0x380fffff00077882 */ /* 0x000fe20000000000 */
[----:B------:R-:W-:Y:S01]  /*0f20*/  PLOP3.LUT P0, PT, PT, PT, PT, 0x80, 0x8 ;  /* 0x000000000008781c */ /* 0x000fe20003f0f070 */
[----:B--2---:R-:W-:Y:S01]  /*0f30*/  @!P1 DSETP.GEU.AND P5, PT, |R18|, UR6, PT ;  /* 0x0000000612009e2a */ /* 0x004fe2000bfae200 */
[----:B------:R-:W2:Y:S05]  /*0f40*/  @!P1 F2F.F32.F64 R20, R18 ;  /* 0x0000001200149310 */ /* 0x000eaa0000301000 */
[----:B------:R-:W-:-:S02]  /*0f50*/  @!P1 PLOP3.LUT P0, PT, P5, PT, PT, 0x80, 0x8 ;  /* 0x000000000008981c */ /* 0x000fc40002f0f070 */
[----:B0-----:R-:W-:-:S04]  /*0f60*/  @!P1 LEA R2, P5, R23, R10, 0x2 ;  /* 0x0000000a17029211 */ /* 0x001fc800078a10ff */
[----:B------:R-:W-:Y:S01]  /*0f70*/  @!P1 LEA.HI.X R3, R23, R11, R0, 0x2, P5 ;  /* 0x0000000b17039211 */ /* 0x000fe200028f1400 */
[----:B---3--:R-:W0:Y:S01]  /*0f80*/  F2F.F32.F64 R25, R16 ;  /* 0x0000001000197310 */ /* 0x008e220000301000 */
[----:B------:R-:W-:-:S05]  /*0f90*/  DSETP.GEU.AND P6, PT, |R16|, UR6, PT ;  /* 0x0000000610007e2a */ /* 0x000fca000bfce200 */
[----:B--2---:R-:W-:Y:S01]  /*0fa0*/  @!P0 FMUL R20, R20, 1.175494350822287508e-38 ;  /* 0x0080000014148820 */ /* 0x004fe20000400000 */
[CC--:B-1----:R-:W-:Y:S01]  /*0fb0*/  @!P2 LEA R8, P0, R7.reuse, R10.reuse, 0x2 ;  /* 0x0000000a0708a211 */ /* 0x0c2fe200078010ff */
[----:B----4-:R-:W1:Y:S01]  /*0fc0*/  F2F.F32.F64 R23, R14 ;  /* 0x0000000e00177310 */ /* 0x010e620000301000 */
[----:B------:R-:W-:Y:S02]  /*0fd0*/  DSETP.GEU.AND P5, PT, |R14|, UR6, PT ;  /* 0x000000060e007e2a */ /* 0x000fe4000bfae200 */
[-C--:B------:R-:W-:Y:S01]  /*0fe0*/  @!P2 LEA.HI.X R9, R7, R11.reuse, R5, 0x2, P0 ;  /* 0x0000000b0709a211 */ /* 0x080fe200000f1405 */
[----:B------:R2:W-:Y:S01]  /*0ff0*/  @!P1 STG.E desc[UR12][R2.64], R20 ;  /* 0x0000001402009986 */ /* 0x0005e2000c10190c */
[----:B------:R-:W-:Y:S02]  /*1000*/  @!P3 LEA R18, P0, R29, R10, 0x2 ;  /* 0x0000000a1d12b211 */ /* 0x000fe400078010ff */
[----:B0-----:R-:W-:Y:S02]  /*1010*/  @!P6 FMUL R25, R25, 1.175494350822287508e-38 ;  /* 0x008000001919e820 */ /* 0x001fe40000400000 */
[----:B------:R-:W-:-:S03]  /*1020*/  @!P3 LEA.HI.X R19, R29, R11, R21, 0x2, P0 ;  /* 0x0000000b1d13b211 */ /* 0x000fc600000f1415 */
[----:B------:R-:W-:Y:S01]  /*1030*/  DSETP.GEU.AND P0, PT, |R12|, UR6, PT ;  /* 0x000000060c007e2a */ /* 0x000fe2000bf0e200 */
[----:B------:R2:W-:Y:S01]  /*1040*/  @!P2 STG.E desc[UR12][R8.64], R25 ;  /* 0x000000190800a986 */ /* 0x0005e2000c10190c */
[----:B------:R2:W0:Y:S01]  /*1050*/  F2F.F32.F64 R13, R12 ;  /* 0x0000000c000d7310 */ /* 0x0004220000301000 */
[----:B-1----:R-:W-:-:S05]  /*1060*/  @!P5 FMUL R23, R23, 1.175494350822287508e-38 ;  /* 0x008000001717d820 */ /* 0x002fca0000400000 */
[----:B------:R2:W-:Y:S01]  /*1070*/  @!P3 STG.E desc[UR12][R18.64], R23 ;  /* 0x000000171200b986 */ /* 0x0005e2000c10190c */
[----:B------:R-:W-:Y:S05]  /*1080*/  @P4 EXIT ;  /* 0x000000000000494d */ /* 0x000fea0003800000 */
[----:B--2---:R-:W-:Y:S01]  /*1090*/  LEA R2, P1, R4, R10, 0x2 ;  /* 0x0000000a04027211 */ /* 0x004fe200078210ff */
[----:B0-----:R-:W-:-:S03]  /*10a0*/  @!P0 FMUL R13, R13, 1.175494350822287508e-38 ;  /* 0x008000000d0d8820 */ /* 0x001fc60000400000 */
[----:B------:R-:W-:-:S05]  /*10b0*/  LEA.HI.X R3, R4, R11, R6, 0x2, P1 ;  /* 0x0000000b04037211 */ /* 0x000fca00008f1406 */
[----:B------:R-:W-:Y:S01]  /*10c0*/  STG.E desc[UR12][R2.64], R13 ;  /* 0x0000000d02007986 */ /* 0x000fe2000c10190c */
[----:B------:R-:W-:Y:S05]  /*10d0*/  EXIT ;  /* 0x000000000000794d */ /* 0x000fea0003800000 */
.L_x_2734:
[----:B------:R-:W0:Y:S02]  /*10e0*/  S2R R25, SR_TID.X ;  /* 0x0000000000197919 */ /* 0x000e240000002100 */
[----:B0-----:R-:W-:-:S03]  /*10f0*/  IMAD.WIDE.U32 R4, R25, 0x4, RZ ;  /* 0x0000000419047825 */ /* 0x001fc600078e00ff */
[----:B------:R-:W-:-:S04]  /*1100*/  ISETP.GE.U32.AND P0, PT, R4, R2, PT ;  /* 0x000000020400720c */ /* 0x000fc80003f06070 */
[----:B------:R-:W-:-:S13]  /*1110*/  ISETP.GE.AND.EX P0, PT, R5, R3, PT, P0 ;  /* 0x000000030500720c */ /* 0x000fda0003f06300 */
[----:B------:R-:W-:Y:S05]  /*1120*/  @P0 EXIT ;  /* 0x000000000000094d */ /* 0x000fea0003800000 */
[----:B------:R-:W-:Y:S01]  /*1130*/  IMAD.MOV.U32 R24, RZ, RZ, RZ ;  /* 0x000000ffff187224 */ /* 0x000fe200078e00ff */
[----:B------:R-:W0:Y:S06]  /*1140*/  LDCU UR4, c[0x0][0x360] ;  /* 0x00006c00ff0477ac */ /* 0x000e2c0008000800 */
.L_x_2753:
[----:B------:R-:W-:-:S04]  /*1150*/  LEA R12, P0, R25, R8, 0x6 ;  /* 0x00000008190c7211 */ /* 0x000fc800078030ff */
[----:B------:R-:W-:-:S05]  /*1160*/  LEA.HI.X R13, R25, R9, R24, 0x6, P0 ;  /* 0x00000009190d7211 */ /* 0x000fca00000f3418 */
[----:B------:R-:W2:Y:S04]  /*1170*/  LDG.E.ENL2.256 R16, R14, desc[UR12][R12.64], 0x33 ;  /* 0x6600000c0c0e797e */ /* 0x000ea80008121810 */
[----:B------:R-:W3:Y:S01]  /*1180*/  LDG.E.ENL2.256 R20, R18, desc[UR12][R12.64+0x20], 0x33 ;  /* 0x6600010c0c12797e */ /* 0x000ee20008121814 */
[----:B------:R-:W-:Y:S01]  /*1190*/  UMOV UR6, 0xf0000000 ;  /* 0xf000000000067882 */ /* 0x000fe20000000000 */
[----:B------:R-:W-:Y:S01]  /*11a0*/  UMOV UR7, 0x380fffff ;  /* 0x380fffff00077882 */ /* 0x000fe20000000000 */
[----:B-1----:R-:W-:-:S04]  /*11b0*/  LEA R22, P4, R25, R10, 0x4 ;  /* 0x0000000a19167211 */ /* 0x002fc800078820ff */
[C---:B------:R-:W-:Y:S01]  /*11c0*/  LEA.HI.X R23, R25.reuse, R11, R24, 0x4, P4 ;  /* 0x0000000b19177211 */ /* 0x040fe200020f2418 */
[----:B--2---:R-:W1:Y:S01]  /*11d0*/  F2F.F32.F64 R4, R14 ;  /* 0x0000000e00047310 */ /* 0x004e620000301000 */
[----:B------:R-:W-:Y:S02]  /*11e0*/  DSETP.GEU.AND P0, PT, |R14|, UR6, PT ;  /* 0x000000060e007e2a */ /* 0x000fe4000bf0e200 */
[----:B------:R-:W-:Y:S02]  /*11f0*/  DSETP.GEU.AND P1, PT, |R16|, UR6, PT ;  /* 0x0000000610007e2a */ /* 0x000fe4000bf2e200 */
[----:B---3--:R-:W-:Y:S02]  /*1200*/  DSETP.GEU.AND P2, PT, |R18|, UR6, PT ;  /* 0x0000000612007e2a */ /* 0x008fe4000bf4e200 */
        /* <DEDUP_REMOVED lines=9> */
[----:B------:R-:W-:Y:S02]  /*12a0*/  LOP3.LUT P0, RZ, R25, 0xffffc000, RZ, 0xc0, !PT ;  /* 0xffffc00019ff7812 */ /* 0x000fe4000780c0ff */
[----:B------:R-:W-:Y:S02]  /*12b0*/  ISETP.LT.U32.AND P1, PT, R13, R2, PT ;  /* 0x000000020d00720c */ /* 0x000fe40003f21070 */
[----:B------:R-:W-:Y:S01]  /*12c0*/  SHF.L.U64.HI R0, R25, 0x2, R24 ;  /* 0x0000000219007819 */ /* 0x000fe20000010218 */
[----:B-1----:R-:W-:Y:S01]  /*12d0*/  @!P2 FMUL R6, R6, 1.175494350822287508e-38 ;  /* 0x008000000606a820 */ /* 0x002fe20000400000 */
[----:B------:R-:W-:-:S02]  /*12e0*/  LOP3.LUT P0, RZ, R24, 0x3fffffff, RZ, 0xc0, P0 ;  /* 0x3fffffff18ff7812 */ /* 0x000fc4000000c0ff */
[----:B------:R-:W-:Y:S01]  /*12f0*/  ISETP.LT.AND.EX P1, PT, R0, R3, PT, P1 ;  /* 0x000000030000720c */ /* 0x000fe20003f21310 */
[----:B0-----:R-:W-:-:S05]  /*1300*/  @!P3 FMUL R7, R7, 1.175494350822287508e-38 ;  /* 0x008000000707b820 */ /* 0x001fca0000400000 */
[----:B------:R1:W-:Y:S07]  /*1310*/  STG.E.128 desc[UR12][R22.64], R4 ;  /* 0x0000000416007986 */ /* 0x0003ee000c101d0c */
[----:B------:R-:W-:Y:S05]  /*1320*/  @!P0 BRA P1, `(.L_x_2753) ;  /* 0xfffffffc00888947 */ /* 0x000fea000083ffff */
[----:B------:R-:W-:Y:S05]  /*1330*/  EXIT ;  /* 0x000000000000794d */ /* 0x000fea0003800000 */
        .weak           $__internal_64_$__cuda_sm20_div_u16
        .type           $__internal_64_$__cuda_sm20_div_u16,@function
        .size           $__internal_64_$__cuda_sm20_div_u16,(.L_x_7699 - $__internal_64_$__cuda_sm20_div_u16)
$__internal_64_$__cuda_sm20_div_u16:
        /* <DEDUP_REMOVED lines=19> */
[----:B------:R-:W-:Y:S05]  /*1470*/  RET.REL.NODEC R4 `(_ZN2at6native55_GLOBAL__N__de093ff9_22_ForeachBinaryOpList_cu_a911ec4325multi_tensor_apply_kernelINS1_18TensorListMetadataILi2EEENS1_11CopyFunctorIfN3c107complexIdEELi2ELi1ELi1EEEJNS0_4CopyIfS8_EEEEEvT_T0_DpT1_) ;  /* 0xffffffe804e07950 */ /* 0x000fea0003c3ffff */
.L_x_2754:
        /* <DEDUP_REMOVED lines=16> */
.L_x_7699:


//--------------------- .text._ZN2at6native55_GLOBAL__N__de093ff9_22_ForeachBinaryOpList_cu_a911ec4325multi_tensor_apply_kernelINS1_18TensorListMetadataILi2EEENS1_11CopyFunctorIfdLi2ELi1ELi1EEEJNS0_4CopyIfdEEEEEvT_T0_DpT1_ --------------------------
	.section	.text._ZN2at6native55_GLOBAL__N__de093ff9_22_ForeachBinaryOpList_cu_a911ec4325multi_tensor_apply_kernelINS1_18TensorListMetadataILi2EEENS1_11CopyFunctorIfdLi2ELi1ELi1EEEJNS0_4CopyIfdEEEEEvT_T0_DpT1_,"ax",@progbits
	.align	128
.text._ZN2at6native55_GLOBAL__N__de093ff9_22_ForeachBinaryOpList_cu_a911ec4325multi_tensor_apply_kernelINS1_18TensorListMetadataILi2EEENS1_11CopyFunctorIfdLi2ELi1ELi1EEEJNS0_4CopyIfdEEEEEvT_T0_DpT1_:
        .type           _ZN2at6native55_GLOBAL__N__de093ff9_22_ForeachBinaryOpList_cu_a911ec4325multi_tensor_apply_kernelINS1_18TensorListMetadataILi2EEENS1_11CopyFunctorIfdLi2ELi1ELi1EEEJNS0_4CopyIfdEEEEEvT_T0_DpT1_,@function
        .size           _ZN2at6native55_GLOBAL__N__de093ff9_22_ForeachBinaryOpList_cu_a911ec4325multi_tensor_apply_kernelINS1_18TensorListMetadataILi2EEENS1_11CopyFunctorIfdLi2ELi1ELi1EEEJNS0_4CopyIfdEEEEEvT_T0_DpT1_,(.L_x_7701 - _ZN2at6native55_GLOBAL__N__de093ff9_22_ForeachBinaryOpList_cu_a911ec4325multi_tensor_apply_kernelINS1_18TensorListMetadataILi2EEENS1_11CopyFunctorIfdLi2ELi1ELi1EEEJNS0_4CopyIfdEEEEEvT_T0_DpT1_)
        .other          _ZN2at6native55_GLOBAL__N__de093ff9_22_ForeachBinaryOpList_cu_a911ec4325multi_tensor_apply_kernelINS1_18TensorListMetadataILi2EEENS1_11CopyFunctorIfdLi2ELi1ELi1EEEJNS0_4CopyIfdEEEEEvT_T0_DpT1_,@"STO_CUDA_ENTRY STV_DEFAULT"
_ZN2at6native55_GLOBAL__N__de093ff9_22_ForeachBinaryOpList_cu_a911ec4325multi_tensor_apply_kernelINS1_18TensorListMetadataILi2EEENS1_11CopyFunctorIfdLi2ELi1ELi1EEEJNS0_4CopyIfdEEEEEvT_T0_DpT1_:
        /* <DEDUP_REMOVED lines=38> */
[----:B------:R-:W-:Y:S05]  /*0260*/  CALL.REL.NOINC `($__internal_65_$__cuda_sm20_div_u16) ;  /* 0x00000010001c7944 */ /* 0x000fea0003c00000 */
        /* <DEDUP_REMOVED lines=13> */
.L_x_2773:
        /* <DEDUP_REMOVED lines=38> */
.L_x_2758:
[----:B------:R-:W-:Y:S05]  /*05a0*/  BSYNC.RECONVERGENT B0 ;  /* 0x0000000000007941 */ /* 0x000fea0003800200 */
.L_x_2757:
        /* <DEDUP_REMOVED lines=13> */
.L_x_2760:
[----:B------:R-:W-:Y:S05]  /*0680*/  BSYNC.RECONVERGENT B0 ;  /* 0x0000000000007941 */ /* 0x000fea0003800200 */
.L_x_2759:
        /* <DEDUP_REMOVED lines=17> */
.L_x_2762:
[----:B------:R-:W-:Y:S05]  /*07a0*/  BSYNC.RECONVERGENT B0 ;  /* 0x0000000000007941 */ /* 0x000fea0003800200 */
.L_x_2761:
        /* <DEDUP_REMOVED lines=13> */
.L_x_2764:
[----:B------:R-:W-:Y:S05]  /*0880*/  BSYNC.RECONVERGENT B0 ;  /* 0x0000000000007941 */ /* 0x000fea0003800200 */
.L_x_2763:
        /* <DEDUP_REMOVED lines=25> */
.L_x_2766:
[----:B------:R-:W-:Y:S05]  /*0a20*/  BSYNC.RECONVERGENT B0 ;  /* 0x0000000000007941 */ /* 0x000fea0003800200 */
.L_x_2765:
        /* <DEDUP_REMOVED lines=10> */
.L_x_2768:
[----:B------:R-:W-:Y:S05]  /*0ad0*/  BSYNC.RECONVERGENT B0 ;  /* 0x0000000000007941 */ /* 0x000fea0003800200 */
.L_x_2767:
        /* <DEDUP_REMOVED lines=10> */
.L_x_2770:
[----:B------:R-:W-:Y:S05]  /*0b80*/  BSYNC.RECONVERGENT B0 ;  /* 0x0000000000007941 */ /* 0x000fea0003800200 */
.L_x_2769:
        /* <DEDUP_REMOVED lines=10> */
.L_x_2772:
[----:B------:R-:W-:Y:S05]  /*0c30*/  BSYNC.RECONVERGENT B0 ;  /* 0x0000000000007941 */ /* 0x000fea0003800200 */
.L_x_2771:
[----:B------:R-:W-:Y:S02]  /*0c40*/  UIADD3 UR6, UP0, UPT, UR6, 0x2, URZ ;  /* 0x0000000206067890 */ /* 0x000fe4000ff1e0ff */
[----:B------:R-:W-:Y:S02]  /*0c50*/  UIMAD.WIDE.U32 UR4, UR10, 0x2, UR4 ;  /* 0x000000020a0478a5 */ /* 0x000fe4000f8e0004 */
[----:B------:R-:W-:Y:S02]  /*0c60*/  UIADD3.X UR7, UPT, UPT, URZ, UR7, URZ, UP0, !UPT ;  /* 0x00000007ff077290 */ /* 0x000fe400087fe4ff */
[----:B------:R-:W-:-:S04]  /*0c70*/  UISETP.NE.U32.AND UP0, UPT, UR6, UR9, UPT ;  /* 0x000000090600728c */ /* 0x000fc8000bf05070 */
[----:B------:R-:W-:-:S09]  /*0c80*/  UISETP.NE.AND.EX UP0, UPT, UR7, URZ, UPT, UP0 ;  /* 0x000000ff0700728c */ /* 0x000fd2000bf05300 */
[----:B------:R-:W-:Y:S05]  /*0c90*/  BRA.U UP0, `(.L_x_2773) ;  /* 0xfffffff500a87547 */ /* 0x000fea000b83ffff */
.L_x_2756:
        /* <DEDUP_REMOVED lines=63> */
.L_x_2755:
[----:B------:R-:W0:Y:S02]  /*1090*/  S2R R23, SR_TID.X ;  /* 0x0000000000177919 */ /* 0x000e240000002100 */
[----:B0-----:R-:W-:-:S03]  /*10a0*/  IMAD.WIDE.U32 R4, R23, 0x4, RZ ;  /* 0x0000000417047825 */ /* 0x001fc600078e00ff */
[----:B------:R-:W-:-:S04]  /*10b0*/  ISETP.GE.U32.AND P0, PT, R4, R2, PT ;  /* 0x000000020400720c */ /* 0x000fc80003f06070 */
[----:B------:R-:W-:-:S13]  /*10c0*/  ISETP.GE.AND.EX P0, PT, R5, R3, PT, P0 ;  /* 0x000000030500720c */ /* 0x000fda0003f06300 */
[----:B------:R-:W-:Y:S05]  /*10d0*/  @P0 EXIT ;  /* 0x000000000000094d */ /* 0x000fea0003800000 */
[----:B------:R-:W-:Y:S01]  /*10e0*/  IMAD.MOV.U32 R22, RZ, RZ, RZ ;  /* 0x000000ffff167224 */ /* 0x000fe200078e00ff */
[----:B------:R-:W0:Y:S06]  /*10f0*/  LDCU UR4, c[0x0][0x360] ;  /* 0x00006c00ff0477ac */ /* 0x000e2c0008000800 */
.L_x_2774:
[----:B------:R-:W-:-:S04]  /*1100*/  LEA R4, P0, R23, R8, 0x5 ;  /* 0x0000000817047211 */ /* 0x000fc800078028ff */
[----:B------:R-:W-:-:S06]  /*1110*/  LEA.HI.X R5, R23, R9, R22, 0x5, P0 ;  /* 0x0000000917057211 */ /* 0x000fcc00000f2c16 */
[----:B------:R-:W2:Y:S01]  /*1120*/  LDG.E.ENL2.256 R12, R4, desc[UR12][R4.64] ;  /* 0xfe00000c0404797e */ /* 0x000ea2000812190c */
[----:B------:R-:W-:Y:S01]  /*1130*/  UMOV UR6, 0xf0000000 ;  /* 0xf000000000067882 */ /* 0x000fe20000000000 */
[----:B------:R-:W-:Y:S01]  /*1140*/  UMOV UR7, 0x380fffff ;  /* 0x380fffff00077882 */ /* 0x000fe20000000000 */
[----:B-1----:R-:W-:-:S04]  /*1150*/  LEA R20, P4, R23, R10, 0x4 ;  /* 0x0000000a17147211 */ /* 0x002fc800078820ff */
[C---:B------:R-:W-:Y:S01]  /*1160*/  LEA.HI.X R21, R23.reuse, R11, R22, 0x4, P4 ;  /* 0x0000000b17157211 */ /* 0x040fe200020f2416 */
        /* <DEDUP_REMOVED lines=23> */
        .weak           $__internal_65_$__cuda_sm20_div_u16
        .type           $__internal_65_$__cuda_sm20_div_u16,@function
        .size           $__internal_65_$__cuda_sm20_div_u16,(.L_x_7701 - $__internal_65_$__cuda_sm20_div_u16)
$__internal_65_$__cuda_sm20_div_u16:
        /* <DEDUP_REMOVED lines=19> */
[----:B------:R-:W-:Y:S05]  /*1410*/  RET.REL.NODEC R4 `(_ZN2at6native55_GLOBAL__N__de093ff9_22_ForeachBinaryOpList_cu_a911ec4325multi_tensor_apply_kernelINS1_18TensorListMetadataILi2EEENS1_11CopyFunctorIfdLi2ELi1ELi1EEEJNS0_4CopyIfdEEEEEvT_T0_DpT1_) ;  /* 0xffffffe804f87950 */ /* 0x000fea0003c3ffff */
.L_x_2775:
        /* <DEDUP_REMOVED lines=14> */
.L_x_7701:


//--------------------- .text._ZN2at6native55_GLOBAL__N__de093ff9_22_ForeachBinaryOpList_cu_a911ec4325multi_tensor_apply_kernelINS1_18TensorListMetadataILi2EEENS1_11CopyFunctorIfiLi2ELi1ELi1EEEJNS0_4CopyIfiEEEEEvT_T0_DpT1_ --------------------------
	.section	.text._ZN2at6native55_GLOBAL__N__de093ff9_22_ForeachBinaryOpList_cu_a911ec4325multi_tensor_apply_kernelINS1_18TensorListMetadataILi2EEENS1_11CopyFunctorIfiLi2ELi1ELi1EEEJNS0_4CopyIfiEEEEEvT_T0_DpT1_,"ax",@progbits
	.align	128
.text._ZN2at6native55_GLOBAL__N__de093ff9_22_ForeachBinaryOpList_cu_a911ec4325multi_tensor_apply_kernelINS1_18TensorListMetadataILi2EEENS1_11CopyFunctorIfiLi2ELi1ELi1EEEJNS0_4CopyIfiEEEEEvT_T0_DpT1_:
        .type           _ZN2at6native55_GLOBAL__N__de093ff9_22_ForeachBinaryOpList_cu_a911ec4325multi_tensor_apply_kernelINS1_18TensorListMetadataILi2EEENS1_11CopyFunctorIfiLi2ELi1ELi1EEEJNS0_4CopyIfiEEEEEvT_T0_DpT1_,@function
        .size           _ZN2at6native55_GLOBAL__N__de093ff9_22_ForeachBinaryOpList_cu_a911ec4325multi_tensor_apply_kernelINS1_18TensorListMetadataILi2EEENS1_11CopyFunctorIfiLi2ELi1ELi1EEEJNS0_4CopyIfiEEEEEvT_T0_DpT1_,(.L_x_7703 - _ZN2at6native55_GLOBAL__N__de093ff9_22_ForeachBinaryOpList_cu_a911ec4325multi_tensor_apply_kernelINS1_18TensorListMetadataILi2EEENS1_11CopyFunctorIfiLi2ELi1ELi1EEEJNS0_4CopyIfiEEEEEvT_T0_DpT1_)
        .other          _ZN2at6native55_GLOBAL__N__de093ff9_22_ForeachBinaryOpList_cu_a911ec4325multi_tensor_apply_kernelINS1_18TensorListMetadataILi2EEENS1_11CopyFunctorIfiLi2ELi1ELi1EEEJNS0_4CopyIfiEEEEEvT_T0_DpT1_,@"STO_CUDA_ENTRY STV_DEFAULT"
_ZN2at6native55_GLOBAL__N__de093ff9_22_ForeachBinaryOpList_cu_a911ec4325multi_tensor_apply_kernelINS1_18TensorListMetadataILi2EEENS1_11CopyFunctorIfiLi2ELi1ELi1EEEJNS0_4CopyIfiEEEEEvT_T0_DpT1_:
        /* <DEDUP_REMOVED lines=38> */
[----:B------:R-:W-:Y:S05]  /*0260*/  CALL.REL.NOINC `($__internal_66_$__cuda_sm20_div_u16) ;  /* 0x0000000800fc7944 */ /* 0x000fea0003c00000 */
        /* <DEDUP_REMOVED lines=13> */
.L_x_2778:
        /* <DEDUP_REMOVED lines=17> */
[----:B------:R0:W2:Y:S01]  /*0450*/  @!P0 LDG.E R4, desc[UR12][R24.64] ;  /* 0x0000000c18048981 */ /* 0x0000a2000c1e1900 */
[----:B------:R-:W-:-:S02]  /*0460*/  @!P3 LEA.HI.X R15, R19, R11, R9, 0x2, P1 ;  /* 0x0000000b130fb211 */ /* 0x000fc400008f1409 */
[----:B------:R-:W-:-:S03]  /*0470*/  ISETP.GE.U32.AND P1, PT, R8, R0, PT ;  /* 0x000000000800720c */ /* 0x000fc60003f26070 */
[C---:B------:R-:W-:Y:S01]  /*0480*/  @!P2 LEA R16, P4, R20.reuse, R10, 0x2 ;  /* 0x0000000a1410a211 */ /* 0x040fe200078810ff */
[----:B------:R1:W3:Y:S01]  /*0490*/  @!P3 LDG.E R5, desc[UR12][R14.64] ;  /* 0x0000000c0e05b981 */ /* 0x0002e2000c1e1900 */
[----:B------:R-:W-:Y:S02]  /*04a0*/  ISETP.GE.AND.EX P1, PT, R21, R2, PT, P1 ;  /* 0x000000021500720c */ /* 0x000fe40003f26310 */
[----:B------:R-:W-:-:S05]  /*04b0*/  @!P2 LEA.HI.X R17, R20, R11, R23, 0x2, P4 ;  /* 0x0000000b1411a211 */ /* 0x000fca00020f1417 */
[----:B------:R4:W5:Y:S06]  /*04c0*/  @!P2 LDG.E R6, desc[UR12][R16.64] ;  /* 0x0000000c1006a981 */ /* 0x00096c000c1e1900 */
[----:B------:R-:W-:-:S04]  /*04d0*/  @!P1 LEA R26, P4, R8, R10, 0x2 ;  /* 0x0000000a081a9211 */ /* 0x000fc800078810ff */
[----:B------:R-:W-:-:S05]  /*04e0*/  @!P1 LEA.HI.X R27, R8, R11, R21, 0x2, P4 ;  /* 0x0000000b081b9211 */ /* 0x000fca00020f1415 */
[----:B------:R5:W5:Y:S01]  /*04f0*/  @!P1 LDG.E R7, desc[UR12][R26.64] ;  /* 0x0000000c1a079981 */ /* 0x000b62000c1e1900 */
        /* <DEDUP_REMOVED lines=11> */
[----:B------:R-:W-:Y:S01]  /*05b0*/  IMAD.X R19, RZ, RZ, R9, P4 ;  /* 0x000000ffff137224 */ /* 0x000fe200020e0609 */
[----:B--2---:R-:W-:-:S05]  /*05c0*/  @!P0 I2FP.F32.S32 R28, R4 ;  /* 0x00000004001c8245 */ /* 0x004fca0000201400 */
[----:B------:R0:W-:Y:S01]  /*05d0*/  @!P0 STG.E desc[UR12][R24.64], R28 ;  /* 0x0000001c18008986 */ /* 0x0001e2000c10190c */
[----:B------:R-:W-:Y:S02]  /*05e0*/  ISETP.GE.U32.AND P0, PT, R18, R0, PT ;  /* 0x000000001200720c */ /* 0x000fe40003f06070 */
[----:B---3--:R-:W-:Y:S02]  /*05f0*/  @!P3 I2FP.F32.S32 R20, R5 ;  /* 0x000000050014b245 */ /* 0x008fe40000201400 */
[----:B------:R-:W-:-:S03]  /*0600*/  ISETP.GE.AND.EX P0, PT, R16, R2, PT, P0 ;  /* 0x000000021000720c */ /* 0x000fc60003f06300 */
[----:B------:R1:W-:Y:S01]  /*0610*/  @!P3 STG.E desc[UR12][R14.64], R20 ;  /* 0x000000140e00b986 */ /* 0x0003e2000c10190c */
[----:B------:R-:W-:Y:S02]  /*0620*/  ISETP.GE.U32.AND P3, PT, R17, R0, PT ;  /* 0x000000001100720c */ /* 0x000fe40003f66070 */
[----:B-----5:R-:W-:Y:S02]  /*0630*/  @!P2 I2FP.F32.S32 R26, R6 ;  /* 0x00000006001aa245 */ /* 0x020fe40000201400 */
[----:B0-----:R-:W-:Y:S02]  /*0640*/  IADD3 R25, P5, PT, R29, UR11, RZ ;  /* 0x0000000b1d197c10 */ /* 0x001fe4000ffbe0ff */
[----:B------:R-:W-:Y:S01]  /*0650*/  ISETP.GE.AND.EX P3, PT, R9, R2, PT, P3 ;  /* 0x000000020900720c */ /* 0x000fe20003f66330 */
[----:B------:R-:W-:Y:S01]  /*0660*/  @!P2 STG.E desc[UR12][R22.64], R26 ;  /* 0x0000001a1600a986 */ /* 0x000fe2000c10190c */
[-C--:B------:R-:W-:Y:S01]  /*0670*/  ISETP.GE.U32.AND P2, PT, R29, R0.reuse, PT ;  /* 0x000000001d00720c */ /* 0x080fe20003f46070 */
[----:B------:R-:W-:Y:S01]  /*0680*/  IMAD.X R27, RZ, RZ, R19, P5 ;  /* 0x000000ffff1b7224 */ /* 0x000fe200028e0613 */
[----:B------:R-:W-:-:S02]  /*0690*/  ISETP.GE.U32.AND P4, PT, R25, R0, PT ;  /* 0x000000001900720c */ /* 0x000fc40003f86070 */
[C---:B-1----:R-:W-:Y:S02]  /*06a0*/  @!P1 LEA R14, P6, R8.reuse, R12, 0x2 ;  /* 0x0000000c080e9211 */ /* 0x042fe400078c10ff */
[-C--:B------:R-:W-:Y:S02]  /*06b0*/  ISETP.GE.AND.EX P2, PT, R19, R2.reuse, PT, P2 ;  /* 0x000000021300720c */ /* 0x080fe40003f46320 */
[----:B------:R-:W-:Y:S02]  /*06c0*/  ISETP.GE.AND.EX P4, PT, R27, R2, PT, P4 ;  /* 0x000000021b00720c */ /* 0x000fe40003f86340 */
[----:B------:R-:W-:Y:S02]  /*06d0*/  @!P1 LEA.HI.X R15, R8, R13, R21, 0x2, P6 ;  /* 0x0000000d080f9211 */ /* 0x000fe400030f1415 */
[----:B------:R-:W-:Y:S02]  /*06e0*/  @!P0 LEA R20, P5, R18, R10, 0x2 ;  /* 0x0000000a12148211 */ /* 0x000fe400078a10ff */
[----:B------:R-:W-:-:S02]  /*06f0*/  @!P1 I2FP.F32.S32 R8, R7 ;  /* 0x0000000700089245 */ /* 0x000fc40000201400 */
[----:B------:R-:W-:-:S03]  /*0700*/  @!P0 LEA.HI.X R21, R18, R11, R16, 0x2, P5 ;  /* 0x0000000b12158211 */ /* 0x000fc600028f1410 */
[----:B------:R0:W-:Y:S04]  /*0710*/  @!P1 STG.E desc[UR12][R14.64], R8 ;  /* 0x000000080e009986 */ /* 0x0001e8000c10190c */
        /* <DEDUP_REMOVED lines=24> */
[----:B--2---:R-:W-:-:S05]  /*08a0*/  @!P0 I2FP.F32.S32 R24, R4 ;  /* 0x0000000400188245 */ /* 0x004fca0000201400 */
[----:B------:R1:W-:Y:S01]  /*08b0*/  @!P0 STG.E desc[UR12][R14.64], R24 ;  /* 0x000000180e008986 */ /* 0x0003e2000c10190c */
[----:B---3--:R-:W-:Y:S02]  /*08c0*/  @!P3 I2FP.F32.S32 R21, R5 ;  /* 0x000000050015b245 */ /* 0x008fe40000201400 */
[----:B----4-:R-:W-:-:S03]  /*08d0*/  @!P2 I2FP.F32.S32 R23, R6 ;  /* 0x000000060017a245 */ /* 0x010fc60000201400 */
[----:B------:R1:W-:Y:S01]  /*08e0*/  @!P3 STG.E desc[UR12][R8.64], R21 ;  /* 0x000000150800b986 */ /* 0x0003e2000c10190c */
[----:B-----5:R-:W-:-:S03]  /*08f0*/  @!P4 I2FP.F32.S32 R25, R7 ;  /* 0x000000070019c245 */ /* 0x020fc60000201400 */
[----:B------:R1:W-:Y:S04]  /*0900*/  @!P2 STG.E desc[UR12][R16.64], R23 ;  /* 0x000000171000a986 */ /* 0x0003e8000c10190c */
[----:B------:R1:W-:Y:S01]  /*0910*/  @!P4 STG.E desc[UR12][R18.64], R25 ;  /* 0x000000191200c986 */ /* 0x0003e2000c10190c */
[----:B------:R-:W-:Y:S05]  /*0920*/  BRA.U UP0, `(.L_x_2778) ;  /* 0xfffffff900847547 */ /* 0x000fea000b83ffff */
.L_x_2777:
[----:B------:R-:W-:-:S04]  /*0930*/  ULOP3.LUT UR4, UR8, 0x1, URZ, 0xc0, !UPT ;  /* 0x0000000108047892 */ /* 0x000fc8000f8ec0ff */
[----:B------:R-:W-:-:S06]  /*0940*/  UISETP.NE.U32.AND UP0, UPT, UR4, 0x1, UPT ;  /* 0x000000010400788c */ /* 0x000fcc000bf05070 */
[----:B------:R-:W-:-:S13]  /*0950*/  PLOP3.LUT P0, PT, PT, PT, UP0, 0x80, 0x8 ;  /* 0x000000000008781c */ /* 0x000fda0003f0f008 */
[----:B------:R-:W-:Y:S05]  /*0960*/  @!P0 EXIT ;  /* 0x000000000000894d */ /* 0x000fea0003800000 */
[----:B0-----:R-:W-:Y:S01]  /*0970*/  IADD3 R27, P0, PT, R3, UR6, RZ ;  /* 0x00000006031b7c10 */ /* 0x001fe2000ff1e0ff */
[----:B-1----:R-:W-:-:S03]  /*0980*/  IMAD.MOV.U32 R14, RZ, RZ, R5 ;  /* 0x000000ffff0e7224 */ /* 0x002fc600078e0005 */
        /* <DEDUP_REMOVED lines=14> */
[----:B------:R-:W-:Y:S01]  /*0a70*/  @!P0 LEA R8, P4, R27, R10, 0x2 ;  /* 0x0000000a1b088211 */ /* 0x000fe200078810ff */
[----:B------:R-:W-:-:S03]  /*0a80*/  IMAD.MOV.U32 R0, RZ, RZ, R4 ;  /* 0x000000ffff007224 */ /* 0x000fc600078e0004 */
        /* <DEDUP_REMOVED lines=9> */
[----:B------:R3:W4:Y:S01]  /*0b20*/  @!P2 LDG.E R16, desc[UR12][R4.64] ;  /* 0x0000000c0410a981 */ /* 0x000722000c1e1900 */
[----:B------:R-:W-:Y:S01]  /*0b30*/  IMAD.MOV.U32 R18, RZ, RZ, R7 ;  /* 0x000000ffff127224 */ /* 0x000fe200078e0007 */
[----:B0-----:R-:W-:-:S04]  /*0b40*/  @!P3 LEA R2, P4, R15, R10, 0x2 ;  /* 0x0000000a0f02b211 */ /* 0x001fc800078810ff */
[----:B------:R-:W-:Y:S02]  /*0b50*/  @!P3 LEA.HI.X R3, R15, R11, R17, 0x2, P4 ;  /* 0x0000000b0f03b211 */ /* 0x000fe400020f1411 */
[-C--:B------:R-:W-:Y:S02]  /*0b60*/  @!P0 LEA R6, P4, R27, R12.reuse, 0x2 ;  /* 0x0000000c1b068211 */ /* 0x080fe400078810ff */
[-C--:B------:R-:W-:Y:S01]  /*0b70*/  @!P1 LEA R10, P5, R25, R12.reuse, 0x2 ;  /* 0x0000000c190a9211 */ /* 0x080fe200078a10ff */
[----:B------:R0:W5:Y:S01]  /*0b80*/  @!P3 LDG.E R18, desc[UR12][R2.64] ;  /* 0x0000000c0212b981 */ /* 0x000162000c1e1900 */
[----:B------:R-:W-:Y:S02]  /*0b90*/  @!P2 LEA R8, P6, R21, R12, 0x2 ;  /* 0x0000000c1508a211 */ /* 0x000fe400078c10ff */
[-C--:B------:R-:W-:Y:S02]  /*0ba0*/  @!P0 LEA.HI.X R7, R27, R13.reuse, R29, 0x2, P4 ;  /* 0x0000000d1b078211 */ /* 0x080fe400020f141d */
[----:B------:R-:W-:-:S02]  /*0bb0*/  @!P1 LEA.HI.X R11, R25, R13, R19, 0x2, P5 ;  /* 0x0000000d190b9211 */ /* 0x000fc400028f1413 */
[----:B------:R-:W-:Y:S02]  /*0bc0*/  @!P2 LEA.HI.X R9, R21, R13, R23, 0x2, P6 ;  /* 0x0000000d1509a211 */ /* 0x000fe400030f1417 */
[----:B--2---:R-:W-:Y:S02]  /*0bd0*/  @!P0 I2FP.F32.S32 R27, R0 ;  /* 0x00000000001b8245 */ /* 0x004fe40000201400 */
[----:B---3--:R-:W-:-:S03]  /*0be0*/  @!P1 I2FP.F32.S32 R5, R14 ;  /* 0x0000000e00059245 */ /* 0x008fc60000201400 */
[----:B------:R0:W-:Y:S01]  /*0bf0*/  @!P0 STG.E desc[UR12][R6.64], R27 ;  /* 0x0000001b06008986 */ /* 0x0001e2000c10190c */
[----:B----4-:R-:W-:-:S03]  /*0c00*/  @!P2 I2FP.F32.S32 R19, R16 ;  /* 0x000000100013a245 */ /* 0x010fc60000201400 */
[----:B------:R0:W-:Y:S04]  /*0c10*/  @!P1 STG.E desc[UR12][R10.64], R5 ;  /* 0x000000050a009986 */ /* 0x0001e8000c10190c */
[----:B------:R0:W-:Y:S01]  /*0c20*/  @!P2 STG.E desc[UR12][R8.64], R19 ;  /* 0x000000130800a986 */ /* 0x0001e2000c10190c */
[----:B------:R-:W-:Y:S05]  /*0c30*/  @P3 EXIT ;  /* 0x000000000000394d */ /* 0x000fea0003800000 */
[C---:B0-----:R-:W-:Y:S02]  /*0c40*/  LEA R2, P0, R15.reuse, R12, 0x2 ;  /* 0x0000000c0f027211 */ /* 0x041fe400078010ff */
[----:B-----5:R-:W-:Y:S02]  /*0c50*/  I2FP.F32.S32 R5, R18 ;  /* 0x0000001200057245 */ /* 0x020fe40000201400 */
[----:B------:R-:W-:-:S05]  /*0c60*/  LEA.HI.X R3, R15, R13, R17, 0x2, P0 ;  /* 0x0000000d0f037211 */ /* 0x000fca00000f1411 */
[----:B------:R-:W-:Y:S01]  /*0c70*/  STG.E desc[UR12][R2.64], R5 ;  /* 0x0000000502007986 */ /* 0x000fe2000c10190c */
[----:B------:R-:W-:Y:S05]  /*0c80*/  EXIT ;  /* 0x000000000000794d */ /* 0x000fea0003800000 */
.L_x_2776:
[----:B------:R-:W0:Y:S02]  /*0c90*/  S2R R14, SR_TID.X ;  /* 0x00000000000e7919 */ /* 0x000e240000002100 */
[----:B0-----:R-:W-:-:S03]  /*0ca0*/  IMAD.WIDE.U32 R2, R14, 0x4, RZ ;  /* 0x000000040e027825 */ /* 0x001fc600078e00ff */
[----:B------:R-:W-:-:S04]  /*0cb0*/  ISETP.GE.U32.AND P0, PT, R2, R0, PT ;  /* 0x000000000200720c */ /* 0x000fc80003f06070 */
[----:B------:R-:W-:-:S13]  /*0cc0*/  ISETP.GE.AND.EX P0, PT, R3, R19, PT, P0 ;  /* 0x000000130300720c */ /* 0x000fda0003f06300 */
[----:B------:R-:W-:Y:S05]  /*0cd0*/  @P0 EXIT ;  /* 0x000000000000094d */ /* 0x000fea0003800000 */
[----:B------:R-:W-:Y:S01]  /*0ce0*/  IMAD.MOV.U32 R17, RZ, RZ, RZ ;  /* 0x000000ffff117224 */ /* 0x000fe200078e00ff */
[----:B------:R-:W0:Y:S06]  /*0cf0*/  LDCU UR4, c[0x0][0x360] ;  /* 0x00006c00ff0477ac */ /* 0x000e2c0008000800 */
.L_x_2779:
[C---:B-1----:R-:W-:Y:S01]  /*0d00*/  IMAD.SHL.U32 R9, R14.reuse, 0x10, RZ ;  /* 0x000000100e097824 */ /* 0x042fe200078e00ff */
[----:B------:R-:W-:-:S04]  /*0d10*/  SHF.L.U64.HI R15, R14, 0x4, R17 ;  /* 0x000000040e0f7819 */ /* 0x000fc80000010211 */
[----:B------:R-:W-:-:S05]  /*0d20*/  IADD3 R2, P0, PT, R10, R9, RZ ;  /* 0x000000090a027210 */ /* 0x000fca0007f1e0ff */
[----:B------:R-:W-:-:S05]  /*0d30*/  IMAD.X R3, R11, 0x1, R15, P0 ;  /* 0x000000010b037824 */ /* 0x000fca00000e060f */
[----:B------:R1:W2:Y:S01]  /*0d40*/  LDG.E.128 R4, desc[UR12][R2.64] ;  /* 0x0000000c02047981 */ /* 0x0002a2000c1e1d00 */
[----:B------:R-:W-:-:S05]  /*0d50*/  IADD3 R8, P0, PT, R12, R9, RZ ;  /* 0x000000090c087210 */ /* 0x000fca0007f1e0ff */
[----:B------:R-:W-:Y:S01]  /*0d60*/  IMAD.X R9, R13, 0x1, R15, P0 ;  /* 0x000000010d097824 */ /* 0x000fe200000e060f */
[----:B0-----:R-:W-:-:S05]  /*0d70*/  IADD3 R14, P0, PT, R14, UR4, RZ ;  /* 0x000000040e0e7c10 */ /* 0x001fca000ff1e0ff */
[C---:B------:R-:W-:Y:S02]  /*0d80*/  IMAD.SHL.U32 R15, R14.reuse, 0x4, RZ ;  /* 0x000000040e0f7824 */ /* 0x040fe400078e00ff */
[----:B------:R-:W-:Y:S01]  /*0d90*/  IMAD.X R17, RZ, RZ, R17, P0 ;  /* 0x000000ffff117224 */ /* 0x000fe200000e0611 */
[C---:B------:R-:W-:Y:S02]  /*0da0*/  LOP3.LUT P0, RZ, R14.reuse, 0xffffc000, RZ, 0xc0, !PT ;  /* 0xffffc0000eff7812 */ /* 0x040fe4000780c0ff */
[----:B------:R-:W-:Y:S02]  /*0db0*/  ISETP.LT.U32.AND P1, PT, R15, R0, PT ;  /* 0x000000000f00720c */ /* 0x000fe40003f21070 */
[----:B-1----:R-:W-:Y:S02]  /*0dc0*/  SHF.L.U64.HI R2, R14, 0x2, R17 ;  /* 0x000000020e027819 */ /* 0x002fe40000010211 */
[----:B------:R-:W-:Y:S02]  /*0dd0*/  LOP3.LUT P0, RZ, R17, 0x3fffffff, RZ, 0xc0, P0 ;  /* 0x3fffffff11ff7812 */ /* 0x000fe4000000c0ff */
[----:B------:R-:W-:-:S02]  /*0de0*/  ISETP.LT.AND.EX P1, PT, R2, R19, PT, P1 ;  /* 0x000000130200720c */ /* 0x000fc40003f21310 */
[----:B--2---:R-:W-:Y:S02]  /*0df0*/  I2FP.F32.S32 R4, R4 ;  /* 0x0000000400047245 */ /* 0x004fe40000201400 */
[----:B------:R-:W-:Y:S02]  /*0e00*/  I2FP.F32.S32 R5, R5 ;  /* 0x0000000500057245 */ /* 0x000fe40000201400 */
[----:B------:R-:W-:Y:S02]  /*0e10*/  I2FP.F32.S32 R6, R6 ;  /* 0x0000000600067245 */ /* 0x000fe40000201400 */
[----:B------:R-:W-:-:S05]  /*0e20*/  I2FP.F32.S32 R7, R7 ;  /* 0x0000000700077245 */ /* 0x000fca0000201400 */
[----:B------:R1:W-:Y:S01]  /*0e30*/  STG.E.128 desc[UR12][R8.64], R4 ;  /* 0x0000000408007986 */ /* 0x0003e2000c101d0c */
[----:B------:R-:W-:Y:S05]  /*0e40*/  @!P0 BRA P1, `(.L_x_2779) ;  /* 0xfffffffc00ac8947 */ /* 0x000fea000083ffff */
[----:B------:R-:W-:Y:S05]  /*0e50*/  EXIT ;  /* 0x000000000000794d */ /* 0x000fea0003800000 */
        .weak           $__internal_66_$__cuda_sm20_div_u16
        .type           $__internal_66_$__cuda_sm20_div_u16,@function
        .size           $__internal_66_$__cuda_sm20_div_u16,(.L_x_7703 - $__internal_66_$__cuda_sm20_div_u16)
$__internal_66_$__cuda_sm20_div_u16:
        /* <DEDUP_REMOVED lines=19> */
[----:B------:R-:W-:Y:S05]  /*0f90*/  RET.REL.NODEC R4 `(_ZN2at6native55_GLOBAL__N__de093ff9_22_ForeachBinaryOpList_cu_a911ec4325multi_tensor_apply_kernelINS1_18TensorListMetadataILi2EEENS1_11CopyFunctorIfiLi2ELi1ELi1EEEJNS0_4CopyIfiEEEEEvT_T0_DpT1_) ;  /* 0xfffffff004187950 */ /* 0x000fea0003c3ffff */
.L_x_2780:
        /* <DEDUP_REMOVED lines=14> */
.L_x_7703:


//--------------------- .text._ZN2at6native55_GLOBAL__N__de093ff9_22_ForeachBinaryOpList_cu_a911ec4325multi_tensor_apply_kernelINS1_18TensorListMetadataILi2EEENS1_11CopyFunctorIfsLi2ELi1ELi1EEEJNS0_4CopyIfsEEEEEvT_T0_DpT1_ --------------------------
	.section	.text._ZN2at6native55_GLOBAL__N__de093ff9_22_ForeachBinaryOpList_cu_a911ec4325multi_tensor_apply_kernelINS1_18TensorListMetadataILi2EEENS1_11CopyFunctorIfsLi2ELi1ELi1EEEJNS0_4CopyIfsEEEEEvT_T0_DpT1_,"ax",@progbits
	.align	128
.text._ZN2at6native55_GLOBAL__N__de093ff9_22_ForeachBinaryOpList_cu_a911ec4325multi_tensor_apply_kernelINS1_18TensorListMetadataILi2EEENS1_11CopyFunctorIfsLi2ELi1ELi1EEEJNS0_4CopyIfsEEEEEvT_T0_DpT1_:
        .type           _ZN2at6native55_GLOBAL__N__de093ff9_22_ForeachBinaryOpList_cu_a911ec4325multi_tensor_apply_kernelINS1_18TensorListMetadataILi2EEENS1_11CopyFunctorIfsLi2ELi1ELi1EEEJNS0_4CopyIfsEEEEEvT_T0_DpT1_,@function
        .size           _ZN2at6native55_GLOBAL__N__de093ff9_22_ForeachBinaryOpList_cu_a911ec4325multi_tensor_apply_kernelINS1_18TensorListMetadataILi2EEENS1_11CopyFunctorIfsLi2ELi1ELi1EEEJNS0_4CopyIfsEEEEEvT_T0_DpT1_,(.L_x_7705 - _ZN2at6native55_GLOBAL__N__de093ff9_22_ForeachBinaryOpList_cu_a911ec4325multi_tensor_apply_kernelINS1_18TensorListMetadataILi2EEENS1_11CopyFunctorIfsLi2ELi1ELi1EEEJNS0_4CopyIfsEEEEEvT_T0_DpT1_)
        .other          _ZN2at6native55_GLOBAL__N__de093ff9_22_ForeachBinaryOpList_cu_a911ec4325multi_tensor_apply_kernelINS1_18TensorListMetadataILi2EEENS1_11CopyFunctorIfsLi2ELi1ELi1EEEJNS0_4CopyIfsEEEEEvT_T0_DpT1_,@"STO_CUDA_ENTRY STV_DEFAULT"
_ZN2at6native55_GLOBAL__N__de093ff9_22_ForeachBinaryOpList_cu_a911ec4325multi_tensor_apply_kernelINS1_18TensorListMetadataILi2EEENS1_11CopyFunctorIfsLi2ELi1ELi1EEEJNS0_4CopyIfsEEEEEvT_T0_DpT1_:
        /* <DEDUP_REMOVED lines=38> */
[----:B------:R-:W-:Y:S05]  /*0260*/  CALL.REL.NOINC `($__internal_67_$__cuda_sm20_div_u16) ;  /* 0x0000000800f47944 */ /* 0x000fea0003c00000 */
        /* <DEDUP_REMOVED lines=13> */
.L_x_2783:
[----:B0--3--:R-:W-:-:S04]  /*0340*/  IADD3 R19, P0, PT, R7, UR6, RZ ;  /* 0x0000000607137c10 */ /* 0x009fc8000ff1e0ff */
        /* <DEDUP_REMOVED lines=13> */
[----:B------:R-:W-:Y:S02]  /*0420*/  IADD3 R29, P5, PT, R25, UR11, RZ ;  /* 0x0000000b191d7c10 */ /* 0x000fe4000ffbe0ff */
[C---:B------:R-:W-:Y:S01]  /*0430*/  @!P3 LEA R8, P0, R21.reuse, R10, 0x1 ;  /* 0x0000000a1508b211 */ /* 0x040fe200078008ff */
[----:B------:R0:W2:Y:S03]  /*0440*/  @!P1 LDG.E.U16 R4, desc[UR12][R26.64] ;  /* 0x0000000c1a049981 */ /* 0x0000a6000c1e1500 */
[----:B------:R-:W-:-:S02]  /*0450*/  @!P3 LEA.HI.X R9, R21, R11, R17, 0x1, P0 ;  /* 0x0000000b1509b211 */ /* 0x000fc400000f0c11 */
[----:B------:R-:W-:Y:S02]  /*0460*/  ISETP.GE.U32.AND P0, PT, R29, R5, PT ;  /* 0x000000051d00720c */ /* 0x000fe40003f06070 */
[C---:B------:R-:W-:Y:S01]  /*0470*/  @!P2 LEA R14, P4, R25.reuse, R10, 0x1 ;  /* 0x0000000a190ea211 */ /* 0x040fe200078808ff */
[----:B------:R-:W3:Y:S01]  /*0480*/  @!P3 LDG.E.U16 R3, desc[UR12][R8.64] ;  /* 0x0000000c0803b981 */ /* 0x000ee2000c1e1500 */
[--C-:B0-----:R-:W-:Y:S02]  /*0490*/  IMAD.X R27, RZ, RZ, R16.reuse, P5 ;  /* 0x000000ffff1b7224 */ /* 0x101fe400028e0610 */
[----:B------:R-:W-:-:S03]  /*04a0*/  @!P2 LEA.HI.X R15, R25, R11, R16, 0x1, P4 ;  /* 0x0000000b190fa211 */ /* 0x000fc600020f0c10 */
[----:B------:R-:W-:Y:S02]  /*04b0*/  ISETP.GE.AND.EX P0, PT, R27, R6, PT, P0 ;  /* 0x000000061b00720c */ /* 0x000fe40003f06300 */
[----:B------:R0:W4:Y:S11]  /*04c0*/  @!P2 LDG.E.U16 R2, desc[UR12][R14.64] ;  /* 0x0000000c0e02a981 */ /* 0x000136000c1e1500 */
[----:B0-----:R-:W-:-:S04]  /*04d0*/  @!P0 LEA R14, P4, R29, R10, 0x1 ;  /* 0x0000000a1d0e8211 */ /* 0x001fc800078808ff */
[----:B------:R-:W-:-:S05]  /*04e0*/  @!P0 LEA.HI.X R15, R29, R11, R27, 0x1, P4 ;  /* 0x0000000b1d0f8211 */ /* 0x000fca00020f0c1b */
[----:B------:R0:W5:Y:S01]  /*04f0*/  @!P0 LDG.E.U16 R0, desc[UR12][R14.64] ;  /* 0x0000000c0e008981 */ /* 0x000162000c1e1500 */
[----:B------:R-:W-:-:S04]  /*0500*/  @!P1 LEA R8, P4, R19, R12, 0x2 ;  /* 0x0000000c13089211 */ /* 0x000fc800078810ff */
[-C--:B------:R-:W-:Y:S02]  /*0510*/  @!P1 LEA.HI.X R9, R19, R13.reuse, R23, 0x2, P4 ;  /* 0x0000000d13099211 */ /* 0x080fe400020f1417 */
[----:B------:R-:W-:Y:S02]  /*0520*/  @!P3 LEA R18, P4, R21, R12, 0x2 ;  /* 0x0000000c1512b211 */ /* 0x000fe400078810ff */
[----:B------:R-:W-:Y:S02]  /*0530*/  IADD3 R22, P5, PT, R19, UR10, RZ ;  /* 0x0000000a13167c10 */ /* 0x000fe4000ffbe0ff */
[C---:B------:R-:W-:Y:S02]  /*0540*/  @!P3 LEA.HI.X R19, R21.reuse, R13, R17, 0x2, P4 ;  /* 0x0000000d1513b211 */ /* 0x040fe400020f1411 */
[----:B------:R-:W-:Y:S01]  /*0550*/  IADD3 R20, P4, PT, R21, UR10, RZ ;  /* 0x0000000a15147c10 */ /* 0x000fe2000ff9e0ff */
[----:B0-----:R-:W-:-:S04]  /*0560*/  IMAD.X R15, RZ, RZ, R23, P5 ;  /* 0x000000ffff0f7224 */ /* 0x001fc800028e0617 */
[----:B------:R-:W-:Y:S01]  /*0570*/  IMAD.X R17, RZ, RZ, R17, P4 ;  /* 0x000000ffff117224 */ /* 0x000fe200020e0611 */
[----:B--2---:R-:W0:Y:S08]  /*0580*/  @!P1 I2F.S16 R28, R4 ;  /* 0x00000004001c9306 */ /* 0x004e300000101400 */
[----:B---3--:R-:W1:Y:S08]  /*0590*/  @!P3 I2F.S16 R26, R3 ;  /* 0x00000003001ab306 */ /* 0x008e700000101400 */
[----:B----4-:R-:W2:Y:S01]  /*05a0*/  @!P2 I2F.S16 R14, R2 ;  /* 0x00000002000ea306 */ /* 0x010ea20000101400 */
[----:B0-----:R0:W-:Y:S01]  /*05b0*/  @!P1 STG.E desc[UR12][R8.64], R28 ;  /* 0x0000001c08009986 */ /* 0x0011e2000c10190c */
[----:B------:R-:W-:-:S04]  /*05c0*/  @!P2 LEA R24, P1, R25, R12, 0x2 ;  /* 0x0000000c1918a211 */ /* 0x000fc800078210ff */
[----:B------:R-:W-:Y:S01]  /*05d0*/  @!P2 LEA.HI.X R25, R25, R13, R16, 0x2, P1 ;  /* 0x0000000d1919a211 */ /* 0x000fe200008f1410 */
[----:B-1----:R1:W-:Y:S01]  /*05e0*/  @!P3 STG.E desc[UR12][R18.64], R26 ;  /* 0x0000001a1200b986 */ /* 0x0023e2000c10190c */
[-C--:B------:R-:W-:Y:S02]  /*05f0*/  ISETP.GE.U32.AND P1, PT, R22, R5.reuse, PT ;  /* 0x000000051600720c */ /* 0x080fe40003f26070 */
[C---:B0-----:R-:W-:Y:S02]  /*0600*/  IADD3 R8, P5, PT, R20.reuse, UR11, RZ ;  /* 0x0000000b14087c10 */ /* 0x041fe4000ffbe0ff */
[----:B------:R-:W-:-:S03]  /*0610*/  ISETP.GE.U32.AND P3, PT, R20, R5, PT ;  /* 0x000000051400720c */ /* 0x000fc60003f66070 */
[----:B------:R-:W-:Y:S01]  /*0620*/  IMAD.X R9, RZ, RZ, R17, P5 ;  /* 0x000000ffff097224 */ /* 0x000fe200028e0611 */
[C---:B------:R-:W-:Y:S02]  /*0630*/  IADD3 R21, P5, PT, R8.reuse, UR11, RZ ;  /* 0x0000000b08157c10 */ /* 0x040fe4000ffbe0ff */
[-C--:B------:R-:W-:Y:S01]  /*0640*/  ISETP.GE.U32.AND P4, PT, R8, R5.reuse, PT ;  /* 0x000000050800720c */ /* 0x080fe20003f86070 */
[----:B-----5:R-:W0:Y:S01]  /*0650*/  @!P0 I2F.S16 R16, R0 ;  /* 0x0000000000108306 */ /* 0x020e220000101400 */
[-C--:B------:R-:W-:Y:S01]  /*0660*/  ISETP.GE.AND.EX P1, PT, R15, R6.reuse, PT, P1 ;  /* 0x000000060f00720c */ /* 0x080fe20003f26310 */
[----:B--2---:R2:W-:Y:S01]  /*0670*/  @!P2 STG.E desc[UR12][R24.64], R14 ;  /* 0x0000000e1800a986 */ /* 0x0045e2000c10190c */
[-C--:B------:R-:W-:Y:S01]  /*0680*/  ISETP.GE.AND.EX P2, PT, R17, R6.reuse, PT, P3 ;  /* 0x000000061100720c */ /* 0x080fe20003f46330 */
[----:B------:R-:W-:Y:S01]  /*0690*/  IMAD.X R23, RZ, RZ, R9, P5 ;  /* 0x000000ffff177224 */ /* 0x000fe200028e0609 */
[----:B------:R-:W-:Y:S02]  /*06a0*/  ISETP.GE.AND.EX P3, PT, R9, R6, PT, P4 ;  /* 0x000000060900720c */ /* 0x000fe40003f66340 */
[----:B------:R-:W-:-:S02]  /*06b0*/  ISETP.GE.U32.AND P4, PT, R21, R5, PT ;  /* 0x000000051500720c */ /* 0x000fc40003f86070 */
[----:B-1----:R-:W-:Y:S02]  /*06c0*/  @!P0 LEA R18, P6, R29, R12, 0x2 ;  /* 0x0000000c1d128211 */ /* 0x002fe400078c10ff */
[----:B------:R-:W-:Y:S02]  /*06d0*/  ISETP.GE.AND.EX P4, PT, R23, R6, PT, P4 ;  /* 0x000000061700720c */ /* 0x000fe40003f86340 */
[----:B------:R-:W-:Y:S02]  /*06e0*/  @!P0 LEA.HI.X R19, R29, R13, R27, 0x2, P6 ;  /* 0x0000000d1d138211 */ /* 0x000fe400030f141b */
[----:B------:R-:W-:-:S03]  /*06f0*/  @!P1 LEA R28, P5, R22, R10, 0x1 ;  /* 0x0000000a161c9211 */ /* 0x000fc600078a08ff */
[----:B0-----:R0:W-:Y:S01]  /*0700*/  @!P0 STG.E desc[UR12][R18.64], R16 ;  /* 0x0000001012008986 */ /* 0x0011e2000c10190c */
[-C--:B--2---:R-:W-:Y:S02]  /*0710*/  @!P3 LEA R24, P0, R8, R10.reuse, 0x1 ;  /* 0x0000000a0818b211 */ /* 0x084fe400078008ff */
[-C--:B------:R-:W-:Y:S02]  /*0720*/  @!P1 LEA.HI.X R29, R22, R11.reuse, R15, 0x1, P5 ;  /* 0x0000000b161d9211 */ /* 0x080fe400028f0c0f */
[-C--:B------:R-:W-:Y:S02]  /*0730*/  @!P2 LEA R26, P5, R20, R10.reuse, 0x1 ;  /* 0x0000000a141aa211 */ /* 0x080fe400078a08ff */
[-C--:B------:R-:W-:Y:S01]  /*0740*/  @!P3 LEA.HI.X R25, R8, R11.reuse, R9, 0x1, P0 ;  /* 0x0000000b0819b211 */ /* 0x080fe200000f0c09 */
[----:B------:R-:W2:Y:S01]  /*0750*/  @!P1 LDG.E.U16 R4, desc[UR12][R28.64] ;  /* 0x0000000c1c049981 */ /* 0x000ea2000c1e1500 */
[-C--:B------:R-:W-:Y:S02]  /*0760*/  @!P2 LEA.HI.X R27, R20, R11.reuse, R17, 0x1, P5 ;  /* 0x0000000b141ba211 */ /* 0x080fe400028f0c11 */
[C---:B0-----:R-:W-:Y:S01]  /*0770*/  @!P4 LEA R18, P0, R21.reuse, R10, 0x1 ;  /* 0x0000000a1512c211 */ /* 0x041fe200078008ff */
[----:B------:R-:W3:Y:S03]  /*0780*/  @!P3 LDG.E.U16 R2, desc[UR12][R24.64] ;  /* 0x0000000c1802b981 */ /* 0x000ee6000c1e1500 */
[----:B------:R-:W-:Y:S01]  /*0790*/  @!P4 LEA.HI.X R19, R21, R11, R23, 0x1, P0 ;  /* 0x0000000b1513c211 */ /* 0x000fe200000f0c17 */
[----:B------:R-:W4:Y:S04]  /*07a0*/  @!P2 LDG.E.U16 R3, desc[UR12][R26.64] ;  /* 0x0000000c1a03a981 */ /* 0x000f28000c1e1500 */
[----:B------:R0:W5:Y:S01]  /*07b0*/  @!P4 LDG.E.U16 R0, desc[UR12][R18.64] ;  /* 0x0000000c1200c981 */ /* 0x000162000c1e1500 */
[----:B------:R-:W-:-:S02]  /*07c0*/  @!P1 LEA R14, P0, R22, R12, 0x2 ;  /* 0x0000000c160e9211 */ /* 0x000fc400078010ff */
[-C--:B------:R-:W-:Y:S02]  /*07d0*/  @!P2 LEA R16, P5, R20, R12.reuse, 0x2 ;  /* 0x0000000c1410a211 */ /* 0x080fe400078a10ff */
[-C--:B------:R-:W-:Y:S02]  /*07e0*/  @!P1 LEA.HI.X R15, R22, R13.reuse, R15, 0x2, P0 ;  /* 0x0000000d160f9211 */ /* 0x080fe400000f140f */
[-C--:B------:R-:W-:Y:S02]  /*07f0*/  @!P2 LEA.HI.X R17, R20, R13.reuse, R17, 0x2, P5 ;  /* 0x0000000d1411a211 */ /* 0x080fe400028f1411 */
[CC--:B------:R-:W-:Y:S02]  /*0800*/  @!P4 LEA R20, P5, R21.reuse, R12.reuse, 0x2 ;  /* 0x0000000c1514c211 */ /* 0x0c0fe400078a10ff */
[----:B0-----:R-:W-:Y:S02]  /*0810*/  @!P3 LEA R18, P0, R8, R12, 0x2 ;  /* 0x0000000c0812b211 */ /* 0x001fe400078010ff */
        /* <DEDUP_REMOVED lines=9> */
[----:B---3--:R-:W-:Y:S08]  /*08b0*/  @!P3 I2F.S16 R29, R2 ;  /* 0x00000002001db306 */ /* 0x008ff00000101400 */
[----:B----4-:R-:W1:Y:S08]  /*08c0*/  @!P2 I2F.S16 R27, R3 ;  /* 0x00000003001ba306 */ /* 0x010e700000101400 */
[----:B-----5:R-:W2:Y:S01]  /*08d0*/  @!P4 I2F.S16 R22, R0 ;  /* 0x000000000016c306 */ /* 0x020ea20000101400 */
[----:B0-----:R3:W-:Y:S04]  /*08e0*/  @!P1 STG.E desc[UR12][R14.64], R25 ;  /* 0x000000190e009986 */ /* 0x0017e8000c10190c */
[----:B-1----:R3:W-:Y:S04]  /*08f0*/  @!P2 STG.E desc[UR12][R16.64], R27 ;  /* 0x0000001b1000a986 */ /* 0x0027e8000c10190c */
[----:B------:R3:W-:Y:S04]  /*0900*/  @!P3 STG.E desc[UR12][R18.64], R29 ;  /* 0x0000001d1200b986 */ /* 0x0007e8000c10190c */
[----:B--2---:R3:W-:Y:S01]  /*0910*/  @!P4 STG.E desc[UR12][R20.64], R22 ;  /* 0x000000161400c986 */ /* 0x0047e2000c10190c */
[----:B------:R-:W-:Y:S05]  /*0920*/  BRA.U UP0, `(.L_x_2783) ;  /* 0xfffffff900847547 */ /* 0x000fea000b83ffff */
.L_x_2782:
[----:B------:R-:W-:-:S04]  /*0930*/  ULOP3.LUT UR4, UR8, 0x1, URZ, 0xc0, !UPT ;  /* 0x0000000108047892 */ /* 0x000fc8000f8ec0ff */
[----:B------:R-:W-:-:S06]  /*0940*/  UISETP.NE.U32.AND UP0, UPT, UR4, 0x1, UPT ;  /* 0x000000010400788c */ /* 0x000fcc000bf05070 */
[----:B------:R-:W-:-:S13]  /*0950*/  PLOP3.LUT P0, PT, PT, PT, UP0, 0x80, 0x8 ;  /* 0x000000000008781c */ /* 0x000fda0003f0f008 */
[----:B------:R-:W-:Y:S05]  /*0960*/  @!P0 EXIT ;  /* 0x000000000000894d */ /* 0x000fea0003800000 */
[----:B0--3--:R-:W-:Y:S02]  /*0970*/  IADD3 R17, P0, PT, R7, UR6, RZ ;  /* 0x0000000607117c10 */ /* 0x009fe4000ff1e0ff */
[----:B------:R-:W-:Y:S02]  /*0980*/  PRMT R22, R4, 0x7610, R22 ;  /* 0x0000761004167816 */ /* 0x000fe40000000016 */
        /* <DEDUP_REMOVED lines=19> */
[----:B------:R0:W2:Y:S01]  /*0ac0*/  @!P0 LDG.E.U16 R22, desc[UR12][R8.64] ;  /* 0x0000000c08168981 */ /* 0x0000a2000c1e1500 */
[----:B------:R-:W-:Y:S02]  /*0ad0*/  PRMT R18, R2, 0x7610, R18 ;  /* 0x0000761002127816 */ /* 0x000fe40000000012 */
[--C-:B------:R-:W-:Y:S01]  /*0ae0*/  @!P2 LEA.HI.X R5, R25, R11, R27.reuse, 0x1, P5 ;  /* 0x0000000b1905a211 */ /* 0x100fe200028f0c1b */
[----:B------:R-:W3:Y:S01]  /*0af0*/  @!P1 LDG.E.U16 R20, desc[UR12][R14.64] ;  /* 0x0000000c0e149981 */ /* 0x000ee2000c1e1500 */
[----:B------:R-:W-:-:S03]  /*0b00*/  IMAD.X R29, RZ, RZ, R27, P4 ;  /* 0x000000ffff1d7224 */ /* 0x000fc600020e061b */
[----:B------:R1:W4:Y:S01]  /*0b10*/  @!P2 LDG.E.U16 R18, desc[UR12][R4.64] ;  /* 0x0000000c0412a981 */ /* 0x000322000c1e1500 */
[----:B------:R-:W-:Y:S02]  /*0b20*/  PRMT R16, R0, 0x7610, R16 ;  /* 0x0000761000107816 */ /* 0x000fe40000000010 */
[----:B------:R-:W-:Y:S02]  /*0b30*/  ISETP.GE.AND.EX P3, PT, R29, R6, PT, P3 ;  /* 0x000000061d00720c */ /* 0x000fe40003f66330 */
[----:B0-----:R-:W-:-:S11]  /*0b40*/  @!P1 LEA R8, P5, R21, R12, 0x2 ;  /* 0x0000000c15089211 */ /* 0x001fd600078a10ff */
[----:B------:R-:W-:-:S04]  /*0b50*/  @!P3 LEA R10, P4, R7, R10, 0x1 ;  /* 0x0000000a070ab211 */ /* 0x000fc800078808ff */
[----:B------:R-:W-:Y:S02]  /*0b60*/  @!P3 LEA.HI.X R11, R7, R11, R29, 0x1, P4 ;  /* 0x0000000b070bb211 */ /* 0x000fe400020f0c1d */
[-C--:B------:R-:W-:Y:S02]  /*0b70*/  @!P0 LEA R2, P4, R17, R12.reuse, 0x2 ;  /* 0x0000000c11028211 */ /* 0x080fe400078810ff */
[-C--:B------:R-:W-:Y:S01]  /*0b80*/  @!P1 LEA.HI.X R9, R21, R13.reuse, R19, 0x2, P5 ;  /* 0x0000000d15099211 */ /* 0x080fe200028f1413 */
[----:B------:R0:W5:Y:S01]  /*0b90*/  @!P3 LDG.E.U16 R16, desc[UR12][R10.64] ;  /* 0x0000000c0a10b981 */ /* 0x000162000c1e1500 */
[----:B------:R-:W-:Y:S02]  /*0ba0*/  @!P0 LEA.HI.X R3, R17, R13, R23, 0x2, P4 ;  /* 0x0000000d11038211 */ /* 0x000fe400020f1417 */
[----:B-1----:R-:W-:-:S04]  /*0bb0*/  @!P2 LEA R4, P4, R25, R12, 0x2 ;  /* 0x0000000c1904a211 */ /* 0x002fc800078810ff */
[----:B------:R-:W-:Y:S01]  /*0bc0*/  @!P2 LEA.HI.X R5, R25, R13, R27, 0x2, P4 ;  /* 0x0000000d1905a211 */ /* 0x000fe200020f141b */
[----:B--2---:R-:W1:Y:S08]  /*0bd0*/  @!P0 I2F.S16 R0, R22 ;  /* 0x0000001600008306 */ /* 0x004e700000101400 */
[----:B---3--:R-:W2:Y:S01]  /*0be0*/  @!P1 I2F.S16 R6, R20 ;  /* 0x0000001400069306 */ /* 0x008ea20000101400 */
[----:B-1----:R0:W-:Y:S07]  /*0bf0*/  @!P0 STG.E desc[UR12][R2.64], R0 ;  /* 0x0000000002008986 */ /* 0x0021ee000c10190c */
[----:B----4-:R-:W1:Y:S01]  /*0c00*/  @!P2 I2F.S16 R15, R18 ;  /* 0x00000012000fa306 */ /* 0x010e620000101400 */
[----:B--2---:R0:W-:Y:S04]  /*0c10*/  @!P1 STG.E desc[UR12][R8.64], R6 ;  /* 0x0000000608009986 */ /* 0x0041e8000c10190c */
[----:B-1----:R0:W-:Y:S01]  /*0c20*/  @!P2 STG.E desc[UR12][R4.64], R15 ;  /* 0x0000000f0400a986 */ /* 0x0021e2000c10190c */
[----:B------:R-:W-:Y:S05]  /*0c30*/  @P3 EXIT ;  /* 0x000000000000394d */ /* 0x000fea0003800000 */
[----:B0----5:R-:W0:Y:S01]  /*0c40*/  I2F.S16 R5, R16 ;  /* 0x0000001000057306 */ /* 0x021e220000101400 */
[----:B------:R-:W-:-:S04]  /*0c50*/  LEA R2, P0, R7, R12, 0x2 ;  /* 0x0000000c07027211 */ /* 0x000fc800078010ff */
[----:B------:R-:W-:-:S05]  /*0c60*/  LEA.HI.X R3, R7, R13, R29, 0x2, P0 ;  /* 0x0000000d07037211 */ /* 0x000fca00000f141d */
[----:B0-----:R-:W-:Y:S01]  /*0c70*/  STG.E desc[UR12][R2.64], R5 ;  /* 0x0000000502007986 */ /* 0x001fe2000c10190c */
[----:B------:R-:W-:Y:S05]  /*0c80*/  EXIT ;  /* 0x000000000000794d */ /* 0x000fea0003800000 */
.L_x_2781:
[----:B------:R-:W0:Y:S02]  /*0c90*/  S2R R15, SR_TID.X ;  /* 0x00000000000f7919 */ /* 0x000e240000002100 */
[----:B0-----:R-:W-:-:S03]  /*0ca0*/  IMAD.WIDE.U32 R2, R15, 0x4, RZ ;  /* 0x000000040f027825 */ /* 0x001fc600078e00ff */
[----:B------:R-:W-:-:S04]  /*0cb0*/  ISETP.GE.U32.AND P0, PT, R2, R17, PT ;  /* 0x000000110200720c */ /* 0x000fc80003f06070 */
[----:B------:R-:W-:-:S13]  /*0cc0*/  ISETP.GE.AND.EX P0, PT, R3, R19, PT, P0 ;  /* 0x000000130300720c */ /* 0x000fda0003f06300 */
[----:B------:R-:W-:Y:S05]  /*0cd0*/  @P0 EXIT ;  /* 0x000000000000094d */ /* 0x000fea0003800000 */
[----:B------:R-:W-:Y:S01]  /*0ce0*/  IMAD.MOV.U32 R14, RZ, RZ, RZ ;  /* 0x000000ffff0e7224 */ /* 0x000fe200078e00ff */
[----:B------:R-:W0:Y:S06]  /*0cf0*/  LDCU UR4, c[0x0][0x360] ;  /* 0x00006c00ff0477ac */ /* 0x000e2c0008000800 */
.L_x_2784:
        /* <DEDUP_REMOVED lines=13> */
[----:B--2---:R-:W-:Y:S08]  /*0dd0*/  I2F.S16 R4, R2 ;  /* 0x0000000200047306 */ /* 0x004ff00000101400 */
[----:B------:R-:W-:Y:S08]  /*0de0*/  I2F.S16 R5, R2.H1 ;  /* 0x1000000200057306 */ /* 0x000ff00000101400 */
[----:B------:R-:W-:Y:S08]  /*0df0*/  I2F.S16 R6, R3 ;  /* 0x0000000300067306 */ /* 0x000ff00000101400 */
[----:B------:R-:W0:Y:S02]  /*0e00*/  I2F.S16 R7, R3.H1 ;  /* 0x1000000300077306 */ /* 0x000e240000101400 */
[----:B0-----:R1:W-:Y:S01]  /*0e10*/  STG.E.128 desc[UR12][R8.64], R4 ;  /* 0x0000000408007986 */ /* 0x0013e2000c101d0c */
[----:B------:R-:W-:Y:S05]  /*0e20*/  @!P0 BRA P1, `(.L_x_2784) ;  /* 0xfffffffc00b48947 */ /* 0x000fea000083ffff */
[----:B------:R-:W-:Y:S05]  /*0e30*/  EXIT ;  /* 0x000000000000794d */ /* 0x000fea0003800000 */
        .weak           $__internal_67_$__cuda_sm20_div_u16
        .type           $__internal_67_$__cuda_sm20_div_u16,@function
        .size           $__internal_67_$__cuda_sm20_div_u16,(.L_x_7705 - $__internal_67_$__cuda_sm20_div_u16)
$__internal_67_$__cuda_sm20_div_u16:
        /* <DEDUP_REMOVED lines=19> */
[----:B------:R-:W-:Y:S05]  /*0f70*/  RET.REL.NODEC R2 `(_ZN2at6native55_GLOBAL__N__de093ff9_22_ForeachBinaryOpList_cu_a911ec4325multi_tensor_apply_kernelINS1_18TensorListMetadataILi2EEENS1_11CopyFunctorIfsLi2ELi1ELi1EEEJNS0_4CopyIfsEEEEEvT_T0_DpT1_) ;  /* 0xfffffff002207950 */ /* 0x000fea0003c3ffff */
.L_x_2785:
        /* <DEDUP_REMOVED lines=16> */
.L_x_7705:


//--------------------- .text._ZN2at6native55_GLOBAL__N__de093ff9_22_ForeachBinaryOpList_cu_a911ec4325multi_tensor_apply_kernelINS1_18TensorListMetadataILi2EEENS1_11CopyFunctorIflLi2ELi1ELi1EEEJNS0_4CopyIflEEEEEvT_T0_DpT1_ --------------------------
	.section	.text._ZN2at6native55_GLOBAL__N__de093ff9_22_ForeachBinaryOpList_cu_a911ec4325multi_tensor_apply_kernelINS1_18TensorListMetadataILi2EEENS1_11CopyFunctorIflLi2ELi1ELi1EEEJNS0_4CopyIflEEEEEvT_T0_DpT1_,"ax",@progbits
	.align	128
.text._ZN2at6native55_GLOBAL__N__de093ff9_22_ForeachBinaryOpList_cu_a911ec4325multi_tensor_apply_kernelINS1_18TensorListMetadataILi2EEENS1_11CopyFunctorIflLi2ELi1ELi1EEEJNS0_4CopyIflEEEEEvT_T0_DpT1_:
        .type           _ZN2at6native55_GLOBAL__N__de093ff9_22_ForeachBinaryOpList_cu_a911ec4325multi_tensor_apply_kernelINS1_18TensorListMetadataILi2EEENS1_11CopyFunctorIflLi2ELi1ELi1EEEJNS0_4CopyIflEEEEEvT_T0_DpT1_,@function
        .size           _ZN2at6native55_GLOBAL__N__de093ff9_22_ForeachBinaryOpList_cu_a911ec4325multi_tensor_apply_kernelINS1_18TensorListMetadataILi2EEENS1_11CopyFunctorIflLi2ELi1ELi1EEEJNS0_4CopyIflEEEEEvT_T0_DpT1_,(.L_x_7707 - _ZN2at6native55_GLOBAL__N__de093ff9_22_ForeachBinaryOpList_cu_a911ec4325multi_tensor_apply_kernelINS1_18TensorListMetadataILi2EEENS1_11CopyFunctorIflLi2ELi1ELi1EEEJNS0_4CopyIflEEEEEvT_T0_DpT1_)
        .other          _ZN2at6native55_GLOBAL__N__de093ff9_22_ForeachBinaryOpList_cu_a911ec4325multi_tensor_apply_kernelINS1_18TensorListMetadataILi2EEENS1_11CopyFunctorIflLi2ELi1ELi1EEEJNS0_4CopyIflEEEEEvT_T0_DpT1_,@"STO_CUDA_ENTRY STV_DEFAULT"
_ZN2at6native55_GLOBAL__N__de093ff9_22_ForeachBinaryOpList_cu_a911ec4325multi_tensor_apply_kernelINS1_18TensorListMetadataILi2EEENS1_11CopyFunctorIflLi2ELi1ELi1EEEJNS0_4CopyIflEEEEEvT_T0_DpT1_:
        /* <DEDUP_REMOVED lines=38> */
[----:B------:R-:W-:Y:S05]  /*0260*/  CALL.REL.NOINC `($__internal_68_$__cuda_sm20_div_u16) ;  /* 0x0000000800f47944 */ /* 0x000fea0003c00000 */
        /* <DEDUP_REMOVED lines=13> */
.L_x_2788:
[----:B0-----:R-:W-:-:S04]  /*0340*/  IADD3 R5, P1, PT, R3, UR4, RZ ;  /* 0x0000000403057c10 */ /* 0x001fc8000ff3e0ff */
[C---:B------:R-:W-:Y:S01]  /*0350*/  ISETP.GE.U32.AND P0, PT, R5.reuse, R0, PT ;  /* 0x000000000500720c */ /* 0x040fe20003f06070 */
[----:B--2---:R-:W-:Y:S01]  /*0360*/  IMAD.X R21, RZ, RZ, UR5, P1 ;  /* 0x00000005ff157e24 */ /* 0x004fe200088e06ff */
        /* <DEDUP_REMOVED lines=15> */
[----:B------:R0:W3:Y:S01]  /*0460*/  @!P2 LDG.E.64 R10, desc[UR12][R4.64] ;  /* 0x0000000c040aa981 */ /* 0x0000e2000c1e1b00 */
[----:B------:R-:W-:-:S05]  /*0470*/  ISETP.GE.U32.AND P1, PT, R21, R0, PT ;  /* 0x000000001500720c */ /* 0x000fca0003f26070 */
[----:B------:R-:W-:Y:S01]  /*0480*/  @!P3 LEA R28, P4, R25, R14, 0x3 ;  /* 0x0000000e191cb211 */ /* 0x000fe200078818ff */
[----:B0-----:R-:W-:-:S03]  /*0490*/  IMAD.X R5, RZ, RZ, R23, P5 ;  /* 0x000000ffff057224 */ /* 0x001fc600028e0617 */
[----:B------:R-:W-:Y:S02]  /*04a0*/  @!P3 LEA.HI.X R29, R25, R15, R23, 0x3, P4 ;  /* 0x0000000f191db211 */ /* 0x000fe400020f1c17 */
[----:B------:R-:W-:-:S03]  /*04b0*/  ISETP.GE.AND.EX P1, PT, R5, R2, PT, P1 ;  /* 0x000000020500720c */ /* 0x000fc60003f26310 */
[----:B------:R-:W4:Y:S10]  /*04c0*/  @!P3 LDG.E.64 R8, desc[UR12][R28.64] ;  /* 0x0000000c1c08b981 */ /* 0x000f34000c1e1b00 */
[----:B------:R-:W-:-:S04]  /*04d0*/  @!P1 LEA R26, P4, R21, R14, 0x3 ;  /* 0x0000000e151a9211 */ /* 0x000fc800078818ff */
[----:B------:R-:W-:-:S05]  /*04e0*/  @!P1 LEA.HI.X R27, R21, R15, R5, 0x3, P4 ;  /* 0x0000000f151b9211 */ /* 0x000fca00020f1c05 */
[----:B------:R0:W5:Y:S01]  /*04f0*/  @!P1 LDG.E.64 R6, desc[UR12][R26.64] ;  /* 0x0000000c1a069981 */ /* 0x000162000c1e1b00 */
[----:B------:R-:W-:Y:S01]  /*0500*/  IADD3 R18, P4, PT, R3, UR4, RZ ;  /* 0x0000000403127c10 */ /* 0x000fe2000ff9e0ff */
[----:B------:R-:W-:-:S04]  /*0510*/  USHF.L.U32 UR10, UR11, 0x2, URZ ;  /* 0x000000020b0a7899 */ /* 0x000fc800080006ff */
[----:B------:R-:W-:Y:S01]  /*0520*/  IMAD.X R4, RZ, RZ, UR5, P4 ;  /* 0x00000005ff047e24 */ /* 0x000fe2000a0e06ff */
[----:B0-----:R-:W-:-:S04]  /*0530*/  @!P0 LEA R26, P4, R18, R16, 0x2 ;  /* 0x00000010121a8211 */ /* 0x001fc800078810ff */
[----:B------:R-:W-:Y:S01]  /*0540*/  @!P0 LEA.HI.X R27, R18, R17, R4, 0x2, P4 ;  /* 0x00000011121b8211 */ /* 0x000fe200020f1404 */
[----:B--2---:R-:W0:Y:S04]  /*0550*/  @!P0 I2F.S64 R22, R12 ;  /* 0x0000000c00168312 */ /* 0x004e280000301400 */
[----:B0-----:R3:W-:Y:S01]  /*0560*/  @!P0 STG.E desc[UR12][R26.64], R22 ;  /* 0x000000161a008986 */ /* 0x0017e2000c10190c */
[----:B------:R-:W-:-:S04]  /*0570*/  @!P2 LEA R28, P0, R20, R16, 0x2 ;  /* 0x00000010141ca211 */ /* 0x000fc800078010ff */
[----:B------:R-:W-:Y:S02]  /*0580*/  @!P2 LEA.HI.X R29, R20, R17, R19, 0x2, P0 ;  /* 0x00000011141da211 */ /* 0x000fe400000f1413 */
[----:B------:R-:W-:-:S04]  /*0590*/  @!P3 LEA R24, P0, R25, R16, 0x2 ;  /* 0x000000101918b211 */ /* 0x000fc800078010ff */
[----:B------:R-:W-:Y:S01]  /*05a0*/  @!P3 LEA.HI.X R25, R25, R17, R23, 0x2, P0 ;  /* 0x000000111919b211 */ /* 0x000fe200000f1417 */
[----:B---3--:R-:W0:Y:S01]  /*05b0*/  @!P2 I2F.S64 R22, R10 ;  /* 0x0000000a0016a312 */ /* 0x008e220000301400 */
[----:B------:R-:W-:-:S05]  /*05c0*/  IADD3 R23, P0, PT, R18, UR10, RZ ;  /* 0x0000000a12177c10 */ /* 0x000fca000ff1e0ff */
[----:B------:R-:W-:Y:S01]  /*05d0*/  IMAD.X R4, RZ, RZ, R4, P0 ;  /* 0x000000ffff047224 */ /* 0x000fe200000e0604 */
[----:B------:R-:W-:-:S04]  /*05e0*/  ISETP.GE.U32.AND P0, PT, R23, R0, PT ;  /* 0x000000001700720c */ /* 0x000fc80003f06070 */
[----:B------:R-:W-:Y:S01]  /*05f0*/  ISETP.GE.AND.EX P0, PT, R4, R2, PT, P0 ;  /* 0x000000020400720c */ /* 0x000fe20003f06300 */
[----:B0-----:R4:W-:Y:S01]  /*0600*/  @!P2 STG.E desc[UR12][R28.64], R22 ;  /* 0x000000161c00a986 */ /* 0x0019e2000c10190c */
[----:B------:R-:W-:-:S05]  /*0610*/  IADD3 R20, P2, PT, R20, UR10, RZ ;  /* 0x0000000a14147c10 */ /* 0x000fca000ff5e0ff */
[----:B------:R-:W-:Y:S01]  /*0620*/  IMAD.X R19, RZ, RZ, R19, P2 ;  /* 0x000000ffff137224 */ /* 0x000fe200010e0613 */
[----:B------:R-:W-:-:S04]  /*0630*/  ISETP.GE.U32.AND P2, PT, R20, R0, PT ;  /* 0x000000001400720c */ /* 0x000fc80003f46070 */
[----:B------:R-:W-:Y:S01]  /*0640*/  ISETP.GE.AND.EX P2, PT, R19, R2, PT, P2 ;  /* 0x000000021300720c */ /* 0x000fe20003f46320 */
[----:B----4-:R-:W0:Y:S08]  /*0650*/  @!P3 I2F.S64 R29, R8 ;  /* 0x00000008001db312 */ /* 0x010e300000301400 */
[----:B-----5:R-:W1:Y:S01]  /*0660*/  @!P1 I2F.S64 R28, R6 ;  /* 0x00000006001c9312 */ /* 0x020e620000301400 */
[----:B0-----:R0:W-:Y:S01]  /*0670*/  @!P3 STG.E desc[UR12][R24.64], R29 ;  /* 0x0000001d1800b986 */ /* 0x0011e2000c10190c */
[----:B------:R-:W-:-:S04]  /*0680*/  @!P1 LEA R26, P3, R21, R16, 0x2 ;  /* 0x00000010151a9211 */ /* 0x000fc800078610ff */
[----:B------:R-:W-:Y:S02]  /*0690*/  @!P1 LEA.HI.X R27, R21, R17, R5, 0x2, P3 ;  /* 0x00000011151b9211 */ /* 0x000fe400018f1405 */
[C---:B------:R-:W-:Y:S02]  /*06a0*/  @!P0 LEA R22, P3, R23.reuse, R14, 0x3 ;  /* 0x0000000e17168211 */ /* 0x040fe400078618ff */
[C---:B------:R-:W-:Y:S01]  /*06b0*/  IADD3 R21, P4, PT, R20.reuse, UR11, RZ ;  /* 0x0000000b14157c10 */ /* 0x040fe2000ff9e0ff */
[----:B-1----:R1:W-:Y:S01]  /*06c0*/  @!P1 STG.E desc[UR12][R26.64], R28 ;  /* 0x0000001c1a009986 */ /* 0x0023e2000c10190c */
[----:B------:R-:W-:Y:S02]  /*06d0*/  @!P0 LEA.HI.X R23, R23, R15, R4, 0x3, P3 ;  /* 0x0000000f17178211 */ /* 0x000fe400018f1c04 */
[----:B------:R-:W-:Y:S01]  /*06e0*/  ISETP.GE.U32.AND P1, PT, R21, R0, PT ;  /* 0x000000001500720c */ /* 0x000fe20003f26070 */
[----:B------:R-:W-:Y:S01]  /*06f0*/  IMAD.X R5, RZ, RZ, R19, P4 ;  /* 0x000000ffff057224 */ /* 0x000fe200020e0613 */
[----:B0-----:R-:W-:Y:S01]  /*0700*/  @!P2 LEA R24, P3, R20, R14, 0x3 ;  /* 0x0000000e1418a211 */ /* 0x001fe200078618ff */
[----:B------:R0:W2:Y:S03]  /*0710*/  @!P0 LDG.E.64 R12, desc[UR12][R22.64] ;  /* 0x0000000c160c8981 */ /* 0x0000a6000c1e1b00 */
[----:B------:R-:W-:-:S02]  /*0720*/  ISETP.GE.AND.EX P1, PT, R5, R2, PT, P1 ;  /* 0x000000020500720c */ /* 0x000fc40003f26310 */
[----:B------:R-:W-:Y:S02]  /*0730*/  @!P2 LEA.HI.X R25, R20, R15, R19, 0x3, P3 ;  /* 0x0000000f1419a211 */ /* 0x000fe400018f1c13 */
[----:B0-----:R-:W-:-:S03]  /*0740*/  IADD3 R23, P4, PT, R21, UR11, RZ ;  /* 0x0000000b15177c10 */ /* 0x001fc6000ff9e0ff */
[----:B------:R0:W3:Y:S01]  /*0750*/  @!P2 LDG.E.64 R10, desc[UR12][R24.64] ;  /* 0x0000000c180aa981 */ /* 0x0000e2000c1e1b00 */
        /* <DEDUP_REMOVED lines=8> */
[----:B------:R3:W5:Y:S01]  /*07e0*/  @!P3 LDG.E.64 R6, desc[UR12][R24.64] ;  /* 0x0000000c1806b981 */ /* 0x000762000c1e1b00 */
[----:B------:R-:W-:-:S05]  /*07f0*/  VIADD R18, R18, UR10 ;  /* 0x0000000a12127c36 */ /* 0x000fca0008000000 */
[----:B-1----:R-:W-:-:S04]  /*0800*/  @!P0 LEA R26, P4, R18, R16, 0x2 ;  /* 0x00000010121a8211 */ /* 0x002fc800078810ff */
[----:B------:R-:W-:Y:S02]  /*0810*/  @!P0 LEA.HI.X R27, R18, R17, R4, 0x2, P4 ;  /* 0x00000011121b8211 */ /* 0x000fe400020f1404 */
[----:B------:R-:W-:-:S04]  /*0820*/  @!P3 LEA R22, P4, R23, R16, 0x2 ;  /* 0x000000101716b211 */ /* 0x000fc800078810ff */
[----:B------:R-:W-:Y:S01]  /*0830*/  @!P3 LEA.HI.X R23, R23, R17, R29, 0x2, P4 ;  /* 0x000000111717b211 */ /* 0x000fe200020f141d */
[----:B------:R-:W-:-:S04]  /*0840*/  UIADD3 UR6, UP0, UPT, UR6, 0x2, URZ ;  /* 0x0000000206067890 */ /* 0x000fc8000ff1e0ff */
[----:B------:R-:W-:Y:S02]  /*0850*/  UIADD3.X UR7, UPT, UPT, URZ, UR7, URZ, UP0, !UPT ;  /* 0x00000007ff077290 */ /* 0x000fe400087fe4ff */
[----:B------:R-:W-:-:S04]  /*0860*/  UISETP.NE.U32.AND UP0, UPT, UR6, UR9, UPT ;  /* 0x000000090600728c */ /* 0x000fc8000bf05070 */
[----:B------:R-:W-:Y:S02]  /*0870*/  UISETP.NE.AND.EX UP0, UPT, UR7, URZ, UPT, UP0 ;  /* 0x000000ff0700728c */ /* 0x000fe4000bf05300 */
[----:B------:R-:W-:Y:S01]  /*0880*/  UIMAD.WIDE.U32 UR4, UR10, 0x2, UR4 ;  /* 0x000000020a0478a5 */ /* 0x000fe2000f8e0004 */
[----:B--2---:R-:W0:Y:S08]  /*0890*/  @!P0 I2F.S64 R28, R12 ;  /* 0x0000000c001c8312 */ /* 0x004e300000301400 */
[----:B---3--:R-:W1:Y:S01]  /*08a0*/  @!P2 I2F.S64 R25, R10 ;  /* 0x0000000a0019a312 */ /* 0x008e620000301400 */
[----:B0-----:R2:W-:Y:S01]  /*08b0*/  @!P0 STG.E desc[UR12][R26.64], R28 ;  /* 0x0000001c1a008986 */ /* 0x0015e2000c10190c */
[----:B------:R-:W-:-:S04]  /*08c0*/  @!P2 LEA R18, P0, R20, R16, 0x2 ;  /* 0x000000101412a211 */ /* 0x000fc800078010ff */
[-C--:B------:R-:W-:Y:S02]  /*08d0*/  @!P2 LEA.HI.X R19, R20, R17.reuse, R19, 0x2, P0 ;  /* 0x000000111413a211 */ /* 0x080fe400000f1413 */
[C---:B------:R-:W-:Y:S01]  /*08e0*/  @!P1 LEA R20, P0, R21.reuse, R16, 0x2 ;  /* 0x0000001015149211 */ /* 0x040fe200078010ff */
[----:B----4-:R-:W0:Y:S03]  /*08f0*/  @!P1 I2F.S64 R4, R8 ;  /* 0x0000000800049312 */ /* 0x010e260000301400 */
[----:B------:R-:W-:-:S05]  /*0900*/  @!P1 LEA.HI.X R21, R21, R17, R5, 0x2, P0 ;  /* 0x0000001115159211 */ /* 0x000fca00000f1405 */
[----:B-----5:R-:W3:Y:S01]  /*0910*/  @!P3 I2F.S64 R24, R6 ;  /* 0x000000060018b312 */ /* 0x020ee20000301400 */
[----:B-1----:R2:W-:Y:S04]  /*0920*/  @!P2 STG.E desc[UR12][R18.64], R25 ;  /* 0x000000191200a986 */ /* 0x0025e8000c10190c */
[----:B0-----:R2:W-:Y:S04]  /*0930*/  @!P1 STG.E desc[UR12][R20.64], R4 ;  /* 0x0000000414009986 */ /* 0x0015e8000c10190c */
[----:B---3--:R2:W-:Y:S01]  /*0940*/  @!P3 STG.E desc[UR12][R22.64], R24 ;  /* 0x000000181600b986 */ /* 0x0085e2000c10190c */
[----:B------:R-:W-:Y:S05]  /*0950*/  BRA.U UP0, `(.L_x_2788) ;  /* 0xfffffff900787547 */ /* 0x000fea000b83ffff */
.L_x_2787:
[----:B------:R-:W-:-:S04]  /*0960*/  ULOP3.LUT UR6, UR8, 0x1, URZ, 0xc0, !UPT ;  /* 0x0000000108067892 */ /* 0x000fc8000f8ec0ff */
[----:B------:R-:W-:-:S06]  /*0970*/  UISETP.NE.U32.AND UP0, UPT, UR6, 0x1, UPT ;  /* 0x000000010600788c */ /* 0x000fcc000bf05070 */
[----:B------:R-:W-:-:S13]  /*0980*/  PLOP3.LUT P0, PT, PT, PT, UP0, 0x80, 0x8 ;  /* 0x000000000008781c */ /* 0x000fda0003f0f008 */
[----:B------:R-:W-:Y:S05]  /*0990*/  @!P0 EXIT ;  /* 0x000000000000894d */ /* 0x000fea0003800000 */
[----:B------:R-:W0:Y:S02]  /*09a0*/  S2R R3, SR_TID.X ;  /* 0x0000000000037919 */ /* 0x000e240000002100 */
[----:B0-----:R-:W-:-:S04]  /*09b0*/  IADD3 R3, P1, PT, R3, UR4, RZ ;  /* 0x0000000403037c10 */ /* 0x001fc8000ff3e0ff */
[C---:B--2---:R-:W-:Y:S01]  /*09c0*/  IADD3 R19, P2, PT, R3.reuse, UR11, RZ ;  /* 0x0000000b03137c10 */ /* 0x044fe2000ff5e0ff */
        /* <DEDUP_REMOVED lines=12> */
[-C--:B------:R-:W-:Y:S02]  /*0a90*/  @!P1 LEA R24, P3, R19, R14.reuse, 0x3 ;  /* 0x0000000e13189211 */ /* 0x080fe400078618ff */
[----:B------:R-:W-:Y:S01]  /*0aa0*/  @!P2 LEA R26, P5, R29, R14, 0x3 ;  /* 0x0000000e1d1aa211 */ /* 0x000fe200078a18ff */
[----:B------:R0:W2:Y:S01]  /*0ab0*/  @!P0 LDG.E.64 R12, desc[UR12][R22.64] ;  /* 0x0000000c160c8981 */ /* 0x0000a2000c1e1b00 */
[-C--:B------:R-:W-:Y:S02]  /*0ac0*/  @!P1 LEA.HI.X R25, R19, R15.reuse, R5, 0x3, P3 ;  /* 0x0000000f13199211 */ /* 0x080fe400018f1c05 */
[C-C-:B------:R-:W-:Y:S02]  /*0ad0*/  @!P2 LEA.HI.X R27, R29.reuse, R15, R4.reuse, 0x3, P5 ;  /* 0x0000000f1d1ba211 */ /* 0x140fe400028f1c04 */
[----:B------:R-:W-:Y:S01]  /*0ae0*/  IADD3 R18, P4, PT, R29, UR11, RZ ;  /* 0x0000000b1d127c10 */ /* 0x000fe2000ff9e0ff */
[----:B------:R-:W3:Y:S03]  /*0af0*/  @!P1 LDG.E.64 R10, desc[UR12][R24.64] ;  /* 0x0000000c180a9981 */ /* 0x000ee6000c1e1b00 */
[----:B------:R-:W-:Y:S01]  /*0b00*/  ISETP.GE.U32.AND P3, PT, R18, R0, PT ;  /* 0x000000001200720c */ /* 0x000fe20003f66070 */
[----:B------:R-:W4:Y:S01]  /*0b10*/  @!P2 LDG.E.64 R8, desc[UR12][R26.64] ;  /* 0x0000000c1a08a981 */ /* 0x000f22000c1e1b00 */
[----:B------:R-:W-:-:S05]  /*0b20*/  IMAD.X R0, RZ, RZ, R4, P4 ;  /* 0x000000ffff007224 */ /* 0x000fca00020e0604 */
[----:B------:R-:W-:Y:S02]  /*0b30*/  ISETP.GE.AND.EX P3, PT, R0, R2, PT, P3 ;  /* 0x000000020000720c */ /* 0x000fe40003f66330 */
[----:B------:R-:W-:-:S04]  /*0b40*/  @!P0 LEA R2, P5, R3, R16, 0x2 ;  /* 0x0000001003028211 */ /* 0x000fc800078a10ff */
[----:B------:R-:W-:-:S07]  /*0b50*/  @!P0 LEA.HI.X R3, R3, R17, R21, 0x2, P5 ;  /* 0x0000001103038211 */ /* 0x000fce00028f1415 */
[C---:B------:R-:W-:Y:S02]  /*0b60*/  @!P3 LEA R14, P4, R18.reuse, R14, 0x3 ;  /* 0x0000000e120eb211 */ /* 0x040fe400078818ff */
[-C--:B0-----:R-:W-:Y:S02]  /*0b70*/  @!P2 LEA R22, P5, R29, R16.reuse, 0x2 ;  /* 0x000000101d16a211 */ /* 0x081fe400078a10ff */
[----:B------:R-:W-:Y:S02]  /*0b80*/  @!P3 LEA.HI.X R15, R18, R15, R0, 0x3, P4 ;  /* 0x0000000f120fb211 */ /* 0x000fe400020f1c00 */
[----:B------:R-:W-:Y:S02]  /*0b90*/  @!P1 LEA R20, P4, R19, R16, 0x2 ;  /* 0x0000001013149211 */ /* 0x000fe400078810ff */
[-C--:B------:R-:W-:Y:S01]  /*0ba0*/  @!P2 LEA.HI.X R23, R29, R17.reuse, R4, 0x2, P5 ;  /* 0x000000111d17a211 */ /* 0x080fe200028f1404 */
[----:B------:R0:W5:Y:S01]  /*0bb0*/  @!P3 LDG.E.64 R6, desc[UR12][R14.64] ;  /* 0x0000000c0e06b981 */ /* 0x000162000c1e1b00 */
[----:B------:R-:W-:Y:S01]  /*0bc0*/  @!P1 LEA.HI.X R21, R19, R17, R5, 0x2, P4 ;  /* 0x0000001113159211 */ /* 0x000fe200020f1405 */
[----:B--2---:R-:W1:Y:S08]  /*0bd0*/  @!P0 I2F.S64 R13, R12 ;  /* 0x0000000c000d8312 */ /* 0x004e700000301400 */
[----:B---3--:R-:W2:Y:S08]  /*0be0*/  I2F.S64 R11, R10 ;  /* 0x0000000a000b7312 */ /* 0x008eb00000301400 */
[----:B----4-:R-:W3:Y:S01]  /*0bf0*/  I2F.S64 R9, R8 ;  /* 0x0000000800097312 */ /* 0x010ee20000301400 */
[----:B-1----:R0:W-:Y:S04]  /*0c00*/  @!P0 STG.E desc[UR12][R2.64], R13 ;  /* 0x0000000d02008986 */ /* 0x0021e8000c10190c */
[----:B--2---:R0:W-:Y:S04]  /*0c10*/  @!P1 STG.E desc[UR12][R20.64], R11 ;  /* 0x0000000b14009986 */ /* 0x0041e8000c10190c */
[----:B---3--:R0:W-:Y:S01]  /*0c20*/  @!P2 STG.E desc[UR12][R22.64], R9 ;  /* 0x000000091600a986 */ /* 0x0081e2000c10190c */
[----:B------:R-:W-:Y:S05]  /*0c30*/  @P3 EXIT ;  /* 0x000000000000394d */ /* 0x000fea0003800000 */
[----:B-----5:R-:W1:Y:S01]  /*0c40*/  I2F.S64 R7, R6 ;  /* 0x0000000600077312 */ /* 0x020e620000301400 */
[----:B0-----:R-:W-:-:S04]  /*0c50*/  LEA R2, P0, R18, R16, 0x2 ;  /* 0x0000001012027211 */ /* 0x001fc800078010ff */
[----:B------:R-:W-:-:S05]  /*0c60*/  LEA.HI.X R3, R18, R17, R0, 0x2, P0 ;  /* 0x0000001112037211 */ /* 0x000fca00000f1400 */
[----:B-1----:R-:W-:Y:S01]  /*0c70*/  STG.E desc[UR12][R2.64], R7 ;  /* 0x0000000702007986 */ /* 0x002fe2000c10190c */
[----:B------:R-:W-:Y:S05]  /*0c80*/  EXIT ;  /* 0x000000000000794d */ /* 0x000fea0003800000 */
.L_x_2786:
[----:B------:R-:W0:Y:S02]  /*0c90*/  S2R R19, SR_TID.X ;  /* 0x0000000000137919 */ /* 0x000e240000002100 */
[----:B0-----:R-:W-:-:S03]  /*0ca0*/  IMAD.WIDE.U32 R4, R19, 0x4, RZ ;  /* 0x0000000413047825 */ /* 0x001fc600078e00ff */
[----:B------:R-:W-:-:S04]  /*0cb0*/  ISETP.GE.U32.AND P0, PT, R4, R0, PT ;  /* 0x000000000400720c */ /* 0x000fc80003f06070 */
[----:B------:R-:W-:-:S13]  /*0cc0*/  ISETP.GE.AND.EX P0, PT, R5, R2, PT, P0 ;  /* 0x000000020500720c */ /* 0x000fda0003f06300 */
[----:B------:R-:W-:Y:S05]  /*0cd0*/  @P0 EXIT ;  /* 0x000000000000094d */ /* 0x000fea0003800000 */
[----:B------:R-:W-:Y:S01]  /*0ce0*/  IMAD.MOV.U32 R18, RZ, RZ, RZ ;  /* 0x000000ffff127224 */ /* 0x000fe200078e00ff */
[----:B------:R-:W0:Y:S06]  /*0cf0*/  LDCU UR4, c[0x0][0x360] ;  /* 0x00006c00ff0477ac */ /* 0x000e2c0008000800 */
.L_x_2789:
[----:B------:R-:W-:-:S04]  /*0d00*/  LEA R4, P0, R19, R14, 0x5 ;  /* 0x0000000e13047211 */ /* 0x000fc800078028ff */
[----:B------:R-:W-:-:S06]  /*0d10*/  LEA.HI.X R5, R19, R15, R18, 0x5, P0 ;  /* 0x0000000f13057211 */ /* 0x000fcc00000f2c12 */
[----:B------:R-:W2:Y:S01]  /*0d20*/  LDG.E.ENL2.256 R4, R20, desc[UR12][R4.64] ;  /* 0xfe00000c0414797e */ /* 0x000ea20008121904 */
[----:B-1----:R-:W-:-:S04]  /*0d30*/  LEA R12, P0, R19, R16, 0x4 ;  /* 0x00000010130c7211 */ /* 0x002fc800078020ff */
        /* <DEDUP_REMOVED lines=9> */
[----:B--2---:R-:W-:Y:S08]  /*0dd0*/  I2F.S64 R8, R20 ;  /* 0x0000001400087312 */ /* 0x004ff00000301400 */
[----:B------:R-:W-:Y:S08]  /*0de0*/  I2F.S64 R9, R22 ;  /* 0x0000001600097312 */ /* 0x000ff00000301400 */
[----:B------:R-:W-:Y:S08]  /*0df0*/  I2F.S64 R10, R4 ;  /* 0x00000004000a7312 */ /* 0x000ff00000301400 */
[----:B------:R-:W0:Y:S02]  /*0e00*/  I2F.S64 R11, R6 ;  /* 0x00000006000b7312 */ /* 0x000e240000301400 */
[----:B0-----:R1:W-:Y:S01]  /*0e10*/  STG.E.128 desc[UR12][R12.64], R8 ;  /* 0x000000080c007986 */ /* 0x0013e2000c101d0c */
[----:B------:R-:W-:Y:S05]  /*0e20*/  @!P0 BRA P1, `(.L_x_2789) ;  /* 0xfffffffc00b48947 */ /* 0x000fea000083ffff */
[----:B------:R-:W-:Y:S05]  /*0e30*/  EXIT ;  /* 0x000000000000794d */ /* 0x000fea0003800000 */
        .weak           $__internal_68_$__cuda_sm20_div_u16
        .type           $__internal_68_$__cuda_sm20_div_u16,@function
        .size           $__internal_68_$__cuda_sm20_div_u16,(.L_x_7707 - $__internal_68_$__cuda_sm20_div_u16)
$__internal_68_$__cuda_sm20_div_u16:
        /* <DEDUP_REMOVED lines=19> */
[----:B------:R-:W-:Y:S05]  /*0f70*/  RET.REL.NODEC R4 `(_ZN2at6native55_GLOBAL__N__de093ff9_22_ForeachBinaryOpList_cu_a911ec4325multi_tensor_apply_kernelINS1_18TensorListMetadataILi2EEENS1_11CopyFunctorIflLi2ELi1ELi1EEEJNS0_4CopyIflEEEEEvT_T0_DpT1_) ;  /* 0xfffffff004207950 */ /* 0x000fea0003c3ffff */
.L_x_2790:
        /* <DEDUP_REMOVED lines=16> */
.L_x_7707:


//--------------------- .text._ZN2at6native55_GLOBAL__N__de093ff9_22_ForeachBinaryOpList_cu_a911ec4325multi_tensor_apply_kernelINS1_18TensorListMetadataILi2EEENS1_11CopyFunctorIfaLi2ELi1ELi1EEEJNS0_4CopyIfaEEEEEvT_T0_DpT1_ --------------------------
	.section	.text._ZN2at6native55_GLOBAL__N__de093ff9_22_ForeachBinaryOpList_cu_a911ec4325multi_tensor_apply_kernelINS1_18TensorListMetadataILi2EEENS1_11CopyFunctorIfaLi2ELi1ELi1EEEJNS0_4CopyIfaEEEEEvT_T0_DpT1_,"ax",@progbits
	.align	128
.text._ZN2at6native55_GLOBAL__N__de093ff9_22_ForeachBinaryOpList_cu_a911ec4325multi_tensor_apply_kernelINS1_18TensorListMetadataILi2EEENS1_11CopyFunctorIfaLi2ELi1ELi1EEEJNS0_4CopyIfaEEEEEvT_T0_DpT1_:
        .type           _ZN2at6native55_GLOBAL__N__de093ff9_22_ForeachBinaryOpList_cu_a911ec4325multi_tensor_apply_kernelINS1_18TensorListMetadataILi2EEENS1_11CopyFunctorIfaLi2ELi1ELi1EEEJNS0_4CopyIfaEEEEEvT_T0_DpT1_,@function
        .size           _ZN2at6native55_GLOBAL__N__de093ff9_22_ForeachBinaryOpList_cu_a911ec4325multi_tensor_apply_kernelINS1_18TensorListMetadataILi2EEENS1_11CopyFunctorIfaLi2ELi1ELi1EEEJNS0_4CopyIfaEEEEEvT_T0_DpT1_,(.L_x_7709 - _ZN2at6native55_GLOBAL__N__de093ff9_22_ForeachBinaryOpList_cu_a911ec4325multi_tensor_apply_kernelINS1_18TensorListMetadataILi2EEENS1_11CopyFunctorIfaLi2ELi1ELi1EEEJNS0_4CopyIfaEEEEEvT_T0_DpT1_)
        .other          _ZN2at6native55_GLOBAL__N__de093ff9_22_ForeachBinaryOpList_cu_a911ec4325multi_tensor_apply_kernelINS1_18TensorListMetadataILi2EEENS1_11CopyFunctorIfaLi2ELi1ELi1EEEJNS0_4CopyIfaEEEEEvT_T0_DpT1_,@"STO_CUDA_ENTRY STV_DEFAULT"
_ZN2at6native55_GLOBAL__N__de093ff9_22_ForeachBinaryOpList_cu_a911ec4325multi_tensor_apply_kernelINS1_18TensorListMetadataILi2EEENS1_11CopyFunctorIfaLi2ELi1ELi1EEEJNS0_4CopyIfaEEEEEvT_T0_DpT1_:
        /* <DEDUP_REMOVED lines=39> */
[----:B------:R-:W-:Y:S05]  /*0270*/  CALL.REL.NOINC `($__internal_69_$__cuda_sm20_div_u16) ;  /* 0x0000000c00987944 */ /* 0x000fea0003c00000 */
        /* <DEDUP_REMOVED lines=48> */
.L_x_2793:
        /* <DEDUP_REMOVED lines=101> */
.L_x_2792:
        /* <DEDUP_REMOVED lines=54> */
.L_x_2791:
[----:B------:R-:W0:Y:S02]  /*0f30*/  S2R R6, SR_TID.X ;  /* 0x0000000000067919 */ /* 0x000e240000002100 */
[----:B0-----:R-:W-:-:S03]  /*0f40*/  IMAD.WIDE.U32 R2, R6, 0x4, RZ ;  /* 0x0000000406027825 */ /* 0x001fc600078e00ff */
[----:B------:R-:W-:-:S04]  /*0f50*/  ISETP.GE.U32.AND P0, PT, R2, UR11, PT ;  /* 0x0000000b02007c0c */ /* 0x000fc8000bf06070 */
[----:B------:R-:W-:-:S13]  /*0f60*/  ISETP.GE.AND.EX P0, PT, R3, UR4, PT, P0 ;  /* 0x0000000403007c0c */ /* 0x000fda000bf06300 */
[----:B------:R-:W-:Y:S05]  /*0f70*/  @P0 EXIT ;  /* 0x000000000000094d */ /* 0x000fea0003800000 */
[----:B------:R-:W-:Y:S01]  /*0f80*/  IMAD.MOV.U32 R7, RZ, RZ, RZ ;  /* 0x000000ffff077224 */ /* 0x000fe200078e00ff */
[----:B------:R-:W0:Y:S06]  /*0f90*/  LDCU UR5, c[0x0][0x360] ;  /* 0x00006c00ff0577ac */ /* 0x000e2c0008000800 */
.L_x_2794:
        /* <DEDUP_REMOVED lines=20> */
        .weak           $__internal_69_$__cuda_sm20_div_u16
        .type           $__internal_69_$__cuda_sm20_div_u16,@function
        .size           $__internal_69_$__cuda_sm20_div_u16,(.L_x_7709 - $__internal_69_$__cuda_sm20_div_u16)
$__internal_69_$__cuda_sm20_div_u16:
        /* <DEDUP_REMOVED lines=19> */
[----:B------:R-:W-:Y:S05]  /*1210*/  RET.REL.NODEC R2 `(_ZN2at6native55_GLOBAL__N__de093ff9_22_ForeachBinaryOpList_cu_a911ec4325multi_tensor_apply_kernelINS1_18TensorListMetadataILi2EEENS1_11CopyFunctorIfaLi2ELi1ELi1EEEJNS0_4CopyIfaEEEEEvT_T0_DpT1_) ;  /* 0xffffffec02787950 */ /* 0x000fea0003c3ffff */
.L_x_2795:
        /* <DEDUP_REMOVED lines=14> */
.L_x_7709:


//--------------------- .text._ZN2at6native55_GLOBAL__N__de093ff9_22_ForeachBinaryOpList_cu_a911ec4325multi_tensor_apply_kernelINS1_18TensorListMetadataILi2EEENS1_11CopyFunctorIfhLi2ELi1ELi1EEEJNS0_4CopyIfhEEEEEvT_T0_DpT1_ --------------------------
	.section	.text._ZN2at6native55_GLOBAL__N__de093ff9_22_ForeachBinaryOpList_cu_a911ec4325multi_tensor_apply_kernelINS1_18TensorListMetadataILi2EEENS1_11CopyFunctorIfhLi2ELi1ELi1EEEJNS0_4CopyIfhEEEEEvT_T0_DpT1_,"ax",@progbits
	.align	128
.text._ZN2at6native55_GLOBAL__N__de093ff9_22_ForeachBinaryOpList_cu_a911ec4325multi_tensor_apply_kernelINS1_18TensorListMetadataILi2EEENS1_11CopyFunctorIfhLi2ELi1ELi1EEEJNS0_4CopyIfhEEEEEvT_T0_DpT1_:
        .type           _ZN2at6native55_GLOBAL__N__de093ff9_22_ForeachBinaryOpList_cu_a911ec4325multi_tensor_apply_kernelINS1_18TensorListMetadataILi2EEENS1_11CopyFunctorIfhLi2ELi1ELi1EEEJNS0_4CopyIfhEEEEEvT_T0_DpT1_,@function
        .size           _ZN2at6native55_GLOBAL__N__de093ff9_22_ForeachBinaryOpList_cu_a911ec4325multi_tensor_apply_kernelINS1_18TensorListMetadataILi2EEENS1_11CopyFunctorIfhLi2ELi1ELi1EEEJNS0_4CopyIfhEEEEEvT_T0_DpT1_,(.L_x_7711 - _ZN2at6native55_GLOBAL__N__de093ff9_22_ForeachBinaryOpList_cu_a911ec4325multi_tensor_apply_kernelINS1_18TensorListMetadataILi2EEENS1_11CopyFunctorIfhLi2ELi1ELi1EEEJNS0_4CopyIfhEEEEEvT_T0_DpT1_)
        .other          _ZN2at6native55_GLOBAL__N__de093ff9_22_ForeachBinaryOpList_cu_a911ec4325multi_tensor_apply_kernelINS1_18TensorListMetadataILi2EEENS1_11CopyFunctorIfhLi2ELi1ELi1EEEJNS0_4CopyIfhEEEEEvT_T0_DpT1_,@"STO_CUDA_ENTRY STV_DEFAULT"
_ZN2at6native55_GLOBAL__N__de093ff9_22_ForeachBinaryOpList_cu_a911ec4325multi_tensor_apply_kernelINS1_18TensorListMetadataILi2EEENS1_11CopyFunctorIfhLi2ELi1ELi1EEEJNS0_4CopyIfhEEEEEvT_T0_DpT1_:
        /* <DEDUP_REMOVED lines=39> */
[----:B------:R-:W-:Y:S05]  /*0270*/  CALL.REL.NOINC `($__internal_70_$__cuda_sm20_div_u16) ;  /* 0x0000000c00d07944 */ /* 0x000fea0003c00000 */
        /* <DEDUP_REMOVED lines=48> */
.L_x_2798:
[C---:B------:R-:W-:Y:S02]  /*0580*/  IADD3 R24, P3, PT, R16.reuse, UR29, RZ ;  /* 0x0000001d10187c10 */ /* 0x040fe4000ff7e0ff */
[----:B------:R-:W-:Y:S02]  /*0590*/  ISETP.GE.U32.AND P0, PT, R16, UR39, PT ;  /* 0x0000002710007c0c */ /* 0x000fe4000bf06070 */
[----:B------:R-:W-:Y:S01]  /*05a0*/  ISETP.GE.U32.AND P1, PT, R24, UR39, PT ;  /* 0x0000002718007c0c */ /* 0x000fe2000bf26070 */
[----:B------:R-:W-:Y:S01]  /*05b0*/  IMAD.X R25, RZ, RZ, R17, P3 ;  /* 0x000000ffff197224 */ /* 0x000fe200018e0611 */
[----:B------:R-:W-:-:S04]  /*05c0*/  ISETP.GE.AND.EX P0, PT, R17, UR40, PT, P0 ;  /* 0x0000002811007c0c */ /* 0x000fc8000bf06300 */
[----:B------:R-:W-:-:S09]  /*05d0*/  ISETP.GE.AND.EX P1, PT, R25, UR40, PT, P1 ;  /* 0x0000002819007c0c */ /* 0x000fd2000bf26310 */
[----:B-1----:R-:W-:-:S04]  /*05e0*/  @!P0 IADD3 R20, P2, PT, R16, UR41, RZ ;  /* 0x0000002910148c10 */ /* 0x002fc8000ff5e0ff */
        /* <DEDUP_REMOVED lines=21> */
[----:B0-----:R-:W-:-:S04]  /*0740*/  IMAD.U32 R19, RZ, RZ, UR29 ;  /* 0x0000001dff137e24 */ /* 0x001fc8000f8e00ff */
[----:B------:R-:W-:Y:S01]  /*0750*/  @!P2 IMAD.WIDE.U32 R18, R19, 0x8, R4 ;  /* 0x000000081312a825 */ /* 0x000fe200078e0004 */
[----:B--2---:R-:W-:-:S04]  /*0760*/  @!P0 LOP3.LUT R28, R7, 0xff, RZ, 0xc0, !PT ;  /* 0x000000ff071c8812 */ /* 0x004fc800078ec0ff */
[----:B------:R3:W0:Y:S02]  /*0770*/  @!P0 I2F.U16 R29, R28 ;  /* 0x0000001c001d8306 */ /* 0x0006240000101000 */
[----:B---3--:R-:W-:-:S06]  /*0780*/  @!P1 LOP3.LUT R28, R22, 0xff, RZ, 0xc0, !PT ;  /* 0x000000ff161c9812 */ /* 0x008fcc00078ec0ff */
[----:B------:R-:W1:Y:S01]  /*0790*/  @!P1 I2F.U16 R28, R28 ;  /* 0x0000001c001c9306 */ /* 0x000e620000101000 */
[----:B0-----:R0:W-:Y:S01]  /*07a0*/  @!P0 STG.E desc[UR26][R20.64], R29 ;  /* 0x0000001d14008986 */ /* 0x0011e2000c10191a */
[----:B------:R-:W-:-:S04]  /*07b0*/  @!P1 LEA R26, P0, R2, UR7, 0x2 ;  /* 0x00000007021a9c11 */ /* 0x000fc8000f8010ff */
[----:B------:R-:W-:Y:S02]  /*07c0*/  @!P1 IADD3.X R27, PT, PT, R3, UR10, RZ, P0, !PT ;  /* 0x0000000a031b9c10 */ /* 0x000fe400087fe4ff */
[----:B------:R-:W-:-:S04]  /*07d0*/  @!P2 IADD3 R18, P0, PT, R18, UR7, RZ ;  /* 0x000000071212ac10 */ /* 0x000fc8000ff1e0ff */
[----:B------:R-:W-:Y:S01]  /*07e0*/  @!P2 IADD3.X R19, PT, PT, R19, UR10, RZ, P0, !PT ;  /* 0x0000000a1313ac10 */ /* 0x000fe200087fe4ff */
[----:B0-----:R-:W-:Y:S01]  /*07f0*/  IMAD.U32 R21, RZ, RZ, UR29 ;  /* 0x0000001dff157e24 */ /* 0x001fe2000f8e00ff */
[----:B-1----:R0:W-:Y:S03]  /*0800*/  @!P1 STG.E desc[UR26][R26.64], R28 ;  /* 0x0000001c1a009986 */ /* 0x0021e6000c10191a */
[----:B------:R-:W-:-:S03]  /*0810*/  @!P3 IMAD.WIDE.U32 R20, R21, 0xc, R4 ;  /* 0x0000000c1514b825 */ /* 0x000fc600078e0004 */
[----:B------:R-:W-:Y:S01]  /*0820*/  @!P3 IADD3 R20, P0, PT, R20, UR7, RZ ;  /* 0x000000071414bc10 */ /* 0x000fe2000ff1e0ff */
[----:B0-----:R-:W-:Y:S01]  /*0830*/  @!P3 IMAD.MOV.U32 R27, RZ, RZ, RZ ;  /* 0x000000ffff1bb224 */ /* 0x001fe200078e00ff */
[----:B----4-:R-:W-:-:S04]  /*0840*/  @!P2 LOP3.LUT R26, R23, 0xff, RZ, 0xc0, !PT ;  /* 0x000000ff171aa812 */ /* 0x010fc800078ec0ff */
[----:B------:R-:W-:Y:S01]  /*0850*/  @!P3 IADD3.X R21, PT, PT, R21, UR10, R27, P0, !PT ;  /* 0x0000000a1515bc10 */ /* 0x000fe200087fe41b */
[----:B------:R-:W0:Y:S01]  /*0860*/  @!P2 I2F.U16 R29, R26 ;  /* 0x0000001a001da306 */ /* 0x000e220000101000 */
[----:B------:R-:W-:-:S05]  /*0870*/  IADD3 R24, P0, PT, R24, UR29, RZ ;  /* 0x0000001d18187c10 */ /* 0x000fca000ff1e0ff */
[----:B------:R-:W-:Y:S01]  /*0880*/  IMAD.X R25, RZ, RZ, R25, P0 ;  /* 0x000000ffff197224 */ /* 0x000fe200000e0619 */
[C---:B------:R-:W-:Y:S02]  /*0890*/  ISETP.GE.U32.AND P0, PT, R24.reuse, UR39, PT ;  /* 0x0000002718007c0c */ /* 0x040fe4000bf06070 */
[----:B------:R-:W-:Y:S02]  /*08a0*/  IADD3 R24, P1, PT, R24, UR29, RZ ;  /* 0x0000001d18187c10 */ /* 0x000fe4000ff3e0ff */
[----:B------:R-:W-:Y:S02]  /*08b0*/  ISETP.GE.AND.EX P0, PT, R25, UR40, PT, P0 ;  /* 0x0000002819007c0c */ /* 0x000fe4000bf06300 */
[----:B-----5:R-:W-:Y:S01]  /*08c0*/  @!P3 LOP3.LUT R27, R6, 0xff, RZ, 0xc0, !PT ;  /* 0x000000ff061bb812 */ /* 0x020fe200078ec0ff */
[----:B------:R-:W-:Y:S01]  /*08d0*/  IMAD.X R25, RZ, RZ, R25, P1 ;  /* 0x000000ffff197224 */ /* 0x000fe200008e0619 */
[----:B0-----:R0:W-:Y:S01]  /*08e0*/  @!P2 STG.E desc[UR26][R18.64], R29 ;  /* 0x0000001d1200a986 */ /* 0x0011e2000c10191a */
[----:B------:R-:W-:-:S03]  /*08f0*/  ISETP.GE.U32.AND P1, PT, R24, UR39, PT ;  /* 0x0000002718007c0c */ /* 0x000fc6000bf26070 */
[----:B------:R-:W1:Y:S01]  /*0900*/  @!P3 I2F.U16 R27, R27 ;  /* 0x0000001b001bb306 */ /* 0x000e620000101000 */
[----:B------:R-:W-:-:S04]  /*0910*/  ISETP.GE.AND.EX P1, PT, R25, UR40, PT, P1 ;  /* 0x0000002819007c0c */ /* 0x000fc8000bf26310 */
[----:B0-----:R-:W-:-:S04]  /*0920*/  @!P0 IADD3 R18, P2, PT, R16, UR37, RZ ;  /* 0x0000002510128c10 */ /* 0x001fc8000ff5e0ff */
[----:B------:R-:W-:Y:S01]  /*0930*/  @!P0 IADD3.X R19, PT, PT, R17, UR38, RZ, P2, !PT ;  /* 0x0000002611138c10 */ /* 0x000fe200097fe4ff */
[----:B-1----:R0:W-:Y:S01]  /*0940*/  @!P3 STG.E desc[UR26][R20.64], R27 ;  /* 0x0000001b1400b986 */ /* 0x0021e2000c10191a */
[----:B------:R-:W-:-:S03]  /*0950*/  IADD3 R24, P3, PT, R24, UR29, RZ ;  /* 0x0000001d18187c10 */ /* 0x000fc6000ff7e0ff */
[----:B------:R1:W2:Y:S01]  /*0960*/  @!P0 LDG.E.U8 R7, desc[UR26][R18.64] ;  /* 0x0000001a12078981 */ /* 0x0002a2000c1e1100 */
[C---:B------:R-:W-:Y:S01]  /*0970*/  ISETP.GE.U32.AND P2, PT, R24.reuse, UR39, PT ;  /* 0x0000002718007c0c */ /* 0x040fe2000bf46070 */
[----:B------:R-:W-:Y:S01]  /*0980*/  IMAD.X R25, RZ, RZ, R25, P3 ;  /* 0x000000ffff197224 */ /* 0x000fe200018e0619 */
[----:B0-----:R-:W-:-:S04]  /*0990*/  IADD3 R20, P4, PT, R24, UR29, RZ ;  /* 0x0000001d18147c10 */ /* 0x001fc8000ff9e0ff */
[----:B------:R-:W-:Y:S02]  /*09a0*/  ISETP.GE.AND.EX P2, PT, R25, UR40, PT, P2 ;  /* 0x0000002819007c0c */ /* 0x000fe4000bf46320 */
[----:B------:R-:W-:Y:S01]  /*09b0*/  ISETP.GE.U32.AND P3, PT, R20, UR39, PT ;  /* 0x0000002714007c0c */ /* 0x000fe2000bf66070 */
[----:B------:R-:W-:-:S05]  /*09c0*/  IMAD.X R20, RZ, RZ, R25, P4 ;  /* 0x000000ffff147224 */ /* 0x000fca00020e0619 */
[----:B------:R-:W-:Y:S02]  /*09d0*/  ISETP.GE.AND.EX P3, PT, R20, UR40, PT, P3 ;  /* 0x0000002814007c0c */ /* 0x000fe4000bf66330 */
[----:B------:R-:W-:-:S03]  /*09e0*/  @!P1 IADD3 R26, P5, PT, R16, UR34, RZ ;  /* 0x00000022101a9c10 */ /* 0x000fc6000ffbe0ff */
[----:B------:R-:W-:Y:S02]  /*09f0*/  @!P2 IADD3 R24, P4, PT, R16, UR33, RZ ;  /* 0x000000211018ac10 */ /* 0x000fe4000ff9e0ff */
[C---:B------:R-:W-:Y:S02]  /*0a00*/  @!P1 IADD3.X R27, PT, PT, R17.reuse, UR14, RZ, P5, !PT ;  /* 0x0000000e111b9c10 */ /* 0x040fe4000affe4ff */
[----:B------:R-:W-:-:S03]  /*0a10*/  @!P2 IADD3.X R25, PT, PT, R17, UR16, RZ, P4, !PT ;  /* 0x000000101119ac10 */ /* 0x000fc6000a7fe4ff */
[----:B------:R-:W3:Y:S01]  /*0a20*/  @!P1 LDG.E.U8 R22, desc[UR26][R26.64] ;  /* 0x0000001a1a169981 */ /* 0x000ee2000c1e1100 */
[----:B------:R-:W-:-:S03]  /*0a30*/  @!P3 IADD3 R20, P4, PT, R16, UR32, RZ ;  /* 0x000000201014bc10 */ /* 0x000fc6000ff9e0ff */
[----:B------:R0:W4:Y:S01]  /*0a40*/  @!P2 LDG.E.U8 R23, desc[UR26][R24.64] ;  /* 0x0000001a1817a981 */ /* 0x000122000c1e1100 */
[----:B------:R-:W-:-:S05]  /*0a50*/  @!P3 IADD3.X R21, PT, PT, R17, UR18, RZ, P4, !PT ;  /* 0x000000121115bc10 */ /* 0x000fca000a7fe4ff */
[----:B------:R-:W5:Y:S01]  /*0a60*/  @!P3 LDG.E.U8 R6, desc[UR26][R20.64] ;  /* 0x0000001a1406b981 */ /* 0x000f62000c1e1100 */
[----:B-1----:R-:W-:-:S04]  /*0a70*/  @!P0 IADD3 R18, P4, PT, R8, UR7, RZ ;  /* 0x0000000708128c10 */ /* 0x002fc8000ff9e0ff */
[----:B------:R-:W-:Y:S01]  /*0a80*/  @!P0 IADD3.X R19, PT, PT, R9, UR10, RZ, P4, !PT ;  /* 0x0000000a09138c10 */ /* 0x000fe2000a7fe4ff */
[----:B------:R-:W-:-:S04]  /*0a90*/  UIADD3 UR20, UP0, UPT, UR20, -0x2, URZ ;  /* 0xfffffffe14147890 */ /* 0x000fc8000ff1e0ff */
[----:B------:R-:W-:Y:S02]  /*0aa0*/  UIADD3.X UR6, UPT, UPT, UR6, -0x1, URZ, UP0, !UPT ;  /* 0xffffffff06067890 */ /* 0x000fe400087fe4ff */
[----:B------:R-:W-:-:S04]  /*0ab0*/  UISETP.NE.U32.AND UP0, UPT, UR20, URZ, UPT ;  /* 0x000000ff1400728c */ /* 0x000fc8000bf05070 */
[----:B------:R-:W-:Y:S02]  /*0ac0*/  UISETP.NE.AND.EX UP0, UPT, UR6, URZ, UPT, UP0 ;  /* 0x000000ff0600728c */ /* 0x000fe4000bf05300 */
[----:B------:R-:W-:Y:S01]  /*0ad0*/  UIMAD.WIDE.U32 UR4, UR29, 0x8, UR4 ;  /* 0x000000081d0478a5 */ /* 0x000fe2000f8e0004 */
[----:B--2---:R-:W-:-:S04]  /*0ae0*/  @!P0 LOP3.LUT R28, R7, 0xff, RZ, 0xc0, !PT ;  /* 0x000000ff071c8812 */ /* 0x004fc800078ec0ff */
[----:B------:R-:W1:Y:S02]  /*0af0*/  @!P0 I2F.U16 R29, R28 ;  /* 0x0000001c001d8306 */ /* 0x000e640000101000 */
[----:B-1----:R1:W-:Y:S01]  /*0b00*/  @!P0 STG.E desc[UR26][R18.64], R29 ;  /* 0x0000001d12008986 */ /* 0x0023e2000c10191a */
[----:B0-----:R-:W-:Y:S02]  /*0b10*/  @!P1 IADD3 R24, P0, PT, R10, UR7, RZ ;  /* 0x000000070a189c10 */ /* 0x001fe4000ff1e0ff */
[----:B---3--:R-:W-:-:S04]  /*0b20*/  @!P1 LOP3.LUT R26, R22, 0xff, RZ, 0xc0, !PT ;  /* 0x000000ff161a9812 */ /* 0x008fc800078ec0ff */
[----:B------:R4:W0:Y:S01]  /*0b30*/  @!P1 I2F.U16 R27, R26 ;  /* 0x0000001a001b9306 */ /* 0x0008220000101000 */
[----:B-----5:R-:W-:Y:S02]  /*0b40*/  @!P3 LOP3.LUT R28, R6, 0xff, RZ, 0xc0, !PT ;  /* 0x000000ff061cb812 */ /* 0x020fe400078ec0ff */
[----:B----4-:R-:W-:Y:S02]  /*0b50*/  @!P2 LOP3.LUT R26, R23, 0xff, RZ, 0xc0, !PT ;  /* 0x000000ff171aa812 */ /* 0x010fe400078ec0ff */
[----:B------:R-:W-:-:S03]  /*0b60*/  @!P1 IADD3.X R25, PT, PT, R11, UR10, RZ, P0, !PT ;  /* 0x0000000a0b199c10 */ /* 0x000fc600087fe4ff */
[----:B------:R-:W-:Y:S01]  /*0b70*/  @!P3 I2F.U16 R28, R28 ;  /* 0x0000001c001cb306 */ /* 0x000fe20000101000 */
[----:B------:R-:W-:-:S07]  /*0b80*/  @!P2 IADD3 R20, P0, PT, R12, UR7, RZ ;  /* 0x000000070c14ac10 */ /* 0x000fce000ff1e0ff */
[----:B------:R-:W2:Y:S01]  /*0b90*/  @!P2 I2F.U16 R26, R26 ;  /* 0x0000001a001aa306 */ /* 0x000ea20000101000 */
[----:B------:R-:W-:Y:S02]  /*0ba0*/  @!P2 IADD3.X R21, PT, PT, R13, UR10, RZ, P0, !PT ;  /* 0x0000000a0d15ac10 */ /* 0x000fe400087fe4ff */
[----:B-1----:R-:W-:Y:S01]  /*0bb0*/  @!P3 IADD3 R18, P0, PT, R14, UR7, RZ ;  /* 0x000000070e12bc10 */ /* 0x002fe2000ff1e0ff */
[----:B0-----:R0:W-:Y:S03]  /*0bc0*/  @!P1 STG.E desc[UR26][R24.64], R27 ;  /* 0x0000001b18009986 */ /* 0x0011e6000c10191a */
[----:B------:R-:W-:Y:S01]  /*0bd0*/  @!P3 IADD3.X R19, PT, PT, R15, UR10, RZ, P0, !PT ;  /* 0x0000000a0f13bc10 */ /* 0x000fe200087fe4ff */
[----:B--2---:R1:W-:Y:S04]  /*0be0*/  @!P2 STG.E desc[UR26][R20.64], R26 ;  /* 0x0000001a1400a986 */ /* 0x0043e8000c10191a */
[----:B------:R1:W-:Y:S01]  /*0bf0*/  @!P3 STG.E desc[UR26][R18.64], R28 ;  /* 0x0000001c1200b986 */ /* 0x0003e2000c10191a */
[----:B0-----:R-:W-:Y:S01]  /*0c00*/  IMAD.U32 R25, RZ, RZ, UR29 ;  /* 0x0000001dff197e24 */ /* 0x001fe2000f8e00ff */
[----:B------:R-:W-:-:S03]  /*0c10*/  ULEA UR7, UP1, UR29, UR7, 0x5 ;  /* 0x000000071d077291 */ /* 0x000fc6000f8228ff */
[----:B------:R-:W-:Y:S01]  /*0c20*/  IMAD.WIDE.U32 R16, R25, 0x8, R16 ;  /* 0x0000000819107825 */ /* 0x000fe200078e0010 */
[----:B------:R-:W-:Y:S01]  /*0c30*/  ULEA.HI.X UR10, UR29, UR10, URZ, 0x5, UP1 ;  /* 0x0000000a1d0a7291 */ /* 0x000fe200088f2cff */
[----:B------:R-:W-:Y:S11]  /*0c40*/  BRA.U UP0, `(.L_x_2798) ;  /* 0xfffffff9004c7547 */ /* 0x000ff6000b83ffff */
.L_x_2797:
        /* <DEDUP_REMOVED lines=23> */
[----:B------:R2:W3:Y:S01]  /*0dc0*/  @!P1 LDG.E.U8 R22, desc[UR26][R12.64] ;  /* 0x0000001a0c169981 */ /* 0x0004e2000c1e1100 */
[----:B------:R-:W-:-:S05]  /*0dd0*/  @!P2 IADD3.X R17, PT, PT, R5, UR42, RZ, P3, !PT ;  /* 0x0000002a0511ac10 */ /* 0x000fca0009ffe4ff */
[----:B------:R-:W4:Y:S01]  /*0de0*/  @!P2 LDG.E.U8 R23, desc[UR26][R16.64] ;  /* 0x0000001a1017a981 */ /* 0x000f22000c1e1100 */
[----:B------:R-:W-:-:S04]  /*0df0*/  IADD3 R11, P4, PT, R2, UR29, RZ ;  /* 0x0000001d020b7c10 */ /* 0x000fc8000ff9e0ff */
[----:B------:R-:W-:Y:S01]  /*0e00*/  ISETP.GE.U32.AND P3, PT, R11, UR39, PT ;  /* 0x000000270b007c0c */ /* 0x000fe2000bf66070 */
[----:B------:R-:W-:-:S05]  /*0e10*/  IMAD.X R10, RZ, RZ, R5, P4 ;  /* 0x000000ffff0a7224 */ /* 0x000fca00020e0605 */
[----:B------:R-:W-:Y:S02]  /*0e20*/  ISETP.GE.AND.EX P3, PT, R10, UR40, PT, P3 ;  /* 0x000000280a007c0c */ /* 0x000fe4000bf66330 */
[----:B-1----:R-:W-:Y:S02]  /*0e30*/  PRMT R20, R6, 0x7610, R20 ;  /* 0x0000761006147816 */ /* 0x002fe40000000014 */
[----:B------:R-:W-:-:S09]  /*0e40*/  @!P0 LEA R6, P5, R9, UR8, 0x2 ;  /* 0x0000000809068c11 */ /* 0x000fd2000f8a10ff */
[----:B------:R-:W-:-:S04]  /*0e50*/  @!P3 IADD3 R18, P4, PT, R11, UR41, RZ ;  /* 0x000000290b12bc10 */ /* 0x000fc8000ff9e0ff */
[----:B------:R-:W-:Y:S02]  /*0e60*/  @!P3 IADD3.X R19, PT, PT, R10, UR42, RZ, P4, !PT ;  /* 0x0000002a0a13bc10 */ /* 0x000fe4000a7fe4ff */
[----:B------:R-:W-:-:S03]  /*0e70*/  @!P1 LEA R8, P4, R3, UR8, 0x2 ;  /* 0x0000000803089c11 */ /* 0x000fc6000f8810ff */
[----:B------:R0:W5:Y:S01]  /*0e80*/  @!P3 LDG.E.U8 R20, desc[UR26][R18.64] ;  /* 0x0000001a1214b981 */ /* 0x000162000c1e1100 */
[----:B--2---:R-:W-:Y:S02]  /*0e90*/  @!P0 LOP3.LUT R12, R7, 0xff, RZ, 0xc0, !PT ;  /* 0x000000ff070c8812 */ /* 0x004fe400078ec0ff */
[----:B---3--:R-:W-:Y:S02]  /*0ea0*/  @!P1 LOP3.LUT R14, R22, 0xff, RZ, 0xc0, !PT ;  /* 0x000000ff160e9812 */ /* 0x008fe400078ec0ff */
[----:B------:R-:W1:Y:S01]  /*0eb0*/  @!P0 I2F.U16 R13, R12 ;  /* 0x0000000c000d8306 */ /* 0x000e620000101000 */
[----:B----4-:R-:W-:-:S07]  /*0ec0*/  @!P2 LOP3.LUT R16, R23, 0xff, RZ, 0xc0, !PT ;  /* 0x000000ff1710a812 */ /* 0x010fce00078ec0ff */
[----:B------:R-:W2:Y:S01]  /*0ed0*/  @!P1 I2F.U16 R15, R14 ;  /* 0x0000000e000f9306 */ /* 0x000ea20000101000 */
[----:B------:R-:W-:-:S07]  /*0ee0*/  @!P0 LEA.HI.X R7, R9, UR9, R4, 0x2, P5 ;  /* 0x0000000909078c11 */ /* 0x000fce000a8f1404 */
[----:B------:R-:W3:Y:S01]  /*0ef0*/  @!P2 I2F.U16 R17, R16 ;  /* 0x000000100011a306 */ /* 0x000ee20000101000 */
[C---:B------:R-:W-:Y:S02]  /*0f00*/  @!P2 LEA R4, P5, R2.reuse, UR8, 0x2 ;  /* 0x000000080204ac11 */ /* 0x040fe4000f8a10ff */
[----:B------:R-:W-:Y:S02]  /*0f10*/  @!P1 LEA.HI.X R9, R3, UR9, R0, 0x2, P4 ;  /* 0x0000000903099c11 */ /* 0x000fe4000a0f1400 */
[----:B------:R-:W-:Y:S01]  /*0f20*/  @!P2 LEA.HI.X R5, R2, UR9, R5, 0x2, P5 ;  /* 0x000000090205ac11 */ /* 0x000fe2000a8f1405 */
[----:B-1----:R0:W-:Y:S04]  /*0f30*/  @!P0 STG.E desc[UR26][R6.64], R13 ;  /* 0x0000000d06008986 */ /* 0x0021e8000c10191a */
[----:B--2---:R0:W-:Y:S04]  /*0f40*/  @!P1 STG.E desc[UR26][R8.64], R15 ;  /* 0x0000000f08009986 */ /* 0x0041e8000c10191a */
[----:B---3--:R0:W-:Y:S01]  /*0f50*/  @!P2 STG.E desc[UR26][R4.64], R17 ;  /* 0x000000110400a986 */ /* 0x0081e2000c10191a */
[----:B------:R-:W-:Y:S05]  /*0f60*/  @P3 EXIT ;  /* 0x000000000000394d */ /* 0x000fea0003800000 */
[----:B-----5:R-:W-:Y:S02]  /*0f70*/  LOP3.LUT R0, R20, 0xff, RZ, 0xc0, !PT ;  /* 0x000000ff14007812 */ /* 0x020fe400078ec0ff */
[C---:B------:R-:W-:Y:S02]  /*0f80*/  LEA R2, P0, R11.reuse, UR8, 0x2 ;  /* 0x000000080b027c11 */ /* 0x040fe4000f8010ff */
[----:B0-----:R-:W0:Y:S02]  /*0f90*/  I2F.U16 R5, R0 ;  /* 0x0000000000057306 */ /* 0x001e240000101000 */
[----:B------:R-:W-:-:S05]  /*0fa0*/  LEA.HI.X R3, R11, UR9, R10, 0x2, P0 ;  /* 0x000000090b037c11 */ /* 0x000fca00080f140a */
[----:B0-----:R-:W-:Y:S01]  /*0fb0*/  STG.E desc[UR26][R2.64], R5 ;  /* 0x0000000502007986 */ /* 0x001fe2000c10191a */
[----:B------:R-:W-:Y:S05]  /*0fc0*/  EXIT ;  /* 0x000000000000794d */ /* 0x000fea0003800000 */
.L_x_2796:
[----:B------:R-:W0:Y:S02]  /*0fd0*/  S2R R10, SR_TID.X ;  /* 0x00000000000a7919 */ /* 0x000e240000002100 */
[----:B0-----:R-:W-:-:S03]  /*0fe0*/  IMAD.WIDE.U32 R2, R10, 0x4, RZ ;  /* 0x000000040a027825 */ /* 0x001fc600078e00ff */
[----:B------:R-:W-:-:S04]  /*0ff0*/  ISETP.GE.U32.AND P0, PT, R2, UR11, PT ;  /* 0x0000000b02007c0c */ /* 0x000fc8000bf06070 */
[----:B------:R-:W-:-:S13]  /*1000*/  ISETP.GE.AND.EX P0, PT, R3, UR4, PT, P0 ;  /* 0x0000000403007c0c */ /* 0x000fda000bf06300 */
[----:B------:R-:W-:Y:S05]  /*1010*/  @P0 EXIT ;  /* 0x000000000000094d */ /* 0x000fea0003800000 */
[----:B------:R-:W-:Y:S01]  /*1020*/  IMAD.MOV.U32 R11, RZ, RZ, RZ ;  /* 0x000000ffff0b7224 */ /* 0x000fe200078e00ff */
[----:B------:R-:W0:Y:S06]  /*1030*/  LDCU UR5, c[0x0][0x360] ;  /* 0x00006c00ff0577ac */ /* 0x000e2c0008000800 */
.L_x_2799:
        /* <DEDUP_REMOVED lines=21> */
[----:B------:R1:W-:Y:S01]  /*1190*/  STG.E.128 desc[UR26][R8.64], R4 ;  /* 0x0000000408007986 */ /* 0x0003e2000c101d1a */
[----:B------:R-:W-:Y:S05]  /*11a0*/  @!P0 BRA P1, `(.L_x_2799) ;  /* 0xfffffffc00a48947 */ /* 0x000fea000083ffff */
[----:B------:R-:W-:Y:S05]  /*11b0*/  EXIT ;  /* 0x000000000000794d */ /* 0x000fea0003800000 */
        .weak           $__internal_70_$__cuda_sm20_div_u16
        .type           $__internal_70_$__cuda_sm20_div_u16,@function
        .size           $__internal_70_$__cuda_sm20_div_u16,(.L_x_7711 - $__internal_70_$__cuda_sm20_div_u16)
$__internal_70_$__cuda_sm20_div_u16:
        /* <DEDUP_REMOVED lines=19> */
[----:B------:R-:W-:Y:S05]  /*12f0*/  RET.REL.NODEC R2 `(_ZN2at6native55_GLOBAL__N__de093ff9_22_ForeachBinaryOpList_cu_a911ec4325multi_tensor_apply_kernelINS1_18TensorListMetadataILi2EEENS1_11CopyFunctorIfhLi2ELi1ELi1EEEJNS0_4CopyIfhEEEEEvT_T0_DpT1_) ;  /* 0xffffffec02407950 */ /* 0x000fea0003c3ffff */
.L_x_2800:
        /* <DEDUP_REMOVED lines=16> */
.L_x_7711:


//--------------------- .text._ZN2at6native55_GLOBAL__N__de093ff9_22_ForeachBinaryOpList_cu_a911ec4325multi_tensor_apply_kernelINS1_18TensorListMetadataILi2EEENS1_14UnaryOpFunctorIfLi2ELi1ELi1EEEJNS0_4CopyIffEEEEEvT_T0_DpT1_ --------------------------
	.section	.text._ZN2at6native55_GLOBAL__N__de093ff9_22_ForeachBinaryOpList_cu_a911ec4325multi_tensor_apply_kernelINS1_18TensorListMetadataILi2EEENS1_14UnaryOpFunctorIfLi2ELi1ELi1EEEJNS0_4CopyIffEEEEEvT_T0_DpT1_,"ax",@progbits
	.align	128
.text._ZN2at6native55_GLOBAL__N__de093ff9_22_ForeachBinaryOpList_cu_a911ec4325multi_tensor_apply_kernelINS1_18TensorListMetadataILi2EEENS1_14UnaryOpFunctorIfLi2ELi1ELi1EEEJNS0_4CopyIffEEEEEvT_T0_DpT1_:
        .type           _ZN2at6native55_GLOBAL__N__de093ff9_22_ForeachBinaryOpList_cu_a911ec4325multi_tensor_apply_kernelINS1_18TensorListMetadataILi2EEENS1_14UnaryOpFunctorIfLi2ELi1ELi1EEEJNS0_4CopyIffEEEEEvT_T0_DpT1_,@function
        .size           _ZN2at6native55_GLOBAL__N__de093ff9_22_ForeachBinaryOpList_cu_a911ec4325multi_tensor_apply_kernelINS1_18TensorListMetadataILi2EEENS1_14UnaryOpFunctorIfLi2ELi1ELi1EEEJNS0_4CopyIffEEEEEvT_T0_DpT1_,(.L_x_7713 - _ZN2at6native55_GLOBAL__N__de093ff9_22_ForeachBinaryOpList_cu_a911ec4325multi_tensor_apply_kernelINS1_18TensorListMetadataILi2EEENS1_14UnaryOpFunctorIfLi2ELi1ELi1EEEJNS0_4CopyIffEEEEEvT_T0_DpT1_)
        .other          _ZN2at6native55_GLOBAL__N__de093ff9_22_ForeachBinaryOpList_cu_a911ec4325multi_tensor_apply_kernelINS1_18TensorListMetadataILi2EEENS1_14UnaryOpFunctorIfLi2ELi1ELi1EEEJNS0_4CopyIffEEEEEvT_T0_DpT1_,@"STO_CUDA_ENTRY STV_DEFAULT"
_ZN2at6native55_GLOBAL__N__de093ff9_22_ForeachBinaryOpList_cu_a911ec4325multi_tensor_apply_kernelINS1_18TensorListMetadataILi2EEENS1_14UnaryOpFunctorIfLi2ELi1ELi1EEEJNS0_4CopyIffEEEEEvT_T0_DpT1_:
        /* <DEDUP_REMOVED lines=38> */
[----:B------:R-:W-:Y:S05]  /*0260*/  CALL.REL.NOINC `($__internal_71_$__cuda_sm20_div_u16) ;  /* 0x0000000800d87944 */ /* 0x000fea0003c00000 */
        /* <DEDUP_REMOVED lines=13> */
.L_x_2803:
[----:B0-----:R-:W-:Y:S01]  /*0340*/  IADD3 R4, P0, PT, R3, UR6, RZ ;  /* 0x0000000603047c10 */ /* 0x001fe2000ff1e0ff */
[----:B------:R-:W-:-:S03]  /*0350*/  IMAD.MOV.U32 R6, RZ, RZ, RZ ;  /* 0x000000ffff067224 */ /* 0x000fc600078e00ff */
[C---:B------:R-:W-:Y:S01]  /*0360*/  ISETP.GE.U32.AND P2, PT, R4.reuse, R0, PT ;  /* 0x000000000400720c */ /* 0x040fe20003f46070 */
[----:B-1----:R-:W-:Y:S01]  /*0370*/  IMAD.X R27, RZ, RZ, UR7, P0 ;  /* 0x00000007ff1b7e24 */ /* 0x002fe200080e06ff */
        /* <DEDUP_REMOVED lines=12> */
[----:B------:R0:W2:Y:S01]  /*0440*/  @!P2 LDG.E R6, desc[UR12][R20.64] ;  /* 0x0000000c1406a981 */ /* 0x0000a2000c1e1900 */
[----:B------:R-:W-:Y:S01]  /*0450*/  IMAD.X R5, RZ, RZ, R15, P3 ;  /* 0x000000ffff057224 */ /* 0x000fe200018e060f */
[----:B------:R-:W-:Y:S01]  /*0460*/  @!P4 LEA R16, P3, R9, R12, 0x2 ;  /* 0x0000000c0910c211 */ /* 0x000fe200078610ff */
[----:B------:R-:W-:Y:S01]  /*0470*/  IMAD.MOV.U32 R26, RZ, RZ, RZ ;  /* 0x000000ffff1a7224 */ /* 0x000fe200078e00ff */
[----:B------:R-:W-:Y:S02]  /*0480*/  ISETP.GE.U32.AND P0, PT, R23, R0, PT ;  /* 0x000000001700720c */ /* 0x000fe40003f06070 */
[-C--:B------:R-:W-:Y:S02]  /*0490*/  @!P4 LEA.HI.X R17, R9, R13.reuse, R19, 0x2, P3 ;  /* 0x0000000d0911c211 */ /* 0x080fe400018f1413 */
[----:B------:R-:W-:Y:S02]  /*04a0*/  ISETP.GE.AND.EX P0, PT, R5, R2, PT, P0 ;  /* 0x000000020500720c */ /* 0x000fe40003f06300 */
[C---:B------:R-:W-:Y:S01]  /*04b0*/  @!P1 LEA R28, P3, R7.reuse, R12, 0x2 ;  /* 0x0000000c071c9211 */ /* 0x040fe200078610ff */
[----:B------:R-:W-:Y:S01]  /*04c0*/  IMAD.MOV.U32 R18, RZ, RZ, RZ ;  /* 0x000000ffff127224 */ /* 0x000fe200078e00ff */
[----:B------:R1:W3:Y:S02]  /*04d0*/  @!P4 LDG.E R26, desc[UR12][R16.64] ;  /* 0x0000000c101ac981 */ /* 0x0002e4000c1e1900 */
[----:B------:R-:W-:-:S05]  /*04e0*/  @!P1 LEA.HI.X R29, R7, R13, R15, 0x2, P3 ;  /* 0x0000000d071d9211 */ /* 0x000fca00018f140f */
[----:B------:R4:W5:Y:S02]  /*04f0*/  @!P1 LDG.E R18, desc[UR12][R28.64] ;  /* 0x0000000c1c129981 */ /* 0x000964000c1e1900 */
[----:B0-----:R-:W-:Y:S01]  /*0500*/  @!P0 LEA R20, P3, R23, R12, 0x2 ;  /* 0x0000000c17148211 */ /* 0x001fe200078610ff */
[----:B------:R-:W-:-:S03]  /*0510*/  IMAD.MOV.U32 R14, RZ, RZ, RZ ;  /* 0x000000ffff0e7224 */ /* 0x000fc600078e00ff */
[----:B------:R-:W-:-:S05]  /*0520*/  @!P0 LEA.HI.X R21, R23, R13, R5, 0x2, P3 ;  /* 0x0000000d17158211 */ /* 0x000fca00018f1405 */
[----:B------:R-:W5:Y:S01]  /*0530*/  @!P0 LDG.E R14, desc[UR12][R20.64] ;  /* 0x0000000c140e8981 */ /* 0x000f62000c1e1900 */
[CC--:B-1----:R-:W-:Y:S02]  /*0540*/  @!P2 LEA R16, P3, R4.reuse, R10.reuse, 0x2 ;  /* 0x0000000a0410a211 */ /* 0x0c2fe400078610ff */
[CC--:B------:R-:W-:Y:S02]  /*0550*/  @!P1 LEA R24, P5, R7.reuse, R10.reuse, 0x2 ;  /* 0x0000000a07189211 */ /* 0x0c0fe400078a10ff */
[CC--:B------:R-:W-:Y:S02]  /*0560*/  @!P2 LEA.HI.X R17, R4.reuse, R11.reuse, R27, 0x2, P3 ;  /* 0x0000000b0411a211 */ /* 0x0c0fe400018f141b */
[----:B------:R-:W-:Y:S02]  /*0570*/  @!P1 LEA.HI.X R25, R7, R11, R15, 0x2, P5 ;  /* 0x0000000b07199211 */ /* 0x000fe400028f140f */
[----:B------:R-:W-:Y:S02]  /*0580*/  IADD3 R15, P3, PT, R4, UR10, RZ ;  /* 0x0000000a040f7c10 */ /* 0x000fe4000ff7e0ff */
[----:B------:R-:W-:-:S02]  /*0590*/  @!P0 LEA R22, P6, R23, R10, 0x2 ;  /* 0x0000000a17168211 */ /* 0x000fc400078c10ff */
[----:B------:R-:W-:Y:S02]  /*05a0*/  IADD3 R4, P5, PT, R9, UR10, RZ ;  /* 0x0000000a09047c10 */ /* 0x000fe4000ffbe0ff */
[----:B------:R-:W-:-:S03]  /*05b0*/  @!P0 LEA.HI.X R23, R23, R11, R5, 0x2, P6 ;  /* 0x0000000b17178211 */ /* 0x000fc600030f1405 */
[----:B------:R-:W-:Y:S02]  /*05c0*/  IMAD.X R5, RZ, RZ, R19, P5 ;  /* 0x000000ffff057224 */ /* 0x000fe400028e0613 */
[----:B------:R-:W-:Y:S01]  /*05d0*/  IMAD.X R8, RZ, RZ, R27, P3 ;  /* 0x000000ffff087224 */ /* 0x000fe200018e061b */
[----:B------:R-:W-:-:S04]  /*05e0*/  ISETP.GE.U32.AND P3, PT, R15, R0, PT ;  /* 0x000000000f00720c */ /* 0x000fc80003f66070 */
[----:B------:R-:W-:Y:S01]  /*05f0*/  ISETP.GE.AND.EX P3, PT, R8, R2, PT, P3 ;  /* 0x000000020800720c */ /* 0x000fe20003f66330 */
[----:B------:R-:W-:Y:S01]  /*0600*/  IMAD.MOV.U32 R27, RZ, RZ, RZ ;  /* 0x000000ffff1b7224 */ /* 0x000fe200078e00ff */
[----:B--2---:R0:W-:Y:S01]  /*0610*/  @!P2 STG.E desc[UR12][R16.64], R6 ;  /* 0x000000061000a986 */ /* 0x0041e2000c10190c */
[----:B----4-:R-:W-:-:S04]  /*0620*/  @!P4 LEA R28, P2, R9, R10, 0x2 ;  /* 0x0000000a091cc211 */ /* 0x010fc800078410ff */
[----:B------:R-:W-:Y:S02]  /*0630*/  @!P4 LEA.HI.X R29, R9, R11, R19, 0x2, P2 ;  /* 0x0000000b091dc211 */ /* 0x000fe400010f1413 */
[----:B------:R-:W-:-:S05]  /*0640*/  IADD3 R19, P5, PT, R4, UR11, RZ ;  /* 0x0000000b04137c10 */ /* 0x000fca000ffbe0ff */
[----:B------:R-:W-:Y:S01]  /*0650*/  IMAD.X R7, RZ, RZ, R5, P5 ;  /* 0x000000ffff077224 */ /* 0x000fe200028e0605 */
[C---:B------:R-:W-:Y:S01]  /*0660*/  IADD3 R9, P5, PT, R19.reuse, UR11, RZ ;  /* 0x0000000b13097c10 */ /* 0x040fe2000ffbe0ff */
[----:B---3--:R1:W-:Y:S01]  /*0670*/  @!P4 STG.E desc[UR12][R28.64], R26 ;  /* 0x0000001a1c00c986 */ /* 0x0083e2000c10190c */
[-C--:B------:R-:W-:Y:S02]  /*0680*/  ISETP.GE.U32.AND P2, PT, R4, R0.reuse, PT ;  /* 0x000000000400720c */ /* 0x080fe40003f46070 */
[-C--:B------:R-:W-:Y:S01]  /*0690*/  ISETP.GE.U32.AND P6, PT, R19, R0.reuse, PT ;  /* 0x000000001300720c */ /* 0x080fe20003fc6070 */
[----:B0-----:R-:W-:Y:S01]  /*06a0*/  IMAD.X R6, RZ, RZ, R7, P5 ;  /* 0x000000ffff067224 */ /* 0x001fe200028e0607 */
[----:B------:R-:W-:Y:S01]  /*06b0*/  ISETP.GE.U32.AND P4, PT, R9, R0, PT ;  /* 0x000000000900720c */ /* 0x000fe20003f86070 */
[----:B-----5:R0:W-:Y:S01]  /*06c0*/  @!P1 STG.E desc[UR12][R24.64], R18 ;  /* 0x0000001218009986 */ /* 0x0201e2000c10190c */
[-C--:B------:R-:W-:Y:S02]  /*06d0*/  ISETP.GE.AND.EX P2, PT, R5, R2.reuse, PT, P2 ;  /* 0x000000020500720c */ /* 0x080fe40003f46320 */
[----:B------:R-:W-:-:S02]  /*06e0*/  ISETP.GE.AND.EX P1, PT, R7, R2, PT, P6 ;  /* 0x000000020700720c */ /* 0x000fc40003f26360 */
[----:B------:R-:W-:Y:S02]  /*06f0*/  ISETP.GE.AND.EX P4, PT, R6, R2, PT, P4 ;  /* 0x000000020600720c */ /* 0x000fe40003f86340 */
[C---:B------:R-:W-:Y:S01]  /*0700*/  @!P3 LEA R16, P5, R15.reuse, R12, 0x2 ;  /* 0x0000000c0f10b211 */ /* 0x040fe200078a10ff */
[----:B------:R2:W-:Y:S03]  /*0710*/  @!P0 STG.E desc[UR12][R22.64], R14 ;  /* 0x0000000e16008986 */ /* 0x0005e6000c10190c */
[----:B------:R-:W-:-:S03]  /*0720*/  @!P3 LEA.HI.X R17, R15, R13, R8, 0x2, P5 ;  /* 0x0000000d0f11b211 */ /* 0x000fc600028f1408 */
[CC--:B------:R-:W-:Y:S02]  /*0730*/  @!P2 LEA R20, P6, R4.reuse, R12.reuse, 0x2 ;  /* 0x0000000c0414a211 */ /* 0x0c0fe400078c10ff */
[----:B-1----:R-:W-:Y:S01]  /*0740*/  CS2R R28, SRZ ;  /* 0x00000000001c7805 */ /* 0x002fe2000001ff00 */
[----:B------:R-:W-:Y:S01]  /*0750*/  IMAD.MOV.U32 R26, RZ, RZ, RZ ;  /* 0x000000ffff1a7224 */ /* 0x000fe200078e00ff */
[----:B------:R1:W3:Y:S01]  /*0760*/  @!P3 LDG.E R27, desc[UR12][R16.64] ;  /* 0x0000000c101bb981 */ /* 0x0002e2000c1e1900 */
[-C--:B0-----:R-:W-:Y:S02]  /*0770*/  @!P4 LEA R24, P5, R9, R12.reuse, 0x2 ;  /* 0x0000000c0918c211 */ /* 0x081fe400078a10ff */
[C---:B--2---:R-:W-:Y:S02]  /*0780*/  @!P1 LEA R22, P0, R19.reuse, R12, 0x2 ;  /* 0x0000000c13169211 */ /* 0x044fe400078010ff */
[-C--:B------:R-:W-:Y:S02]  /*0790*/  @!P2 LEA.HI.X R21, R4, R13.reuse, R5, 0x2, P6 ;  /* 0x0000000d0415a211 */ /* 0x080fe400030f1405 */
[----:B------:R-:W-:-:S02]  /*07a0*/  @!P1 LEA.HI.X R23, R19, R13, R7, 0x2, P0 ;  /* 0x0000000d13179211 */ /* 0x000fc400000f1407 */
[----:B------:R-:W-:Y:S01]  /*07b0*/  @!P4 LEA.HI.X R25, R9, R13, R6, 0x2, P5 ;  /* 0x0000000d0919c211 */ /* 0x000fe200028f1406 */
[----:B------:R-:W2:Y:S04]  /*07c0*/  @!P2 LDG.E R29, desc[UR12][R20.64] ;  /* 0x0000000c141da981 */ /* 0x000ea8000c1e1900 */
[----:B------:R-:W4:Y:S04]  /*07d0*/  @!P1 LDG.E R26, desc[UR12][R22.64] ;  /* 0x0000000c161a9981 */ /* 0x000f28000c1e1900 */
[----:B------:R-:W5:Y:S01]  /*07e0*/  @!P4 LDG.E R28, desc[UR12][R24.64] ;  /* 0x0000000c181cc981 */ /* 0x000f62000c1e1900 */
[----:B------:R-:W-:-:S02]  /*07f0*/  @!P3 LEA R14, P0, R15, R10, 0x2 ;  /* 0x0000000a0f0eb211 */ /* 0x000fc400078010ff */
[-C--:B------:R-:W-:Y:S02]  /*0800*/  @!P1 LEA R18, P5, R19, R10.reuse, 0x2 ;  /* 0x0000000a13129211 */ /* 0x080fe400078a10ff */
[-C--:B------:R-:W-:Y:S02]  /*0810*/  @!P3 LEA.HI.X R15, R15, R11.reuse, R8, 0x2, P0 ;  /* 0x0000000b0f0fb211 */ /* 0x080fe400000f1408 */
[CC--:B-1----:R-:W-:Y:S02]  /*0820*/  @!P2 LEA R16, P0, R4.reuse, R10.reuse, 0x2 ;  /* 0x0000000a0410a211 */ /* 0x0c2fe400078010ff */
        /* <DEDUP_REMOVED lines=10> */
[----:B---3--:R1:W-:Y:S04]  /*08d0*/  @!P3 STG.E desc[UR12][R14.64], R27 ;  /* 0x0000001b0e00b986 */ /* 0x0083e8000c10190c */
[----:B--2---:R1:W-:Y:S04]  /*08e0*/  @!P2 STG.E desc[UR12][R16.64], R29 ;  /* 0x0000001d1000a986 */ /* 0x0043e8000c10190c */
[----:B----4-:R1:W-:Y:S04]  /*08f0*/  @!P1 STG.E desc[UR12][R18.64], R26 ;  /* 0x0000001a12009986 */ /* 0x0103e8000c10190c */
[----:B-----5:R1:W-:Y:S01]  /*0900*/  @!P4 STG.E desc[UR12][R8.64], R28 ;  /* 0x0000001c0800c986 */ /* 0x0203e2000c10190c */
[----:B------:R-:W-:Y:S05]  /*0910*/  BRA.U UP0, `(.L_x_2803) ;  /* 0xfffffff900887547 */ /* 0x000fea000b83ffff */
.L_x_2802:
[----:B------:R-:W-:-:S04]  /*0920*/  ULOP3.LUT UR4, UR8, 0x1, URZ, 0xc0, !UPT ;  /* 0x0000000108047892 */ /* 0x000fc8000f8ec0ff */
[----:B------:R-:W-:-:S06]  /*0930*/  UISETP.NE.U32.AND UP0, UPT, UR4, 0x1, UPT ;  /* 0x000000010400788c */ /* 0x000fcc000bf05070 */
[----:B------:R-:W-:-:S13]  /*0940*/  PLOP3.LUT P0, PT, PT, PT, UP0, 0x80, 0x8 ;  /* 0x000000000008781c */ /* 0x000fda0003f0f008 */
[----:B------:R-:W-:Y:S05]  /*0950*/  @!P0 EXIT ;  /* 0x000000000000894d */ /* 0x000fea0003800000 */
[----:B0-----:R-:W-:Y:S01]  /*0960*/  IADD3 R6, P1, PT, R3, UR6, RZ ;  /* 0x0000000603067c10 */ /* 0x001fe2000ff3e0ff */
[----:B------:R-:W-:-:S03]  /*0970*/  IMAD.MOV.U32 R25, RZ, RZ, RZ ;  /* 0x000000ffff197224 */ /* 0x000fc600078e00ff */
[C---:B------:R-:W-:Y:S01]  /*0980*/  ISETP.GE.U32.AND P0, PT, R6.reuse, R0, PT ;  /* 0x000000000600720c */ /* 0x040fe20003f06070 */
[----:B-1----:R-:W-:Y:S01]  /*0990*/  IMAD.X R8, RZ, RZ, UR7, P1 ;  /* 0x00000007ff087e24 */ /* 0x002fe200088e06ff */
[----:B------:R-:W-:-:S04]  /*09a0*/  IADD3 R7, P1, PT, R6, UR11, RZ ;  /* 0x0000000b06077c10 */ /* 0x000fc8000ff3e0ff */
[C---:B------:R-:W-:Y:S01]  /*09b0*/  IADD3 R9, P3, PT, R7.reuse, UR11, RZ ;  /* 0x0000000b07097c10 */ /* 0x040fe2000ff7e0ff */
[----:B------:R-:W-:Y:S01]  /*09c0*/  IMAD.X R15, RZ, RZ, R8, P1 ;  /* 0x000000ffff0f7224 */ /* 0x000fe200008e0608 */
[----:B------:R-:W-:Y:S02]  /*09d0*/  ISETP.GE.AND.EX P0, PT, R8, R2, PT, P0 ;  /* 0x000000020800720c */ /* 0x000fe40003f06300 */
[-C--:B------:R-:W-:Y:S01]  /*09e0*/  ISETP.GE.U32.AND P1, PT, R7, R0.reuse, PT ;  /* 0x000000000700720c */ /* 0x080fe20003f26070 */
[----:B------:R-:W-:Y:S01]  /*09f0*/  IMAD.X R17, RZ, RZ, R15, P3 ;  /* 0x000000ffff117224 */ /* 0x000fe200018e060f */
[----:B------:R-:W-:Y:S02]  /*0a00*/  ISETP.GE.U32.AND P2, PT, R9, R0, PT ;  /* 0x000000000900720c */ /* 0x000fe40003f46070 */
[-C--:B------:R-:W-:Y:S02]  /*0a10*/  ISETP.GE.AND.EX P1, PT, R15, R2.reuse, PT, P1 ;  /* 0x000000020f00720c */ /* 0x080fe40003f26310 */
[----:B------:R-:W-:-:S02]  /*0a20*/  ISETP.GE.AND.EX P2, PT, R17, R2, PT, P2 ;  /* 0x000000021100720c */ /* 0x000fc40003f46320 */
[----:B------:R-:W-:Y:S01]  /*0a30*/  IADD3 R3, P4, PT, R9, UR11, RZ ;  /* 0x0000000b09037c10 */ /* 0x000fe2000ff9e0ff */
[----:B------:R-:W-:-:S03]  /*0a40*/  IMAD.MOV.U32 R29, RZ, RZ, RZ ;  /* 0x000000ffff1d7224 */ /* 0x000fc600078e00ff */
[----:B------:R-:W-:Y:S01]  /*0a50*/  ISETP.GE.U32.AND P3, PT, R3, R0, PT ;  /* 0x000000000300720c */ /* 0x000fe20003f66070 */
[----:B------:R-:W-:Y:S01]  /*0a60*/  IMAD.X R5, RZ, RZ, R17, P4 ;  /* 0x000000ffff057224 */ /* 0x000fe200020e0611 */
[----:B------:R-:W-:Y:S01]  /*0a70*/  @!P0 LEA R18, P4, R6, R12, 0x2 ;  /* 0x0000000c06128211 */ /* 0x000fe200078810ff */
[----:B------:R-:W-:-:S03]  /*0a80*/  IMAD.MOV.U32 R0, RZ, RZ, RZ ;  /* 0x000000ffff007224 */ /* 0x000fc600078e00ff */
[-C--:B------:R-:W-:Y:S02]  /*0a90*/  @!P0 LEA.HI.X R19, R6, R13.reuse, R8, 0x2, P4 ;  /* 0x0000000d06138211 */ /* 0x080fe400020f1408 */
[-C--:B------:R-:W-:Y:S02]  /*0aa0*/  @!P1 LEA R20, P4, R7, R12.reuse, 0x2 ;  /* 0x0000000c07149211 */ /* 0x080fe400078810ff */
[----:B------:R-:W-:Y:S01]  /*0ab0*/  @!P2 LEA R22, P5, R9, R12, 0x2 ;  /* 0x0000000c0916a211 */ /* 0x000fe200078a10ff */
[----:B------:R-:W2:Y:S01]  /*0ac0*/  @!P0 LDG.E R25, desc[UR12][R18.64] ;  /* 0x0000000c12198981 */ /* 0x000ea2000c1e1900 */
[-C--:B------:R-:W-:Y:S02]  /*0ad0*/  @!P1 LEA.HI.X R21, R7, R13.reuse, R15, 0x2, P4 ;  /* 0x0000000d07159211 */ /* 0x080fe400020f140f */
[----:B------:R-:W-:Y:S02]  /*0ae0*/  @!P2 LEA.HI.X R23, R9, R13, R17, 0x2, P5 ;  /* 0x0000000d0917a211 */ /* 0x000fe400028f1411 */
[----:B------:R-:W-:Y:S01]  /*0af0*/  ISETP.GE.AND.EX P3, PT, R5, R2, PT, P3 ;  /* 0x000000020500720c */ /* 0x000fe20003f66330 */
[----:B------:R-:W3:Y:S04]  /*0b00*/  @!P1 LDG.E R0, desc[UR12][R20.64] ;  /* 0x0000000c14009981 */ /* 0x000ee8000c1e1900 */
[----:B------:R-:W4:Y:S08]  /*0b10*/  @!P2 LDG.E R29, desc[UR12][R22.64] ;  /* 0x0000000c161da981 */ /* 0x000f30000c1e1900 */
[----:B------:R-:W-:-:S04]  /*0b20*/  @!P3 LEA R26, P4, R3, R12, 0x2 ;  /* 0x0000000c031ab211 */ /* 0x000fc800078810ff */
[----:B------:R-:W-:Y:S02]  /*0b30*/  @!P3 LEA.HI.X R27, R3, R13, R5, 0x2, P4 ;  /* 0x0000000d031bb211 */ /* 0x000fe400020f1405 */
[----:B------:R-:W-:Y:S01]  /*0b40*/  @!P0 LEA R12, P4, R6, R10, 0x2 ;  /* 0x0000000a060c8211 */ /* 0x000fe200078810ff */
[----:B------:R-:W-:-:S03]  /*0b50*/  IMAD.MOV.U32 R4, RZ, RZ, RZ ;  /* 0x000000ffff047224 */ /* 0x000fc600078e00ff */
[-C--:B------:R-:W-:Y:S02]  /*0b60*/  @!P0 LEA.HI.X R13, R6, R11.reuse, R8, 0x2, P4 ;  /* 0x0000000b060d8211 */ /* 0x080fe400020f1408 */
[-C--:B------:R-:W-:Y:S01]  /*0b70*/  @!P1 LEA R6, P4, R7, R10.reuse, 0x2 ;  /* 0x0000000a07069211 */ /* 0x080fe200078810ff */
[----:B------:R0:W5:Y:S01]  /*0b80*/  @!P3 LDG.E R4, desc[UR12][R26.64] ;  /* 0x0000000c1a04b981 */ /* 0x000162000c1e1900 */
[----:B------:R-:W-:Y:S02]  /*0b90*/  @!P2 LEA R8, P5, R9, R10, 0x2 ;  /* 0x0000000a0908a211 */ /* 0x000fe400078a10ff */
[-C--:B------:R-:W-:Y:S02]  /*0ba0*/  @!P1 LEA.HI.X R7, R7, R11.reuse, R15, 0x2, P4 ;  /* 0x0000000b07079211 */ /* 0x080fe400020f140f */
[----:B------:R-:W-:Y:S01]  /*0bb0*/  @!P2 LEA.HI.X R9, R9, R11, R17, 0x2, P5 ;  /* 0x0000000b0909a211 */ /* 0x000fe200028f1411 */
[----:B--2---:R0:W-:Y:S04]  /*0bc0*/  @!P0 STG.E desc[UR12][R12.64], R25 ;  /* 0x000000190c008986 */ /* 0x0041e8000c10190c */
[----:B---3--:R0:W-:Y:S04]  /*0bd0*/  @!P1 STG.E desc[UR12][R6.64], R0 ;  /* 0x0000000006009986 */ /* 0x0081e8000c10190c */
[----:B----4-:R0:W-:Y:S01]  /*0be0*/  @!P2 STG.E desc[UR12][R8.64], R29 ;  /* 0x0000001d0800a986 */ /* 0x0101e2000c10190c */
[----:B------:R-:W-:Y:S05]  /*0bf0*/  @P3 EXIT ;  /* 0x000000000000394d */ /* 0x000fea0003800000 */
[----:B------:R-:W-:-:S04]  /*0c00*/  LEA R2, P0, R3, R10, 0x2 ;  /* 0x0000000a03027211 */ /* 0x000fc800078010ff */
[----:B------:R-:W-:-:S05]  /*0c10*/  LEA.HI.X R3, R3, R11, R5, 0x2, P0 ;  /* 0x0000000b03037211 */ /* 0x000fca00000f1405 */
[----:B-----5:R-:W-:Y:S01]  /*0c20*/  STG.E desc[UR12][R2.64], R4 ;  /* 0x0000000402007986 */ /* 0x020fe2000c10190c */
[----:B------:R-:W-:Y:S05]  /*0c30*/  EXIT ;  /* 0x000000000000794d */ /* 0x000fea0003800000 */
.L_x_2801:
[----:B------:R-:W0:Y:S02]  /*0c40*/  S2R R8, SR_TID.X ;  /* 0x0000000000087919 */ /* 0x000e240000002100 */
[----:B0-----:R-:W-:-:S03]  /*0c50*/  IMAD.WIDE.U32 R2, R8, 0x4, RZ ;  /* 0x0000000408027825 */ /* 0x001fc600078e00ff */
[----:B------:R-:W-:-:S04]  /*0c60*/  ISETP.GE.U32.AND P0, PT, R2, R17, PT ;  /* 0x000000110200720c */ /* 0x000fc80003f06070 */
[----:B------:R-:W-:-:S13]  /*0c70*/  ISETP.GE.AND.EX P0, PT, R3, R19, PT, P0 ;  /* 0x000000130300720c */ /* 0x000fda0003f06300 */
[----:B------:R-:W-:Y:S05]  /*0c80*/  @P0 EXIT ;  /* 0x000000000000094d */ /* 0x000fea0003800000 */
[----:B------:R-:W-:Y:S01]  /*0c90*/  IMAD.MOV.U32 R15, RZ, RZ, RZ ;  /* 0x000000ffff0f7224 */ /* 0x000fe200078e00ff */
[----:B------:R-:W0:Y:S06]  /*0ca0*/  LDCU UR4, c[0x0][0x360] ;  /* 0x00006c00ff0477ac */ /* 0x000e2c0008000800 */
.L_x_2804:
[C---:B-1----:R-:W-:Y:S01]  /*0cb0*/  IMAD.SHL.U32 R3, R8.reuse, 0x10, RZ ;  /* 0x0000001008037824 */ /* 0x042fe200078e00ff */
[----:B------:R-:W-:-:S04]  /*0cc0*/  SHF.L.U64.HI R9, R8, 0x4, R15 ;  /* 0x0000000408097819 */ /* 0x000fc8000001020f */
[----:B------:R-:W-:-:S05]  /*0cd0*/  IADD3 R4, P0, PT, R12, R3, RZ ;  /* 0x000000030c047210 */ /* 0x000fca0007f1e0ff */
[----:B------:R-:W-:-:S06]  /*0ce0*/  IMAD.X R5, R13, 0x1, R9, P0 ;  /* 0x000000010d057824 */ /* 0x000fcc00000e0609 */
[----:B------:R-:W2:Y:S01]  /*0cf0*/  LDG.E.128 R4, desc[UR12][R4.64] ;  /* 0x0000000c04047981 */ /* 0x000ea2000c1e1d00 */
[----:B------:R-:W-:-:S05]  /*0d00*/  IADD3 R2, P0, PT, R10, R3, RZ ;  /* 0x000000030a027210 */ /* 0x000fca0007f1e0ff */
[----:B------:R-:W-:Y:S01]  /*0d10*/  IMAD.X R3, R11, 0x1, R9, P0 ;  /* 0x000000010b037824 */ /* 0x000fe200000e0609 */
        /* <DEDUP_REMOVED lines=8> */
[----:B--2---:R1:W-:-:S12]  /*0da0*/  STG.E.128 desc[UR12][R2.64], R4 ;  /* 0x0000000402007986 */ /* 0x0043d8000c101d0c */
[----:B------:R-:W-:Y:S05]  /*0db0*/  @!P0 BRA P1, `(.L_x_2804) ;  /* 0xfffffffc00bc8947 */ /* 0x000fea000083ffff */
[----:B------:R-:W-:Y:S05]  /*0dc0*/  EXIT ;  /* 0x000000000000794d */ /* 0x000fea0003800000 */
        .weak           $__internal_71_$__cuda_sm20_div_u16
        .type           $__internal_71_$__cuda_sm20_div_u16,@function
        .size           $__internal_71_$__cuda_sm20_div_u16,(.L_x_7713 - $__internal_71_$__cuda_sm20_div_u16)
$__internal_71_$__cuda_sm20_div_u16:
        /* <DEDUP_REMOVED lines=19> */
[----:B------:R-:W-:Y:S05]  /*0f00*/  RET.REL.NODEC R4 `(_ZN2at6native55_GLOBAL__N__de093ff9_22_ForeachBinaryOpList_cu_a911ec4325multi_tensor_apply_kernelINS1_18TensorListMetadataILi2EEENS1_14UnaryOpFunctorIfLi2ELi1ELi1EEEJNS0_4CopyIffEEEEEvT_T0_DpT1_) ;  /* 0xfffffff0043c7950 */ /* 0x000fea0003c3ffff */
.L_x_2805:
        /* <DEDUP_REMOVED lines=15> */
.L_x_7713:


//--------------------- .text._ZN2at6native55_GLOBAL__N__de093ff9_22_ForeachBinaryOpList_cu_a911ec4325multi_tensor_apply_kernelINS1_18TensorListMetadataILi2EEENS1_11CopyFunctorIdN3c1015Float8_e5m2fnuzELi2ELi1ELi1EEEJNS0_4CopyIdS7_EEEEEvT_T0_DpT1_ --------------------------
	.section	.text._ZN2at6native55_GLOBAL__N__de093ff9_22_ForeachBinaryOpList_cu_a911ec4325multi_tensor_apply_kernelINS1_18TensorListMetadataILi2EEENS1_11CopyFunctorIdN3c1015Float8_e5m2fnuzELi2ELi1ELi1EEEJNS0_4CopyIdS7_EEEEEvT_T0_DpT1_,"ax",@progbits
	.align	128
.text._ZN2at6native55_GLOBAL__N__de093ff9_22_ForeachBinaryOpList_cu_a911ec4325multi_tensor_apply_kernelINS1_18TensorListMetadataILi2EEENS1_11CopyFunctorIdN3c1015Float8_e5m2fnuzELi2ELi1ELi1EEEJNS0_4CopyIdS7_EEEEEvT_T0_DpT1_:
        .type           _ZN2at6native55_GLOBAL__N__de093ff9_22_ForeachBinaryOpList_cu_a911ec4325multi_tensor_apply_kernelINS1_18TensorListMetadataILi2EEENS1_11CopyFunctorIdN3c1015Float8_e5m2fnuzELi2ELi1ELi1EEEJNS0_4CopyIdS7_EEEEEvT_T0_DpT1_,@function
        .size           _ZN2at6native55_GLOBAL__N__de093ff9_22_ForeachBinaryOpList_cu_a911ec4325multi_tensor_apply_kernelINS1_18TensorListMetadataILi2EEENS1_11CopyFunctorIdN3c1015Float8_e5m2fnuzELi2ELi1ELi1EEEJNS0_4CopyIdS7_EEEEEvT_T0_DpT1_,(.L_x_7715 - _ZN2at6native55_GLOBAL__N__de093ff9_22_ForeachBinaryOpList_cu_a911ec4325multi_tensor_apply_kernelINS1_18TensorListMetadataILi2EEENS1_11CopyFunctorIdN3c1015Float8_e5m2fnuzELi2ELi1ELi1EEEJNS0_4CopyIdS7_EEEEEvT_T0_DpT1_)
        .other          _ZN2at6native55_GLOBAL__N__de093ff9_22_ForeachBinaryOpList_cu_a911ec4325multi_tensor_apply_kernelINS1_18TensorListMetadataILi2EEENS1_11CopyFunctorIdN3c1015Float8_e5m2fnuzELi2ELi1ELi1EEEJNS0_4CopyIdS7_EEEEEvT_T0_DpT1_,@"STO_CUDA_ENTRY STV_DEFAULT"
_ZN2at6native55_GLOBAL__N__de093ff9_22_ForeachBinaryOpList_cu_a911ec4325multi_tensor_apply_kernelINS1_18TensorListMetadataILi2EEENS1_11CopyFunctorIdN3c1015Float8_e5m2fnuzELi2ELi1ELi1EEEJNS0_4CopyIdS7_EEEEEvT_T0_DpT1_:
        /* <DEDUP_REMOVED lines=56> */
.L_x_2823:
        /* <DEDUP_REMOVED lines=53> */
.L_x_2810:
[----:B------:R-:W-:Y:S05]  /*06d0*/  BSYNC.RECONVERGENT B1 ;  /* 0x0000000000017941 */ /* 0x000fea0003800200 */
.L_x_2809:
[----:B------:R-:W-:Y:S01]  /*06e0*/  IMAD.SHL.U32 R8, R8, 0x200000, RZ ;  /* 0x0020000008087824 */ /* 0x000fe200078e00ff */
[----:B------:R-:W-:-:S04]  /*06f0*/  LEA R9, R9, 0x37800000, 0x17 ;  /* 0x3780000009097811 */ /* 0x000fc800078eb8ff */
[----:B------:R-:W-:-:S05]  /*0700*/  LOP3.LUT R8, R9, R8, R13, 0xfe, !PT ;  /* 0x0000000809087212 */ /* 0x000fca00078efe0d */
[----:B------:R-:W-:-:S06]  /*0710*/  FMUL.FTZ R8, R8, 1 ;  /* 0x3f80000008087820 */ /* 0x000fcc0000410000 */
[----:B------:R-:W0:Y:S02]  /*0720*/  F2F.F64.F32 R8, R8 ;  /* 0x0000000800087310 */ /* 0x000e240000201800 */
.L_x_2808:
[----:B------:R-:W-:Y:S05]  /*0730*/  BSYNC.RECONVERGENT B0 ;  /* 0x0000000000007941 */ /* 0x000fea0003800200 */
.L_x_2807:
        /* <DEDUP_REMOVED lines=22> */
.L_x_2814:
[----:B------:R-:W-:Y:S05]  /*08a0*/  BSYNC.RECONVERGENT B1 ;  /* 0x0000000000017941 */ /* 0x000fea0003800200 */
.L_x_2813:
[----:B------:R-:W-:Y:S01]  /*08b0*/  IMAD.SHL.U32 R10, R10, 0x200000, RZ ;  /* 0x002000000a0a7824 */ /* 0x000fe200078e00ff */
[----:B------:R-:W-:-:S04]  /*08c0*/  LEA R11, R11, 0x37800000, 0x17 ;  /* 0x378000000b0b7811 */ /* 0x000fc800078eb8ff */
[----:B------:R-:W-:-:S05]  /*08d0*/  LOP3.LUT R10, R11, R10, R15, 0xfe, !PT ;  /* 0x0000000a0b0a7212 */ /* 0x000fca00078efe0f */
[----:B------:R-:W-:-:S06]  /*08e0*/  FMUL.FTZ R10, R10, 1 ;  /* 0x3f8000000a0a7820 */ /* 0x000fcc0000410000 */
[----:B------:R-:W1:Y:S02]  /*08f0*/  F2F.F64.F32 R10, R10 ;  /* 0x0000000a000a7310 */ /* 0x000e640000201800 */
.L_x_2812:
[----:B------:R-:W-:Y:S05]  /*0900*/  BSYNC.RECONVERGENT B0 ;  /* 0x0000000000007941 */ /* 0x000fea0003800200 */
.L_x_2811:
        /* <DEDUP_REMOVED lines=16> */
[----:B------:R-:W2:Y:S02]  /*0a10*/  FLO.U32 R14, R12 ;  /* 0x0000000c000e7300 */ /* 0x000ea400000e0000 */
[----:B--2---:R-:W-:-:S04]  /*0a20*/  IADD3 R14, PT, PT, -R14, 0x1f, RZ ;  /* 0x0000001f0e0e7810 */ /* 0x004fc80007ffe1ff */
[----:B------:R-:W-:Y:S01]  /*0a30*/  IADD3 R13, PT, PT, R13, 0x1e, -R14 ;  /* 0x0000001e0d0d7810 */ /* 0x000fe20007ffe80e */
[----:B------:R-:W-:-:S05]  /*0a40*/  VIADD R15, R14, 0xffffffe3 ;  /* 0xffffffe30e0f7836 */ /* 0x000fca0000000000 */
[----:B------:R-:W-:-:S04]  /*0a50*/  SHF.L.U32 R15, R12, R15, RZ ;  /* 0x0000000f0c0f7219 */ /* 0x000fc800000006ff */
[----:B------:R-:W-:-:S07]  /*0a60*/  LOP3.LUT R12, R15, 0x3, RZ, 0xc0, !PT ;  /* 0x000000030f0c7812 */ /* 0x000fce00078ec0ff */
.L_x_2818:
[----:B------:R-:W-:Y:S05]  /*0a70*/  BSYNC.RECONVERGENT B1 ;  /* 0x0000000000017941 */ /* 0x000fea0003800200 */
.L_x_2817:
[----:B------:R-:W-:Y:S01]  /*0a80*/  IMAD.SHL.U32 R12, R12, 0x200000, RZ ;  /* 0x002000000c0c7824 */ /* 0x000fe200078e00ff */
[----:B------:R-:W-:-:S04]  /*0a90*/  LEA R13, R13, 0x37800000, 0x17 ;  /* 0x378000000d0d7811 */ /* 0x000fc800078eb8ff */
[----:B------:R-:W-:-:S05]  /*0aa0*/  LOP3.LUT R12, R13, R12, R17, 0xfe, !PT ;  /* 0x0000000c0d0c7212 */ /* 0x000fca00078efe11 */
[----:B------:R-:W-:-:S06]  /*0ab0*/  FMUL.FTZ R12, R12, 1 ;  /* 0x3f8000000c0c7820 */ /* 0x000fcc0000410000 */
[----:B------:R-:W2:Y:S02]  /*0ac0*/  F2F.F64.F32 R12, R12 ;  /* 0x0000000c000c7310 */ /* 0x000ea40000201800 */
.L_x_2816:
[----:B------:R-:W-:Y:S05]  /*0ad0*/  BSYNC.RECONVERGENT B0 ;  /* 0x0000000000007941 */ /* 0x000fea0003800200 */
.L_x_2815:
        /* <DEDUP_REMOVED lines=16> */
[----:B------:R-:W3:Y:S02]  /*0be0*/  FLO.U32 R16, R14 ;  /* 0x0000000e00107300 */ /* 0x000ee400000e0000 */
[----:B---3--:R-:W-:-:S04]  /*0bf0*/  IADD3 R16, PT, PT, -R16, 0x1f, RZ ;  /* 0x0000001f10107810 */ /* 0x008fc80007ffe1ff */
[----:B------:R-:W-:Y:S01]  /*0c00*/  IADD3 R15, PT, PT, R15, 0x1e, -R16 ;  /* 0x0000001e0f0f7810 */ /* 0x000fe20007ffe810 */
[----:B------:R-:W-:-:S05]  /*0c10*/  VIADD R17, R16, 0xffffffe3 ;  /* 0xffffffe310117836 */ /* 0x000fca0000000000 */
[----:B------:R-:W-:-:S04]  /*0c20*/  SHF.L.U32 R17, R14, R17, RZ ;  /* 0x000000110e117219 */ /* 0x000fc800000006ff */
[----:B------:R-:W-:-:S07]  /*0c30*/  LOP3.LUT R14, R17, 0x3, RZ, 0xc0, !PT ;  /* 0x00000003110e7812 */ /* 0x000fce00078ec0ff */
.L_x_2822:
[----:B------:R-:W-:Y:S05]  /*0c40*/  BSYNC.RECONVERGENT B1 ;  /* 0x0000000000017941 */ /* 0x000fea0003800200 */
.L_x_2821:
[----:B------:R-:W-:Y:S01]  /*0c50*/  IMAD.SHL.U32 R14, R14, 0x200000, RZ ;  /* 0x002000000e0e7824 */ /* 0x000fe200078e00ff */
[----:B------:R-:W-:-:S04]  /*0c60*/  LEA R15, R15, 0x37800000, 0x17 ;  /* 0x378000000f0f7811 */ /* 0x000fc800078eb8ff */
[----:B------:R-:W-:-:S05]  /*0c70*/  LOP3.LUT R14, R15, R14, R19, 0xfe, !PT ;  /* 0x0000000e0f0e7212 */ /* 0x000fca00078efe13 */
[----:B------:R-:W-:-:S06]  /*0c80*/  FMUL.FTZ R14, R14, 1 ;  /* 0x3f8000000e0e7820 */ /* 0x000fcc0000410000 */
[----:B------:R-:W3:Y:S02]  /*0c90*/  F2F.F64.F32 R14, R14 ;  /* 0x0000000e000e7310 */ /* 0x000ee40000201800 */
.L_x_2820:
[----:B------:R-:W-:Y:S05]  /*0ca0*/  BSYNC.RECONVERGENT B0 ;  /* 0x0000000000007941 */ /* 0x000fea0003800200 */
.L_x_2819:
[----:B------:R-:W-:Y:S01]  /*0cb0*/  IMAD.U32 R21, RZ, RZ, UR20 ;  /* 0x00000014ff157e24 */ /* 0x000fe2000f8e00ff */
[----:B------:R-:W-:Y:S01]  /*0cc0*/  UIADD3 UR4, UP0, UPT, UR17, UR4, URZ ;  /* 0x0000000411047290 */ /* 0x000fe2000ff1e0ff */
[----:B------:R-:W-:Y:S02]  /*0cd0*/  @!P3 IMAD.MOV.U32 R16, RZ, RZ, R4 ;  /* 0x000000ffff10b224 */ /* 0x000fe400078e0004 */
[----:B------:R-:W-:Y:S01]  /*0ce0*/  @!P3 IMAD.MOV.U32 R17, RZ, RZ, R7 ;  /* 0x000000ffff11b224 */ /* 0x000fe200078e0007 */
[----:B------:R-:W-:Y:S01]  /*0cf0*/  UIADD3.X UR5, UPT, UPT, URZ, UR5, URZ, UP0, !UPT ;  /* 0x00000005ff057290 */ /* 0x000fe200087fe4ff */
[----:B------:R-:W-:Y:S01]  /*0d00*/  IMAD.U32 R19, RZ, RZ, UR20 ;  /* 0x00000014ff137e24 */ /* 0x000fe2000f8e00ff */
[----:B------:R-:W-:Y:S01]  /*0d10*/  UISETP.GE.U32.AND UP0, UPT, UR4, UR25, UPT ;  /* 0x000000190400728c */ /* 0x000fe2000bf06070 */
[----:B------:R-:W-:-:S03]  /*0d20*/  @!P3 IMAD.WIDE.U32 R16, R21, 0x18, R16 ;  /* 0x000000181510b825 */ /* 0x000fc600078e0010 */
[----:B------:R-:W-:Y:S01]  /*0d30*/  @!P2 LEA R18, P4, R19, R4, 0x4 ;  /* 0x000000041312a211 */ /* 0x000fe200078820ff */
[----:B------:R-:W-:Y:S01]  /*0d40*/  @!P0 IMAD.MOV.U32 R20, RZ, RZ, R4 ;  /* 0x000000ffff148224 */ /* 0x000fe200078e0004 */
[----:B------:R-:W-:Y:S01]  /*0d50*/  UISETP.GE.U32.AND.EX UP0, UPT, UR5, UR26, UPT, UP0 ;  /* 0x0000001a0500728c */ /* 0x000fe2000bf06100 */
[----:B------:R-:W-:Y:S02]  /*0d60*/  @!P0 IMAD.MOV.U32 R21, RZ, RZ, R7 ;  /* 0x000000ffff158224 */ /* 0x000fe400078e0007 */
[----:B------:R-:W-:Y:S02]  /*0d70*/  IMAD.U32 R26, RZ, RZ, UR20 ;  /* 0x00000014ff1a7e24 */ /* 0x000fe4000f8e00ff */
[----:B------:R-:W-:Y:S01]  /*0d80*/  @!P3 VIADD R17, R17, UR6 ;  /* 0x000000061111bc36 */ /* 0x000fe20008000000 */
[----:B0-----:R0:W-:Y:S01]  /*0d90*/  @!P0 STG.E.64 desc[UR18][R20.64], R8 ;  /* 0x0000000814008986 */ /* 0x0011e2000c101b12 */
[----:B------:R-:W-:Y:S02]  /*0da0*/  IADD3 R4, P0, PT, R4, UR21, RZ ;  /* 0x0000001504047c10 */ /* 0x000fe4000ff1e0ff */
[----:B------:R-:W-:-:S02]  /*0db0*/  @!P2 LEA.HI.X R19, R26, R7, RZ, 0x4, P4 ;  /* 0x000000071a13a211 */ /* 0x000fc400020f24ff */
[----:B------:R-:W-:Y:S01]  /*0dc0*/  IADD3.X R7, PT, PT, R7, UR22, RZ, P0, !PT ;  /* 0x0000001607077c10 */ /* 0x000fe200087fe4ff */
[----:B0-----:R-:W-:Y:S02]  /*0dd0*/  @!P1 IMAD.MOV.U32 R8, RZ, RZ, R0 ;  /* 0x000000ffff089224 */ /* 0x001fe400078e0000 */
[----:B------:R-:W-:-:S05]  /*0de0*/  @!P1 IMAD.MOV.U32 R9, RZ, RZ, R5 ;  /* 0x000000ffff099224 */ /* 0x000fca00078e0005 */
[----:B-1----:R0:W-:Y:S01]  /*0df0*/  @!P1 STG.E.64 desc[UR18][R8.64], R10 ;  /* 0x0000000a08009986 */ /* 0x0021e2000c101b12 */
[----:B------:R-:W-:-:S03]  /*0e00*/  IADD3 R24, P1, PT, R24, UR17, RZ ;  /* 0x0000001118187c10 */ /* 0x000fc6000ff3e0ff */
[----:B--2---:R0:W-:Y:S01]  /*0e10*/  @!P2 STG.E.64 desc[UR18][R18.64], R12 ;  /* 0x0000000c1200a986 */ /* 0x0041e2000c101b12 */
[----:B------:R-:W-:Y:S01]  /*0e20*/  IADD3 R0, P2, PT, R0, UR21, RZ ;  /* 0x0000001500007c10 */ /* 0x000fe2000ff5e0ff */
[----:B------:R-:W-:Y:S02]  /*0e30*/  IMAD.X R3, RZ, RZ, R3, P1 ;  /* 0x000000ffff037224 */ /* 0x000fe400008e0603 */
[----:B---3--:R0:W-:Y:S01]  /*0e40*/  @!P3 STG.E.64 desc[UR18][R16.64], R14 ;  /* 0x0000000e1000b986 */ /* 0x0081e2000c101b12 */
[----:B------:R-:W-:Y:S01]  /*0e50*/  IADD3.X R5, PT, PT, R5, UR22, RZ, P2, !PT ;  /* 0x0000001605057c10 */ /* 0x000fe200097fe4ff */
[----:B------:R-:W-:Y:S08]  /*0e60*/  BRA.U !UP0, `(.L_x_2823) ;  /* 0xfffffff508447547 */ /* 0x000ff0000b83ffff */
[----:B------:R-:W-:Y:S05]  /*0e70*/  EXIT ;  /* 0x000000000000794d */ /* 0x000fea0003800000 */
.L_x_2806:
        /* <DEDUP_REMOVED lines=8> */
.L_x_2840:
[----:B------:R-:W-:-:S04]  /*0f00*/  LEA R6, P0, R0, UR28, 0x2 ;  /* 0x0000001c00067c11 */ /* 0x000fc8000f8010ff */
[----:B------:R-:W-:-:S05]  /*0f10*/  LEA.HI.X R7, R0, UR29, R3, 0x2, P0 ;  /* 0x0000001d00077c11 */ /* 0x000fca00080f1403 */
[----:B------:R-:W2:Y:S01]  /*0f20*/  LDG.E R6, desc[UR18][R6.64] ;  /* 0x0000001206067981 */ /* 0x000ea2000c1e1900 */
[----:B------:R-:W-:Y:S01]  /*0f30*/  BSSY.RECONVERGENT B0, `(.L_x_2824) ;  /* 0x0000021000007945 */ /* 0x000fe20003800200 */
[----:B------:R-:W-:Y:S02]  /*0f40*/  CS2R R4, SRZ ;  /* 0x0000000000047805 */ /* 0x000fe4000001ff00 */
[C---:B--2---:R-:W-:Y:S02]  /*0f50*/  PRMT R11, R6.reuse, 0x7770, RZ ;  /* 0x00007770060b7816 */ /* 0x044fe400000000ff */
[C---:B------:R-:W-:Y:S02]  /*0f60*/  PRMT R8, R6.reuse, 0x7771, RZ ;  /* 0x0000777106087816 */ /* 0x040fe400000000ff */
        /* <DEDUP_REMOVED lines=23> */
.L_x_2827:
[----:B0-----:R-:W-:Y:S05]  /*10e0*/  BSYNC.RECONVERGENT B1 ;  /* 0x0000000000017941 */ /* 0x001fea0003800200 */
.L_x_2826:
[----:B------:R-:W-:Y:S01]  /*10f0*/  IMAD.SHL.U32 R4, R4, 0x200000, RZ ;  /* 0x0020000004047824 */ /* 0x000fe200078e00ff */
[----:B------:R-:W-:-:S04]  /*1100*/  LEA R5, R5, 0x37800000, 0x17 ;  /* 0x3780000005057811 */ /* 0x000fc800078eb8ff */
[----:B------:R-:W-:-:S05]  /*1110*/  LOP3.LUT R4, R5, R4, R9, 0xfe, !PT ;  /* 0x0000000405047212 */ /* 0x000fca00078efe09 */
[----:B------:R-:W-:-:S06]  /*1120*/  FMUL.FTZ R4, R4, 1 ;  /* 0x3f80000004047820 */ /* 0x000fcc0000410000 */
[----:B------:R-:W1:Y:S02]  /*1130*/  F2F.F64.F32 R4, R4 ;  /* 0x0000000400047310 */ /* 0x000e640000201800 */
.L_x_2825:
[----:B0-----:R-:W-:Y:S05]  /*1140*/  BSYNC.RECONVERGENT B0 ;  /* 0x0000000000007941 */ /* 0x001fea0003800200 */
.L_x_2824:
        /* <DEDUP_REMOVED lines=23> */
.L_x_2831:
[----:B------:R-:W-:Y:S05]  /*12c0*/  BSYNC.RECONVERGENT B1 ;  /* 0x0000000000017941 */ /* 0x000fea0003800200 */
.L_x_2830:
[----:B------:R-:W-:Y:S01]  /*12d0*/  IMAD.SHL.U32 R8, R8, 0x200000, RZ ;  /* 0x0020000008087824 */ /* 0x000fe200078e00ff */
[----:B------:R-:W-:-:S04]  /*12e0*/  LEA R6, R6, 0x37800000, 0x17 ;  /* 0x3780000006067811 */ /* 0x000fc800078eb8ff */
[----:B------:R-:W-:-:S05]  /*12f0*/  LOP3.LUT R6, R6, R8, R11, 0xfe, !PT ;  /* 0x0000000806067212 */ /* 0x000fca00078efe0b */
[----:B------:R-:W-:-:S06]  /*1300*/  FMUL.FTZ R6, R6, 1 ;  /* 0x3f80000006067820 */ /* 0x000fcc0000410000 */
[----:B------:R-:W0:Y:S02]  /*1310*/  F2F.F64.F32 R6, R6 ;  /* 0x0000000600067310 */ /* 0x000e240000201800 */
.L_x_2829:
[----:B------:R-:W-:Y:S05]  /*1320*/  BSYNC.RECONVERGENT B0 ;  /* 0x0000000000007941 */ /* 0x000fea0003800200 */
.L_x_2828:
        /* <DEDUP_REMOVED lines=17> */
[----:B------:R-:W2:Y:S02]  /*1440*/  FLO.U32 R9, R10 ;  /* 0x0000000a00097300 */ /* 0x000ea400000e0000 */
[----:B--2---:R-:W-:-:S04]  /*1450*/  IADD3 R9, PT, PT, -R9, 0x1f, RZ ;  /* 0x0000001f09097810 */ /* 0x004fc80007ffe1ff */
[----:B------:R-:W-:Y:S01]  /*1460*/  IADD3 R8, PT, PT, R8, 0x1e, -R9 ;  /* 0x0000001e08087810 */ /* 0x000fe20007ffe809 */
[----:B------:R-:W-:-:S05]  /*1470*/  VIADD R11, R9, 0xffffffe3 ;  /* 0xffffffe3090b7836 */ /* 0x000fca0000000000 */
[----:B------:R-:W-:-:S04]  /*1480*/  SHF.L.U32 R11, R10, R11, RZ ;  /* 0x0000000b0a0b7219 */ /* 0x000fc800000006ff */
[----:B------:R-:W-:-:S07]  /*1490*/  LOP3.LUT R10, R11, 0x3, RZ, 0xc0, !PT ;  /* 0x000000030b0a7812 */ /* 0x000fce00078ec0ff */
.L_x_2835:
[----:B------:R-:W-:Y:S05]  /*14a0*/  BSYNC.RECONVERGENT B1 ;  /* 0x0000000000017941 */ /* 0x000fea0003800200 */
.L_x_2834:
[----:B------:R-:W-:Y:S01]  /*14b0*/  IMAD.SHL.U32 R10, R10, 0x200000, RZ ;  /* 0x002000000a0a7824 */ /* 0x000fe200078e00ff */
[----:B------:R-:W-:-:S04]  /*14c0*/  LEA R8, R8, 0x37800000, 0x17 ;  /* 0x3780000008087811 */ /* 0x000fc800078eb8ff */
[----:B------:R-:W-:-:S05]  /*14d0*/  LOP3.LUT R8, R8, R10, R13, 0xfe, !PT ;  /* 0x0000000a08087212 */ /* 0x000fca00078efe0d */
[----:B------:R-:W-:-:S06]  /*14e0*/  FMUL.FTZ R8, R8, 1 ;  /* 0x3f80000008087820 */ /* 0x000fcc0000410000 */
[----:B------:R-:W2:Y:S02]  /*14f0*/  F2F.F64.F32 R8, R8 ;  /* 0x0000000800087310 */ /* 0x000ea40000201800 */
.L_x_2833:
[----:B------:R-:W-:Y:S05]  /*1500*/  BSYNC.RECONVERGENT B0 ;  /* 0x0000000000007941 */ /* 0x000fea0003800200 */
.L_x_2832:
        /* <DEDUP_REMOVED lines=17> */
[----:B------:R-:W3:Y:S02]  /*1620*/  FLO.U32 R11, R2 ;  /* 0x00000002000b7300 */ /* 0x000ee400000e0000 */
[----:B---3--:R-:W-:-:S04]  /*1630*/  IADD3 R11, PT, PT, -R11, 0x1f, RZ ;  /* 0x0000001f0b0b7810 */ /* 0x008fc80007ffe1ff */
[----:B------:R-:W-:Y:S01]  /*1640*/  IADD3 R10, PT, PT, R10, 0x1e, -R11 ;  /* 0x0000001e0a0a7810 */ /* 0x000fe20007ffe80b */
[----:B------:R-:W-:-:S05]  /*1650*/  VIADD R13, R11, 0xffffffe3 ;  /* 0xffffffe30b0d7836 */ /* 0x000fca0000000000 */
[----:B------:R-:W-:-:S04]  /*1660*/  SHF.L.U32 R13, R2, R13, RZ ;  /* 0x0000000d020d7219 */ /* 0x000fc800000006ff */
[----:B------:R-:W-:-:S07]  /*1670*/  LOP3.LUT R2, R13, 0x3, RZ, 0xc0, !PT ;  /* 0x000000030d027812 */ /* 0x000fce00078ec0ff */
.L_x_2839:
[----:B------:R-:W-:Y:S05]  /*1680*/  BSYNC.RECONVERGENT B1 ;  /* 0x0000000000017941 */ /* 0x000fea0003800200 */
.L_x_2838:
[----:B------:R-:W-:Y:S01]  /*1690*/  IMAD.SHL.U32 R2, R2, 0x200000, RZ ;  /* 0x0020000002027824 */ /* 0x000fe200078e00ff */
[----:B------:R-:W-:-:S04]  /*16a0*/  LEA R10, R10, 0x37800000, 0x17 ;  /* 0x378000000a0a7811 */ /* 0x000fc800078eb8ff */
[----:B------:R-:W-:-:S05]  /*16b0*/  LOP3.LUT R2, R10, R2, R15, 0xfe, !PT ;  /* 0x000000020a027212 */ /* 0x000fca00078efe0f */
[----:B------:R-:W-:-:S04]  /*16c0*/  FMUL.FTZ R2, R2, 1 ;  /* 0x3f80000002027820 */ /* 0x000fc80000410000 */
[----:B------:R3:W4:Y:S03]  /*16d0*/  F2F.F64.F32 R10, R2 ;  /* 0x00000002000a7310 */ /* 0x0007260000201800 */
.L_x_2837:
[----:B------:R-:W-:Y:S05]  /*16e0*/  BSYNC.RECONVERGENT B0 ;  /* 0x0000000000007941 */ /* 0x000fea0003800200 */
.L_x_2836:
[----:B------:R-:W-:-:S04]  /*16f0*/  LEA R12, P0, R0, UR15, 0x5 ;  /* 0x0000000f000c7c11 */ /* 0x000fc8000f8028ff */
[C---:B------:R-:W-:Y:S02]  /*1700*/  LEA.HI.X R13, R0.reuse, UR10, R3, 0x5, P0 ;  /* 0x0000000a000d7c11 */ /* 0x040fe400080f2c03 */
[----:B------:R-:W-:-:S03]  /*1710*/  IADD3 R0, P0, PT, R0, UR4, RZ ;  /* 0x0000000400007c10 */ /* 0x000fc6000ff1e0ff */
[----:B012-4-:R1:W-:Y:S02]  /*1720*/  STG.E.ENL2.256 desc[UR18][R12.64], R4, R8 ;  /* 0xf80000040c08797f */ /* 0x0173e4000f121812 */
[C---:B---3--:R-:W-:Y:S02]  /*1730*/  IMAD.SHL.U32 R2, R0.reuse, 0x4, RZ ;  /* 0x0000000400027824 */ /* 0x048fe400078e00ff */
        /* <DEDUP_REMOVED lines=8> */
.L_x_2841:
        /* <DEDUP_REMOVED lines=12> */
.L_x_7715:


//--------------------- .text._ZN2at6native55_GLOBAL__N__de093ff9_22_ForeachBinaryOpList_cu_a911ec4325multi_tensor_apply_kernelINS1_18TensorListMetadataILi2EEENS1_11CopyFunctorIdN3c1011Float8_e5m2ELi2ELi1ELi1EEEJNS0_4CopyIdS7_EEEEEvT_T0_DpT1_ --------------------------
	.section	.text._ZN2at6native55_GLOBAL__N__de093ff9_22_ForeachBinaryOpList_cu_a911ec4325multi_tensor_apply_kernelINS1_18TensorListMetadataILi2EEENS1_11CopyFunctorIdN3c1011Float8_e5m2ELi2ELi1ELi1EEEJNS0_4CopyIdS7_EEEEEvT_T0_DpT1_,"ax",@progbits
	.align	128
.text._ZN2at6native55_GLOBAL__N__de093ff9_22_ForeachBinaryOpList_cu_a911ec4325multi_tensor_apply_kernelINS1_18TensorListMetadataILi2EEENS1_11CopyFunctorIdN3c1011Float8_e5m2ELi2ELi1ELi1EEEJNS0_4CopyIdS7_EEEEEvT_T0_DpT1_:
        .type           _ZN2at6native55_GLOBAL__N__de093ff9_22_ForeachBinaryOpList_cu_a911ec4325multi_tensor_apply_kernelINS1_18TensorListMetadataILi2EEENS1_11CopyFunctorIdN3c1011Float8_e5m2ELi2ELi1ELi1EEEJNS0_4CopyIdS7_EEEEEvT_T0_DpT1_,@function
        .size           _ZN2at6native55_GLOBAL__N__de093ff9_22_ForeachBinaryOpList_cu_a911ec4325multi_tensor_apply_kernelINS1_18TensorListMetadataILi2EEENS1_11CopyFunctorIdN3c1011Float8_e5m2ELi2ELi1ELi1EEEJNS0_4CopyIdS7_EEEEEvT_T0_DpT1_,(.L_x_7716 - _ZN2at6native55_GLOBAL__N__de093ff9_22_ForeachBinaryOpList_cu_a911ec4325multi_tensor_apply_kernelINS1_18TensorListMetadataILi2EEENS1_11CopyFunctorIdN3c1011Float8_e5m2ELi2ELi1ELi1EEEJNS0_4CopyIdS7_EEEEEvT_T0_DpT1_)
        .other          _ZN2at6native55_GLOBAL__N__de093ff9_22_ForeachBinaryOpList_cu_a911ec4325multi_tensor_apply_kernelINS1_18TensorListMetadataILi2EEENS1_11CopyFunctorIdN3c1011Float8_e5m2ELi2ELi1ELi1EEEJNS0_4CopyIdS7_EEEEEvT_T0_DpT1_,@"STO_CUDA_ENTRY STV_DEFAULT"
_ZN2at6native55_GLOBAL__N__de093ff9_22_ForeachBinaryOpList_cu_a911ec4325multi_tensor_apply_kernelINS1_18TensorListMetadataILi2EEENS1_11CopyFunctorIdN3c1011Float8_e5m2ELi2ELi1ELi1EEEJNS0_4CopyIdS7_EEEEEvT_T0_DpT1_:
        /* <DEDUP_REMOVED lines=54> */
.L_x_2843:
[C---:B------:R-:W-:Y:S01]  /*0360*/  ISETP.GE.U32.AND P0, PT, R16.reuse, UR24, PT ;  /* 0x0000001810007c0c */ /* 0x040fe2000bf06070 */
[----:B0-----:R-:W-:Y:S01]  /*0370*/  IMAD.U32 R5, RZ, RZ, UR17 ;  /* 0x00000011ff057e24 */ /* 0x001fe2000f8e00ff */
[----:B------:R-:W-:Y:S02]  /*0380*/  IADD3 R2, P2, PT, R16, UR17, RZ ;  /* 0x0000001110027c10 */ /* 0x000fe4000ff5e0ff */
[----:B------:R-:W-:Y:S01]  /*0390*/  ISETP.GE.U32.AND.EX P0, PT, R17, UR25, PT, P0 ;  /* 0x0000001911007c0c */ /* 0x000fe2000bf06100 */
[----:B------:R-:W-:Y:S01]  /*03a0*/  IMAD.WIDE.U32 R4, R5, 0x2, R16 ;  /* 0x0000000205047825 */ /* 0x000fe200078e0010 */
[----:B------:R-:W-:-:S03]  /*03b0*/  ISETP.GE.U32.AND P1, PT, R2, UR24, PT ;  /* 0x0000001802007c0c */ /* 0x000fc6000bf26070 */
[----:B------:R-:W-:Y:S01]  /*03c0*/  IMAD.X R3, RZ, RZ, R17, P2 ;  /* 0x000000ffff037224 */ /* 0x000fe200010e0611 */
[----:B------:R-:W-:-:S04]  /*03d0*/  ISETP.GE.U32.AND P2, PT, R4, UR24, PT ;  /* 0x0000001804007c0c */ /* 0x000fc8000bf46070 */
[----:B------:R-:W-:Y:S02]  /*03e0*/  ISETP.GE.U32.AND.EX P1, PT, R3, UR25, PT, P1 ;  /* 0x0000001903007c0c */ /* 0x000fe4000bf26110 */
[----:B------:R-:W-:Y:S01]  /*03f0*/  ISETP.GE.U32.AND.EX P2, PT, R5, UR25, PT, P2 ;  /* 0x0000001905007c0c */ /* 0x000fe2000bf46120 */
[----:B------:R-:W-:Y:S01]  /*0400*/  IMAD.U32 R5, RZ, RZ, UR17 ;  /* 0x00000011ff057e24 */ /* 0x000fe2000f8e00ff */
[----:B------:R-:W-:-:S04]  /*0410*/  @!P0 IADD3 R2, P3, PT, R16, UR27, RZ ;  /* 0x0000001b10028c10 */ /* 0x000fc8000ff7e0ff */
[----:B------:R-:W-:Y:S01]  /*0420*/  @!P0 IADD3.X R3, PT, PT, R17, UR28, RZ, P3, !PT ;  /* 0x0000001c11038c10 */ /* 0x000fe20009ffe4ff */
[----:B------:R-:W-:-:S04]  /*0430*/  IMAD.WIDE.U32 R4, R5, 0x3, R16 ;  /* 0x0000000305047825 */ /* 0x000fc800078e0010 */
[----:B------:R-:W2:Y:S01]  /*0440*/  @!P0 LDG.E.U8 R22, desc[UR18][R2.64] ;  /* 0x0000001202168981 */ /* 0x000ea2000c1e1100 */
[----:B------:R-:W-:Y:S02]  /*0450*/  @!P1 IADD3 R6, P4, PT, R16, UR22, RZ ;  /* 0x0000001610069c10 */ /* 0x000fe4000ff9e0ff */
[----:B------:R-:W-:Y:S02]  /*0460*/  ISETP.GE.U32.AND P3, PT, R4, UR24, PT ;  /* 0x0000001804007c0c */ /* 0x000fe4000bf66070 */
[----:B------:R-:W-:Y:S02]  /*0470*/  @!P1 IADD3.X R7, PT, PT, R17, UR8, RZ, P4, !PT ;  /* 0x0000000811079c10 */ /* 0x000fe4000a7fe4ff */
[----:B------:R-:W-:Y:S02]  /*0480*/  ISETP.GE.U32.AND.EX P3, PT, R5, UR25, PT, P3 ;  /* 0x0000001905007c0c */ /* 0x000fe4000bf66130 */
[----:B------:R-:W-:Y:S01]  /*0490*/  @!P2 IADD3 R4, P4, PT, R16, UR23, RZ ;  /* 0x000000171004ac10 */ /* 0x000fe2000ff9e0ff */
[----:B------:R-:W3:Y:S03]  /*04a0*/  @!P1 LDG.E.U8 R20, desc[UR18][R6.64] ;  /* 0x0000001206149981 */ /* 0x000ee6000c1e1100 */
[----:B------:R-:W-:-:S05]  /*04b0*/  @!P2 IADD3.X R5, PT, PT, R17, UR9, RZ, P4, !PT ;  /* 0x000000091105ac10 */ /* 0x000fca000a7fe4ff */
[----:B------:R0:W4:Y:S02]  /*04c0*/  @!P2 LDG.E.U8 R21, desc[UR18][R4.64] ;  /* 0x000000120415a981 */ /* 0x000124000c1e1100 */
[----:B------:R-:W-:-:S04]  /*04d0*/  @!P3 IADD3 R8, P4, PT, R16, UR14, RZ ;  /* 0x0000000e1008bc10 */ /* 0x000fc8000ff9e0ff */
[----:B------:R-:W-:-:S05]  /*04e0*/  @!P3 IADD3.X R9, PT, PT, R17, UR7, RZ, P4, !PT ;  /* 0x000000071109bc10 */ /* 0x000fca000a7fe4ff */
[----:B------:R1:W5:Y:S01]  /*04f0*/  @!P3 LDG.E.U8 R19, desc[UR18][R8.64] ;  /* 0x000000120813b981 */ /* 0x000362000c1e1100 */
[----:B------:R-:W0:Y:S01]  /*0500*/  LDCU UR6, c[0x0][0x360] ;  /* 0x00006c00ff0677ac */ /* 0x000e220008000800 */
[----:B------:R-:W-:Y:S02]  /*0510*/  IMAD.U32 R13, RZ, RZ, UR17 ;  /* 0x00000011ff0d7e24 */ /* 0x000fe4000f8e00ff */
[----:B------:R-:W-:Y:S02]  /*0520*/  IMAD.U32 R25, RZ, RZ, UR17 ;  /* 0x00000011ff197e24 */ /* 0x000fe4000f8e00ff */
[----:B------:R-:W-:Y:S01]  /*0530*/  IMAD.U32 R24, RZ, RZ, UR17 ;  /* 0x00000011ff187e24 */ /* 0x000fe2000f8e00ff */
[----:B0-----:R-:W-:-:S04]  /*0540*/  USHF.L.U32 UR6, UR6, 0x2, URZ ;  /* 0x0000000206067899 */ /* 0x001fc800080006ff */
[----:B------:R-:W-:-:S04]  /*0550*/  UIADD3 UR4, UP0, UPT, UR6, UR4, URZ ;  /* 0x0000000406047290 */ /* 0x000fc8000ff1e0ff */
[----:B------:R-:W-:Y:S02]  /*0560*/  UIADD3.X UR5, UPT, UPT, URZ, UR5, URZ, UP0, !UPT ;  /* 0x00000005ff057290 */ /* 0x000fe400087fe4ff */
[----:B------:R-:W-:-:S04]  /*0570*/  UISETP.GE.U32.AND UP0, UPT, UR4, UR24, UPT ;  /* 0x000000180400728c */ /* 0x000fc8000bf06070 */
[----:B------:R-:W-:Y:S01]  /*0580*/  UISETP.GE.U32.AND.EX UP0, UPT, UR5, UR25, UPT, UP0 ;  /* 0x000000190500728c */ /* 0x000fe2000bf06100 */
[C---:B--2---:R-:W-:Y:S02]  /*0590*/  IMAD.SHL.U32 R10, R22.reuse, 0x2000000, RZ ;  /* 0x02000000160a7824 */ /* 0x044fe400078e00ff */
[----:B------:R-:W-:-:S03]  /*05a0*/  IMAD.SHL.U32 R3, R22, 0x100, RZ ;  /* 0x0000010016037824 */ /* 0x000fc600078e00ff */
[----:B------:R-:W-:Y:S02]  /*05b0*/  ISETP.GT.U32.AND P6, PT, R10, 0x7ffffff, PT ;  /* 0x07ffffff0a00780c */ /* 0x000fe40003fc4070 */
[----:B------:R-:W-:Y:S01]  /*05c0*/  PRMT R5, R3, 0x9910, RZ ;  /* 0x0000991003057816 */ /* 0x000fe200000000ff */
[----:B---3--:R-:W-:-:S05]  /*05d0*/  IMAD.SHL.U32 R11, R20, 0x2000000, RZ ;  /* 0x02000000140b7824 */ /* 0x008fca00078e00ff */
[----:B------:R-:W-:-:S05]  /*05e0*/  ISETP.GE.U32.AND P5, PT, R11, 0x8000000, PT ;  /* 0x080000000b00780c */ /* 0x000fca0003fa6070 */
[----:B------:R-:W-:Y:S01]  /*05f0*/  @!P6 LOP3.LUT R2, R3, 0x7f00, RZ, 0xc0, !PT ;  /* 0x00007f000302e812 */ /* 0x000fe200078ec0ff */
[C---:B----4-:R-:W-:Y:S01]  /*0600*/  IMAD.SHL.U32 R7, R21.reuse, 0x2000000, RZ ;  /* 0x0200000015077824 */ /* 0x050fe200078e00ff */
[----:B------:R-:W-:Y:S01]  /*0610*/  @P6 LEA.HI R4, R10, 0x70000000, RZ, 0x1c ;  /* 0x700000000a046811 */ /* 0x000fe200078fe0ff */
[----:B-1----:R-:W-:Y:S01]  /*0620*/  IMAD.SHL.U32 R9, R21, 0x100, RZ ;  /* 0x0000010015097824 */ /* 0x002fe200078e00ff */
[----:B------:R-:W-:Y:S02]  /*0630*/  @!P6 LOP3.LUT R2, R2, 0x3f000000, RZ, 0xfc, !PT ;  /* 0x3f0000000202e812 */ /* 0x000fe400078efcff */
[----:B------:R-:W-:-:S03]  /*0640*/  ISETP.GE.U32.AND P4, PT, R7, 0x8000000, PT ;  /* 0x080000000700780c */ /* 0x000fc60003f86070 */
[----:B------:R-:W-:Y:S01]  /*0650*/  @!P6 FADD.FTZ R3, R2, -0.5 ;  /* 0xbf0000000203e421 */ /* 0x000fe20000010000 */
[----:B------:R-:W-:Y:S02]  /*0660*/  IMAD.SHL.U32 R2, R20, 0x100, RZ ;  /* 0x0000010014027824 */ /* 0x000fe400078e00ff */
[----:B------:R-:W-:Y:S01]  /*0670*/  @P6 FMUL.FTZ R3, R4, 1.9259299443872358531e-34 ;  /* 0x0780000004036820 */ /* 0x000fe20000410000 */
[----:B------:R-:W-:Y:S01]  /*0680*/  IMAD.MOV.U32 R4, RZ, RZ, R5 ;  /* 0x000000ffff047224 */ /* 0x000fe200078e0005 */
[----:B------:R-:W-:Y:S02]  /*0690*/  @P5 LEA.HI R5, R11, 0x70000000, RZ, 0x1c ;  /* 0x700000000b055811 */ /* 0x000fe400078fe0ff */
[C---:B------:R-:W-:Y:S02]  /*06a0*/  @!P5 LOP3.LUT R6, R2.reuse, 0x7f00, RZ, 0xc0, !PT ;  /* 0x00007f000206d812 */ /* 0x040fe400078ec0ff */
[----:B------:R-:W-:Y:S01]  /*06b0*/  PRMT R10, R2, 0x9910, RZ ;  /* 0x00009910020a7816 */ /* 0x000fe200000000ff */
[----:B-----5:R-:W-:Y:S01]  /*06c0*/  IMAD.SHL.U32 R2, R19, 0x2000000, RZ ;  /* 0x0200000013027824 */ /* 0x020fe200078e00ff */
[----:B------:R-:W-:Y:S01]  /*06d0*/  @!P5 LOP3.LUT R6, R6, 0x3f000000, RZ, 0xfc, !PT ;  /* 0x3f0000000606d812 */ /* 0x000fe200078efcff */
[----:B------:R-:W-:Y:S01]  /*06e0*/  @P5 FMUL.FTZ R5, R5, 1.9259299443872358531e-34 ;  /* 0x0780000005055820 */ /* 0x000fe20000410000 */
[----:B------:R-:W-:-:S02]  /*06f0*/  @!P4 LOP3.LUT R8, R9, 0x7f00, RZ, 0xc0, !PT ;  /* 0x00007f000908c812 */ /* 0x000fc400078ec0ff */
[----:B------:R-:W-:Y:S01]  /*0700*/  ISETP.GE.U32.AND P6, PT, R2, 0x8000000, PT ;  /* 0x080000000200780c */ /* 0x000fe20003fc6070 */
[----:B------:R-:W-:Y:S01]  /*0710*/  @!P5 FADD.FTZ R5, R6, -0.5 ;  /* 0xbf0000000605d421 */ /* 0x000fe20000010000 */
[----:B------:R-:W-:Y:S01]  /*0720*/  LOP3.LUT R3, R3, 0x80000000, R4, 0xf8, !PT ;  /* 0x8000000003037812 */ /* 0x000fe200078ef804 */
[----:B------:R-:W-:Y:S01]  /*0730*/  IMAD.MOV.U32 R6, RZ, RZ, R10 ;  /* 0x000000ffff067224 */ /* 0x000fe200078e000a */
[----:B------:R-:W-:Y:S01]  /*0740*/  PRMT R4, R9, 0x9910, RZ ;  /* 0x0000991009047816 */ /* 0x000fe200000000ff */
[----:B------:R-:W-:Y:S01]  /*0750*/  IMAD.SHL.U32 R9, R19, 0x100, RZ ;  /* 0x0000010013097824 */ /* 0x000fe200078e00ff */
[----:B------:R-:W-:Y:S01]  /*0760*/  @P4 LEA.HI R7, R7, 0x70000000, RZ, 0x1c ;  /* 0x7000000007074811 */ /* 0x000fe200078fe0ff */
[----:B------:R-:W-:Y:S01]  /*0770*/  @!P0 FMUL.FTZ R10, R3, 1 ;  /* 0x3f800000030a8820 */ /* 0x000fe20000410000 */
[----:B------:R-:W-:Y:S02]  /*0780*/  @!P4 LOP3.LUT R8, R8, 0x3f000000, RZ, 0xfc, !PT ;  /* 0x3f0000000808c812 */ /* 0x000fe400078efcff */
[----:B------:R-:W-:Y:S01]  /*0790*/  LOP3.LUT R6, R5, 0x80000000, R6, 0xf8, !PT ;  /* 0x8000000005067812 */ /* 0x000fe200078ef806 */
[----:B------:R-:W-:-:S02]  /*07a0*/  @P4 FMUL.FTZ R7, R7, 1.9259299443872358531e-34 ;  /* 0x0780000007074820 */ /* 0x000fc40000410000 */
[----:B------:R-:W-:Y:S01]  /*07b0*/  @!P6 LOP3.LUT R3, R9, 0x7f00, RZ, 0xc0, !PT ;  /* 0x00007f000903e812 */ /* 0x000fe200078ec0ff */
[----:B------:R-:W-:Y:S01]  /*07c0*/  @!P4 FADD.FTZ R7, R8, -0.5 ;  /* 0xbf0000000807c421 */ /* 0x000fe20000010000 */
[----:B------:R-:W-:Y:S01]  /*07d0*/  @P6 LEA.HI R2, R2, 0x70000000, RZ, 0x1c ;  /* 0x7000000002026811 */ /* 0x000fe200078fe0ff */
[----:B------:R-:W0:Y:S01]  /*07e0*/  @!P0 F2F.F64.F32 R10, R10 ;  /* 0x0000000a000a8310 */ /* 0x000e220000201800 */
[----:B------:R-:W-:Y:S01]  /*07f0*/  @!P6 LOP3.LUT R5, R3, 0x3f000000, RZ, 0xfc, !PT ;  /* 0x3f0000000305e812 */ /* 0x000fe200078efcff */
[----:B------:R-:W-:Y:S01]  /*0800*/  @!P1 FMUL.FTZ R3, R6, 1 ;  /* 0x3f80000006039820 */ /* 0x000fe20000410000 */
[----:B------:R-:W-:Y:S02]  /*0810*/  PRMT R9, R9, 0x9910, RZ ;  /* 0x0000991009097816 */ /* 0x000fe400000000ff */
[----:B------:R-:W-:Y:S01]  /*0820*/  LOP3.LUT R7, R7, 0x80000000, R4, 0xf8, !PT ;  /* 0x8000000007077812 */ /* 0x000fe200078ef804 */
[----:B------:R-:W-:Y:S01]  /*0830*/  @P6 FMUL.FTZ R4, R2, 1.9259299443872358531e-34 ;  /* 0x0780000002046820 */ /* 0x000fe20000410000 */
[----:B------:R-:W-:Y:S01]  /*0840*/  @!P6 FADD.FTZ R4, R5, -0.5 ;  /* 0xbf0000000504e421 */ /* 0x000fe20000010000 */
[----:B------:R-:W-:Y:S01]  /*0850*/  IMAD.MOV.U32 R5, RZ, RZ, R9 ;  /* 0x000000ffff057224 */ /* 0x000fe200078e0009 */
[----:B------:R-:W1:Y:S01]  /*0860*/  @!P1 F2F.F64.F32 R2, R3 ;  /* 0x0000000300029310 */ /* 0x000e620000201800 */
[----:B------:R-:W-:Y:S01]  /*0870*/  @!P2 FMUL.FTZ R14, R7, 1 ;  /* 0x3f800000070ea820 */ /* 0x000fe20000410000 */
[----:B------:R-:W-:Y:S01]  /*0880*/  @!P3 IMAD.MOV.U32 R9, RZ, RZ, RZ ;  /* 0x000000ffff09b224 */ /* 0x000fe200078e00ff */
[----:B------:R-:W-:-:S02]  /*0890*/  @!P2 LEA R8, P4, R25, R18, 0x4 ;  /* 0x000000121908a211 */ /* 0x000fc400078820ff */
[----:B------:R-:W-:-:S03]  /*08a0*/  LOP3.LUT R6, R4, 0x80000000, R5, 0xf8, !PT ;  /* 0x8000000004067812 */ /* 0x000fc600078ef805 */
[----:B------:R2:W3:Y:S02]  /*08b0*/  @!P2 F2F.F64.F32 R4, R14 ;  /* 0x0000000e0004a310 */ /* 0x0004e40000201800 */
[----:B------:R-:W-:Y:S01]  /*08c0*/  @!P3 FMUL.FTZ R6, R6, 1 ;  /* 0x3f8000000606b820 */ /* 0x000fe20000410000 */
[----:B--2---:R-:W-:-:S05]  /*08d0*/  @!P3 IMAD.MOV.U32 R14, RZ, RZ, R18 ;  /* 0x000000ffff0eb224 */ /* 0x004fca00078e0012 */
[----:B------:R-:W2:Y:S01]  /*08e0*/  @!P3 F2F.F64.F32 R6, R6 ;  /* 0x000000060006b310 */ /* 0x000ea20000201800 */
[----:B------:R-:W-:-:S04]  /*08f0*/  @!P3 IMAD.WIDE.U32 R12, R13, 0x18, R14 ;  /* 0x000000180d0cb825 */ /* 0x000fc800078e000e */
[----:B------:R-:W-:Y:S02]  /*0900*/  @!P0 IMAD.MOV.U32 R14, RZ, RZ, R18 ;  /* 0x000000ffff0e8224 */ /* 0x000fe400078e0012 */
[----:B------:R-:W-:Y:S01]  /*0910*/  @!P3 IMAD.IADD R13, R13, 0x1, R9 ;  /* 0x000000010d0db824 */ /* 0x000fe200078e0209 */
[----:B------:R-:W-:Y:S02]  /*0920*/  @!P2 LEA.HI.X R9, R24, R15, RZ, 0x4, P4 ;  /* 0x0000000f1809a211 */ /* 0x000fe400020f24ff */
[----:B0-----:R0:W-:Y:S01]  /*0930*/  @!P0 STG.E.64 desc[UR18][R14.64], R10 ;  /* 0x0000000a0e008986 */ /* 0x0011e2000c101b12 */
[----:B------:R-:W-:Y:S01]  /*0940*/  IADD3 R18, P0, PT, R18, UR20, RZ ;  /* 0x0000001412127c10 */ /* 0x000fe2000ff1e0ff */
[----:B0-----:R-:W-:-:S03]  /*0950*/  @!P1 IMAD.MOV.U32 R10, RZ, RZ, R23 ;  /* 0x000000ffff0a9224 */ /* 0x001fc600078e0017 */
[----:B------:R-:W-:Y:S01]  /*0960*/  IADD3.X R15, PT, PT, R15, UR21, RZ, P0, !PT ;  /* 0x000000150f0f7c10 */ /* 0x000fe200087fe4ff */
[----:B------:R-:W-:-:S05]  /*0970*/  @!P1 IMAD.MOV.U32 R11, RZ, RZ, R0 ;  /* 0x000000ffff0b9224 */ /* 0x000fca00078e0000 */
[----:B-1----:R0:W-:Y:S01]  /*0980*/  @!P1 STG.E.64 desc[UR18][R10.64], R2 ;  /* 0x000000020a009986 */ /* 0x0021e2000c101b12 */
[----:B------:R-:W-:-:S03]  /*0990*/  IADD3 R16, P1, PT, R16, UR6, RZ ;  /* 0x0000000610107c10 */ /* 0x000fc6000ff3e0ff */
[----:B---3--:R0:W-:Y:S01]  /*09a0*/  @!P2 STG.E.64 desc[UR18][R8.64], R4 ;  /* 0x000000040800a986 */ /* 0x0081e2000c101b12 */
[----:B------:R-:W-:Y:S01]  /*09b0*/  IADD3 R23, P2, PT, R23, UR20, RZ ;  /* 0x0000001417177c10 */ /* 0x000fe2000ff5e0ff */
[----:B------:R-:W-:Y:S02]  /*09c0*/  IMAD.X R17, RZ, RZ, R17, P1 ;  /* 0x000000ffff117224 */ /* 0x000fe400008e0611 */
[----:B--2---:R0:W-:Y:S01]  /*09d0*/  @!P3 STG.E.64 desc[UR18][R12.64], R6 ;  /* 0x000000060c00b986 */ /* 0x0041e2000c101b12 */
[----:B------:R-:W-:Y:S01]  /*09e0*/  IADD3.X R0, PT, PT, R0, UR21, RZ, P2, !PT ;  /* 0x0000001500007c10 */ /* 0x000fe200097fe4ff */
[----:B------:R-:W-:Y:S08]  /*09f0*/  BRA.U !UP0, `(.L_x_2843) ;  /* 0xfffffff908587547 */ /* 0x000ff0000b83ffff */
[----:B------:R-:W-:Y:S05]  /*0a00*/  EXIT ;  /* 0x000000000000794d */ /* 0x000fea0003800000 */
.L_x_2842:
        /* <DEDUP_REMOVED lines=8> */
.L_x_2844:
        /* <DEDUP_REMOVED lines=12> */
[----:B------:R-:W-:Y:S01]  /*0b50*/  ISETP.GE.U32.AND P3, PT, R10, 0x8000000, PT ;  /* 0x080000000a00780c */ /* 0x000fe20003f66070 */
[----:B------:R-:W-:Y:S01]  /*0b60*/  IMAD.SHL.U32 R14, R2, 0x100, RZ ;  /* 0x00000100020e7824 */ /* 0x000fe200078e00ff */
[----:B------:R-:W-:Y:S01]  /*0b70*/  LOP3.LUT R6, R11, 0xffff, RZ, 0xc0, !PT ;  /* 0x0000ffff0b067812 */ /* 0x000fe200078ec0ff */
[C---:B------:R-:W-:Y:S01]  /*0b80*/  IMAD.SHL.U32 R2, R4.reuse, 0x2000000, RZ ;  /* 0x0200000004027824 */ /* 0x040fe200078e00ff */
[----:B------:R-:W-:Y:S01]  /*0b90*/  ISETP.GE.U32.AND P2, PT, R13, 0x8000000, PT ;  /* 0x080000000d00780c */ /* 0x000fe20003f46070 */
[----:B------:R-:W-:Y:S01]  /*0ba0*/  IMAD.SHL.U32 R4, R4, 0x100, RZ ;  /* 0x0000010004047824 */ /* 0x000fe200078e00ff */
[----:B------:R-:W-:Y:S01]  /*0bb0*/  LOP3.LUT R8, R14, 0xffff, RZ, 0xc0, !PT ;  /* 0x0000ffff0e087812 */ /* 0x000fe200078ec0ff */
[----:B------:R-:W-:Y:S01]  /*0bc0*/  IMAD.SHL.U32 R12, R9, 0x100, RZ ;  /* 0x00000100090c7824 */ /* 0x000fe200078e00ff */
[----:B------:R-:W-:-:S02]  /*0bd0*/  ISETP.GT.U32.AND P0, PT, R2, 0x7ffffff, PT ;  /* 0x07ffffff0200780c */ /* 0x000fc40003f04070 */
[----:B------:R-:W-:Y:S02]  /*0be0*/  PRMT R14, R14, 0x9910, RZ ;  /* 0x000099100e0e7816 */ /* 0x000fe400000000ff */
[----:B------:R-:W-:Y:S02]  /*0bf0*/  @!P1 LOP3.LUT R6, R6, 0x7f00, RZ, 0xc0, !PT ;  /* 0x00007f0006069812 */ /* 0x000fe400078ec0ff */
[----:B------:R-:W-:Y:S02]  /*0c00*/  @!P3 LOP3.LUT R8, R8, 0x7f00, RZ, 0xc0, !PT ;  /* 0x00007f000808b812 */ /* 0x000fe400078ec0ff */
[----:B------:R-:W-:Y:S02]  /*0c10*/  @P1 LEA.HI R5, R7, 0x70000000, RZ, 0x1c ;  /* 0x7000000007051811 */ /* 0x000fe400078fe0ff */
[----:B------:R-:W-:Y:S02]  /*0c20*/  @!P1 LOP3.LUT R6, R6, 0x3f000000, RZ, 0xfc, !PT ;  /* 0x3f00000006069812 */ /* 0x000fe400078efcff */
[----:B------:R-:W-:Y:S01]  /*0c30*/  @P3 LEA.HI R7, R10, 0x70000000, RZ, 0x1c ;  /* 0x700000000a073811 */ /* 0x000fe200078fe0ff */
[----:B------:R-:W-:Y:S01]  /*0c40*/  @P1 FMUL.FTZ R5, R5, 1.9259299443872358531e-34 ;  /* 0x0780000005051820 */ /* 0x000fe20000410000 */
[----:B------:R-:W-:Y:S01]  /*0c50*/  @!P3 LOP3.LUT R8, R8, 0x3f000000, RZ, 0xfc, !PT ;  /* 0x3f0000000808b812 */ /* 0x000fe200078efcff */
[----:B------:R-:W-:Y:S01]  /*0c60*/  @!P1 FADD.FTZ R5, R6, -0.5 ;  /* 0xbf00000006059421 */ /* 0x000fe20000010000 */
[----:B------:R-:W-:Y:S01]  /*0c70*/  @P2 LEA.HI R6, R13, 0x70000000, RZ, 0x1c ;  /* 0x700000000d062811 */ /* 0x000fe200078fe0ff */
[----:B------:R-:W-:Y:S01]  /*0c80*/  @P3 FMUL.FTZ R10, R7, 1.9259299443872358531e-34 ;  /* 0x07800000070a3820 */ /* 0x000fe20000410000 */
[----:B------:R-:W-:Y:S01]  /*0c90*/  PRMT R13, R11, 0x9910, RZ ;  /* 0x000099100b0d7816 */ /* 0x000fe200000000ff */
[----:B------:R-:W-:Y:S01]  /*0ca0*/  @!P3 FADD.FTZ R10, R8, -0.5 ;  /* 0xbf000000080ab421 */ /* 0x000fe20000010000 */
[----:B------:R-:W-:Y:S01]  /*0cb0*/  LOP3.LUT R8, R4, 0xffff, RZ, 0xc0, !PT ;  /* 0x0000ffff04087812 */ /* 0x000fe200078ec0ff */
[----:B------:R-:W-:Y:S01]  /*0cc0*/  @P2 FMUL.FTZ R9, R6, 1.9259299443872358531e-34 ;  /* 0x0780000006092820 */ /* 0x000fe20000410000 */
[----:B------:R-:W-:Y:S01]  /*0cd0*/  LOP3.LUT R7, R12, 0xffff, RZ, 0xc0, !PT ;  /* 0x0000ffff0c077812 */ /* 0x000fe200078ec0ff */
[----:B------:R-:W-:Y:S01]  /*0ce0*/  IMAD.MOV.U32 R11, RZ, RZ, R14 ;  /* 0x000000ffff0b7224 */ /* 0x000fe200078e000e */
[----:B------:R-:W-:Y:S01]  /*0cf0*/  @!P0 LOP3.LUT R6, R8, 0x7f00, RZ, 0xc0, !PT ;  /* 0x00007f0008068812 */ /* 0x000fe200078ec0ff */
[----:B------:R-:W-:Y:S01]  /*0d00*/  IMAD.MOV.U32 R8, RZ, RZ, R13 ;  /* 0x000000ffff087224 */ /* 0x000fe200078e000d */
[----:B------:R-:W-:-:S02]  /*0d10*/  @!P2 LOP3.LUT R7, R7, 0x7f00, RZ, 0xc0, !PT ;  /* 0x00007f000707a812 */ /* 0x000fc400078ec0ff */
[----:B------:R-:W-:Y:S02]  /*0d20*/  LOP3.LUT R10, R10, 0x80000000, R11, 0xf8, !PT ;  /* 0x800000000a0a7812 */ /* 0x000fe400078ef80b */
[----:B------:R-:W-:Y:S02]  /*0d30*/  @!P0 LOP3.LUT R6, R6, 0x3f000000, RZ, 0xfc, !PT ;  /* 0x3f00000006068812 */ /* 0x000fe400078efcff */
[----:B------:R-:W-:Y:S02]  /*0d40*/  LOP3.LUT R11, R5, 0x80000000, R8, 0xf8, !PT ;  /* 0x80000000050b7812 */ /* 0x000fe400078ef808 */
[----:B------:R-:W-:Y:S02]  /*0d50*/  PRMT R8, R12, 0x9910, RZ ;  /* 0x000099100c087816 */ /* 0x000fe400000000ff */
[----:B------:R-:W-:Y:S01]  /*0d60*/  @P0 LEA.HI R5, R2, 0x70000000, RZ, 0x1c ;  /* 0x7000000002050811 */ /* 0x000fe200078fe0ff */
[----:B------:R-:W-:Y:S01]  /*0d70*/  @!P0 FADD.FTZ R2, R6, -0.5 ;  /* 0xbf00000006028421 */ /* 0x000fe20000010000 */
[----:B------:R-:W-:-:S02]  /*0d80*/  @!P2 LOP3.LUT R7, R7, 0x3f000000, RZ, 0xfc, !PT ;  /* 0x3f0000000707a812 */ /* 0x000fc400078efcff */
[----:B------:R-:W-:Y:S01]  /*0d90*/  PRMT R12, R4, 0x9910, RZ ;  /* 0x00009910040c7816 */ /* 0x000fe200000000ff */
[----:B------:R-:W-:Y:S02]  /*0da0*/  @P0 FMUL.FTZ R2, R5, 1.9259299443872358531e-34 ;  /* 0x0780000005020820 */ /* 0x000fe40000410000 */
[----:B------:R-:W-:Y:S01]  /*0db0*/  @!P2 FADD.FTZ R9, R7, -0.5 ;  /* 0xbf0000000709a421 */ /* 0x000fe20000010000 */
[----:B------:R-:W-:Y:S01]  /*0dc0*/  FMUL.FTZ R7, R10, 1 ;  /* 0x3f8000000a077820 */ /* 0x000fe20000410000 */
[----:B------:R-:W-:Y:S02]  /*0dd0*/  IMAD.MOV.U32 R5, RZ, RZ, R12 ;  /* 0x000000ffff057224 */ /* 0x000fe400078e000c */
[----:B------:R-:W-:Y:S01]  /*0de0*/  FMUL.FTZ R10, R11, 1 ;  /* 0x3f8000000b0a7820 */ /* 0x000fe20000410000 */
[----:B------:R-:W-:Y:S02]  /*0df0*/  LEA R12, P0, R0, UR15, 0x5 ;  /* 0x0000000f000c7c11 */ /* 0x000fe4000f8028ff */
[----:B------:R-:W-:Y:S01]  /*0e00*/  LOP3.LUT R4, R9, 0x80000000, R8, 0xf8, !PT ;  /* 0x8000000009047812 */ /* 0x000fe200078ef808 */
[----:B------:R-:W-:Y:S01]  /*0e10*/  F2F.F64.F32 R6, R7 ;  /* 0x0000000700067310 */ /* 0x000fe20000201800 */
[----:B------:R-:W-:-:S02]  /*0e20*/  LOP3.LUT R2, R2, 0x80000000, R5, 0xf8, !PT ;  /* 0x8000000002027812 */ /* 0x000fc400078ef805 */
[--C-:B------:R-:W-:Y:S01]  /*0e30*/  LEA.HI.X R13, R0, UR10, R3.reuse, 0x5, P0 ;  /* 0x0000000a000d7c11 */ /* 0x100fe200080f2c03 */
[----:B------:R-:W-:Y:S01]  /*0e40*/  FMUL.FTZ R4, R4, 1 ;  /* 0x3f80000004047820 */ /* 0x000fe20000410000 */
[----:B0-----:R-:W-:Y:S01]  /*0e50*/  IADD3 R0, P0, PT, R0, UR4, RZ ;  /* 0x0000000400007c10 */ /* 0x001fe2000ff1e0ff */
[----:B------:R-:W-:Y:S02]  /*0e60*/  FMUL.FTZ R8, R2, 1 ;  /* 0x3f80000002087820 */ /* 0x000fe40000410000 */
[----:B------:R-:W-:Y:S02]  /*0e70*/  F2F.F64.F32 R10, R10 ;  /* 0x0000000a000a7310 */ /* 0x000fe40000201800 */
[C---:B------:R-:W-:Y:S02]  /*0e80*/  IMAD.SHL.U32 R2, R0.reuse, 0x4, RZ ;  /* 0x0000000400027824 */ /* 0x040fe400078e00ff */
[----:B------:R-:W-:Y:S01]  /*0e90*/  IMAD.X R3, RZ, RZ, R3, P0 ;  /* 0x000000ffff037224 */ /* 0x000fe200000e0603 */
[----:B------:R-:W-:-:S02]  /*0ea0*/  LOP3.LUT P0, RZ, R0, 0xffffc000, RZ, 0xc0, !PT ;  /* 0xffffc00000ff7812 */ /* 0x000fc4000780c0ff */
[----:B------:R-:W-:Y:S01]  /*0eb0*/  ISETP.LT.U32.AND P1, PT, R2, UR26, PT ;  /* 0x0000001a02007c0c */ /* 0x000fe2000bf21070 */
[----:B------:R-:W-:Y:S01]  /*0ec0*/  F2F.F64.F32 R4, R4 ;  /* 0x0000000400047310 */ /* 0x000fe20000201800 */
[----:B------:R-:W-:Y:S02]  /*0ed0*/  SHF.L.U64.HI R2, R0, 0x2, R3 ;  /* 0x0000000200027819 */ /* 0x000fe40000010203 */
[----:B------:R-:W-:Y:S02]  /*0ee0*/  LOP3.LUT P0, RZ, R3, 0x3fffffff, RZ, 0xc0, P0 ;  /* 0x3fffffff03ff7812 */ /* 0x000fe4000000c0ff */
[----:B------:R-:W-:-:S03]  /*0ef0*/  ISETP.LT.AND.EX P1, PT, R2, UR16, PT, P1 ;  /* 0x0000001002007c0c */ /* 0x000fc6000bf21310 */
[----:B------:R-:W0:Y:S02]  /*0f00*/  F2F.F64.F32 R8, R8 ;  /* 0x0000000800087310 */ /* 0x000e240000201800 */
[----:B0-----:R1:W-:Y:S08]  /*0f10*/  STG.E.ENL2.256 desc[UR18][R12.64], R8, R4 ;  /* 0xf80000080c04797f */ /* 0x0013f0000f121812 */
[----:B------:R-:W-:Y:S05]  /*0f20*/  @!P0 BRA P1, `(.L_x_2844) ;  /* 0xfffffff800d88947 */ /* 0x000fea000083ffff */
[----:B------:R-:W-:Y:S05]  /*0f30*/  EXIT ;  /* 0x000000000000794d */ /* 0x000fea0003800000 */
.L_x_2845:
        /* <DEDUP_REMOVED lines=12> */
.L_x_7716:


//--------------------- .text._ZN2at6native55_GLOBAL__N__de093ff9_22_ForeachBinaryOpList_cu_a911ec4325multi_tensor_apply_kernelINS1_18TensorListMetadataILi2EEENS1_11CopyFunctorIdN3c1015Float8_e4m3fnuzELi2ELi1ELi1EEEJNS0_4CopyIdS7_EEEEEvT_T0_DpT1_ --------------------------
	.section	.text._ZN2at6native55_GLOBAL__N__de093ff9_22_ForeachBinaryOpList_cu_a911ec4325multi_tensor_apply_kernelINS1_18TensorListMetadataILi2EEENS1_11CopyFunctorIdN3c1015Float8_e4m3fnuzELi2ELi1ELi1EEEJNS0_4CopyIdS7_EEEEEvT_T0_DpT1_,"ax",@progbits
	.align	128
.text._ZN2at6native55_GLOBAL__N__de093ff9_22_ForeachBinaryOpList_cu_a911ec4325multi_tensor_apply_kernelINS1_18TensorListMetadataILi2EEENS1_11CopyFunctorIdN3c1015Float8_e4m3fnuzELi2ELi1ELi1EEEJNS0_4CopyIdS7_EEEEEvT_T0_DpT1_:
        .type           _ZN2at6native55_GLOBAL__N__de093ff9_22_ForeachBinaryOpList_cu_a911ec4325multi_tensor_apply_kernelINS1_18TensorListMetadataILi2EEENS1_11CopyFunctorIdN3c1015Float8_e4m3fnuzELi2ELi1ELi1EEEJNS0_4CopyIdS7_EEEEEvT_T0_DpT1_,@function
        .size           _ZN2at6native55_GLOBAL__N__de093ff9_22_ForeachBinaryOpList_cu_a911ec4325multi_tensor_apply_kernelINS1_18TensorListMetadataILi2EEENS1_11CopyFunctorIdN3c1015Float8_e4m3fnuzELi2ELi1ELi1EEEJNS0_4CopyIdS7_EEEEEvT_T0_DpT1_,(.L_x_7717 - _ZN2at6native55_GLOBAL__N__de093ff9_22_ForeachBinaryOpList_cu_a911ec4325multi_tensor_apply_kernelINS1_18TensorListMetadataILi2EEENS1_11CopyFunctorIdN3c1015Float8_e4m3fnuzELi2ELi1ELi1EEEJNS0_4CopyIdS7_EEEEEvT_T0_DpT1_)
        .other          _ZN2at6native55_GLOBAL__N__de093ff9_22_ForeachBinaryOpList_cu_a911ec4325multi_tensor_apply_kernelINS1_18TensorListMetadataILi2EEENS1_11CopyFunctorIdN3c1015Float8_e4m3fnuzELi2ELi1ELi1EEEJNS0_4CopyIdS7_EEEEEvT_T0_DpT1_,@"STO_CUDA_ENTRY STV_DEFAULT"
_ZN2at6native55_GLOBAL__N__de093ff9_22_ForeachBinaryOpList_cu_a911ec4325multi_tensor_apply_kernelINS1_18TensorListMetadataILi2EEENS1_11CopyFunctorIdN3c1015Float8_e4m3fnuzELi2ELi1ELi1EEEJNS0_4CopyIdS7_EEEEEvT_T0_DpT1_:
        /* <DEDUP_REMOVED lines=56> */
.L_x_2863:
        /* <DEDUP_REMOVED lines=53> */
.L_x_2850:
[----:B------:R-:W-:Y:S05]  /*06d0*/  BSYNC.RECONVERGENT B1 ;  /* 0x0000000000017941 */ /* 0x000fea0003800200 */
.L_x_2849:
[----:B------:R-:W-:Y:S01]  /*06e0*/  IMAD.SHL.U32 R8, R8, 0x100000, RZ ;  /* 0x0010000008087824 */ /* 0x000fe200078e00ff */
[----:B------:R-:W-:-:S04]  /*06f0*/  LEA R9, R9, 0x3b800000, 0x17 ;  /* 0x3b80000009097811 */ /* 0x000fc800078eb8ff */
[----:B------:R-:W-:-:S05]  /*0700*/  LOP3.LUT R8, R9, R8, R13, 0xfe, !PT ;  /* 0x0000000809087212 */ /* 0x000fca00078efe0d */
[----:B------:R-:W-:-:S06]  /*0710*/  FMUL.FTZ R8, R8, 1 ;  /* 0x3f80000008087820 */ /* 0x000fcc0000410000 */
[----:B------:R-:W0:Y:S02]  /*0720*/  F2F.F64.F32 R8, R8 ;  /* 0x0000000800087310 */ /* 0x000e240000201800 */
.L_x_2848:
[----:B------:R-:W-:Y:S05]  /*0730*/  BSYNC.RECONVERGENT B0 ;  /* 0x0000000000007941 */ /* 0x000fea0003800200 */
.L_x_2847:
        /* <DEDUP_REMOVED lines=22> */
.L_x_2854:
[----:B------:R-:W-:Y:S05]  /*08a0*/  BSYNC.RECONVERGENT B1 ;  /* 0x0000000000017941 */ /* 0x000fea0003800200 */
.L_x_2853:
[----:B------:R-:W-:Y:S01]  /*08b0*/  IMAD.SHL.U32 R10, R10, 0x100000, RZ ;  /* 0x001000000a0a7824 */ /* 0x000fe200078e00ff */
[----:B------:R-:W-:-:S04]  /*08c0*/  LEA R11, R11, 0x3b800000, 0x17 ;  /* 0x3b8000000b0b7811 */ /* 0x000fc800078eb8ff */
[----:B------:R-:W-:-:S05]  /*08d0*/  LOP3.LUT R10, R11, R10, R15, 0xfe, !PT ;  /* 0x0000000a0b0a7212 */ /* 0x000fca00078efe0f */
[----:B------:R-:W-:-:S06]  /*08e0*/  FMUL.FTZ R10, R10, 1 ;  /* 0x3f8000000a0a7820 */ /* 0x000fcc0000410000 */
[----:B------:R-:W1:Y:S02]  /*08f0*/  F2F.F64.F32 R10, R10 ;  /* 0x0000000a000a7310 */ /* 0x000e640000201800 */
.L_x_2852:
[----:B------:R-:W-:Y:S05]  /*0900*/  BSYNC.RECONVERGENT B0 ;  /* 0x0000000000007941 */ /* 0x000fea0003800200 */
.L_x_2851:
        /* <DEDUP_REMOVED lines=22> */
.L_x_2858:
[----:B------:R-:W-:Y:S05]  /*0a70*/  BSYNC.RECONVERGENT B1 ;  /* 0x0000000000017941 */ /* 0x000fea0003800200 */
.L_x_2857:
[----:B------:R-:W-:Y:S01]  /*0a80*/  IMAD.SHL.U32 R12, R12, 0x100000, RZ ;  /* 0x001000000c0c7824 */ /* 0x000fe200078e00ff */
[----:B------:R-:W-:-:S04]  /*0a90*/  LEA R13, R13, 0x3b800000, 0x17 ;  /* 0x3b8000000d0d7811 */ /* 0x000fc800078eb8ff */
[----:B------:R-:W-:-:S05]  /*0aa0*/  LOP3.LUT R12, R13, R12, R17, 0xfe, !PT ;  /* 0x0000000c0d0c7212 */ /* 0x000fca00078efe11 */
[----:B------:R-:W-:-:S06]  /*0ab0*/  FMUL.FTZ R12, R12, 1 ;  /* 0x3f8000000c0c7820 */ /* 0x000fcc0000410000 */
[----:B------:R-:W2:Y:S02]  /*0ac0*/  F2F.F64.F32 R12, R12 ;  /* 0x0000000c000c7310 */ /* 0x000ea40000201800 */
.L_x_2856:
[----:B------:R-:W-:Y:S05]  /*0ad0*/  BSYNC.RECONVERGENT B0 ;  /* 0x0000000000007941 */ /* 0x000fea0003800200 */
.L_x_2855:
        /* <DEDUP_REMOVED lines=22> */
.L_x_2862:
[----:B------:R-:W-:Y:S05]  /*0c40*/  BSYNC.RECONVERGENT B1 ;  /* 0x0000000000017941 */ /* 0x000fea0003800200 */
.L_x_2861:
[----:B------:R-:W-:Y:S01]  /*0c50*/  IMAD.SHL.U32 R14, R14, 0x100000, RZ ;  /* 0x001000000e0e7824 */ /* 0x000fe200078e00ff */
[----:B------:R-:W-:-:S04]  /*0c60*/  LEA R15, R15, 0x3b800000, 0x17 ;  /* 0x3b8000000f0f7811 */ /* 0x000fc800078eb8ff */
[----:B------:R-:W-:-:S05]  /*0c70*/  LOP3.LUT R14, R15, R14, R19, 0xfe, !PT ;  /* 0x0000000e0f0e7212 */ /* 0x000fca00078efe13 */
[----:B------:R-:W-:-:S06]  /*0c80*/  FMUL.FTZ R14, R14, 1 ;  /* 0x3f8000000e0e7820 */ /* 0x000fcc0000410000 */
[----:B------:R-:W3:Y:S02]  /*0c90*/  F2F.F64.F32 R14, R14 ;  /* 0x0000000e000e7310 */ /* 0x000ee40000201800 */
.L_x_2860:
[----:B------:R-:W-:Y:S05]  /*0ca0*/  BSYNC.RECONVERGENT B0 ;  /* 0x0000000000007941 */ /* 0x000fea0003800200 */
.L_x_2859:
        /* <DEDUP_REMOVED lines=29> */
.L_x_2846:
        /* <DEDUP_REMOVED lines=8> */
.L_x_2880:
        /* <DEDUP_REMOVED lines=30> */
.L_x_2867:
[----:B0-----:R-:W-:Y:S05]  /*10e0*/  BSYNC.RECONVERGENT B1 ;  /* 0x0000000000017941 */ /* 0x001fea0003800200 */
.L_x_2866:
[----:B------:R-:W-:Y:S01]  /*10f0*/  IMAD.SHL.U32 R4, R4, 0x100000, RZ ;  /* 0x0010000004047824 */ /* 0x000fe200078e00ff */
[----:B------:R-:W-:-:S04]  /*1100*/  LEA R5, R5, 0x3b800000, 0x17 ;  /* 0x3b80000005057811 */ /* 0x000fc800078eb8ff */
[----:B------:R-:W-:-:S05]  /*1110*/  LOP3.LUT R4, R5, R4, R9, 0xfe, !PT ;  /* 0x0000000405047212 */ /* 0x000fca00078efe09 */
[----:B------:R-:W-:-:S06]  /*1120*/  FMUL.FTZ R4, R4, 1 ;  /* 0x3f80000004047820 */ /* 0x000fcc0000410000 */
[----:B------:R-:W1:Y:S02]  /*1130*/  F2F.F64.F32 R4, R4 ;  /* 0x0000000400047310 */ /* 0x000e640000201800 */
.L_x_2865:
[----:B0-----:R-:W-:Y:S05]  /*1140*/  BSYNC.RECONVERGENT B0 ;  /* 0x0000000000007941 */ /* 0x001fea0003800200 */
.L_x_2864:
        /* <DEDUP_REMOVED lines=23> */
.L_x_2871:
[----:B------:R-:W-:Y:S05]  /*12c0*/  BSYNC.RECONVERGENT B1 ;  /* 0x0000000000017941 */ /* 0x000fea0003800200 */
.L_x_2870:
[----:B------:R-:W-:Y:S01]  /*12d0*/  IMAD.SHL.U32 R8, R8, 0x100000, RZ ;  /* 0x0010000008087824 */ /* 0x000fe200078e00ff */
[----:B------:R-:W-:-:S04]  /*12e0*/  LEA R6, R6, 0x3b800000, 0x17 ;  /* 0x3b80000006067811 */ /* 0x000fc800078eb8ff */
[----:B------:R-:W-:-:S05]  /*12f0*/  LOP3.LUT R6, R6, R8, R11, 0xfe, !PT ;  /* 0x0000000806067212 */ /* 0x000fca00078efe0b */
[----:B------:R-:W-:-:S06]  /*1300*/  FMUL.FTZ R6, R6, 1 ;  /* 0x3f80000006067820 */ /* 0x000fcc0000410000 */
[----:B------:R-:W0:Y:S02]  /*1310*/  F2F.F64.F32 R6, R6 ;  /* 0x0000000600067310 */ /* 0x000e240000201800 */
.L_x_2869:
[----:B------:R-:W-:Y:S05]  /*1320*/  BSYNC.RECONVERGENT B0 ;  /* 0x0000000000007941 */ /* 0x000fea0003800200 */
.L_x_2868:
        /* <DEDUP_REMOVED lines=23> */
.L_x_2875:
[----:B------:R-:W-:Y:S05]  /*14a0*/  BSYNC.RECONVERGENT B1 ;  /* 0x0000000000017941 */ /* 0x000fea0003800200 */
.L_x_2874:
[----:B------:R-:W-:Y:S01]  /*14b0*/  IMAD.SHL.U32 R10, R10, 0x100000, RZ ;  /* 0x001000000a0a7824 */ /* 0x000fe200078e00ff */
[----:B------:R-:W-:-:S04]  /*14c0*/  LEA R8, R8, 0x3b800000, 0x17 ;  /* 0x3b80000008087811 */ /* 0x000fc800078eb8ff */
[----:B------:R-:W-:-:S05]  /*14d0*/  LOP3.LUT R8, R8, R10, R13, 0xfe, !PT ;  /* 0x0000000a08087212 */ /* 0x000fca00078efe0d */
[----:B------:R-:W-:-:S06]  /*14e0*/  FMUL.FTZ R8, R8, 1 ;  /* 0x3f80000008087820 */ /* 0x000fcc0000410000 */
[----:B------:R-:W2:Y:S02]  /*14f0*/  F2F.F64.F32 R8, R8 ;  /* 0x0000000800087310 */ /* 0x000ea40000201800 */
.L_x_2873:
[----:B------:R-:W-:Y:S05]  /*1500*/  BSYNC.RECONVERGENT B0 ;  /* 0x0000000000007941 */ /* 0x000fea0003800200 */
.L_x_2872:
        /* <DEDUP_REMOVED lines=23> */
.L_x_2879:
[----:B------:R-:W-:Y:S05]  /*1680*/  BSYNC.RECONVERGENT B1 ;  /* 0x0000000000017941 */ /* 0x000fea0003800200 */
.L_x_2878:
[----:B------:R-:W-:Y:S01]  /*1690*/  IMAD.SHL.U32 R2, R2, 0x100000, RZ ;  /* 0x0010000002027824 */ /* 0x000fe200078e00ff */
[----:B------:R-:W-:-:S04]  /*16a0*/  LEA R10, R10, 0x3b800000, 0x17 ;  /* 0x3b8000000a0a7811 */ /* 0x000fc800078eb8ff */
[----:B------:R-:W-:-:S05]  /*16b0*/  LOP3.LUT R2, R10, R2, R15, 0xfe, !PT ;  /* 0x000000020a027212 */ /* 0x000fca00078efe0f */
[----:B------:R-:W-:-:S04]  /*16c0*/  FMUL.FTZ R2, R2, 1 ;  /* 0x3f80000002027820 */ /* 0x000fc80000410000 */
[----:B------:R3:W4:Y:S03]  /*16d0*/  F2F.F64.F32 R10, R2 ;  /* 0x00000002000a7310 */ /* 0x0007260000201800 */
.L_x_2877:
[----:B------:R-:W-:Y:S05]  /*16e0*/  BSYNC.RECONVERGENT B0 ;  /* 0x0000000000007941 */ /* 0x000fea0003800200 */
.L_x_2876:
        /* <DEDUP_REMOVED lines=13> */
.L_x_2881:
        /* <DEDUP_REMOVED lines=12> */
.L_x_7717:


//--------------------- .text._ZN2at6native55_GLOBAL__N__de093ff9_22_ForeachBinaryOpList_cu_a911ec4325multi_tensor_apply_kernelINS1_18TensorListMetadataILi2EEENS1_11CopyFunctorIdN3c1013Float8_e4m3fnELi2ELi1ELi1EEEJNS0_4CopyIdS7_EEEEEvT_T0_DpT1_ --------------------------
	.section	.text._ZN2at6native55_GLOBAL__N__de093ff9_22_ForeachBinaryOpList_cu_a911ec4325multi_tensor_apply_kernelINS1_18TensorListMetadataILi2EEENS1_11CopyFunctorIdN3c1013Float8_e4m3fnELi2ELi1ELi1EEEJNS0_4CopyIdS7_EEEEEvT_T0_DpT1_,"ax",@progbits
	.align	128
.text._ZN2at6native55_GLOBAL__N__de093ff9_22_ForeachBinaryOpList_cu_a911ec4325multi_tensor_apply_kernelINS1_18TensorListMetadataILi2EEENS1_11CopyFunctorIdN3c1013Float8_e4m3fnELi2ELi1ELi1EEEJNS0_4CopyIdS7_EEEEEvT_T0_DpT1_:
        .type           _ZN2at6native55_GLOBAL__N__de093ff9_22_ForeachBinaryOpList_cu_a911ec4325multi_tensor_apply_kernelINS1_18TensorListMetadataILi2EEENS1_11CopyFunctorIdN3c1013Float8_e4m3fnELi2ELi1ELi1EEEJNS0_4CopyIdS7_EEEEEvT_T0_DpT1_,@function
        .size           _ZN2at6native55_GLOBAL__N__de093ff9_22_ForeachBinaryOpList_cu_a911ec4325multi_tensor_apply_kernelINS1_18TensorListMetadataILi2EEENS1_11CopyFunctorIdN3c1013Float8_e4m3fnELi2ELi1ELi1EEEJNS0_4CopyIdS7_EEEEEvT_T0_DpT1_,(.L_x_7718 - _ZN2at6native55_GLOBAL__N__de093ff9_22_ForeachBinaryOpList_cu_a911ec4325multi_tensor_apply_kernelINS1_18TensorListMetadataILi2EEENS1_11CopyFunctorIdN3c1013Float8_e4m3fnELi2ELi1ELi1EEEJNS0_4CopyIdS7_EEEEEvT_T0_DpT1_)
        .other          _ZN2at6native55_GLOBAL__N__de093ff9_22_ForeachBinaryOpList_cu_a911ec4325multi_tensor_apply_kernelINS1_18TensorListMetadataILi2EEENS1_11CopyFunctorIdN3c1013Float8_e4m3fnELi2ELi1ELi1EEEJNS0_4CopyIdS7_EEEEEvT_T0_DpT1_,@"STO_CUDA_ENTRY STV_DEFAULT"
_ZN2at6native55_GLOBAL__N__de093ff9_22_ForeachBinaryOpList_cu_a911ec4325multi_tensor_apply_kernelINS1_18TensorListMetadataILi2EEENS1_11CopyFunctorIdN3c1013Float8_e4m3fnELi2ELi1ELi1EEEJNS0_4CopyIdS7_EEEEEvT_T0_DpT1_:
        /* <DEDUP_REMOVED lines=54> */
.L_x_2891:
        /* <DEDUP_REMOVED lines=42> */
[----:B------:R-:W-:-:S04]  /*0600*/  IMAD.MOV.U32 R13, RZ, RZ, R5 ;  /* 0x000000ffff0d7224 */ /* 0x000fc800078e0005 */
[----:B------:R-:W-:-:S05]  /*0610*/  VIADD R12, R12, 0x3c000000 ;  /* 0x3c0000000c0c7836 */ /* 0x000fca0000000000 */
[----:B------:R-:W-:-:S04]  /*0620*/  LOP3.LUT R12, R12, 0x7f800000, R15, 0xf8, !PT ;  /* 0x7f8000000c0c7812 */ /* 0x000fc800078ef80f */
[----:B------:R-:W-:Y:S01]  /*0630*/  SEL R11, R12, RZ, P0 ;  /* 0x000000ff0c0b7207 */ /* 0x000fe20000000000 */
[----:B------:R-:W-:-:S03]  /*0640*/  IMAD.MOV.U32 R12, RZ, RZ, R0 ;  /* 0x000000ffff0c7224 */ /* 0x000fc600078e0000 */
[----:B------:R-:W-:-:S05]  /*0650*/  LOP3.LUT R11, R11, 0x80000000, R10, 0xf8, !PT ;  /* 0x800000000b0b7812 */ /* 0x000fca00078ef80a */
[----:B------:R-:W-:-:S06]  /*0660*/  FMUL.FTZ R11, R11, 1 ;  /* 0x3f8000000b0b7820 */ /* 0x000fcc0000410000 */
[----:B------:R-:W0:Y:S02]  /*0670*/  F2F.F64.F32 R10, R11 ;  /* 0x0000000b000a7310 */ /* 0x000e240000201800 */
[----:B0-----:R1:W-:Y:S02]  /*0680*/  STG.E.64 desc[UR18][R12.64], R10 ;  /* 0x0000000a0c007986 */ /* 0x0013e4000c101b12 */
.L_x_2884:
[----:B------:R-:W-:Y:S05]  /*0690*/  BSYNC.RECONVERGENT B0 ;  /* 0x0000000000007941 */ /* 0x000fea0003800200 */
.L_x_2883:
        /* <DEDUP_REMOVED lines=23> */
.L_x_2886:
[----:B------:R-:W-:Y:S05]  /*0810*/  BSYNC.RECONVERGENT B0 ;  /* 0x0000000000007941 */ /* 0x000fea0003800200 */
.L_x_2885:
        /* <DEDUP_REMOVED lines=15> */
[----:B------:R-:W-:-:S04]  /*0910*/  IMAD.U32 R13, RZ, RZ, UR17 ;  /* 0x00000011ff0d7e24 */ /* 0x000fc8000f8e00ff */
[----:B------:R-:W-:-:S05]  /*0920*/  VIADD R12, R12, 0x3c000000 ;  /* 0x3c0000000c0c7836 */ /* 0x000fca0000000000 */
[----:B------:R-:W-:-:S04]  /*0930*/  LOP3.LUT R12, R12, 0x7f800000, R15, 0xf8, !PT ;  /* 0x7f8000000c0c7812 */ /* 0x000fc800078ef80f */
[----:B------:R-:W-:Y:S02]  /*0940*/  SEL R11, R12, RZ, P0 ;  /* 0x000000ff0c0b7207 */ /* 0x000fe40000000000 */
[----:B------:R-:W-:Y:S02]  /*0950*/  LEA R12, P0, R13, R0, 0x4 ;  /* 0x000000000d0c7211 */ /* 0x000fe400078020ff */
[----:B------:R-:W-:Y:S02]  /*0960*/  LOP3.LUT R11, R11, 0x80000000, R10, 0xf8, !PT ;  /* 0x800000000b0b7812 */ /* 0x000fe400078ef80a */
[----:B------:R-:W-:-:S03]  /*0970*/  LEA.HI.X R13, R16, R5, RZ, 0x4, P0 ;  /* 0x00000005100d7211 */ /* 0x000fc600000f24ff */
[----:B------:R-:W-:-:S06]  /*0980*/  FMUL.FTZ R11, R11, 1 ;  /* 0x3f8000000b0b7820 */ /* 0x000fcc0000410000 */
[----:B------:R-:W0:Y:S02]  /*0990*/  F2F.F64.F32 R10, R11 ;  /* 0x0000000b000a7310 */ /* 0x000e240000201800 */
[----:B0-----:R3:W-:Y:S02]  /*09a0*/  STG.E.64 desc[UR18][R12.64], R10 ;  /* 0x0000000a0c007986 */ /* 0x0017e4000c101b12 */
.L_x_2888:
[----:B------:R-:W-:Y:S05]  /*09b0*/  BSYNC.RECONVERGENT B0 ;  /* 0x0000000000007941 */ /* 0x000fea0003800200 */
.L_x_2887:
        /* <DEDUP_REMOVED lines=17> */
[----:B------:R-:W-:Y:S01]  /*0ad0*/  LOP3.LUT R12, R12, 0x7f800000, R15, 0xf8, !PT ;  /* 0x7f8000000c0c7812 */ /* 0x000fe200078ef80f */
[----:B------:R-:W-:-:S03]  /*0ae0*/  IMAD.U32 R15, RZ, RZ, UR17 ;  /* 0x00000011ff0f7e24 */ /* 0x000fc6000f8e00ff */
[----:B------:R-:W-:Y:S01]  /*0af0*/  SEL R11, R12, RZ, P0 ;  /* 0x000000ff0c0b7207 */ /* 0x000fe20000000000 */
[----:B------:R-:W-:-:S03]  /*0b00*/  IMAD.MOV.U32 R12, RZ, RZ, R0 ;  /* 0x000000ffff0c7224 */ /* 0x000fc600078e0000 */
[----:B------:R-:W-:Y:S01]  /*0b10*/  LOP3.LUT R11, R11, 0x80000000, R10, 0xf8, !PT ;  /* 0x800000000b0b7812 */ /* 0x000fe200078ef80a */
[----:B------:R-:W-:-:S04]  /*0b20*/  IMAD.WIDE.U32 R12, R15, 0x18, R12 ;  /* 0x000000180f0c7825 */ /* 0x000fc800078e000c */
[----:B------:R-:W-:Y:S01]  /*0b30*/  FMUL.FTZ R11, R11, 1 ;  /* 0x3f8000000b0b7820 */ /* 0x000fe20000410000 */
[----:B------:R-:W-:-:S05]  /*0b40*/  VIADD R13, R13, UR6 ;  /* 0x000000060d0d7c36 */ /* 0x000fca0008000000 */
[----:B------:R-:W0:Y:S02]  /*0b50*/  F2F.F64.F32 R10, R11 ;  /* 0x0000000b000a7310 */ /* 0x000e240000201800 */
[----:B0-----:R4:W-:Y:S02]  /*0b60*/  STG.E.64 desc[UR18][R12.64], R10 ;  /* 0x0000000a0c007986 */ /* 0x0019e4000c101b12 */
.L_x_2890:
[----:B------:R-:W-:Y:S05]  /*0b70*/  BSYNC.RECONVERGENT B0 ;  /* 0x0000000000007941 */ /* 0x000fea0003800200 */
.L_x_2889:
        /* <DEDUP_REMOVED lines=14> */
.L_x_2882:
        /* <DEDUP_REMOVED lines=8> */
.L_x_2892:
[----:B-1----:R-:W-:-:S04]  /*0ce0*/  LEA R8, P0, R0, UR27, 0x2 ;  /* 0x0000001b00087c11 */ /* 0x002fc8000f8010ff */
[----:B------:R-:W-:-:S05]  /*0cf0*/  LEA.HI.X R9, R0, UR28, R3, 0x2, P0 ;  /* 0x0000001c00097c11 */ /* 0x000fca00080f1403 */
[----:B------:R-:W2:Y:S01]  /*0d00*/  LDG.E R8, desc[UR18][R8.64] ;  /* 0x0000001208087981 */ /* 0x000ea2000c1e1900 */
[----:B------:R-:W-:Y:S01]  /*0d10*/  IMAD.MOV.U32 R17, RZ, RZ, 0x1f ;  /* 0x0000001fff117424 */ /* 0x000fe200078e00ff */
[C---:B--2---:R-:W-:Y:S02]  /*0d20*/  PRMT R5, R8.reuse, 0x7770, RZ ;  /* 0x0000777008057816 */ /* 0x044fe400000000ff */
[C---:B------:R-:W-:Y:S02]  /*0d30*/  PRMT R4, R8.reuse, 0x7771, RZ ;  /* 0x0000777108047816 */ /* 0x040fe400000000ff */
[C---:B------:R-:W-:Y:S01]  /*0d40*/  PRMT R2, R8.reuse, 0x7772, RZ ;  /* 0x0000777208027816 */ /* 0x040fe200000000ff */
        /* <DEDUP_REMOVED lines=20> */
[----:B------:R-:W-:Y:S01]  /*0e90*/  VIADDMNMX.U32 R15, R13, R17, 0x4, !PT ;  /* 0x000000040d0f7446 */ /* 0x000fe20007800011 */
        /* <DEDUP_REMOVED lines=24> */
[----:B------:R-:W-:Y:S01]  /*1020*/  SHF.R.S32.HI R7, RZ, 0x8, R7 ;  /* 0x00000008ff077819 */ /* 0x000fe20000011407 */
[----:B------:R-:W-:Y:S01]  /*1030*/  VIADD R14, R14, 0x3c000000 ;  /* 0x3c0000000e0e7836 */ /* 0x000fe20000000000 */
[----:B------:R-:W-:Y:S01]  /*1040*/  SEL R10, R10, RZ, P0 ;  /* 0x000000ff0a0a7207 */ /* 0x000fe20000000000 */
[----:B------:R-:W-:Y:S01]  /*1050*/  VIADD R6, R6, 0x1000000 ;  /* 0x0100000006067836 */ /* 0x000fe20000000000 */
[----:B------:R-:W-:Y:S01]  /*1060*/  LOP3.LUT R7, R12, 0x7f800000, R7, 0xf8, !PT ;  /* 0x7f8000000c077812 */ /* 0x000fe200078ef807 */
[----:B------:R-:W-:Y:S01]  /*1070*/  VIADD R17, R17, 0x3c000000 ;  /* 0x3c00000011117836 */ /* 0x000fe20000000000 */
[----:B------:R-:W-:-:S02]  /*1080*/  LOP3.LUT P0, RZ, R4, 0x7f000000, RZ, 0xc0, !PT ;  /* 0x7f00000004ff7812 */ /* 0x000fc4000780c0ff */
[----:B------:R-:W-:Y:S02]  /*1090*/  SHF.R.S32.HI R9, RZ, 0x8, R9 ;  /* 0x00000008ff097819 */ /* 0x000fe40000011409 */
[----:B------:R-:W-:Y:S02]  /*10a0*/  SEL R7, R7, RZ, P0 ;  /* 0x000000ff07077207 */ /* 0x000fe40000000000 */
[----:B------:R-:W-:Y:S02]  /*10b0*/  LOP3.LUT R9, R14, 0x7f800000, R9, 0xf8, !PT ;  /* 0x7f8000000e097812 */ /* 0x000fe400078ef809 */
[----:B------:R-:W-:Y:S02]  /*10c0*/  LOP3.LUT P0, RZ, R2, 0x7f000000, RZ, 0xc0, !PT ;  /* 0x7f00000002ff7812 */ /* 0x000fe4000780c0ff */
[----:B------:R-:W-:Y:S02]  /*10d0*/  SHF.R.S32.HI R6, RZ, 0x8, R6 ;  /* 0x00000008ff067819 */ /* 0x000fe40000011406 */
[----:B------:R-:W-:-:S02]  /*10e0*/  SEL R9, R9, RZ, P0 ;  /* 0x000000ff09097207 */ /* 0x000fc40000000000 */
[----:B------:R-:W-:Y:S02]  /*10f0*/  LOP3.LUT R6, R17, 0x7f800000, R6, 0xf8, !PT ;  /* 0x7f80000011067812 */ /* 0x000fe400078ef806 */
[----:B------:R-:W-:Y:S02]  /*1100*/  LOP3.LUT P0, RZ, R8, 0x7f000000, RZ, 0xc0, !PT ;  /* 0x7f00000008ff7812 */ /* 0x000fe4000780c0ff */
[----:B------:R-:W-:Y:S02]  /*1110*/  LOP3.LUT R10, R10, 0x80000000, R5, 0xf8, !PT ;  /* 0x800000000a0a7812 */ /* 0x000fe400078ef805 */
[----:B------:R-:W-:Y:S02]  /*1120*/  SEL R11, R6, RZ, P0 ;  /* 0x000000ff060b7207 */ /* 0x000fe40000000000 */
[----:B------:R-:W-:Y:S01]  /*1130*/  LOP3.LUT R7, R7, 0x80000000, R4, 0xf8, !PT ;  /* 0x8000000007077812 */ /* 0x000fe200078ef804 */
[----:B------:R-:W-:Y:S01]  /*1140*/  FMUL.FTZ R5, R10, 1 ;  /* 0x3f8000000a057820 */ /* 0x000fe20000410000 */
[----:B------:R-:W-:-:S02]  /*1150*/  LOP3.LUT R9, R9, 0x80000000, R2, 0xf8, !PT ;  /* 0x8000000009097812 */ /* 0x000fc400078ef802 */
[----:B------:R-:W-:Y:S01]  /*1160*/  LOP3.LUT R11, R11, 0x80000000, R8, 0xf8, !PT ;  /* 0x800000000b0b7812 */ /* 0x000fe200078ef808 */
[----:B------:R-:W-:Y:S01]  /*1170*/  FMUL.FTZ R7, R7, 1 ;  /* 0x3f80000007077820 */ /* 0x000fe20000410000 */
[C---:B------:R-:W-:Y:S01]  /*1180*/  LEA R12, P0, R0.reuse, UR15, 0x5 ;  /* 0x0000000f000c7c11 */ /* 0x040fe2000f8028ff */
[----:B------:R-:W-:Y:S01]  /*1190*/  FMUL.FTZ R9, R9, 1 ;  /* 0x3f80000009097820 */ /* 0x000fe20000410000 */
[----:B------:R-:W-:Y:S01]  /*11a0*/  F2F.F64.F32 R4, R5 ;  /* 0x0000000500047310 */ /* 0x000fe20000201800 */
[----:B------:R-:W-:Y:S01]  /*11b0*/  FMUL.FTZ R11, R11, 1 ;  /* 0x3f8000000b0b7820 */ /* 0x000fe20000410000 */
[C---:B------:R-:W-:Y:S02]  /*11c0*/  LEA.HI.X R13, R0.reuse, UR10, R3, 0x5, P0 ;  /* 0x0000000a000d7c11 */ /* 0x040fe400080f2c03 */
[----:B0-----:R-:W-:-:S04]  /*11d0*/  IADD3 R0, P0, PT, R0, UR4, RZ ;  /* 0x0000000400007c10 */ /* 0x001fc8000ff1e0ff */
[----:B------:R-:W-:Y:S01]  /*11e0*/  F2F.F64.F32 R6, R7 ;  /* 0x0000000700067310 */ /* 0x000fe20000201800 */
[C---:B------:R-:W-:Y:S02]  /*11f0*/  IMAD.SHL.U32 R2, R0.reuse, 0x4, RZ ;  /* 0x0000000400027824 */ /* 0x040fe400078e00ff */
[----:B------:R-:W-:Y:S01]  /*1200*/  IMAD.X R3, RZ, RZ, R3, P0 ;  /* 0x000000ffff037224 */ /* 0x000fe200000e0603 */
[----:B------:R-:W-:Y:S02]  /*1210*/  LOP3.LUT P0, RZ, R0, 0xffffc000, RZ, 0xc0, !PT ;  /* 0xffffc00000ff7812 */ /* 0x000fe4000780c0ff */
[----:B------:R-:W-:Y:S02]  /*1220*/  ISETP.LT.U32.AND P1, PT, R2, UR26, PT ;  /* 0x0000001a02007c0c */ /* 0x000fe4000bf21070 */
[----:B------:R-:W-:Y:S01]  /*1230*/  F2F.F64.F32 R8, R9 ;  /* 0x0000000900087310 */ /* 0x000fe20000201800 */
[----:B------:R-:W-:Y:S02]  /*1240*/  SHF.L.U64.HI R2, R0, 0x2, R3 ;  /* 0x0000000200027819 */ /* 0x000fe40000010203 */
[----:B------:R-:W-:-:S02]  /*1250*/  LOP3.LUT P0, RZ, R3, 0x3fffffff, RZ, 0xc0, P0 ;  /* 0x3fffffff03ff7812 */ /* 0x000fc4000000c0ff */
[----:B------:R-:W-:-:S03]  /*1260*/  ISETP.LT.AND.EX P1, PT, R2, UR16, PT, P1 ;  /* 0x0000001002007c0c */ /* 0x000fc6000bf21310 */
[----:B------:R-:W0:Y:S02]  /*1270*/  F2F.F64.F32 R10, R11 ;  /* 0x0000000b000a7310 */ /* 0x000e240000201800 */
[----:B0-----:R1:W-:Y:S08]  /*1280*/  STG.E.ENL2.256 desc[UR18][R12.64], R4, R8 ;  /* 0xf80000040c08797f */ /* 0x0013f0000f121812 */
[----:B------:R-:W-:Y:S05]  /*1290*/  @!P0 BRA P1, `(.L_x_2892) ;  /* 0xfffffff800908947 */ /* 0x000fea000083ffff */
[----:B------:R-:W-:Y:S05]  /*12a0*/  EXIT ;  /* 0x000000000000794d */ /* 0x000fea0003800000 */
.L_x_2893:
        /* <DEDUP_REMOVED lines=13> */
.L_x_7718:


//--------------------- .text._ZN2at6native55_GLOBAL__N__de093ff9_22_ForeachBinaryOpList_cu_a911ec4325multi_tensor_apply_kernelINS1_18TensorListMetadataILi2EEENS1_11CopyFunctorIdbLi2ELi1ELi1EEEJNS0_4CopyIdbEEEEEvT_T0_DpT1_ --------------------------
	.section	.text._ZN2at6native55_GLOBAL__N__de093ff9_22_ForeachBinaryOpList_cu_a911ec4325multi_tensor_apply_kernelINS1_18TensorListMetadataILi2EEENS1_11CopyFunctorIdbLi2ELi1ELi1EEEJNS0_4CopyIdbEEEEEvT_T0_DpT1_,"ax",@progbits
	.align	128
.text._ZN2at6native55_GLOBAL__N__de093ff9_22_ForeachBinaryOpList_cu_a911ec4325multi_tensor_apply_kernelINS1_18TensorListMetadataILi2EEENS1_11CopyFunctorIdbLi2ELi1ELi1EEEJNS0_4CopyIdbEEEEEvT_T0_DpT1_:
        .type           _ZN2at6native55_GLOBAL__N__de093ff9_22_ForeachBinaryOpList_cu_a911ec4325multi_tensor_apply_kernelINS1_18TensorListMetadataILi2EEENS1_11CopyFunctorIdbLi2ELi1ELi1EEEJNS0_4CopyIdbEEEEEvT_T0_DpT1_,@function
        .size           _ZN2at6native55_GLOBAL__N__de093ff9_22_ForeachBinaryOpList_cu_a911ec4325multi_tensor_apply_kernelINS1_18TensorListMetadataILi2EEENS1_11CopyFunctorIdbLi2ELi1ELi1EEEJNS0_4CopyIdbEEEEEvT_T0_DpT1_,(.L_x_7719 - _ZN2at6native55_GLOBAL__N__de093ff9_22_ForeachBinaryOpList_cu_a911ec4325multi_tensor_apply_kernelINS1_18TensorListMetadataILi2EEENS1_11CopyFunctorIdbLi2ELi1ELi1EEEJNS0_4CopyIdbEEEEEvT_T0_DpT1_)
        .other          _ZN2at6native55_GLOBAL__N__de093ff9_22_ForeachBinaryOpList_cu_a911ec4325multi_tensor_apply_kernelINS1_18TensorListMetadataILi2EEENS1_11CopyFunctorIdbLi2ELi1ELi1EEEJNS0_4CopyIdbEEEEEvT_T0_DpT1_,@"STO_CUDA_ENTRY STV_DEFAULT"
_ZN2at6native55_GLOBAL__N__de093ff9_22_ForeachBinaryOpList_cu_a911ec4325multi_tensor_apply_kernelINS1_18TensorListMetadataILi2EEENS1_11CopyFunctorIdbLi2ELi1ELi1EEEJNS0_4CopyIdbEEEEEvT_T0_DpT1_:
        /* <DEDUP_REMOVED lines=39> */
[----:B------:R-:W-:Y:S05]  /*0270*/  CALL.REL.NOINC `($__internal_72_$__cuda_sm20_div_u16) ;  /* 0x0000001000047944 */ /* 0x000fea0003c00000 */
        /* <DEDUP_REMOVED lines=52> */
.L_x_2896:
[C---:B------:R-:W-:Y:S02]  /*05c0*/  ISETP.GE.U32.AND P0, PT, R27.reuse, UR40, PT ;  /* 0x000000281b007c0c */ /* 0x040fe4000bf06070 */
[----:B-1----:R-:W-:Y:S02]  /*05d0*/  IADD3 R21, P2, PT, R27, UR28, RZ ;  /* 0x0000001c1b157c10 */ /* 0x002fe4000ff5e0ff */
[----:B------:R-:W-:-:S03]  /*05e0*/  ISETP.GE.AND.EX P0, PT, R3, UR41, PT, P0 ;  /* 0x0000002903007c0c */ /* 0x000fc6000bf06300 */
[----:B------:R-:W-:-:S10]  /*05f0*/  IMAD.X R22, RZ, RZ, R3, P2 ;  /* 0x000000ffff167224 */ /* 0x000fd400010e0603 */
[----:B------:R-:W-:-:S04]  /*0600*/  @!P0 IADD3 R18, P1, PT, R27, UR42, RZ ;  /* 0x0000002a1b128c10 */ /* 0x000fc8000ff3e0ff */
[----:B------:R-:W-:Y:S02]  /*0610*/  @!P0 IADD3.X R19, PT, PT, R3, UR43, RZ, P1, !PT ;  /* 0x0000002b03138c10 */ /* 0x000fe40008ffe4ff */
[----:B------:R-:W-:-:S03]  /*0620*/  ISETP.GE.U32.AND P1, PT, R21, UR40, PT ;  /* 0x0000002815007c0c */ /* 0x000fc6000bf26070 */
[----:B------:R0:W2:Y:S01]  /*0630*/  @!P0 LDG.E.U8 R24, desc[UR26][R18.64] ;  /* 0x0000001a12188981 */ /* 0x0000a2000c1e1100 */
[----:B------:R-:W-:Y:S02]  /*0640*/  ISETP.GE.AND.EX P1, PT, R22, UR41, PT, P1 ;  /* 0x0000002916007c0c */ /* 0x000fe4000bf26310 */
[----:B------:R-:W-:-:S05]  /*0650*/  IADD3 R29, P3, PT, R21, UR28, RZ ;  /* 0x0000001c151d7c10 */ /* 0x000fca000ff7e0ff */
[----:B------:R-:W-:-:S06]  /*0660*/  IMAD.X R28, RZ, RZ, R22, P3 ;  /* 0x000000ffff1c7224 */ /* 0x000fcc00018e0616 */
[----:B------:R-:W-:-:S04]  /*0670*/  @!P1 IADD3 R20, P2, PT, R27, UR31, RZ ;  /* 0x0000001f1b149c10 */ /* 0x000fc8000ff5e0ff */
[----:B------:R-:W-:Y:S02]  /*0680*/  @!P1 IADD3.X R21, PT, PT, R3, UR32, RZ, P2, !PT ;  /* 0x0000002003159c10 */ /* 0x000fe400097fe4ff */
[----:B------:R-:W-:-:S03]  /*0690*/  ISETP.GE.U32.AND P2, PT, R29, UR40, PT ;  /* 0x000000281d007c0c */ /* 0x000fc6000bf46070 */
[----:B------:R-:W3:Y:S01]  /*06a0*/  @!P1 LDG.E.U8 R25, desc[UR26][R20.64] ;  /* 0x0000001a14199981 */ /* 0x000ee2000c1e1100 */
        /* <DEDUP_REMOVED lines=10> */
[----:B------:R0:W5:Y:S02]  /*0750*/  @!P3 LDG.E.U8 R4, desc[UR26][R18.64] ;  /* 0x0000001a1204b981 */ /* 0x000164000c1e1100 */
[----:B0-----:R-:W-:-:S05]  /*0760*/  IMAD.SHL.U32 R18, R0, 0x8, RZ ;  /* 0x0000000800127824 */ /* 0x001fca00078e00ff */
[----:B------:R-:W-:-:S04]  /*0770*/  @!P0 IADD3 R22, P4, PT, R18, UR7, RZ ;  /* 0x0000000712168c10 */ /* 0x000fc8000ff9e0ff */
[----:B------:R-:W-:Y:S02]  /*0780*/  @!P0 IADD3.X R23, PT, PT, R17, UR10, RZ, P4, !PT ;  /* 0x0000000a11178c10 */ /* 0x000fe4000a7fe4ff */
[----:B--2---:R-:W-:-:S04]  /*0790*/  @!P0 PRMT R20, R24, 0x8880, RZ ;  /* 0x0000888018148816 */ /* 0x004fc800000000ff */
[----:B------:R-:W-:-:S06]  /*07a0*/  @!P0 PRMT R20, R20, 0x7710, RZ ;  /* 0x0000771014148816 */ /* 0x000fcc00000000ff */
[----:B------:R-:W0:Y:S01]  /*07b0*/  @!P0 I2F.F64.S16 R20, R20 ;  /* 0x0000001400148312 */ /* 0x000e220000101c00 */
[----:B---3--:R-:W-:Y:S01]  /*07c0*/  @!P1 PRMT R19, R25, 0x8880, RZ ;  /* 0x0000888019139816 */ /* 0x008fe200000000ff */
[----:B0-----:R0:W-:Y:S03]  /*07d0*/  @!P0 STG.E.64 desc[UR26][R22.64], R20 ;  /* 0x0000001416008986 */ /* 0x0011e6000c101b1a */
[----:B------:R-:W-:-:S04]  /*07e0*/  @!P1 PRMT R19, R19, 0x7710, RZ ;  /* 0x0000771013139816 */ /* 0x000fc800000000ff */
[----:B0-----:R4:W0:Y:S01]  /*07f0*/  @!P1 I2F.F64.S16 R22, R19 ;  /* 0x0000001300169312 */ /* 0x0018220000101c00 */
[----:B------:R-:W-:-:S04]  /*0800*/  @!P1 LEA R20, P0, R2, UR7, 0x3 ;  /* 0x0000000702149c11 */ /* 0x000fc8000f8018ff */
[----:B------:R-:W-:Y:S02]  /*0810*/  @!P1 IADD3.X R21, PT, PT, R5, UR10, RZ, P0, !PT ;  /* 0x0000000a05159c10 */ /* 0x000fe400087fe4ff */
[----:B----4-:R-:W-:-:S03]  /*0820*/  @!P2 PRMT R19, R26, 0x8880, RZ ;  /* 0x000088801a13a816 */ /* 0x010fc600000000ff */
[----:B0-----:R0:W-:Y:S02]  /*0830*/  @!P1 STG.E.64 desc[UR26][R20.64], R22 ;  /* 0x0000001614009986 */ /* 0x0011e4000c101b1a */
[----:B0-----:R-:W-:Y:S01]  /*0840*/  @!P2 PRMT R20, R19, 0x7710, RZ ;  /* 0x000077101314a816 */ /* 0x001fe200000000ff */
[----:B------:R-:W-:Y:S01]  /*0850*/  @!P3 IMAD.MOV.U32 R19, RZ, RZ, R17 ;  /* 0x000000ffff13b224 */ /* 0x000fe200078e0011 */
[----:B------:R-:W-:-:S04]  /*0860*/  @!P2 IADD3 R22, P0, PT, R12, UR7, RZ ;  /* 0x000000070c16ac10 */ /* 0x000fc8000ff1e0ff */
[----:B------:R-:W0:Y:S01]  /*0870*/  @!P2 I2F.F64.S16 R20, R20 ;  /* 0x000000140014a312 */ /* 0x000e220000101c00 */
[----:B------:R-:W-:-:S05]  /*0880*/  @!P2 IADD3.X R23, PT, PT, R13, UR10, RZ, P0, !PT ;  /* 0x0000000a0d17ac10 */ /* 0x000fca00087fe4ff */
[----:B0-----:R0:W-:Y:S02]  /*0890*/  @!P2 STG.E.64 desc[UR26][R22.64], R20 ;  /* 0x000000141600a986 */ /* 0x0011e4000c101b1a */
[----:B0-----:R-:W-:-:S04]  /*08a0*/  IMAD.U32 R21, RZ, RZ, UR28 ;  /* 0x0000001cff157e24 */ /* 0x001fc8000f8e00ff */
[----:B------:R-:W-:-:S04]  /*08b0*/  @!P3 IMAD.WIDE.U32 R18, R21, 0x18, R18 ;  /* 0x000000181512b825 */ /* 0x000fc800078e0012 */
[----:B------:R-:W-:Y:S01]  /*08c0*/  @!P3 IMAD.MOV.U32 R21, RZ, RZ, RZ ;  /* 0x000000ffff15b224 */ /* 0x000fe200078e00ff */
[----:B------:R-:W-:-:S04]  /*08d0*/  @!P3 IADD3 R18, P0, PT, R18, UR7, RZ ;  /* 0x000000071212bc10 */ /* 0x000fc8000ff1e0ff */
[----:B------:R-:W-:Y:S02]  /*08e0*/  @!P3 IADD3.X R19, PT, PT, R19, UR10, R21, P0, !PT ;  /* 0x0000000a1313bc10 */ /* 0x000fe400087fe415 */
[----:B-----5:R-:W-:Y:S02]  /*08f0*/  @!P3 PRMT R21, R4, 0x8880, RZ ;  /* 0x000088800415b816 */ /* 0x020fe400000000ff */
[----:B------:R-:W-:Y:S02]  /*0900*/  IADD3 R29, P0, PT, R29, UR28, RZ ;  /* 0x0000001c1d1d7c10 */ /* 0x000fe4000ff1e0ff */
[----:B------:R-:W-:-:S03]  /*0910*/  @!P3 PRMT R20, R21, 0x7710, RZ ;  /* 0x000077101514b816 */ /* 0x000fc600000000ff */
[----:B------:R-:W-:Y:S01]  /*0920*/  IMAD.X R28, RZ, RZ, R28, P0 ;  /* 0x000000ffff1c7224 */ /* 0x000fe200000e061c */
[C---:B------:R-:W-:Y:S02]  /*0930*/  ISETP.GE.U32.AND P0, PT, R29.reuse, UR40, PT ;  /* 0x000000281d007c0c */ /* 0x040fe4000bf06070 */
[----:B------:R-:W0:Y:S01]  /*0940*/  @!P3 I2F.F64.S16 R20, R20 ;  /* 0x000000140014b312 */ /* 0x000e220000101c00 */
[----:B------:R-:W-:Y:S02]  /*0950*/  IADD3 R29, P1, PT, R29, UR28, RZ ;  /* 0x0000001c1d1d7c10 */ /* 0x000fe4000ff3e0ff */
[----:B------:R-:W-:-:S03]  /*0960*/  ISETP.GE.AND.EX P0, PT, R28, UR41, PT, P0 ;  /* 0x000000291c007c0c */ /* 0x000fc6000bf06300 */
[----:B------:R-:W-:Y:S01]  /*0970*/  IMAD.X R22, RZ, RZ, R28, P1 ;  /* 0x000000ffff167224 */ /* 0x000fe200008e061c */
[----:B------:R-:W-:-:S04]  /*0980*/  ISETP.GE.U32.AND P1, PT, R29, UR40, PT ;  /* 0x000000281d007c0c */ /* 0x000fc8000bf26070 */
[----:B------:R-:W-:Y:S01]  /*0990*/  ISETP.GE.AND.EX P1, PT, R22, UR41, PT, P1 ;  /* 0x0000002916007c0c */ /* 0x000fe2000bf26310 */
[----:B0-----:R0:W-:Y:S04]  /*09a0*/  @!P3 STG.E.64 desc[UR26][R18.64], R20 ;  /* 0x000000141200b986 */ /* 0x0011e8000c101b1a */
[----:B------:R-:W-:Y:S02]  /*09b0*/  @!P0 IADD3 R28, P2, PT, R27, UR38, RZ ;  /* 0x000000261b1c8c10 */ /* 0x000fe4000ff5e0ff */
[----:B------:R-:W-:Y:S02]  /*09c0*/  IADD3 R23, P3, PT, R29, UR28, RZ ;  /* 0x0000001c1d177c10 */ /* 0x000fe4000ff7e0ff */
[----:B------:R-:W-:Y:S02]  /*09d0*/  @!P0 IADD3.X R29, PT, PT, R3, UR39, RZ, P2, !PT ;  /* 0x00000027031d8c10 */ /* 0x000fe400097fe4ff */
[----:B------:R-:W-:Y:S01]  /*09e0*/  ISETP.GE.U32.AND P2, PT, R23, UR40, PT ;  /* 0x0000002817007c0c */ /* 0x000fe2000bf46070 */
[----:B------:R-:W-:-:S02]  /*09f0*/  IMAD.X R22, RZ, RZ, R22, P3 ;  /* 0x000000ffff167224 */ /* 0x000fc400018e0616 */
[----:B------:R-:W2:Y:S03]  /*0a00*/  @!P0 LDG.E.U8 R24, desc[UR26][R28.64] ;  /* 0x0000001a1c188981 */ /* 0x000ea6000c1e1100 */
[----:B------:R-:W-:Y:S02]  /*0a10*/  ISETP.GE.AND.EX P2, PT, R22, UR41, PT, P2 ;  /* 0x0000002916007c0c */ /* 0x000fe4000bf46320 */
[----:B0-----:R-:W-:Y:S02]  /*0a20*/  @!P1 IADD3 R20, P3, PT, R27, UR35, RZ ;  /* 0x000000231b149c10 */ /* 0x001fe4000ff7e0ff */
[----:B------:R-:W-:Y:S02]  /*0a30*/  IADD3 R18, P4, PT, R23, UR28, RZ ;  /* 0x0000001c17127c10 */ /* 0x000fe4000ff9e0ff */
[----:B------:R-:W-:Y:S02]  /*0a40*/  @!P1 IADD3.X R21, PT, PT, R3, UR12, RZ, P3, !PT ;  /* 0x0000000c03159c10 */ /* 0x000fe40009ffe4ff */
[----:B------:R-:W-:Y:S01]  /*0a50*/  ISETP.GE.U32.AND P3, PT, R18, UR40, PT ;  /* 0x0000002812007c0c */ /* 0x000fe2000bf66070 */
[----:B------:R-:W-:-:S02]  /*0a60*/  IMAD.X R18, RZ, RZ, R22, P4 ;  /* 0x000000ffff127224 */ /* 0x000fc400020e0616 */
[----:B------:R0:W3:Y:S02]  /*0a70*/  @!P1 LDG.E.U8 R25, desc[UR26][R20.64] ;  /* 0x0000001a14199981 */ /* 0x0000e4000c1e1100 */
[----:B------:R-:W-:Y:S02]  /*0a80*/  @!P2 IADD3 R22, P4, PT, R27, UR34, RZ ;  /* 0x000000221b16ac10 */ /* 0x000fe4000ff9e0ff */
[----:B------:R-:W-:Y:S02]  /*0a90*/  ISETP.GE.AND.EX P3, PT, R18, UR41, PT, P3 ;  /* 0x0000002912007c0c */ /* 0x000fe4000bf66330 */
[----:B------:R-:W-:-:S05]  /*0aa0*/  @!P2 IADD3.X R23, PT, PT, R3, UR14, RZ, P4, !PT ;  /* 0x0000000e0317ac10 */ /* 0x000fca000a7fe4ff */
[----:B------:R-:W4:Y:S06]  /*0ab0*/  @!P2 LDG.E.U8 R26, desc[UR26][R22.64] ;  /* 0x0000001a161aa981 */ /* 0x000f2c000c1e1100 */
[----:B------:R-:W-:-:S04]  /*0ac0*/  @!P3 IADD3 R18, P4, PT, R27, UR33, RZ ;  /* 0x000000211b12bc10 */ /* 0x000fc8000ff9e0ff */
[----:B------:R-:W-:-:S05]  /*0ad0*/  @!P3 IADD3.X R19, PT, PT, R3, UR16, RZ, P4, !PT ;  /* 0x000000100313bc10 */ /* 0x000fca000a7fe4ff */
[----:B------:R1:W5:Y:S01]  /*0ae0*/  @!P3 LDG.E.U8 R4, desc[UR26][R18.64] ;  /* 0x0000001a1204b981 */ /* 0x000362000c1e1100 */
[----:B0-----:R-:W-:Y:S01]  /*0af0*/  @!P0 IADD3 R20, P4, PT, R14, UR7, RZ ;  /* 0x000000070e148c10 */ /* 0x001fe2000ff9e0ff */
[----:B------:R-:W-:Y:S02]  /*0b00*/  UIADD3 UR18, UP0, UPT, UR18, -0x2, URZ ;  /* 0xfffffffe12127890 */ /* 0x000fe4000ff1e0ff */
[----:B------:R-:W-:Y:S01]  /*0b10*/  UIADD3 UR5, UP1, UPT, UR29, UR5, URZ ;  /* 0x000000051d057290 */ /* 0x000fe2000ff3e0ff */
[----:B------:R-:W-:Y:S01]  /*0b20*/  @!P0 IADD3.X R21, PT, PT, R15, UR10, RZ, P4, !PT ;  /* 0x0000000a0f158c10 */ /* 0x000fe2000a7fe4ff */
[----:B------:R-:W-:Y:S02]  /*0b30*/  UIADD3.X UR4, UPT, UPT, UR4, -0x1, URZ, UP0, !UPT ;  /* 0xffffffff04047890 */ /* 0x000fe400087fe4ff */
[----:B------:R-:W-:Y:S02]  /*0b40*/  UISETP.NE.U32.AND UP0, UPT, UR18, URZ, UPT ;  /* 0x000000ff1200728c */ /* 0x000fe4000bf05070 */
[----:B------:R-:W-:-:S02]  /*0b50*/  UIADD3.X UR6, UPT, UPT, UR30, UR6, URZ, UP1, !UPT ;  /* 0x000000061e067290 */ /* 0x000fc40008ffe4ff */
[----:B------:R-:W-:Y:S01]  /*0b60*/  UISETP.NE.AND.EX UP0, UPT, UR4, URZ, UPT, UP0 ;  /* 0x000000ff0400728c */ /* 0x000fe2000bf05300 */
[----:B--2---:R-:W-:-:S04]  /*0b70*/  @!P0 PRMT R28, R24, 0x8880, RZ ;  /* 0x00008880181c8816 */ /* 0x004fc800000000ff */
[----:B-1----:R-:W-:-:S06]  /*0b80*/  @!P0 PRMT R18, R28, 0x7710, RZ ;  /* 0x000077101c128816 */ /* 0x002fcc00000000ff */
[----:B------:R-:W0:Y:S01]  /*0b90*/  @!P0 I2F.F64.S16 R18, R18 ;  /* 0x0000001200128312 */ /* 0x000e220000101c00 */
[----:B---3--:R-:W-:-:S04]  /*0ba0*/  @!P1 PRMT R28, R25, 0x8880, RZ ;  /* 0x00008880191c9816 */ /* 0x008fc800000000ff */
[----:B------:R-:W-:-:S06]  /*0bb0*/  @!P1 PRMT R28, R28, 0x7710, RZ ;  /* 0x000077101c1c9816 */ /* 0x000fcc00000000ff */
[----:B------:R-:W1:Y:S01]  /*0bc0*/  @!P1 I2F.F64.S16 R28, R28 ;  /* 0x0000001c001c9312 */ /* 0x000e620000101c00 */
[----:B0-----:R4:W-:Y:S01]  /*0bd0*/  @!P0 STG.E.64 desc[UR26][R20.64], R18 ;  /* 0x0000001214008986 */ /* 0x0019e2000c101b1a */
[----:B------:R-:W-:-:S04]  /*0be0*/  @!P1 IADD3 R22, P0, PT, R10, UR7, RZ ;  /* 0x000000070a169c10 */ /* 0x000fc8000ff1e0ff */
[----:B------:R-:W-:Y:S02]  /*0bf0*/  @!P1 IADD3.X R23, PT, PT, R11, UR10, RZ, P0, !PT ;  /* 0x0000000a0b179c10 */ /* 0x000fe400087fe4ff */
[----:B----4-:R-:W-:-:S03]  /*0c00*/  @!P2 PRMT R19, R26, 0x8880, RZ ;  /* 0x000088801a13a816 */ /* 0x010fc600000000ff */
[----:B-1----:R0:W-:Y:S01]  /*0c10*/  @!P1 STG.E.64 desc[UR26][R22.64], R28 ;  /* 0x0000001c16009986 */ /* 0x0021e2000c101b1a */
[----:B-----5:R-:W-:Y:S02]  /*0c20*/  @!P3 PRMT R18, R4, 0x8880, RZ ;  /* 0x000088800412b816 */ /* 0x020fe400000000ff */
[----:B------:R-:W-:Y:S02]  /*0c30*/  @!P2 PRMT R19, R19, 0x7710, RZ ;  /* 0x000077101313a816 */ /* 0x000fe400000000ff */
[----:B------:R-:W-:Y:S02]  /*0c40*/  @!P3 PRMT R18, R18, 0x7710, RZ ;  /* 0x000077101212b816 */ /* 0x000fe400000000ff */
[----:B------:R-:W1:Y:S01]  /*0c50*/  @!P2 I2F.F64.S16 R20, R19 ;  /* 0x000000130014a312 */ /* 0x000e620000101c00 */
[----:B0-----:R-:W-:-:S07]  /*0c60*/  @!P2 IADD3 R22, P0, PT, R8, UR7, RZ ;  /* 0x000000070816ac10 */ /* 0x001fce000ff1e0ff */
[----:B------:R-:W0:Y:S01]  /*0c70*/  @!P3 I2F.F64.S16 R18, R18 ;  /* 0x000000120012b312 */ /* 0x000e220000101c00 */
[----:B------:R-:W-:-:S05]  /*0c80*/  @!P2 IADD3.X R23, PT, PT, R9, UR10, RZ, P0, !PT ;  /* 0x0000000a0917ac10 */ /* 0x000fca00087fe4ff */
[----:B-1----:R1:W-:Y:S02]  /*0c90*/  @!P2 STG.E.64 desc[UR26][R22.64], R20 ;  /* 0x000000141600a986 */ /* 0x0023e4000c101b1a */
[----:B-1----:R-:W-:Y:S01]  /*0ca0*/  @!P3 IADD3 R20, P0, PT, R6, UR7, RZ ;  /* 0x000000070614bc10 */ /* 0x002fe2000ff1e0ff */
[----:B------:R-:W-:-:S03]  /*0cb0*/  ULEA UR7, UP2, UR28, UR7, 0x6 ;  /* 0x000000071c077291 */ /* 0x000fc6000f8430ff */
[----:B------:R-:W-:Y:S01]  /*0cc0*/  @!P3 IADD3.X R21, PT, PT, R7, UR10, RZ, P0, !PT ;  /* 0x0000000a0715bc10 */ /* 0x000fe200087fe4ff */
[----:B------:R-:W-:Y:S01]  /*0cd0*/  ULEA.HI.X UR10, UR28, UR10, URZ, 0x6, UP2 ;  /* 0x0000000a1c0a7291 */ /* 0x000fe200090f34ff */
[----:B------:R-:W-:-:S03]  /*0ce0*/  IADD3 R27, P0, PT, R27, UR29, RZ ;  /* 0x0000001d1b1b7c10 */ /* 0x000fc6000ff1e0ff */
[----:B0-----:R1:W-:Y:S01]  /*0cf0*/  @!P3 STG.E.64 desc[UR26][R20.64], R18 ;  /* 0x000000121400b986 */ /* 0x0013e2000c101b1a */
[----:B------:R-:W-:Y:S01]  /*0d00*/  IADD3.X R3, PT, PT, R3, UR30, RZ, P0, !PT ;  /* 0x0000001e03037c10 */ /* 0x000fe200087fe4ff */
[----:B------:R-:W-:Y:S08]  /*0d10*/  BRA.U UP0, `(.L_x_2896) ;  /* 0xfffffff900287547 */ /* 0x000ff0000b83ffff */
.L_x_2895:
        /* <DEDUP_REMOVED lines=34> */
[C---:B------:R-:W-:Y:S02]  /*0f40*/  @!P1 LEA R4, P4, R5.reuse, UR8, 0x3 ;  /* 0x0000000805049c11 */ /* 0x040fe4000f8818ff */
[----:B------:R-:W-:Y:S01]  /*0f50*/  @!P0 LEA.HI.X R15, R0, UR9, R3, 0x3, P5 ;  /* 0x00000009000f8c11 */ /* 0x000fe2000a8f1c03 */
[----:B------:R0:W5:Y:S01]  /*0f60*/  @!P3 LDG.E.U8 R18, desc[UR26][R20.64] ;  /* 0x0000001a1412b981 */ /* 0x000162000c1e1100 */
[----:B------:R-:W-:Y:S02]  /*0f70*/  @!P1 LEA.HI.X R5, R5, UR9, R2, 0x3, P4 ;  /* 0x0000000905059c11 */ /* 0x000fe4000a0f1c02 */
[----:B0-----:R-:W-:-:S04]  /*0f80*/  @!P2 LEA R20, P5, R6, UR8, 0x3 ;  /* 0x000000080614ac11 */ /* 0x001fc8000f8a18ff */
[----:B------:R-:W-:Y:S02]  /*0f90*/  @!P2 LEA.HI.X R21, R6, UR9, R7, 0x3, P5 ;  /* 0x000000090615ac11 */ /* 0x000fe4000a8f1c07 */
[----:B--2---:R-:W-:Y:S02]  /*0fa0*/  @!P0 PRMT R19, R24, 0x8880, RZ ;  /* 0x0000888018138816 */ /* 0x004fe400000000ff */
[----:B---3--:R-:W-:Y:S02]  /*0fb0*/  @!P1 PRMT R10, R25, 0x8880, RZ ;  /* 0x00008880190a9816 */ /* 0x008fe400000000ff */
[----:B------:R-:W-:Y:S02]  /*0fc0*/  @!P0 PRMT R19, R19, 0x7710, RZ ;  /* 0x0000771013138816 */ /* 0x000fe400000000ff */
[----:B----4-:R-:W-:Y:S02]  /*0fd0*/  @!P2 PRMT R8, R26, 0x8880, RZ ;  /* 0x000088801a08a816 */ /* 0x010fe400000000ff */
[----:B------:R-:W-:-:S02]  /*0fe0*/  @!P1 PRMT R10, R10, 0x7710, RZ ;  /* 0x000077100a0a9816 */ /* 0x000fc400000000ff */
[----:B------:R-:W-:Y:S01]  /*0ff0*/  @!P2 PRMT R8, R8, 0x7710, RZ ;  /* 0x000077100808a816 */ /* 0x000fe200000000ff */
[----:B------:R-:W0:Y:S08]  /*1000*/  @!P0 I2F.F64.S16 R12, R19 ;  /* 0x00000013000c8312 */ /* 0x000e300000101c00 */
[----:B------:R-:W1:Y:S08]  /*1010*/  @!P1 I2F.F64.S16 R10, R10 ;  /* 0x0000000a000a9312 */ /* 0x000e700000101c00 */
[----:B------:R-:W2:Y:S01]  /*1020*/  @!P2 I2F.F64.S16 R8, R8 ;  /* 0x000000080008a312 */ /* 0x000ea20000101c00 */
[----:B0-----:R0:W-:Y:S04]  /*1030*/  @!P0 STG.E.64 desc[UR26][R14.64], R12 ;  /* 0x0000000c0e008986 */ /* 0x0011e8000c101b1a */
[----:B-1----:R0:W-:Y:S04]  /*1040*/  @!P1 STG.E.64 desc[UR26][R4.64], R10 ;  /* 0x0000000a04009986 */ /* 0x0021e8000c101b1a */
[----:B--2---:R0:W-:Y:S01]  /*1050*/  @!P2 STG.E.64 desc[UR26][R20.64], R8 ;  /* 0x000000081400a986 */ /* 0x0041e2000c101b1a */
[----:B------:R-:W-:Y:S05]  /*1060*/  @P3 EXIT ;  /* 0x000000000000394d */ /* 0x000fea0003800000 */
[----:B-----5:R-:W-:Y:S02]  /*1070*/  PRMT R2, R18, 0x8880, RZ ;  /* 0x0000888012027816 */ /* 0x020fe400000000ff */
[----:B0-----:R-:W-:Y:S02]  /*1080*/  LEA R4, P0, R16, UR8, 0x3 ;  /* 0x0000000810047c11 */ /* 0x001fe4000f8018ff */
[----:B------:R-:W-:Y:S02]  /*1090*/  PRMT R2, R2, 0x7710, RZ ;  /* 0x0000771002027816 */ /* 0x000fe400000000ff */
[----:B------:R-:W-:-:S04]  /*10a0*/  LEA.HI.X R5, R16, UR9, R17, 0x3, P0 ;  /* 0x0000000910057c11 */ /* 0x000fc800080f1c11 */
[----:B------:R-:W0:Y:S02]  /*10b0*/  I2F.F64.S16 R2, R2 ;  /* 0x0000000200027312 */ /* 0x000e240000101c00 */
[----:B0-----:R-:W-:Y:S01]  /*10c0*/  STG.E.64 desc[UR26][R4.64], R2 ;  /* 0x0000000204007986 */ /* 0x001fe2000c101b1a */
[----:B------:R-:W-:Y:S05]  /*10d0*/  EXIT ;  /* 0x000000000000794d */ /* 0x000fea0003800000 */
.L_x_2894:
[----:B------:R-:W0:Y:S02]  /*10e0*/  S2R R14, SR_TID.X ;  /* 0x00000000000e7919 */ /* 0x000e240000002100 */
[----:B0-----:R-:W-:-:S03]  /*10f0*/  IMAD.WIDE.U32 R2, R14, 0x4, RZ ;  /* 0x000000040e027825 */ /* 0x001fc600078e00ff */
[----:B------:R-:W-:-:S04]  /*1100*/  ISETP.GE.U32.AND P0, PT, R2, UR11, PT ;  /* 0x0000000b02007c0c */ /* 0x000fc8000bf06070 */
[----:B------:R-:W-:-:S13]  /*1110*/  ISETP.GE.AND.EX P0, PT, R3, UR4, PT, P0 ;  /* 0x0000000403007c0c */ /* 0x000fda000bf06300 */
[----:B------:R-:W-:Y:S05]  /*1120*/  @P0 EXIT ;  /* 0x000000000000094d */ /* 0x000fea0003800000 */
[----:B------:R-:W-:Y:S01]  /*1130*/  IMAD.MOV.U32 R15, RZ, RZ, RZ ;  /* 0x000000ffff0f7224 */ /* 0x000fe200078e00ff */
[----:B------:R-:W0:Y:S06]  /*1140*/  LDCU UR5, c[0x0][0x360] ;  /* 0x00006c00ff0577ac */ /* 0x000e2c0008000800 */
.L_x_2897:
        /* <DEDUP_REMOVED lines=14> */
[----:B------:R-:W-:Y:S08]  /*1230*/  I2F.F64.S8 R6, R2.B1 ;  /* 0x1000000200067312 */ /* 0x000ff00000001c00 */
[----:B------:R-:W-:Y:S08]  /*1240*/  I2F.F64.S8 R8, R2.B2 ;  /* 0x2000000200087312 */ /* 0x000ff00000001c00 */
[----:B------:R-:W0:Y:S02]  /*1250*/  I2F.F64.S8 R10, R2.B3 ;  /* 0x30000002000a7312 */ /* 0x000e240000001c00 */
[----:B0-----:R1:W-:Y:S01]  /*1260*/  STG.E.ENL2.256 desc[UR26][R12.64], R4, R8 ;  /* 0xf80000040c08797f */ /* 0x0013e2000f12181a */
[----:B------:R-:W-:Y:S05]  /*1270*/  @!P0 BRA P1, `(.L_x_2897) ;  /* 0xfffffffc00b48947 */ /* 0x000fea000083ffff */
[----:B------:R-:W-:Y:S05]  /*1280*/  EXIT ;  /* 0x000000000000794d */ /* 0x000fea0003800000 */
        .weak           $__internal_72_$__cuda_sm20_div_u16
        .type           $__internal_72_$__cuda_sm20_div_u16,@function
        .size           $__internal_72_$__cuda_sm20_div_u16,(.L_x_7719 - $__internal_72_$__cuda_sm20_div_u16)
$__internal_72_$__cuda_sm20_div_u16:
        /* <DEDUP_REMOVED lines=19> */
[----:B------:R-:W-:Y:S05]  /*13c0*/  RET.REL.NODEC R2 `(_ZN2at6native55_GLOBAL__N__de093ff9_22_ForeachBinaryOpList_cu_a911ec4325multi_tensor_apply_kernelINS1_18TensorListMetadataILi2EEENS1_11CopyFunctorIdbLi2ELi1ELi1EEEJNS0_4CopyIdbEEEEEvT_T0_DpT1_) ;  /* 0xffffffec020c7950 */ /* 0x000fea0003c3ffff */
.L_x_2898:
        /* <DEDUP_REMOVED lines=11> */
.L_x_7719:


//--------------------- .text._ZN2at6native55_GLOBAL__N__de093ff9_22_ForeachBinaryOpList_cu_a911ec4325multi_tensor_apply_kernelINS1_18TensorListMetadataILi2EEENS1_11CopyFunctorIdN3c108BFloat16ELi2ELi1ELi1EEEJNS0_4CopyIdS7_EEEEEvT_T0_DpT1_ --------------------------
	.section	.text._ZN2at6native55_GLOBAL__N__de093ff9_22_ForeachBinaryOpList_cu_a911ec4325multi_tensor_apply_kernelINS1_18TensorListMetadataILi2EEENS1_11CopyFunctorIdN3c108BFloat16ELi2ELi1ELi1EEEJNS0_4CopyIdS7_EEEEEvT_T0_DpT1_,"ax",@progbits
	.align	128
.text._ZN2at6native55_GLOBAL__N__de093ff9_22_ForeachBinaryOpList_cu_a911ec4325multi_tensor_apply_kernelINS1_18TensorListMetadataILi2EEENS1_11CopyFunctorIdN3c108BFloat16ELi2ELi1ELi1EEEJNS0_4CopyIdS7_EEEEEvT_T0_DpT1_:
        .type           _ZN2at6native55_GLOBAL__N__de093ff9_22_ForeachBinaryOpList_cu_a911ec4325multi_tensor_apply_kernelINS1_18TensorListMetadataILi2EEENS1_11CopyFunctorIdN3c108BFloat16ELi2ELi1ELi1EEEJNS0_4CopyIdS7_EEEEEvT_T0_DpT1_,@function
        .size           _ZN2at6native55_GLOBAL__N__de093ff9_22_ForeachBinaryOpList_cu_a911ec4325multi_tensor_apply_kernelINS1_18TensorListMetadataILi2EEENS1_11CopyFunctorIdN3c108BFloat16ELi2ELi1ELi1EEEJNS0_4CopyIdS7_EEEEEvT_T0_DpT1_,(.L_x_7721 - _ZN2at6native55_GLOBAL__N__de093ff9_22_ForeachBinaryOpList_cu_a911ec4325multi_tensor_apply_kernelINS1_18TensorListMetadataILi2EEENS1_11CopyFunctorIdN3c108BFloat16ELi2ELi1ELi1EEEJNS0_4CopyIdS7_EEEEEvT_T0_DpT1_)
        .other          _ZN2at6native55_GLOBAL__N__de093ff9_22_ForeachBinaryOpList_cu_a911ec4325multi_tensor_apply_kernelINS1_18TensorListMetadataILi2EEENS1_11CopyFunctorIdN3c108BFloat16ELi2ELi1ELi1EEEJNS0_4CopyIdS7_EEEEEvT_T0_DpT1_,@"STO_CUDA_ENTRY STV_DEFAULT"
_ZN2at6native55_GLOBAL__N__de093ff9_22_ForeachBinaryOpList_cu_a911ec4325multi_tensor_apply_kernelINS1_18TensorListMetadataILi2EEENS1_11CopyFunctorIdN3c108BFloat16ELi2ELi1ELi1EEEJNS0_4CopyIdS7_EEEEEvT_T0_DpT1_:
        /* <DEDUP_REMOVED lines=38> */
[----:B------:R-:W-:Y:S05]  /*0260*/  CALL.REL.NOINC `($__internal_73_$__cuda_sm20_div_u16) ;  /* 0x0000000c007c7944 */ /* 0x000fea0003c00000 */
        /* <DEDUP_REMOVED lines=13> */
.L_x_2901:
        /* <DEDUP_REMOVED lines=9> */
[----:B------:R-:W-:-:S05]  /*03d0*/  ISETP.GE.U32.AND P1, PT, R24, R0, PT ;  /* 0x000000001800720c */ /* 0x000fca0003f26070 */
[----:B------:R-:W-:-:S04]  /*03e0*/  @!P2 LEA R20, P0, R9, R10, 0x1 ;  /* 0x0000000a0914a211 */ /* 0x000fc800078008ff */
[----:B------:R-:W-:Y:S01]  /*03f0*/  @!P2 LEA.HI.X R21, R9, R11, R17, 0x1, P0 ;  /* 0x0000000b0915a211 */ /* 0x000fe200000f0c11 */
[----:B------:R-:W-:Y:S01]  /*0400*/  IMAD.X R14, RZ, RZ, R8, P4 ;  /* 0x000000ffff0e7224 */ /* 0x000fe200020e0608 */
[----:B------:R-:W-:-:S03]  /*0410*/  @!P3 LEA R18, P0, R25, R10, 0x1 ;  /* 0x0000000a1912b211 */ /* 0x000fc600078008ff */
[----:B------:R-:W2:Y:S01]  /*0420*/  @!P2 LDG.E.U16 R4, desc[UR12][R20.64] ;  /* 0x0000000c1404a981 */ /* 0x000ea2000c1e1500 */
[----:B------:R-:W-:Y:S02]  /*0430*/  ISETP.GE.AND.EX P1, PT, R14, R2, PT, P1 ;  /* 0x000000020e00720c */ /* 0x000fe40003f26310 */
[----:B------:R-:W-:Y:S02]  /*0440*/  IADD3 R16, P4, PT, R24, UR11, RZ ;  /* 0x0000000b18107c10 */ /* 0x000fe4000ff9e0ff */
[----:B------:R-:W-:Y:S02]  /*0450*/  @!P3 LEA.HI.X R19, R25, R11, R8, 0x1, P0 ;  /* 0x0000000b1913b211 */ /* 0x000fe400000f0c08 */
[----:B------:R-:W-:Y:S01]  /*0460*/  ISETP.GE.U32.AND P0, PT, R16, R0, PT ;  /* 0x000000001000720c */ /* 0x000fe20003f06070 */
[----:B------:R-:W-:Y:S02]  /*0470*/  IMAD.X R15, RZ, RZ, R14, P4 ;  /* 0x000000ffff0f7224 */ /* 0x000fe400020e060e */
[----:B------:R0:W3:Y:S03]  /*0480*/  @!P3 LDG.E.U16 R5, desc[UR12][R18.64] ;  /* 0x0000000c1205b981 */ /* 0x0000e6000c1e1500 */
[----:B------:R-:W-:-:S02]  /*0490*/  ISETP.GE.AND.EX P0, PT, R15, R2, PT, P0 ;  /* 0x000000020f00720c */ /* 0x000fc40003f06300 */
[----:B0-----:R-:W-:-:S04]  /*04a0*/  @!P1 LEA R18, P4, R24, R10, 0x1 ;  /* 0x0000000a18129211 */ /* 0x001fc800078808ff */
[----:B------:R-:W-:-:S05]  /*04b0*/  @!P1 LEA.HI.X R19, R24, R11, R14, 0x1, P4 ;  /* 0x0000000b18139211 */ /* 0x000fca00020f0c0e */
[----:B------:R0:W4:Y:S02]  /*04c0*/  @!P1 LDG.E.U16 R6, desc[UR12][R18.64] ;  /* 0x0000000c12069981 */ /* 0x000124000c1e1500 */
[----:B0-----:R-:W-:-:S04]  /*04d0*/  @!P0 LEA R18, P4, R16, R10, 0x1 ;  /* 0x0000000a10128211 */ /* 0x001fc800078808ff */
[----:B------:R-:W-:-:S05]  /*04e0*/  @!P0 LEA.HI.X R19, R16, R11, R15, 0x1, P4 ;  /* 0x0000000b10138211 */ /* 0x000fca00020f0c0f */
[----:B------:R0:W5:Y:S01]  /*04f0*/  @!P0 LDG.E.U16 R7, desc[UR12][R18.64] ;  /* 0x0000000c12078981 */ /* 0x000162000c1e1500 */
[----:B------:R-:W-:-:S04]  /*0500*/  @!P2 LEA R20, P4, R9, R12, 0x3 ;  /* 0x0000000c0914a211 */ /* 0x000fc800078818ff */
[C---:B------:R-:W-:Y:S02]  /*0510*/  @!P2 LEA.HI.X R21, R9.reuse, R13, R17, 0x3, P4 ;  /* 0x0000000d0915a211 */ /* 0x040fe400020f1c11 */
[----:B------:R-:W-:-:S05]  /*0520*/  IADD3 R9, P4, PT, R9, UR10, RZ ;  /* 0x0000000a09097c10 */ /* 0x000fca000ff9e0ff */
[----:B------:R-:W-:Y:S02]  /*0530*/  IMAD.X R17, RZ, RZ, R17, P4 ;  /* 0x000000ffff117224 */ /* 0x000fe400020e0611 */
[----:B--2---:R-:W-:-:S04]  /*0540*/  IMAD.U32 R22, R4, 0x10000, RZ ;  /* 0x0001000004167824 */ /* 0x004fc800078e00ff */
[----:B------:R-:W-:-:S06]  /*0550*/  @!P2 FMUL.FTZ R22, R22, 1 ;  /* 0x3f8000001616a820 */ /* 0x000fcc0000410000 */
[----:B------:R-:W1:Y:S01]  /*0560*/  @!P2 F2F.F64.F32 R22, R22 ;  /* 0x000000160016a310 */ /* 0x000e620000201800 */
[----:B---3--:R-:W-:-:S04]  /*0570*/  IMAD.U32 R26, R5, 0x10000, RZ ;  /* 0x00010000051a7824 */ /* 0x008fc800078e00ff */
[----:B------:R-:W-:-:S04]  /*0580*/  @!P3 FMUL.FTZ R26, R26, 1 ;  /* 0x3f8000001a1ab820 */ /* 0x000fc80000410000 */
[----:B0-----:R-:W0:Y:S01]  /*0590*/  @!P3 F2F.F64.F32 R18, R26 ;  /* 0x0000001a0012b310 */ /* 0x001e220000201800 */
[----:B-1----:R1:W-:Y:S01]  /*05a0*/  @!P2 STG.E.64 desc[UR12][R20.64], R22 ;  /* 0x000000161400a986 */ /* 0x0023e2000c101b0c */
[----:B----4-:R-:W-:-:S04]  /*05b0*/  IMAD.U32 R27, R6, 0x10000, RZ ;  /* 0x00010000061b7824 */ /* 0x010fc800078e00ff */
[----:B------:R-:W-:Y:S01]  /*05c0*/  @!P1 FMUL.FTZ R27, R27, 1 ;  /* 0x3f8000001b1b9820 */ /* 0x000fe20000410000 */
[----:B-1----:R-:W-:-:S03]  /*05d0*/  @!P3 LEA R20, P2, R25, R12, 0x3 ;  /* 0x0000000c1914b211 */ /* 0x002fc600078418ff */
[----:B------:R-:W1:Y:S01]  /*05e0*/  @!P1 F2F.F64.F32 R22, R27 ;  /* 0x0000001b00169310 */ /* 0x000e620000201800 */
[----:B------:R-:W-:Y:S02]  /*05f0*/  @!P3 LEA.HI.X R21, R25, R13, R8, 0x3, P2 ;  /* 0x0000000d1915b211 */ /* 0x000fe400010f1c08 */
[----:B------:R-:W-:-:S03]  /*0600*/  ISETP.GE.U32.AND P2, PT, R9, R0, PT ;  /* 0x000000000900720c */ /* 0x000fc60003f46070 */
[----:B0-----:R0:W-:Y:S01]  /*0610*/  @!P3 STG.E.64 desc[UR12][R20.64], R18 ;  /* 0x000000121400b986 */ /* 0x0011e2000c101b0c */
[----:B-----5:R-:W-:Y:S01]  /*0620*/  IMAD.U32 R26, R7, 0x10000, RZ ;  /* 0x00010000071a7824 */ /* 0x020fe200078e00ff */
[----:B------:R-:W-:-:S03]  /*0630*/  ISETP.GE.AND.EX P2, PT, R17, R2, PT, P2 ;  /* 0x000000021100720c */ /* 0x000fc60003f46320 */
[----:B------:R-:W-:-:S06]  /*0640*/  @!P0 FMUL.FTZ R26, R26, 1 ;  /* 0x3f8000001a1a8820 */ /* 0x000fcc0000410000 */
[----:B------:R-:W2:Y:S01]  /*0650*/  @!P0 F2F.F64.F32 R26, R26 ;  /* 0x0000001a001a8310 */ /* 0x000ea20000201800 */
[----:B0-----:R-:W-:-:S04]  /*0660*/  @!P1 LEA R18, P3, R24, R12, 0x3 ;  /* 0x0000000c18129211 */ /* 0x001fc800078618ff */
[-C--:B------:R-:W-:Y:S02]  /*0670*/  @!P1 LEA.HI.X R19, R24, R13.reuse, R14, 0x3, P3 ;  /* 0x0000000d18139211 */ /* 0x080fe400018f1c0e */
[----:B------:R-:W-:Y:S02]  /*0680*/  IADD3 R20, P3, PT, R25, UR10, RZ ;  /* 0x0000000a19147c10 */ /* 0x000fe4000ff7e0ff */
[C---:B------:R-:W-:Y:S01]  /*0690*/  @!P0 LEA R14, P4, R16.reuse, R12, 0x3 ;  /* 0x0000000c100e8211 */ /* 0x040fe200078818ff */
[----:B-1----:R0:W-:Y:S02]  /*06a0*/  @!P1 STG.E.64 desc[UR12][R18.64], R22 ;  /* 0x0000001612009986 */ /* 0x0021e4000c101b0c */
[----:B------:R-:W-:Y:S01]  /*06b0*/  IMAD.X R8, RZ, RZ, R8, P3 ;  /* 0x000000ffff087224 */ /* 0x000fe200018e0608 */
[----:B------:R-:W-:Y:S02]  /*06c0*/  @!P0 LEA.HI.X R15, R16, R13, R15, 0x3, P4 ;  /* 0x0000000d100f8211 */ /* 0x000fe400020f1c0f */
[----:B------:R-:W-:-:S02]  /*06d0*/  IADD3 R21, P4, PT, R20, UR11, RZ ;  /* 0x0000000b14157c10 */ /* 0x000fc4000ff9e0ff */
[-C--:B------:R-:W-:Y:S01]  /*06e0*/  ISETP.GE.U32.AND P3, PT, R20, R0.reuse, PT ;  /* 0x000000001400720c */ /* 0x080fe20003f66070 */
[----:B--2---:R1:W-:Y:S01]  /*06f0*/  @!P0 STG.E.64 desc[UR12][R14.64], R26 ;  /* 0x0000001a0e008986 */ /* 0x0043e2000c101b0c */
[C---:B------:R-:W-:Y:S02]  /*0700*/  ISETP.GE.U32.AND P1, PT, R21.reuse, R0, PT ;  /* 0x000000001500720c */ /* 0x040fe40003f26070 */
[----:B------:R-:W-:Y:S01]  /*0710*/  ISETP.GE.AND.EX P3, PT, R8, R2, PT, P3 ;  /* 0x000000020800720c */ /* 0x000fe20003f66330 */
[----:B0-----:R-:W-:Y:S01]  /*0720*/  IMAD.X R22, RZ, RZ, R8, P4 ;  /* 0x000000ffff167224 */ /* 0x001fe200020e0608 */
[----:B------:R-:W-:Y:S02]  /*0730*/  IADD3 R23, P5, PT, R21, UR11, RZ ;  /* 0x0000000b15177c10 */ /* 0x000fe4000ffbe0ff */
[----:B------:R-:W-:Y:S02]  /*0740*/  @!P2 LEA R18, P6, R9, R10, 0x1 ;  /* 0x0000000a0912a211 */ /* 0x000fe400078c08ff */
[----:B------:R-:W-:Y:S01]  /*0750*/  ISETP.GE.AND.EX P1, PT, R22, R2, PT, P1 ;  /* 0x000000021600720c */ /* 0x000fe20003f26310 */
[----:B------:R-:W-:Y:S01]  /*0760*/  IMAD.X R24, RZ, RZ, R22, P5 ;  /* 0x000000ffff187224 */ /* 0x000fe200028e0616 */
[----:B------:R-:W-:-:S02]  /*0770*/  ISETP.GE.U32.AND P4, PT, R23, R0, PT ;  /* 0x000000001700720c */ /* 0x000fc40003f86070 */
[-C--:B------:R-:W-:Y:S02]  /*0780*/  @!P2 LEA.HI.X R19, R9, R11.reuse, R17, 0x1, P6 ;  /* 0x0000000b0913a211 */ /* 0x080fe400030f0c11 */
[----:B------:R-:W-:Y:S02]  /*0790*/  ISETP.GE.AND.EX P4, PT, R24, R2, PT, P4 ;  /* 0x000000021800720c */ /* 0x000fe40003f86340 */
[C---:B-1----:R-:W-:Y:S01]  /*07a0*/  @!P3 LEA R14, P0, R20.reuse, R10, 0x1 ;  /* 0x0000000a140eb211 */ /* 0x042fe200078008ff */
[----:B------:R0:W2:Y:S03]  /*07b0*/  @!P2 LDG.E.U16 R4, desc[UR12][R18.64] ;  /* 0x0000000c1204a981 */ /* 0x0000a6000c1e1500 */
[----:B------:R-:W-:-:S05]  /*07c0*/  @!P3 LEA.HI.X R15, R20, R11, R8, 0x1, P0 ;  /* 0x0000000b140fb211 */ /* 0x000fca00000f0c08 */
[----:B------:R1:W3:Y:S01]  /*07d0*/  @!P3 LDG.E.U16 R5, desc[UR12][R14.64] ;  /* 0x0000000c0e05b981 */ /* 0x0002e2000c1e1500 */
[----:B0-----:R-:W-:-:S04]  /*07e0*/  @!P1 LEA R18, P0, R21, R10, 0x1 ;  /* 0x0000000a15129211 */ /* 0x001fc800078008ff */
[----:B------:R-:W-:Y:S02]  /*07f0*/  @!P1 LEA.HI.X R19, R21, R11, R22, 0x1, P0 ;  /* 0x0000000b15139211 */ /* 0x000fe400000f0c16 */
[----:B-1----:R-:W-:-:S03]  /*0800*/  @!P4 LEA R14, P0, R23, R10, 0x1 ;  /* 0x0000000a170ec211 */ /* 0x002fc600078008ff */
[----:B------:R-:W4:Y:S01]  /*0810*/  @!P1 LDG.E.U16 R6, desc[UR12][R18.64] ;  /* 0x0000000c12069981 */ /* 0x000f22000c1e1500 */
[----:B------:R-:W-:-:S05]  /*0820*/  @!P4 LEA.HI.X R15, R23, R11, R24, 0x1, P0 ;  /* 0x0000000b170fc211 */ /* 0x000fca00000f0c18 */
[----:B------:R0:W5:Y:S01]  /*0830*/  @!P4 LDG.E.U16 R7, desc[UR12][R14.64] ;  /* 0x0000000c0e07c981 */ /* 0x000162000c1e1500 */
[----:B------:R-:W-:-:S04]  /*0840*/  @!P2 LEA R16, P0, R9, R12, 0x3 ;  /* 0x0000000c0910a211 */ /* 0x000fc800078018ff */
[----:B------:R-:W-:Y:S01]  /*0850*/  @!P2 LEA.HI.X R17, R9, R13, R17, 0x3, P0 ;  /* 0x0000000d0911a211 */ /* 0x000fe200000f1c11 */
[----:B------:R-:W-:-:S04]  /*0860*/  UIADD3 UR6, UP0, UPT, UR6, 0x2, URZ ;  /* 0x0000000206067890 */ /* 0x000fc8000ff1e0ff */
[----:B------:R-:W-:Y:S02]  /*0870*/  UIADD3.X UR7, UPT, UPT, URZ, UR7, URZ, UP0, !UPT ;  /* 0x00000007ff077290 */ /* 0x000fe400087fe4ff */
[----:B------:R-:W-:-:S04]  /*0880*/  UISETP.NE.U32.AND UP0, UPT, UR6, UR9, UPT ;  /* 0x000000090600728c */ /* 0x000fc8000bf05070 */
[----:B------:R-:W-:Y:S02]  /*0890*/  UISETP.NE.AND.EX UP0, UPT, UR7, URZ, UPT, UP0 ;  /* 0x000000ff0700728c */ /* 0x000fe4000bf05300 */
[----:B------:R-:W-:Y:S01]  /*08a0*/  UIMAD.WIDE.U32 UR4, UR10, 0x2, UR4 ;  /* 0x000000020a0478a5 */ /* 0x000fe2000f8e0004 */
[----:B--2---:R-:W-:-:S04]  /*08b0*/  IMAD.U32 R25, R4, 0x10000, RZ ;  /* 0x0001000004197824 */ /* 0x004fc800078e00ff */
[----:B------:R-:W-:-:S04]  /*08c0*/  @!P2 FMUL.FTZ R25, R25, 1 ;  /* 0x3f8000001919a820 */ /* 0x000fc80000410000 */
[----:B0-----:R-:W0:Y:S01]  /*08d0*/  @!P2 F2F.F64.F32 R14, R25 ;  /* 0x00000019000ea310 */ /* 0x001e220000201800 */
[----:B---3--:R-:W-:-:S04]  /*08e0*/  IMAD.U32 R28, R5, 0x10000, RZ ;  /* 0x00010000051c7824 */ /* 0x008fc800078e00ff */
[----:B------:R-:W-:Y:S01]  /*08f0*/  @!P3 FMUL.FTZ R28, R28, 1 ;  /* 0x3f8000001c1cb820 */ /* 0x000fe20000410000 */
[----:B----4-:R-:W-:-:S04]  /*0900*/  IMAD.U32 R26, R6, 0x10000, RZ ;  /* 0x00010000061a7824 */ /* 0x010fc800078e00ff */
[----:B------:R-:W-:Y:S01]  /*0910*/  @!P1 FMUL.FTZ R26, R26, 1 ;  /* 0x3f8000001a1a9820 */ /* 0x000fe20000410000 */
[----:B-----5:R-:W-:Y:S01]  /*0920*/  IMAD.U32 R29, R7, 0x10000, RZ ;  /* 0x00010000071d7824 */ /* 0x020fe200078e00ff */
[----:B------:R-:W1:Y:S03]  /*0930*/  @!P3 F2F.F64.F32 R18, R28 ;  /* 0x0000001c0012b310 */ /* 0x000e660000201800 */
[----:B------:R-:W-:Y:S01]  /*0940*/  @!P4 FMUL.FTZ R29, R29, 1 ;  /* 0x3f8000001d1dc820 */ /* 0x000fe20000410000 */
[----:B0-----:R0:W-:Y:S04]  /*0950*/  @!P2 STG.E.64 desc[UR12][R16.64], R14 ;  /* 0x0000000e1000a986 */ /* 0x0011e8000c101b0c */
[----:B------:R-:W2:Y:S01]  /*0960*/  @!P1 F2F.F64.F32 R26, R26 ;  /* 0x0000001a001a9310 */ /* 0x000ea20000201800 */
[----:B0-----:R-:W-:-:S07]  /*0970*/  @!P3 LEA R14, P0, R20, R12, 0x3 ;  /* 0x0000000c140eb211 */ /* 0x001fce00078018ff */
[----:B------:R-:W0:Y:S01]  /*0980*/  @!P4 F2F.F64.F32 R16, R29 ;  /* 0x0000001d0010c310 */ /* 0x000e220000201800 */
[-C--:B------:R-:W-:Y:S02]  /*0990*/  @!P3 LEA.HI.X R15, R20, R13.reuse, R8, 0x3, P0 ;  /* 0x0000000d140fb211 */ /* 0x080fe400000f1c08 */
[-C--:B------:R-:W-:Y:S02]  /*09a0*/  @!P1 LEA R20, P0, R21, R12.reuse, 0x3 ;  /* 0x0000000c15149211 */ /* 0x080fe400078018ff */
[----:B------:R-:W-:Y:S02]  /*09b0*/  @!P4 LEA R8, P2, R23, R12, 0x3 ;  /* 0x0000000c1708c211 */ /* 0x000fe400078418ff */
[-C--:B------:R-:W-:Y:S02]  /*09c0*/  @!P1 LEA.HI.X R21, R21, R13.reuse, R22, 0x3, P0 ;  /* 0x0000000d15159211 */ /* 0x080fe400000f1c16 */
[----:B------:R-:W-:Y:S01]  /*09d0*/  @!P4 LEA.HI.X R9, R23, R13, R24, 0x3, P2 ;  /* 0x0000000d1709c211 */ /* 0x000fe200010f1c18 */
[----:B-1----:R1:W-:Y:S04]  /*09e0*/  @!P3 STG.E.64 desc[UR12][R14.64], R18 ;  /* 0x000000120e00b986 */ /* 0x0023e8000c101b0c */
[----:B--2---:R1:W-:Y:S04]  /*09f0*/  @!P1 STG.E.64 desc[UR12][R20.64], R26 ;  /* 0x0000001a14009986 */ /* 0x0043e8000c101b0c */
[----:B0-----:R1:W-:Y:S01]  /*0a00*/  @!P4 STG.E.64 desc[UR12][R8.64], R16 ;  /* 0x000000100800c986 */ /* 0x0013e2000c101b0c */
[----:B------:R-:W-:Y:S05]  /*0a10*/  BRA.U UP0, `(.L_x_2901) ;  /* 0xfffffff900487547 */ /* 0x000fea000b83ffff */
.L_x_2900:
        /* <DEDUP_REMOVED lines=21> */
[----:B------:R-:W-:Y:S01]  /*0b70*/  PRMT R20, R5, 0x7610, R20 ;  /* 0x0000761005147816 */ /* 0x000fe20000000014 */
[----:B------:R0:W2:Y:S01]  /*0b80*/  @!P0 LDG.E.U16 R16, desc[UR12][R8.64] ;  /* 0x0000000c08108981 */ /* 0x0000a2000c1e1500 */
[-C--:B------:R-:W-:Y:S02]  /*0b90*/  @!P1 LEA.HI.X R15, R21, R11.reuse, R19, 0x1, P3 ;  /* 0x0000000b150f9211 */ /* 0x080fe400018f0c13 */
[C---:B------:R-:W-:Y:S02]  /*0ba0*/  @!P2 LEA R4, P3, R3.reuse, R10, 0x1 ;  /* 0x0000000a0304a211 */ /* 0x040fe400078608ff */
[----:B------:R-:W-:Y:S01]  /*0bb0*/  PRMT R18, R6, 0x7610, R18 ;  /* 0x0000761006127816 */ /* 0x000fe20000000012 */
[----:B------:R1:W3:Y:S01]  /*0bc0*/  @!P1 LDG.E.U16 R20, desc[UR12][R14.64] ;  /* 0x0000000c0e149981 */ /* 0x0002e2000c1e1500 */
[----:B------:R-:W-:-:S05]  /*0bd0*/  @!P2 LEA.HI.X R5, R3, R11, R17, 0x1, P3 ;  /* 0x0000000b0305a211 */ /* 0x000fca00018f0c11 */
[----:B------:R-:W4:Y:S01]  /*0be0*/  @!P2 LDG.E.U16 R18, desc[UR12][R4.64] ;  /* 0x0000000c0412a981 */ /* 0x000f22000c1e1500 */
[----:B------:R-:W-:-:S04]  /*0bf0*/  IADD3 R27, P4, PT, R3, UR11, RZ ;  /* 0x0000000b031b7c10 */ /* 0x000fc8000ff9e0ff */
[----:B------:R-:W-:Y:S01]  /*0c00*/  ISETP.GE.U32.AND P3, PT, R27, R0, PT ;  /* 0x000000001b00720c */ /* 0x000fe20003f66070 */
[----:B------:R-:W-:-:S05]  /*0c10*/  IMAD.X R29, RZ, RZ, R17, P4 ;  /* 0x000000ffff1d7224 */ /* 0x000fca00020e0611 */
[----:B------:R-:W-:Y:S02]  /*0c20*/  ISETP.GE.AND.EX P3, PT, R29, R2, PT, P3 ;  /* 0x000000021d00720c */ /* 0x000fe40003f66330 */
[----:B------:R-:W-:-:S11]  /*0c30*/  PRMT R0, R7, 0x7610, R0 ;  /* 0x0000761007007816 */ /* 0x000fd60000000000 */
[----:B0-----:R-:W-:-:S04]  /*0c40*/  @!P3 LEA R8, P4, R27, R10, 0x1 ;  /* 0x0000000a1b08b211 */ /* 0x001fc800078808ff */
[----:B------:R-:W-:-:S05]  /*0c50*/  @!P3 LEA.HI.X R9, R27, R11, R29, 0x1, P4 ;  /* 0x0000000b1b09b211 */ /* 0x000fca00020f0c1d */
[----:B------:R0:W5:Y:S01]  /*0c60*/  @!P3 LDG.E.U16 R0, desc[UR12][R8.64] ;  /* 0x0000000c0800b981 */ /* 0x000162000c1e1500 */
[-C--:B-1----:R-:W-:Y:S02]  /*0c70*/  @!P1 LEA R14, P5, R21, R12.reuse, 0x3 ;  /* 0x0000000c150e9211 */ /* 0x082fe400078a18ff */
[----:B0-----:R-:W-:-:S04]  /*0c80*/  @!P0 LEA R8, P4, R23, R12, 0x3 ;  /* 0x0000000c17088211 */ /* 0x001fc800078818ff */
[-C--:B------:R-:W-:Y:S02]  /*0c90*/  @!P0 LEA.HI.X R9, R23, R13.reuse, R25, 0x3, P4 ;  /* 0x0000000d17098211 */ /* 0x080fe400020f1c19 */
[----:B------:R-:W-:Y:S02]  /*0ca0*/  @!P2 LEA R2, P4, R3, R12, 0x3 ;  /* 0x0000000c0302a211 */ /* 0x000fe400078818ff */
[-C--:B------:R-:W-:Y:S02]  /*0cb0*/  @!P1 LEA.HI.X R15, R21, R13.reuse, R19, 0x3, P5 ;  /* 0x0000000d150f9211 */ /* 0x080fe400028f1c13 */
[----:B------:R-:W-:Y:S01]  /*0cc0*/  @!P2 LEA.HI.X R3, R3, R13, R17, 0x3, P4 ;  /* 0x0000000d0303a211 */ /* 0x000fe200020f1c11 */
[----:B--2---:R-:W-:Y:S02]  /*0cd0*/  IMAD.U32 R16, R16, 0x10000, RZ ;  /* 0x0001000010107824 */ /* 0x004fe400078e00ff */
[----:B---3--:R-:W-:Y:S02]  /*0ce0*/  IMAD.U32 R6, R20, 0x10000, RZ ;  /* 0x0001000014067824 */ /* 0x008fe400078e00ff */
[----:B------:R-:W-:Y:S01]  /*0cf0*/  @!P0 FMUL.FTZ R16, R16, 1 ;  /* 0x3f80000010108820 */ /* 0x000fe20000410000 */
[----:B----4-:R-:W-:-:S02]  /*0d00*/  IMAD.U32 R10, R18, 0x10000, RZ ;  /* 0x00010000120a7824 */ /* 0x010fc400078e00ff */
[----:B------:R-:W-:Y:S02]  /*0d10*/  @!P1 FMUL.FTZ R6, R6, 1 ;  /* 0x3f80000006069820 */ /* 0x000fe40000410000 */
[----:B------:R-:W-:Y:S01]  /*0d20*/  @!P2 FMUL.FTZ R10, R10, 1 ;  /* 0x3f8000000a0aa820 */ /* 0x000fe20000410000 */
[----:B------:R-:W0:Y:S08]  /*0d30*/  @!P0 F2F.F64.F32 R4, R16 ;  /* 0x0000001000048310 */ /* 0x000e300000201800 */
[----:B------:R-:W1:Y:S08]  /*0d40*/  @!P1 F2F.F64.F32 R6, R6 ;  /* 0x0000000600069310 */ /* 0x000e700000201800 */
[----:B------:R-:W2:Y:S01]  /*0d50*/  @!P2 F2F.F64.F32 R10, R10 ;  /* 0x0000000a000aa310 */ /* 0x000ea20000201800 */
[----:B0-----:R0:W-:Y:S04]  /*0d60*/  @!P0 STG.E.64 desc[UR12][R8.64], R4 ;  /* 0x0000000408008986 */ /* 0x0011e8000c101b0c */
[----:B-1----:R0:W-:Y:S04]  /*0d70*/  @!P1 STG.E.64 desc[UR12][R14.64], R6 ;  /* 0x000000060e009986 */ /* 0x0021e8000c101b0c */
[----:B--2---:R0:W-:Y:S01]  /*0d80*/  @!P2 STG.E.64 desc[UR12][R2.64], R10 ;  /* 0x0000000a0200a986 */ /* 0x0041e2000c101b0c */
[----:B------:R-:W-:Y:S05]  /*0d90*/  @P3 EXIT ;  /* 0x000000000000394d */ /* 0x000fea0003800000 */
[----:B-----5:R-:W-:Y:S01]  /*0da0*/  IMAD.U32 R0, R0, 0x10000, RZ ;  /* 0x0001000000007824 */ /* 0x020fe200078e00ff */
[----:B0-----:R-:W-:-:S03]  /*0db0*/  LEA R4, P0, R27, R12, 0x3 ;  /* 0x0000000c1b047211 */ /* 0x001fc600078018ff */
[----:B------:R-:W-:Y:S01]  /*0dc0*/  FMUL.FTZ R2, R0, 1 ;  /* 0x3f80000000027820 */ /* 0x000fe20000410000 */
[----:B------:R-:W-:-:S05]  /*0dd0*/  LEA.HI.X R5, R27, R13, R29, 0x3, P0 ;  /* 0x0000000d1b057211 */ /* 0x000fca00000f1c1d */
[----:B------:R-:W0:Y:S02]  /*0de0*/  F2F.F64.F32 R2, R2 ;  /* 0x0000000200027310 */ /* 0x000e240000201800 */
[----:B0-----:R-:W-:Y:S01]  /*0df0*/  STG.E.64 desc[UR12][R4.64], R2 ;  /* 0x0000000204007986 */ /* 0x001fe2000c101b0c */
[----:B------:R-:W-:Y:S05]  /*0e00*/  EXIT ;  /* 0x000000000000794d */ /* 0x000fea0003800000 */
.L_x_2899:
[----:B------:R-:W0:Y:S02]  /*0e10*/  S2R R3, SR_TID.X ;  /* 0x0000000000037919 */ /* 0x000e240000002100 */
[----:B0-----:R-:W-:-:S03]  /*0e20*/  IMAD.WIDE.U32 R4, R3, 0x4, RZ ;  /* 0x0000000403047825 */ /* 0x001fc600078e00ff */
[----:B------:R-:W-:-:S04]  /*0e30*/  ISETP.GE.U32.AND P0, PT, R4, R0, PT ;  /* 0x000000000400720c */ /* 0x000fc80003f06070 */
[----:B------:R-:W-:-:S13]  /*0e40*/  ISETP.GE.AND.EX P0, PT, R5, R2, PT, P0 ;  /* 0x000000020500720c */ /* 0x000fda0003f06300 */
[----:B------:R-:W-:Y:S05]  /*0e50*/  @P0 EXIT ;  /* 0x000000000000094d */ /* 0x000fea0003800000 */
[----:B------:R-:W-:Y:S01]  /*0e60*/  IMAD.MOV.U32 R8, RZ, RZ, RZ ;  /* 0x000000ffff087224 */ /* 0x000fe200078e00ff */
[----:B------:R-:W0:Y:S06]  /*0e70*/  LDCU UR4, c[0x0][0x360] ;  /* 0x00006c00ff0477ac */ /* 0x000e2c0008000800 */
.L_x_2902:
[----:B-1----:R-:W-:-:S04]  /*0e80*/  LEA R6, P0, R3, R10, 0x3 ;  /* 0x0000000a03067211 */ /* 0x002fc800078018ff */
[----:B------:R-:W-:-:S06]  /*0e90*/  LEA.HI.X R7, R3, R11, R8, 0x3, P0 ;  /* 0x0000000b03077211 */ /* 0x000fcc00000f1c08 */
[----:B------:R-:W2:Y:S02]  /*0ea0*/  LDG.E.64 R6, desc[UR12][R6.64] ;  /* 0x0000000c06067981 */ /* 0x000ea4000c1e1b00 */
[C---:B--2---:R-:W-:Y:S01]  /*0eb0*/  PRMT R9, R6.reuse, 0x7632, R9 ;  /* 0x0000763206097816 */ /* 0x044fe20000000009 */
[----:B------:R-:W-:Y:S01]  /*0ec0*/  IMAD.U32 R4, R6, 0x10000, RZ ;  /* 0x0001000006047824 */ /* 0x000fe200078e00ff */
[C---:B------:R-:W-:Y:S01]  /*0ed0*/  PRMT R14, R7.reuse, 0x7632, R14 ;  /* 0x00007632070e7816 */ /* 0x040fe2000000000e */
[----:B------:R-:W-:Y:S02]  /*0ee0*/  IMAD.U32 R15, R7, 0x10000, RZ ;  /* 0x00010000070f7824 */ /* 0x000fe400078e00ff */
[----:B------:R-:W-:Y:S02]  /*0ef0*/  IMAD.U32 R9, R9, 0x10000, RZ ;  /* 0x0001000009097824 */ /* 0x000fe400078e00ff */
[----:B------:R-:W-:Y:S01]  /*0f00*/  FMUL.FTZ R4, R4, 1 ;  /* 0x3f80000004047820 */ /* 0x000fe20000410000 */
[----:B------:R-:W-:-:S02]  /*0f10*/  IMAD.U32 R14, R14, 0x10000, RZ ;  /* 0x000100000e0e7824 */ /* 0x000fc400078e00ff */
[----:B------:R-:W-:Y:S01]  /*0f20*/  FMUL.FTZ R16, R15, 1 ;  /* 0x3f8000000f107820 */ /* 0x000fe20000410000 */
[----:B------:R-:W-:Y:S01]  /*0f30*/  FMUL.FTZ R6, R9, 1 ;  /* 0x3f80000009067820 */ /* 0x000fe20000410000 */
[----:B------:R-:W-:Y:S01]  /*0f40*/  FMUL.FTZ R18, R14, 1 ;  /* 0x3f8000000e127820 */ /* 0x000fe20000410000 */
[----:B------:R-:W-:Y:S01]  /*0f50*/  F2F.F64.F32 R4, R4 ;  /* 0x0000000400047310 */ /* 0x000fe20000201800 */
[----:B------:R-:W-:-:S04]  /*0f60*/  LEA R14, P0, R3, R12, 0x5 ;  /* 0x0000000c030e7211 */ /* 0x000fc800078028ff */
[C-C-:B------:R-:W-:Y:S02]  /*0f70*/  LEA.HI.X R15, R3.reuse, R13, R8.reuse, 0x5, P0 ;  /* 0x0000000d030f7211 */ /* 0x140fe400000f2c08 */
[----:B0-----:R-:W-:Y:S01]  /*0f80*/  IADD3 R3, P0, PT, R3, UR4, RZ ;  /* 0x0000000403037c10 */ /* 0x001fe2000ff1e0ff */
[----:B------:R-:W-:Y:S04]  /*0f90*/  F2F.F64.F32 R16, R16 ;  /* 0x0000001000107310 */ /* 0x000fe80000201800 */
[C---:B------:R-:W-:Y:S02]  /*0fa0*/  IMAD.SHL.U32 R9, R3.reuse, 0x4, RZ ;  /* 0x0000000403097824 */ /* 0x040fe400078e00ff */
[----:B------:R-:W-:Y:S01]  /*0fb0*/  IMAD.X R8, RZ, RZ, R8, P0 ;  /* 0x000000ffff087224 */ /* 0x000fe200000e0608 */
[----:B------:R-:W-:Y:S01]  /*0fc0*/  LOP3.LUT P0, RZ, R3, 0xffffc000, RZ, 0xc0, !PT ;  /* 0xffffc00003ff7812 */ /* 0x000fe2000780c0ff */
[----:B------:R-:W-:Y:S01]  /*0fd0*/  F2F.F64.F32 R6, R6 ;  /* 0x0000000600067310 */ /* 0x000fe20000201800 */
[----:B------:R-:W-:-:S02]  /*0fe0*/  ISETP.LT.U32.AND P1, PT, R9, R0, PT ;  /* 0x000000000900720c */ /* 0x000fc40003f21070 */
[----:B------:R-:W-:Y:S02]  /*0ff0*/  SHF.L.U64.HI R9, R3, 0x2, R8 ;  /* 0x0000000203097819 */ /* 0x000fe40000010208 */
[----:B------:R-:W-:Y:S02]  /*1000*/  LOP3.LUT P0, RZ, R8, 0x3fffffff, RZ, 0xc0, P0 ;  /* 0x3fffffff08ff7812 */ /* 0x000fe4000000c0ff */
[----:B------:R-:W-:Y:S01]  /*1010*/  ISETP.LT.AND.EX P1, PT, R9, R2, PT, P1 ;  /* 0x000000020900720c */ /* 0x000fe20003f21310 */
[----:B------:R-:W0:Y:S02]  /*1020*/  F2F.F64.F32 R18, R18 ;  /* 0x0000001200127310 */ /* 0x000e240000201800 */
[----:B0-----:R1:W-:Y:S10]  /*1030*/  STG.E.ENL2.256 desc[UR12][R14.64], R4, R16 ;  /* 0xf80000040e10797f */ /* 0x0013f4000f12180c */
[----:B------:R-:W-:Y:S05]  /*1040*/  @!P0 BRA P1, `(.L_x_2902) ;  /* 0xfffffffc008c8947 */ /* 0x000fea000083ffff */
[----:B------:R-:W-:Y:S05]  /*1050*/  EXIT ;  /* 0x000000000000794d */ /* 0x000fea0003800000 */
        .weak           $__internal_73_$__cuda_sm20_div_u16
        .type           $__internal_73_$__cuda_sm20_div_u16,@function
        .size           $__internal_73_$__cuda_sm20_div_u16,(.L_x_7721 - $__internal_73_$__cuda_sm20_div_u16)
$__internal_73_$__cuda_sm20_div_u16:
        /* <DEDUP_REMOVED lines=19> */
[----:B------:R-:W-:Y:S05]  /*1190*/  RET.REL.NODEC R4 `(_ZN2at6native55_GLOBAL__N__de093ff9_22_ForeachBinaryOpList_cu_a911ec4325multi_tensor_apply_kernelINS1_18TensorListMetadataILi2EEENS1_11CopyFunctorIdN3c108BFloat16ELi2ELi1ELi1EEEJNS0_4CopyIdS7_EEEEEvT_T0_DpT1_) ;  /* 0xffffffec04987950 */ /* 0x000fea0003c3ffff */
.L_x_2903:
        /* <DEDUP_REMOVED lines=14> */
.L_x_7721:


//--------------------- .text._ZN2at6native55_GLOBAL__N__de093ff9_22_ForeachBinaryOpList_cu_a911ec4325multi_tensor_apply_kernelINS1_18TensorListMetadataILi2EEENS1_11CopyFunctorIdN3c104HalfELi2ELi1ELi1EEEJNS0_4CopyIdS7_EEEEEvT_T0_DpT1_ --------------------------
	.section	.text._ZN2at6native55_GLOBAL__N__de093ff9_22_ForeachBinaryOpList_cu_a911ec4325multi_tensor_apply_kernelINS1_18TensorListMetadataILi2EEENS1_11CopyFunctorIdN3c104HalfELi2ELi1ELi1EEEJNS0_4CopyIdS7_EEEEEvT_T0_DpT1_,"ax",@progbits
	.align	128
.text._ZN2at6native55_GLOBAL__N__de093ff9_22_ForeachBinaryOpList_cu_a911ec4325multi_tensor_apply_kernelINS1_18TensorListMetadataILi2EEENS1_11CopyFunctorIdN3c104HalfELi2ELi1ELi1EEEJNS0_4CopyIdS7_EEEEEvT_T0_DpT1_:
        .type           _ZN2at6native55_GLOBAL__N__de093ff9_22_ForeachBinaryOpList_cu_a911ec4325multi_tensor_apply_kernelINS1_18TensorListMetadataILi2EEENS1_11CopyFunctorIdN3c104HalfELi2ELi1ELi1EEEJNS0_4CopyIdS7_EEEEEvT_T0_DpT1_,@function
        .size           _ZN2at6native55_GLOBAL__N__de093ff9_22_ForeachBinaryOpList_cu_a911ec4325multi_tensor_apply_kernelINS1_18TensorListMetadataILi2EEENS1_11CopyFunctorIdN3c104HalfELi2ELi1ELi1EEEJNS0_4CopyIdS7_EEEEEvT_T0_DpT1_,(.L_x_7723 - _ZN2at6native55_GLOBAL__N__de093ff9_22_ForeachBinaryOpList_cu_a911ec4325multi_tensor_apply_kernelINS1_18TensorListMetadataILi2EEENS1_11CopyFunctorIdN3c104HalfELi2ELi1ELi1EEEJNS0_4CopyIdS7_EEEEEvT_T0_DpT1_)
        .other          _ZN2at6native55_GLOBAL__N__de093ff9_22_ForeachBinaryOpList_cu_a911ec4325multi_tensor_apply_kernelINS1_18TensorListMetadataILi2EEENS1_11CopyFunctorIdN3c104HalfELi2ELi1ELi1EEEJNS0_4CopyIdS7_EEEEEvT_T0_DpT1_,@"STO_CUDA_ENTRY STV_DEFAULT"
_ZN2at6native55_GLOBAL__N__de093ff9_22_ForeachBinaryOpList_cu_a911ec4325multi_tensor_apply_kernelINS1_18TensorListMetadataILi2EEENS1_11CopyFunctorIdN3c104HalfELi2ELi1ELi1EEEJNS0_4CopyIdS7_EEEEEvT_T0_DpT1_:
        /* <DEDUP_REMOVED lines=38> */
[----:B------:R-:W-:Y:S05]  /*0260*/  CALL.REL.NOINC `($__internal_74_$__cuda_sm20_div_u16) ;  /* 0x0000000c00747944 */ /* 0x000fea0003c00000 */
        /* <DEDUP_REMOVED lines=13> */
.L_x_2906:
        /* <DEDUP_REMOVED lines=32> */
[----:B--2---:R-:W-:-:S05]  /*0540*/  HADD2.F32 R22, -RZ, R4.H0_H0 ;  /* 0x20000004ff167230 */ /* 0x004fca0000004100 */
[----:B------:R-:W-:Y:S01]  /*0550*/  @!P2 FMUL.FTZ R22, R22, 1 ;  /* 0x3f8000001616a820 */ /* 0x000fe20000410000 */
[----:B---3--:R-:W-:-:S05]  /*0560*/  HADD2.F32 R26, -RZ, R5.H0_H0 ;  /* 0x20000005ff1a7230 */ /* 0x008fca0000004100 */
[----:B------:R-:W1:Y:S01]  /*0570*/  @!P2 F2F.F64.F32 R22, R22 ;  /* 0x000000160016a310 */ /* 0x000e620000201800 */
[----:B------:R-:W-:-:S07]  /*0580*/  @!P3 FMUL.FTZ R26, R26, 1 ;  /* 0x3f8000001a1ab820 */ /* 0x000fce0000410000 */
[----:B0-----:R5:W0:Y:S01]  /*0590*/  @!P3 F2F.F64.F32 R18, R26 ;  /* 0x0000001a0012b310 */ /* 0x001a220000201800 */
[----:B-1----:R1:W-:Y:S01]  /*05a0*/  @!P2 STG.E.64 desc[UR12][R20.64], R22 ;  /* 0x000000161400a986 */ /* 0x0023e2000c101b0c */
[----:B----4-:R-:W-:-:S05]  /*05b0*/  HADD2.F32 R27, -RZ, R6.H0_H0 ;  /* 0x20000006ff1b7230 */ /* 0x010fca0000004100 */
[----:B------:R-:W-:Y:S01]  /*05c0*/  @!P1 FMUL.FTZ R27, R27, 1 ;  /* 0x3f8000001b1b9820 */ /* 0x000fe20000410000 */
[----:B-1----:R-:W-:-:S03]  /*05d0*/  @!P3 LEA R20, P2, R25, R12, 0x3 ;  /* 0x0000000c1914b211 */ /* 0x002fc600078418ff */
[----:B------:R-:W1:Y:S01]  /*05e0*/  @!P1 F2F.F64.F32 R22, R27 ;  /* 0x0000001b00169310 */ /* 0x000e620000201800 */
[----:B------:R-:W-:Y:S02]  /*05f0*/  @!P3 LEA.HI.X R21, R25, R13, R8, 0x3, P2 ;  /* 0x0000000d1915b211 */ /* 0x000fe400010f1c08 */
[----:B------:R-:W-:Y:S01]  /*0600*/  ISETP.GE.U32.AND P2, PT, R9, R0, PT ;  /* 0x000000000900720c */ /* 0x000fe20003f46070 */
[----:B-----5:R-:W-:Y:S02]  /*0610*/  HADD2.F32 R26, -RZ, R7.H0_H0 ;  /* 0x20000007ff1a7230 */ /* 0x020fe40000004100 */
[----:B0-----:R0:W-:Y:S01]  /*0620*/  @!P3 STG.E.64 desc[UR12][R20.64], R18 ;  /* 0x000000121400b986 */ /* 0x0011e2000c101b0c */
[----:B------:R-:W-:Y:S02]  /*0630*/  ISETP.GE.AND.EX P2, PT, R17, R2, PT, P2 ;  /* 0x000000021100720c */ /* 0x000fe40003f46320 */
        /* <DEDUP_REMOVED lines=39> */
[----:B--2---:R-:W-:-:S05]  /*08b0*/  HADD2.F32 R25, -RZ, R4.H0_H0 ;  /* 0x20000004ff197230 */ /* 0x004fca0000004100 */
[----:B------:R-:W-:-:S04]  /*08c0*/  @!P2 FMUL.FTZ R25, R25, 1 ;  /* 0x3f8000001919a820 */ /* 0x000fc80000410000 */
[----:B0-----:R-:W0:Y:S01]  /*08d0*/  @!P2 F2F.F64.F32 R14, R25 ;  /* 0x00000019000ea310 */ /* 0x001e220000201800 */
[----:B---3--:R-:W-:Y:S02]  /*08e0*/  HADD2.F32 R28, -RZ, R5.H0_H0 ;  /* 0x20000005ff1c7230 */ /* 0x008fe40000004100 */
[----:B----4-:R-:W-:-:S03]  /*08f0*/  HADD2.F32 R26, -RZ, R6.H0_H0 ;  /* 0x20000006ff1a7230 */ /* 0x010fc60000004100 */
[----:B------:R-:W-:Y:S02]  /*0900*/  @!P3 FMUL.FTZ R28, R28, 1 ;  /* 0x3f8000001c1cb820 */ /* 0x000fe40000410000 */
[----:B------:R-:W-:Y:S01]  /*0910*/  @!P1 FMUL.FTZ R26, R26, 1 ;  /* 0x3f8000001a1a9820 */ /* 0x000fe20000410000 */
[----:B-----5:R-:W-:Y:S01]  /*0920*/  HADD2.F32 R29, -RZ, R7.H0_H0 ;  /* 0x20000007ff1d7230 */ /* 0x020fe20000004100 */
[----:B------:R-:W1:Y:S01]  /*0930*/  @!P3 F2F.F64.F32 R18, R28 ;  /* 0x0000001c0012b310 */ /* 0x000e620000201800 */
[----:B0-----:R0:W-:Y:S03]  /*0940*/  @!P2 STG.E.64 desc[UR12][R16.64], R14 ;  /* 0x0000000e1000a986 */ /* 0x0011e6000c101b0c */
[----:B------:R-:W-:-:S04]  /*0950*/  @!P4 FMUL.FTZ R29, R29, 1 ;  /* 0x3f8000001d1dc820 */ /* 0x000fc80000410000 */
        /* <DEDUP_REMOVED lines=12> */
.L_x_2905:
        /* <DEDUP_REMOVED lines=43> */
[----:B--2---:R-:W-:Y:S02]  /*0cd0*/  HADD2.F32 R16, -RZ, R16.H0_H0 ;  /* 0x20000010ff107230 */ /* 0x004fe40000004100 */
[----:B---3--:R-:W-:-:S03]  /*0ce0*/  HADD2.F32 R6, -RZ, R20.H0_H0 ;  /* 0x20000014ff067230 */ /* 0x008fc60000004100 */
[----:B------:R-:W-:Y:S01]  /*0cf0*/  @!P0 FMUL.FTZ R16, R16, 1 ;  /* 0x3f80000010108820 */ /* 0x000fe20000410000 */
[----:B----4-:R-:W-:Y:S02]  /*0d00*/  HADD2.F32 R10, -RZ, R18.H0_H0 ;  /* 0x20000012ff0a7230 */ /* 0x010fe40000004100 */
[----:B------:R-:W-:-:S03]  /*0d10*/  @!P1 FMUL.FTZ R6, R6, 1 ;  /* 0x3f80000006069820 */ /* 0x000fc60000410000 */
        /* <DEDUP_REMOVED lines=8> */
[----:B-----5:R-:W-:Y:S01]  /*0da0*/  HADD2.F32 R0, -RZ, R0.H0_H0 ;  /* 0x20000000ff007230 */ /* 0x020fe20000004100 */
[----:B0-----:R-:W-:-:S04]  /*0db0*/  LEA R4, P0, R27, R12, 0x3 ;  /* 0x0000000c1b047211 */ /* 0x001fc800078018ff */
[----:B------:R-:W-:Y:S01]  /*0dc0*/  FMUL.FTZ R2, R0, 1 ;  /* 0x3f80000000027820 */ /* 0x000fe20000410000 */
[----:B------:R-:W-:-:S05]  /*0dd0*/  LEA.HI.X R5, R27, R13, R29, 0x3, P0 ;  /* 0x0000000d1b057211 */ /* 0x000fca00000f1c1d */
[----:B------:R-:W0:Y:S02]  /*0de0*/  F2F.F64.F32 R2, R2 ;  /* 0x0000000200027310 */ /* 0x000e240000201800 */
[----:B0-----:R-:W-:Y:S01]  /*0df0*/  STG.E.64 desc[UR12][R4.64], R2 ;  /* 0x0000000204007986 */ /* 0x001fe2000c101b0c */
[----:B------:R-:W-:Y:S05]  /*0e00*/  EXIT ;  /* 0x000000000000794d */ /* 0x000fea0003800000 */
.L_x_2904:
[----:B------:R-:W0:Y:S02]  /*0e10*/  S2R R3, SR_TID.X ;  /* 0x0000000000037919 */ /* 0x000e240000002100 */
[----:B0-----:R-:W-:-:S03]  /*0e20*/  IMAD.WIDE.U32 R4, R3, 0x4, RZ ;  /* 0x0000000403047825 */ /* 0x001fc600078e00ff */
[----:B------:R-:W-:-:S04]  /*0e30*/  ISETP.GE.U32.AND P0, PT, R4, R0, PT ;  /* 0x000000000400720c */ /* 0x000fc80003f06070 */
[----:B------:R-:W-:-:S13]  /*0e40*/  ISETP.GE.AND.EX P0, PT, R5, R2, PT, P0 ;  /* 0x000000020500720c */ /* 0x000fda0003f06300 */
[----:B------:R-:W-:Y:S05]  /*0e50*/  @P0 EXIT ;  /* 0x000000000000094d */ /* 0x000fea0003800000 */
[----:B------:R-:W-:Y:S01]  /*0e60*/  IMAD.MOV.U32 R8, RZ, RZ, RZ ;  /* 0x000000ffff087224 */ /* 0x000fe200078e00ff */
[----:B------:R-:W0:Y:S06]  /*0e70*/  LDCU UR4, c[0x0][0x360] ;  /* 0x00006c00ff0477ac */ /* 0x000e2c0008000800 */
.L_x_2907:
[----:B-1----:R-:W-:-:S04]  /*0e80*/  LEA R14, P0, R3, R10, 0x3 ;  /* 0x0000000a030e7211 */ /* 0x002fc800078018ff */
[----:B------:R-:W-:-:S06]  /*0e90*/  LEA.HI.X R15, R3, R11, R8, 0x3, P0 ;  /* 0x0000000b030f7211 */ /* 0x000fcc00000f1c08 */
[----:B------:R-:W2:Y:S02]  /*0ea0*/  LDG.E.64 R14, desc[UR12][R14.64] ;  /* 0x0000000c0e0e7981 */ /* 0x000ea4000c1e1b00 */
[--C-:B--2---:R-:W-:Y:S02]  /*0eb0*/  HADD2.F32 R4, -RZ, R14.reuse.H0_H0 ;  /* 0x2000000eff047230 */ /* 0x104fe40000004100 */
[----:B------:R-:W-:Y:S01]  /*0ec0*/  HADD2.F32 R6, -RZ, R14.H1_H1 ;  /* 0x3000000eff067230 */ /* 0x000fe20000004100 */
[C---:B------:R-:W-:Y:S01]  /*0ed0*/  LEA R14, P0, R3.reuse, R12, 0x5 ;  /* 0x0000000c030e7211 */ /* 0x040fe200078028ff */
[--C-:B------:R-:W-:Y:S02]  /*0ee0*/  HADD2.F32 R18, -RZ, R15.reuse.H1_H1 ;  /* 0x3000000fff127230 */ /* 0x100fe40000004100 */
[----:B------:R-:W-:Y:S01]  /*0ef0*/  FMUL.FTZ R4, R4, 1 ;  /* 0x3f80000004047820 */ /* 0x000fe20000410000 */
[----:B------:R-:W-:Y:S02]  /*0f00*/  HADD2.F32 R9, -RZ, R15.H0_H0 ;  /* 0x2000000fff097230 */ /* 0x000fe40000004100 */
[----:B------:R-:W-:Y:S01]  /*0f10*/  FMUL.FTZ R6, R6, 1 ;  /* 0x3f80000006067820 */ /* 0x000fe20000410000 */
[C---:B------:R-:W-:Y:S01]  /*0f20*/  LEA.HI.X R15, R3.reuse, R13, R8, 0x5, P0 ;  /* 0x0000000d030f7211 */ /* 0x040fe200000f2c08 */
[----:B------:R-:W-:Y:S01]  /*0f30*/  FMUL.FTZ R18, R18, 1 ;  /* 0x3f80000012127820 */ /* 0x000fe20000410000 */
[----:B0-----:R-:W-:Y:S01]  /*0f40*/  IADD3 R3, P0, PT, R3, UR4, RZ ;  /* 0x0000000403037c10 */ /* 0x001fe2000ff1e0ff */
[----:B------:R-:W-:Y:S01]  /*0f50*/  FMUL.FTZ R9, R9, 1 ;  /* 0x3f80000009097820 */ /* 0x000fe20000410000 */
[----:B------:R-:W-:Y:S03]  /*0f60*/  F2F.F64.F32 R4, R4 ;  /* 0x0000000400047310 */ /* 0x000fe60000201800 */
[----:B------:R-:W-:-:S02]  /*0f70*/  IMAD.SHL.U32 R21, R3, 0x4, RZ ;  /* 0x0000000403157824 */ /* 0x000fc400078e00ff */
[----:B------:R-:W-:Y:S01]  /*0f80*/  IMAD.X R8, RZ, RZ, R8, P0 ;  /* 0x000000ffff087224 */ /* 0x000fe200000e0608 */
[----:B------:R-:W-:Y:S02]  /*0f90*/  LOP3.LUT P0, RZ, R3, 0xffffc000, RZ, 0xc0, !PT ;  /* 0xffffc00003ff7812 */ /* 0x000fe4000780c0ff */
[----:B------:R-:W-:Y:S01]  /*0fa0*/  F2F.F64.F32 R6, R6 ;  /* 0x0000000600067310 */ /* 0x000fe20000201800 */
[----:B------:R-:W-:Y:S02]  /*0fb0*/  ISETP.LT.U32.AND P1, PT, R21, R0, PT ;  /* 0x000000001500720c */ /* 0x000fe40003f21070 */
[----:B------:R-:W-:-:S05]  /*0fc0*/  LOP3.LUT P0, RZ, R8, 0x3fffffff, RZ, 0xc0, P0 ;  /* 0x3fffffff08ff7812 */ /* 0x000fca000000c0ff */
[----:B------:R0:W-:Y:S08]  /*0fd0*/  F2F.F64.F32 R16, R9 ;  /* 0x0000000900107310 */ /* 0x0001f00000201800 */
[----:B------:R-:W1:Y:S01]  /*0fe0*/  F2F.F64.F32 R18, R18 ;  /* 0x0000001200127310 */ /* 0x000e620000201800 */
[----:B0-----:R-:W-:-:S04]  /*0ff0*/  SHF.L.U64.HI R9, R3, 0x2, R8 ;  /* 0x0000000203097819 */ /* 0x001fc80000010208 */
[----:B------:R-:W-:Y:S01]  /*1000*/  ISETP.LT.AND.EX P1, PT, R9, R2, PT, P1 ;  /* 0x000000020900720c */ /* 0x000fe20003f21310 */
[----:B-1----:R1:W-:-:S12]  /*1010*/  STG.E.ENL2.256 desc[UR12][R14.64], R4, R16 ;  /* 0xf80000040e10797f */ /* 0x0023d8000f12180c */
[----:B------:R-:W-:Y:S05]  /*1020*/  @!P0 BRA P1, `(.L_x_2907) ;  /* 0xfffffffc00948947 */ /* 0x000fea000083ffff */
[----:B------:R-:W-:Y:S05]  /*1030*/  EXIT ;  /* 0x000000000000794d */ /* 0x000fea0003800000 */
        .weak           $__internal_74_$__cuda_sm20_div_u16
        .type           $__internal_74_$__cuda_sm20_div_u16,@function
        .size           $__internal_74_$__cuda_sm20_div_u16,(.L_x_7723 - $__internal_74_$__cuda_sm20_div_u16)
$__internal_74_$__cuda_sm20_div_u16:
        /* <DEDUP_REMOVED lines=19> */
[----:B------:R-:W-:Y:S05]  /*1170*/  RET.REL.NODEC R4 `(_ZN2at6native55_GLOBAL__N__de093ff9_22_ForeachBinaryOpList_cu_a911ec4325multi_tensor_apply_kernelINS1_18TensorListMetadataILi2EEENS1_11CopyFunctorIdN3c104HalfELi2ELi1ELi1EEEJNS0_4CopyIdS7_EEEEEvT_T0_DpT1_) ;  /* 0xffffffec04a07950 */ /* 0x000fea0003c3ffff */
.L_x_2908:
        /* <DEDUP_REMOVED lines=16> */
.L_x_7723:


//--------------------- .text._ZN2at6native55_GLOBAL__N__de093ff9_22_ForeachBinaryOpList_cu_a911ec4325multi_tensor_apply_kernelINS1_18TensorListMetadataILi2EEENS1_11CopyFunctorIdN3c107complexIfEELi2ELi1ELi1EEEJNS0_4CopyIdS8_EEEEEvT_T0_DpT1_ --------------------------
	.section	.text._ZN2at6native55_GLOBAL__N__de093ff9_22_ForeachBinaryOpList_cu_a911ec4325multi_tensor_apply_kernelINS1_18TensorListMetadataILi2EEENS1_11CopyFunctorIdN3c107complexIfEELi2ELi1ELi1EEEJNS0_4CopyIdS8_EEEEEvT_T0_DpT1_,"ax",@progbits
	.align	128
.text._ZN2at6native55_GLOBAL__N__de093ff9_22_ForeachBinaryOpList_cu_a911ec4325multi_tensor_apply_kernelINS1_18TensorListMetadataILi2EEENS1_11CopyFunctorIdN3c107complexIfEELi2ELi1ELi1EEEJNS0_4CopyIdS8_EEEEEvT_T0_DpT1_:
        .type           _ZN2at6native55_GLOBAL__N__de093ff9_22_ForeachBinaryOpList_cu_a911ec4325multi_tensor_apply_kernelINS1_18TensorListMetadataILi2EEENS1_11CopyFunctorIdN3c107complexIfEELi2ELi1ELi1EEEJNS0_4CopyIdS8_EEEEEvT_T0_DpT1_,@function
        .size           _ZN2at6native55_GLOBAL__N__de093ff9_22_ForeachBinaryOpList_cu_a911ec4325multi_tensor_apply_kernelINS1_18TensorListMetadataILi2EEENS1_11CopyFunctorIdN3c107complexIfEELi2ELi1ELi1EEEJNS0_4CopyIdS8_EEEEEvT_T0_DpT1_,(.L_x_7725 - _ZN2at6native55_GLOBAL__N__de093ff9_22_ForeachBinaryOpList_cu_a911ec4325multi_tensor_apply_kernelINS1_18TensorListMetadataILi2EEENS1_11CopyFunctorIdN3c107complexIfEELi2ELi1ELi1EEEJNS0_4CopyIdS8_EEEEEvT_T0_DpT1_)
        .other          _ZN2at6native55_GLOBAL__N__de093ff9_22_ForeachBinaryOpList_cu_a911ec4325multi_tensor_apply_kernelINS1_18TensorListMetadataILi2EEENS1_11CopyFunctorIdN3c107complexIfEELi2ELi1ELi1EEEJNS0_4CopyIdS8_EEEEEvT_T0_DpT1_,@"STO_CUDA_ENTRY STV_DEFAULT"
_ZN2at6native55_GLOBAL__N__de093ff9_22_ForeachBinaryOpList_cu_a911ec4325multi_tensor_apply_kernelINS1_18TensorListMetadataILi2EEENS1_11CopyFunctorIdN3c107complexIfEELi2ELi1ELi1EEEJNS0_4CopyIdS8_EEEEEvT_T0_DpT1_:
        /* <DEDUP_REMOVED lines=38> */
[----:B------:R-:W-:Y:S05]  /*0260*/  CALL.REL.NOINC `($__internal_75_$__cuda_sm20_div_u16) ;  /* 0x0000000c00447944 */ /* 0x000fea0003c00000 */
        /* <DEDUP_REMOVED lines=17> */
.L_x_2911:
        /* <DEDUP_REMOVED lines=14> */
[----:B------:R-:W2:Y:S01]  /*0460*/  @!P2 LDG.E R6, desc[UR12][R20.64] ;  /* 0x0000000c1406a981 */ /* 0x000ea2000c1e1900 */
[----:B------:R-:W-:Y:S02]  /*0470*/  ISETP.GE.AND.EX P1, PT, R14, R2, PT, P1 ;  /* 0x000000020e00720c */ /* 0x000fe40003f26310 */
[----:B------:R-:W-:Y:S02]  /*0480*/  IADD3 R16, P4, PT, R25, UR11, RZ ;  /* 0x0000000b19107c10 */ /* 0x000fe4000ff9e0ff */
[----:B------:R-:W-:Y:S02]  /*0490*/  @!P3 LEA.HI.X R19, R24, R11, R8, 0x3, P0 ;  /* 0x0000000b1813b211 */ /* 0x000fe400000f1c08 */
[----:B------:R-:W-:Y:S01]  /*04a0*/  ISETP.GE.U32.AND P0, PT, R16, R0, PT ;  /* 0x000000001000720c */ /* 0x000fe20003f06070 */
[----:B------:R-:W-:Y:S02]  /*04b0*/  IMAD.X R15, RZ, RZ, R14, P4 ;  /* 0x000000ffff0f7224 */ /* 0x000fe400020e060e */
[----:B------:R0:W3:Y:S03]  /*04c0*/  @!P3 LDG.E R5, desc[UR12][R18.64] ;  /* 0x0000000c1205b981 */ /* 0x0000e6000c1e1900 */
[----:B------:R-:W-:-:S02]  /*04d0*/  ISETP.GE.AND.EX P0, PT, R15, R2, PT, P0 ;  /* 0x000000020f00720c */ /* 0x000fc40003f06300 */
[----:B0-----:R-:W-:-:S04]  /*04e0*/  @!P1 LEA R18, P4, R25, R10, 0x3 ;  /* 0x0000000a19129211 */ /* 0x001fc800078818ff */
[----:B------:R-:W-:-:S05]  /*04f0*/  @!P1 LEA.HI.X R19, R25, R11, R14, 0x3, P4 ;  /* 0x0000000b19139211 */ /* 0x000fca00020f1c0e */
[----:B------:R0:W4:Y:S02]  /*0500*/  @!P1 LDG.E R4, desc[UR12][R18.64] ;  /* 0x0000000c12049981 */ /* 0x000124000c1e1900 */
[----:B0-----:R-:W-:-:S04]  /*0510*/  @!P0 LEA R18, P4, R16, R10, 0x3 ;  /* 0x0000000a10128211 */ /* 0x001fc800078818ff */
[----:B------:R-:W-:-:S05]  /*0520*/  @!P0 LEA.HI.X R19, R16, R11, R15, 0x3, P4 ;  /* 0x0000000b10138211 */ /* 0x000fca00020f1c0f */
[----:B------:R0:W5:Y:S01]  /*0530*/  @!P0 LDG.E R3, desc[UR12][R18.64] ;  /* 0x0000000c12038981 */ /* 0x000162000c1e1900 */
[----:B------:R-:W-:-:S04]  /*0540*/  @!P2 LEA R20, P4, R9, R12, 0x3 ;  /* 0x0000000c0914a211 */ /* 0x000fc800078818ff */
[C---:B------:R-:W-:Y:S02]  /*0550*/  @!P2 LEA.HI.X R21, R9.reuse, R13, R17, 0x3, P4 ;  /* 0x0000000d0915a211 */ /* 0x040fe400020f1c11 */
[----:B------:R-:W-:-:S05]  /*0560*/  IADD3 R9, P4, PT, R9, UR10, RZ ;  /* 0x0000000a09097c10 */ /* 0x000fca000ff9e0ff */
[----:B------:R-:W-:Y:S02]  /*0570*/  IMAD.X R17, RZ, RZ, R17, P4 ;  /* 0x000000ffff117224 */ /* 0x000fe400020e0611 */
[----:B--2---:R-:W-:-:S06]  /*0580*/  @!P2 FMUL.FTZ R22, R6, 1 ;  /* 0x3f8000000616a820 */ /* 0x004fcc0000410000 */
[----:B------:R-:W1:Y:S01]  /*0590*/  @!P2 F2F.F64.F32 R22, R22 ;  /* 0x000000160016a310 */ /* 0x000e620000201800 */
[----:B---3--:R-:W-:-:S07]  /*05a0*/  @!P3 FMUL.FTZ R26, R5, 1 ;  /* 0x3f800000051ab820 */ /* 0x008fce0000410000 */
[----:B0-----:R-:W0:Y:S01]  /*05b0*/  @!P3 F2F.F64.F32 R18, R26 ;  /* 0x0000001a0012b310 */ /* 0x001e220000201800 */
[----:B-1----:R1:W-:Y:S01]  /*05c0*/  @!P2 STG.E.64 desc[UR12][R20.64], R22 ;  /* 0x000000161400a986 */ /* 0x0023e2000c101b0c */
[----:B----4-:R-:W-:Y:S01]  /*05d0*/  @!P1 FMUL.FTZ R28, R4, 1 ;  /* 0x3f800000041c9820 */ /* 0x010fe20000410000 */
[----:B-1----:R-:W-:-:S05]  /*05e0*/  @!P3 LEA R20, P2, R24, R12, 0x3 ;  /* 0x0000000c1814b211 */ /* 0x002fca00078418ff */
[----:B------:R-:W1:Y:S01]  /*05f0*/  @!P1 F2F.F64.F32 R22, R28 ;  /* 0x0000001c00169310 */ /* 0x000e620000201800 */
[----:B------:R-:W-:Y:S02]  /*0600*/  @!P3 LEA.HI.X R21, R24, R13, R8, 0x3, P2 ;  /* 0x0000000d1815b211 */ /* 0x000fe400010f1c08 */
[----:B------:R-:W-:-:S03]  /*0610*/  ISETP.GE.U32.AND P2, PT, R9, R0, PT ;  /* 0x000000000900720c */ /* 0x000fc60003f46070 */
[----:B0-----:R0:W-:Y:S01]  /*0620*/  @!P3 STG.E.64 desc[UR12][R20.64], R18 ;  /* 0x000000121400b986 */ /* 0x0011e2000c101b0c */
[----:B------:R-:W-:Y:S01]  /*0630*/  ISETP.GE.AND.EX P2, PT, R17, R2, PT, P2 ;  /* 0x000000021100720c */ /* 0x000fe20003f46320 */
[----:B-----5:R-:W-:-:S06]  /*0640*/  @!P0 FMUL.FTZ R26, R3, 1 ;  /* 0x3f800000031a8820 */ /* 0x020fcc0000410000 */
        /* <DEDUP_REMOVED lines=22> */
[----:B------:R0:W2:Y:S03]  /*07b0*/  @!P2 LDG.E R6, desc[UR12][R18.64] ;  /* 0x0000000c1206a981 */ /* 0x0000a6000c1e1900 */
[----:B------:R-:W-:-:S05]  /*07c0*/  @!P3 LEA.HI.X R15, R20, R11, R8, 0x3, P0 ;  /* 0x0000000b140fb211 */ /* 0x000fca00000f1c08 */
[----:B------:R1:W3:Y:S01]  /*07d0*/  @!P3 LDG.E R5, desc[UR12][R14.64] ;  /* 0x0000000c0e05b981 */ /* 0x0002e2000c1e1900 */
[----:B0-----:R-:W-:-:S04]  /*07e0*/  @!P1 LEA R18, P0, R21, R10, 0x3 ;  /* 0x0000000a15129211 */ /* 0x001fc800078018ff */
[----:B------:R-:W-:Y:S02]  /*07f0*/  @!P1 LEA.HI.X R19, R21, R11, R22, 0x3, P0 ;  /* 0x0000000b15139211 */ /* 0x000fe400000f1c16 */
[----:B-1----:R-:W-:-:S03]  /*0800*/  @!P4 LEA R14, P0, R23, R10, 0x3 ;  /* 0x0000000a170ec211 */ /* 0x002fc600078018ff */
[----:B------:R-:W4:Y:S01]  /*0810*/  @!P1 LDG.E R4, desc[UR12][R18.64] ;  /* 0x0000000c12049981 */ /* 0x000f22000c1e1900 */
[----:B------:R-:W-:-:S05]  /*0820*/  @!P4 LEA.HI.X R15, R23, R11, R24, 0x3, P0 ;  /* 0x0000000b170fc211 */ /* 0x000fca00000f1c18 */
[----:B------:R0:W5:Y:S01]  /*0830*/  @!P4 LDG.E R3, desc[UR12][R14.64] ;  /* 0x0000000c0e03c981 */ /* 0x000162000c1e1900 */
        /* <DEDUP_REMOVED lines=8> */
[----:B--2---:R-:W-:-:S04]  /*08c0*/  @!P2 FMUL.FTZ R25, R6, 1 ;  /* 0x3f8000000619a820 */ /* 0x004fc80000410000 */
[----:B0-----:R-:W0:Y:S01]  /*08d0*/  @!P2 F2F.F64.F32 R14, R25 ;  /* 0x00000019000ea310 */ /* 0x001e220000201800 */
[----:B---3--:R-:W-:-:S07]  /*08e0*/  @!P3 FMUL.FTZ R28, R5, 1 ;  /* 0x3f800000051cb820 */ /* 0x008fce0000410000 */
[----:B------:R-:W1:Y:S01]  /*08f0*/  @!P3 F2F.F64.F32 R18, R28 ;  /* 0x0000001c0012b310 */ /* 0x000e620000201800 */
[----:B----4-:R-:W-:Y:S01]  /*0900*/  @!P1 FMUL.FTZ R26, R4, 1 ;  /* 0x3f800000041a9820 */ /* 0x010fe20000410000 */
[----:B0-----:R0:W-:Y:S01]  /*0910*/  @!P2 STG.E.64 desc[UR12][R16.64], R14 ;  /* 0x0000000e1000a986 */ /* 0x0011e2000c101b0c */
[----:B-----5:R-:W-:-:S05]  /*0920*/  @!P4 FMUL.FTZ R29, R3, 1 ;  /* 0x3f800000031dc820 */ /* 0x020fca0000410000 */
        /* <DEDUP_REMOVED lines=12> */
.L_x_2910:
[----:B------:R-:W-:-:S04]  /*09f0*/  ULOP3.LUT UR4, UR8, 0x1, URZ, 0xc0, !UPT ;  /* 0x0000000108047892 */ /* 0x000fc8000f8ec0ff */
[----:B------:R-:W-:-:S06]  /*0a00*/  UISETP.NE.U32.AND UP0, UPT, UR4, 0x1, UPT ;  /* 0x000000010400788c */ /* 0x000fcc000bf05070 */
[----:B------:R-:W-:-:S13]  /*0a10*/  PLOP3.LUT P0, PT, PT, PT, UP0, 0x80, 0x8 ;  /* 0x000000000008781c */ /* 0x000fda0003f0f008 */
[----:B------:R-:W-:Y:S05]  /*0a20*/  @!P0 EXIT ;  /* 0x000000000000894d */ /* 0x000fea0003800000 */
[----:B0-----:R-:W-:-:S04]  /*0a30*/  IADD3 R25, P0, PT, R7, UR6, RZ ;  /* 0x0000000607197c10 */ /* 0x001fc8000ff1e0ff */
[C---:B------:R-:W-:Y:S01]  /*0a40*/  IADD3 R23, P2, PT, R25.reuse, UR11, RZ ;  /* 0x0000000b19177c10 */ /* 0x040fe2000ff5e0ff */
[----:B-1----:R-:W-:Y:S01]  /*0a50*/  IMAD.X R17, RZ, RZ, UR7, P0 ;  /* 0x00000007ff117e24 */ /* 0x002fe200080e06ff */
        /* <DEDUP_REMOVED lines=8> */
[----:B------:R-:W-:-:S07]  /*0ae0*/  ISETP.GE.AND.EX P2, PT, R21, R2, PT, P2 ;  /* 0x000000021500720c */ /* 0x000fce0003f46320 */
[----:B------:R-:W-:-:S04]  /*0af0*/  @!P0 LEA R8, P3, R25, R10, 0x3 ;  /* 0x0000000a19088211 */ /* 0x000fc800078618ff */
[-C--:B------:R-:W-:Y:S02]  /*0b00*/  @!P1 LEA R14, P4, R23, R10.reuse, 0x3 ;  /* 0x0000000a170e9211 */ /* 0x080fe400078818ff */
[-C--:B------:R-:W-:Y:S02]  /*0b10*/  @!P0 LEA.HI.X R9, R25, R11.reuse, R17, 0x3, P3 ;  /* 0x0000000b19098211 */ /* 0x080fe400018f1c11 */
[----:B------:R-:W-:Y:S02]  /*0b20*/  @!P2 LEA R26, P3, R19, R10, 0x3 ;  /* 0x0000000a131aa211 */ /* 0x000fe400078618ff */
[-C--:B------:R-:W-:Y:S01]  /*0b30*/  @!P1 LEA.HI.X R15, R23, R11.reuse, R7, 0x3, P4 ;  /* 0x0000000b170f9211 */ /* 0x080fe200020f1c07 */
[----:B------:R-:W-:Y:S01]  /*0b40*/  IMAD.MOV.U32 R18, RZ, RZ, R4 ;  /* 0x000000ffff127224 */ /* 0x000fe200078e0004 */
[C---:B------:R-:W-:Y:S01]  /*0b50*/  @!P2 LEA.HI.X R27, R19.reuse, R11, R21, 0x3, P3 ;  /* 0x0000000b131ba211 */ /* 0x040fe200018f1c15 */
[----:B------:R0:W2:Y:S04]  /*0b60*/  @!P0 LDG.E R6, desc[UR12][R8.64] ;  /* 0x0000000c08068981 */ /* 0x0000a8000c1e1900 */
[----:B------:R1:W3:Y:S01]  /*0b70*/  @!P1 LDG.E R5, desc[UR12][R14.64] ;  /* 0x0000000c0e059981 */ /* 0x0002e2000c1e1900 */
[----:B------:R-:W-:-:S03]  /*0b80*/  IADD3 R29, P4, PT, R19, UR11, RZ ;  /* 0x0000000b131d7c10 */ /* 0x000fc6000ff9e0ff */
[----:B------:R-:W4:Y:S01]  /*0b90*/  @!P2 LDG.E R18, desc[UR12][R26.64] ;  /* 0x0000000c1a12a981 */ /* 0x000f22000c1e1900 */
[----:B------:R-:W-:Y:S01]  /*0ba0*/  ISETP.GE.U32.AND P3, PT, R29, R0, PT ;  /* 0x000000001d00720c */ /* 0x000fe20003f66070 */
[----:B------:R-:W-:-:S05]  /*0bb0*/  IMAD.X R0, RZ, RZ, R21, P4 ;  /* 0x000000ffff007224 */ /* 0x000fca00020e0615 */
[----:B------:R-:W-:Y:S01]  /*0bc0*/  ISETP.GE.AND.EX P3, PT, R0, R2, PT, P3 ;  /* 0x000000020000720c */ /* 0x000fe20003f66330 */
[----:B------:R-:W-:-:S12]  /*0bd0*/  IMAD.MOV.U32 R16, RZ, RZ, R3 ;  /* 0x000000ffff107224 */ /* 0x000fd800078e0003 */
[----:B------:R-:W-:-:S04]  /*0be0*/  @!P3 LEA R10, P4, R29, R10, 0x3 ;  /* 0x0000000a1d0ab211 */ /* 0x000fc800078818ff */
[----:B------:R-:W-:Y:S02]  /*0bf0*/  @!P3 LEA.HI.X R11, R29, R11, R0, 0x3, P4 ;  /* 0x0000000b1d0bb211 */ /* 0x000fe400020f1c00 */
[----:B0-----:R-:W-:-:S03]  /*0c00*/  @!P0 LEA R8, P4, R25, R12, 0x3 ;  /* 0x0000000c19088211 */ /* 0x001fc600078818ff */
[----:B------:R0:W5:Y:S01]  /*0c10*/  @!P3 LDG.E R16, desc[UR12][R10.64] ;  /* 0x0000000c0a10b981 */ /* 0x000162000c1e1900 */
[----:B------:R-:W-:Y:S02]  /*0c20*/  @!P0 LEA.HI.X R9, R25, R13, R17, 0x3, P4 ;  /* 0x0000000d19098211 */ /* 0x000fe400020f1c11 */
[----:B-1----:R-:W-:-:S04]  /*0c30*/  @!P2 LEA R14, P4, R19, R12, 0x3 ;  /* 0x0000000c130ea211 */ /* 0x002fc800078818ff */
[----:B------:R-:W-:Y:S01]  /*0c40*/  @!P2 LEA.HI.X R15, R19, R13, R21, 0x3, P4 ;  /* 0x0000000d130fa211 */ /* 0x000fe200020f1c15 */
[----:B--2---:R-:W-:Y:S01]  /*0c50*/  @!P0 FMUL.FTZ R2, R6, 1 ;  /* 0x3f80000006028820 */ /* 0x004fe20000410000 */
[----:B---3--:R-:W-:-:S05]  /*0c60*/  @!P1 FMUL.FTZ R5, R5, 1 ;  /* 0x3f80000005059820 */ /* 0x008fca0000410000 */
[----:B------:R-:W1:Y:S01]  /*0c70*/  @!P0 F2F.F64.F32 R2, R2 ;  /* 0x0000000200028310 */ /* 0x000e620000201800 */
[----:B----4-:R-:W-:-:S07]  /*0c80*/  @!P2 FMUL.FTZ R18, R18, 1 ;  /* 0x3f8000001212a820 */ /* 0x010fce0000410000 */
[----:B------:R-:W2:Y:S01]  /*0c90*/  @!P1 F2F.F64.F32 R4, R5 ;  /* 0x0000000500049310 */ /* 0x000ea20000201800 */
[----:B------:R-:W-:-:S07]  /*0ca0*/  @!P1 LEA R6, P5, R23, R12, 0x3 ;  /* 0x0000000c17069211 */ /* 0x000fce00078a18ff */
[----:B0-----:R-:W0:Y:S01]  /*0cb0*/  @!P2 F2F.F64.F32 R10, R18 ;  /* 0x00000012000aa310 */ /* 0x001e220000201800 */
[----:B------:R-:W-:Y:S01]  /*0cc0*/  @!P1 LEA.HI.X R7, R23, R13, R7, 0x3, P5 ;  /* 0x0000000d17079211 */ /* 0x000fe200028f1c07 */
[----:B-1----:R1:W-:Y:S04]  /*0cd0*/  @!P0 STG.E.64 desc[UR12][R8.64], R2 ;  /* 0x0000000208008986 */ /* 0x0023e8000c101b0c */
[----:B--2---:R1:W-:Y:S04]  /*0ce0*/  @!P1 STG.E.64 desc[UR12][R6.64], R4 ;  /* 0x0000000406009986 */ /* 0x0043e8000c101b0c */
[----:B0-----:R1:W-:Y:S01]  /*0cf0*/  @!P2 STG.E.64 desc[UR12][R14.64], R10 ;  /* 0x0000000a0e00a986 */ /* 0x0013e2000c101b0c */
[----:B------:R-:W-:Y:S05]  /*0d00*/  @P3 EXIT ;  /* 0x000000000000394d */ /* 0x000fea0003800000 */
[----:B-1---5:R-:W-:Y:S01]  /*0d10*/  FMUL.FTZ R2, R16, 1 ;  /* 0x3f80000010027820 */ /* 0x022fe20000410000 */
[----:B------:R-:W-:-:S04]  /*0d20*/  LEA R4, P0, R29, R12, 0x3 ;  /* 0x0000000c1d047211 */ /* 0x000fc800078018ff */
[----:B------:R-:W-:Y:S01]  /*0d30*/  LEA.HI.X R5, R29, R13, R0, 0x3, P0 ;  /* 0x0000000d1d057211 */ /* 0x000fe200000f1c00 */
[----:B------:R-:W0:Y:S04]  /*0d40*/  F2F.F64.F32 R2, R2 ;  /* 0x0000000200027310 */ /* 0x000e280000201800 */
[----:B0-----:R-:W-:Y:S01]  /*0d50*/  STG.E.64 desc[UR12][R4.64], R2 ;  /* 0x0000000204007986 */ /* 0x001fe2000c101b0c */
[----:B------:R-:W-:Y:S05]  /*0d60*/  EXIT ;  /* 0x000000000000794d */ /* 0x000fea0003800000 */
.L_x_2909:
[----:B------:R-:W0:Y:S02]  /*0d70*/  S2R R8, SR_TID.X ;  /* 0x0000000000087919 */ /* 0x000e240000002100 */
[----:B0-----:R-:W-:-:S03]  /*0d80*/  IMAD.WIDE.U32 R4, R8, 0x4, RZ ;  /* 0x0000000408047825 */ /* 0x001fc600078e00ff */
[----:B------:R-:W-:-:S04]  /*0d90*/  ISETP.GE.U32.AND P0, PT, R4, R0, PT ;  /* 0x000000000400720c */ /* 0x000fc80003f06070 */
[----:B------:R-:W-:-:S13]  /*0da0*/  ISETP.GE.AND.EX P0, PT, R5, R2, PT, P0 ;  /* 0x000000020500720c */ /* 0x000fda0003f06300 */
[----:B------:R-:W-:Y:S05]  /*0db0*/  @P0 EXIT ;  /* 0x000000000000094d */ /* 0x000fea0003800000 */
[----:B------:R-:W-:Y:S01]  /*0dc0*/  IMAD.MOV.U32 R3, RZ, RZ, RZ ;  /* 0x000000ffff037224 */ /* 0x000fe200078e00ff */
[----:B------:R-:W0:Y:S06]  /*0dd0*/  LDCU UR4, c[0x0][0x360] ;  /* 0x00006c00ff0477ac */ /* 0x000e2c0008000800 */
.L_x_2912:
[C---:B-1----:R-:W-:Y:S01]  /*0de0*/  IMAD.SHL.U32 R21, R8.reuse, 0x20, RZ ;  /* 0x0000002008157824 */ /* 0x042fe200078e00ff */
[----:B------:R-:W-:-:S04]  /*0df0*/  SHF.L.U64.HI R9, R8, 0x5, R3 ;  /* 0x0000000508097819 */ /* 0x000fc80000010203 */
[----:B------:R-:W-:-:S05]  /*0e00*/  IADD3 R14, P0, PT, R10, R21, RZ ;  /* 0x000000150a0e7210 */ /* 0x000fca0007f1e0ff */
[----:B------:R-:W-:-:S06]  /*0e10*/  IMAD.X R15, R11, 0x1, R9, P0 ;  /* 0x000000010b0f7824 */ /* 0x000fcc00000e0609 */
[----:B------:R-:W2:Y:S01]  /*0e20*/  LDG.E.ENL2.256 R6, R14, desc[UR12][R14.64], 0x55 ;  /* 0xaa00000c0e0e797e */ /* 0x000ea20008121806 */
        /* <DEDUP_REMOVED lines=10> */
[----:B--2---:R-:W-:Y:S01]  /*0ed0*/  FMUL.FTZ R16, R14, 1 ;  /* 0x3f8000000e107820 */ /* 0x004fe20000410000 */
[----:B------:R-:W-:Y:S01]  /*0ee0*/  FMUL.FTZ R18, R15, 1 ;  /* 0x3f8000000f127820 */ /* 0x000fe20000410000 */
[----:B------:R-:W-:Y:S01]  /*0ef0*/  FMUL.FTZ R4, R6, 1 ;  /* 0x3f80000006047820 */ /* 0x000fe20000410000 */
[----:B------:R-:W-:-:S03]  /*0f00*/  FMUL.FTZ R7, R7, 1 ;  /* 0x3f80000007077820 */ /* 0x000fc60000410000 */
[----:B------:R-:W-:Y:S08]  /*0f10*/  F2F.F64.F32 R16, R16 ;  /* 0x0000001000107310 */ /* 0x000ff00000201800 */
[----:B------:R-:W-:Y:S08]  /*0f20*/  F2F.F64.F32 R18, R18 ;  /* 0x0000001200127310 */ /* 0x000ff00000201800 */
[----:B------:R-:W-:Y:S08]  /*0f30*/  F2F.F64.F32 R4, R4 ;  /* 0x0000000400047310 */ /* 0x000ff00000201800 */
[----:B------:R-:W0:Y:S02]  /*0f40*/  F2F.F64.F32 R6, R7 ;  /* 0x0000000700067310 */ /* 0x000e240000201800 */
[----:B0-----:R1:W-:Y:S01]  /*0f50*/  STG.E.ENL2.256 desc[UR12][R20.64], R16, R4 ;  /* 0xf80000101404797f */ /* 0x0013e2000f12180c */
[----:B------:R-:W-:Y:S05]  /*0f60*/  @!P0 BRA P1, `(.L_x_2912) ;  /* 0xfffffffc009c8947 */ /* 0x000fea000083ffff */
[----:B------:R-:W-:Y:S05]  /*0f70*/  EXIT ;  /* 0x000000000000794d */ /* 0x000fea0003800000 */
        .weak           $__internal_75_$__cuda_sm20_div_u16
        .type           $__internal_75_$__cuda_sm20_div_u16,@function
        .size           $__internal_75_$__cuda_sm20_div_u16,(.L_x_7725 - $__internal_75_$__cuda_sm20_div_u16)
$__internal_75_$__cuda_sm20_div_u16:
        /* <DEDUP_REMOVED lines=19> */
[----:B------:R-:W-:Y:S05]  /*10b0*/  RET.REL.NODEC R4 `(_ZN2at6native55_GLOBAL__N__de093ff9_22_ForeachBinaryOpList_cu_a911ec4325multi_tensor_apply_kernelINS1_18TensorListMetadataILi2EEENS1_11CopyFunctorIdN3c107complexIfEELi2ELi1ELi1EEEJNS0_4CopyIdS8_EEEEEvT_T0_DpT1_) ;  /* 0xffffffec04d07950 */ /* 0x000fea0003c3ffff */
.L_x_2913:
        /* <DEDUP_REMOVED lines=12> */
.L_x_7725:


//--------------------- .text._ZN2at6native55_GLOBAL__N__de093ff9_22_ForeachBinaryOpList_cu_a911ec4325multi_tensor_apply_kernelINS1_18TensorListMetadataILi2EEENS1_11CopyFunctorIdN3c107complexIdEELi2ELi1ELi1EEEJNS0_4CopyIdS8_EEEEEvT_T0_DpT1_ --------------------------
	.section	.text._ZN2at6native55_GLOBAL__N__de093ff9_22_ForeachBinaryOpList_cu_a911ec4325multi_tensor_apply_kernelINS1_18TensorListMetadataILi2EEENS1_11CopyFunctorIdN3c107complexIdEELi2ELi1ELi1EEEJNS0_4CopyIdS8_EEEEEvT_T0_DpT1_,"ax",@progbits
	.align	128
.text._ZN2at6native55_GLOBAL__N__de093ff9_22_ForeachBinaryOpList_cu_a911ec4325multi_tensor_apply_kernelINS1_18TensorListMetadataILi2EEENS1_11CopyFunctorIdN3c107complexIdEELi2ELi1ELi1EEEJNS0_4CopyIdS8_EEEEEvT_T0_DpT1_:
        .type           _ZN2at6native55_GLOBAL__N__de093ff9_22_ForeachBinaryOpList_cu_a911ec4325multi_tensor_apply_kernelINS1_18TensorListMetadataILi2EEENS1_11CopyFunctorIdN3c107complexIdEELi2ELi1ELi1EEEJNS0_4CopyIdS8_EEEEEvT_T0_DpT1_,@function
        .size           _ZN2at6native55_GLOBAL__N__de093ff9_22_ForeachBinaryOpList_cu_a911ec4325multi_tensor_apply_kernelINS1_18TensorListMetadataILi2EEENS1_11CopyFunctorIdN3c107complexIdEELi2ELi1ELi1EEEJNS0_4CopyIdS8_EEEEEvT_T0_DpT1_,(.L_x_7727 - _ZN2at6native55_GLOBAL__N__de093ff9_22_ForeachBinaryOpList_cu_a911ec4325multi_tensor_apply_kernelINS1_18TensorListMetadataILi2EEENS1_11CopyFunctorIdN3c107complexIdEELi2ELi1ELi1EEEJNS0_4CopyIdS8_EEEEEvT_T0_DpT1_)
        .other          _ZN2at6native55_GLOBAL__N__de093ff9_22_ForeachBinaryOpList_cu_a911ec4325multi_tensor_apply_kernelINS1_18TensorListMetadataILi2EEENS1_11CopyFunctorIdN3c107complexIdEELi2ELi1ELi1EEEJNS0_4CopyIdS8_EEEEEvT_T0_DpT1_,@"STO_CUDA_ENTRY STV_DEFAULT"
_ZN2at6native55_GLOBAL__N__de093ff9_22_ForeachBinaryOpList_cu_a911ec4325multi_tensor_apply_kernelINS1_18TensorListMetadataILi2EEENS1_11CopyFunctorIdN3c107complexIdEELi2ELi1ELi1EEEJNS0_4CopyIdS8_EEEEEvT_T0_DpT1_:
        /* <DEDUP_REMOVED lines=38> */
[----:B------:R-:W-:Y:S05]  /*0260*/  CALL.REL.NOINC `($__internal_76_$__cuda_sm20_div_u16) ;  /* 0x0000000800c07944 */ /* 0x000fea0003c00000 */
        /* <DEDUP_REMOVED lines=18> */
.L_x_2916:
        /* <DEDUP_REMOVED lines=13> */
[-C--:B------:R-:W-:Y:S02]  /*0460*/  @!P0 LEA.HI.X R29, R25, R17.reuse, R7, 0x4, P2 ;  /* 0x00000011191d8211 */ /* 0x080fe400010f2407 */
[C---:B------:R-:W-:Y:S02]  /*0470*/  @!P3 LEA R20, P2, R22.reuse, R16, 0x4 ;  /* 0x000000101614b211 */ /* 0x040fe400078420ff */
[----:B------:R-:W-:Y:S01]  /*0480*/  IADD3 R6, P4, PT, R23, UR11, RZ ;  /* 0x0000000b17067c10 */ /* 0x000fe2000ff9e0ff */
[----:B------:R0:W2:Y:S01]  /*0490*/  @!P0 LDG.E.64 R14, desc[UR12][R28.64] ;  /* 0x0000000c1c0e8981 */ /* 0x0000a2000c1e1b00 */
[----:B------:R-:W-:-:S02]  /*04a0*/  @!P3 LEA.HI.X R21, R22, R17, R27, 0x4, P2 ;  /* 0x000000111615b211 */ /* 0x000fc400010f241b */
[----:B------:R-:W-:Y:S01]  /*04b0*/  ISETP.GE.U32.AND P2, PT, R6, R0, PT ;  /* 0x000000000600720c */ /* 0x000fe20003f46070 */
[----:B------:R-:W-:Y:S02]  /*04c0*/  IMAD.X R4, RZ, RZ, R5, P4 ;  /* 0x000000ffff047224 */ /* 0x000fe400020e0605 */
[----:B------:R-:W3:Y:S03]  /*04d0*/  @!P3 LDG.E.64 R12, desc[UR12][R20.64] ;  /* 0x0000000c140cb981 */ /* 0x000ee6000c1e1b00 */
[----:B------:R-:W-:Y:S02]  /*04e0*/  ISETP.GE.AND.EX P2, PT, R4, R2, PT, P2 ;  /* 0x000000020400720c */ /* 0x000fe40003f46320 */
[----:B0-----:R-:W-:-:S04]  /*04f0*/  @!P1 LEA R28, P4, R23, R16, 0x4 ;  /* 0x00000010171c9211 */ /* 0x001fc800078820ff */
[----:B------:R-:W-:-:S05]  /*0500*/  @!P1 LEA.HI.X R29, R23, R17, R5, 0x4, P4 ;  /* 0x00000011171d9211 */ /* 0x000fca00020f2405 */
[----:B------:R0:W4:Y:S02]  /*0510*/  @!P1 LDG.E.64 R10, desc[UR12][R28.64] ;  /* 0x0000000c1c0a9981 */ /* 0x000124000c1e1b00 */
[----:B0-----:R-:W-:-:S04]  /*0520*/  @!P2 LEA R28, P4, R6, R16, 0x4 ;  /* 0x00000010061ca211 */ /* 0x001fc800078820ff */
[----:B------:R-:W-:-:S05]  /*0530*/  @!P2 LEA.HI.X R29, R6, R17, R4, 0x4, P4 ;  /* 0x00000011061da211 */ /* 0x000fca00020f2404 */
[----:B------:R0:W5:Y:S01]  /*0540*/  @!P2 LDG.E.64 R8, desc[UR12][R28.64] ;  /* 0x0000000c1c08a981 */ /* 0x000162000c1e1b00 */
[-C--:B------:R-:W-:Y:S02]  /*0550*/  @!P0 LEA R20, P4, R25, R18.reuse, 0x3 ;  /* 0x0000001219148211 */ /* 0x080fe400078818ff */
[----:B------:R-:W-:Y:S02]  /*0560*/  @!P1 LEA R26, P5, R23, R18, 0x3 ;  /* 0x00000012171a9211 */ /* 0x000fe400078a18ff */
[----:B------:R-:W-:-:S05]  /*0570*/  @!P0 LEA.HI.X R21, R25, R19, R7, 0x3, P4 ;  /* 0x0000001319158211 */ /* 0x000fca00020f1c07 */
[----:B--2---:R1:W-:Y:S01]  /*0580*/  @!P0 STG.E.64 desc[UR12][R20.64], R14 ;  /* 0x0000000e14008986 */ /* 0x0043e2000c101b0c */
[C---:B------:R-:W-:Y:S02]  /*0590*/  @!P3 LEA R24, P0, R22.reuse, R18, 0x3 ;  /* 0x000000121618b211 */ /* 0x040fe400078018ff */
[----:B-1----:R-:W-:Y:S02]  /*05a0*/  IADD3 R21, P4, PT, R25, UR10, RZ ;  /* 0x0000000a19157c10 */ /* 0x002fe4000ff9e0ff */
[C---:B------:R-:W-:Y:S02]  /*05b0*/  @!P3 LEA.HI.X R25, R22.reuse, R19, R27, 0x3, P0 ;  /* 0x000000131619b211 */ /* 0x040fe400000f1c1b */
[----:B------:R-:W-:Y:S01]  /*05c0*/  ISETP.GE.U32.AND P0, PT, R21, R0, PT ;  /* 0x000000001500720c */ /* 0x000fe20003f06070 */
[----:B------:R-:W-:Y:S02]  /*05d0*/  IMAD.X R7, RZ, RZ, R7, P4 ;  /* 0x000000ffff077224 */ /* 0x000fe400020e0607 */
[----:B---3--:R1:W-:Y:S01]  /*05e0*/  @!P3 STG.E.64 desc[UR12][R24.64], R12 ;  /* 0x0000000c1800b986 */ /* 0x0083e2000c101b0c */
[----:B0-----:R-:W-:-:S02]  /*05f0*/  IADD3 R29, P3, PT, R22, UR10, RZ ;  /* 0x0000000a161d7c10 */ /* 0x001fc4000ff7e0ff */
[----:B------:R-:W-:Y:S02]  /*0600*/  ISETP.GE.AND.EX P0, PT, R7, R2, PT, P0 ;  /* 0x000000020700720c */ /* 0x000fe40003f06300 */
[----:B------:R-:W-:Y:S01]  /*0610*/  @!P2 LEA R22, P4, R6, R18, 0x3 ;  /* 0x000000120616a211 */ /* 0x000fe200078818ff */
[----:B-1----:R-:W-:Y:S01]  /*0620*/  IMAD.X R24, RZ, RZ, R27, P3 ;  /* 0x000000ffff187224 */ /* 0x002fe200018e061b */
[----:B------:R-:W-:Y:S02]  /*0630*/  ISETP.GE.U32.AND P3, PT, R29, R0, PT ;  /* 0x000000001d00720c */ /* 0x000fe40003f66070 */
[-C--:B------:R-:W-:Y:S02]  /*0640*/  @!P1 LEA.HI.X R27, R23, R19.reuse, R5, 0x3, P5 ;  /* 0x00000013171b9211 */ /* 0x080fe400028f1c05 */
[----:B------:R-:W-:Y:S02]  /*0650*/  ISETP.GE.AND.EX P3, PT, R24, R2, PT, P3 ;  /* 0x000000021800720c */ /* 0x000fe40003f66330 */
[----:B------:R-:W-:Y:S01]  /*0660*/  @!P2 LEA.HI.X R23, R6, R19, R4, 0x3, P4 ;  /* 0x000000130617a211 */ /* 0x000fe200020f1c04 */
[----:B----4-:R0:W-:Y:S01]  /*0670*/  @!P1 STG.E.64 desc[UR12][R26.64], R10 ;  /* 0x0000000a1a009986 */ /* 0x0101e2000c101b0c */
[----:B------:R-:W-:-:S03]  /*0680*/  IADD3 R4, P4, PT, R29, UR11, RZ ;  /* 0x0000000b1d047c10 */ /* 0x000fc6000ff9e0ff */
[----:B-----5:R1:W-:Y:S01]  /*0690*/  @!P2 STG.E.64 desc[UR12][R22.64], R8 ;  /* 0x000000081600a986 */ /* 0x0203e2000c101b0c */
[C---:B------:R-:W-:Y:S01]  /*06a0*/  ISETP.GE.U32.AND P1, PT, R4.reuse, R0, PT ;  /* 0x000000000400720c */ /* 0x040fe20003f26070 */
[----:B------:R-:W-:Y:S01]  /*06b0*/  IMAD.X R5, RZ, RZ, R24, P4 ;  /* 0x000000ffff057224 */ /* 0x000fe200020e0618 */
[----:B------:R-:W-:-:S04]  /*06c0*/  IADD3 R25, P4, PT, R4, UR11, RZ ;  /* 0x0000000b04197c10 */ /* 0x000fc8000ff9e0ff */
[----:B------:R-:W-:Y:S02]  /*06d0*/  ISETP.GE.AND.EX P1, PT, R5, R2, PT, P1 ;  /* 0x000000020500720c */ /* 0x000fe40003f26310 */
[----:B0-----:R-:W-:-:S04]  /*06e0*/  @!P0 LEA R26, P5, R21, R16, 0x4 ;  /* 0x00000010151a8211 */ /* 0x001fc800078a20ff */
[----:B------:R-:W-:Y:S02]  /*06f0*/  @!P0 LEA.HI.X R27, R21, R17, R7, 0x4, P5 ;  /* 0x00000011151b8211 */ /* 0x000fe400028f2407 */
[----:B-1----:R-:W-:-:S03]  /*0700*/  @!P3 LEA R22, P2, R29, R16, 0x4 ;  /* 0x000000101d16b211 */ /* 0x002fc600078420ff */
[----:B------:R0:W2:Y:S01]  /*0710*/  @!P0 LDG.E.64 R14, desc[UR12][R26.64] ;  /* 0x0000000c1a0e8981 */ /* 0x0000a2000c1e1b00 */
[----:B------:R-:W-:Y:S02]  /*0720*/  @!P3 LEA.HI.X R23, R29, R17, R24, 0x4, P2 ;  /* 0x000000111d17b211 */ /* 0x000fe400010f2418 */
[----:B------:R-:W-:-:S03]  /*0730*/  ISETP.GE.U32.AND P2, PT, R25, R0, PT ;  /* 0x000000001900720c */ /* 0x000fc60003f46070 */
[----:B------:R1:W3:Y:S01]  /*0740*/  @!P3 LDG.E.64 R12, desc[UR12][R22.64] ;  /* 0x0000000c160cb981 */ /* 0x0002e2000c1e1b00 */
[----:B0-----:R-:W-:-:S05]  /*0750*/  IMAD.X R27, RZ, RZ, R5, P4 ;  /* 0x000000ffff1b7224 */ /* 0x001fca00020e0605 */
[----:B------:R-:W-:Y:S02]  /*0760*/  ISETP.GE.AND.EX P2, PT, R27, R2, PT, P2 ;  /* 0x000000021b00720c */ /* 0x000fe40003f46320 */
[----:B-1----:R-:W-:-:S04]  /*0770*/  @!P1 LEA R22, P4, R4, R16, 0x4 ;  /* 0x0000001004169211 */ /* 0x002fc800078820ff */
[----:B------:R-:W-:-:S05]  /*0780*/  @!P1 LEA.HI.X R23, R4, R17, R5, 0x4, P4 ;  /* 0x0000001104179211 */ /* 0x000fca00020f2405 */
[----:B------:R0:W4:Y:S02]  /*0790*/  @!P1 LDG.E.64 R10, desc[UR12][R22.64] ;  /* 0x0000000c160a9981 */ /* 0x000124000c1e1b00 */
[----:B0-----:R-:W-:-:S04]  /*07a0*/  @!P2 LEA R22, P4, R25, R16, 0x4 ;  /* 0x000000101916a211 */ /* 0x001fc800078820ff */
[----:B------:R-:W-:-:S05]  /*07b0*/  @!P2 LEA.HI.X R23, R25, R17, R27, 0x4, P4 ;  /* 0x000000111917a211 */ /* 0x000fca00020f241b */
[----:B------:R-:W5:Y:S01]  /*07c0*/  @!P2 LDG.E.64 R8, desc[UR12][R22.64] ;  /* 0x0000000c1608a981 */ /* 0x000f62000c1e1b00 */
[-C--:B------:R-:W-:Y:S02]  /*07d0*/  @!P0 LEA R6, P4, R21, R18.reuse, 0x3 ;  /* 0x0000001215068211 */ /* 0x080fe400078818ff */
[-C--:B------:R-:W-:Y:S02]  /*07e0*/  @!P3 LEA R20, P5, R29, R18.reuse, 0x3 ;  /* 0x000000121d14b211 */ /* 0x080fe400078a18ff */
[-C--:B------:R-:W-:Y:S02]  /*07f0*/  @!P0 LEA.HI.X R7, R21, R19.reuse, R7, 0x3, P4 ;  /* 0x0000001315078211 */ /* 0x080fe400020f1c07 */
[----:B------:R-:W-:Y:S02]  /*0800*/  @!P3 LEA.HI.X R21, R29, R19, R24, 0x3, P5 ;  /* 0x000000131d15b211 */ /* 0x000fe400028f1c18 */
[-C--:B------:R-:W-:Y:S02]  /*0810*/  @!P1 LEA R28, P4, R4, R18.reuse, 0x3 ;  /* 0x00000012041c9211 */ /* 0x080fe400078818ff */
[----:B------:R-:W-:-:S02]  /*0820*/  @!P2 LEA R24, P5, R25, R18, 0x3 ;  /* 0x000000121918a211 */ /* 0x000fc400078a18ff */
        /* <DEDUP_REMOVED lines=13> */
.L_x_2915:
        /* <DEDUP_REMOVED lines=20> */
[----:B------:R-:W-:Y:S01]  /*0a40*/  ISETP.GE.U32.AND P3, PT, R3, R0, PT ;  /* 0x000000000300720c */ /* 0x000fe20003f66070 */
[--C-:B------:R-:W-:Y:S01]  /*0a50*/  IMAD.X R0, RZ, RZ, R4.reuse, P4 ;  /* 0x000000ffff007224 */ /* 0x100fe200020e0604 */
[-C--:B------:R-:W-:Y:S01]  /*0a60*/  @!P1 LEA R26, P5, R7, R16.reuse, 0x4 ;  /* 0x00000010071a9211 */ /* 0x080fe200078a20ff */
[----:B------:R-:W2:Y:S01]  /*0a70*/  @!P0 LDG.E.64 R14, desc[UR12][R24.64] ;  /* 0x0000000c180e8981 */ /* 0x000ea2000c1e1b00 */
[----:B------:R-:W-:Y:S02]  /*0a80*/  @!P2 LEA R28, P4, R23, R16, 0x4 ;  /* 0x00000010171ca211 */ /* 0x000fe400078820ff */
[-C--:B------:R-:W-:Y:S02]  /*0a90*/  @!P1 LEA.HI.X R27, R7, R17.reuse, R5, 0x4, P5 ;  /* 0x00000011071b9211 */ /* 0x080fe400028f2405 */
[----:B------:R-:W-:-:S02]  /*0aa0*/  @!P2 LEA.HI.X R29, R23, R17, R4, 0x4, P4 ;  /* 0x00000011171da211 */ /* 0x000fc400020f2404 */
[----:B------:R-:W-:Y:S01]  /*0ab0*/  ISETP.GE.AND.EX P3, PT, R0, R2, PT, P3 ;  /* 0x000000020000720c */ /* 0x000fe20003f66330 */
[----:B------:R-:W3:Y:S04]  /*0ac0*/  @!P1 LDG.E.64 R12, desc[UR12][R26.64] ;  /* 0x0000000c1a0c9981 */ /* 0x000ee8000c1e1b00 */
[----:B------:R-:W4:Y:S08]  /*0ad0*/  @!P2 LDG.E.64 R10, desc[UR12][R28.64] ;  /* 0x0000000c1c0aa981 */ /* 0x000f30000c1e1b00 */
[----:B------:R-:W-:-:S04]  /*0ae0*/  @!P3 LEA R16, P4, R3, R16, 0x4 ;  /* 0x000000100310b211 */ /* 0x000fc800078820ff */
[----:B------:R-:W-:Y:S02]  /*0af0*/  @!P3 LEA.HI.X R17, R3, R17, R0, 0x4, P4 ;  /* 0x000000110311b211 */ /* 0x000fe400020f2400 */
[CC--:B------:R-:W-:Y:S02]  /*0b00*/  @!P0 LEA R20, P4, R6.reuse, R18.reuse, 0x3 ;  /* 0x0000001206148211 */ /* 0x0c0fe400078818ff */
[-C--:B------:R-:W-:Y:S01]  /*0b10*/  @!P2 LEA R22, P5, R23, R18.reuse, 0x3 ;  /* 0x000000121716a211 */ /* 0x080fe200078a18ff */
[----:B------:R0:W5:Y:S01]  /*0b20*/  @!P3 LDG.E.64 R8, desc[UR12][R16.64] ;  /* 0x0000000c1008b981 */ /* 0x000162000c1e1b00 */
[-C--:B------:R-:W-:Y:S02]  /*0b30*/  @!P0 LEA.HI.X R21, R6, R19.reuse, R21, 0x3, P4 ;  /* 0x0000001306158211 */ /* 0x080fe400020f1c15 */
[----:B------:R-:W-:Y:S02]  /*0b40*/  @!P1 LEA R6, P4, R7, R18, 0x3 ;  /* 0x0000001207069211 */ /* 0x000fe400078818ff */
[----:B------:R-:W-:-:S02]  /*0b50*/  @!P2 LEA.HI.X R23, R23, R19, R4, 0x3, P5 ;  /* 0x000000131717a211 */ /* 0x000fc400028f1c04 */
[----:B------:R-:W-:Y:S01]  /*0b60*/  @!P1 LEA.HI.X R7, R7, R19, R5, 0x3, P4 ;  /* 0x0000001307079211 */ /* 0x000fe200020f1c05 */
[----:B--2---:R0:W-:Y:S04]  /*0b70*/  @!P0 STG.E.64 desc[UR12][R20.64], R14 ;  /* 0x0000000e14008986 */ /* 0x0041e8000c101b0c */
[----:B---3--:R0:W-:Y:S04]  /*0b80*/  @!P1 STG.E.64 desc[UR12][R6.64], R12 ;  /* 0x0000000c06009986 */ /* 0x0081e8000c101b0c */
[----:B----4-:R0:W-:Y:S01]  /*0b90*/  @!P2 STG.E.64 desc[UR12][R22.64], R10 ;  /* 0x0000000a1600a986 */ /* 0x0101e2000c101b0c */
[----:B------:R-:W-:Y:S05]  /*0ba0*/  @P3 EXIT ;  /* 0x000000000000394d */ /* 0x000fea0003800000 */
[----:B------:R-:W-:-:S04]  /*0bb0*/  LEA R2, P0, R3, R18, 0x3 ;  /* 0x0000001203027211 */ /* 0x000fc800078018ff */
[----:B------:R-:W-:-:S05]  /*0bc0*/  LEA.HI.X R3, R3, R19, R0, 0x3, P0 ;  /* 0x0000001303037211 */ /* 0x000fca00000f1c00 */
[----:B-----5:R-:W-:Y:S01]  /*0bd0*/  STG.E.64 desc[UR12][R2.64], R8 ;  /* 0x0000000802007986 */ /* 0x020fe2000c101b0c */
[----:B------:R-:W-:Y:S05]  /*0be0*/  EXIT ;  /* 0x000000000000794d */ /* 0x000fea0003800000 */
.L_x_2914:
[----:B------:R-:W0:Y:S02]  /*0bf0*/  S2R R15, SR_TID.X ;  /* 0x00000000000f7919 */ /* 0x000e240000002100 */
[----:B0-----:R-:W-:-:S03]  /*0c00*/  IMAD.WIDE.U32 R2, R15, 0x4, RZ ;  /* 0x000000040f027825 */ /* 0x001fc600078e00ff */
[----:B------:R-:W-:-:S04]  /*0c10*/  ISETP.GE.U32.AND P0, PT, R2, R21, PT ;  /* 0x000000150200720c */ /* 0x000fc80003f06070 */
[----:B------:R-:W-:-:S13]  /*0c20*/  ISETP.GE.AND.EX P0, PT, R3, R23, PT, P0 ;  /* 0x000000170300720c */ /* 0x000fda0003f06300 */
[----:B------:R-:W-:Y:S05]  /*0c30*/  @P0 EXIT ;  /* 0x000000000000094d */ /* 0x000fea0003800000 */
[----:B------:R-:W-:Y:S01]  /*0c40*/  IMAD.MOV.U32 R14, RZ, RZ, RZ ;  /* 0x000000ffff0e7224 */ /* 0x000fe200078e00ff */
[----:B------:R-:W0:Y:S06]  /*0c50*/  LDCU UR4, c[0x0][0x360] ;  /* 0x00006c00ff0477ac */ /* 0x000e2c0008000800 */
.L_x_2917:
[----:B------:R-:W-:-:S04]  /*0c60*/  LEA R2, P0, R15, R16, 0x6 ;  /* 0x000000100f027211 */ /* 0x000fc800078030ff */
[----:B------:R-:W-:-:S05]  /*0c70*/  LEA.HI.X R3, R15, R17, R14, 0x6, P0 ;  /* 0x000000110f037211 */ /* 0x000fca00000f340e */
[----:B-1----:R-:W2:Y:S04]  /*0c80*/  LDG.E.ENL2.256 R6, R4, desc[UR12][R2.64], 0x33 ;  /* 0x6600000c0204797e */ /* 0x002ea80008121806 */
        /* <DEDUP_REMOVED lines=14> */
        .weak           $__internal_76_$__cuda_sm20_div_u16
        .type           $__internal_76_$__cuda_sm20_div_u16,@function
        .size           $__internal_76_$__cuda_sm20_div_u16,(.L_x_7727 - $__internal_76_$__cuda_sm20_div_u16)
$__internal_76_$__cuda_sm20_div_u16:
        /* <DEDUP_REMOVED lines=19> */
[----:B------:R-:W-:Y:S05]  /*0ea0*/  RET.REL.NODEC R4 `(_ZN2at6native55_GLOBAL__N__de093ff9_22_ForeachBinaryOpList_cu_a911ec4325multi_tensor_apply_kernelINS1_18TensorListMetadataILi2EEENS1_11CopyFunctorIdN3c107complexIdEELi2ELi1ELi1EEEJNS0_4CopyIdS8_EEEEEvT_T0_DpT1_) ;  /* 0xfffffff004547950 */ /* 0x000fea0003c3ffff */
.L_x_2918:
        /* <DEDUP_REMOVED lines=13> */
.L_x_7727:


//--------------------- .text._ZN2at6native55_GLOBAL__N__de093ff9_22_ForeachBinaryOpList_cu_a911ec4325multi_tensor_apply_kernelINS1_18TensorListMetadataILi2EEENS1_11CopyFunctorIdfLi2ELi1ELi1EEEJNS0_4CopyIdfEEEEEvT_T0_DpT1_ --------------------------
	.section	.text._ZN2at6native55_GLOBAL__N__de093ff9_22_ForeachBinaryOpList_cu_a911ec4325multi_tensor_apply_kernelINS1_18TensorListMetadataILi2EEENS1_11CopyFunctorIdfLi2ELi1ELi1EEEJNS0_4CopyIdfEEEEEvT_T0_DpT1_,"ax",@progbits
	.align	128
.text._ZN2at6native55_GLOBAL__N__de093ff9_22_ForeachBinaryOpList_cu_a911ec4325multi_tensor_apply_kernelINS1_18TensorListMetadataILi2EEENS1_11CopyFunctorIdfLi2ELi1ELi1EEEJNS0_4CopyIdfEEEEEvT_T0_DpT1_:
        .type           _ZN2at6native55_GLOBAL__N__de093ff9_22_ForeachBinaryOpList_cu_a911ec4325multi_tensor_apply_kernelINS1_18TensorListMetadataILi2EEENS1_11CopyFunctorIdfLi2ELi1ELi1EEEJNS0_4CopyIdfEEEEEvT_T0_DpT1_,@function
        .size           _ZN2at6native55_GLOBAL__N__de093ff9_22_ForeachBinaryOpList_cu_a911ec4325multi_tensor_apply_kernelINS1_18TensorListMetadataILi2EEENS1_11CopyFunctorIdfLi2ELi1ELi1EEEJNS0_4CopyIdfEEEEEvT_T0_DpT1_,(.L_x_7729 - _ZN2at6native55_GLOBAL__N__de093ff9_22_ForeachBinaryOpList_cu_a911ec4325multi_tensor_apply_kernelINS1_18TensorListMetadataILi2EEENS1_11CopyFunctorIdfLi2ELi1ELi1EEEJNS0_4CopyIdfEEEEEvT_T0_DpT1_)
        .other          _ZN2at6native55_GLOBAL__N__de093ff9_22_ForeachBinaryOpList_cu_a911ec4325multi_tensor_apply_kernelINS1_18TensorListMetadataILi2EEENS1_11CopyFunctorIdfLi2ELi1ELi1EEEJNS0_4CopyIdfEEEEEvT_T0_DpT1_,@"STO_CUDA_ENTRY STV_DEFAULT"
_ZN2at6native55_GLOBAL__N__de093ff9_22_ForeachBinaryOpList_cu_a911ec4325multi_tensor_apply_kernelINS1_18TensorListMetadataILi2EEENS1_11CopyFunctorIdfLi2ELi1ELi1EEEJNS0_4CopyIdfEEEEEvT_T0_DpT1_:
        /* <DEDUP_REMOVED lines=38> */
[----:B------:R-:W-:Y:S05]  /*0260*/  CALL.REL.NOINC `($__internal_77_$__cuda_sm20_div_u16) ;  /* 0x0000000c00347944 */ /* 0x000fea0003c00000 */
        /* <DEDUP_REMOVED lines=13> */
.L_x_2921:
        /* <DEDUP_REMOVED lines=103> */
.L_x_2920:
        /* <DEDUP_REMOVED lines=25> */
[----:B------:R-:W2:Y:S04]  /*0b40*/  @!P0 LDG.E R20, desc[UR12][R8.64] ;  /* 0x0000000c08148981 */ /* 0x000ea8000c1e1900 */
[----:B------:R-:W3:Y:S01]  /*0b50*/  @!P1 LDG.E R16, desc[UR12][R14.64] ;  /* 0x0000000c0e109981 */ /* 0x000ee2000c1e1900 */
[----:B------:R-:W-:-:S03]  /*0b60*/  IADD3 R27, P4, PT, R19, UR11, RZ ;  /* 0x0000000b131b7c10 */ /* 0x000fc6000ff9e0ff */
[----:B------:R0:W4:Y:S01]  /*0b70*/  @!P2 LDG.E R18, desc[UR12][R4.64] ;  /* 0x0000000c0412a981 */ /* 0x000122000c1e1900 */
        /* <DEDUP_REMOVED lines=8> */
[-C--:B------:R-:W-:Y:S02]  /*0c00*/  @!P1 LEA R2, P5, R23, R12.reuse, 0x3 ;  /* 0x0000000c17029211 */ /* 0x080fe400078a18ff */
[-C--:B------:R-:W-:Y:S02]  /*0c10*/  @!P0 LEA.HI.X R5, R25, R13.reuse, R17, 0x3, P4 ;  /* 0x0000000d19058211 */ /* 0x080fe400020f1c11 */
[----:B------:R-:W-:Y:S02]  /*0c20*/  @!P2 LEA R14, P4, R19, R12, 0x3 ;  /* 0x0000000c130ea211 */ /* 0x000fe400078818ff */
[-C--:B------:R-:W-:Y:S02]  /*0c30*/  @!P1 LEA.HI.X R3, R23, R13.reuse, R3, 0x3, P5 ;  /* 0x0000000d17039211 */ /* 0x080fe400028f1c03 */
[----:B------:R-:W-:Y:S01]  /*0c40*/  @!P2 LEA.HI.X R15, R19, R13, R21, 0x3, P4 ;  /* 0x0000000d130fa211 */ /* 0x000fe200020f1c15 */
[----:B--2---:R-:W-:Y:S01]  /*0c50*/  @!P0 FMUL.FTZ R6, R20, 1 ;  /* 0x3f80000014068820 */ /* 0x004fe20000410000 */
[----:B---3--:R-:W-:-:S05]  /*0c60*/  @!P1 FMUL.FTZ R8, R16, 1 ;  /* 0x3f80000010089820 */ /* 0x008fca0000410000 */
[----:B------:R-:W1:Y:S01]  /*0c70*/  @!P0 F2F.F64.F32 R6, R6 ;  /* 0x0000000600068310 */ /* 0x000e620000201800 */
[----:B----4-:R-:W-:-:S07]  /*0c80*/  @!P2 FMUL.FTZ R16, R18, 1 ;  /* 0x3f8000001210a820 */ /* 0x010fce0000410000 */
[----:B------:R-:W2:Y:S08]  /*0c90*/  @!P1 F2F.F64.F32 R8, R8 ;  /* 0x0000000800089310 */ /* 0x000eb00000201800 */
[----:B0-----:R-:W0:Y:S01]  /*0ca0*/  @!P2 F2F.F64.F32 R10, R16 ;  /* 0x00000010000aa310 */ /* 0x001e220000201800 */
[----:B-1----:R1:W-:Y:S04]  /*0cb0*/  @!P0 STG.E.64 desc[UR12][R4.64], R6 ;  /* 0x0000000604008986 */ /* 0x0023e8000c101b0c */
[----:B--2---:R1:W-:Y:S04]  /*0cc0*/  @!P1 STG.E.64 desc[UR12][R2.64], R8 ;  /* 0x0000000802009986 */ /* 0x0043e8000c101b0c */
[----:B0-----:R1:W-:Y:S01]  /*0cd0*/  @!P2 STG.E.64 desc[UR12][R14.64], R10 ;  /* 0x0000000a0e00a986 */ /* 0x0013e2000c101b0c */
[----:B------:R-:W-:Y:S05]  /*0ce0*/  @P3 EXIT ;  /* 0x000000000000394d */ /* 0x000fea0003800000 */
[----:B-----5:R-:W-:Y:S01]  /*0cf0*/  FMUL.FTZ R0, R0, 1 ;  /* 0x3f80000000007820 */ /* 0x020fe20000410000 */
[----:B-1----:R-:W-:-:S03]  /*0d00*/  LEA R4, P0, R27, R12, 0x3 ;  /* 0x0000000c1b047211 */ /* 0x002fc600078018ff */
[----:B------:R-:W0:Y:S01]  /*0d10*/  F2F.F64.F32 R2, R0 ;  /* 0x0000000000027310 */ /* 0x000e220000201800 */
[----:B------:R-:W-:-:S05]  /*0d20*/  LEA.HI.X R5, R27, R13, R29, 0x3, P0 ;  /* 0x0000000d1b057211 */ /* 0x000fca00000f1c1d */
[----:B0-----:R-:W-:Y:S01]  /*0d30*/  STG.E.64 desc[UR12][R4.64], R2 ;  /* 0x0000000204007986 */ /* 0x001fe2000c101b0c */
[----:B------:R-:W-:Y:S05]  /*0d40*/  EXIT ;  /* 0x000000000000794d */ /* 0x000fea0003800000 */
.L_x_2919:
[----:B------:R-:W0:Y:S02]  /*0d50*/  S2R R3, SR_TID.X ;  /* 0x0000000000037919 */ /* 0x000e240000002100 */
[----:B0-----:R-:W-:-:S03]  /*0d60*/  IMAD.WIDE.U32 R4, R3, 0x4, RZ ;  /* 0x0000000403047825 */ /* 0x001fc600078e00ff */
[----:B------:R-:W-:-:S04]  /*0d70*/  ISETP.GE.U32.AND P0, PT, R4, R0, PT ;  /* 0x000000000400720c */ /* 0x000fc80003f06070 */
[----:B------:R-:W-:-:S13]  /*0d80*/  ISETP.GE.AND.EX P0, PT, R5, R2, PT, P0 ;  /* 0x000000020500720c */ /* 0x000fda0003f06300 */
[----:B------:R-:W-:Y:S05]  /*0d90*/  @P0 EXIT ;  /* 0x000000000000094d */ /* 0x000fea0003800000 */
[----:B------:R-:W-:Y:S01]  /*0da0*/  IMAD.MOV.U32 R8, RZ, RZ, RZ ;  /* 0x000000ffff087224 */ /* 0x000fe200078e00ff */
[----:B------:R-:W0:Y:S06]  /*0db0*/  LDCU UR4, c[0x0][0x360] ;  /* 0x00006c00ff0477ac */ /* 0x000e2c0008000800 */
.L_x_2922:
[----:B------:R-:W-:-:S04]  /*0dc0*/  LEA R14, P0, R3, R10, 0x4 ;  /* 0x0000000a030e7211 */ /* 0x000fc800078020ff */
[----:B------:R-:W-:-:S05]  /*0dd0*/  LEA.HI.X R15, R3, R11, R8, 0x4, P0 ;  /* 0x0000000b030f7211 */ /* 0x000fca00000f2408 */
[----:B-1----:R-:W2:Y:S01]  /*0de0*/  LDG.E.128 R16, desc[UR12][R14.64] ;  /* 0x0000000c0e107981 */ /* 0x002ea2000c1e1d00 */
[----:B------:R-:W-:-:S04]  /*0df0*/  LEA R20, P0, R3, R12, 0x5 ;  /* 0x0000000c03147211 */ /* 0x000fc800078028ff */
        /* <DEDUP_REMOVED lines=20> */
        .weak           $__internal_77_$__cuda_sm20_div_u16
        .type           $__internal_77_$__cuda_sm20_div_u16,@function
        .size           $__internal_77_$__cuda_sm20_div_u16,(.L_x_7729 - $__internal_77_$__cuda_sm20_div_u16)
$__internal_77_$__cuda_sm20_div_u16:
        /* <DEDUP_REMOVED lines=19> */
[----:B------:R-:W-:Y:S05]  /*1070*/  RET.REL.NODEC R4 `(_ZN2at6native55_GLOBAL__N__de093ff9_22_ForeachBinaryOpList_cu_a911ec4325multi_tensor_apply_kernelINS1_18TensorListMetadataILi2EEENS1_11CopyFunctorIdfLi2ELi1ELi1EEEJNS0_4CopyIdfEEEEEvT_T0_DpT1_) ;  /* 0xffffffec04e07950 */ /* 0x000fea0003c3ffff */
.L_x_2923:
        /* <DEDUP_REMOVED lines=16> */
.L_x_7729:


//--------------------- .text._ZN2at6native55_GLOBAL__N__de093ff9_22_ForeachBinaryOpList_cu_a911ec4325multi_tensor_apply_kernelINS1_18TensorListMetadataILi2EEENS1_11CopyFunctorIdiLi2ELi1ELi1EEEJNS0_4CopyIdiEEEEEvT_T0_DpT1_ --------------------------
	.section	.text._ZN2at6native55_GLOBAL__N__de093ff9_22_ForeachBinaryOpList_cu_a911ec4325multi_tensor_apply_kernelINS1_18TensorListMetadataILi2EEENS1_11CopyFunctorIdiLi2ELi1ELi1EEEJNS0_4CopyIdiEEEEEvT_T0_DpT1_,"ax",@progbits
	.align	128
.text._ZN2at6native55_GLOBAL__N__de093ff9_22_ForeachBinaryOpList_cu_a911ec4325multi_tensor_apply_kernelINS1_18TensorListMetadataILi2EEENS1_11CopyFunctorIdiLi2ELi1ELi1EEEJNS0_4CopyIdiEEEEEvT_T0_DpT1_:
        .type           _ZN2at6native55_GLOBAL__N__de093ff9_22_ForeachBinaryOpList_cu_a911ec4325multi_tensor_apply_kernelINS1_18TensorListMetadataILi2EEENS1_11CopyFunctorIdiLi2ELi1ELi1EEEJNS0_4CopyIdiEEEEEvT_T0_DpT1_,@function
        .size           _ZN2at6native55_GLOBAL__N__de093ff9_22_ForeachBinaryOpList_cu_a911ec4325multi_tensor_apply_kernelINS1_18TensorListMetadataILi2EEENS1_11CopyFunctorIdiLi2ELi1ELi1EEEJNS0_4CopyIdiEEEEEvT_T0_DpT1_,(.L_x_7731 - _ZN2at6native55_GLOBAL__N__de093ff9_22_ForeachBinaryOpList_cu_a911ec4325multi_tensor_apply_kernelINS1_18TensorListMetadataILi2EEENS1_11CopyFunctorIdiLi2ELi1ELi1EEEJNS0_4CopyIdiEEEEEvT_T0_DpT1_)
        .other          _ZN2at6native55_GLOBAL__N__de093ff9_22_ForeachBinaryOpList_cu_a911ec4325multi_tensor_apply_kernelINS1_18TensorListMetadataILi2EEENS1_11CopyFunctorIdiLi2ELi1ELi1EEEJNS0_4CopyIdiEEEEEvT_T0_DpT1_,@"STO_CUDA_ENTRY STV_DEFAULT"
_ZN2at6native55_GLOBAL__N__de093ff9_22_ForeachBinaryOpList_cu_a911ec4325multi_tensor_apply_kernelINS1_18TensorListMetadataILi2EEENS1_11CopyFunctorIdiLi2ELi1ELi1EEEJNS0_4CopyIdiEEEEEvT_T0_DpT1_:
        /* <DEDUP_REMOVED lines=38> */
[----:B------:R-:W-:Y:S05]  /*0260*/  CALL.REL.NOINC `($__internal_78_$__cuda_sm20_div_u16) ;  /* 0x0000000800f47944 */ /* 0x000fea0003c00000 */
        /* <DEDUP_REMOVED lines=13> */
.L_x_2926:
        /* <DEDUP_REMOVED lines=16> */
[----:B------:R-:W2:Y:S02]  /*0440*/  @!P1 LDG.E R4, desc[UR12][R18.64] ;  /* 0x0000000c12049981 */ /* 0x000ea4000c1e1900 */
[----:B------:R-:W-:Y:S01]  /*0450*/  IMAD.X R24, RZ, RZ, R23, P4 ;  /* 0x000000ffff187224 */ /* 0x000fe200020e0617 */
[----:B------:R-:W-:-:S02]  /*0460*/  @!P3 LEA.HI.X R15, R25, R11, R8, 0x2, P0 ;  /* 0x0000000b190fb211 */ /* 0x000fc400000f1408 */
[----:B------:R-:W-:-:S03]  /*0470*/  ISETP.GE.U32.AND P0, PT, R16, R0, PT ;  /* 0x000000001000720c */ /* 0x000fc60003f06070 */
[----:B------:R0:W3:Y:S01]  /*0480*/  @!P3 LDG.E R5, desc[UR12][R14.64] ;  /* 0x0000000c0e05b981 */ /* 0x0000e2000c1e1900 */
[----:B------:R-:W-:Y:S02]  /*0490*/  ISETP.GE.AND.EX P0, PT, R24, R2, PT, P0 ;  /* 0x000000021800720c */ /* 0x000fe40003f06300 */
[----:B0-----:R-:W-:-:S04]  /*04a0*/  @!P2 LEA R14, P4, R22, R10, 0x2 ;  /* 0x0000000a160ea211 */ /* 0x001fc800078810ff */
[----:B------:R-:W-:-:S05]  /*04b0*/  @!P2 LEA.HI.X R15, R22, R11, R23, 0x2, P4 ;  /* 0x0000000b160fa211 */ /* 0x000fca00020f1417 */
[----:B------:R0:W4:Y:S02]  /*04c0*/  @!P2 LDG.E R6, desc[UR12][R14.64] ;  /* 0x0000000c0e06a981 */ /* 0x000124000c1e1900 */
[----:B0-----:R-:W-:-:S04]  /*04d0*/  @!P0 LEA R14, P4, R16, R10, 0x2 ;  /* 0x0000000a100e8211 */ /* 0x001fc800078810ff */
[----:B------:R-:W-:-:S05]  /*04e0*/  @!P0 LEA.HI.X R15, R16, R11, R24, 0x2, P4 ;  /* 0x0000000b100f8211 */ /* 0x000fca00020f1418 */
[----:B------:R0:W5:Y:S02]  /*04f0*/  @!P0 LDG.E R7, desc[UR12][R14.64] ;  /* 0x0000000c0e078981 */ /* 0x000164000c1e1900 */
[----:B0-----:R-:W-:-:S04]  /*0500*/  @!P1 LEA R14, P4, R9, R12, 0x3 ;  /* 0x0000000c090e9211 */ /* 0x001fc800078818ff */
[----:B------:R-:W-:Y:S01]  /*0510*/  @!P1 LEA.HI.X R15, R9, R13, R17, 0x3, P4 ;  /* 0x0000000d090f9211 */ /* 0x000fe200020f1c11 */
[----:B--2---:R-:W0:Y:S08]  /*0520*/  @!P1 I2F.F64 R18, R4 ;  /* 0x0000000400129312 */ /* 0x004e300000201c00 */
[----:B---3--:R-:W1:Y:S01]  /*0530*/  @!P3 I2F.F64 R20, R5 ;  /* 0x000000050014b312 */ /* 0x008e620000201c00 */
[----:B0-----:R0:W-:Y:S02]  /*0540*/  @!P1 STG.E.64 desc[UR12][R14.64], R18 ;  /* 0x000000120e009986 */ /* 0x0011e4000c101b0c */
[----:B0-----:R-:W-:-:S05]  /*0550*/  @!P3 LEA R14, P1, R25, R12, 0x3 ;  /* 0x0000000c190eb211 */ /* 0x001fca00078218ff */
[----:B----4-:R-:W0:Y:S01]  /*0560*/  @!P2 I2F.F64 R18, R6 ;  /* 0x000000060012a312 */ /* 0x010e220000201c00 */
[----:B------:R-:W-:Y:S02]  /*0570*/  @!P3 LEA.HI.X R15, R25, R13, R8, 0x3, P1 ;  /* 0x0000000d190fb211 */ /* 0x000fe400008f1c08 */
[----:B------:R-:W-:-:S03]  /*0580*/  IADD3 R9, P1, PT, R9, UR10, RZ ;  /* 0x0000000a09097c10 */ /* 0x000fc6000ff3e0ff */
[----:B-1----:R1:W-:Y:S02]  /*0590*/  @!P3 STG.E.64 desc[UR12][R14.64], R20 ;  /* 0x000000140e00b986 */ /* 0x0023e4000c101b0c */
[----:B------:R-:W-:Y:S01]  /*05a0*/  IMAD.X R17, RZ, RZ, R17, P1 ;  /* 0x000000ffff117224 */ /* 0x000fe200008e0611 */
[----:B------:R-:W-:-:S04]  /*05b0*/  ISETP.GE.U32.AND P1, PT, R9, R0, PT ;  /* 0x000000000900720c */ /* 0x000fc80003f26070 */
[----:B------:R-:W-:Y:S01]  /*05c0*/  ISETP.GE.AND.EX P1, PT, R17, R2, PT, P1 ;  /* 0x000000021100720c */ /* 0x000fe20003f26310 */
[----:B-----5:R-:W2:Y:S01]  /*05d0*/  @!P0 I2F.F64 R26, R7 ;  /* 0x00000007001a8312 */ /* 0x020ea20000201c00 */
[----:B-1----:R-:W-:Y:S02]  /*05e0*/  IADD3 R20, P4, PT, R25, UR10, RZ ;  /* 0x0000000a19147c10 */ /* 0x002fe4000ff9e0ff */
[----:B------:R-:W-:-:S03]  /*05f0*/  @!P2 LEA R14, P3, R22, R12, 0x3 ;  /* 0x0000000c160ea211 */ /* 0x000fc600078618ff */
[----:B------:R-:W-:Y:S01]  /*0600*/  IMAD.X R8, RZ, RZ, R8, P4 ;  /* 0x000000ffff087224 */ /* 0x000fe200020e0608 */
[----:B------:R-:W-:Y:S02]  /*0610*/  @!P2 LEA.HI.X R15, R22, R13, R23, 0x3, P3 ;  /* 0x0000000d160fa211 */ /* 0x000fe400018f1c17 */
[C---:B------:R-:W-:Y:S02]  /*0620*/  IADD3 R21, P4, PT, R20.reuse, UR11, RZ ;  /* 0x0000000b14157c10 */ /* 0x040fe4000ff9e0ff */
[----:B------:R-:W-:Y:S01]  /*0630*/  ISETP.GE.U32.AND P3, PT, R20, R0, PT ;  /* 0x000000001400720c */ /* 0x000fe20003f66070 */
[----:B0-----:R0:W-:Y:S01]  /*0640*/  @!P2 STG.E.64 desc[UR12][R14.64], R18 ;  /* 0x000000120e00a986 */ /* 0x0011e2000c101b0c */
[C---:B------:R-:W-:Y:S01]  /*0650*/  IADD3 R23, P5, PT, R21.reuse, UR11, RZ ;  /* 0x0000000b15177c10 */ /* 0x040fe2000ffbe0ff */
[----:B------:R-:W-:Y:S01]  /*0660*/  IMAD.X R22, RZ, RZ, R8, P4 ;  /* 0x000000ffff167224 */ /* 0x000fe200020e0608 */
[----:B------:R-:W-:Y:S02]  /*0670*/  ISETP.GE.AND.EX P2, PT, R8, R2, PT, P3 ;  /* 0x000000020800720c */ /* 0x000fe40003f46330 */
[----:B------:R-:W-:-:S04]  /*0680*/  ISETP.GE.U32.AND P3, PT, R21, R0, PT ;  /* 0x000000001500720c */ /* 0x000fc80003f66070 */
[----:B------:R-:W-:Y:S02]  /*0690*/  ISETP.GE.AND.EX P3, PT, R22, R2, PT, P3 ;  /* 0x000000021600720c */ /* 0x000fe40003f66330 */
[C---:B0-----:R-:W-:Y:S02]  /*06a0*/  @!P0 LEA R14, P6, R16.reuse, R12, 0x3 ;  /* 0x0000000c100e8211 */ /* 0x041fe400078c18ff */
[----:B------:R-:W-:Y:S02]  /*06b0*/  @!P1 LEA R18, P4, R9, R10, 0x2 ;  /* 0x0000000a09129211 */ /* 0x000fe400078810ff */
[----:B------:R-:W-:Y:S01]  /*06c0*/  @!P0 LEA.HI.X R15, R16, R13, R24, 0x3, P6 ;  /* 0x0000000d100f8211 */ /* 0x000fe200030f1c18 */
[----:B------:R-:W-:Y:S01]  /*06d0*/  IMAD.X R24, RZ, RZ, R22, P5 ;  /* 0x000000ffff187224 */ /* 0x000fe200028e0616 */
[----:B------:R-:W-:Y:S02]  /*06e0*/  ISETP.GE.U32.AND P6, PT, R23, R0, PT ;  /* 0x000000001700720c */ /* 0x000fe40003fc6070 */
[----:B------:R-:W-:Y:S01]  /*06f0*/  @!P1 LEA.HI.X R19, R9, R11, R17, 0x2, P4 ;  /* 0x0000000b09139211 */ /* 0x000fe200020f1411 */
[----:B--2---:R0:W-:Y:S01]  /*0700*/  @!P0 STG.E.64 desc[UR12][R14.64], R26 ;  /* 0x0000001a0e008986 */ /* 0x0041e2000c101b0c */
[----:B------:R-:W-:-:S03]  /*0710*/  ISETP.GE.AND.EX P0, PT, R24, R2, PT, P6 ;  /* 0x000000021800720c */ /* 0x000fc60003f06360 */
[----:B------:R1:W2:Y:S01]  /*0720*/  @!P1 LDG.E R4, desc[UR12][R18.64] ;  /* 0x0000000c12049981 */ /* 0x0002a2000c1e1900 */
[----:B0-----:R-:W-:-:S04]  /*0730*/  @!P2 LEA R14, P4, R20, R10, 0x2 ;  /* 0x0000000a140ea211 */ /* 0x001fc800078810ff */
[----:B------:R-:W-:Y:S02]  /*0740*/  @!P2 LEA.HI.X R15, R20, R11, R8, 0x2, P4 ;  /* 0x0000000b140fa211 */ /* 0x000fe400020f1408 */
[----:B-1----:R-:W-:-:S03]  /*0750*/  @!P3 LEA R18, P4, R21, R10, 0x2 ;  /* 0x0000000a1512b211 */ /* 0x002fc600078810ff */
[----:B------:R0:W3:Y:S01]  /*0760*/  @!P2 LDG.E R5, desc[UR12][R14.64] ;  /* 0x0000000c0e05a981 */ /* 0x0000e2000c1e1900 */
[----:B------:R-:W-:-:S05]  /*0770*/  @!P3 LEA.HI.X R19, R21, R11, R22, 0x2, P4 ;  /* 0x0000000b1513b211 */ /* 0x000fca00020f1416 */
[----:B------:R-:W4:Y:S01]  /*0780*/  @!P3 LDG.E R6, desc[UR12][R18.64] ;  /* 0x0000000c1206b981 */ /* 0x000f22000c1e1900 */
[----:B0-----:R-:W-:-:S04]  /*0790*/  @!P0 LEA R14, P4, R23, R10, 0x2 ;  /* 0x0000000a170e8211 */ /* 0x001fc800078810ff */
        /* <DEDUP_REMOVED lines=10> */
[----:B--2---:R-:W0:Y:S02]  /*0840*/  @!P1 I2F.F64 R14, R4 ;  /* 0x00000004000e9312 */ /* 0x004e240000201c00 */
[----:B0-----:R0:W-:Y:S06]  /*0850*/  @!P1 STG.E.64 desc[UR12][R16.64], R14 ;  /* 0x0000000e10009986 */ /* 0x0011ec000c101b0c */
[----:B---3--:R-:W1:Y:S08]  /*0860*/  @!P2 I2F.F64 R18, R5 ;  /* 0x000000050012a312 */ /* 0x008e700000201c00 */
[----:B----4-:R-:W2:Y:S01]  /*0870*/  @!P3 I2F.F64 R26, R6 ;  /* 0x00000006001ab312 */ /* 0x010ea20000201c00 */
[----:B0-----:R-:W-:-:S04]  /*0880*/  @!P2 LEA R16, P1, R20, R12, 0x3 ;  /* 0x0000000c1410a211 */ /* 0x001fc800078218ff */
[----:B------:R-:W-:-:S03]  /*0890*/  @!P2 LEA.HI.X R17, R20, R13, R8, 0x3, P1 ;  /* 0x0000000d1411a211 */ /* 0x000fc600008f1c08 */
[----:B-----5:R-:W0:Y:S01]  /*08a0*/  @!P0 I2F.F64 R14, R7 ;  /* 0x00000007000e8312 */ /* 0x020e220000201c00 */
        /* <DEDUP_REMOVED lines=8> */
.L_x_2925:
        /* <DEDUP_REMOVED lines=18> */
[----:B------:R-:W-:-:S04]  /*0a50*/  IADD3 R3, P4, PT, R25, UR11, RZ ;  /* 0x0000000b19037c10 */ /* 0x000fc8000ff9e0ff */
[----:B------:R-:W-:Y:S02]  /*0a60*/  ISETP.GE.U32.AND P3, PT, R3, R0, PT ;  /* 0x000000000300720c */ /* 0x000fe40003f66070 */
[----:B------:R-:W-:-:S03]  /*0a70*/  @!P0 LEA R8, P5, R17, R10, 0x2 ;  /* 0x0000000a11088211 */ /* 0x000fc600078a10ff */
[-C--:B------:R-:W-:Y:S02]  /*0a80*/  @!P1 LEA R14, P6, R19, R10.reuse, 0x2 ;  /* 0x0000000a130e9211 */ /* 0x080fe400078c10ff */
[-C--:B------:R-:W-:Y:S02]  /*0a90*/  @!P0 LEA.HI.X R9, R17, R11.reuse, R21, 0x2, P5 ;  /* 0x0000000b11098211 */ /* 0x080fe400028f1415 */
[----:B------:R-:W-:Y:S01]  /*0aa0*/  @!P2 LEA R4, P5, R25, R10, 0x2 ;  /* 0x0000000a1904a211 */ /* 0x000fe200078a10ff */
[----:B------:R-:W-:Y:S01]  /*0ab0*/  IMAD.MOV.U32 R0, RZ, RZ, R6 ;  /* 0x000000ffff007224 */ /* 0x000fe200078e0006 */
        /* <DEDUP_REMOVED lines=8> */
[----:B------:R-:W-:-:S11]  /*0b40*/  @!P1 LEA R16, P5, R19, R12, 0x3 ;  /* 0x0000000c13109211 */ /* 0x000fd600078a18ff */
[----:B0-----:R-:W-:-:S04]  /*0b50*/  @!P3 LEA R4, P4, R3, R10, 0x2 ;  /* 0x0000000a0304b211 */ /* 0x001fc800078810ff */
[----:B------:R-:W-:Y:S02]  /*0b60*/  @!P3 LEA.HI.X R5, R3, R11, R29, 0x2, P4 ;  /* 0x0000000b0305b211 */ /* 0x000fe400020f141d */
[----:B------:R-:W-:-:S03]  /*0b70*/  @!P0 LEA R10, P4, R17, R12, 0x3 ;  /* 0x0000000c110a8211 */ /* 0x000fc600078818ff */
[----:B------:R0:W5:Y:S01]  /*0b80*/  @!P3 LDG.E R20, desc[UR12][R4.64] ;  /* 0x0000000c0414b981 */ /* 0x000162000c1e1900 */
[-C--:B------:R-:W-:Y:S02]  /*0b90*/  @!P0 LEA.HI.X R11, R17, R13.reuse, R21, 0x3, P4 ;  /* 0x0000000d110b8211 */ /* 0x080fe400020f1c15 */
[----:B------:R-:W-:Y:S02]  /*0ba0*/  @!P2 LEA R18, P4, R25, R12, 0x3 ;  /* 0x0000000c1912a211 */ /* 0x000fe400078818ff */
[-C--:B------:R-:W-:Y:S02]  /*0bb0*/  @!P1 LEA.HI.X R17, R19, R13.reuse, R23, 0x3, P5 ;  /* 0x0000000d13119211 */ /* 0x080fe400028f1c17 */
[----:B------:R-:W-:Y:S01]  /*0bc0*/  @!P2 LEA.HI.X R19, R25, R13, R27, 0x3, P4 ;  /* 0x0000000d1913a211 */ /* 0x000fe200020f1c1b */
[----:B--2---:R-:W1:Y:S08]  /*0bd0*/  @!P0 I2F.F64 R6, R24 ;  /* 0x0000001800068312 */ /* 0x004e700000201c00 */
[----:B---3--:R-:W2:Y:S01]  /*0be0*/  @!P1 I2F.F64 R8, R22 ;  /* 0x0000001600089312 */ /* 0x008ea20000201c00 */
[----:B-1----:R0:W-:Y:S07]  /*0bf0*/  @!P0 STG.E.64 desc[UR12][R10.64], R6 ;  /* 0x000000060a008986 */ /* 0x0021ee000c101b0c */
[----:B----4-:R-:W1:Y:S01]  /*0c00*/  @!P2 I2F.F64 R14, R0 ;  /* 0x00000000000ea312 */ /* 0x010e620000201c00 */
[----:B--2---:R0:W-:Y:S04]  /*0c10*/  @!P1 STG.E.64 desc[UR12][R16.64], R8 ;  /* 0x0000000810009986 */ /* 0x0041e8000c101b0c */
[----:B-1----:R0:W-:Y:S01]  /*0c20*/  @!P2 STG.E.64 desc[UR12][R18.64], R14 ;  /* 0x0000000e1200a986 */ /* 0x0021e2000c101b0c */
[----:B------:R-:W-:Y:S05]  /*0c30*/  @P3 EXIT ;  /* 0x000000000000394d */ /* 0x000fea0003800000 */
[----:B0----5:R-:W0:Y:S01]  /*0c40*/  I2F.F64 R4, R20 ;  /* 0x0000001400047312 */ /* 0x021e220000201c00 */
[----:B------:R-:W-:-:S04]  /*0c50*/  LEA R2, P0, R3, R12, 0x3 ;  /* 0x0000000c03027211 */ /* 0x000fc800078018ff */
[----:B------:R-:W-:-:S05]  /*0c60*/  LEA.HI.X R3, R3, R13, R29, 0x3, P0 ;  /* 0x0000000d03037211 */ /* 0x000fca00000f1c1d */
[----:B0-----:R-:W-:Y:S01]  /*0c70*/  STG.E.64 desc[UR12][R2.64], R4 ;  /* 0x0000000402007986 */ /* 0x001fe2000c101b0c */
[----:B------:R-:W-:Y:S05]  /*0c80*/  EXIT ;  /* 0x000000000000794d */ /* 0x000fea0003800000 */
.L_x_2924:
[----:B------:R-:W0:Y:S02]  /*0c90*/  S2R R15, SR_TID.X ;  /* 0x00000000000f7919 */ /* 0x000e240000002100 */
[----:B0-----:R-:W-:-:S03]  /*0ca0*/  IMAD.WIDE.U32 R4, R15, 0x4, RZ ;  /* 0x000000040f047825 */ /* 0x001fc600078e00ff */
[----:B------:R-:W-:-:S04]  /*0cb0*/  ISETP.GE.U32.AND P0, PT, R4, R0, PT ;  /* 0x000000000400720c */ /* 0x000fc80003f06070 */
[----:B------:R-:W-:-:S13]  /*0cc0*/  ISETP.GE.AND.EX P0, PT, R5, R2, PT, P0 ;  /* 0x000000020500720c */ /* 0x000fda0003f06300 */
[----:B------:R-:W-:Y:S05]  /*0cd0*/  @P0 EXIT ;  /* 0x000000000000094d */ /* 0x000fea0003800000 */
[----:B------:R-:W-:Y:S01]  /*0ce0*/  IMAD.MOV.U32 R14, RZ, RZ, RZ ;  /* 0x000000ffff0e7224 */ /* 0x000fe200078e00ff */
[----:B------:R-:W0:Y:S06]  /*0cf0*/  LDCU UR4, c[0x0][0x360] ;  /* 0x00006c00ff0477ac */ /* 0x000e2c0008000800 */
.L_x_2927:
        /* <DEDUP_REMOVED lines=13> */
[----:B--2---:R-:W-:Y:S08]  /*0dd0*/  I2F.F64 R4, R20 ;  /* 0x0000001400047312 */ /* 0x004ff00000201c00 */
[----:B------:R-:W-:Y:S08]  /*0de0*/  I2F.F64 R6, R21 ;  /* 0x0000001500067312 */ /* 0x000ff00000201c00 */
[----:B------:R-:W-:Y:S08]  /*0df0*/  I2F.F64 R16, R22 ;  /* 0x0000001600107312 */ /* 0x000ff00000201c00 */
[----:B------:R-:W0:Y:S02]  /*0e00*/  I2F.F64 R18, R23 ;  /* 0x0000001700127312 */ /* 0x000e240000201c00 */
[----:B0-----:R1:W-:Y:S01]  /*0e10*/  STG.E.ENL2.256 desc[UR12][R8.64], R4, R16 ;  /* 0xf80000040810797f */ /* 0x0013e2000f12180c */
[----:B------:R-:W-:Y:S05]  /*0e20*/  @!P0 BRA P1, `(.L_x_2927) ;  /* 0xfffffffc00b48947 */ /* 0x000fea000083ffff */
[----:B------:R-:W-:Y:S05]  /*0e30*/  EXIT ;  /* 0x000000000000794d */ /* 0x000fea0003800000 */
        .weak           $__internal_78_$__cuda_sm20_div_u16
        .type           $__internal_78_$__cuda_sm20_div_u16,@function
        .size           $__internal_78_$__cuda_sm20_div_u16,(.L_x_7731 - $__internal_78_$__cuda_sm20_div_u16)
$__internal_78_$__cuda_sm20_div_u16:
        /* <DEDUP_REMOVED lines=19> */
[----:B------:R-:W-:Y:S05]  /*0f70*/  RET.REL.NODEC R4 `(_ZN2at6native55_GLOBAL__N__de093ff9_22_ForeachBinaryOpList_cu_a911ec4325multi_tensor_apply_kernelINS1_18TensorListMetadataILi2EEENS1_11CopyFunctorIdiLi2ELi1ELi1EEEJNS0_4CopyIdiEEEEEvT_T0_DpT1_) ;  /* 0xfffffff004207950 */ /* 0x000fea0003c3ffff */
.L_x_2928:
        /* <DEDUP_REMOVED lines=16> */
.L_x_7731:


//--------------------- .text._ZN2at6native55_GLOBAL__N__de093ff9_22_ForeachBinaryOpList_cu_a911ec4325multi_tensor_apply_kernelINS1_18TensorListMetadataILi2EEENS1_11CopyFunctorIdsLi2ELi1ELi1EEEJNS0_4CopyIdsEEEEEvT_T0_DpT1_ --------------------------
	.section	.text._ZN2at6native55_GLOBAL__N__de093ff9_22_ForeachBinaryOpList_cu_a911ec4325multi_tensor_apply_kernelINS1_18TensorListMetadataILi2EEENS1_11CopyFunctorIdsLi2ELi1ELi1EEEJNS0_4CopyIdsEEEEEvT_T0_DpT1_,"ax",@progbits
	.align	128
.text._ZN2at6native55_GLOBAL__N__de093ff9_22_ForeachBinaryOpList_cu_a911ec4325multi_tensor_apply_kernelINS1_18TensorListMetadataILi2EEENS1_11CopyFunctorIdsLi2ELi1ELi1EEEJNS0_4CopyIdsEEEEEvT_T0_DpT1_:
        .type           _ZN2at6native55_GLOBAL__N__de093ff9_22_ForeachBinaryOpList_cu_a911ec4325multi_tensor_apply_kernelINS1_18TensorListMetadataILi2EEENS1_11CopyFunctorIdsLi2ELi1ELi1EEEJNS0_4CopyIdsEEEEEvT_T0_DpT1_,@function
        .size           _ZN2at6native55_GLOBAL__N__de093ff9_22_ForeachBinaryOpList_cu_a911ec4325multi_tensor_apply_kernelINS1_18TensorListMetadataILi2EEENS1_11CopyFunctorIdsLi2ELi1ELi1EEEJNS0_4CopyIdsEEEEEvT_T0_DpT1_,(.L_x_7733 - _ZN2at6native55_GLOBAL__N__de093ff9_22_ForeachBinaryOpList_cu_a911ec4325multi_tensor_apply_kernelINS1_18TensorListMetadataILi2EEENS1_11CopyFunctorIdsLi2ELi1ELi1EEEJNS0_4CopyIdsEEEEEvT_T0_DpT1_)
        .other          _ZN2at6native55_GLOBAL__N__de093ff9_22_ForeachBinaryOpList_cu_a911ec4325multi_tensor_apply_kernelINS1_18TensorListMetadataILi2EEENS1_11CopyFunctorIdsLi2ELi1ELi1EEEJNS0_4CopyIdsEEEEEvT_T0_DpT1_,@"STO_CUDA_ENTRY STV_DEFAULT"
_ZN2at6native55_GLOBAL__N__de093ff9_22_ForeachBinaryOpList_cu_a911ec4325multi_tensor_apply_kernelINS1_18TensorListMetadataILi2EEENS1_11CopyFunctorIdsLi2ELi1ELi1EEEJNS0_4CopyIdsEEEEEvT_T0_DpT1_:
        /* <DEDUP_REMOVED lines=38> */
[----:B------:R-:W-:Y:S05]  /*0260*/  CALL.REL.NOINC `($__internal_79_$__cuda_sm20_div_u16) ;  /* 0x0000000800f47944 */ /* 0x000fea0003c00000 */
        /* <DEDUP_REMOVED lines=13> */
.L_x_2931:
        /* <DEDUP_REMOVED lines=16> */
[----:B------:R-:W2:Y:S02]  /*0440*/  @!P1 LDG.E.U16 R4, desc[UR12][R18.64] ;  /* 0x0000000c12049981 */ /* 0x000ea4000c1e1500 */
[----:B------:R-:W-:Y:S01]  /*0450*/  IMAD.X R24, RZ, RZ, R23, P4 ;  /* 0x000000ffff187224 */ /* 0x000fe200020e0617 */
[----:B------:R-:W-:-:S02]  /*0460*/  @!P3 LEA.HI.X R15, R25, R11, R8, 0x1, P0 ;  /* 0x0000000b190fb211 */ /* 0x000fc400000f0c08 */
[----:B------:R-:W-:-:S03]  /*0470*/  ISETP.GE.U32.AND P0, PT, R16, R0, PT ;  /* 0x000000001000720c */ /* 0x000fc60003f06070 */
[----:B------:R0:W3:Y:S01]  /*0480*/  @!P3 LDG.E.U16 R5, desc[UR12][R14.64] ;  /* 0x0000000c0e05b981 */ /* 0x0000e2000c1e1500 */
[----:B------:R-:W-:Y:S02]  /*0490*/  ISETP.GE.AND.EX P0, PT, R24, R2, PT, P0 ;  /* 0x000000021800720c */ /* 0x000fe40003f06300 */
[----:B0-----:R-:W-:-:S04]  /*04a0*/  @!P2 LEA R14, P4, R22, R10, 0x1 ;  /* 0x0000000a160ea211 */ /* 0x001fc800078808ff */
[----:B------:R-:W-:-:S05]  /*04b0*/  @!P2 LEA.HI.X R15, R22, R11, R23, 0x1, P4 ;  /* 0x0000000b160fa211 */ /* 0x000fca00020f0c17 */
[----:B------:R0:W4:Y:S02]  /*04c0*/  @!P2 LDG.E.U16 R6, desc[UR12][R14.64] ;  /* 0x0000000c0e06a981 */ /* 0x000124000c1e1500 */
[----:B0-----:R-:W-:-:S04]  /*04d0*/  @!P0 LEA R14, P4, R16, R10, 0x1 ;  /* 0x0000000a100e8211 */ /* 0x001fc800078808ff */
[----:B------:R-:W-:-:S05]  /*04e0*/  @!P0 LEA.HI.X R15, R16, R11, R24, 0x1, P4 ;  /* 0x0000000b100f8211 */ /* 0x000fca00020f0c18 */
[----:B------:R0:W5:Y:S02]  /*04f0*/  @!P0 LDG.E.U16 R7, desc[UR12][R14.64] ;  /* 0x0000000c0e078981 */ /* 0x000164000c1e1500 */
[----:B0-----:R-:W-:-:S04]  /*0500*/  @!P1 LEA R14, P4, R9, R12, 0x3 ;  /* 0x0000000c090e9211 */ /* 0x001fc800078818ff */
[----:B------:R-:W-:Y:S01]  /*0510*/  @!P1 LEA.HI.X R15, R9, R13, R17, 0x3, P4 ;  /* 0x0000000d090f9211 */ /* 0x000fe200020f1c11 */
[----:B--2---:R-:W0:Y:S08]  /*0520*/  @!P1 I2F.F64.S16 R18, R4 ;  /* 0x0000000400129312 */ /* 0x004e300000101c00 */
[----:B---3--:R-:W1:Y:S01]  /*0530*/  @!P3 I2F.F64.S16 R20, R5 ;  /* 0x000000050014b312 */ /* 0x008e620000101c00 */
[----:B0-----:R0:W-:Y:S02]  /*0540*/  @!P1 STG.E.64 desc[UR12][R14.64], R18 ;  /* 0x000000120e009986 */ /* 0x0011e4000c101b0c */
[----:B0-----:R-:W-:-:S05]  /*0550*/  @!P3 LEA R14, P1, R25, R12, 0x3 ;  /* 0x0000000c190eb211 */ /* 0x001fca00078218ff */
[----:B----4-:R-:W0:Y:S01]  /*0560*/  @!P2 I2F.F64.S16 R18, R6 ;  /* 0x000000060012a312 */ /* 0x010e220000101c00 */
[----:B------:R-:W-:Y:S02]  /*0570*/  @!P3 LEA.HI.X R15, R25, R13, R8, 0x3, P1 ;  /* 0x0000000d190fb211 */ /* 0x000fe400008f1c08 */
[----:B------:R-:W-:-:S03]  /*0580*/  IADD3 R9, P1, PT, R9, UR10, RZ ;  /* 0x0000000a09097c10 */ /* 0x000fc6000ff3e0ff */
[----:B-1----:R1:W-:Y:S02]  /*0590*/  @!P3 STG.E.64 desc[UR12][R14.64], R20 ;  /* 0x000000140e00b986 */ /* 0x0023e4000c101b0c */
[----:B------:R-:W-:Y:S01]  /*05a0*/  IMAD.X R17, RZ, RZ, R17, P1 ;  /* 0x000000ffff117224 */ /* 0x000fe200008e0611 */
[----:B------:R-:W-:-:S04]  /*05b0*/  ISETP.GE.U32.AND P1, PT, R9, R0, PT ;  /* 0x000000000900720c */ /* 0x000fc80003f26070 */
[----:B------:R-:W-:Y:S01]  /*05c0*/  ISETP.GE.AND.EX P1, PT, R17, R2, PT, P1 ;  /* 0x000000021100720c */ /* 0x000fe20003f26310 */
[----:B-----5:R-:W2:Y:S01]  /*05d0*/  @!P0 I2F.F64.S16 R26, R7 ;  /* 0x00000007001a8312 */ /* 0x020ea20000101c00 */
        /* <DEDUP_REMOVED lines=20> */
[----:B------:R1:W2:Y:S01]  /*0720*/  @!P1 LDG.E.U16 R4, desc[UR12][R18.64] ;  /* 0x0000000c12049981 */ /* 0x0002a2000c1e1500 */
[----:B0-----:R-:W-:-:S04]  /*0730*/  @!P2 LEA R14, P4, R20, R10, 0x1 ;  /* 0x0000000a140ea211 */ /* 0x001fc800078808ff */
[----:B------:R-:W-:Y:S02]  /*0740*/  @!P2 LEA.HI.X R15, R20, R11, R8, 0x1, P4 ;  /* 0x0000000b140fa211 */ /* 0x000fe400020f0c08 */
[----:B-1----:R-:W-:-:S03]  /*0750*/  @!P3 LEA R18, P4, R21, R10, 0x1 ;  /* 0x0000000a1512b211 */ /* 0x002fc600078808ff */
[----:B------:R0:W3:Y:S01]  /*0760*/  @!P2 LDG.E.U16 R5, desc[UR12][R14.64] ;  /* 0x0000000c0e05a981 */ /* 0x0000e2000c1e1500 */
[----:B------:R-:W-:-:S05]  /*0770*/  @!P3 LEA.HI.X R19, R21, R11, R22, 0x1, P4 ;  /* 0x0000000b1513b211 */ /* 0x000fca00020f0c16 */
[----:B------:R-:W4:Y:S01]  /*0780*/  @!P3 LDG.E.U16 R6, desc[UR12][R18.64] ;  /* 0x0000000c1206b981 */ /* 0x000f22000c1e1500 */
[----:B0-----:R-:W-:-:S04]  /*0790*/  @!P0 LEA R14, P4, R23, R10, 0x1 ;  /* 0x0000000a170e8211 */ /* 0x001fc800078808ff */
        /* <DEDUP_REMOVED lines=10> */
[----:B--2---:R-:W0:Y:S02]  /*0840*/  @!P1 I2F.F64.S16 R14, R4 ;  /* 0x00000004000e9312 */ /* 0x004e240000101c00 */
[----:B0-----:R0:W-:Y:S06]  /*0850*/  @!P1 STG.E.64 desc[UR12][R16.64], R14 ;  /* 0x0000000e10009986 */ /* 0x0011ec000c101b0c */
[----:B---3--:R-:W1:Y:S08]  /*0860*/  @!P2 I2F.F64.S16 R18, R5 ;  /* 0x000000050012a312 */ /* 0x008e700000101c00 */
[----:B----4-:R-:W2:Y:S01]  /*0870*/  @!P3 I2F.F64.S16 R26, R6 ;  /* 0x00000006001ab312 */ /* 0x010ea20000101c00 */
[----:B0-----:R-:W-:-:S04]  /*0880*/  @!P2 LEA R16, P1, R20, R12, 0x3 ;  /* 0x0000000c1410a211 */ /* 0x001fc800078218ff */
[----:B------:R-:W-:-:S03]  /*0890*/  @!P2 LEA.HI.X R17, R20, R13, R8, 0x3, P1 ;  /* 0x0000000d1411a211 */ /* 0x000fc600008f1c08 */
[----:B-----5:R-:W0:Y:S01]  /*08a0*/  @!P0 I2F.F64.S16 R14, R7 ;  /* 0x00000007000e8312 */ /* 0x020e220000101c00 */
        /* <DEDUP_REMOVED lines=8> */
.L_x_2930:
        /* <DEDUP_REMOVED lines=32> */
[----:B------:R-:W-:Y:S02]  /*0b30*/  ISETP.GE.AND.EX P3, PT, R29, R2, PT, P3 ;  /* 0x000000021d00720c */ /* 0x000fe40003f66330 */
[----:B------:R-:W-:-:S11]  /*0b40*/  @!P1 LEA R16, P5, R19, R12, 0x3 ;  /* 0x0000000c13109211 */ /* 0x000fd600078a18ff */
[----:B0-----:R-:W-:-:S04]  /*0b50*/  @!P3 LEA R4, P4, R3, R10, 0x1 ;  /* 0x0000000a0304b211 */ /* 0x001fc800078808ff */
[----:B------:R-:W-:Y:S02]  /*0b60*/  @!P3 LEA.HI.X R5, R3, R11, R29, 0x1, P4 ;  /* 0x0000000b0305b211 */ /* 0x000fe400020f0c1d */
[----:B------:R-:W-:-:S03]  /*0b70*/  @!P0 LEA R10, P4, R17, R12, 0x3 ;  /* 0x0000000c110a8211 */ /* 0x000fc600078818ff */
[----:B------:R0:W5:Y:S01]  /*0b80*/  @!P3 LDG.E.U16 R20, desc[UR12][R4.64] ;  /* 0x0000000c0414b981 */ /* 0x000162000c1e1500 */
[-C--:B------:R-:W-:Y:S02]  /*0b90*/  @!P0 LEA.HI.X R11, R17, R13.reuse, R21, 0x3, P4 ;  /* 0x0000000d110b8211 */ /* 0x080fe400020f1c15 */
[----:B------:R-:W-:Y:S02]  /*0ba0*/  @!P2 LEA R18, P4, R25, R12, 0x3 ;  /* 0x0000000c1912a211 */ /* 0x000fe400078818ff */
[-C--:B------:R-:W-:Y:S02]  /*0bb0*/  @!P1 LEA.HI.X R17, R19, R13.reuse, R23, 0x3, P5 ;  /* 0x0000000d13119211 */ /* 0x080fe400028f1c17 */
[----:B------:R-:W-:Y:S01]  /*0bc0*/  @!P2 LEA.HI.X R19, R25, R13, R27, 0x3, P4 ;  /* 0x0000000d1913a211 */ /* 0x000fe200020f1c1b */
[----:B--2---:R-:W1:Y:S08]  /*0bd0*/  @!P0 I2F.F64.S16 R6, R24 ;  /* 0x0000001800068312 */ /* 0x004e700000101c00 */
[----:B---3--:R-:W2:Y:S01]  /*0be0*/  @!P1 I2F.F64.S16 R8, R22 ;  /* 0x0000001600089312 */ /* 0x008ea20000101c00 */
[----:B-1----:R0:W-:Y:S07]  /*0bf0*/  @!P0 STG.E.64 desc[UR12][R10.64], R6 ;  /* 0x000000060a008986 */ /* 0x0021ee000c101b0c */
[----:B----4-:R-:W1:Y:S01]  /*0c00*/  @!P2 I2F.F64.S16 R14, R0 ;  /* 0x00000000000ea312 */ /* 0x010e620000101c00 */
[----:B--2---:R0:W-:Y:S04]  /*0c10*/  @!P1 STG.E.64 desc[UR12][R16.64], R8 ;  /* 0x0000000810009986 */ /* 0x0041e8000c101b0c */
[----:B-1----:R0:W-:Y:S01]  /*0c20*/  @!P2 STG.E.64 desc[UR12][R18.64], R14 ;  /* 0x0000000e1200a986 */ /* 0x0021e2000c101b0c */
[----:B------:R-:W-:Y:S05]  /*0c30*/  @P3 EXIT ;  /* 0x000000000000394d */ /* 0x000fea0003800000 */
[----:B0----5:R-:W0:Y:S01]  /*0c40*/  I2F.F64.S16 R4, R20 ;  /* 0x0000001400047312 */ /* 0x021e220000101c00 */
[----:B------:R-:W-:-:S04]  /*0c50*/  LEA R2, P0, R3, R12, 0x3 ;  /* 0x0000000c03027211 */ /* 0x000fc800078018ff */
[----:B------:R-:W-:-:S05]  /*0c60*/  LEA.HI.X R3, R3, R13, R29, 0x3, P0 ;  /* 0x0000000d03037211 */ /* 0x000fca00000f1c1d */
[----:B0-----:R-:W-:Y:S01]  /*0c70*/  STG.E.64 desc[UR12][R2.64], R4 ;  /* 0x0000000402007986 */ /* 0x001fe2000c101b0c */
[----:B------:R-:W-:Y:S05]  /*0c80*/  EXIT ;  /* 0x000000000000794d */ /* 0x000fea0003800000 */
.L_x_2929:
[----:B------:R-:W0:Y:S02]  /*0c90*/  S2R R21, SR_TID.X ;  /* 0x0000000000157919 */ /* 0x000e240000002100 */
[----:B0-----:R-:W-:-:S03]  /*0ca0*/  IMAD.WIDE.U32 R2, R21, 0x4, RZ ;  /* 0x0000000415027825 */ /* 0x001fc600078e00ff */
[----:B------:R-:W-:-:S04]  /*0cb0*/  ISETP.GE.U32.AND P0, PT, R2, R0, PT ;  /* 0x000000000200720c */ /* 0x000fc80003f06070 */
[----:B------:R-:W-:-:S13]  /*0cc0*/  ISETP.GE.AND.EX P0, PT, R3, R23, PT, P0 ;  /* 0x000000170300720c */ /* 0x000fda0003f06300 */
[----:B------:R-:W-:Y:S05]  /*0cd0*/  @P0 EXIT ;  /* 0x000000000000094d */ /* 0x000fea0003800000 */
[----:B------:R-:W-:Y:S01]  /*0ce0*/  IMAD.MOV.U32 R14, RZ, RZ, RZ ;  /* 0x000000ffff0e7224 */ /* 0x000fe200078e00ff */
[----:B------:R-:W0:Y:S06]  /*0cf0*/  LDCU UR4, c[0x0][0x360] ;  /* 0x00006c00ff0477ac */ /* 0x000e2c0008000800 */
.L_x_2932:
        /* <DEDUP_REMOVED lines=8> */
[----:B------:R-:W-:Y:S02]  /*0d80*/  LOP3.LUT P0, RZ, R21, 0xffffc000, RZ, 0xc0, !PT ;  /* 0xffffc00015ff7812 */ /* 0x000fe4000780c0ff */
[----:B------:R-:W-:Y:S02]  /*0d90*/  ISETP.LT.U32.AND P1, PT, R15, R0, PT ;  /* 0x000000000f00720c */ /* 0x000fe40003f21070 */
[----:B------:R-:W-:Y:S01]  /*0da0*/  LOP3.LUT P0, RZ, R14, 0x3fffffff, RZ, 0xc0, P0 ;  /* 0x3fffffff0eff7812 */ /* 0x000fe2000000c0ff */
[----:B--2---:R-:W-:Y:S08]  /*0db0*/  I2F.F64.S16 R16, R2 ;  /* 0x0000000200107312 */ /* 0x004ff00000101c00 */
[----:B------:R0:W-:Y:S08]  /*0dc0*/  I2F.F64.S16 R18, R2.H1 ;  /* 0x1000000200127312 */ /* 0x0001f00000101c00 */
[----:B------:R-:W-:Y:S01]  /*0dd0*/  I2F.F64.S16 R4, R3 ;  /* 0x0000000300047312 */ /* 0x000fe20000101c00 */
[----:B0-----:R-:W-:-:S04]  /*0de0*/  SHF.L.U64.HI R2, R21, 0x2, R14 ;  /* 0x0000000215027819 */ /* 0x001fc8000001020e */
[----:B------:R-:W-:-:S03]  /*0df0*/  ISETP.LT.AND.EX P1, PT, R2, R23, PT, P1 ;  /* 0x000000170200720c */ /* 0x000fc60003f21310 */
[----:B------:R-:W0:Y:S02]  /*0e00*/  I2F.F64.S16 R6, R3.H1 ;  /* 0x1000000300067312 */ /* 0x000e240000101c00 */
[----:B0-----:R1:W-:Y:S08]  /*0e10*/  STG.E.ENL2.256 desc[UR12][R8.64], R16, R4 ;  /* 0xf80000100804797f */ /* 0x0013f0000f12180c */
[----:B------:R-:W-:Y:S05]  /*0e20*/  @!P0 BRA P1, `(.L_x_2932) ;  /* 0xfffffffc00b48947 */ /* 0x000fea000083ffff */
[----:B------:R-:W-:Y:S05]  /*0e30*/  EXIT ;  /* 0x000000000000794d */ /* 0x000fea0003800000 */
        .weak           $__internal_79_$__cuda_sm20_div_u16
        .type           $__internal_79_$__cuda_sm20_div_u16,@function
        .size           $__internal_79_$__cuda_sm20_div_u16,(.L_x_7733 - $__internal_79_$__cuda_sm20_div_u16)
$__internal_79_$__cuda_sm20_div_u16:
        /* <DEDUP_REMOVED lines=19> */
[----:B------:R-:W-:Y:S05]  /*0f70*/  RET.REL.NODEC R4 `(_ZN2at6native55_GLOBAL__N__de093ff9_22_ForeachBinaryOpList_cu_a911ec4325multi_tensor_apply_kernelINS1_18TensorListMetadataILi2EEENS1_11CopyFunctorIdsLi2ELi1ELi1EEEJNS0_4CopyIdsEEEEEvT_T0_DpT1_) ;  /* 0xfffffff004207950 */ /* 0x000fea0003c3ffff */
.L_x_2933:
        /* <DEDUP_REMOVED lines=16> */
.L_x_7733:


//--------------------- .text._ZN2at6native55_GLOBAL__N__de093ff9_22_ForeachBinaryOpList_cu_a911ec4325multi_tensor_apply_kernelINS1_18TensorListMetadataILi2EEENS1_11CopyFunctorIdlLi2ELi1ELi1EEEJNS0_4CopyIdlEEEEEvT_T0_DpT1_ --------------------------
	.section	.text._ZN2at6native55_GLOBAL__N__de093ff9_22_ForeachBinaryOpList_cu_a911ec4325multi_tensor_apply_kernelINS1_18TensorListMetadataILi2EEENS1_11CopyFunctorIdlLi2ELi1ELi1EEEJNS0_4CopyIdlEEEEEvT_T0_DpT1_,"ax",@progbits
	.align	128
.text._ZN2at6native55_GLOBAL__N__de093ff9_22_ForeachBinaryOpList_cu_a911ec4325multi_tensor_apply_kernelINS1_18TensorListMetadataILi2EEENS1_11CopyFunctorIdlLi2ELi1ELi1EEEJNS0_4CopyIdlEEEEEvT_T0_DpT1_:
        .type           _ZN2at6native55_GLOBAL__N__de093ff9_22_ForeachBinaryOpList_cu_a911ec4325multi_tensor_apply_kernelINS1_18TensorListMetadataILi2EEENS1_11CopyFunctorIdlLi2ELi1ELi1EEEJNS0_4CopyIdlEEEEEvT_T0_DpT1_,@function
        .size           _ZN2at6native55_GLOBAL__N__de093ff9_22_ForeachBinaryOpList_cu_a911ec4325multi_tensor_apply_kernelINS1_18TensorListMetadataILi2EEENS1_11CopyFunctorIdlLi2ELi1ELi1EEEJNS0_4CopyIdlEEEEEvT_T0_DpT1_,(.L_x_7735 - _ZN2at6native55_GLOBAL__N__de093ff9_22_ForeachBinaryOpList_cu_a911ec4325multi_tensor_apply_kernelINS1_18TensorListMetadataILi2EEENS1_11CopyFunctorIdlLi2ELi1ELi1EEEJNS0_4CopyIdlEEEEEvT_T0_DpT1_)
        .other          _ZN2at6native55_GLOBAL__N__de093ff9_22_ForeachBinaryOpList_cu_a911ec4325multi_tensor_apply_kernelINS1_18TensorListMetadataILi2EEENS1_11CopyFunctorIdlLi2ELi1ELi1EEEJNS0_4CopyIdlEEEEEvT_T0_DpT1_,@"STO_CUDA_ENTRY STV_DEFAULT"
_ZN2at6native55_GLOBAL__N__de093ff9_22_ForeachBinaryOpList_cu_a911ec4325multi_tensor_apply_kernelINS1_18TensorListMetadataILi2EEENS1_11CopyFunctorIdlLi2ELi1ELi1EEEJNS0_4CopyIdlEEEEEvT_T0_DpT1_:
        /* <DEDUP_REMOVED lines=39> */
[----:B------:R-:W-:Y:S05]  /*0270*/  CALL.REL.NOINC `($__internal_80_$__cuda_sm20_div_u16) ;  /* 0x0000000800fc7944 */ /* 0x000fea0003c00000 */
        /* <DEDUP_REMOVED lines=13> */
.L_x_2936:
[----:B0-----:R-:W-:-:S04]  /*0350*/  IADD3 R5, P0, PT, R0, UR4, RZ ;  /* 0x0000000400057c10 */ /* 0x001fc8000ff1e0ff */
[C---:B------:R-:W-:Y:S01]  /*0360*/  ISETP.GE.U32.AND P1, PT, R5.reuse, UR18, PT ;  /* 0x0000001205007c0c */ /* 0x040fe2000bf26070 */
[----:B---3--:R-:W-:Y:S01]  /*0370*/  IMAD.X R16, RZ, RZ, UR5, P0 ;  /* 0x00000005ff107e24 */ /* 0x008fe200080e06ff */
[----:B------:R-:W-:-:S04]  /*0380*/  IADD3 R14, P0, PT, R5, UR15, RZ ;  /* 0x0000000f050e7c10 */ /* 0x000fc8000ff1e0ff */
[----:B------:R-:W-:Y:S01]  /*0390*/  ISETP.GE.AND.EX P1, PT, R16, UR19, PT, P1 ;  /* 0x0000001310007c0c */ /* 0x000fe2000bf26310 */
[----:B------:R-:W-:Y:S01]  /*03a0*/  IMAD.X R3, RZ, RZ, R16, P0 ;  /* 0x000000ffff037224 */ /* 0x000fe200000e0610 */
[C---:B------:R-:W-:Y:S02]  /*03b0*/  ISETP.GE.U32.AND P2, PT, R14.reuse, UR18, PT ;  /* 0x000000120e007c0c */ /* 0x040fe4000bf46070 */
[----:B------:R-:W-:Y:S02]  /*03c0*/  IADD3 R2, P4, PT, R14, UR15, RZ ;  /* 0x0000000f0e027c10 */ /* 0x000fe4000ff9e0ff */
[----:B------:R-:W-:Y:S02]  /*03d0*/  ISETP.GE.AND.EX P2, PT, R3, UR19, PT, P2 ;  /* 0x0000001303007c0c */ /* 0x000fe4000bf46320 */
[C---:B------:R-:W-:Y:S01]  /*03e0*/  ISETP.GE.U32.AND P3, PT, R2.reuse, UR18, PT ;  /* 0x0000001202007c0c */ /* 0x040fe2000bf66070 */
[----:B------:R-:W-:Y:S01]  /*03f0*/  IMAD.X R25, RZ, RZ, R3, P4 ;  /* 0x000000ffff197224 */ /* 0x000fe200020e0603 */
[----:B------:R-:W-:-:S03]  /*0400*/  IADD3 R15, P5, PT, R2, UR15, RZ ;  /* 0x0000000f020f7c10 */ /* 0x000fc6000ffbe0ff */
[----:B------:R-:W-:Y:S02]  /*0410*/  @!P1 LEA R4, P0, R5, UR8, 0x3 ;  /* 0x0000000805049c11 */ /* 0x000fe4000f8018ff */
[----:B------:R-:W-:Y:S02]  /*0420*/  ISETP.GE.AND.EX P3, PT, R25, UR19, PT, P3 ;  /* 0x0000001319007c0c */ /* 0x000fe4000bf66330 */
[----:B------:R-:W-:Y:S01]  /*0430*/  @!P1 LEA.HI.X R5, R5, UR9, R16, 0x3, P0 ;  /* 0x0000000905059c11 */ /* 0x000fe200080f1c10 */
[----:B------:R-:W-:Y:S01]  /*0440*/  IMAD.X R24, RZ, RZ, R25, P5 ;  /* 0x000000ffff187224 */ /* 0x000fe200028e0619 */
[----:B------:R-:W-:Y:S02]  /*0450*/  ISETP.GE.U32.AND P0, PT, R15, UR18, PT ;  /* 0x000000120f007c0c */ /* 0x000fe4000bf06070 */
[----:B------:R-:W-:Y:S01]  /*0460*/  @!P2 LEA R16, P4, R14, UR8, 0x3 ;  /* 0x000000080e10ac11 */ /* 0x000fe2000f8818ff */
[----:B------:R0:W2:Y:S01]  /*0470*/  @!P1 LDG.E.64 R12, desc[UR16][R4.64] ;  /* 0x00000010040c9981 */ /* 0x0000a2000c1e1b00 */
[----:B------:R-:W-:-:S02]  /*0480*/  ISETP.GE.AND.EX P0, PT, R24, UR19, PT, P0 ;  /* 0x0000001318007c0c */ /* 0x000fc4000bf06300 */
[----:B------:R-:W-:-:S03]  /*0490*/  @!P2 LEA.HI.X R17, R14, UR9, R3, 0x3, P4 ;  /* 0x000000090e11ac11 */ /* 0x000fc6000a0f1c03 */
[C---:B------:R-:W-:Y:S02]  /*04a0*/  @!P3 LEA R20, P4, R2.reuse, UR8, 0x3 ;  /* 0x000000080214bc11 */ /* 0x040fe4000f8818ff */
[----:B------:R1:W3:Y:S02]  /*04b0*/  @!P2 LDG.E.64 R10, desc[UR16][R16.64] ;  /* 0x00000010100aa981 */ /* 0x0002e4000c1e1b00 */
[----:B------:R-:W-:-:S04]  /*04c0*/  @!P3 LEA.HI.X R21, R2, UR9, R25, 0x3, P4 ;  /* 0x000000090215bc11 */ /* 0x000fc8000a0f1c19 */
[C---:B------:R-:W-:Y:S01]  /*04d0*/  @!P0 LEA R26, P4, R15.reuse, UR8, 0x3 ;  /* 0x000000080f1a8c11 */ /* 0x040fe2000f8818ff */
[----:B------:R-:W4:Y:S03]  /*04e0*/  @!P3 LDG.E.64 R8, desc[UR16][R20.64] ;  /* 0x000000101408b981 */ /* 0x000f26000c1e1b00 */
[----:B------:R-:W-:-:S05]  /*04f0*/  @!P0 LEA.HI.X R27, R15, UR9, R24, 0x3, P4 ;  /* 0x000000090f1b8c11 */ /* 0x000fca000a0f1c18 */
[----:B------:R5:W4:Y:S01]  /*0500*/  @!P0 LDG.E.64 R6, desc[UR16][R26.64] ;  /* 0x000000101a068981 */ /* 0x000b22000c1e1b00 */
[----:B------:R-:W-:Y:S01]  /*0510*/  IADD3 R23, P4, PT, R0, UR4, RZ ;  /* 0x0000000400177c10 */ /* 0x000fe2000ff9e0ff */
[----:B------:R-:W-:-:S04]  /*0520*/  USHF.L.U32 UR14, UR15, 0x2, URZ ;  /* 0x000000020f0e7899 */ /* 0x000fc800080006ff */
[----:B------:R-:W-:Y:S01]  /*0530*/  IMAD.X R22, RZ, RZ, UR5, P4 ;  /* 0x00000005ff167e24 */ /* 0x000fe2000a0e06ff */
[C---:B0-----:R-:W-:Y:S02]  /*0540*/  @!P1 LEA R4, P4, R23.reuse, UR10, 0x3 ;  /* 0x0000000a17049c11 */ /* 0x041fe4000f8818ff */
[C---:B-1----:R-:W-:Y:S02]  /*0550*/  IADD3 R17, P5, PT, R23.reuse, UR14, RZ ;  /* 0x0000000e17117c10 */ /* 0x042fe4000ffbe0ff */
[--C-:B------:R-:W-:Y:S02]  /*0560*/  @!P1 LEA.HI.X R5, R23, UR11, R22.reuse, 0x3, P4 ;  /* 0x0000000b17059c11 */ /* 0x100fe4000a0f1c16 */
[----:B-----5:R-:W-:Y:S01]  /*0570*/  @!P2 LEA R26, P4, R14, UR10, 0x3 ;  /* 0x0000000a0e1aac11 */ /* 0x020fe2000f8818ff */
[----:B------:R-:W-:Y:S01]  /*0580*/  IMAD.X R22, RZ, RZ, R22, P5 ;  /* 0x000000ffff167224 */ /* 0x000fe200028e0616 */
[----:B------:R-:W-:Y:S02]  /*0590*/  @!P3 LEA R28, P5, R2, UR10, 0x3 ;  /* 0x0000000a021cbc11 */ /* 0x000fe4000f8a18ff */
[----:B------:R-:W-:-:S02]  /*05a0*/  @!P2 LEA.HI.X R27, R14, UR11, R3, 0x3, P4 ;  /* 0x0000000b0e1bac11 */ /* 0x000fc4000a0f1c03 */
[----:B------:R-:W-:Y:S01]  /*05b0*/  @!P3 LEA.HI.X R29, R2, UR11, R25, 0x3, P5 ;  /* 0x0000000b021dbc11 */ /* 0x000fe2000a8f1c19 */
[----:B--2---:R-:W0:Y:S08]  /*05c0*/  @!P1 I2F.F64.S64 R18, R12 ;  /* 0x0000000c00129312 */ /* 0x004e300000301c00 */
[----:B---3--:R-:W1:Y:S01]  /*05d0*/  @!P2 I2F.F64.S64 R20, R10 ;  /* 0x0000000a0014a312 */ /* 0x008e620000301c00 */
[----:B0-----:R4:W-:Y:S01]  /*05e0*/  @!P1 STG.E.64 desc[UR16][R4.64], R18 ;  /* 0x0000001204009986 */ /* 0x0019e2000c101b10 */
[----:B------:R-:W-:-:S04]  /*05f0*/  ISETP.GE.U32.AND P1, PT, R17, UR18, PT ;  /* 0x0000001211007c0c */ /* 0x000fc8000bf26070 */
[----:B------:R-:W-:Y:S01]  /*0600*/  ISETP.GE.AND.EX P1, PT, R22, UR19, PT, P1 ;  /* 0x0000001316007c0c */ /* 0x000fe2000bf26310 */
[----:B-1----:R0:W-:Y:S01]  /*0610*/  @!P2 STG.E.64 desc[UR16][R26.64], R20 ;  /* 0x000000141a00a986 */ /* 0x0021e2000c101b10 */
[----:B----4-:R-:W1:Y:S01]  /*0620*/  @!P3 I2F.F64.S64 R18, R8 ;  /* 0x000000080012b312 */ /* 0x010e620000301c00 */
[----:B------:R-:W-:-:S04]  /*0630*/  IADD3 R4, P4, PT, R14, UR14, RZ ;  /* 0x0000000e0e047c10 */ /* 0x000fc8000ff9e0ff */
[C---:B------:R-:W-:Y:S01]  /*0640*/  IADD3 R2, P5, PT, R4.reuse, UR15, RZ ;  /* 0x0000000f04027c10 */ /* 0x040fe2000ffbe0ff */
[----:B------:R-:W-:Y:S01]  /*0650*/  IMAD.X R3, RZ, RZ, R3, P4 ;  /* 0x000000ffff037224 */ /* 0x000fe200020e0603 */
[----:B------:R-:W-:Y:S01]  /*0660*/  ISETP.GE.U32.AND P4, PT, R4, UR18, PT ;  /* 0x0000001204007c0c */ /* 0x000fe2000bf86070 */
[----:B0-----:R-:W0:Y:S01]  /*0670*/  @!P0 I2F.F64.S64 R20, R6 ;  /* 0x0000000600148312 */ /* 0x001e220000301c00 */
[C---:B------:R-:W-:Y:S01]  /*0680*/  IADD3 R25, P6, PT, R2.reuse, UR15, RZ ;  /* 0x0000000f02197c10 */ /* 0x040fe2000ffde0ff */
[----:B------:R-:W-:Y:S01]  /*0690*/  IMAD.X R5, RZ, RZ, R3, P5 ;  /* 0x000000ffff057224 */ /* 0x000fe200028e0603 */
[----:B------:R-:W-:Y:S02]  /*06a0*/  ISETP.GE.AND.EX P2, PT, R3, UR19, PT, P4 ;  /* 0x0000001303007c0c */ /* 0x000fe4000bf46340 */
[----:B------:R-:W-:Y:S01]  /*06b0*/  @!P0 LEA R14, P4, R15, UR10, 0x3 ;  /* 0x0000000a0f0e8c11 */ /* 0x000fe2000f8818ff */
[----:B------:R-:W-:Y:S01]  /*06c0*/  IMAD.X R26, RZ, RZ, R5, P6 ;  /* 0x000000ffff1a7224 */ /* 0x000fe200030e0605 */
[----:B-1----:R1:W-:Y:S01]  /*06d0*/  @!P3 STG.E.64 desc[UR16][R28.64], R18 ;  /* 0x000000121c00b986 */ /* 0x0023e2000c101b10 */
[----:B------:R-:W-:-:S02]  /*06e0*/  ISETP.GE.U32.AND P3, PT, R2, UR18, PT ;  /* 0x0000001202007c0c */ /* 0x000fc4000bf66070 */
[----:B------:R-:W-:Y:S02]  /*06f0*/  @!P0 LEA.HI.X R15, R15, UR11, R24, 0x3, P4 ;  /* 0x0000000b0f0f8c11 */ /* 0x000fe4000a0f1c18 */
[----:B------:R-:W-:Y:S02]  /*0700*/  ISETP.GE.AND.EX P3, PT, R5, UR19, PT, P3 ;  /* 0x0000001305007c0c */ /* 0x000fe4000bf66330 */
[----:B------:R-:W-:Y:S01]  /*0710*/  ISETP.GE.U32.AND P4, PT, R25, UR18, PT ;  /* 0x0000001219007c0c */ /* 0x000fe2000bf86070 */
[----:B0-----:R0:W-:Y:S01]  /*0720*/  @!P0 STG.E.64 desc[UR16][R14.64], R20 ;  /* 0x000000140e008986 */ /* 0x0011e2000c101b10 */
[C---:B------:R-:W-:Y:S02]  /*0730*/  @!P1 LEA R16, P5, R17.reuse, UR8, 0x3 ;  /* 0x0000000811109c11 */ /* 0x040fe4000f8a18ff */
[----:B------:R-:W-:Y:S02]  /*0740*/  ISETP.GE.AND.EX P0, PT, R26, UR19, PT, P4 ;  /* 0x000000131a007c0c */ /* 0x000fe4000bf06340 */
[----:B------:R-:W-:-:S02]  /*0750*/  @!P1 LEA.HI.X R17, R17, UR9, R22, 0x3, P5 ;  /* 0x0000000911119c11 */ /* 0x000fc4000a8f1c16 */
[----:B-1----:R-:W-:-:S03]  /*0760*/  @!P2 LEA R18, P5, R4, UR8, 0x3 ;  /* 0x000000080412ac11 */ /* 0x002fc6000f8a18ff */
[----:B------:R1:W2:Y:S01]  /*0770*/  @!P1 LDG.E.64 R12, desc[UR16][R16.64] ;  /* 0x00000010100c9981 */ /* 0x0002a2000c1e1b00 */
[----:B------:R-:W-:Y:S02]  /*0780*/  @!P3 LEA R28, P4, R2, UR8, 0x3 ;  /* 0x00000008021cbc11 */ /* 0x000fe4000f8818ff */
[----:B------:R-:W-:Y:S02]  /*0790*/  @!P2 LEA.HI.X R19, R4, UR9, R3, 0x3, P5 ;  /* 0x000000090413ac11 */ /* 0x000fe4000a8f1c03 */
[----:B------:R-:W-:-:S03]  /*07a0*/  @!P3 LEA.HI.X R29, R2, UR9, R5, 0x3, P4 ;  /* 0x00000009021dbc11 */ /* 0x000fc6000a0f1c05 */
[----:B------:R3:W0:Y:S01]  /*07b0*/  @!P2 LDG.E.64 R10, desc[UR16][R18.64] ;  /* 0x00000010120aa981 */ /* 0x000622000c1e1b00 */
[----:B-1----:R-:W-:-:S03]  /*07c0*/  @!P0 LEA R16, P4, R25, UR8, 0x3 ;  /* 0x0000000819108c11 */ /* 0x002fc6000f8818ff */
[----:B------:R2:W4:Y:S01]  /*07d0*/  @!P3 LDG.E.64 R8, desc[UR16][R28.64] ;  /* 0x000000101c08b981 */ /* 0x000522000c1e1b00 */
[----:B------:R-:W-:-:S05]  /*07e0*/  @!P0 LEA.HI.X R17, R25, UR9, R26, 0x3, P4 ;  /* 0x0000000919118c11 */ /* 0x000fca000a0f1c1a */
[----:B------:R4:W5:Y:S01]  /*07f0*/  @!P0 LDG.E.64 R6, desc[UR16][R16.64] ;  /* 0x0000001010068981 */ /* 0x000962000c1e1b00 */
[----:B------:R-:W-:-:S05]  /*0800*/  VIADD R23, R23, UR14 ;  /* 0x0000000e17177c36 */ /* 0x000fca0008000000 */
[----:B---3--:R-:W-:-:S04]  /*0810*/  @!P1 LEA R18, P4, R23, UR10, 0x3 ;  /* 0x0000000a17129c11 */ /* 0x008fc8000f8818ff */
[----:B------:R-:W-:Y:S02]  /*0820*/  @!P1 LEA.HI.X R19, R23, UR11, R22, 0x3, P4 ;  /* 0x0000000b17139c11 */ /* 0x000fe4000a0f1c16 */
[C---:B------:R-:W-:Y:S02]  /*0830*/  @!P3 LEA R22, P4, R2.reuse, UR10, 0x3 ;  /* 0x0000000a0216bc11 */ /* 0x040fe4000f8818ff */
[C---:B------:R-:W-:Y:S02]  /*0840*/  @!P0 LEA R24, P5, R25.reuse, UR10, 0x3 ;  /* 0x0000000a19188c11 */ /* 0x040fe4000f8a18ff */
[----:B------:R-:W-:Y:S02]  /*0850*/  @!P3 LEA.HI.X R23, R2, UR11, R5, 0x3, P4 ;  /* 0x0000000b0217bc11 */ /* 0x000fe4000a0f1c05 */
[----:B------:R-:W-:Y:S01]  /*0860*/  @!P0 LEA.HI.X R25, R25, UR11, R26, 0x3, P5 ;  /* 0x0000000b19198c11 */ /* 0x000fe2000a8f1c1a */
[----:B------:R-:W-:-:S04]  /*0870*/  UIADD3 UR6, UP0, UPT, UR6, 0x2, URZ ;  /* 0x0000000206067890 */ /* 0x000fc8000ff1e0ff */
[----:B------:R-:W-:Y:S02]  /*0880*/  UIADD3.X UR7, UPT, UPT, URZ, UR7, URZ, UP0, !UPT ;  /* 0x00000007ff077290 */ /* 0x000fe400087fe4ff */
[----:B------:R-:W-:-:S04]  /*0890*/  UISETP.NE.U32.AND UP0, UPT, UR6, UR13, UPT ;  /* 0x0000000d0600728c */ /* 0x000fc8000bf05070 */
[----:B------:R-:W-:Y:S02]  /*08a0*/  UISETP.NE.AND.EX UP0, UPT, UR7, URZ, UPT, UP0 ;  /* 0x000000ff0700728c */ /* 0x000fe4000bf05300 */
[----:B------:R-:W-:Y:S01]  /*08b0*/  UIMAD.WIDE.U32 UR4, UR14, 0x2, UR4 ;  /* 0x000000020e0478a5 */ /* 0x000fe2000f8e0004 */
[----:B--2---:R-:W1:Y:S08]  /*08c0*/  @!P1 I2F.F64.S64 R28, R12 ;  /* 0x0000000c001c9312 */ /* 0x004e700000301c00 */
[----:B0-----:R-:W0:Y:S01]  /*08d0*/  @!P2 I2F.F64.S64 R14, R10 ;  /* 0x0000000a000ea312 */ /* 0x001e220000301c00 */
[----:B-1----:R5:W-:Y:S07]  /*08e0*/  @!P1 STG.E.64 desc[UR16][R18.64], R28 ;  /* 0x0000001c12009986 */ /* 0x002bee000c101b10 */
[----:B----4-:R-:W1:Y:S01]  /*08f0*/  @!P3 I2F.F64.S64 R16, R8 ;  /* 0x000000080010b312 */ /* 0x010e620000301c00 */
[----:B------:R-:W-:-:S04]  /*0900*/  @!P2 LEA R20, P1, R4, UR10, 0x3 ;  /* 0x0000000a0414ac11 */ /* 0x000fc8000f8218ff */
[----:B------:R-:W-:-:S03]  /*0910*/  @!P2 LEA.HI.X R21, R4, UR11, R3, 0x3, P1 ;  /* 0x0000000b0415ac11 */ /* 0x000fc600088f1c03 */
[----:B-----5:R-:W2:Y:S02]  /*0920*/  @!P0 I2F.F64.S64 R18, R6 ;  /* 0x0000000600128312 */ /* 0x020ea40000301c00 */
[----:B0-----:R3:W-:Y:S04]  /*0930*/  @!P2 STG.E.64 desc[UR16][R20.64], R14 ;  /* 0x0000000e1400a986 */ /* 0x0017e8000c101b10 */
[----:B-1----:R3:W-:Y:S04]  /*0940*/  @!P3 STG.E.64 desc[UR16][R22.64], R16 ;  /* 0x000000101600b986 */ /* 0x0027e8000c101b10 */
[----:B--2---:R3:W-:Y:S01]  /*0950*/  @!P0 STG.E.64 desc[UR16][R24.64], R18 ;  /* 0x0000001218008986 */ /* 0x0047e2000c101b10 */
[----:B------:R-:W-:Y:S05]  /*0960*/  BRA.U UP0, `(.L_x_2936) ;  /* 0xfffffff900787547 */ /* 0x000fea000b83ffff */
.L_x_2935:
[----:B------:R-:W-:-:S04]  /*0970*/  ULOP3.LUT UR6, UR12, 0x1, URZ, 0xc0, !UPT ;  /* 0x000000010c067892 */ /* 0x000fc8000f8ec0ff */
[----:B------:R-:W-:-:S06]  /*0980*/  UISETP.NE.U32.AND UP0, UPT, UR6, 0x1, UPT ;  /* 0x000000010600788c */ /* 0x000fcc000bf05070 */
[----:B------:R-:W-:-:S13]  /*0990*/  PLOP3.LUT P0, PT, PT, PT, UP0, 0x80, 0x8 ;  /* 0x000000000008781c */ /* 0x000fda0003f0f008 */
[----:B------:R-:W-:Y:S05]  /*09a0*/  @!P0 EXIT ;  /* 0x000000000000894d */ /* 0x000fea0003800000 */
[----:B------:R-:W0:Y:S02]  /*09b0*/  S2R R4, SR_TID.X ;  /* 0x0000000000047919 */ /* 0x000e240000002100 */
[----:B0-----:R-:W-:-:S04]  /*09c0*/  IADD3 R4, P1, PT, R4, UR4, RZ ;  /* 0x0000000404047c10 */ /* 0x001fc8000ff3e0ff */
[C---:B------:R-:W-:Y:S01]  /*09d0*/  ISETP.GE.U32.AND P0, PT, R4.reuse, UR18, PT ;  /* 0x0000001204007c0c */ /* 0x040fe2000bf06070 */
[----:B---3--:R-:W-:Y:S01]  /*09e0*/  IMAD.X R15, RZ, RZ, UR5, P1 ;  /* 0x00000005ff0f7e24 */ /* 0x008fe200088e06ff */
        /* <DEDUP_REMOVED lines=13> */
[----:B------:R-:W2:Y:S01]  /*0ac0*/  @!P0 LDG.E.64 R12, desc[UR16][R20.64] ;  /* 0x00000010140c8981 */ /* 0x000ea2000c1e1b00 */
[----:B------:R-:W-:Y:S02]  /*0ad0*/  @!P1 LEA.HI.X R17, R5, UR9, R0, 0x3, P3 ;  /* 0x0000000905119c11 */ /* 0x000fe400098f1c00 */
        /* <DEDUP_REMOVED lines=10> */
[C---:B------:R-:W-:Y:S02]  /*0b80*/  @!P0 LEA R14, P4, R4.reuse, UR10, 0x3 ;  /* 0x0000000a040e8c11 */ /* 0x040fe4000f8818ff */
[----:B------:R-:W-:Y:S01]  /*0b90*/  @!P1 LEA.HI.X R17, R5, UR11, R0, 0x3, P5 ;  /* 0x0000000b05119c11 */ /* 0x000fe2000a8f1c00 */
[----:B------:R0:W5:Y:S01]  /*0ba0*/  @!P3 LDG.E.64 R6, desc[UR16][R24.64] ;  /* 0x000000101806b981 */ /* 0x000162000c1e1b00 */
[----:B------:R-:W-:Y:S02]  /*0bb0*/  @!P0 LEA.HI.X R15, R4, UR11, R15, 0x3, P4 ;  /* 0x0000000b040f8c11 */ /* 0x000fe4000a0f1c0f */
[----:B------:R-:W-:-:S04]  /*0bc0*/  @!P2 LEA R4, P4, R2, UR10, 0x3 ;  /* 0x0000000a0204ac11 */ /* 0x000fc8000f8818ff */
[----:B------:R-:W-:Y:S01]  /*0bd0*/  @!P2 LEA.HI.X R5, R2, UR11, R3, 0x3, P4 ;  /* 0x0000000b0205ac11 */ /* 0x000fe2000a0f1c03 */
[----:B--2---:R-:W1:Y:S08]  /*0be0*/  @!P0 I2F.F64.S64 R12, R12 ;  /* 0x0000000c000c8312 */ /* 0x004e700000301c00 */
[----:B---3--:R-:W2:Y:S08]  /*0bf0*/  @!P1 I2F.F64.S64 R10, R10 ;  /* 0x0000000a000a9312 */ /* 0x008eb00000301c00 */
[----:B----4-:R-:W3:Y:S01]  /*0c00*/  @!P2 I2F.F64.S64 R8, R8 ;  /* 0x000000080008a312 */ /* 0x010ee20000301c00 */
[----:B-1----:R0:W-:Y:S04]  /*0c10*/  @!P0 STG.E.64 desc[UR16][R14.64], R12 ;  /* 0x0000000c0e008986 */ /* 0x0021e8000c101b10 */
[----:B--2---:R0:W-:Y:S04]  /*0c20*/  @!P1 STG.E.64 desc[UR16][R16.64], R10 ;  /* 0x0000000a10009986 */ /* 0x0041e8000c101b10 */
[----:B---3--:R0:W-:Y:S01]  /*0c30*/  @!P2 STG.E.64 desc[UR16][R4.64], R8 ;  /* 0x000000080400a986 */ /* 0x0081e2000c101b10 */
[----:B------:R-:W-:Y:S05]  /*0c40*/  @P3 EXIT ;  /* 0x000000000000394d */ /* 0x000fea0003800000 */
[----:B-----5:R-:W1:Y:S01]  /*0c50*/  I2F.F64.S64 R6, R6 ;  /* 0x0000000600067312 */ /* 0x020e620000301c00 */
[----:B------:R-:W-:-:S04]  /*0c60*/  LEA R2, P0, R19, UR10, 0x3 ;  /* 0x0000000a13027c11 */ /* 0x000fc8000f8018ff */
[----:B------:R-:W-:-:S05]  /*0c70*/  LEA.HI.X R3, R19, UR11, R18, 0x3, P0 ;  /* 0x0000000b13037c11 */ /* 0x000fca00080f1c12 */
[----:B-1----:R-:W-:Y:S01]  /*0c80*/  STG.E.64 desc[UR16][R2.64], R6 ;  /* 0x0000000602007986 */ /* 0x002fe2000c101b10 */
[----:B------:R-:W-:Y:S05]  /*0c90*/  EXIT ;  /* 0x000000000000794d */ /* 0x000fea0003800000 */
.L_x_2934:
[----:B------:R-:W0:Y:S02]  /*0ca0*/  S2R R14, SR_TID.X ;  /* 0x00000000000e7919 */ /* 0x000e240000002100 */
[----:B0-----:R-:W-:-:S03]  /*0cb0*/  IMAD.WIDE.U32 R2, R14, 0x4, RZ ;  /* 0x000000040e027825 */ /* 0x001fc600078e00ff */
[----:B------:R-:W-:-:S04]  /*0cc0*/  ISETP.GE.U32.AND P0, PT, R2, UR14, PT ;  /* 0x0000000e02007c0c */ /* 0x000fc8000bf06070 */
[----:B------:R-:W-:-:S13]  /*0cd0*/  ISETP.GE.AND.EX P0, PT, R3, UR4, PT, P0 ;  /* 0x0000000403007c0c */ /* 0x000fda000bf06300 */
[----:B------:R-:W-:Y:S05]  /*0ce0*/  @P0 EXIT ;  /* 0x000000000000094d */ /* 0x000fea0003800000 */
[----:B------:R-:W-:Y:S01]  /*0cf0*/  IMAD.MOV.U32 R15, RZ, RZ, RZ ;  /* 0x000000ffff0f7224 */ /* 0x000fe200078e00ff */
[----:B------:R-:W0:Y:S06]  /*0d00*/  LDCU UR5, c[0x0][0x360] ;  /* 0x00006c00ff0577ac */ /* 0x000e2c0008000800 */
.L_x_2937:
[C---:B-1----:R-:W-:Y:S01]  /*0d10*/  IMAD.SHL.U32 R12, R14.reuse, 0x20, RZ ;  /* 0x000000200e0c7824 */ /* 0x042fe200078e00ff */
[----:B------:R-:W-:-:S04]  /*0d20*/  SHF.L.U64.HI R0, R14, 0x5, R15 ;  /* 0x000000050e007819 */ /* 0x000fc8000001020f */
[----:B------:R-:W-:-:S04]  /*0d30*/  IADD3 R2, P0, PT, R12, UR8, RZ ;  /* 0x000000080c027c10 */ /* 0x000fc8000ff1e0ff */
[----:B------:R-:W-:-:S05]  /*0d40*/  IADD3.X R3, PT, PT, R0, UR9, RZ, P0, !PT ;  /* 0x0000000900037c10 */ /* 0x000fca00087fe4ff */
[----:B------:R-:W2:Y:S01]  /*0d50*/  LDG.E.ENL2.256 R8, R4, desc[UR16][R2.64] ;  /* 0xfe0000100204797e */ /* 0x000ea20008121908 */
        /* <DEDUP_REMOVED lines=11> */
[----:B------:R-:W-:Y:S08]  /*0e10*/  I2F.F64.S64 R6, R6 ;  /* 0x0000000600067312 */ /* 0x000ff00000301c00 */
[----:B------:R-:W-:Y:S08]  /*0e20*/  I2F.F64.S64 R8, R8 ;  /* 0x0000000800087312 */ /* 0x000ff00000301c00 */
[----:B------:R-:W0:Y:S02]  /*0e30*/  I2F.F64.S64 R10, R10 ;  /* 0x0000000a000a7312 */ /* 0x000e240000301c00 */
[----:B0-----:R1:W-:Y:S01]  /*0e40*/  STG.E.ENL2.256 desc[UR16][R12.64], R4, R8 ;  /* 0xf80000040c08797f */ /* 0x0013e2000f121810 */
[----:B------:R-:W-:Y:S05]  /*0e50*/  @!P0 BRA P1, `(.L_x_2937) ;  /* 0xfffffffc00ac8947 */ /* 0x000fea000083ffff */
[----:B------:R-:W-:Y:S05]  /*0e60*/  EXIT ;  /* 0x000000000000794d */ /* 0x000fea0003800000 */
        .weak           $__internal_80_$__cuda_sm20_div_u16
        .type           $__internal_80_$__cuda_sm20_div_u16,@function
        .size           $__internal_80_$__cuda_sm20_div_u16,(.L_x_7735 - $__internal_80_$__cuda_sm20_div_u16)
$__internal_80_$__cuda_sm20_div_u16:
        /* <DEDUP_REMOVED lines=19> */
[----:B------:R-:W-:Y:S05]  /*0fa0*/  RET.REL.NODEC R2 `(_ZN2at6native55_GLOBAL__N__de093ff9_22_ForeachBinaryOpList_cu_a911ec4325multi_tensor_apply_kernelINS1_18TensorListMetadataILi2EEENS1_11CopyFunctorIdlLi2ELi1ELi1EEEJNS0_4CopyIdlEEEEEvT_T0_DpT1_) ;  /* 0xfffffff002147950 */ /* 0x000fea0003c3ffff */
.L_x_2938:
        /* <DEDUP_REMOVED lines=13> */
.L_x_7735:


//--------------------- .text._ZN2at6native55_GLOBAL__N__de093ff9_22_ForeachBinaryOpList_cu_a911ec4325multi_tensor_apply_kernelINS1_18TensorListMetadataILi2EEENS1_11CopyFunctorIdaLi2ELi1ELi1EEEJNS0_4CopyIdaEEEEEvT_T0_DpT1_ --------------------------
	.section	.text._ZN2at6native55_GLOBAL__N__de093ff9_22_ForeachBinaryOpList_cu_a911ec4325multi_tensor_apply_kernelINS1_18TensorListMetadataILi2EEENS1_11CopyFunctorIdaLi2ELi1ELi1EEEJNS0_4CopyIdaEEEEEvT_T0_DpT1_,"ax",@progbits
	.align	128
.text._ZN2at6native55_GLOBAL__N__de093ff9_22_ForeachBinaryOpList_cu_a911ec4325multi_tensor_apply_kernelINS1_18TensorListMetadataILi2EEENS1_11CopyFunctorIdaLi2ELi1ELi1EEEJNS0_4CopyIdaEEEEEvT_T0_DpT1_:
        .type           _ZN2at6native55_GLOBAL__N__de093ff9_22_ForeachBinaryOpList_cu_a911ec4325multi_tensor_apply_kernelINS1_18TensorListMetadataILi2EEENS1_11CopyFunctorIdaLi2ELi1ELi1EEEJNS0_4CopyIdaEEEEEvT_T0_DpT1_,@function
        .size           _ZN2at6native55_GLOBAL__N__de093ff9_22_ForeachBinaryOpList_cu_a911ec4325multi_tensor_apply_kernelINS1_18TensorListMetadataILi2EEENS1_11CopyFunctorIdaLi2ELi1ELi1EEEJNS0_4CopyIdaEEEEEvT_T0_DpT1_,(.L_x_7737 - _ZN2at6native55_GLOBAL__N__de093ff9_22_ForeachBinaryOpList_cu_a911ec4325multi_tensor_apply_kernelINS1_18TensorListMetadataILi2EEENS1_11CopyFunctorIdaLi2ELi1ELi1EEEJNS0_4CopyIdaEEEEEvT_T0_DpT1_)
        .other          _ZN2at6native55_GLOBAL__N__de093ff9_22_ForeachBinaryOpList_cu_a911ec4325multi_tensor_apply_kernelINS1_18TensorListMetadataILi2EEENS1_11CopyFunctorIdaLi2ELi1ELi1EEEJNS0_4CopyIdaEEEEEvT_T0_DpT1_,@"STO_CUDA_ENTRY STV_DEFAULT"
_ZN2at6native55_GLOBAL__N__de093ff9_22_ForeachBinaryOpList_cu_a911ec4325multi_tensor_apply_kernelINS1_18TensorListMetadataILi2EEENS1_11CopyFunctorIdaLi2ELi1ELi1EEEJNS0_4CopyIdaEEEEEvT_T0_DpT1_:
        /* <DEDUP_REMOVED lines=39> */
[----:B------:R-:W-:Y:S05]  /*0270*/  CALL.REL.NOINC `($__internal_81_$__cuda_sm20_div_u16) ;  /* 0x0000001000047944 */ /* 0x000fea0003c00000 */
        /* <DEDUP_REMOVED lines=52> */
.L_x_2941:
        /* <DEDUP_REMOVED lines=118> */
.L_x_2940:
        /* <DEDUP_REMOVED lines=60> */
.L_x_2939:
[----:B------:R-:W0:Y:S02]  /*10e0*/  S2R R14, SR_TID.X ;  /* 0x00000000000e7919 */ /* 0x000e240000002100 */
[----:B0-----:R-:W-:-:S03]  /*10f0*/  IMAD.WIDE.U32 R2, R14, 0x4, RZ ;  /* 0x000000040e027825 */ /* 0x001fc600078e00ff */
[----:B------:R-:W-:-:S04]  /*1100*/  ISETP.GE.U32.AND P0, PT, R2, UR11, PT ;  /* 0x0000000b02007c0c */ /* 0x000fc8000bf06070 */
[----:B------:R-:W-:-:S13]  /*1110*/  ISETP.GE.AND.EX P0, PT, R3, UR4, PT, P0 ;  /* 0x0000000403007c0c */ /* 0x000fda000bf06300 */
[----:B------:R-:W-:Y:S05]  /*1120*/  @P0 EXIT ;  /* 0x000000000000094d */ /* 0x000fea0003800000 */
[----:B------:R-:W-:Y:S01]  /*1130*/  IMAD.MOV.U32 R15, RZ, RZ, RZ ;  /* 0x000000ffff0f7224 */ /* 0x000fe200078e00ff */
[----:B------:R-:W0:Y:S06]  /*1140*/  LDCU UR5, c[0x0][0x360] ;  /* 0x00006c00ff0577ac */ /* 0x000e2c0008000800 */
.L_x_2942:
        /* <DEDUP_REMOVED lines=20> */
        .weak           $__internal_81_$__cuda_sm20_div_u16
        .type           $__internal_81_$__cuda_sm20_div_u16,@function
        .size           $__internal_81_$__cuda_sm20_div_u16,(.L_x_7737 - $__internal_81_$__cuda_sm20_div_u16)
$__internal_81_$__cuda_sm20_div_u16:
        /* <DEDUP_REMOVED lines=19> */
[----:B------:R-:W-:Y:S05]  /*13c0*/  RET.REL.NODEC R2 `(_ZN2at6native55_GLOBAL__N__de093ff9_22_ForeachBinaryOpList_cu_a911ec4325multi_tensor_apply_kernelINS1_18TensorListMetadataILi2EEENS1_11CopyFunctorIdaLi2ELi1ELi1EEEJNS0_4CopyIdaEEEEEvT_T0_DpT1_) ;  /* 0xffffffec020c7950 */ /* 0x000fea0003c3ffff */
.L_x_2943:
        /* <DEDUP_REMOVED lines=11> */
.L_x_7737:


//--------------------- .text._ZN2at6native55_GLOBAL__N__de093ff9_22_ForeachBinaryOpList_cu_a911ec4325multi_tensor_apply_kernelINS1_18TensorListMetadataILi2EEENS1_11CopyFunctorIdhLi2ELi1ELi1EEEJNS0_4CopyIdhEEEEEvT_T0_DpT1_ --------------------------
	.section	.text._ZN2at6native55_GLOBAL__N__de093ff9_22_ForeachBinaryOpList_cu_a911ec4325multi_tensor_apply_kernelINS1_18TensorListMetadataILi2EEENS1_11CopyFunctorIdhLi2ELi1ELi1EEEJNS0_4CopyIdhEEEEEvT_T0_DpT1_,"ax",@progbits
	.align	128
.text._ZN2at6native55_GLOBAL__N__de093ff9_22_ForeachBinaryOpList_cu_a911ec4325multi_tensor_apply_kernelINS1_18TensorListMetadataILi2EEENS1_11CopyFunctorIdhLi2ELi1ELi1EEEJNS0_4CopyIdhEEEEEvT_T0_DpT1_:
        .type           _ZN2at6native55_GLOBAL__N__de093ff9_22_ForeachBinaryOpList_cu_a911ec4325multi_tensor_apply_kernelINS1_18TensorListMetadataILi2EEENS1_11CopyFunctorIdhLi2ELi1ELi1EEEJNS0_4CopyIdhEEEEEvT_T0_DpT1_,@function
        .size           _ZN2at6native55_GLOBAL__N__de093ff9_22_ForeachBinaryOpList_cu_a911ec4325multi_tensor_apply_kernelINS1_18TensorListMetadataILi2EEENS1_11CopyFunctorIdhLi2ELi1ELi1EEEJNS0_4CopyIdhEEEEEvT_T0_DpT1_,(.L_x_7739 - _ZN2at6native55_GLOBAL__N__de093ff9_22_ForeachBinaryOpList_cu_a911ec4325multi_tensor_apply_kernelINS1_18TensorListMetadataILi2EEENS1_11CopyFunctorIdhLi2ELi1ELi1EEEJNS0_4CopyIdhEEEEEvT_T0_DpT1_)
        .other          _ZN2at6native55_GLOBAL__N__de093ff9_22_ForeachBinaryOpList_cu_a911ec4325multi_tensor_apply_kernelINS1_18TensorListMetadataILi2EEENS1_11CopyFunctorIdhLi2ELi1ELi1EEEJNS0_4CopyIdhEEEEEvT_T0_DpT1_,@"STO_CUDA_ENTRY STV_DEFAULT"
_ZN2at6native55_GLOBAL__N__de093ff9_22_ForeachBinaryOpList_cu_a911ec4325multi_tensor_apply_kernelINS1_18TensorListMetadataILi2EEENS1_11CopyFunctorIdhLi2ELi1ELi1EEEJNS0_4CopyIdhEEEEEvT_T0_DpT1_:
        /* <DEDUP_REMOVED lines=39> */
[----:B------:R-:W-:Y:S05]  /*0270*/  CALL.REL.NOINC `($__internal_82_$__cuda_sm20_div_u16) ;  /* 0x0000000c00d87944 */ /* 0x000fea0003c00000 */
        /* <DEDUP_REMOVED lines=52> */
.L_x_2946:
[C---:B------:R-:W-:Y:S02]  /*05c0*/  ISETP.GE.U32.AND P0, PT, R27.reuse, UR40, PT ;  /* 0x000000281b007c0c */ /* 0x040fe4000bf06070 */
[----:B-1----:R-:W-:Y:S02]  /*05d0*/  IADD3 R20, P3, PT, R27, UR28, RZ ;  /* 0x0000001c1b147c10 */ /* 0x002fe4000ff7e0ff */
[----:B------:R-:W-:Y:S02]  /*05e0*/  ISETP.GE.AND.EX P0, PT, R3, UR41, PT, P0 ;  /* 0x0000002903007c0c */ /* 0x000fe4000bf06300 */
[----:B------:R-:W-:Y:S01]  /*05f0*/  ISETP.GE.U32.AND P1, PT, R20, UR40, PT ;  /* 0x0000002814007c0c */ /* 0x000fe2000bf26070 */
[----:B------:R-:W-:-:S05]  /*0600*/  IMAD.X R21, RZ, RZ, R3, P3 ;  /* 0x000000ffff157224 */ /* 0x000fca00018e0603 */
[----:B------:R-:W-:-:S05]  /*0610*/  ISETP.GE.AND.EX P1, PT, R21, UR41, PT, P1 ;  /* 0x0000002915007c0c */ /* 0x000fca000bf26310 */
[----:B------:R-:W-:-:S04]  /*0620*/  @!P0 IADD3 R18, P2, PT, R27, UR42, RZ ;  /* 0x0000002a1b128c10 */ /* 0x000fc8000ff5e0ff */
[----:B------:R-:W-:-:S05]  /*0630*/  @!P0 IADD3.X R19, PT, PT, R3, UR43, RZ, P2, !PT ;  /* 0x0000002b03138c10 */ /* 0x000fca00097fe4ff */
[----:B------:R0:W2:Y:S01]  /*0640*/  @!P0 LDG.E.U8 R24, desc[UR26][R18.64] ;  /* 0x0000001a12188981 */ /* 0x0000a2000c1e1100 */
[----:B------:R-:W-:Y:S02]  /*0650*/  IADD3 R29, P2, PT, R20, UR28, RZ ;  /* 0x0000001c141d7c10 */ /* 0x000fe4000ff5e0ff */
[----:B------:R-:W-:-:S03]  /*0660*/  @!P1 IADD3 R22, P3, PT, R27, UR31, RZ ;  /* 0x0000001f1b169c10 */ /* 0x000fc6000ff7e0ff */
[----:B------:R-:W-:Y:S01]  /*0670*/  IMAD.X R28, RZ, RZ, R21, P2 ;  /* 0x000000ffff1c7224 */ /* 0x000fe200010e0615 */
[----:B------:R-:W-:Y:S02]  /*0680*/  ISETP.GE.U32.AND P2, PT, R29, UR40, PT ;  /* 0x000000281d007c0c */ /* 0x000fe4000bf46070 */
[----:B------:R-:W-:Y:S02]  /*0690*/  @!P1 IADD3.X R23, PT, PT, R3, UR32, RZ, P3, !PT ;  /* 0x0000002003179c10 */ /* 0x000fe40009ffe4ff */
[----:B------:R-:W-:-:S03]  /*06a0*/  ISETP.GE.AND.EX P2, PT, R28, UR41, PT, P2 ;  /* 0x000000291c007c0c */ /* 0x000fc6000bf46320 */
[----:B------:R-:W3:Y:S10]  /*06b0*/  @!P1 LDG.E.U8 R25, desc[UR26][R22.64] ;  /* 0x0000001a16199981 */ /* 0x000ef4000c1e1100 */
        /* <DEDUP_REMOVED lines=13> */
[----:B--2---:R-:W-:-:S06]  /*0790*/  @!P0 LOP3.LUT R22, R24, 0xff, RZ, 0xc0, !PT ;  /* 0x000000ff18168812 */ /* 0x004fcc00078ec0ff */
[----:B------:R-:W0:Y:S01]  /*07a0*/  @!P0 I2F.F64.U16 R22, R22 ;  /* 0x0000001600168312 */ /* 0x000e220000101800 */
[----:B---3--:R-:W-:Y:S01]  /*07b0*/  @!P1 LOP3.LUT R19, R25, 0xff, RZ, 0xc0, !PT ;  /* 0x000000ff19139812 */ /* 0x008fe200078ec0ff */
[----:B0-----:R0:W-:Y:S06]  /*07c0*/  @!P0 STG.E.64 desc[UR26][R20.64], R22 ;  /* 0x0000001614008986 */ /* 0x0011ec000c101b1a */
[----:B0-----:R0:W1:Y:S01]  /*07d0*/  @!P1 I2F.F64.U16 R22, R19 ;  /* 0x0000001300169312 */ /* 0x0010620000101800 */
[----:B------:R-:W-:-:S04]  /*07e0*/  @!P1 LEA R20, P0, R2, UR7, 0x3 ;  /* 0x0000000702149c11 */ /* 0x000fc8000f8018ff */
[----:B------:R-:W-:Y:S01]  /*07f0*/  @!P1 IADD3.X R21, PT, PT, R5, UR10, RZ, P0, !PT ;  /* 0x0000000a05159c10 */ /* 0x000fe200087fe4ff */
[----:B0-----:R-:W-:-:S04]  /*0800*/  @!P3 IMAD.MOV.U32 R19, RZ, RZ, R17 ;  /* 0x000000ffff13b224 */ /* 0x001fc800078e0011 */
[----:B-1----:R4:W-:Y:S02]  /*0810*/  @!P1 STG.E.64 desc[UR26][R20.64], R22 ;  /* 0x0000001614009986 */ /* 0x0029e4000c101b1a */
[----:B----4-:R-:W-:Y:S02]  /*0820*/  @!P2 LOP3.LUT R20, R26, 0xff, RZ, 0xc0, !PT ;  /* 0x000000ff1a14a812 */ /* 0x010fe400078ec0ff */
[----:B------:R-:W-:-:S04]  /*0830*/  @!P2 IADD3 R22, P0, PT, R12, UR7, RZ ;  /* 0x000000070c16ac10 */ /* 0x000fc8000ff1e0ff */
[----:B------:R-:W0:Y:S01]  /*0840*/  @!P2 I2F.F64.U16 R20, R20 ;  /* 0x000000140014a312 */ /* 0x000e220000101800 */
[----:B------:R-:W-:-:S05]  /*0850*/  @!P2 IADD3.X R23, PT, PT, R13, UR10, RZ, P0, !PT ;  /* 0x0000000a0d17ac10 */ /* 0x000fca00087fe4ff */
[----:B0-----:R0:W-:Y:S02]  /*0860*/  @!P2 STG.E.64 desc[UR26][R22.64], R20 ;  /* 0x000000141600a986 */ /* 0x0011e4000c101b1a */
[----:B0-----:R-:W-:-:S04]  /*0870*/  IMAD.U32 R21, RZ, RZ, UR28 ;  /* 0x0000001cff157e24 */ /* 0x001fc8000f8e00ff */
        /* <DEDUP_REMOVED lines=8> */
[----:B------:R-:W0:Y:S01]  /*0900*/  @!P3 I2F.F64.U16 R20, R21 ;  /* 0x000000150014b312 */ /* 0x000e220000101800 */
[----:B------:R-:W-:Y:S02]  /*0910*/  IADD3 R29, P1, PT, R29, UR28, RZ ;  /* 0x0000001c1d1d7c10 */ /* 0x000fe4000ff3e0ff */
[----:B------:R-:W-:-:S03]  /*0920*/  ISETP.GE.AND.EX P0, PT, R28, UR41, PT, P0 ;  /* 0x000000291c007c0c */ /* 0x000fc6000bf06300 */
[----:B------:R-:W-:Y:S01]  /*0930*/  IMAD.X R28, RZ, RZ, R28, P1 ;  /* 0x000000ffff1c7224 */ /* 0x000fe200008e061c */
[C---:B------:R-:W-:Y:S02]  /*0940*/  ISETP.GE.U32.AND P1, PT, R29.reuse, UR40, PT ;  /* 0x000000281d007c0c */ /* 0x040fe4000bf26070 */
[----:B------:R-:W-:Y:S02]  /*0950*/  IADD3 R29, P2, PT, R29, UR28, RZ ;  /* 0x0000001c1d1d7c10 */ /* 0x000fe4000ff5e0ff */
[----:B------:R-:W-:Y:S01]  /*0960*/  ISETP.GE.AND.EX P1, PT, R28, UR41, PT, P1 ;  /* 0x000000291c007c0c */ /* 0x000fe2000bf26310 */
[----:B0-----:R0:W-:Y:S04]  /*0970*/  @!P3 STG.E.64 desc[UR26][R18.64], R20 ;  /* 0x000000141200b986 */ /* 0x0011e8000c101b1a */
[----:B------:R-:W-:-:S04]  /*0980*/  @!P0 IADD3 R22, P3, PT, R27, UR38, RZ ;  /* 0x000000261b168c10 */ /* 0x000fc8000ff7e0ff */
[----:B------:R-:W-:-:S05]  /*0990*/  @!P0 IADD3.X R23, PT, PT, R3, UR39, RZ, P3, !PT ;  /* 0x0000002703178c10 */ /* 0x000fca0009ffe4ff */
[----:B------:R1:W2:Y:S01]  /*09a0*/  @!P0 LDG.E.U8 R24, desc[UR26][R22.64] ;  /* 0x0000001a16188981 */ /* 0x0002a2000c1e1100 */
[----:B0-----:R-:W-:Y:S01]  /*09b0*/  IMAD.X R19, RZ, RZ, R28, P2 ;  /* 0x000000ffff137224 */ /* 0x001fe200010e061c */
[C---:B------:R-:W-:Y:S02]  /*09c0*/  ISETP.GE.U32.AND P2, PT, R29.reuse, UR40, PT ;  /* 0x000000281d007c0c */ /* 0x040fe4000bf46070 */
[----:B------:R-:W-:Y:S02]  /*09d0*/  IADD3 R18, P4, PT, R29, UR28, RZ ;  /* 0x0000001c1d127c10 */ /* 0x000fe4000ff9e0ff */
[----:B------:R-:W-:Y:S02]  /*09e0*/  @!P1 IADD3 R28, P5, PT, R27, UR35, RZ ;  /* 0x000000231b1c9c10 */ /* 0x000fe4000ffbe0ff */
[----:B------:R-:W-:Y:S02]  /*09f0*/  ISETP.GE.AND.EX P2, PT, R19, UR41, PT, P2 ;  /* 0x0000002913007c0c */ /* 0x000fe4000bf46320 */
[----:B------:R-:W-:Y:S01]  /*0a00*/  ISETP.GE.U32.AND P3, PT, R18, UR40, PT ;  /* 0x0000002812007c0c */ /* 0x000fe2000bf66070 */
[----:B------:R-:W-:Y:S01]  /*0a10*/  IMAD.X R18, RZ, RZ, R19, P4 ;  /* 0x000000ffff127224 */ /* 0x000fe200020e0613 */
[----:B------:R-:W-:-:S04]  /*0a20*/  @!P1 IADD3.X R29, PT, PT, R3, UR12, RZ, P5, !PT ;  /* 0x0000000c031d9c10 */ /* 0x000fc8000affe4ff */
[----:B------:R-:W-:Y:S01]  /*0a30*/  ISETP.GE.AND.EX P3, PT, R18, UR41, PT, P3 ;  /* 0x0000002912007c0c */ /* 0x000fe2000bf66330 */
[----:B------:R-:W3:Y:S04]  /*0a40*/  @!P1 LDG.E.U8 R25, desc[UR26][R28.64] ;  /* 0x0000001a1c199981 */ /* 0x000ee8000c1e1100 */
[----:B------:R-:W-:-:S04]  /*0a50*/  @!P2 IADD3 R18, P4, PT, R27, UR34, RZ ;  /* 0x000000221b12ac10 */ /* 0x000fc8000ff9e0ff */
[----:B------:R-:W-:-:S04]  /*0a60*/  @!P2 IADD3.X R19, PT, PT, R3, UR14, RZ, P4, !PT ;  /* 0x0000000e0313ac10 */ /* 0x000fc8000a7fe4ff */
[----:B------:R-:W-:Y:S01]  /*0a70*/  @!P3 IADD3 R20, P4, PT, R27, UR33, RZ ;  /* 0x000000211b14bc10 */ /* 0x000fe2000ff9e0ff */
[----:B------:R-:W4:Y:S03]  /*0a80*/  @!P2 LDG.E.U8 R26, desc[UR26][R18.64] ;  /* 0x0000001a121aa981 */ /* 0x000f26000c1e1100 */
[----:B------:R-:W-:-:S05]  /*0a90*/  @!P3 IADD3.X R21, PT, PT, R3, UR16, RZ, P4, !PT ;  /* 0x000000100315bc10 */ /* 0x000fca000a7fe4ff */
[----:B------:R2:W5:Y:S01]  /*0aa0*/  @!P3 LDG.E.U8 R4, desc[UR26][R20.64] ;  /* 0x0000001a1404b981 */ /* 0x000562000c1e1100 */
[----:B-1----:R-:W-:-:S04]  /*0ab0*/  @!P0 IADD3 R22, P4, PT, R14, UR7, RZ ;  /* 0x000000070e168c10 */ /* 0x002fc8000ff9e0ff */
[----:B------:R-:W-:Y:S01]  /*0ac0*/  @!P0 IADD3.X R23, PT, PT, R15, UR10, RZ, P4, !PT ;  /* 0x0000000a0f178c10 */ /* 0x000fe2000a7fe4ff */
[----:B------:R-:W-:-:S04]  /*0ad0*/  UIADD3 UR18, UP0, UPT, UR18, -0x2, URZ ;  /* 0xfffffffe12127890 */ /* 0x000fc8000ff1e0ff */
[----:B------:R-:W-:Y:S02]  /*0ae0*/  UIADD3.X UR4, UPT, UPT, UR4, -0x1, URZ, UP0, !UPT ;  /* 0xffffffff04047890 */ /* 0x000fe400087fe4ff */
[----:B------:R-:W-:-:S04]  /*0af0*/  UISETP.NE.U32.AND UP0, UPT, UR18, URZ, UPT ;  /* 0x000000ff1200728c */ /* 0x000fc8000bf05070 */
[----:B------:R-:W-:Y:S02]  /*0b00*/  UISETP.NE.AND.EX UP0, UPT, UR4, URZ, UPT, UP0 ;  /* 0x000000ff0400728c */ /* 0x000fe4000bf05300 */
[----:B------:R-:W-:-:S04]  /*0b10*/  UIADD3 UR5, UP1, UPT, UR29, UR5, URZ ;  /* 0x000000051d057290 */ /* 0x000fc8000ff3e0ff */
[----:B------:R-:W-:Y:S01]  /*0b20*/  UIADD3.X UR6, UPT, UPT, UR30, UR6, URZ, UP1, !UPT ;  /* 0x000000061e067290 */ /* 0x000fe20008ffe4ff */
[----:B--2---:R-:W-:-:S06]  /*0b30*/  @!P0 LOP3.LUT R20, R24, 0xff, RZ, 0xc0, !PT ;  /* 0x000000ff18148812 */ /* 0x004fcc00078ec0ff */
[----:B------:R-:W0:Y:S01]  /*0b40*/  @!P0 I2F.F64.U16 R20, R20 ;  /* 0x0000001400148312 */ /* 0x000e220000101800 */
[----:B---3--:R-:W-:Y:S01]  /*0b50*/  @!P1 LOP3.LUT R28, R25, 0xff, RZ, 0xc0, !PT ;  /* 0x000000ff191c9812 */ /* 0x008fe200078ec0ff */
[----:B0-----:R4:W-:Y:S06]  /*0b60*/  @!P0 STG.E.64 desc[UR26][R22.64], R20 ;  /* 0x0000001416008986 */ /* 0x0019ec000c101b1a */
[----:B------:R-:W0:Y:S01]  /*0b70*/  @!P1 I2F.F64.U16 R28, R28 ;  /* 0x0000001c001c9312 */ /* 0x000e220000101800 */
[----:B------:R-:W-:-:S04]  /*0b80*/  @!P1 IADD3 R18, P0, PT, R10, UR7, RZ ;  /* 0x000000070a129c10 */ /* 0x000fc8000ff1e0ff */
[----:B------:R-:W-:Y:S02]  /*0b90*/  @!P1 IADD3.X R19, PT, PT, R11, UR10, RZ, P0, !PT ;  /* 0x0000000a0b139c10 */ /* 0x000fe400087fe4ff */
[----:B----4-:R-:W-:-:S04]  /*0ba0*/  @!P2 LOP3.LUT R22, R26, 0xff, RZ, 0xc0, !PT ;  /* 0x000000ff1a16a812 */ /* 0x010fc800078ec0ff */
[----:B------:R1:W2:Y:S01]  /*0bb0*/  @!P2 I2F.F64.U16 R20, R22 ;  /* 0x000000160014a312 */ /* 0x0002a20000101800 */
[----:B0-----:R5:W-:Y:S01]  /*0bc0*/  @!P1 STG.E.64 desc[UR26][R18.64], R28 ;  /* 0x0000001c12009986 */ /* 0x001be2000c101b1a */
[----:B-1----:R-:W-:Y:S02]  /*0bd0*/  @!P2 IADD3 R22, P0, PT, R8, UR7, RZ ;  /* 0x000000070816ac10 */ /* 0x002fe4000ff1e0ff */
[----:B-----5:R-:W-:Y:S02]  /*0be0*/  @!P3 LOP3.LUT R18, R4, 0xff, RZ, 0xc0, !PT ;  /* 0x000000ff0412b812 */ /* 0x020fe400078ec0ff */
[----:B------:R-:W-:-:S04]  /*0bf0*/  @!P2 IADD3.X R23, PT, PT, R9, UR10, RZ, P0, !PT ;  /* 0x0000000a0917ac10 */ /* 0x000fc800087fe4ff */
[----:B------:R-:W0:Y:S01]  /*0c00*/  @!P3 I2F.F64.U16 R18, R18 ;  /* 0x000000120012b312 */ /* 0x000e220000101800 */
[----:B--2---:R1:W-:Y:S02]  /*0c10*/  @!P2 STG.E.64 desc[UR26][R22.64], R20 ;  /* 0x000000141600a986 */ /* 0x0043e4000c101b1a */
        /* <DEDUP_REMOVED lines=8> */
.L_x_2945:
        /* <DEDUP_REMOVED lines=19> */
[----:B------:R-:W-:Y:S02]  /*0dd0*/  @!P1 IADD3 R8, P3, PT, R5, UR42, RZ ;  /* 0x0000002a05089c10 */ /* 0x000fe4000ff7e0ff */
[----:B------:R-:W-:Y:S01]  /*0de0*/  PRMT R16, R26, 0x7610, R16 ;  /* 0x000076101a107816 */ /* 0x000fe20000000010 */
        /* <DEDUP_REMOVED lines=10> */
[----:B0-----:R-:W-:Y:S02]  /*0e90*/  @!P0 LEA R14, P5, R0, UR8, 0x3 ;  /* 0x00000008000e8c11 */ /* 0x001fe4000f8a18ff */
[----:B------:R-:W-:Y:S02]  /*0ea0*/  PRMT R22, R4, 0x7610, R22 ;  /* 0x0000761004167816 */ /* 0x000fe40000000016 */
[----:B------:R-:W-:-:S07]  /*0eb0*/  @!P0 LEA.HI.X R15, R0, UR9, R3, 0x3, P5 ;  /* 0x00000009000f8c11 */ /* 0x000fce000a8f1c03 */
[----:B-1----:R-:W-:Y:S02]  /*0ec0*/  @!P3 IADD3 R18, P4, PT, R10, UR42, RZ ;  /* 0x0000002a0a12bc10 */ /* 0x002fe4000ff9e0ff */
[C---:B------:R-:W-:Y:S02]  /*0ed0*/  @!P2 LEA R20, P5, R6.reuse, UR8, 0x3 ;  /* 0x000000080614ac11 */ /* 0x040fe4000f8a18ff */
[----:B------:R-:W-:Y:S02]  /*0ee0*/  @!P3 IADD3.X R19, PT, PT, R11, UR43, RZ, P4, !PT ;  /* 0x0000002b0b13bc10 */ /* 0x000fe4000a7fe4ff */
[C---:B------:R-:W-:Y:S02]  /*0ef0*/  @!P1 LEA R4, P4, R5.reuse, UR8, 0x3 ;  /* 0x0000000805049c11 */ /* 0x040fe4000f8818ff */
[----:B------:R-:W-:Y:S01]  /*0f00*/  @!P2 LEA.HI.X R21, R6, UR9, R7, 0x3, P5 ;  /* 0x000000090615ac11 */ /* 0x000fe2000a8f1c07 */
[----:B------:R0:W5:Y:S01]  /*0f10*/  @!P3 LDG.E.U8 R22, desc[UR26][R18.64] ;  /* 0x0000001a1216b981 */ /* 0x000162000c1e1100 */
[----:B------:R-:W-:-:S02]  /*0f20*/  @!P1 LEA.HI.X R5, R5, UR9, R2, 0x3, P4 ;  /* 0x0000000905059c11 */ /* 0x000fc4000a0f1c02 */
[----:B--2---:R-:W-:Y:S02]  /*0f30*/  @!P0 LOP3.LUT R8, R24, 0xff, RZ, 0xc0, !PT ;  /* 0x000000ff18088812 */ /* 0x004fe400078ec0ff */
[----:B---3--:R-:W-:-:S04]  /*0f40*/  @!P1 LOP3.LUT R12, R25, 0xff, RZ, 0xc0, !PT ;  /* 0x000000ff190c9812 */ /* 0x008fc800078ec0ff */
[----:B------:R-:W1:Y:S01]  /*0f50*/  @!P0 I2F.F64.U16 R8, R8 ;  /* 0x0000000800088312 */ /* 0x000e620000101800 */
[----:B----4-:R-:W-:-:S07]  /*0f60*/  @!P2 LOP3.LUT R16, R16, 0xff, RZ, 0xc0, !PT ;  /* 0x000000ff1010a812 */ /* 0x010fce00078ec0ff */
[----:B------:R-:W2:Y:S08]  /*0f70*/  @!P1 I2F.F64.U16 R12, R12 ;  /* 0x0000000c000c9312 */ /* 0x000eb00000101800 */
[----:B------:R-:W3:Y:S01]  /*0f80*/  @!P2 I2F.F64.U16 R16, R16 ;  /* 0x000000100010a312 */ /* 0x000ee20000101800 */
[----:B-1----:R0:W-:Y:S04]  /*0f90*/  @!P0 STG.E.64 desc[UR26][R14.64], R8 ;  /* 0x000000080e008986 */ /* 0x0021e8000c101b1a */
[----:B--2---:R0:W-:Y:S04]  /*0fa0*/  @!P1 STG.E.64 desc[UR26][R4.64], R12 ;  /* 0x0000000c04009986 */ /* 0x0041e8000c101b1a */
[----:B---3--:R0:W-:Y:S01]  /*0fb0*/  @!P2 STG.E.64 desc[UR26][R20.64], R16 ;  /* 0x000000101400a986 */ /* 0x0081e2000c101b1a */
[----:B------:R-:W-:Y:S05]  /*0fc0*/  @P3 EXIT ;  /* 0x000000000000394d */ /* 0x000fea0003800000 */
[----:B-----5:R-:W-:Y:S02]  /*0fd0*/  LOP3.LUT R2, R22, 0xff, RZ, 0xc0, !PT ;  /* 0x000000ff16027812 */ /* 0x020fe400078ec0ff */
[----:B0-----:R-:W-:-:S04]  /*0fe0*/  LEA R4, P0, R10, UR8, 0x3 ;  /* 0x000000080a047c11 */ /* 0x001fc8000f8018ff */
[----:B------:R-:W0:Y:S01]  /*0ff0*/  I2F.F64.U16 R2, R2 ;  /* 0x0000000200027312 */ /* 0x000e220000101800 */
[----:B------:R-:W-:-:S05]  /*1000*/  LEA.HI.X R5, R10, UR9, R11, 0x3, P0 ;  /* 0x000000090a057c11 */ /* 0x000fca00080f1c0b */
[----:B0-----:R-:W-:Y:S01]  /*1010*/  STG.E.64 desc[UR26][R4.64], R2 ;  /* 0x0000000204007986 */ /* 0x001fe2000c101b1a */
[----:B------:R-:W-:Y:S05]  /*1020*/  EXIT ;  /* 0x000000000000794d */ /* 0x000fea0003800000 */
.L_x_2944:
[----:B------:R-:W0:Y:S02]  /*1030*/  S2R R14, SR_TID.X ;  /* 0x00000000000e7919 */ /* 0x000e240000002100 */
[----:B0-----:R-:W-:-:S03]  /*1040*/  IMAD.WIDE.U32 R2, R14, 0x4, RZ ;  /* 0x000000040e027825 */ /* 0x001fc600078e00ff */
[----:B------:R-:W-:-:S04]  /*1050*/  ISETP.GE.U32.AND P0, PT, R2, UR11, PT ;  /* 0x0000000b02007c0c */ /* 0x000fc8000bf06070 */
[----:B------:R-:W-:-:S13]  /*1060*/  ISETP.GE.AND.EX P0, PT, R3, UR4, PT, P0 ;  /* 0x0000000403007c0c */ /* 0x000fda000bf06300 */
[----:B------:R-:W-:Y:S05]  /*1070*/  @P0 EXIT ;  /* 0x000000000000094d */ /* 0x000fea0003800000 */
[----:B------:R-:W-:Y:S01]  /*1080*/  IMAD.MOV.U32 R15, RZ, RZ, RZ ;  /* 0x000000ffff0f7224 */ /* 0x000fe200078e00ff */
[----:B------:R-:W0:Y:S06]  /*1090*/  LDCU UR5, c[0x0][0x360] ;  /* 0x00006c00ff0577ac */ /* 0x000e2c0008000800 */
.L_x_2947:
        /* <DEDUP_REMOVED lines=14> */
[----:B------:R-:W-:Y:S08]  /*1180*/  I2F.F64.U8 R6, R2.B1 ;  /* 0x1000000200067312 */ /* 0x000ff00000001800 */
[----:B------:R-:W-:Y:S08]  /*1190*/  I2F.F64.U8 R8, R2.B2 ;  /* 0x2000000200087312 */ /* 0x000ff00000001800 */
[----:B------:R-:W0:Y:S02]  /*11a0*/  I2F.F64.U8 R10, R2.B3 ;  /* 0x30000002000a7312 */ /* 0x000e240000001800 */
[----:B0-----:R1:W-:Y:S01]  /*11b0*/  STG.E.ENL2.256 desc[UR26][R12.64], R4, R8 ;  /* 0xf80000040c08797f */ /* 0x0013e2000f12181a */
[----:B------:R-:W-:Y:S05]  /*11c0*/  @!P0 BRA P1, `(.L_x_2947) ;  /* 0xfffffffc00b48947 */ /* 0x000fea000083ffff */
[----:B------:R-:W-:Y:S05]  /*11d0*/  EXIT ;  /* 0x000000000000794d */ /* 0x000fea0003800000 */
        .weak           $__internal_82_$__cuda_sm20_div_u16
        .type           $__internal_82_$__cuda_sm20_div_u16,@function
        .size           $__internal_82_$__cuda_sm20_div_u16,(.L_x_7739 - $__internal_82_$__cuda_sm20_div_u16)
$__internal_82_$__cuda_sm20_div_u16:
        /* <DEDUP_REMOVED lines=19> */
[----:B------:R-:W-:Y:S05]  /*1310*/  RET.REL.NODEC R2 `(_ZN2at6native55_GLOBAL__N__de093ff9_22_ForeachBinaryOpList_cu_a911ec4325multi_tensor_apply_kernelINS1_18TensorListMetadataILi2EEENS1_11CopyFunctorIdhLi2ELi1ELi1EEEJNS0_4CopyIdhEEEEEvT_T0_DpT1_) ;  /* 0xffffffec02387950 */ /* 0x000fea0003c3ffff */
.L_x_2948:
        /* <DEDUP_REMOVED lines=14> */
.L_x_7739:


//--------------------- .text._ZN2at6native55_GLOBAL__N__de093ff9_22_ForeachBinaryOpList_cu_a911ec4325multi_tensor_apply_kernelINS1_18TensorListMetadataILi2EEENS1_14UnaryOpFunctorIdLi2ELi1ELi1EEEJNS0_4CopyIddEEEEEvT_T0_DpT1_ --------------------------
	.section	.text._ZN2at6native55_GLOBAL__N__de093ff9_22_ForeachBinaryOpList_cu_a911ec4325multi_tensor_apply_kernelINS1_18TensorListMetadataILi2EEENS1_14UnaryOpFunctorIdLi2ELi1ELi1EEEJNS0_4CopyIddEEEEEvT_T0_DpT1_,"ax",@progbits
	.align	128
.text._ZN2at6native55_GLOBAL__N__de093ff9_22_ForeachBinaryOpList_cu_a911ec4325multi_tensor_apply_kernelINS1_18TensorListMetadataILi2EEENS1_14UnaryOpFunctorIdLi2ELi1ELi1EEEJNS0_4CopyIddEEEEEvT_T0_DpT1_:
        .type           _ZN2at6native55_GLOBAL__N__de093ff9_22_ForeachBinaryOpList_cu_a911ec4325multi_tensor_apply_kernelINS1_18TensorListMetadataILi2EEENS1_14UnaryOpFunctorIdLi2ELi1ELi1EEEJNS0_4CopyIddEEEEEvT_T0_DpT1_,@function
        .size           _ZN2at6native55_GLOBAL__N__de093ff9_22_ForeachBinaryOpList_cu_a911ec4325multi_tensor_apply_kernelINS1_18TensorListMetadataILi2EEENS1_14UnaryOpFunctorIdLi2ELi1ELi1EEEJNS0_4CopyIddEEEEEvT_T0_DpT1_,(.L_x_7741 - _ZN2at6native55_GLOBAL__N__de093ff9_22_ForeachBinaryOpList_cu_a911ec4325multi_tensor_apply_kernelINS1_18TensorListMetadataILi2EEENS1_14UnaryOpFunctorIdLi2ELi1ELi1EEEJNS0_4CopyIddEEEEEvT_T0_DpT1_)
        .other          _ZN2at6native55_GLOBAL__N__de093ff9_22_ForeachBinaryOpList_cu_a911ec4325multi_tensor_apply_kernelINS1_18TensorListMetadataILi2EEENS1_14UnaryOpFunctorIdLi2ELi1ELi1EEEJNS0_4CopyIddEEEEEvT_T0_DpT1_,@"STO_CUDA_ENTRY STV_DEFAULT"
_ZN2at6native55_GLOBAL__N__de093ff9_22_ForeachBinaryOpList_cu_a911ec4325multi_tensor_apply_kernelINS1_18TensorListMetadataILi2EEENS1_14UnaryOpFunctorIdLi2ELi1ELi1EEEJNS0_4CopyIddEEEEEvT_T0_DpT1_:
        /* <DEDUP_REMOVED lines=38> */
[----:B------:R-:W-:Y:S05]  /*0260*/  CALL.REL.NOINC `($__internal_83_$__cuda_sm20_div_u16) ;  /* 0x0000000800e07944 */ /* 0x000fea0003c00000 */
        /* <DEDUP_REMOVED lines=13> */
.L_x_2951:
        /* <DEDUP_REMOVED lines=9> */
[C---:B------:R-:W-:Y:S01]  /*03d0*/  ISETP.GE.U32.AND P3, PT, R4.reuse, R0, PT ;  /* 0x000000000400720c */ /* 0x040fe20003f66070 */
[----:B------:R-:W-:Y:S01]  /*03e0*/  IMAD.X R19, RZ, RZ, R7, P2 ;  /* 0x000000ffff137224 */ /* 0x000fe200010e0607 */
[----:B------:R-:W-:Y:S02]  /*03f0*/  ISETP.GE.AND.EX P4, PT, R7, R2, PT, P4 ;  /* 0x000000020700720c */ /* 0x000fe40003f86340 */
[----:B------:R-:W-:-:S02]  /*0400*/  IADD3 R13, P5, PT, R4, UR11, RZ ;  /* 0x0000000b040d7c10 */ /* 0x000fc4000ffbe0ff */
[----:B------:R-:W-:Y:S02]  /*0410*/  ISETP.GE.AND.EX P3, PT, R19, R2, PT, P3 ;  /* 0x000000021300720c */ /* 0x000fe40003f66330 */
[----:B------:R-:W-:-:S04]  /*0420*/  @!P1 LEA R24, P0, R12, R10, 0x3 ;  /* 0x0000000a0c189211 */ /* 0x000fc800078018ff */
[----:B------:R-:W-:Y:S01]  /*0430*/  @!P1 LEA.HI.X R25, R12, R11, R6, 0x3, P0 ;  /* 0x0000000b0c199211 */ /* 0x000fe200000f1c06 */
[----:B------:R-:W-:Y:S01]  /*0440*/  IMAD.X R5, RZ, RZ, R19, P5 ;  /* 0x000000ffff057224 */ /* 0x000fe200028e0613 */
[----:B------:R-:W-:-:S03]  /*0450*/  ISETP.GE.U32.AND P0, PT, R13, R0, PT ;  /* 0x000000000d00720c */ /* 0x000fc60003f06070 */
[----:B------:R0:W2:Y:S01]  /*0460*/  @!P1 LDG.E.64 R22, desc[UR12][R24.64] ;  /* 0x0000000c18169981 */ /* 0x0000a2000c1e1b00 */
[----:B------:R-:W-:Y:S02]  /*0470*/  @!P4 LEA R20, P2, R17, R10, 0x3 ;  /* 0x0000000a1114c211 */ /* 0x000fe400078418ff */
[----:B------:R-:W-:Y:S02]  /*0480*/  CS2R R26, SRZ ;  /* 0x00000000001a7805 */ /* 0x000fe4000001ff00 */
[----:B------:R-:W-:Y:S02]  /*0490*/  ISETP.GE.AND.EX P0, PT, R5, R2, PT, P0 ;  /* 0x000000020500720c */ /* 0x000fe40003f06300 */
[-C--:B------:R-:W-:Y:S02]  /*04a0*/  @!P4 LEA.HI.X R21, R17, R11.reuse, R7, 0x3, P2 ;  /* 0x0000000b1115c211 */ /* 0x080fe400010f1c07 */
[C---:B------:R-:W-:Y:S02]  /*04b0*/  @!P3 LEA R14, P2, R4.reuse, R10, 0x3 ;  /* 0x0000000a040eb211 */ /* 0x040fe400078418ff */
[----:B------:R-:W-:Y:S01]  /*04c0*/  CS2R R28, SRZ ;  /* 0x00000000001c7805 */ /* 0x000fe2000001ff00 */
[----:B------:R-:W3:Y:S01]  /*04d0*/  @!P4 LDG.E.64 R26, desc[UR12][R20.64] ;  /* 0x0000000c141ac981 */ /* 0x000ee2000c1e1b00 */
[----:B------:R-:W-:-:S05]  /*04e0*/  @!P3 LEA.HI.X R15, R4, R11, R19, 0x3, P2 ;  /* 0x0000000b040fb211 */ /* 0x000fca00010f1c13 */
[----:B------:R1:W4:Y:S01]  /*04f0*/  @!P3 LDG.E.64 R28, desc[UR12][R14.64] ;  /* 0x0000000c0e1cb981 */ /* 0x000322000c1e1b00 */
[----:B0-----:R-:W-:-:S04]  /*0500*/  @!P0 LEA R24, P2, R13, R10, 0x3 ;  /* 0x0000000a0d188211 */ /* 0x001fc800078418ff */
[----:B------:R-:W-:Y:S02]  /*0510*/  @!P0 LEA.HI.X R25, R13, R11, R5, 0x3, P2 ;  /* 0x0000000b0d198211 */ /* 0x000fe400010f1c05 */
[----:B-1----:R-:W-:-:S06]  /*0520*/  CS2R R14, SRZ ;  /* 0x00000000000e7805 */ /* 0x002fcc000001ff00 */
[----:B------:R0:W5:Y:S01]  /*0530*/  @!P0 LDG.E.64 R14, desc[UR12][R24.64] ;  /* 0x0000000c180e8981 */ /* 0x000162000c1e1b00 */
[-C--:B------:R-:W-:Y:S02]  /*0540*/  @!P1 LEA R20, P2, R12, R8.reuse, 0x3 ;  /* 0x000000080c149211 */ /* 0x080fe400078418ff */
[----:B------:R-:W-:Y:S02]  /*0550*/  @!P3 LEA R18, P5, R4, R8, 0x3 ;  /* 0x000000080412b211 */ /* 0x000fe400078a18ff */
[-C--:B------:R-:W-:Y:S02]  /*0560*/  @!P1 LEA.HI.X R21, R12, R9.reuse, R6, 0x3, P2 ;  /* 0x000000090c159211 */ /* 0x080fe400010f1c06 */
[----:B------:R-:W-:Y:S02]  /*0570*/  @!P3 LEA.HI.X R19, R4, R9, R19, 0x3, P5 ;  /* 0x000000090413b211 */ /* 0x000fe400028f1c13 */
[----:B0-----:R-:W-:Y:S02]  /*0580*/  IADD3 R24, P5, PT, R17, UR10, RZ ;  /* 0x0000000a11187c10 */ /* 0x001fe4000ffbe0ff */
[----:B------:R-:W-:-:S02]  /*0590*/  IADD3 R25, P2, PT, R12, UR10, RZ ;  /* 0x0000000a0c197c10 */ /* 0x000fc4000ff5e0ff */
[----:B------:R-:W-:-:S04]  /*05a0*/  @!P0 LEA R12, P6, R13, R8, 0x3 ;  /* 0x000000080d0c8211 */ /* 0x000fc800078c18ff */
[----:B------:R-:W-:Y:S01]  /*05b0*/  @!P0 LEA.HI.X R13, R13, R9, R5, 0x3, P6 ;  /* 0x000000090d0d8211 */ /* 0x000fe200030f1c05 */
[----:B--2---:R0:W-:Y:S01]  /*05c0*/  @!P1 STG.E.64 desc[UR12][R20.64], R22 ;  /* 0x0000001614009986 */ /* 0x0041e2000c101b0c */
[----:B------:R-:W-:-:S04]  /*05d0*/  @!P4 LEA R16, P1, R17, R8, 0x3 ;  /* 0x000000081110c211 */ /* 0x000fc800078218ff */
[--C-:B------:R-:W-:Y:S01]  /*05e0*/  @!P4 LEA.HI.X R17, R17, R9, R7.reuse, 0x3, P1 ;  /* 0x000000091111c211 */ /* 0x100fe200008f1c07 */
[----:B------:R-:W-:Y:S01]  /*05f0*/  IMAD.X R7, RZ, RZ, R7, P5 ;  /* 0x000000ffff077224 */ /* 0x000fe200028e0607 */
[C---:B------:R-:W-:Y:S02]  /*0600*/  ISETP.GE.U32.AND P1, PT, R24.reuse, R0, PT ;  /* 0x000000001800720c */ /* 0x040fe40003f26070 */
[----:B------:R-:W-:Y:S01]  /*0610*/  IADD3 R4, P5, PT, R24, UR11, RZ ;  /* 0x0000000b18047c10 */ /* 0x000fe2000ffbe0ff */
[----:B---3--:R1:W-:Y:S01]  /*0620*/  @!P4 STG.E.64 desc[UR12][R16.64], R26 ;  /* 0x0000001a1000c986 */ /* 0x0083e2000c101b0c */
[----:B------:R-:W-:Y:S02]  /*0630*/  ISETP.GE.AND.EX P1, PT, R7, R2, PT, P1 ;  /* 0x000000020700720c */ /* 0x000fe40003f26310 */
[-C--:B------:R-:W-:Y:S01]  /*0640*/  ISETP.GE.U32.AND P4, PT, R4, R0.reuse, PT ;  /* 0x000000000400720c */ /* 0x080fe20003f86070 */
[----:B0-----:R-:W-:Y:S01]  /*0650*/  IMAD.X R21, RZ, RZ, R6, P2 ;  /* 0x000000ffff157224 */ /* 0x001fe200010e0606 */
[----:B------:R-:W-:Y:S01]  /*0660*/  ISETP.GE.U32.AND P2, PT, R25, R0, PT ;  /* 0x000000001900720c */ /* 0x000fe20003f46070 */
[----:B------:R-:W-:Y:S01]  /*0670*/  IMAD.X R5, RZ, RZ, R7, P5 ;  /* 0x000000ffff057224 */ /* 0x000fe200028e0607 */
[----:B----4-:R0:W-:Y:S02]  /*0680*/  @!P3 STG.E.64 desc[UR12][R18.64], R28 ;  /* 0x0000001c1200b986 */ /* 0x0101e4000c101b0c */
[----:B------:R-:W-:-:S02]  /*0690*/  ISETP.GE.AND.EX P2, PT, R21, R2, PT, P2 ;  /* 0x000000021500720c */ /* 0x000fc40003f46320 */
[----:B------:R-:W-:Y:S02]  /*06a0*/  ISETP.GE.AND.EX P3, PT, R5, R2, PT, P4 ;  /* 0x000000020500720c */ /* 0x000fe40003f66340 */
[----:B-1----:R-:W-:-:S04]  /*06b0*/  IADD3 R27, P5, PT, R4, UR11, RZ ;  /* 0x0000000b041b7c10 */ /* 0x002fc8000ffbe0ff */
[----:B------:R-:W-:Y:S01]  /*06c0*/  ISETP.GE.U32.AND P4, PT, R27, R0, PT ;  /* 0x000000001b00720c */ /* 0x000fe20003f86070 */
[----:B0-----:R-:W-:Y:S01]  /*06d0*/  IMAD.X R29, RZ, RZ, R5, P5 ;  /* 0x000000ffff1d7224 */ /* 0x001fe200028e0605 */
[CC--:B------:R-:W-:Y:S01]  /*06e0*/  @!P1 LEA R16, P5, R24.reuse, R10.reuse, 0x3 ;  /* 0x0000000a18109211 */ /* 0x0c0fe200078a18ff */
[----:B-----5:R0:W-:Y:S02]  /*06f0*/  @!P0 STG.E.64 desc[UR12][R12.64], R14 ;  /* 0x0000000e0c008986 */ /* 0x0201e4000c101b0c */
[----:B------:R-:W-:Y:S02]  /*0700*/  @!P2 LEA R22, P6, R25, R10, 0x3 ;  /* 0x0000000a1916a211 */ /* 0x000fe400078c18ff */
[----:B------:R-:W-:Y:S02]  /*0710*/  ISETP.GE.AND.EX P4, PT, R29, R2, PT, P4 ;  /* 0x000000021d00720c */ /* 0x000fe40003f86340 */
[----:B------:R-:W-:Y:S02]  /*0720*/  @!P1 LEA.HI.X R17, R24, R11, R7, 0x3, P5 ;  /* 0x0000000b18119211 */ /* 0x000fe400028f1c07 */
[----:B------:R-:W-:-:S02]  /*0730*/  @!P3 LEA R18, P0, R4, R10, 0x3 ;  /* 0x0000000a0412b211 */ /* 0x000fc400078018ff */
[-C--:B------:R-:W-:Y:S02]  /*0740*/  @!P2 LEA.HI.X R23, R25, R11.reuse, R21, 0x3, P6 ;  /* 0x0000000b1917a211 */ /* 0x080fe400030f1c15 */
[----:B0-----:R-:W-:Y:S02]  /*0750*/  CS2R R14, SRZ ;  /* 0x00000000000e7805 */ /* 0x001fe4000001ff00 */
[----:B------:R-:W-:Y:S02]  /*0760*/  CS2R R12, SRZ ;  /* 0x00000000000c7805 */ /* 0x000fe4000001ff00 */
[----:B------:R-:W-:Y:S02]  /*0770*/  @!P3 LEA.HI.X R19, R4, R11, R5, 0x3, P0 ;  /* 0x0000000b0413b211 */ /* 0x000fe400000f1c05 */
[----:B------:R0:W2:Y:S04]  /*0780*/  @!P1 LDG.E.64 R14, desc[UR12][R16.64] ;  /* 0x0000000c100e9981 */ /* 0x0000a8000c1e1b00 */
[----:B------:R1:W3:Y:S01]  /*0790*/  @!P2 LDG.E.64 R12, desc[UR12][R22.64] ;  /* 0x0000000c160ca981 */ /* 0x0002e2000c1e1b00 */
[----:B0-----:R-:W-:-:S02]  /*07a0*/  CS2R R16, SRZ ;  /* 0x0000000000107805 */ /* 0x001fc4000001ff00 */
[----:B-1----:R-:W-:-:S04]  /*07b0*/  @!P4 LEA R22, P0, R27, R10, 0x3 ;  /* 0x0000000a1b16c211 */ /* 0x002fc800078018ff */
[----:B------:R0:W4:Y:S01]  /*07c0*/  @!P3 LDG.E.64 R16, desc[UR12][R18.64] ;  /* 0x0000000c1210b981 */ /* 0x000122000c1e1b00 */
[----:B------:R-:W-:Y:S02]  /*07d0*/  @!P4 LEA.HI.X R23, R27, R11, R29, 0x3, P0 ;  /* 0x0000000b1b17c211 */ /* 0x000fe400000f1c1d */
[----:B0-----:R-:W-:-:S06]  /*07e0*/  CS2R R18, SRZ ;  /* 0x0000000000127805 */ /* 0x001fcc000001ff00 */
[----:B------:R0:W5:Y:S01]  /*07f0*/  @!P4 LDG.E.64 R18, desc[UR12][R22.64] ;  /* 0x0000000c1612c981 */ /* 0x000162000c1e1b00 */
[CC--:B------:R-:W-:Y:S02]  /*0800*/  @!P2 LEA R20, P0, R25.reuse, R8.reuse, 0x3 ;  /* 0x000000081914a211 */ /* 0x0c0fe400078018ff */
[CC--:B------:R-:W-:Y:S02]  /*0810*/  @!P1 LEA R6, P5, R24.reuse, R8.reuse, 0x3 ;  /* 0x0000000818069211 */ /* 0x0c0fe400078a18ff */
[-C--:B------:R-:W-:Y:S02]  /*0820*/  @!P2 LEA.HI.X R21, R25, R9.reuse, R21, 0x3, P0 ;  /* 0x000000091915a211 */ /* 0x080fe400000f1c15 */
[----:B------:R-:W-:Y:S02]  /*0830*/  @!P1 LEA.HI.X R7, R24, R9, R7, 0x3, P5 ;  /* 0x0000000918079211 */ /* 0x000fe400028f1c07 */
[-C--:B------:R-:W-:Y:S02]  /*0840*/  @!P4 LEA R24, P5, R27, R8.reuse, 0x3 ;  /* 0x000000081b18c211 */ /* 0x080fe400078a18ff */
[----:B0-----:R-:W-:-:S02]  /*0850*/  @!P3 LEA R22, P0, R4, R8, 0x3 ;  /* 0x000000080416b211 */ /* 0x001fc400078018ff */
        /* <DEDUP_REMOVED lines=8> */
[----:B---3--:R1:W-:Y:S04]  /*08e0*/  @!P2 STG.E.64 desc[UR12][R20.64], R12 ;  /* 0x0000000c1400a986 */ /* 0x0083e8000c101b0c */
[----:B--2---:R1:W-:Y:S04]  /*08f0*/  @!P1 STG.E.64 desc[UR12][R6.64], R14 ;  /* 0x0000000e06009986 */ /* 0x0043e8000c101b0c */
[----:B----4-:R1:W-:Y:S04]  /*0900*/  @!P3 STG.E.64 desc[UR12][R22.64], R16 ;  /* 0x000000101600b986 */ /* 0x0103e8000c101b0c */
[----:B-----5:R1:W-:Y:S01]  /*0910*/  @!P4 STG.E.64 desc[UR12][R24.64], R18 ;  /* 0x000000121800c986 */ /* 0x0203e2000c101b0c */
[----:B------:R-:W-:Y:S05]  /*0920*/  BRA.U UP0, `(.L_x_2951) ;  /* 0xfffffff900847547 */ /* 0x000fea000b83ffff */
.L_x_2950:
[----:B------:R-:W-:-:S04]  /*0930*/  ULOP3.LUT UR4, UR8, 0x1, URZ, 0xc0, !UPT ;  /* 0x0000000108047892 */ /* 0x000fc8000f8ec0ff */
[----:B------:R-:W-:-:S06]  /*0940*/  UISETP.NE.U32.AND UP0, UPT, UR4, 0x1, UPT ;  /* 0x000000010400788c */ /* 0x000fcc000bf05070 */
[----:B------:R-:W-:-:S13]  /*0950*/  PLOP3.LUT P0, PT, PT, PT, UP0, 0x80, 0x8 ;  /* 0x000000000008781c */ /* 0x000fda0003f0f008 */
[----:B------:R-:W-:Y:S05]  /*0960*/  @!P0 EXIT ;  /* 0x000000000000894d */ /* 0x000fea0003800000 */
[----:B------:R-:W0:Y:S01]  /*0970*/  S2R R29, SR_TID.X ;  /* 0x00000000001d7919 */ /* 0x000e220000002100 */
[----:B-1----:R-:W-:Y:S02]  /*0980*/  CS2R R6, SRZ ;  /* 0x0000000000067805 */ /* 0x002fe4000001ff00 */
[----:B------:R-:W-:Y:S02]  /*0990*/  CS2R R12, SRZ ;  /* 0x00000000000c7805 */ /* 0x000fe4000001ff00 */
[----:B0-----:R-:W-:-:S04]  /*09a0*/  IADD3 R29, P1, PT, R29, UR6, RZ ;  /* 0x000000061d1d7c10 */ /* 0x001fc8000ff3e0ff */
[C---:B------:R-:W-:Y:S01]  /*09b0*/  ISETP.GE.U32.AND P0, PT, R29.reuse, R0, PT ;  /* 0x000000001d00720c */ /* 0x040fe20003f06070 */
[----:B------:R-:W-:Y:S01]  /*09c0*/  IMAD.X R18, RZ, RZ, UR7, P1 ;  /* 0x00000007ff127e24 */ /* 0x000fe200088e06ff */
        /* <DEDUP_REMOVED lines=13> */
[----:B------:R-:W-:Y:S02]  /*0aa0*/  ISETP.GE.AND.EX P3, PT, R0, R2, PT, P3 ;  /* 0x000000020000720c */ /* 0x000fe40003f66330 */
[-C--:B------:R-:W-:Y:S02]  /*0ab0*/  @!P0 LEA.HI.X R5, R29, R11.reuse, R18, 0x3, P4 ;  /* 0x0000000b1d058211 */ /* 0x080fe400020f1c12 */
[-C--:B------:R-:W-:Y:S02]  /*0ac0*/  @!P1 LEA R2, P4, R23, R10.reuse, 0x3 ;  /* 0x0000000a17029211 */ /* 0x080fe400078818ff */
[----:B------:R-:W-:Y:S02]  /*0ad0*/  @!P2 LEA R14, P5, R25, R10, 0x3 ;  /* 0x0000000a190ea211 */ /* 0x000fe400078a18ff */
[----:B------:R-:W-:Y:S02]  /*0ae0*/  CS2R R16, SRZ ;  /* 0x0000000000107805 */ /* 0x000fe4000001ff00 */
[-C--:B------:R-:W-:Y:S01]  /*0af0*/  @!P1 LEA.HI.X R3, R23, R11.reuse, R21, 0x3, P4 ;  /* 0x0000000b17039211 */ /* 0x080fe200020f1c15 */
[----:B------:R-:W2:Y:S01]  /*0b00*/  @!P0 LDG.E.64 R6, desc[UR12][R4.64] ;  /* 0x0000000c04068981 */ /* 0x000ea2000c1e1b00 */
        /* <DEDUP_REMOVED lines=21> */
.L_x_2949:
[----:B------:R-:W0:Y:S02]  /*0c60*/  S2R R18, SR_TID.X ;  /* 0x0000000000127919 */ /* 0x000e240000002100 */
[----:B0-----:R-:W-:-:S03]  /*0c70*/  IMAD.WIDE.U32 R2, R18, 0x4, RZ ;  /* 0x0000000412027825 */ /* 0x001fc600078e00ff */
[----:B------:R-:W-:-:S04]  /*0c80*/  ISETP.GE.U32.AND P0, PT, R2, R0, PT ;  /* 0x000000000200720c */ /* 0x000fc80003f06070 */
[----:B------:R-:W-:-:S13]  /*0c90*/  ISETP.GE.AND.EX P0, PT, R3, R21, PT, P0 ;  /* 0x000000150300720c */ /* 0x000fda0003f06300 */
[----:B------:R-:W-:Y:S05]  /*0ca0*/  @P0 EXIT ;  /* 0x000000000000094d */ /* 0x000fea0003800000 */
[----:B------:R-:W-:Y:S01]  /*0cb0*/  IMAD.MOV.U32 R19, RZ, RZ, RZ ;  /* 0x000000ffff137224 */ /* 0x000fe200078e00ff */
[----:B------:R-:W0:Y:S06]  /*0cc0*/  LDCU UR4, c[0x0][0x360] ;  /* 0x00006c00ff0477ac */ /* 0x000e2c0008000800 */
.L_x_2952:
        /* <DEDUP_REMOVED lines=18> */
        .weak           $__internal_83_$__cuda_sm20_div_u16
        .type           $__internal_83_$__cuda_sm20_div_u16,@function
        .size           $__internal_83_$__cuda_sm20_div_u16,(.L_x_7741 - $__internal_83_$__cuda_sm20_div_u16)
$__internal_83_$__cuda_sm20_div_u16:
        /* <DEDUP_REMOVED lines=19> */
[----:B------:R-:W-:Y:S05]  /*0f20*/  RET.REL.NODEC R4 `(_ZN2at6native55_GLOBAL__N__de093ff9_22_ForeachBinaryOpList_cu_a911ec4325multi_tensor_apply_kernelINS1_18TensorListMetadataILi2EEENS1_14UnaryOpFunctorIdLi2ELi1ELi1EEEJNS0_4CopyIddEEEEEvT_T0_DpT1_) ;  /* 0xfffffff004347950 */ /* 0x000fea0003c3ffff */
.L_x_2953:
        /* <DEDUP_REMOVED lines=13> */
.L_x_7741:


//--------------------- .text._ZN2at6native55_GLOBAL__N__de093ff9_22_ForeachBinaryOpList_cu_a911ec4325multi_tensor_apply_kernelINS1_18TensorListMetadataILi2EEENS1_11CopyFunctorIsN3c1015Float8_e5m2fnuzELi2ELi1ELi1EEEJNS0_4CopyIsS7_EEEEEvT_T0_DpT1_ --------------------------
	.section	.text._ZN2at6native55_GLOBAL__N__de093ff9_22_ForeachBinaryOpList_cu_a911ec4325multi_tensor_apply_kernelINS1_18TensorListMetadataILi2EEENS1_11CopyFunctorIsN3c1015Float8_e5m2fnuzELi2ELi1ELi1EEEJNS0_4CopyIsS7_EEEEEvT_T0_DpT1_,"ax",@progbits
	.align	128
.text._ZN2at6native55_GLOBAL__N__de093ff9_22_ForeachBinaryOpList_cu_a911ec4325multi_tensor_apply_kernelINS1_18TensorListMetadataILi2EEENS1_11CopyFunctorIsN3c1015Float8_e5m2fnuzELi2ELi1ELi1EEEJNS0_4CopyIsS7_EEEEEvT_T0_DpT1_:
        .type           _ZN2at6native55_GLOBAL__N__de093ff9_22_ForeachBinaryOpList_cu_a911ec4325multi_tensor_apply_kernelINS1_18TensorListMetadataILi2EEENS1_11CopyFunctorIsN3c1015Float8_e5m2fnuzELi2ELi1ELi1EEEJNS0_4CopyIsS7_EEEEEvT_T0_DpT1_,@function
        .size           _ZN2at6native55_GLOBAL__N__de093ff9_22_ForeachBinaryOpList_cu_a911ec4325multi_tensor_apply_kernelINS1_18TensorListMetadataILi2EEENS1_11CopyFunctorIsN3c1015Float8_e5m2fnuzELi2ELi1ELi1EEEJNS0_4CopyIsS7_EEEEEvT_T0_DpT1_,(.L_x_7743 - _ZN2at6native55_GLOBAL__N__de093ff9_22_ForeachBinaryOpList_cu_a911ec4325multi_tensor_apply_kernelINS1_18TensorListMetadataILi2EEENS1_11CopyFunctorIsN3c1015Float8_e5m2fnuzELi2ELi1ELi1EEEJNS0_4CopyIsS7_EEEEEvT_T0_DpT1_)
        .other          _ZN2at6native55_GLOBAL__N__de093ff9_22_ForeachBinaryOpList_cu_a911ec4325multi_tensor_apply_kernelINS1_18TensorListMetadataILi2EEENS1_11CopyFunctorIsN3c1015Float8_e5m2fnuzELi2ELi1ELi1EEEJNS0_4CopyIsS7_EEEEEvT_T0_DpT1_,@"STO_CUDA_ENTRY STV_DEFAULT"
_ZN2at6native55_GLOBAL__N__de093ff9_22_ForeachBinaryOpList_cu_a911ec4325multi_tensor_apply_kernelINS1_18TensorListMetadataILi2EEENS1_11CopyFunctorIsN3c1015Float8_e5m2fnuzELi2ELi1ELi1EEEJNS0_4CopyIsS7_EEEEEvT_T0_DpT1_:
        /* <DEDUP_REMOVED lines=55> */
.L_x_2971:
[C---:B------:R-:W-:Y:S01]  /*0370*/  ISETP.GE.U32.AND P0, PT, R0.reuse, UR25, PT ;  /* 0x0000001900007c0c */ /* 0x040fe2000bf06070 */
[----:B0-----:R-:W-:Y:S01]  /*0380*/  IMAD.U32 R5, RZ, RZ, UR20 ;  /* 0x00000014ff057e24 */ /* 0x001fe2000f8e00ff */
        /* <DEDUP_REMOVED lines=54> */
.L_x_2958:
[----:B------:R-:W-:Y:S05]  /*06f0*/  BSYNC.RECONVERGENT B1 ;  /* 0x0000000000017941 */ /* 0x000fea0003800200 */
.L_x_2957:
[----:B------:R-:W-:Y:S01]  /*0700*/  IMAD.SHL.U32 R2, R2, 0x200000, RZ ;  /* 0x0020000002027824 */ /* 0x000fe200078e00ff */
[----:B------:R-:W-:-:S04]  /*0710*/  LEA R3, R3, 0x37800000, 0x17 ;  /* 0x3780000003037811 */ /* 0x000fc800078eb8ff */
[----:B------:R-:W-:-:S07]  /*0720*/  LOP3.LUT R17, R3, R2, R17, 0xfe, !PT ;  /* 0x0000000203117212 */ /* 0x000fce00078efe11 */
.L_x_2956:
[----:B------:R-:W-:Y:S05]  /*0730*/  BSYNC.RECONVERGENT B0 ;  /* 0x0000000000007941 */ /* 0x000fea0003800200 */
.L_x_2955:
[----:B-----5:R-:W-:Y:S01]  /*0740*/  ISETP.NE.AND P4, PT, R12, RZ, PT ;  /* 0x000000ff0c00720c */ /* 0x020fe20003f85270 */
[----:B------:R-:W0:Y:S01]  /*0750*/  F2I.FTZ.TRUNC.NTZ R17, R17 ;  /* 0x0000001100117305 */ /* 0x000e22000021f100 */
[----:B------:R-:W-:Y:S01]  /*0760*/  BSSY.RECONVERGENT B0, `(.L_x_2959) ;  /* 0x0000018000007945 */ /* 0x000fe20003800200 */
        /* <DEDUP_REMOVED lines=19> */
.L_x_2962:
[----:B------:R-:W-:Y:S05]  /*08a0*/  BSYNC.RECONVERGENT B1 ;  /* 0x0000000000017941 */ /* 0x000fea0003800200 */
.L_x_2961:
[----:B------:R-:W-:Y:S01]  /*08b0*/  IMAD.SHL.U32 R2, R2, 0x200000, RZ ;  /* 0x0020000002027824 */ /* 0x000fe200078e00ff */
[----:B------:R-:W-:-:S04]  /*08c0*/  LEA R3, R3, 0x37800000, 0x17 ;  /* 0x3780000003037811 */ /* 0x000fc800078eb8ff */
[----:B------:R-:W-:-:S07]  /*08d0*/  LOP3.LUT R19, R3, R2, R19, 0xfe, !PT ;  /* 0x0000000203137212 */ /* 0x000fce00078efe13 */
.L_x_2960:
[----:B------:R-:W-:Y:S05]  /*08e0*/  BSYNC.RECONVERGENT B0 ;  /* 0x0000000000007941 */ /* 0x000fea0003800200 */
.L_x_2959:
[----:B------:R-:W-:Y:S01]  /*08f0*/  ISETP.NE.AND P4, PT, R14, RZ, PT ;  /* 0x000000ff0e00720c */ /* 0x000fe20003f85270 */
[----:B------:R-:W1:Y:S01]  /*0900*/  F2I.FTZ.TRUNC.NTZ R19, R19 ;  /* 0x0000001300137305 */ /* 0x000e62000021f100 */
        /* <DEDUP_REMOVED lines=20> */
.L_x_2966:
[----:B------:R-:W-:Y:S05]  /*0a50*/  BSYNC.RECONVERGENT B1 ;  /* 0x0000000000017941 */ /* 0x000fea0003800200 */
.L_x_2965:
[----:B------:R-:W-:Y:S01]  /*0a60*/  IMAD.SHL.U32 R2, R2, 0x200000, RZ ;  /* 0x0020000002027824 */ /* 0x000fe200078e00ff */
[----:B------:R-:W-:-:S04]  /*0a70*/  LEA R3, R3, 0x37800000, 0x17 ;  /* 0x3780000003037811 */ /* 0x000fc800078eb8ff */
[----:B------:R-:W-:-:S07]  /*0a80*/  LOP3.LUT R21, R3, R2, R21, 0xfe, !PT ;  /* 0x0000000203157212 */ /* 0x000fce00078efe15 */
.L_x_2964:
[----:B------:R-:W-:Y:S05]  /*0a90*/  BSYNC.RECONVERGENT B0 ;  /* 0x0000000000007941 */ /* 0x000fea0003800200 */
.L_x_2963:
[----:B------:R-:W-:Y:S01]  /*0aa0*/  ISETP.NE.AND P4, PT, R15, RZ, PT ;  /* 0x000000ff0f00720c */ /* 0x000fe20003f85270 */
[----:B------:R-:W2:Y:S01]  /*0ab0*/  F2I.FTZ.TRUNC.NTZ R21, R21 ;  /* 0x0000001500157305 */ /* 0x000ea2000021f100 */
        /* <DEDUP_REMOVED lines=20> */
.L_x_2970:
[----:B------:R-:W-:Y:S05]  /*0c00*/  BSYNC.RECONVERGENT B1 ;  /* 0x0000000000017941 */ /* 0x000fea0003800200 */
.L_x_2969:
[----:B------:R-:W-:Y:S01]  /*0c10*/  IMAD.SHL.U32 R2, R2, 0x200000, RZ ;  /* 0x0020000002027824 */ /* 0x000fe200078e00ff */
[----:B------:R-:W-:-:S04]  /*0c20*/  LEA R3, R3, 0x37800000, 0x17 ;  /* 0x3780000003037811 */ /* 0x000fc800078eb8ff */
[----:B------:R-:W-:-:S07]  /*0c30*/  LOP3.LUT R6, R3, R2, R7, 0xfe, !PT ;  /* 0x0000000203067212 */ /* 0x000fce00078efe07 */
.L_x_2968:
[----:B------:R-:W-:Y:S05]  /*0c40*/  BSYNC.RECONVERGENT B0 ;  /* 0x0000000000007941 */ /* 0x000fea0003800200 */
.L_x_2967:
[----:B------:R3:W4:Y:S01]  /*0c50*/  F2I.FTZ.TRUNC.NTZ R23, R6 ;  /* 0x0000000600177305 */ /* 0x000722000021f100 */
[----:B------:R-:W-:Y:S01]  /*0c60*/  IMAD.U32 R5, RZ, RZ, UR20 ;  /* 0x00000014ff057e24 */ /* 0x000fe2000f8e00ff */
[----:B------:R-:W-:Y:S01]  /*0c70*/  @!P2 IADD3 R2, P4, PT, R8, UR17, RZ ;  /* 0x000000110802ac10 */ /* 0x000fe2000ff9e0ff */
[--C-:B------:R-:W-:Y:S02]  /*0c80*/  @!P0 IMAD.MOV.U32 R7, RZ, RZ, R9.reuse ;  /* 0x000000ffff078224 */ /* 0x100fe400078e0009 */
[----:B------:R-:W-:-:S04]  /*0c90*/  @!P3 IMAD.WIDE.U32 R4, R5, 0x6, R8 ;  /* 0x000000060504b825 */ /* 0x000fc800078e0008 */
[----:B---3--:R-:W-:Y:S02]  /*0ca0*/  @!P0 IMAD.MOV.U32 R6, RZ, RZ, R8 ;  /* 0x000000ffff068224 */ /* 0x008fe400078e0008 */
[----:B------:R-:W-:Y:S02]  /*0cb0*/  @!P2 IMAD.X R3, RZ, RZ, R9, P4 ;  /* 0x000000ffff03a224 */ /* 0x000fe400020e0609 */
[----:B------:R-:W-:Y:S01]  /*0cc0*/  @!P3 VIADD R5, R5, UR6 ;  /* 0x000000060505bc36 */ /* 0x000fe20008000000 */
[----:B0-----:R0:W-:Y:S01]  /*0cd0*/  @!P0 STG.E.U16 desc[UR18][R6.64], R17 ;  /* 0x0000001106008986 */ /* 0x0011e2000c101512 */
[----:B------:R-:W-:-:S04]  /*0ce0*/  IADD3 R8, P0, PT, R8, UR21, RZ ;  /* 0x0000001508087c10 */ /* 0x000fc8000ff1e0ff */
[----:B------:R-:W-:Y:S01]  /*0cf0*/  IADD3.X R9, PT, PT, R9, UR22, RZ, P0, !PT ;  /* 0x0000001609097c10 */ /* 0x000fe200087fe4ff */
[----:B0-----:R-:W-:Y:S02]  /*0d00*/  @!P1 IMAD.MOV.U32 R6, RZ, RZ, R10 ;  /* 0x000000ffff069224 */ /* 0x001fe400078e000a */
[----:B------:R-:W-:-:S05]  /*0d10*/  @!P1 IMAD.MOV.U32 R7, RZ, RZ, R13 ;  /* 0x000000ffff079224 */ /* 0x000fca00078e000d */
[----:B-1----:R0:W-:Y:S01]  /*0d20*/  @!P1 STG.E.U16 desc[UR18][R6.64], R19 ;  /* 0x0000001306009986 */ /* 0x0021e2000c101512 */
[----:B------:R-:W-:-:S03]  /*0d30*/  IADD3 R0, P1, PT, R0, UR17, RZ ;  /* 0x0000001100007c10 */ /* 0x000fc6000ff3e0ff */
[----:B--2---:R0:W-:Y:S01]  /*0d40*/  @!P2 STG.E.U16 desc[UR18][R2.64], R21 ;  /* 0x000000150200a986 */ /* 0x0041e2000c101512 */
[----:B------:R-:W-:Y:S01]  /*0d50*/  IADD3 R10, P2, PT, R10, UR21, RZ ;  /* 0x000000150a0a7c10 */ /* 0x000fe2000ff5e0ff */
[----:B------:R-:W-:Y:S02]  /*0d60*/  IMAD.X R11, RZ, RZ, R11, P1 ;  /* 0x000000ffff0b7224 */ /* 0x000fe400008e060b */
[----:B----4-:R0:W-:Y:S01]  /*0d70*/  @!P3 STG.E.U16 desc[UR18][R4.64], R23 ;  /* 0x000000170400b986 */ /* 0x0101e2000c101512 */
[----:B------:R-:W-:Y:S01]  /*0d80*/  IADD3.X R13, PT, PT, R13, UR22, RZ, P2, !PT ;  /* 0x000000160d0d7c10 */ /* 0x000fe200097fe4ff */
[----:B------:R-:W-:Y:S08]  /*0d90*/  BRA.U !UP0, `(.L_x_2971) ;  /* 0xfffffff508747547 */ /* 0x000ff0000b83ffff */
[----:B------:R-:W-:Y:S05]  /*0da0*/  EXIT ;  /* 0x000000000000794d */ /* 0x000fea0003800000 */
.L_x_2954:
        /* <DEDUP_REMOVED lines=8> */
.L_x_2988:
        /* <DEDUP_REMOVED lines=29> */
.L_x_2975:
[----:B0-----:R-:W-:Y:S05]  /*1000*/  BSYNC.RECONVERGENT B1 ;  /* 0x0000000000017941 */ /* 0x001fea0003800200 */
.L_x_2974:
[----:B------:R-:W-:Y:S01]  /*1010*/  IMAD.SHL.U32 R5, R5, 0x200000, RZ ;  /* 0x0020000005057824 */ /* 0x000fe200078e00ff */
[----:B------:R-:W-:-:S04]  /*1020*/  LEA R7, R7, 0x37800000, 0x17 ;  /* 0x3780000007077811 */ /* 0x000fc800078eb8ff */
[----:B------:R-:W-:-:S07]  /*1030*/  LOP3.LUT R5, R7, R5, R12, 0xfe, !PT ;  /* 0x0000000507057212 */ /* 0x000fce00078efe0c */
.L_x_2973:
[----:B0-----:R-:W-:Y:S05]  /*1040*/  BSYNC.RECONVERGENT B0 ;  /* 0x0000000000007941 */ /* 0x001fea0003800200 */
.L_x_2972:
[----:B------:R-:W-:Y:S01]  /*1050*/  ISETP.NE.AND P0, PT, R6, RZ, PT ;  /* 0x000000ff0600720c */ /* 0x000fe20003f05270 */
        /* <DEDUP_REMOVED lines=22> */
.L_x_2979:
[----:B------:R-:W-:Y:S05]  /*11c0*/  BSYNC.RECONVERGENT B1 ;  /* 0x0000000000017941 */ /* 0x000fea0003800200 */
.L_x_2978:
[----:B------:R-:W-:Y:S01]  /*11d0*/  IMAD.SHL.U32 R6, R6, 0x200000, RZ ;  /* 0x0020000006067824 */ /* 0x000fe200078e00ff */
[----:B------:R-:W-:-:S04]  /*11e0*/  LEA R7, R7, 0x37800000, 0x17 ;  /* 0x3780000007077811 */ /* 0x000fc800078eb8ff */
[----:B------:R-:W-:-:S07]  /*11f0*/  LOP3.LUT R7, R7, R6, R11, 0xfe, !PT ;  /* 0x0000000607077212 */ /* 0x000fce00078efe0b */
.L_x_2977:
[----:B------:R-:W-:Y:S05]  /*1200*/  BSYNC.RECONVERGENT B0 ;  /* 0x0000000000007941 */ /* 0x000fea0003800200 */
.L_x_2976:
[----:B------:R-:W-:Y:S01]  /*1210*/  ISETP.NE.AND P0, PT, R2, RZ, PT ;  /* 0x000000ff0200720c */ /* 0x000fe20003f05270 */
[----:B------:R1:W2:Y:S01]  /*1220*/  F2I.FTZ.TRUNC.NTZ R6, R7 ;  /* 0x0000000700067305 */ /* 0x0002a2000021f100 */
[----:B------:R-:W-:Y:S01]  /*1230*/  BSSY.RECONVERGENT B0, `(.L_x_2980) ;  /* 0x0000019000007945 */ /* 0x000fe20003800200 */
[----:B------:R-:W-:-:S10]  /*1240*/  IMAD.MOV.U32 R8, RZ, RZ, RZ ;  /* 0x000000ffff087224 */ /* 0x000fd400078e00ff */
[----:B-1----:R-:W-:Y:S05]  /*1250*/  @!P0 BRA `(.L_x_2981) ;  /* 0x0000000000588947 */ /* 0x002fea0003800000 */
        /* <DEDUP_REMOVED lines=18> */
.L_x_2983:
[----:B------:R-:W-:Y:S05]  /*1380*/  BSYNC.RECONVERGENT B1 ;  /* 0x0000000000017941 */ /* 0x000fea0003800200 */
.L_x_2982:
[----:B------:R-:W-:Y:S01]  /*1390*/  IMAD.SHL.U32 R2, R2, 0x200000, RZ ;  /* 0x0020000002027824 */ /* 0x000fe200078e00ff */
[----:B------:R-:W-:-:S04]  /*13a0*/  LEA R7, R7, 0x37800000, 0x17 ;  /* 0x3780000007077811 */ /* 0x000fc800078eb8ff */
[----:B------:R-:W-:-:S07]  /*13b0*/  LOP3.LUT R8, R7, R2, R11, 0xfe, !PT ;  /* 0x0000000207087212 */ /* 0x000fce00078efe0b */
.L_x_2981:
[----:B------:R-:W-:Y:S05]  /*13c0*/  BSYNC.RECONVERGENT B0 ;  /* 0x0000000000007941 */ /* 0x000fea0003800200 */
.L_x_2980:
[----:B------:R-:W-:Y:S01]  /*13d0*/  ISETP.NE.AND P0, PT, R4, RZ, PT ;  /* 0x000000ff0400720c */ /* 0x000fe20003f05270 */
[----:B------:R1:W3:Y:S01]  /*13e0*/  F2I.FTZ.TRUNC.NTZ R13, R8 ;  /* 0x00000008000d7305 */ /* 0x0002e2000021f100 */
        /* <DEDUP_REMOVED lines=21> */
.L_x_2987:
[----:B------:R-:W-:Y:S05]  /*1540*/  BSYNC.RECONVERGENT B1 ;  /* 0x0000000000017941 */ /* 0x000fea0003800200 */
.L_x_2986:
[----:B------:R-:W-:Y:S01]  /*1550*/  IMAD.SHL.U32 R4, R4, 0x200000, RZ ;  /* 0x0020000004047824 */ /* 0x000fe200078e00ff */
[----:B------:R-:W-:-:S04]  /*1560*/  LEA R2, R2, 0x37800000, 0x17 ;  /* 0x3780000002027811 */ /* 0x000fc800078eb8ff */
[----:B------:R-:W-:-:S07]  /*1570*/  LOP3.LUT R2, R2, R4, R11, 0xfe, !PT ;  /* 0x0000000402027212 */ /* 0x000fce00078efe0b */
.L_x_2985:
[----:B------:R-:W-:Y:S05]  /*1580*/  BSYNC.RECONVERGENT B0 ;  /* 0x0000000000007941 */ /* 0x000fea0003800200 */
.L_x_2984:
[----:B------:R-:W3:Y:S01]  /*1590*/  F2I.FTZ.TRUNC.NTZ R2, R2 ;  /* 0x0000000200027305 */ /* 0x000ee2000021f100 */
[C---:B------:R-:W-:Y:S02]  /*15a0*/  LEA R8, P0, R0.reuse, UR15, 0x3 ;  /* 0x0000000f00087c11 */ /* 0x040fe4000f8018ff */
[----:B0-2---:R-:W-:Y:S02]  /*15b0*/  PRMT R6, R5, 0x5410, R6 ;  /* 0x0000541005067816 */ /* 0x005fe40000000006 */
[C---:B------:R-:W-:Y:S02]  /*15c0*/  LEA.HI.X R9, R0.reuse, UR10, R3, 0x3, P0 ;  /* 0x0000000a00097c11 */ /* 0x040fe400080f1c03 */
[----:B------:R-:W-:-:S05]  /*15d0*/  IADD3 R0, P0, PT, R0, UR4, RZ ;  /* 0x0000000400007c10 */ /* 0x000fca000ff1e0ff */
[----:B------:R-:W-:Y:S02]  /*15e0*/  IMAD.SHL.U32 R4, R0, 0x4, RZ ;  /* 0x0000000400047824 */ /* 0x000fe400078e00ff */
[----:B------:R-:W-:Y:S01]  /*15f0*/  IMAD.X R3, RZ, RZ, R3, P0 ;  /* 0x000000ffff037224 */ /* 0x000fe200000e0603 */
[----:B---3--:R-:W-:Y:S02]  /*1600*/  PRMT R7, R13, 0x5410, R2 ;  /* 0x000054100d077816 */ /* 0x008fe40000000002 */
[----:B------:R-:W-:Y:S02]  /*1610*/  ISETP.LT.U32.AND P1, PT, R4, UR27, PT ;  /* 0x0000001b04007c0c */ /* 0x000fe4000bf21070 */
[C---:B------:R-:W-:Y:S01]  /*1620*/  LOP3.LUT P0, RZ, R0.reuse, 0xffffc000, RZ, 0xc0, !PT ;  /* 0xffffc00000ff7812 */ /* 0x040fe2000780c0ff */
[----:B------:R1:W-:Y:S01]  /*1630*/  STG.E.64 desc[UR18][R8.64], R6 ;  /* 0x0000000608007986 */ /* 0x0003e2000c101b12 */
[----:B------:R-:W-:Y:S02]  /*1640*/  SHF.L.U64.HI R2, R0, 0x2, R3 ;  /* 0x0000000200027819 */ /* 0x000fe40000010203 */
[----:B------:R-:W-:-:S02]  /*1650*/  LOP3.LUT P0, RZ, R3, 0x3fffffff, RZ, 0xc0, P0 ;  /* 0x3fffffff03ff7812 */ /* 0x000fc4000000c0ff */
[----:B------:R-:W-:-:S13]  /*1660*/  ISETP.LT.AND.EX P1, PT, R2, UR16, PT, P1 ;  /* 0x0000001002007c0c */ /* 0x000fda000bf21310 */
[----:B-1----:R-:W-:Y:S05]  /*1670*/  @!P0 BRA P1, `(.L_x_2988) ;  /* 0xfffffff400ec8947 */ /* 0x002fea000083ffff */
[----:B------:R-:W-:Y:S05]  /*1680*/  EXIT ;  /* 0x000000000000794d */ /* 0x000fea0003800000 */
.L_x_2989:
        /* <DEDUP_REMOVED lines=15> */
.L_x_7743:


//--------------------- .text._ZN2at6native55_GLOBAL__N__de093ff9_22_ForeachBinaryOpList_cu_a911ec4325multi_tensor_apply_kernelINS1_18TensorListMetadataILi2EEENS1_11CopyFunctorIsN3c1011Float8_e5m2ELi2ELi1ELi1EEEJNS0_4CopyIsS7_EEEEEvT_T0_DpT1_ --------------------------
	.section	.text._ZN2at6native55_GLOBAL__N__de093ff9_22_ForeachBinaryOpList_cu_a911ec4325multi_tensor_apply_kernelINS1_18TensorListMetadataILi2EEENS1_11CopyFunctorIsN3c1011Float8_e5m2ELi2ELi1ELi1EEEJNS0_4CopyIsS7_EEEEEvT_T0_DpT1_,"ax",@progbits
	.align	128
.text._ZN2at6native55_GLOBAL__N__de093ff9_22_ForeachBinaryOpList_cu_a911ec4325multi_tensor_apply_kernelINS1_18TensorListMetadataILi2EEENS1_11CopyFunctorIsN3c1011Float8_e5m2ELi2ELi1ELi1EEEJNS0_4CopyIsS7_EEEEEvT_T0_DpT1_:
        .type           _ZN2at6native55_GLOBAL__N__de093ff9_22_ForeachBinaryOpList_cu_a911ec4325multi_tensor_apply_kernelINS1_18TensorListMetadataILi2EEENS1_11CopyFunctorIsN3c1011Float8_e5m2ELi2ELi1ELi1EEEJNS0_4CopyIsS7_EEEEEvT_T0_DpT1_,@function
        .size           _ZN2at6native55_GLOBAL__N__de093ff9_22_ForeachBinaryOpList_cu_a911ec4325multi_tensor_apply_kernelINS1_18TensorListMetadataILi2EEENS1_11CopyFunctorIsN3c1011Float8_e5m2ELi2ELi1ELi1EEEJNS0_4CopyIsS7_EEEEEvT_T0_DpT1_,(.L_x_7744 - _ZN2at6native55_GLOBAL__N__de093ff9_22_ForeachBinaryOpList_cu_a911ec4325multi_tensor_apply_kernelINS1_18TensorListMetadataILi2EEENS1_11CopyFunctorIsN3c1011Float8_e5m2ELi2ELi1ELi1EEEJNS0_4CopyIsS7_EEEEEvT_T0_DpT1_)
        .other          _ZN2at6native55_GLOBAL__N__de093ff9_22_ForeachBinaryOpList_cu_a911ec4325multi_tensor_apply_kernelINS1_18TensorListMetadataILi2EEENS1_11CopyFunctorIsN3c1011Float8_e5m2ELi2ELi1ELi1EEEJNS0_4CopyIsS7_EEEEEvT_T0_DpT1_,@"STO_CUDA_ENTRY STV_DEFAULT"
_ZN2at6native55_GLOBAL__N__de093ff9_22_ForeachBinaryOpList_cu_a911ec4325multi_tensor_apply_kernelINS1_18TensorListMetadataILi2EEENS1_11CopyFunctorIsN3c1011Float8_e5m2ELi2ELi1ELi1EEEJNS0_4CopyIsS7_EEEEEvT_T0_DpT1_:
        /* <DEDUP_REMOVED lines=45> */
[----:B------:R-:W-:-:S02]  /*02d0*/  USHF.R.U32.HI UR22, URZ, 0x1d, UR20 ;  /* 0x0000001dff167899 */ /* 0x000fc40008011614 */
[----:B------:R-:W-:Y:S01]  /*02e0*/  UIADD3.X UR6, UPT, UPT, UR7, UR15, URZ, UP3, !UPT ;  /* 0x0000000f07067290 */ /* 0x000fe20009ffe4ff */
[----:B------:R-:W-:Y:S01]  /*02f0*/  IADD3.X R13, PT, PT, R3, UR11, RZ, P0, !PT ;  /* 0x0000000b030d7c10 */ /* 0x000fe200087fe4ff */
[----:B------:R-:W-:Y:S01]  /*0300*/  IMAD.X R3, RZ, RZ, RZ, P1 ;  /* 0x000000ffff037224 */ /* 0x000fe200008e06ff */
[C---:B------:R-:W-:Y:S01]  /*0310*/  LEA R15, P0, R0.reuse, UR12, 0x1 ;  /* 0x0000000c000f7c11 */ /* 0x040fe2000f8008ff */
[----:B------:R-:W-:Y:S01]  /*0320*/  UMOV UR4, URZ ;  /* 0x000000ff00047c82 */ /* 0x000fe20008000000 */
[----:B------:R-:W-:Y:S02]  /*0330*/  UMOV UR5, URZ ;  /* 0x000000ff00057c82 */ /* 0x000fe40008000000 */
[----:B------:R-:W-:Y:S02]  /*0340*/  IADD3 R15, P1, PT, R15, UR10, RZ ;  /* 0x0000000a0f0f7c10 */ /* 0x000fe4000ff3e0ff */
[----:B------:R-:W-:-:S04]  /*0350*/  LEA.HI.X R0, R0, UR13, R3, 0x1, P0 ;  /* 0x0000000d00007c11 */ /* 0x000fc800080f0c03 */
[----:B------:R-:W-:-:S07]  /*0360*/  IADD3.X R0, PT, PT, R0, UR11, RZ, P1, !PT ;  /* 0x0000000b00007c10 */ /* 0x000fce0008ffe4ff */
.L_x_2991:
[C---:B------:R-:W-:Y:S01]  /*0370*/  ISETP.GE.U32.AND P0, PT, R8.reuse, UR25, PT ;  /* 0x0000001908007c0c */ /* 0x040fe2000bf06070 */
[----:B-1----:R-:W-:Y:S01]  /*0380*/  IMAD.U32 R3, RZ, RZ, UR20 ;  /* 0x00000014ff037e24 */ /* 0x002fe2000f8e00ff */
[----:B------:R-:W-:Y:S01]  /*0390*/  IADD3 R2, P2, PT, R8, UR20, RZ ;  /* 0x0000001408027c10 */ /* 0x000fe2000ff5e0ff */
[----:B------:R-:W-:Y:S01]  /*03a0*/  IMAD.U32 R7, RZ, RZ, UR20 ;  /* 0x00000014ff077e24 */ /* 0x000fe2000f8e00ff */
[----:B------:R-:W-:Y:S01]  /*03b0*/  ISETP.GE.U32.AND.EX P0, PT, R9, UR26, PT, P0 ;  /* 0x0000001a09007c0c */ /* 0x000fe2000bf06100 */
[----:B------:R-:W-:Y:S01]  /*03c0*/  IMAD.U32 R18, RZ, RZ, UR20 ;  /* 0x00000014ff127e24 */ /* 0x000fe2000f8e00ff */
[----:B------:R-:W-:Y:S01]  /*03d0*/  ISETP.GE.U32.AND P1, PT, R2, UR25, PT ;  /* 0x0000001902007c0c */ /* 0x000fe2000bf26070 */
[----:B------:R-:W-:Y:S01]  /*03e0*/  IMAD.X R2, RZ, RZ, R9, P2 ;  /* 0x000000ffff027224 */ /* 0x000fe200010e0609 */
[----:B------:R-:W-:-:S04]  /*03f0*/  LEA R6, P3, R3, R8, 0x1 ;  /* 0x0000000803067211 */ /* 0x000fc800078608ff */
[----:B------:R-:W-:Y:S01]  /*0400*/  ISETP.GE.U32.AND.EX P1, PT, R2, UR26, PT, P1 ;  /* 0x0000001a02007c0c */ /* 0x000fe2000bf26110 */
[----:B------:R-:W-:Y:S01]  /*0410*/  IMAD.WIDE.U32 R2, R7, 0x3, R8 ;  /* 0x0000000307027825 */ /* 0x000fe200078e0008 */
[----:B------:R-:W-:-:S03]  /*0420*/  LEA.HI.X R7, R18, R9, RZ, 0x1, P3 ;  /* 0x0000000912077211 */ /* 0x000fc600018f0cff */
[----:B------:R-:W-:-:S04]  /*0430*/  @!P0 IADD3 R4, P2, PT, R8, UR28, RZ ;  /* 0x0000001c08048c10 */ /* 0x000fc8000ff5e0ff */
        /* <DEDUP_REMOVED lines=12> */
[----:B------:R0:W4:Y:S01]  /*0500*/  @!P2 LDG.E.U8 R14, desc[UR18][R2.64] ;  /* 0x00000012020ea981 */ /* 0x000122000c1e1100 */
[----:B------:R-:W-:-:S05]  /*0510*/  @!P3 IADD3.X R19, PT, PT, R9, UR6, RZ, P4, !PT ;  /* 0x000000060913bc10 */ /* 0x000fca000a7fe4ff */
[----:B------:R1:W5:Y:S01]  /*0520*/  @!P3 LDG.E.U8 R11, desc[UR18][R18.64] ;  /* 0x00000012120bb981 */ /* 0x000362000c1e1100 */
[----:B------:R-:W-:Y:S01]  /*0530*/  IMAD.U32 R23, RZ, RZ, UR20 ;  /* 0x00000014ff177e24 */ /* 0x000fe2000f8e00ff */
[----:B------:R-:W-:-:S04]  /*0540*/  UIADD3 UR4, UP0, UPT, UR17, UR4, URZ ;  /* 0x0000000411047290 */ /* 0x000fc8000ff1e0ff */
[----:B------:R-:W-:Y:S02]  /*0550*/  UIADD3.X UR5, UPT, UPT, URZ, UR5, URZ, UP0, !UPT ;  /* 0x00000005ff057290 */ /* 0x000fe400087fe4ff */
[----:B------:R-:W-:-:S04]  /*0560*/  UISETP.GE.U32.AND UP0, UPT, UR4, UR25, UPT ;  /* 0x000000190400728c */ /* 0x000fc8000bf06070 */
[----:B------:R-:W-:Y:S01]  /*0570*/  UISETP.GE.U32.AND.EX UP0, UPT, UR5, UR26, UPT, UP0 ;  /* 0x0000001a0500728c */ /* 0x000fe2000bf06100 */
[C---:B--2---:R-:W-:Y:S02]  /*0580*/  IMAD.SHL.U32 R17, R16.reuse, 0x2000000, RZ ;  /* 0x0200000010117824 */ /* 0x044fe400078e00ff */
[----:B------:R-:W-:-:S03]  /*0590*/  IMAD.SHL.U32 R5, R16, 0x100, RZ ;  /* 0x0000010010057824 */ /* 0x000fc600078e00ff */
[----:B------:R-:W-:Y:S02]  /*05a0*/  ISETP.GT.U32.AND P6, PT, R17, 0x7ffffff, PT ;  /* 0x07ffffff1100780c */ /* 0x000fe40003fc4070 */
[----:B0-----:R-:W-:Y:S01]  /*05b0*/  PRMT R3, R5, 0x9910, RZ ;  /* 0x0000991005037816 */ /* 0x001fe200000000ff */
[C---:B---3--:R-:W-:Y:S02]  /*05c0*/  IMAD.SHL.U32 R20, R12.reuse, 0x2000000, RZ ;  /* 0x020000000c147824 */ /* 0x048fe400078e00ff */
[----:B------:R-:W-:-:S08]  /*05d0*/  IMAD.SHL.U32 R7, R12, 0x100, RZ ;  /* 0x000001000c077824 */ /* 0x000fd000078e00ff */
[----:B------:R-:W-:Y:S02]  /*05e0*/  @!P6 LOP3.LUT R4, R5, 0x7f00, RZ, 0xc0, !PT ;  /* 0x00007f000504e812 */ /* 0x000fe400078ec0ff */
[----:B------:R-:W-:Y:S02]  /*05f0*/  ISETP.GE.U32.AND P5, PT, R20, 0x8000000, PT ;  /* 0x080000001400780c */ /* 0x000fe40003fa6070 */
[----:B------:R-:W-:Y:S01]  /*0600*/  @!P6 LOP3.LUT R4, R4, 0x3f000000, RZ, 0xfc, !PT ;  /* 0x3f0000000404e812 */ /* 0x000fe200078efcff */
[C---:B----4-:R-:W-:Y:S01]  /*0610*/  IMAD.SHL.U32 R21, R14.reuse, 0x2000000, RZ ;  /* 0x020000000e157824 */ /* 0x050fe200078e00ff */
[----:B------:R-:W-:Y:S01]  /*0620*/  @P6 LEA.HI R2, R17, 0x70000000, RZ, 0x1c ;  /* 0x7000000011026811 */ /* 0x000fe200078fe0ff */
[----:B-1----:R-:W-:Y:S02]  /*0630*/  IMAD.SHL.U32 R18, R14, 0x100, RZ ;  /* 0x000001000e127824 */ /* 0x002fe400078e00ff */
[----:B------:R-:W-:Y:S01]  /*0640*/  @!P6 FADD.FTZ R4, R4, -0.5 ;  /* 0xbf0000000404e421 */ /* 0x000fe20000010000 */
[----:B------:R-:W-:Y:S01]  /*0650*/  ISETP.GE.U32.AND P4, PT, R21, 0x8000000, PT ;  /* 0x080000001500780c */ /* 0x000fe20003f86070 */
[----:B------:R-:W-:Y:S01]  /*0660*/  @P6 FMUL.FTZ R4, R2, 1.9259299443872358531e-34 ;  /* 0x0780000002046820 */ /* 0x000fe20000410000 */
[----:B-----5:R-:W-:-:S03]  /*0670*/  IMAD.SHL.U32 R2, R11, 0x2000000, RZ ;  /* 0x020000000b027824 */ /* 0x020fc600078e00ff */
[----:B------:R-:W-:Y:S02]  /*0680*/  @!P5 LOP3.LUT R6, R7, 0x7f00, RZ, 0xc0, !PT ;  /* 0x00007f000706d812 */ /* 0x000fe400078ec0ff */
[----:B------:R-:W-:Y:S02]  /*0690*/  @P5 LEA.HI R5, R20, 0x70000000, RZ, 0x1c ;  /* 0x7000000014055811 */ /* 0x000fe400078fe0ff */
[----:B------:R-:W-:Y:S02]  /*06a0*/  ISETP.GE.U32.AND P6, PT, R2, 0x8000000, PT ;  /* 0x080000000200780c */ /* 0x000fe40003fc6070 */
[----:B------:R-:W-:Y:S01]  /*06b0*/  @!P5 LOP3.LUT R6, R6, 0x3f000000, RZ, 0xfc, !PT ;  /* 0x3f0000000606d812 */ /* 0x000fe200078efcff */
[----:B------:R-:W-:Y:S01]  /*06c0*/  @P5 FMUL.FTZ R5, R5, 1.9259299443872358531e-34 ;  /* 0x0780000005055820 */ /* 0x000fe20000410000 */
[----:B------:R-:W-:Y:S01]  /*06d0*/  LOP3.LUT R4, R4, 0x80000000, R3, 0xf8, !PT ;  /* 0x8000000004047812 */ /* 0x000fe200078ef803 */
[----:B------:R-:W-:Y:S01]  /*06e0*/  IMAD.SHL.U32 R3, R11, 0x100, RZ ;  /* 0x000001000b037824 */ /* 0x000fe200078e00ff */
[----:B------:R-:W-:Y:S01]  /*06f0*/  @!P4 LOP3.LUT R17, R18, 0x7f00, RZ, 0xc0, !PT ;  /* 0x00007f001211c812 */ /* 0x000fe200078ec0ff */
[----:B------:R-:W-:Y:S01]  /*0700*/  @!P5 FADD.FTZ R5, R6, -0.5 ;  /* 0xbf0000000605d421 */ /* 0x000fe20000010000 */
[----:B------:R-:W-:-:S02]  /*0710*/  PRMT R6, R7, 0x9910, RZ ;  /* 0x0000991007067816 */ /* 0x000fc400000000ff */
[----:B------:R-:W-:Y:S02]  /*0720*/  @P4 LEA.HI R7, R21, 0x70000000, RZ, 0x1c ;  /* 0x7000000015074811 */ /* 0x000fe400078fe0ff */
[----:B------:R-:W-:Y:S02]  /*0730*/  PRMT R21, R18, 0x9910, RZ ;  /* 0x0000991012157816 */ /* 0x000fe400000000ff */
[----:B------:R-:W-:Y:S01]  /*0740*/  @!P4 LOP3.LUT R18, R17, 0x3f000000, RZ, 0xfc, !PT ;  /* 0x3f0000001112c812 */ /* 0x000fe200078efcff */
[----:B------:R-:W-:Y:S01]  /*0750*/  @P4 FMUL.FTZ R7, R7, 1.9259299443872358531e-34 ;  /* 0x0780000007074820 */ /* 0x000fe20000410000 */
[----:B------:R-:W-:Y:S01]  /*0760*/  @!P6 LOP3.LUT R20, R3, 0x7f00, RZ, 0xc0, !PT ;  /* 0x00007f000314e812 */ /* 0x000fe200078ec0ff */
[----:B------:R0:W1:Y:S01]  /*0770*/  F2I.FTZ.TRUNC.NTZ R17, R4 ;  /* 0x0000000400117305 */ /* 0x000062000021f100 */
[----:B------:R-:W-:Y:S01]  /*0780*/  @P6 LEA.HI R19, R2, 0x70000000, RZ, 0x1c ;  /* 0x7000000002136811 */ /* 0x000fe200078fe0ff */
[----:B------:R-:W-:Y:S01]  /*0790*/  @!P4 FADD.FTZ R7, R18, -0.5 ;  /* 0xbf0000001207c421 */ /* 0x000fe20000010000 */
[----:B------:R-:W-:Y:S01]  /*07a0*/  IMAD.MOV.U32 R2, RZ, RZ, R21 ;  /* 0x000000ffff027224 */ /* 0x000fe200078e0015 */
[----:B------:R-:W-:-:S02]  /*07b0*/  @!P6 LOP3.LUT R20, R20, 0x3f000000, RZ, 0xfc, !PT ;  /* 0x3f0000001414e812 */ /* 0x000fc400078efcff */
[----:B------:R-:W-:Y:S02]  /*07c0*/  PRMT R3, R3, 0x9910, RZ ;  /* 0x0000991003037816 */ /* 0x000fe400000000ff */
[----:B------:R-:W-:Y:S01]  /*07d0*/  LOP3.LUT R6, R5, 0x80000000, R6, 0xf8, !PT ;  /* 0x8000000005067812 */ /* 0x000fe200078ef806 */
[----:B------:R-:W-:Y:S01]  /*07e0*/  @P6 FMUL.FTZ R5, R19, 1.9259299443872358531e-34 ;  /* 0x0780000013056820 */ /* 0x000fe20000410000 */
[----:B------:R-:W-:Y:S01]  /*07f0*/  LOP3.LUT R7, R7, 0x80000000, R2, 0xf8, !PT ;  /* 0x8000000007077812 */ /* 0x000fe200078ef802 */
[----:B------:R-:W-:Y:S01]  /*0800*/  @!P6 FADD.FTZ R5, R20, -0.5 ;  /* 0xbf0000001405e421 */ /* 0x000fe20000010000 */
[----:B------:R-:W-:Y:S01]  /*0810*/  IMAD.MOV.U32 R2, RZ, RZ, R3 ;  /* 0x000000ffff027224 */ /* 0x000fe200078e0003 */
[----:B------:R2:W3:Y:S01]  /*0820*/  F2I.FTZ.TRUNC.NTZ R19, R6 ;  /* 0x0000000600137305 */ /* 0x0004e2000021f100 */
[----:B------:R-:W-:-:S03]  /*0830*/  @!P3 IMAD.MOV.U32 R3, RZ, RZ, R13 ;  /* 0x000000ffff03b224 */ /* 0x000fc600078e000d */
[----:B------:R-:W-:Y:S01]  /*0840*/  LOP3.LUT R18, R5, 0x80000000, R2, 0xf8, !PT ;  /* 0x8000000005127812 */ /* 0x000fe200078ef802 */
[----:B------:R-:W-:-:S03]  /*0850*/  @!P3 IMAD.MOV.U32 R2, RZ, RZ, R10 ;  /* 0x000000ffff02b224 */ /* 0x000fc600078e000a */
[----:B------:R4:W5:Y:S01]  /*0860*/  F2I.FTZ.TRUNC.NTZ R21, R7 ;  /* 0x0000000700157305 */ /* 0x000962000021f100 */
[----:B0-----:R-:W-:Y:S01]  /*0870*/  @!P3 IMAD.WIDE.U32 R4, R23, 0x6, R2 ;  /* 0x000000061704b825 */ /* 0x001fe200078e0002 */
[----:B------:R-:W-:-:S03]  /*0880*/  @!P2 IADD3 R2, P4, PT, R10, UR17, RZ ;  /* 0x000000110a02ac10 */ /* 0x000fc6000ff9e0ff */
[----:B--2---:R-:W-:Y:S02]  /*0890*/  @!P0 IMAD.MOV.U32 R6, RZ, RZ, R10 ;  /* 0x000000ffff068224 */ /* 0x004fe400078e000a */
[----:B------:R-:W-:Y:S01]  /*08a0*/  @!P3 IMAD.MOV.U32 R3, RZ, RZ, RZ ;  /* 0x000000ffff03b224 */ /* 0x000fe200078e00ff */
[----:B------:R-:W0:Y:S01]  /*08b0*/  F2I.FTZ.TRUNC.NTZ R23, R18 ;  /* 0x0000001200177305 */ /* 0x000e22000021f100 */
[----:B----4-:R-:W-:Y:S02]  /*08c0*/  @!P0 IMAD.MOV.U32 R7, RZ, RZ, R13 ;  /* 0x000000ffff078224 */ /* 0x010fe400078e000d */
[----:B------:R-:W-:Y:S02]  /*08d0*/  @!P3 IMAD.IADD R5, R5, 0x1, R3 ;  /* 0x000000010505b824 */ /* 0x000fe400078e0203 */
[----:B------:R-:W-:Y:S01]  /*08e0*/  @!P2 IMAD.X R3, RZ, RZ, R13, P4 ;  /* 0x000000ffff03a224 */ /* 0x000fe200020e060d */
[----:B-1----:R1:W-:Y:S01]  /*08f0*/  @!P0 STG.E.U16 desc[UR18][R6.64], R17 ;  /* 0x0000001106008986 */ /* 0x0023e2000c101512 */
[----:B------:R-:W-:-:S04]  /*0900*/  IADD3 R10, P0, PT, R10, UR21, RZ ;  /* 0x000000150a0a7c10 */ /* 0x000fc8000ff1e0ff */
[----:B------:R-:W-:Y:S01]  /*0910*/  IADD3.X R13, PT, PT, R13, UR22, RZ, P0, !PT ;  /* 0x000000160d0d7c10 */ /* 0x000fe200087fe4ff */
[----:B-1----:R-:W-:Y:S02]  /*0920*/  @!P1 IMAD.MOV.U32 R6, RZ, RZ, R15 ;  /* 0x000000ffff069224 */ /* 0x002fe400078e000f */
[----:B------:R-:W-:-:S05]  /*0930*/  @!P1 IMAD.MOV.U32 R7, RZ, RZ, R0 ;  /* 0x000000ffff079224 */ /* 0x000fca00078e0000 */
[----:B---3--:R1:W-:Y:S01]  /*0940*/  @!P1 STG.E.U16 desc[UR18][R6.64], R19 ;  /* 0x0000001306009986 */ /* 0x0083e2000c101512 */
[----:B------:R-:W-:-:S03]  /*0950*/  IADD3 R8, P1, PT, R8, UR17, RZ ;  /* 0x0000001108087c10 */ /* 0x000fc6000ff3e0ff */
[----:B-----5:R1:W-:Y:S01]  /*0960*/  @!P2 STG.E.U16 desc[UR18][R2.64], R21 ;  /* 0x000000150200a986 */ /* 0x0203e2000c101512 */
[----:B------:R-:W-:Y:S01]  /*0970*/  IADD3 R15, P2, PT, R15, UR21, RZ ;  /* 0x000000150f0f7c10 */ /* 0x000fe2000ff5e0ff */
[----:B------:R-:W-:Y:S02]  /*0980*/  IMAD.X R9, RZ, RZ, R9, P1 ;  /* 0x000000ffff097224 */ /* 0x000fe400008e0609 */
[----:B0-----:R1:W-:Y:S01]  /*0990*/  @!P3 STG.E.U16 desc[UR18][R4.64], R23 ;  /* 0x000000170400b986 */ /* 0x0013e2000c101512 */
[----:B------:R-:W-:Y:S01]  /*09a0*/  IADD3.X R0, PT, PT, R0, UR22, RZ, P2, !PT ;  /* 0x0000001600007c10 */ /* 0x000fe200097fe4ff */
[----:B------:R-:W-:Y:S08]  /*09b0*/  BRA.U !UP0, `(.L_x_2991) ;  /* 0xfffffff9086c7547 */ /* 0x000ff0000b83ffff */
[----:B------:R-:W-:Y:S05]  /*09c0*/  EXIT ;  /* 0x000000000000794d */ /* 0x000fea0003800000 */
.L_x_2990:
        /* <DEDUP_REMOVED lines=8> */
.L_x_2992:
        /* <DEDUP_REMOVED lines=15> */
[----:B------:R-:W-:Y:S01]  /*0b40*/  IMAD.SHL.U32 R2, R6, 0x2000000, RZ ;  /* 0x0200000006027824 */ /* 0x000fe200078e00ff */
[----:B------:R-:W-:-:S02]  /*0b50*/  ISETP.GE.U32.AND P1, PT, R12, 0x8000000, PT ;  /* 0x080000000c00780c */ /* 0x000fc40003f26070 */
[C---:B------:R-:W-:Y:S02]  /*0b60*/  LOP3.LUT R5, R13.reuse, 0xffff, RZ, 0xc0, !PT ;  /* 0x0000ffff0d057812 */ /* 0x040fe400078ec0ff */
[----:B------:R-:W-:-:S03]  /*0b70*/  PRMT R13, R13, 0x9910, RZ ;  /* 0x000099100d0d7816 */ /* 0x000fc600000000ff */
[----:B------:R-:W-:Y:S02]  /*0b80*/  @!P0 LOP3.LUT R8, R8, 0x7f00, RZ, 0xc0, !PT ;  /* 0x00007f0008088812 */ /* 0x000fe400078ec0ff */
[----:B------:R-:W-:Y:S01]  /*0b90*/  @P0 LEA.HI R7, R11, 0x70000000, RZ, 0x1c ;  /* 0x700000000b070811 */ /* 0x000fe200078fe0ff */
[----:B------:R-:W-:Y:S01]  /*0ba0*/  IMAD.SHL.U32 R11, R10, 0x100, RZ ;  /* 0x000001000a0b7824 */ /* 0x000fe200078e00ff */
[----:B------:R-:W-:Y:S01]  /*0bb0*/  @P2 LEA.HI R4, R9, 0x70000000, RZ, 0x1c ;  /* 0x7000000009042811 */ /* 0x000fe200078fe0ff */
[----:B------:R-:W-:Y:S01]  /*0bc0*/  IMAD.SHL.U32 R10, R6, 0x100, RZ ;  /* 0x00000100060a7824 */ /* 0x000fe200078e00ff */
[----:B------:R-:W-:Y:S01]  /*0bd0*/  @!P0 LOP3.LUT R9, R8, 0x3f000000, RZ, 0xfc, !PT ;  /* 0x3f00000008098812 */ /* 0x000fe200078efcff */
[----:B------:R-:W-:Y:S01]  /*0be0*/  @P0 FMUL.FTZ R8, R7, 1.9259299443872358531e-34 ;  /* 0x0780000007080820 */ /* 0x000fe20000410000 */
[----:B------:R-:W-:Y:S01]  /*0bf0*/  @!P2 LOP3.LUT R5, R5, 0x7f00, RZ, 0xc0, !PT ;  /* 0x00007f000505a812 */ /* 0x000fe200078ec0ff */
[----:B------:R-:W-:Y:S01]  /*0c00*/  @P2 FMUL.FTZ R7, R4, 1.9259299443872358531e-34 ;  /* 0x0780000004072820 */ /* 0x000fe20000410000 */
[----:B------:R-:W-:Y:S01]  /*0c10*/  LOP3.LUT R6, R11, 0xffff, RZ, 0xc0, !PT ;  /* 0x0000ffff0b067812 */ /* 0x000fe200078ec0ff */
[----:B------:R-:W-:Y:S01]  /*0c20*/  @!P0 FADD.FTZ R8, R9, -0.5 ;  /* 0xbf00000009088421 */ /* 0x000fe20000010000 */
[----:B------:R-:W-:-:S02]  /*0c30*/  ISETP.GT.U32.AND P0, PT, R2, 0x7ffffff, PT ;  /* 0x07ffffff0200780c */ /* 0x000fc40003f04070 */
[----:B------:R-:W-:Y:S02]  /*0c40*/  @!P2 LOP3.LUT R5, R5, 0x3f000000, RZ, 0xfc, !PT ;  /* 0x3f0000000505a812 */ /* 0x000fe400078efcff */
[----:B------:R-:W-:Y:S02]  /*0c50*/  @!P1 LOP3.LUT R6, R6, 0x7f00, RZ, 0xc0, !PT ;  /* 0x00007f0006069812 */ /* 0x000fe400078ec0ff */
[----:B------:R-:W-:Y:S01]  /*0c60*/  LOP3.LUT R4, R10, 0xffff, RZ, 0xc0, !PT ;  /* 0x0000ffff0a047812 */ /* 0x000fe200078ec0ff */
[----:B------:R-:W-:Y:S01]  /*0c70*/  @!P2 FADD.FTZ R7, R5, -0.5 ;  /* 0xbf0000000507a421 */ /* 0x000fe20000010000 */
[----:B------:R-:W-:Y:S02]  /*0c80*/  @P1 LEA.HI R5, R12, 0x70000000, RZ, 0x1c ;  /* 0x700000000c051811 */ /* 0x000fe400078fe0ff */
[----:B------:R-:W-:Y:S02]  /*0c90*/  @!P1 LOP3.LUT R6, R6, 0x3f000000, RZ, 0xfc, !PT ;  /* 0x3f00000006069812 */ /* 0x000fe400078efcff */
[----:B------:R-:W-:Y:S01]  /*0ca0*/  PRMT R11, R11, 0x9910, RZ ;  /* 0x000099100b0b7816 */ /* 0x000fe200000000ff */
[----:B------:R-:W-:Y:S01]  /*0cb0*/  @P1 FMUL.FTZ R5, R5, 1.9259299443872358531e-34 ;  /* 0x0780000005051820 */ /* 0x000fe20000410000 */
[----:B------:R-:W-:Y:S01]  /*0cc0*/  @!P0 LOP3.LUT R4, R4, 0x7f00, RZ, 0xc0, !PT ;  /* 0x00007f0004048812 */ /* 0x000fe200078ec0ff */
[----:B------:R-:W-:Y:S01]  /*0cd0*/  @!P1 FADD.FTZ R5, R6, -0.5 ;  /* 0xbf00000006059421 */ /* 0x000fe20000010000 */
[----:B------:R-:W-:Y:S01]  /*0ce0*/  @P0 LEA.HI R2, R2, 0x70000000, RZ, 0x1c ;  /* 0x7000000002020811 */ /* 0x000fe200078fe0ff */
[----:B------:R-:W-:Y:S01]  /*0cf0*/  IMAD.MOV.U32 R6, RZ, RZ, R11 ;  /* 0x000000ffff067224 */ /* 0x000fe200078e000b */
[----:B------:R-:W-:-:S02]  /*0d00*/  @!P0 LOP3.LUT R4, R4, 0x3f000000, RZ, 0xfc, !PT ;  /* 0x3f00000004048812 */ /* 0x000fc400078efcff */
[----:B------:R-:W-:Y:S02]  /*0d10*/  PRMT R10, R10, 0x9910, RZ ;  /* 0x000099100a0a7816 */ /* 0x000fe400000000ff */
[----:B------:R-:W-:Y:S01]  /*0d20*/  PRMT R9, R14, 0x9910, RZ ;  /* 0x000099100e097816 */ /* 0x000fe200000000ff */
[----:B------:R-:W-:Y:S01]  /*0d30*/  @!P0 FADD.FTZ R4, R4, -0.5 ;  /* 0xbf00000004048421 */ /* 0x000fe20000010000 */
[----:B------:R-:W-:Y:S01]  /*0d40*/  LOP3.LUT R6, R5, 0x80000000, R6, 0xf8, !PT ;  /* 0x8000000005067812 */ /* 0x000fe200078ef806 */
[----:B------:R-:W-:Y:S01]  /*0d50*/  @P0 FMUL.FTZ R4, R2, 1.9259299443872358531e-34 ;  /* 0x0780000002040820 */ /* 0x000fe20000410000 */
[----:B------:R-:W-:Y:S01]  /*0d60*/  LOP3.LUT R9, R8, 0x80000000, R9, 0xf8, !PT ;  /* 0x8000000008097812 */ /* 0x000fe200078ef809 */
[----:B------:R-:W-:Y:S01]  /*0d70*/  IMAD.MOV.U32 R5, RZ, RZ, R10 ;  /* 0x000000ffff057224 */ /* 0x000fe200078e000a */
[----:B------:R-:W-:Y:S01]  /*0d80*/  F2I.FTZ.TRUNC.NTZ R11, R6 ;  /* 0x00000006000b7305 */ /* 0x000fe2000021f100 */
[----:B------:R-:W-:-:S03]  /*0d90*/  IMAD.MOV.U32 R8, RZ, RZ, R13 ;  /* 0x000000ffff087224 */ /* 0x000fc600078e000d */
[----:B------:R-:W-:Y:S02]  /*0da0*/  LOP3.LUT R2, R4, 0x80000000, R5, 0xf8, !PT ;  /* 0x8000000004027812 */ /* 0x000fe400078ef805 */
[----:B------:R-:W-:Y:S02]  /*0db0*/  LOP3.LUT R7, R7, 0x80000000, R8, 0xf8, !PT ;  /* 0x8000000007077812 */ /* 0x000fe400078ef808 */
[----:B------:R-:W-:Y:S01]  /*0dc0*/  F2I.FTZ.TRUNC.NTZ R9, R9 ;  /* 0x0000000900097305 */ /* 0x000fe2000021f100 */
[----:B------:R-:W-:-:S04]  /*0dd0*/  LEA R4, P0, R3, UR15, 0x3 ;  /* 0x0000000f03047c11 */ /* 0x000fc8000f8018ff */
[C-C-:B------:R-:W-:Y:S02]  /*0de0*/  LEA.HI.X R5, R3.reuse, UR10, R0.reuse, 0x3, P0 ;  /* 0x0000000a03057c11 */ /* 0x140fe400080f1c00 */
[----:B0-----:R-:W-:Y:S01]  /*0df0*/  IADD3 R3, P0, PT, R3, UR4, RZ ;  /* 0x0000000403037c10 */ /* 0x001fe2000ff1e0ff */
[----:B------:R0:W1:Y:S04]  /*0e00*/  F2I.FTZ.TRUNC.NTZ R8, R7 ;  /* 0x0000000700087305 */ /* 0x000068000021f100 */
[----:B------:R-:W-:Y:S01]  /*0e10*/  IMAD.X R0, RZ, RZ, R0, P0 ;  /* 0x000000ffff007224 */ /* 0x000fe200000e0600 */
[----:B------:R-:W-:-:S03]  /*0e20*/  LOP3.LUT P0, RZ, R3, 0xffffc000, RZ, 0xc0, !PT ;  /* 0xffffc00003ff7812 */ /* 0x000fc6000780c0ff */
[----:B------:R-:W2:Y:S01]  /*0e30*/  F2I.FTZ.TRUNC.NTZ R2, R2 ;  /* 0x0000000200027305 */ /* 0x000ea2000021f100 */
[----:B0-----:R-:W-:Y:S01]  /*0e40*/  IMAD.SHL.U32 R7, R3, 0x4, RZ ;  /* 0x0000000403077824 */ /* 0x001fe200078e00ff */
[----:B------:R-:W-:-:S04]  /*0e50*/  LOP3.LUT P0, RZ, R0, 0x3fffffff, RZ, 0xc0, P0 ;  /* 0x3fffffff00ff7812 */ /* 0x000fc8000000c0ff */
[----:B------:R-:W-:Y:S02]  /*0e60*/  ISETP.LT.U32.AND P1, PT, R7, UR27, PT ;  /* 0x0000001b07007c0c */ /* 0x000fe4000bf21070 */
[----:B-1----:R-:W-:Y:S02]  /*0e70*/  PRMT R9, R8, 0x5410, R9 ;  /* 0x0000541008097816 */ /* 0x002fe40000000009 */
[----:B--2---:R-:W-:Y:S02]  /*0e80*/  PRMT R8, R2, 0x5410, R11 ;  /* 0x0000541002087816 */ /* 0x004fe4000000000b */
[----:B------:R-:W-:-:S03]  /*0e90*/  SHF.L.U64.HI R2, R3, 0x2, R0 ;  /* 0x0000000203027819 */ /* 0x000fc60000010200 */
[----:B------:R1:W-:Y:S01]  /*0ea0*/  STG.E.64 desc[UR18][R4.64], R8 ;  /* 0x0000000804007986 */ /* 0x0003e2000c101b12 */
[----:B------:R-:W-:-:S13]  /*0eb0*/  ISETP.LT.AND.EX P1, PT, R2, UR16, PT, P1 ;  /* 0x0000001002007c0c */ /* 0x000fda000bf21310 */
[----:B-1----:R-:W-:Y:S05]  /*0ec0*/  @!P0 BRA P1, `(.L_x_2992) ;  /* 0xfffffff800e08947 */ /* 0x002fea000083ffff */
[----:B------:R-:W-:Y:S05]  /*0ed0*/  EXIT ;  /* 0x000000000000794d */ /* 0x000fea0003800000 */
.L_x_2993:
        /* <DEDUP_REMOVED lines=10> */
.L_x_7744:


//--------------------- .text._ZN2at6native55_GLOBAL__N__de093ff9_22_ForeachBinaryOpList_cu_a911ec4325multi_tensor_apply_kernelINS1_18TensorListMetadataILi2EEENS1_11CopyFunctorIsN3c1015Float8_e4m3fnuzELi2ELi1ELi1EEEJNS0_4CopyIsS7_EEEEEvT_T0_DpT1_ --------------------------
	.section	.text._ZN2at6native55_GLOBAL__N__de093ff9_22_ForeachBinaryOpList_cu_a911ec4325multi_tensor_apply_kernelINS1_18TensorListMetadataILi2EEENS1_11CopyFunctorIsN3c1015Float8_e4m3fnuzELi2ELi1ELi1EEEJNS0_4CopyIsS7_EEEEEvT_T0_DpT1_,"ax",@progbits
	.align	128
.text._ZN2at6native55_GLOBAL__N__de093ff9_22_ForeachBinaryOpList_cu_a911ec4325multi_tensor_apply_kernelINS1_18TensorListMetadataILi2EEENS1_11CopyFunctorIsN3c1015Float8_e4m3fnuzELi2ELi1ELi1EEEJNS0_4CopyIsS7_EEEEEvT_T0_DpT1_:
        .type           _ZN2at6native55_GLOBAL__N__de093ff9_22_ForeachBinaryOpList_cu_a911ec4325multi_tensor_apply_kernelINS1_18TensorListMetadataILi2EEENS1_11CopyFunctorIsN3c1015Float8_e4m3fnuzELi2ELi1ELi1EEEJNS0_4CopyIsS7_EEEEEvT_T0_DpT1_,@function
        .size           _ZN2at6native55_GLOBAL__N__de093ff9_22_ForeachBinaryOpList_cu_a911ec4325multi_tensor_apply_kernelINS1_18TensorListMetadataILi2EEENS1_11CopyFunctorIsN3c1015Float8_e4m3fnuzELi2ELi1ELi1EEEJNS0_4CopyIsS7_EEEEEvT_T0_DpT1_,(.L_x_7745 - _ZN2at6native55_GLOBAL__N__de093ff9_22_ForeachBinaryOpList_cu_a911ec4325multi_tensor_apply_kernelINS1_18TensorListMetadataILi2EEENS1_11CopyFunctorIsN3c1015Float8_e4m3fnuzELi2ELi1ELi1EEEJNS0_4CopyIsS7_EEEEEvT_T0_DpT1_)
        .other          _ZN2at6native55_GLOBAL__N__de093ff9_22_ForeachBinaryOpList_cu_a911ec4325multi_tensor_apply_kernelINS1_18TensorListMetadataILi2EEENS1_11CopyFunctorIsN3c1015Float8_e4m3fnuzELi2ELi1ELi1EEEJNS0_4CopyIsS7_EEEEEvT_T0_DpT1_,@"STO_CUDA_ENTRY STV_DEFAULT"
_ZN2at6native55_GLOBAL__N__de093ff9_22_ForeachBinaryOpList_cu_a911ec4325multi_tensor_apply_kernelINS1_18TensorListMetadataILi2EEENS1_11CopyFunctorIsN3c1015Float8_e4m3fnuzELi2ELi1ELi1EEEJNS0_4CopyIsS7_EEEEEvT_T0_DpT1_:
        /* <DEDUP_REMOVED lines=55> */
.L_x_3011:
        /* <DEDUP_REMOVED lines=56> */
.L_x_2998:
[----:B------:R-:W-:Y:S05]  /*06f0*/  BSYNC.RECONVERGENT B1 ;  /* 0x0000000000017941 */ /* 0x000fea0003800200 */
.L_x_2997:
[----:B------:R-:W-:Y:S01]  /*0700*/  IMAD.SHL.U32 R2, R2, 0x100000, RZ ;  /* 0x0010000002027824 */ /* 0x000fe200078e00ff */
[----:B------:R-:W-:-:S04]  /*0710*/  LEA R3, R3, 0x3b800000, 0x17 ;  /* 0x3b80000003037811 */ /* 0x000fc800078eb8ff */
[----:B------:R-:W-:-:S07]  /*0720*/  LOP3.LUT R17, R3, R2, R17, 0xfe, !PT ;  /* 0x0000000203117212 */ /* 0x000fce00078efe11 */
.L_x_2996:
[----:B------:R-:W-:Y:S05]  /*0730*/  BSYNC.RECONVERGENT B0 ;  /* 0x0000000000007941 */ /* 0x000fea0003800200 */
.L_x_2995:
        /* <DEDUP_REMOVED lines=22> */
.L_x_3002:
[----:B------:R-:W-:Y:S05]  /*08a0*/  BSYNC.RECONVERGENT B1 ;  /* 0x0000000000017941 */ /* 0x000fea0003800200 */
.L_x_3001:
[----:B------:R-:W-:Y:S01]  /*08b0*/  IMAD.SHL.U32 R2, R2, 0x100000, RZ ;  /* 0x0010000002027824 */ /* 0x000fe200078e00ff */
[----:B------:R-:W-:-:S04]  /*08c0*/  LEA R3, R3, 0x3b800000, 0x17 ;  /* 0x3b80000003037811 */ /* 0x000fc800078eb8ff */
[----:B------:R-:W-:-:S07]  /*08d0*/  LOP3.LUT R19, R3, R2, R19, 0xfe, !PT ;  /* 0x0000000203137212 */ /* 0x000fce00078efe13 */
.L_x_3000:
[----:B------:R-:W-:Y:S05]  /*08e0*/  BSYNC.RECONVERGENT B0 ;  /* 0x0000000000007941 */ /* 0x000fea0003800200 */
.L_x_2999:
        /* <DEDUP_REMOVED lines=22> */
.L_x_3006:
[----:B------:R-:W-:Y:S05]  /*0a50*/  BSYNC.RECONVERGENT B1 ;  /* 0x0000000000017941 */ /* 0x000fea0003800200 */
.L_x_3005:
[----:B------:R-:W-:Y:S01]  /*0a60*/  IMAD.SHL.U32 R2, R2, 0x100000, RZ ;  /* 0x0010000002027824 */ /* 0x000fe200078e00ff */
[----:B------:R-:W-:-:S04]  /*0a70*/  LEA R3, R3, 0x3b800000, 0x17 ;  /* 0x3b80000003037811 */ /* 0x000fc800078eb8ff */
[----:B------:R-:W-:-:S07]  /*0a80*/  LOP3.LUT R21, R3, R2, R21, 0xfe, !PT ;  /* 0x0000000203157212 */ /* 0x000fce00078efe15 */
.L_x_3004:
[----:B------:R-:W-:Y:S05]  /*0a90*/  BSYNC.RECONVERGENT B0 ;  /* 0x0000000000007941 */ /* 0x000fea0003800200 */
.L_x_3003:
        /* <DEDUP_REMOVED lines=22> */
.L_x_3010:
[----:B------:R-:W-:Y:S05]  /*0c00*/  BSYNC.RECONVERGENT B1 ;  /* 0x0000000000017941 */ /* 0x000fea0003800200 */
.L_x_3009:
[----:B------:R-:W-:Y:S01]  /*0c10*/  IMAD.SHL.U32 R2, R2, 0x100000, RZ ;  /* 0x0010000002027824 */ /* 0x000fe200078e00ff */
[----:B------:R-:W-:-:S04]  /*0c20*/  LEA R3, R3, 0x3b800000, 0x17 ;  /* 0x3b80000003037811 */ /* 0x000fc800078eb8ff */
[----:B------:R-:W-:-:S07]  /*0c30*/  LOP3.LUT R6, R3, R2, R7, 0xfe, !PT ;  /* 0x0000000203067212 */ /* 0x000fce00078efe07 */
.L_x_3008:
[----:B------:R-:W-:Y:S05]  /*0c40*/  BSYNC.RECONVERGENT B0 ;  /* 0x0000000000007941 */ /* 0x000fea0003800200 */
.L_x_3007:
        /* <DEDUP_REMOVED lines=22> */
.L_x_2994:
        /* <DEDUP_REMOVED lines=8> */
.L_x_3028:
        /* <DEDUP_REMOVED lines=29> */
.L_x_3015:
[----:B0-----:R-:W-:Y:S05]  /*1000*/  BSYNC.RECONVERGENT B1 ;  /* 0x0000000000017941 */ /* 0x001fea0003800200 */
.L_x_3014:
[----:B------:R-:W-:Y:S01]  /*1010*/  IMAD.SHL.U32 R5, R5, 0x100000, RZ ;  /* 0x0010000005057824 */ /* 0x000fe200078e00ff */
[----:B------:R-:W-:-:S04]  /*1020*/  LEA R7, R7, 0x3b800000, 0x17 ;  /* 0x3b80000007077811 */ /* 0x000fc800078eb8ff */
[----:B------:R-:W-:-:S07]  /*1030*/  LOP3.LUT R5, R7, R5, R12, 0xfe, !PT ;  /* 0x0000000507057212 */ /* 0x000fce00078efe0c */
.L_x_3013:
[----:B0-----:R-:W-:Y:S05]  /*1040*/  BSYNC.RECONVERGENT B0 ;  /* 0x0000000000007941 */ /* 0x001fea0003800200 */
.L_x_3012:
        /* <DEDUP_REMOVED lines=23> */
.L_x_3019:
[----:B------:R-:W-:Y:S05]  /*11c0*/  BSYNC.RECONVERGENT B1 ;  /* 0x0000000000017941 */ /* 0x000fea0003800200 */
.L_x_3018:
[----:B------:R-:W-:Y:S01]  /*11d0*/  IMAD.SHL.U32 R6, R6, 0x100000, RZ ;  /* 0x0010000006067824 */ /* 0x000fe200078e00ff */
[----:B------:R-:W-:-:S04]  /*11e0*/  LEA R7, R7, 0x3b800000, 0x17 ;  /* 0x3b80000007077811 */ /* 0x000fc800078eb8ff */
[----:B------:R-:W-:-:S07]  /*11f0*/  LOP3.LUT R7, R7, R6, R11, 0xfe, !PT ;  /* 0x0000000607077212 */ /* 0x000fce00078efe0b */
.L_x_3017:
[----:B------:R-:W-:Y:S05]  /*1200*/  BSYNC.RECONVERGENT B0 ;  /* 0x0000000000007941 */ /* 0x000fea0003800200 */
.L_x_3016:
        /* <DEDUP_REMOVED lines=23> */
.L_x_3023:
[----:B------:R-:W-:Y:S05]  /*1380*/  BSYNC.RECONVERGENT B1 ;  /* 0x0000000000017941 */ /* 0x000fea0003800200 */
.L_x_3022:
[----:B------:R-:W-:Y:S01]  /*1390*/  IMAD.SHL.U32 R2, R2, 0x100000, RZ ;  /* 0x0010000002027824 */ /* 0x000fe200078e00ff */
[----:B------:R-:W-:-:S04]  /*13a0*/  LEA R7, R7, 0x3b800000, 0x17 ;  /* 0x3b80000007077811 */ /* 0x000fc800078eb8ff */
[----:B------:R-:W-:-:S07]  /*13b0*/  LOP3.LUT R8, R7, R2, R11, 0xfe, !PT ;  /* 0x0000000207087212 */ /* 0x000fce00078efe0b */
.L_x_3021:
[----:B------:R-:W-:Y:S05]  /*13c0*/  BSYNC.RECONVERGENT B0 ;  /* 0x0000000000007941 */ /* 0x000fea0003800200 */
.L_x_3020:
        /* <DEDUP_REMOVED lines=23> */
.L_x_3027:
[----:B------:R-:W-:Y:S05]  /*1540*/  BSYNC.RECONVERGENT B1 ;  /* 0x0000000000017941 */ /* 0x000fea0003800200 */
.L_x_3026:
[----:B------:R-:W-:Y:S01]  /*1550*/  IMAD.SHL.U32 R4, R4, 0x100000, RZ ;  /* 0x0010000004047824 */ /* 0x000fe200078e00ff */
[----:B------:R-:W-:-:S04]  /*1560*/  LEA R2, R2, 0x3b800000, 0x17 ;  /* 0x3b80000002027811 */ /* 0x000fc800078eb8ff */
[----:B------:R-:W-:-:S07]  /*1570*/  LOP3.LUT R2, R2, R4, R11, 0xfe, !PT ;  /* 0x0000000402027212 */ /* 0x000fce00078efe0b */
.L_x_3025:
[----:B------:R-:W-:Y:S05]  /*1580*/  BSYNC.RECONVERGENT B0 ;  /* 0x0000000000007941 */ /* 0x000fea0003800200 */
.L_x_3024:
        /* <DEDUP_REMOVED lines=16> */
.L_x_3029:
        /* <DEDUP_REMOVED lines=15> */
.L_x_7745:


//--------------------- .text._ZN2at6native55_GLOBAL__N__de093ff9_22_ForeachBinaryOpList_cu_a911ec4325multi_tensor_apply_kernelINS1_18TensorListMetadataILi2EEENS1_11CopyFunctorIsN3c1013Float8_e4m3fnELi2ELi1ELi1EEEJNS0_4CopyIsS7_EEEEEvT_T0_DpT1_ --------------------------
	.section	.text._ZN2at6native55_GLOBAL__N__de093ff9_22_ForeachBinaryOpList_cu_a911ec4325multi_tensor_apply_kernelINS1_18TensorListMetadataILi2EEENS1_11CopyFunctorIsN3c1013Float8_e4m3fnELi2ELi1ELi1EEEJNS0_4CopyIsS7_EEEEEvT_T0_DpT1_,"ax",@progbits
	.align	128
.text._ZN2at6native55_GLOBAL__N__de093ff9_22_ForeachBinaryOpList_cu_a911ec4325multi_tensor_apply_kernelINS1_18TensorListMetadataILi2EEENS1_11CopyFunctorIsN3c1013Float8_e4m3fnELi2ELi1ELi1EEEJNS0_4CopyIsS7_EEEEEvT_T0_DpT1_:
        .type           _ZN2at6native55_GLOBAL__N__de093ff9_22_ForeachBinaryOpList_cu_a911ec4325multi_tensor_apply_kernelINS1_18TensorListMetadataILi2EEENS1_11CopyFunctorIsN3c1013Float8_e4m3fnELi2ELi1ELi1EEEJNS0_4CopyIsS7_EEEEEvT_T0_DpT1_,@function
        .size           _ZN2at6native55_GLOBAL__N__de093ff9_22_ForeachBinaryOpList_cu_a911ec4325multi_tensor_apply_kernelINS1_18TensorListMetadataILi2EEENS1_11CopyFunctorIsN3c1013Float8_e4m3fnELi2ELi1ELi1EEEJNS0_4CopyIsS7_EEEEEvT_T0_DpT1_,(.L_x_7746 - _ZN2at6native55_GLOBAL__N__de093ff9_22_ForeachBinaryOpList_cu_a911ec4325multi_tensor_apply_kernelINS1_18TensorListMetadataILi2EEENS1_11CopyFunctorIsN3c1013Float8_e4m3fnELi2ELi1ELi1EEEJNS0_4CopyIsS7_EEEEEvT_T0_DpT1_)
        .other          _ZN2at6native55_GLOBAL__N__de093ff9_22_ForeachBinaryOpList_cu_a911ec4325multi_tensor_apply_kernelINS1_18TensorListMetadataILi2EEENS1_11CopyFunctorIsN3c1013Float8_e4m3fnELi2ELi1ELi1EEEJNS0_4CopyIsS7_EEEEEvT_T0_DpT1_,@"STO_CUDA_ENTRY STV_DEFAULT"
_ZN2at6native55_GLOBAL__N__de093ff9_22_ForeachBinaryOpList_cu_a911ec4325multi_tensor_apply_kernelINS1_18TensorListMetadataILi2EEENS1_11CopyFunctorIsN3c1013Float8_e4m3fnELi2ELi1ELi1EEEJNS0_4CopyIsS7_EEEEEvT_T0_DpT1_:
        /* <DEDUP_REMOVED lines=54> */
.L_x_3039:
[C---:B------:R-:W-:Y:S01]  /*0360*/  IADD3 R14, P2, PT, R2.reuse, UR17, RZ ;  /* 0x00000011020e7c10 */ /* 0x040fe2000ff5e0ff */
[----:B-1234-:R-:W-:Y:S01]  /*0370*/  IMAD.U32 R13, RZ, RZ, UR17 ;  /* 0x00000011ff0d7e24 */ /* 0x01efe2000f8e00ff */
        /* <DEDUP_REMOVED lines=44> */
[----:B------:R-:W-:-:S03]  /*0640*/  IMAD.MOV.U32 R10, RZ, RZ, R0 ;  /* 0x000000ffff0a7224 */ /* 0x000fc600078e0000 */
[----:B------:R0:W1:Y:S02]  /*0650*/  F2I.FTZ.TRUNC.NTZ R13, R11 ;  /* 0x0000000b000d7305 */ /* 0x000064000021f100 */
[----:B0-----:R-:W-:-:S05]  /*0660*/  IMAD.MOV.U32 R11, RZ, RZ, R3 ;  /* 0x000000ffff0b7224 */ /* 0x001fca00078e0003 */
[----:B-1----:R1:W-:Y:S02]  /*0670*/  STG.E.U16 desc[UR18][R10.64], R13 ;  /* 0x0000000d0a007986 */ /* 0x0023e4000c101512 */
.L_x_3032:
[----:B------:R-:W-:Y:S05]  /*0680*/  BSYNC.RECONVERGENT B0 ;  /* 0x0000000000007941 */ /* 0x000fea0003800200 */
.L_x_3031:
[----:B------:R-:W-:Y:S04]  /*0690*/  BSSY.RECONVERGENT B0, `(.L_x_3033) ;  /* 0x0000016000007945 */ /* 0x000fe80003800200 */
[----:B------:R-:W-:Y:S05]  /*06a0*/  @P1 BRA `(.L_x_3034) ;  /* 0x0000000000501947 */ /* 0x000fea0003800000 */
[----:B01---5:R-:W-:Y:S02]  /*06b0*/  IMAD.SHL.U32 R10, R6, 0x1000000, RZ ;  /* 0x01000000060a7824 */ /* 0x023fe400078e00ff */
        /* <DEDUP_REMOVED lines=19> */
.L_x_3034:
[----:B------:R-:W-:Y:S05]  /*07f0*/  BSYNC.RECONVERGENT B0 ;  /* 0x0000000000007941 */ /* 0x000fea0003800200 */
.L_x_3033:
[----:B------:R-:W-:Y:S04]  /*0800*/  BSSY.RECONVERGENT B0, `(.L_x_3035) ;  /* 0x0000017000007945 */ /* 0x000fe80003800200 */
[----:B------:R-:W-:Y:S05]  /*0810*/  @P2 BRA `(.L_x_3036) ;  /* 0x0000000000542947 */ /* 0x000fea0003800000 */
[----:B012--5:R-:W-:Y:S01]  /*0820*/  IMAD.SHL.U32 R10, R8, 0x1000000, RZ ;  /* 0x01000000080a7824 */ /* 0x027fe200078e00ff */
[----:B------:R-:W0:Y:S01]  /*0830*/  LDC R15, c[0x0][0x360] ;  /* 0x0000d800ff0f7b82 */ /* 0x000e220000000800 */
[----:B------:R-:W-:-:S03]  /*0840*/  IMAD.MOV.U32 R13, RZ, RZ, 0x1f ;  /* 0x0000001fff0d7424 */ /* 0x000fc600078e00ff */
[----:B------:R-:W-:-:S04]  /*0850*/  LOP3.LUT P0, R11, R10, 0x7f000000, RZ, 0xc0, !PT ;  /* 0x7f0000000a0b7812 */ /* 0x000fc8000780c0ff */
[----:B------:R-:W1:Y:S01]  /*0860*/  FLO.U32 R12, R11 ;  /* 0x0000000b000c7300 */ /* 0x000e6200000e0000 */
[----:B------:R-:W-:Y:S02]  /*0870*/  VIADD R14, R11, 0x1000000 ;  /* 0x010000000b0e7836 */ /* 0x000fe40000000000 */
[----:B-1----:R-:W-:-:S05]  /*0880*/  IMAD.MOV R12, RZ, RZ, -R12 ;  /* 0x000000ffff0c7224 */ /* 0x002fca00078e0a0c */
        /* <DEDUP_REMOVED lines=9> */
[----:B------:R-:W-:Y:S02]  /*0920*/  LOP3.LUT R12, R11, 0x80000000, R10, 0xf8, !PT ;  /* 0x800000000b0c7812 */ /* 0x000fe400078ef80a */
[----:B0-----:R-:W-:Y:S02]  /*0930*/  LEA R10, P0, R15, R0, 0x2 ;  /* 0x000000000f0a7211 */ /* 0x001fe400078010ff */
[----:B------:R-:W0:Y:S03]  /*0940*/  F2I.FTZ.TRUNC.NTZ R13, R12 ;  /* 0x0000000c000d7305 */ /* 0x000e26000021f100 */
[----:B------:R-:W-:-:S05]  /*0950*/  IMAD.X R11, RZ, RZ, R3, P0 ;  /* 0x000000ffff0b7224 */ /* 0x000fca00000e0603 */
[----:B0-----:R3:W-:Y:S03]  /*0960*/  STG.E.U16 desc[UR18][R10.64], R13 ;  /* 0x0000000d0a007986 */ /* 0x0017e6000c101512 */
.L_x_3036:
[----:B------:R-:W-:Y:S05]  /*0970*/  BSYNC.RECONVERGENT B0 ;  /* 0x0000000000007941 */ /* 0x000fea0003800200 */
.L_x_3035:
[----:B------:R-:W-:Y:S04]  /*0980*/  BSSY.RECONVERGENT B0, `(.L_x_3037) ;  /* 0x000001a000007945 */ /* 0x000fe80003800200 */
[----:B------:R-:W-:Y:S05]  /*0990*/  @P3 BRA `(.L_x_3038) ;  /* 0x0000000000603947 */ /* 0x000fea0003800000 */
[----:B0123-5:R-:W-:Y:S01]  /*09a0*/  IMAD.SHL.U32 R10, R9, 0x1000000, RZ ;  /* 0x01000000090a7824 */ /* 0x02ffe200078e00ff */
[----:B------:R-:W-:Y:S01]  /*09b0*/  UMOV UR6, URZ ;  /* 0x000000ff00067c82 */ /* 0x000fe20008000000 */
[----:B------:R-:W-:Y:S02]  /*09c0*/  IMAD.MOV.U32 R13, RZ, RZ, 0x1f ;  /* 0x0000001fff0d7424 */ /* 0x000fe400078e00ff */
[----:B------:R-:W-:Y:S01]  /*09d0*/  IMAD.U32 R15, RZ, RZ, UR17 ;  /* 0x00000011ff0f7e24 */ /* 0x000fe2000f8e00ff */
        /* <DEDUP_REMOVED lines=15> */
[----:B------:R-:W-:Y:S01]  /*0ad0*/  IMAD.MOV.U32 R11, RZ, RZ, R3 ;  /* 0x000000ffff0b7224 */ /* 0x000fe200078e0003 */
[----:B------:R-:W0:Y:S01]  /*0ae0*/  F2I.FTZ.TRUNC.NTZ R13, R12 ;  /* 0x0000000c000d7305 */ /* 0x000e22000021f100 */
[----:B------:R-:W-:-:S04]  /*0af0*/  IMAD.WIDE.U32 R10, R15, 0x6, R10 ;  /* 0x000000060f0a7825 */ /* 0x000fc800078e000a */
[----:B------:R-:W-:-:S05]  /*0b00*/  VIADD R11, R11, UR6 ;  /* 0x000000060b0b7c36 */ /* 0x000fca0008000000 */
[----:B0-----:R4:W-:Y:S02]  /*0b10*/  STG.E.U16 desc[UR18][R10.64], R13 ;  /* 0x0000000d0a007986 */ /* 0x0019e4000c101512 */
.L_x_3038:
[----:B------:R-:W-:Y:S05]  /*0b20*/  BSYNC.RECONVERGENT B0 ;  /* 0x0000000000007941 */ /* 0x000fea0003800200 */
.L_x_3037:
        /* <DEDUP_REMOVED lines=14> */
.L_x_3030:
        /* <DEDUP_REMOVED lines=8> */
.L_x_3040:
[----:B------:R-:W-:-:S04]  /*0c90*/  LEA R6, P0, R3, UR27, 0x2 ;  /* 0x0000001b03067c11 */ /* 0x000fc8000f8010ff */
        /* <DEDUP_REMOVED lines=34> */
[----:B------:R-:W-:Y:S01]  /*0ec0*/  VIADD R10, R10, 0x1000000 ;  /* 0x010000000a0a7836 */ /* 0x000fe20000000000 */
[----:B------:R-:W-:Y:S01]  /*0ed0*/  LEA.HI R11, R12, -R11, RZ, 0x1c ;  /* 0x8000000b0c0b7211 */ /* 0x000fe200078fe0ff */
        /* <DEDUP_REMOVED lines=9> */
[----:B------:R-:W-:Y:S01]  /*0f70*/  LOP3.LUT R10, R11, 0x7f800000, R10, 0xf8, !PT ;  /* 0x7f8000000b0a7812 */ /* 0x000fe200078ef80a */
[----:B------:R-:W-:Y:S01]  /*0f80*/  VIADD R12, R13, 0x3c000000 ;  /* 0x3c0000000d0c7836 */ /* 0x000fe20000000000 */
[----:B------:R-:W-:Y:S01]  /*0f90*/  SHF.L.U32 R11, R7, R16, RZ ;  /* 0x00000010070b7219 */ /* 0x000fe200000006ff */
[----:B------:R-:W-:Y:S01]  /*0fa0*/  IMAD.SHL.U32 R16, R16, 0x800000, RZ ;  /* 0x0080000010107824 */ /* 0x000fe200078e00ff */
        /* <DEDUP_REMOVED lines=10> */
[----:B------:R-:W-:Y:S02]  /*1050*/  SEL R9, R9, RZ, P0 ;  /* 0x000000ff09097207 */ /* 0x000fe40000000000 */
[----:B------:R-:W-:Y:S02]  /*1060*/  LOP3.LUT R8, R15, 0x7f800000, R8, 0xf8, !PT ;  /* 0x7f8000000f087812 */ /* 0x000fe400078ef808 */
[----:B------:R-:W-:Y:S02]  /*1070*/  LOP3.LUT P0, RZ, R4, 0x7f000000, RZ, 0xc0, !PT ;  /* 0x7f00000004ff7812 */ /* 0x000fe4000780c0ff */
[----:B------:R-:W-:-:S02]  /*1080*/  SHF.R.S32.HI R7, RZ, 0x8, R7 ;  /* 0x00000008ff077819 */ /* 0x000fc40000011407 */
[----:B------:R-:W-:Y:S02]  /*1090*/  LOP3.LUT R10, R10, 0x80000000, R5, 0xf8, !PT ;  /* 0x800000000a0a7812 */ /* 0x000fe400078ef805 */
[----:B------:R-:W-:Y:S02]  /*10a0*/  SEL R5, R8, RZ, P0 ;  /* 0x000000ff08057207 */ /* 0x000fe40000000000 */
[----:B------:R-:W-:Y:S02]  /*10b0*/  LOP3.LUT R7, R12, 0x7f800000, R7, 0xf8, !PT ;  /* 0x7f8000000c077812 */ /* 0x000fe400078ef807 */
[----:B------:R-:W-:Y:S01]  /*10c0*/  LOP3.LUT P0, RZ, R6, 0x7f000000, RZ, 0xc0, !PT ;  /* 0x7f00000006ff7812 */ /* 0x000fe2000780c0ff */
[----:B------:R-:W-:Y:S01]  /*10d0*/  F2I.FTZ.TRUNC.NTZ R10, R10 ;  /* 0x0000000a000a7305 */ /* 0x000fe2000021f100 */
[----:B------:R-:W-:Y:S02]  /*10e0*/  LOP3.LUT R9, R9, 0x80000000, R2, 0xf8, !PT ;  /* 0x8000000009097812 */ /* 0x000fe400078ef802 */
[----:B------:R-:W-:-:S02]  /*10f0*/  SEL R7, R7, RZ, P0 ;  /* 0x000000ff07077207 */ /* 0x000fc40000000000 */
[----:B------:R-:W-:Y:S02]  /*1100*/  LOP3.LUT R2, R5, 0x80000000, R4, 0xf8, !PT ;  /* 0x8000000005027812 */ /* 0x000fe400078ef804 */
[----:B------:R-:W-:Y:S01]  /*1110*/  LOP3.LUT R7, R7, 0x80000000, R6, 0xf8, !PT ;  /* 0x8000000007077812 */ /* 0x000fe200078ef806 */
[----:B------:R-:W1:Y:S01]  /*1120*/  F2I.FTZ.TRUNC.NTZ R9, R9 ;  /* 0x0000000900097305 */ /* 0x000e62000021f100 */
[----:B------:R-:W-:-:S04]  /*1130*/  LEA R4, P0, R3, UR15, 0x3 ;  /* 0x0000000f03047c11 */ /* 0x000fc8000f8018ff */
[C-C-:B------:R-:W-:Y:S02]  /*1140*/  LEA.HI.X R5, R3.reuse, UR10, R0.reuse, 0x3, P0 ;  /* 0x0000000a03057c11 */ /* 0x140fe400080f1c00 */
[----:B0-----:R-:W-:Y:S01]  /*1150*/  IADD3 R3, P0, PT, R3, UR4, RZ ;  /* 0x0000000403037c10 */ /* 0x001fe2000ff1e0ff */
[----:B------:R-:W-:Y:S04]  /*1160*/  F2I.FTZ.TRUNC.NTZ R2, R2 ;  /* 0x0000000200027305 */ /* 0x000fe8000021f100 */
[----:B------:R-:W-:Y:S02]  /*1170*/  IMAD.SHL.U32 R8, R3, 0x4, RZ ;  /* 0x0000000403087824 */ /* 0x000fe400078e00ff */
[----:B------:R-:W-:Y:S01]  /*1180*/  IMAD.X R0, RZ, RZ, R0, P0 ;  /* 0x000000ffff007224 */ /* 0x000fe200000e0600 */
[----:B-1----:R-:W-:Y:S01]  /*1190*/  PRMT R6, R10, 0x5410, R9 ;  /* 0x000054100a067816 */ /* 0x002fe20000000009 */
[----:B------:R-:W0:Y:S01]  /*11a0*/  F2I.FTZ.TRUNC.NTZ R7, R7 ;  /* 0x0000000700077305 */ /* 0x000e22000021f100 */
[----:B------:R-:W-:-:S02]  /*11b0*/  ISETP.LT.U32.AND P1, PT, R8, UR26, PT ;  /* 0x0000001a08007c0c */ /* 0x000fc4000bf21070 */
[----:B------:R-:W-:-:S04]  /*11c0*/  LOP3.LUT P0, RZ, R3, 0xffffc000, RZ, 0xc0, !PT ;  /* 0xffffc00003ff7812 */ /* 0x000fc8000780c0ff */
[----:B------:R-:W-:Y:S02]  /*11d0*/  LOP3.LUT P0, RZ, R0, 0x3fffffff, RZ, 0xc0, P0 ;  /* 0x3fffffff00ff7812 */ /* 0x000fe4000000c0ff */
[----:B0-----:R-:W-:Y:S02]  /*11e0*/  PRMT R7, R2, 0x5410, R7 ;  /* 0x0000541002077816 */ /* 0x001fe40000000007 */
[----:B------:R-:W-:-:S03]  /*11f0*/  SHF.L.U64.HI R2, R3, 0x2, R0 ;  /* 0x0000000203027819 */ /* 0x000fc60000010200 */
[----:B------:R1:W-:Y:S01]  /*1200*/  STG.E.64 desc[UR18][R4.64], R6 ;  /* 0x0000000604007986 */ /* 0x0003e2000c101b12 */
[----:B------:R-:W-:-:S13]  /*1210*/  ISETP.LT.AND.EX P1, PT, R2, UR16, PT, P1 ;  /* 0x0000001002007c0c */ /* 0x000fda000bf21310 */
[----:B-1----:R-:W-:Y:S05]  /*1220*/  @!P0 BRA P1, `(.L_x_3040) ;  /* 0xfffffff800988947 */ /* 0x002fea000083ffff */
[----:B------:R-:W-:Y:S05]  /*1230*/  EXIT ;  /* 0x000000000000794d */ /* 0x000fea0003800000 */
.L_x_3041:
        /* <DEDUP_REMOVED lines=12> */
.L_x_7746:


//--------------------- .text._ZN2at6native55_GLOBAL__N__de093ff9_22_ForeachBinaryOpList_cu_a911ec4325multi_tensor_apply_kernelINS1_18TensorListMetadataILi2EEENS1_11CopyFunctorIsbLi2ELi1ELi1EEEJNS0_4CopyIsbEEEEEvT_T0_DpT1_ --------------------------
	.section	.text._ZN2at6native55_GLOBAL__N__de093ff9_22_ForeachBinaryOpList_cu_a911ec4325multi_tensor_apply_kernelINS1_18TensorListMetadataILi2EEENS1_11CopyFunctorIsbLi2ELi1ELi1EEEJNS0_4CopyIsbEEEEEvT_T0_DpT1_,"ax",@progbits
	.align	128
.text._ZN2at6native55_GLOBAL__N__de093ff9_22_ForeachBinaryOpList_cu_a911ec4325multi_tensor_apply_kernelINS1_18TensorListMetadataILi2EEENS1_11CopyFunctorIsbLi2ELi1ELi1EEEJNS0_4CopyIsbEEEEEvT_T0_DpT1_:
        .type           _ZN2at6native55_GLOBAL__N__de093ff9_22_ForeachBinaryOpList_cu_a911ec4325multi_tensor_apply_kernelINS1_18TensorListMetadataILi2EEENS1_11CopyFunctorIsbLi2ELi1ELi1EEEJNS0_4CopyIsbEEEEEvT_T0_DpT1_,@function
        .size           _ZN2at6native55_GLOBAL__N__de093ff9_22_ForeachBinaryOpList_cu_a911ec4325multi_tensor_apply_kernelINS1_18TensorListMetadataILi2EEENS1_11CopyFunctorIsbLi2ELi1ELi1EEEJNS0_4CopyIsbEEEEEvT_T0_DpT1_,(.L_x_7747 - _ZN2at6native55_GLOBAL__N__de093ff9_22_ForeachBinaryOpList_cu_a911ec4325multi_tensor_apply_kernelINS1_18TensorListMetadataILi2EEENS1_11CopyFunctorIsbLi2ELi1ELi1EEEJNS0_4CopyIsbEEEEEvT_T0_DpT1_)
        .other          _ZN2at6native55_GLOBAL__N__de093ff9_22_ForeachBinaryOpList_cu_a911ec4325multi_tensor_apply_kernelINS1_18TensorListMetadataILi2EEENS1_11CopyFunctorIsbLi2ELi1ELi1EEEJNS0_4CopyIsbEEEEEvT_T0_DpT1_,@"STO_CUDA_ENTRY STV_DEFAULT"
_ZN2at6native55_GLOBAL__N__de093ff9_22_ForeachBinaryOpList_cu_a911ec4325multi_tensor_apply_kernelINS1_18TensorListMetadataILi2EEENS1_11CopyFunctorIsbLi2ELi1ELi1EEEJNS0_4CopyIsbEEEEEvT_T0_DpT1_:
        /* <DEDUP_REMOVED lines=39> */
[----:B------:R-:W-:Y:S05]  /*0270*/  CALL.REL.NOINC `($__internal_84_$__cuda_sm20_div_u16) ;  /* 0x0000000c00d47944 */ /* 0x000fea0003c00000 */
        /* <DEDUP_REMOVED lines=48> */
.L_x_3044:
[C---:B------:R-:W-:Y:S02]  /*0580*/  ISETP.GE.U32.AND P0, PT, R16.reuse, UR39, PT ;  /* 0x0000002710007c0c */ /* 0x040fe4000bf06070 */
[----:B------:R-:W-:Y:S02]  /*0590*/  IADD3 R24, P2, PT, R16, UR29, RZ ;  /* 0x0000001d10187c10 */ /* 0x000fe4000ff5e0ff */
[----:B------:R-:W-:Y:S02]  /*05a0*/  ISETP.GE.AND.EX P0, PT, R17, UR40, PT, P0 ;  /* 0x0000002811007c0c */ /* 0x000fe4000bf06300 */
[C---:B------:R-:W-:Y:S01]  /*05b0*/  ISETP.GE.U32.AND P1, PT, R24.reuse, UR39, PT ;  /* 0x0000002718007c0c */ /* 0x040fe2000bf26070 */
[----:B------:R-:W-:Y:S01]  /*05c0*/  IMAD.X R25, RZ, RZ, R17, P2 ;  /* 0x000000ffff197224 */ /* 0x000fe200010e0611 */
[----:B------:R-:W-:-:S04]  /*05d0*/  IADD3 R24, P3, PT, R24, UR29, RZ ;  /* 0x0000001d18187c10 */ /* 0x000fc8000ff7e0ff */
[----:B------:R-:W-:Y:S01]  /*05e0*/  ISETP.GE.AND.EX P1, PT, R25, UR40, PT, P1 ;  /* 0x0000002819007c0c */ /* 0x000fe2000bf26310 */
[----:B------:R-:W-:-:S04]  /*05f0*/  IMAD.X R25, RZ, RZ, R25, P3 ;  /* 0x000000ffff197224 */ /* 0x000fc800018e0619 */
[----:B-1----:R-:W-:-:S04]  /*0600*/  @!P0 IADD3 R18, P2, PT, R16, UR41, RZ ;  /* 0x0000002910128c10 */ /* 0x002fc8000ff5e0ff */
[----:B------:R-:W-:Y:S02]  /*0610*/  @!P0 IADD3.X R19, PT, PT, R17, UR42, RZ, P2, !PT ;  /* 0x0000002a11138c10 */ /* 0x000fe400097fe4ff */
[----:B------:R-:W-:Y:S02]  /*0620*/  ISETP.GE.U32.AND P2, PT, R24, UR39, PT ;  /* 0x0000002718007c0c */ /* 0x000fe4000bf46070 */
[----:B------:R-:W-:Y:S01]  /*0630*/  @!P1 IADD3 R20, P3, PT, R16, UR30, RZ ;  /* 0x0000001e10149c10 */ /* 0x000fe2000ff7e0ff */
[----:B------:R0:W2:Y:S01]  /*0640*/  @!P0 LDG.E.U8 R9, desc[UR26][R18.64] ;  /* 0x0000001a12098981 */ /* 0x0000a2000c1e1100 */
[----:B------:R-:W-:Y:S02]  /*0650*/  ISETP.GE.AND.EX P2, PT, R25, UR40, PT, P2 ;  /* 0x0000002819007c0c */ /* 0x000fe4000bf46320 */
[----:B------:R-:W-:-:S05]  /*0660*/  @!P1 IADD3.X R21, PT, PT, R17, UR31, RZ, P3, !PT ;  /* 0x0000001f11159c10 */ /* 0x000fca0009ffe4ff */
[----:B------:R1:W3:Y:S06]  /*0670*/  @!P1 LDG.E.U8 R22, desc[UR26][R20.64] ;  /* 0x0000001a14169981 */ /* 0x0002ec000c1e1100 */
[----:B------:R-:W-:-:S04]  /*0680*/  @!P2 IADD3 R26, P3, PT, R16, UR36, RZ ;  /* 0x00000024101aac10 */ /* 0x000fc8000ff7e0ff */
[----:B------:R-:W-:Y:S02]  /*0690*/  @!P2 IADD3.X R27, PT, PT, R17, UR11, RZ, P3, !PT ;  /* 0x0000000b111bac10 */ /* 0x000fe40009ffe4ff */
[----:B------:R-:W-:-:S03]  /*06a0*/  IADD3 R24, P3, PT, R24, UR29, RZ ;  /* 0x0000001d18187c10 */ /* 0x000fc6000ff7e0ff */
[----:B------:R4:W5:Y:S02]  /*06b0*/  @!P2 LDG.E.U8 R23, desc[UR26][R26.64] ;  /* 0x0000001a1a17a981 */ /* 0x000964000c1e1100 */
[----:B------:R-:W-:Y:S01]  /*06c0*/  IMAD.X R25, RZ, RZ, R25, P3 ;  /* 0x000000ffff197224 */ /* 0x000fe200018e0619 */
[----:B------:R-:W-:-:S04]  /*06d0*/  ISETP.GE.U32.AND P3, PT, R24, UR39, PT ;  /* 0x0000002718007c0c */ /* 0x000fc8000bf66070 */
[----:B------:R-:W-:-:S13]  /*06e0*/  ISETP.GE.AND.EX P3, PT, R25, UR40, PT, P3 ;  /* 0x0000002819007c0c */ /* 0x000fda000bf66330 */
[----:B0-----:R-:W-:-:S04]  /*06f0*/  @!P3 IADD3 R18, P4, PT, R16, UR35, RZ ;  /* 0x000000231012bc10 */ /* 0x001fc8000ff9e0ff */
[----:B------:R-:W-:-:S05]  /*0700*/  @!P3 IADD3.X R19, PT, PT, R17, UR12, RZ, P4, !PT ;  /* 0x0000000c1113bc10 */ /* 0x000fca000a7fe4ff */
[----:B------:R0:W5:Y:S01]  /*0710*/  @!P3 LDG.E.U8 R8, desc[UR26][R18.64] ;  /* 0x0000001a1208b981 */ /* 0x000162000c1e1100 */
[----:B-1----:R-:W-:-:S04]  /*0720*/  @!P0 IADD3 R20, P4, PT, R4, UR7, RZ ;  /* 0x0000000704148c10 */ /* 0x002fc8000ff9e0ff */
[----:B------:R-:W-:Y:S02]  /*0730*/  @!P0 IADD3.X R21, PT, PT, R5, UR10, RZ, P4, !PT ;  /* 0x0000000a05158c10 */ /* 0x000fe4000a7fe4ff */
[----:B--2---:R-:W-:-:S04]  /*0740*/  @!P0 PRMT R29, R9, 0x8880, RZ ;  /* 0x00008880091d8816 */ /* 0x004fc800000000ff */
[----:B------:R-:W-:Y:S02]  /*0750*/  @!P0 PRMT R29, R29, 0x7710, RZ ;  /* 0x000077101d1d8816 */ /* 0x000fe400000000ff */
[----:B---3--:R-:W-:-:S03]  /*0760*/  @!P1 PRMT R28, R22, 0x8880, RZ ;  /* 0x00008880161c9816 */ /* 0x008fc600000000ff */
[----:B------:R1:W-:Y:S01]  /*0770*/  @!P0 STG.E.U16 desc[UR26][R20.64], R29 ;  /* 0x0000001d14008986 */ /* 0x0003e2000c10151a */
[----:B----4-:R-:W-:Y:S02]  /*0780*/  @!P1 LEA R26, P0, R2, UR7, 0x1 ;  /* 0x00000007021a9c11 */ /* 0x010fe4000f8008ff */
[----:B------:R-:W-:Y:S02]  /*0790*/  @!P1 PRMT R28, R28, 0x7710, RZ ;  /* 0x000077101c1c9816 */ /* 0x000fe400000000ff */
[----:B------:R-:W-:Y:S02]  /*07a0*/  @!P1 IADD3.X R27, PT, PT, R6, UR10, RZ, P0, !PT ;  /* 0x0000000a061b9c10 */ /* 0x000fe400087fe4ff */
[----:B0-----:R-:W-:-:S03]  /*07b0*/  @!P2 IADD3 R18, P0, PT, R3, UR7, RZ ;  /* 0x000000070312ac10 */ /* 0x001fc6000ff1e0ff */
[----:B------:R0:W-:Y:S01]  /*07c0*/  @!P1 STG.E.U16 desc[UR26][R26.64], R28 ;  /* 0x0000001c1a009986 */ /* 0x0001e2000c10151a */
[----:B-1----:R-:W-:Y:S01]  /*07d0*/  IMAD.U32 R21, RZ, RZ, UR29 ;  /* 0x0000001dff157e24 */ /* 0x002fe2000f8e00ff */
[----:B-----5:R-:W-:Y:S01]  /*07e0*/  @!P2 PRMT R19, R23, 0x8880, RZ ;  /* 0x000088801713a816 */ /* 0x020fe200000000ff */
[----:B------:R-:W-:Y:S02]  /*07f0*/  @!P3 IMAD.MOV.U32 R29, RZ, RZ, RZ ;  /* 0x000000ffff1db224 */ /* 0x000fe400078e00ff */
[----:B------:R-:W-:Y:S01]  /*0800*/  @!P3 IMAD.WIDE.U32 R20, R21, 0x6, R4 ;  /* 0x000000061514b825 */ /* 0x000fe200078e0004 */
[----:B0-----:R-:W-:Y:S02]  /*0810*/  @!P2 PRMT R27, R19, 0x7710, RZ ;  /* 0x00007710131ba816 */ /* 0x001fe400000000ff */
[----:B------:R-:W-:Y:S02]  /*0820*/  @!P2 IADD3.X R19, PT, PT, R7, UR10, RZ, P0, !PT ;  /* 0x0000000a0713ac10 */ /* 0x000fe400087fe4ff */
[----:B------:R-:W-:-:S03]  /*0830*/  @!P3 IADD3 R20, P0, PT, R20, UR7, RZ ;  /* 0x000000071414bc10 */ /* 0x000fc6000ff1e0ff */
[----:B------:R0:W-:Y:S01]  /*0840*/  @!P2 STG.E.U16 desc[UR26][R18.64], R27 ;  /* 0x0000001b1200a986 */ /* 0x0001e2000c10151a */
[----:B------:R-:W-:Y:S02]  /*0850*/  @!P3 IADD3.X R21, PT, PT, R21, UR10, R29, P0, !PT ;  /* 0x0000000a1515bc10 */ /* 0x000fe400087fe41d */
[----:B------:R-:W-:-:S05]  /*0860*/  IADD3 R24, P0, PT, R24, UR29, RZ ;  /* 0x0000001d18187c10 */ /* 0x000fca000ff1e0ff */
[----:B------:R-:W-:Y:S01]  /*0870*/  IMAD.X R26, RZ, RZ, R25, P0 ;  /* 0x000000ffff1a7224 */ /* 0x000fe200000e0619 */
[C---:B------:R-:W-:Y:S02]  /*0880*/  ISETP.GE.U32.AND P0, PT, R24.reuse, UR39, PT ;  /* 0x0000002718007c0c */ /* 0x040fe4000bf06070 */
[----:B------:R-:W-:Y:S02]  /*0890*/  IADD3 R24, P1, PT, R24, UR29, RZ ;  /* 0x0000001d18187c10 */ /* 0x000fe4000ff3e0ff */
[----:B------:R-:W-:Y:S02]  /*08a0*/  ISETP.GE.AND.EX P0, PT, R26, UR40, PT, P0 ;  /* 0x000000281a007c0c */ /* 0x000fe4000bf06300 */
[----:B------:R-:W-:Y:S01]  /*08b0*/  @!P3 PRMT R25, R8, 0x8880, RZ ;  /* 0x000088800819b816 */ /* 0x000fe200000000ff */
[----:B------:R-:W-:Y:S01]  /*08c0*/  IMAD.X R26, RZ, RZ, R26, P1 ;  /* 0x000000ffff1a7224 */ /* 0x000fe200008e061a */
[----:B------:R-:W-:Y:S02]  /*08d0*/  ISETP.GE.U32.AND P1, PT, R24, UR39, PT ;  /* 0x0000002718007c0c */ /* 0x000fe4000bf26070 */
[----:B------:R-:W-:-:S02]  /*08e0*/  @!P3 PRMT R25, R25, 0x7710, RZ ;  /* 0x000077101919b816 */ /* 0x000fc400000000ff */
[----:B------:R-:W-:-:S03]  /*08f0*/  ISETP.GE.AND.EX P1, PT, R26, UR40, PT, P1 ;  /* 0x000000281a007c0c */ /* 0x000fc6000bf26310 */
[----:B------:R1:W-:Y:S01]  /*0900*/  @!P3 STG.E.U16 desc[UR26][R20.64], R25 ;  /* 0x000000191400b986 */ /* 0x0003e2000c10151a */
[----:B------:R-:W-:Y:S02]  /*0910*/  IADD3 R24, P3, PT, R24, UR29, RZ ;  /* 0x0000001d18187c10 */ /* 0x000fe4000ff7e0ff */
[----:B0-----:R-:W-:-:S03]  /*0920*/  @!P0 IADD3 R18, P2, PT, R16, UR37, RZ ;  /* 0x0000002510128c10 */ /* 0x001fc6000ff5e0ff */
[----:B------:R-:W-:Y:S01]  /*0930*/  IMAD.X R27, RZ, RZ, R26, P3 ;  /* 0x000000ffff1b7224 */ /* 0x000fe200018e061a */
[----:B------:R-:W-:Y:S02]  /*0940*/  @!P0 IADD3.X R19, PT, PT, R17, UR38, RZ, P2, !PT ;  /* 0x0000002611138c10 */ /* 0x000fe400097fe4ff */
[C---:B------:R-:W-:Y:S02]  /*0950*/  ISETP.GE.U32.AND P2, PT, R24.reuse, UR39, PT ;  /* 0x0000002718007c0c */ /* 0x040fe4000bf46070 */
[----:B-1----:R-:W-:Y:S01]  /*0960*/  IADD3 R20, P4, PT, R24, UR29, RZ ;  /* 0x0000001d18147c10 */ /* 0x002fe2000ff9e0ff */
[----:B------:R0:W2:Y:S01]  /*0970*/  @!P0 LDG.E.U8 R9, desc[UR26][R18.64] ;  /* 0x0000001a12098981 */ /* 0x0000a2000c1e1100 */
[----:B------:R-:W-:Y:S02]  /*0980*/  ISETP.GE.AND.EX P2, PT, R27, UR40, PT, P2 ;  /* 0x000000281b007c0c */ /* 0x000fe4000bf46320 */
[----:B------:R-:W-:Y:S01]  /*0990*/  ISETP.GE.U32.AND P3, PT, R20, UR39, PT ;  /* 0x0000002714007c0c */ /* 0x000fe2000bf66070 */
[----:B------:R-:W-:Y:S01]  /*09a0*/  IMAD.X R20, RZ, RZ, R27, P4 ;  /* 0x000000ffff147224 */ /* 0x000fe200020e061b */
[----:B------:R-:W-:-:S04]  /*09b0*/  @!P1 IADD3 R26, P5, PT, R16, UR34, RZ ;  /* 0x00000022101a9c10 */ /* 0x000fc8000ffbe0ff */
[----:B------:R-:W-:Y:S02]  /*09c0*/  ISETP.GE.AND.EX P3, PT, R20, UR40, PT, P3 ;  /* 0x0000002814007c0c */ /* 0x000fe4000bf66330 */
[----:B------:R-:W-:-:S03]  /*09d0*/  @!P1 IADD3.X R27, PT, PT, R17, UR14, RZ, P5, !PT ;  /* 0x0000000e111b9c10 */ /* 0x000fc6000affe4ff */
[----:B------:R-:W-:Y:S02]  /*09e0*/  @!P2 IADD3 R24, P4, PT, R16, UR33, RZ ;  /* 0x000000211018ac10 */ /* 0x000fe4000ff9e0ff */
[----:B------:R1:W3:Y:S02]  /*09f0*/  @!P1 LDG.E.U8 R22, desc[UR26][R26.64] ;  /* 0x0000001a1a169981 */ /* 0x0002e4000c1e1100 */
[----:B------:R-:W-:-:S04]  /*0a00*/  @!P2 IADD3.X R25, PT, PT, R17, UR16, RZ, P4, !PT ;  /* 0x000000101119ac10 */ /* 0x000fc8000a7fe4ff */
[----:B------:R-:W-:Y:S01]  /*0a10*/  @!P3 IADD3 R20, P4, PT, R16, UR32, RZ ;  /* 0x000000201014bc10 */ /* 0x000fe2000ff9e0ff */
[----:B------:R4:W5:Y:S03]  /*0a20*/  @!P2 LDG.E.U8 R23, desc[UR26][R24.64] ;  /* 0x0000001a1817a981 */ /* 0x000966000c1e1100 */
[----:B------:R-:W-:-:S05]  /*0a30*/  @!P3 IADD3.X R21, PT, PT, R17, UR18, RZ, P4, !PT ;  /* 0x000000121115bc10 */ /* 0x000fca000a7fe4ff */
[----:B------:R4:W5:Y:S01]  /*0a40*/  @!P3 LDG.E.U8 R8, desc[UR26][R20.64] ;  /* 0x0000001a1408b981 */ /* 0x000962000c1e1100 */
[----:B0-----:R-:W-:Y:S01]  /*0a50*/  IMAD.U32 R19, RZ, RZ, UR29 ;  /* 0x0000001dff137e24 */ /* 0x001fe2000f8e00ff */
[----:B------:R-:W-:Y:S02]  /*0a60*/  UIADD3 UR20, UP0, UPT, UR20, -0x2, URZ ;  /* 0xfffffffe14147890 */ /* 0x000fe4000ff1e0ff */
[----:B------:R-:W-:Y:S01]  /*0a70*/  UIMAD.WIDE.U32 UR4, UR29, 0x8, UR4 ;  /* 0x000000081d0478a5 */ /* 0x000fe2000f8e0004 */
[----:B------:R-:W-:Y:S01]  /*0a80*/  @!P0 IMAD.WIDE.U32 R18, R19, 0x8, R4 ;  /* 0x0000000813128825 */ /* 0x000fe200078e0004 */
[----:B------:R-:W-:Y:S02]  /*0a90*/  UIADD3.X UR6, UPT, UPT, UR6, -0x1, URZ, UP0, !UPT ;  /* 0xffffffff06067890 */ /* 0x000fe400087fe4ff */
[----:B------:R-:W-:Y:S01]  /*0aa0*/  UISETP.NE.U32.AND UP0, UPT, UR20, URZ, UPT ;  /* 0x000000ff1400728c */ /* 0x000fe2000bf05070 */
[----:B------:R-:W-:-:S03]  /*0ab0*/  @!P0 IADD3 R18, P4, PT, R18, UR7, RZ ;  /* 0x0000000712128c10 */ /* 0x000fc6000ff9e0ff */
[----:B------:R-:W-:Y:S01]  /*0ac0*/  UISETP.NE.AND.EX UP0, UPT, UR6, URZ, UPT, UP0 ;  /* 0x000000ff0600728c */ /* 0x000fe2000bf05300 */
[----:B------:R-:W-:Y:S02]  /*0ad0*/  @!P0 IADD3.X R19, PT, PT, R19, UR10, RZ, P4, !PT ;  /* 0x0000000a13138c10 */ /* 0x000fe4000a7fe4ff */
[----:B--2---:R-:W-:-:S04]  /*0ae0*/  @!P0 PRMT R28, R9, 0x8880, RZ ;  /* 0x00008880091c8816 */ /* 0x004fc800000000ff */
[----:B-1----:R-:W-:-:S05]  /*0af0*/  @!P0 PRMT R27, R28, 0x7710, RZ ;  /* 0x000077101c1b8816 */ /* 0x002fca00000000ff */
[----:B------:R0:W-:Y:S01]  /*0b00*/  @!P0 STG.E.U16 desc[UR26][R18.64], R27 ;  /* 0x0000001b12008986 */ /* 0x0001e2000c10151a */
[----:B----4-:R-:W-:-:S04]  /*0b10*/  @!P1 IADD3 R24, P0, PT, R10, UR7, RZ ;  /* 0x000000070a189c10 */ /* 0x010fc8000ff1e0ff */
[----:B------:R-:W-:Y:S02]  /*0b20*/  @!P1 IADD3.X R25, PT, PT, R11, UR10, RZ, P0, !PT ;  /* 0x0000000a0b199c10 */ /* 0x000fe400087fe4ff */
[----:B------:R-:W-:Y:S02]  /*0b30*/  @!P2 IADD3 R20, P0, PT, R12, UR7, RZ ;  /* 0x000000070c14ac10 */ /* 0x000fe4000ff1e0ff */
[----:B---3--:R-:W-:Y:S02]  /*0b40*/  @!P1 PRMT R29, R22, 0x8880, RZ ;  /* 0x00008880161d9816 */ /* 0x008fe400000000ff */
[----:B------:R-:W-:Y:S02]  /*0b50*/  @!P2 IADD3.X R21, PT, PT, R13, UR10, RZ, P0, !PT ;  /* 0x0000000a0d15ac10 */ /* 0x000fe400087fe4ff */
[----:B0-----:R-:W-:Y:S01]  /*0b60*/  @!P3 IADD3 R18, P0, PT, R14, UR7, RZ ;  /* 0x000000070e12bc10 */ /* 0x001fe2000ff1e0ff */
[----:B------:R-:W-:Y:S01]  /*0b70*/  ULEA UR7, UP1, UR29, UR7, 0x4 ;  /* 0x000000071d077291 */ /* 0x000fe2000f8220ff */
[----:B-----5:R-:W-:-:S02]  /*0b80*/  @!P2 PRMT R26, R23, 0x8880, RZ ;  /* 0x00008880171aa816 */ /* 0x020fc400000000ff */
[----:B------:R-:W-:Y:S02]  /*0b90*/  @!P1 PRMT R29, R29, 0x7710, RZ ;  /* 0x000077101d1d9816 */ /* 0x000fe400000000ff */
[----:B------:R-:W-:Y:S02]  /*0ba0*/  @!P2 PRMT R26, R26, 0x7710, RZ ;  /* 0x000077101a1aa816 */ /* 0x000fe400000000ff */
[----:B------:R-:W-:Y:S01]  /*0bb0*/  @!P3 IADD3.X R19, PT, PT, R15, UR10, RZ, P0, !PT ;  /* 0x0000000a0f13bc10 */ /* 0x000fe200087fe4ff */
[----:B------:R-:W-:Y:S01]  /*0bc0*/  @!P1 STG.E.U16 desc[UR26][R24.64], R29 ;  /* 0x0000001d18009986 */ /* 0x000fe2000c10151a */
[----:B------:R-:W-:Y:S01]  /*0bd0*/  @!P3 PRMT R27, R8, 0x8880, RZ ;  /* 0x00008880081bb816 */ /* 0x000fe200000000ff */
[----:B------:R-:W-:Y:S02]  /*0be0*/  ULEA.HI.X UR10, UR29, UR10, URZ, 0x4, UP1 ;  /* 0x0000000a1d0a7291 */ /* 0x000fe400088f24ff */
[----:B------:R0:W-:Y:S01]  /*0bf0*/  @!P2 STG.E.U16 desc[UR26][R20.64], R26 ;  /* 0x0000001a1400a986 */ /* 0x0001e2000c10151a */
[----:B------:R-:W-:-:S05]  /*0c00*/  @!P3 PRMT R27, R27, 0x7710, RZ ;  /* 0x000077101b1bb816 */ /* 0x000fca00000000ff */
[----:B------:R1:W-:Y:S01]  /*0c10*/  @!P3 STG.E.U16 desc[UR26][R18.64], R27 ;  /* 0x0000001b1200b986 */ /* 0x0003e2000c10151a */
[----:B0-----:R-:W-:-:S04]  /*0c20*/  IMAD.U32 R21, RZ, RZ, UR29 ;  /* 0x0000001dff157e24 */ /* 0x001fc8000f8e00ff */
[----:B------:R-:W-:Y:S01]  /*0c30*/  IMAD.WIDE.U32 R16, R21, 0x8, R16 ;  /* 0x0000000815107825 */ /* 0x000fe200078e0010 */
[----:B------:R-:W-:Y:S06]  /*0c40*/  BRA.U UP0, `(.L_x_3044) ;  /* 0xfffffff9004c7547 */ /* 0x000fec000b83ffff */
.L_x_3043:
        /* <DEDUP_REMOVED lines=17> */
[----:B------:R-:W-:-:S07]  /*0d60*/  ISETP.GE.AND.EX P2, PT, R5, UR40, PT, P2 ;  /* 0x0000002805007c0c */ /* 0x000fce000bf46320 */
[----:B------:R-:W-:-:S04]  /*0d70*/  @!P0 IADD3 R6, P3, PT, R2, UR41, RZ ;  /* 0x0000002902068c10 */ /* 0x000fc8000ff7e0ff */
[----:B------:R-:W-:Y:S02]  /*0d80*/  @!P1 IADD3 R12, P4, PT, R3, UR41, RZ ;  /* 0x00000029030c9c10 */ /* 0x000fe4000ff9e0ff */
[----:B------:R-:W-:Y:S02]  /*0d90*/  @!P0 IADD3.X R7, PT, PT, R11, UR42, RZ, P3, !PT ;  /* 0x0000002a0b078c10 */ /* 0x000fe40009ffe4ff */
[----:B------:R-:W-:Y:S02]  /*0da0*/  @!P2 IADD3 R14, P3, PT, R0, UR41, RZ ;  /* 0x00000029000eac10 */ /* 0x000fe4000ff7e0ff */
[----:B------:R-:W-:Y:S01]  /*0db0*/  @!P1 IADD3.X R13, PT, PT, R10, UR42, RZ, P4, !PT ;  /* 0x0000002a0a0d9c10 */ /* 0x000fe2000a7fe4ff */
[----:B------:R0:W2:Y:S01]  /*0dc0*/  @!P0 LDG.E.U8 R4, desc[UR26][R6.64] ;  /* 0x0000001a06048981 */ /* 0x0000a2000c1e1100 */
[----:B------:R-:W-:-:S03]  /*0dd0*/  @!P2 IADD3.X R15, PT, PT, R5, UR42, RZ, P3, !PT ;  /* 0x0000002a050fac10 */ /* 0x000fc60009ffe4ff */
[----:B------:R-:W3:Y:S01]  /*0de0*/  @!P1 LDG.E.U8 R22, desc[UR26][R12.64] ;  /* 0x0000001a0c169981 */ /* 0x000ee2000c1e1100 */
[----:B------:R-:W-:-:S03]  /*0df0*/  IADD3 R9, P4, PT, R0, UR29, RZ ;  /* 0x0000001d00097c10 */ /* 0x000fc6000ff9e0ff */
[----:B------:R-:W4:Y:S01]  /*0e00*/  @!P2 LDG.E.U8 R23, desc[UR26][R14.64] ;  /* 0x0000001a0e17a981 */ /* 0x000f22000c1e1100 */
[----:B------:R-:W-:Y:S01]  /*0e10*/  ISETP.GE.U32.AND P3, PT, R9, UR39, PT ;  /* 0x0000002709007c0c */ /* 0x000fe2000bf66070 */
[----:B------:R-:W-:-:S05]  /*0e20*/  IMAD.X R16, RZ, RZ, R5, P4 ;  /* 0x000000ffff107224 */ /* 0x000fca00020e0605 */
[----:B------:R-:W-:-:S13]  /*0e30*/  ISETP.GE.AND.EX P3, PT, R16, UR40, PT, P3 ;  /* 0x0000002810007c0c */ /* 0x000fda000bf66330 */
[----:B-1----:R-:W-:-:S04]  /*0e40*/  @!P3 IADD3 R18, P4, PT, R9, UR41, RZ ;  /* 0x000000290912bc10 */ /* 0x002fc8000ff9e0ff */
[----:B------:R-:W-:Y:S02]  /*0e50*/  @!P3 IADD3.X R19, PT, PT, R16, UR42, RZ, P4, !PT ;  /* 0x0000002a1013bc10 */ /* 0x000fe4000a7fe4ff */
[----:B0-----:R-:W-:-:S03]  /*0e60*/  @!P0 LEA R6, P4, R2, UR8, 0x1 ;  /* 0x0000000802068c11 */ /* 0x001fc6000f8808ff */
[----:B------:R0:W5:Y:S01]  /*0e70*/  @!P3 LDG.E.U8 R8, desc[UR26][R18.64] ;  /* 0x0000001a1208b981 */ /* 0x000162000c1e1100 */
[----:B------:R-:W-:Y:S02]  /*0e80*/  @!P0 LEA.HI.X R7, R2, UR9, R11, 0x1, P4 ;  /* 0x0000000902078c11 */ /* 0x000fe4000a0f0c0b */
[----:B------:R-:W-:-:S04]  /*0e90*/  @!P1 LEA R2, P4, R3, UR8, 0x1 ;  /* 0x0000000803029c11 */ /* 0x000fc8000f8808ff */
[----:B------:R-:W-:Y:S02]  /*0ea0*/  @!P1 LEA.HI.X R3, R3, UR9, R10, 0x1, P4 ;  /* 0x0000000903039c11 */ /* 0x000fe4000a0f0c0a */
[----:B--2---:R-:W-:Y:S02]  /*0eb0*/  @!P0 PRMT R11, R4, 0x8880, RZ ;  /* 0x00008880040b8816 */ /* 0x004fe400000000ff */
[----:B------:R-:W-:Y:S02]  /*0ec0*/  @!P2 LEA R4, P5, R0, UR8, 0x1 ;  /* 0x000000080004ac11 */ /* 0x000fe4000f8a08ff */
[----:B---3--:R-:W-:Y:S02]  /*0ed0*/  @!P1 PRMT R13, R22, 0x8880, RZ ;  /* 0x00008880160d9816 */ /* 0x008fe400000000ff */
[----:B------:R-:W-:Y:S02]  /*0ee0*/  @!P0 PRMT R11, R11, 0x7710, RZ ;  /* 0x000077100b0b8816 */ /* 0x000fe400000000ff */
[----:B----4-:R-:W-:-:S02]  /*0ef0*/  @!P2 PRMT R15, R23, 0x8880, RZ ;  /* 0x00008880170fa816 */ /* 0x010fc400000000ff */
[----:B------:R-:W-:Y:S01]  /*0f00*/  @!P1 PRMT R13, R13, 0x7710, RZ ;  /* 0x000077100d0d9816 */ /* 0x000fe200000000ff */
[----:B------:R0:W-:Y:S01]  /*0f10*/  @!P0 STG.E.U16 desc[UR26][R6.64], R11 ;  /* 0x0000000b06008986 */ /* 0x0001e2000c10151a */
[----:B------:R-:W-:Y:S02]  /*0f20*/  @!P2 LEA.HI.X R5, R0, UR9, R5, 0x1, P5 ;  /* 0x000000090005ac11 */ /* 0x000fe4000a8f0c05 */
[----:B------:R-:W-:Y:S01]  /*0f30*/  @!P2 PRMT R15, R15, 0x7710, RZ ;  /* 0x000077100f0fa816 */ /* 0x000fe200000000ff */
[----:B------:R0:W-:Y:S04]  /*0f40*/  @!P1 STG.E.U16 desc[UR26][R2.64], R13 ;  /* 0x0000000d02009986 */ /* 0x0001e8000c10151a */
[----:B------:R0:W-:Y:S01]  /*0f50*/  @!P2 STG.E.U16 desc[UR26][R4.64], R15 ;  /* 0x0000000f0400a986 */ /* 0x0001e2000c10151a */
[----:B------:R-:W-:Y:S05]  /*0f60*/  @P3 EXIT ;  /* 0x000000000000394d */ /* 0x000fea0003800000 */
[C---:B0-----:R-:W-:Y:S02]  /*0f70*/  LEA R2, P0, R9.reuse, UR8, 0x1 ;  /* 0x0000000809027c11 */ /* 0x041fe4000f8008ff */
[----:B-----5:R-:W-:Y:S02]  /*0f80*/  PRMT R5, R8, 0x8880, RZ ;  /* 0x0000888008057816 */ /* 0x020fe400000000ff */
[----:B------:R-:W-:Y:S02]  /*0f90*/  LEA.HI.X R3, R9, UR9, R16, 0x1, P0 ;  /* 0x0000000909037c11 */ /* 0x000fe400080f0c10 */
[----:B------:R-:W-:-:S05]  /*0fa0*/  PRMT R5, R5, 0x7710, RZ ;  /* 0x0000771005057816 */ /* 0x000fca00000000ff */
[----:B------:R-:W-:Y:S01]  /*0fb0*/  STG.E.U16 desc[UR26][R2.64], R5 ;  /* 0x0000000502007986 */ /* 0x000fe2000c10151a */
[----:B------:R-:W-:Y:S05]  /*0fc0*/  EXIT ;  /* 0x000000000000794d */ /* 0x000fea0003800000 */
.L_x_3042:
[----:B------:R-:W0:Y:S02]  /*0fd0*/  S2R R10, SR_TID.X ;  /* 0x00000000000a7919 */ /* 0x000e240000002100 */
[----:B0-----:R-:W-:-:S03]  /*0fe0*/  IMAD.WIDE.U32 R2, R10, 0x4, RZ ;  /* 0x000000040a027825 */ /* 0x001fc600078e00ff */
[----:B------:R-:W-:-:S04]  /*0ff0*/  ISETP.GE.U32.AND P0, PT, R2, UR11, PT ;  /* 0x0000000b02007c0c */ /* 0x000fc8000bf06070 */
[----:B------:R-:W-:-:S13]  /*1000*/  ISETP.GE.AND.EX P0, PT, R3, UR4, PT, P0 ;  /* 0x0000000403007c0c */ /* 0x000fda000bf06300 */
[----:B------:R-:W-:Y:S05]  /*1010*/  @P0 EXIT ;  /* 0x000000000000094d */ /* 0x000fea0003800000 */
[----:B------:R-:W-:Y:S01]  /*1020*/  IMAD.MOV.U32 R11, RZ, RZ, RZ ;  /* 0x000000ffff0b7224 */ /* 0x000fe200078e00ff */
[----:B------:R-:W0:Y:S06]  /*1030*/  LDCU UR5, c[0x0][0x360] ;  /* 0x00006c00ff0577ac */ /* 0x000e2c0008000800 */
.L_x_3045:
[----:B------:R-:W-:-:S04]  /*1040*/  LEA R2, P0, R10, UR41, 0x2 ;  /* 0x000000290a027c11 */ /* 0x000fc8000f8010ff */
[----:B------:R-:W-:-:S05]  /*1050*/  LEA.HI.X R3, R10, UR42, R11, 0x2, P0 ;  /* 0x0000002a0a037c11 */ /* 0x000fca00080f140b */
[----:B------:R-:W2:Y:S01]  /*1060*/  LDG.E R2, desc[UR26][R2.64] ;  /* 0x0000001a02027981 */ /* 0x000ea2000c1e1900 */
[----:B------:R-:W-:-:S04]  /*1070*/  LEA R4, P0, R10, UR8, 0x3 ;  /* 0x000000080a047c11 */ /* 0x000fc8000f8018ff */
[C---:B------:R-:W-:Y:S02]  /*1080*/  LEA.HI.X R5, R10.reuse, UR9, R11, 0x3, P0 ;  /* 0x000000090a057c11 */ /* 0x040fe400080f1c0b */
[----:B0-----:R-:W-:-:S05]  /*1090*/  IADD3 R10, P0, PT, R10, UR5, RZ ;  /* 0x000000050a0a7c10 */ /* 0x001fca000ff1e0ff */
[----:B------:R-:W-:Y:S01]  /*10a0*/  IMAD.X R11, RZ, RZ, R11, P0 ;  /* 0x000000ffff0b7224 */ /* 0x000fe200000e060b */
[----:B------:R-:W-:-:S04]  /*10b0*/  LOP3.LUT P0, RZ, R10, 0xffffc000, RZ, 0xc0, !PT ;  /* 0xffffc0000aff7812 */ /* 0x000fc8000780c0ff */
[----:B------:R-:W-:Y:S02]  /*10c0*/  LOP3.LUT P0, RZ, R11, 0x3fffffff, RZ, 0xc0, P0 ;  /* 0x3fffffff0bff7812 */ /* 0x000fe4000000c0ff */
[--C-:B--2---:R-:W-:Y:S02]  /*10d0*/  SHF.R.S32.HI R7, RZ, 0x8, R2.reuse ;  /* 0x00000008ff077819 */ /* 0x104fe40000011402 */
[--C-:B------:R-:W-:Y:S02]  /*10e0*/  SHF.R.S32.HI R6, RZ, 0x10, R2.reuse ;  /* 0x00000010ff067819 */ /* 0x100fe40000011402 */
[----:B------:R-:W-:Y:S02]  /*10f0*/  SHF.R.S32.HI R9, RZ, 0x18, R2 ;  /* 0x00000018ff097819 */ /* 0x000fe40000011402 */
[----:B------:R-:W-:Y:S02]  /*1100*/  SGXT R0, R2, 0x8 ;  /* 0x000000080200781a */ /* 0x000fe40000000200 */
[----:B------:R-:W-:-:S02]  /*1110*/  SGXT R7, R7, 0x8 ;  /* 0x000000080707781a */ /* 0x000fc40000000200 */
[----:B------:R-:W-:Y:S02]  /*1120*/  SGXT R6, R6, 0x8 ;  /* 0x000000080606781a */ /* 0x000fe40000000200 */
[----:B------:R-:W-:Y:S02]  /*1130*/  SGXT R9, R9, 0x8 ;  /* 0x000000080909781a */ /* 0x000fe40000000200 */
[----:B------:R-:W-:Y:S01]  /*1140*/  PRMT R8, R0, 0x5410, R7 ;  /* 0x0000541000087816 */ /* 0x000fe20000000007 */
[----:B------:R-:W-:Y:S01]  /*1150*/  IMAD.SHL.U32 R0, R10, 0x4, RZ ;  /* 0x000000040a007824 */ /* 0x000fe200078e00ff */
[----:B------:R-:W-:-:S04]  /*1160*/  PRMT R9, R6, 0x5410, R9 ;  /* 0x0000541006097816 */ /* 0x000fc80000000009 */
[----:B------:R-:W-:Y:S01]  /*1170*/  ISETP.LT.U32.AND P1, PT, R0, UR11, PT ;  /* 0x0000000b00007c0c */ /* 0x000fe2000bf21070 */
[----:B------:R1:W-:Y:S01]  /*1180*/  STG.E.64 desc[UR26][R4.64], R8 ;  /* 0x0000000804007986 */ /* 0x0003e2000c101b1a */
[----:B------:R-:W-:-:S04]  /*1190*/  SHF.L.U64.HI R0, R10, 0x2, R11 ;  /* 0x000000020a007819 */ /* 0x000fc8000001020b */
[----:B------:R-:W-:-:S13]  /*11a0*/  ISETP.LT.AND.EX P1, PT, R0, UR4, PT, P1 ;  /* 0x0000000400007c0c */ /* 0x000fda000bf21310 */
[----:B-1----:R-:W-:Y:S05]  /*11b0*/  @!P0 BRA P1, `(.L_x_3045) ;  /* 0xfffffffc00a08947 */ /* 0x002fea000083ffff */
[----:B------:R-:W-:Y:S05]  /*11c0*/  EXIT ;  /* 0x000000000000794d */ /* 0x000fea0003800000 */
        .weak           $__internal_84_$__cuda_sm20_div_u16
        .type           $__internal_84_$__cuda_sm20_div_u16,@function
        .size           $__internal_84_$__cuda_sm20_div_u16,(.L_x_7747 - $__internal_84_$__cuda_sm20_div_u16)
$__internal_84_$__cuda_sm20_div_u16:
        /* <DEDUP_REMOVED lines=19> */
[----:B------:R-:W-:Y:S05]  /*1300*/  RET.REL.NODEC R2 `(_ZN2at6native55_GLOBAL__N__de093ff9_22_ForeachBinaryOpList_cu_a911ec4325multi_tensor_apply_kernelINS1_18TensorListMetadataILi2EEENS1_11CopyFunctorIsbLi2ELi1ELi1EEEJNS0_4CopyIsbEEEEEvT_T0_DpT1_) ;  /* 0xffffffec023c7950 */ /* 0x000fea0003c3ffff */
.L_x_3046:
        /* <DEDUP_REMOVED lines=15> */
.L_x_7747:


//--------------------- .text._ZN2at6native55_GLOBAL__N__de093ff9_22_ForeachBinaryOpList_cu_a911ec4325multi_tensor_apply_kernelINS1_18TensorListMetadataILi2EEENS1_11CopyFunctorIsN3c108BFloat16ELi2ELi1ELi1EEEJNS0_4CopyIsS7_EEEEEvT_T0_DpT1_ --------------------------
	.section	.text._ZN2at6native55_GLOBAL__N__de093ff9_22_ForeachBinaryOpList_cu_a911ec4325multi_tensor_apply_kernelINS1_18TensorListMetadataILi2EEENS1_11CopyFunctorIsN3c108BFloat16ELi2ELi1ELi1EEEJNS0_4CopyIsS7_EEEEEvT_T0_DpT1_,"ax",@progbits
	.align	128
.text._ZN2at6native55_GLOBAL__N__de093ff9_22_ForeachBinaryOpList_cu_a911ec4325multi_tensor_apply_kernelINS1_18TensorListMetadataILi2EEENS1_11CopyFunctorIsN3c108BFloat16ELi2ELi1ELi1EEEJNS0_4CopyIsS7_EEEEEvT_T0_DpT1_:
        .type           _ZN2at6native55_GLOBAL__N__de093ff9_22_ForeachBinaryOpList_cu_a911ec4325multi_tensor_apply_kernelINS1_18TensorListMetadataILi2EEENS1_11CopyFunctorIsN3c108BFloat16ELi2ELi1ELi1EEEJNS0_4CopyIsS7_EEEEEvT_T0_DpT1_,@function
        .size           _ZN2at6native55_GLOBAL__N__de093ff9_22_ForeachBinaryOpList_cu_a911ec4325multi_tensor_apply_kernelINS1_18TensorListMetadataILi2EEENS1_11CopyFunctorIsN3c108BFloat16ELi2ELi1ELi1EEEJNS0_4CopyIsS7_EEEEEvT_T0_DpT1_,(.L_x_7749 - _ZN2at6native55_GLOBAL__N__de093ff9_22_ForeachBinaryOpList_cu_a911ec4325multi_tensor_apply_kernelINS1_18TensorListMetadataILi2EEENS1_11CopyFunctorIsN3c108BFloat16ELi2ELi1ELi1EEEJNS0_4CopyIsS7_EEEEEvT_T0_DpT1_)
        .other          _ZN2at6native55_GLOBAL__N__de093ff9_22_ForeachBinaryOpList_cu_a911ec4325multi_tensor_apply_kernelINS1_18TensorListMetadataILi2EEENS1_11CopyFunctorIsN3c108BFloat16ELi2ELi1ELi1EEEJNS0_4CopyIsS7_EEEEEvT_T0_DpT1_,@"STO_CUDA_ENTRY STV_DEFAULT"
_ZN2at6native55_GLOBAL__N__de093ff9_22_ForeachBinaryOpList_cu_a911ec4325multi_tensor_apply_kernelINS1_18TensorListMetadataILi2EEENS1_11CopyFunctorIsN3c108BFloat16ELi2ELi1ELi1EEEJNS0_4CopyIsS7_EEEEEvT_T0_DpT1_:
        /* <DEDUP_REMOVED lines=24> */
[----:B------:R-:W-:-:S04]  /*0180*/  ISETP.LT.U32.AND P0, PT, R5, 0x10000, PT ;  /* 0x000100000500780c */ /* 0x000fc80003f01070 */
        /* <DEDUP_REMOVED lines=11> */
[----:B------:R-:W-:Y:S02]  /*0240*/  LOP3.LUT R0, R8, 0xffff, RZ, 0xc0, !PT ;  /* 0x0000ffff08007812 */ /* 0x000fe400078ec0ff */
[----:B------:R-:W-:-:S07]  /*0250*/  MOV R7, 0x270 ;  /* 0x0000027000077802 */ /* 0x000fce0000000f00 */
[----:B------:R-:W-:Y:S05]  /*0260*/  CALL.REL.NOINC `($__internal_85_$__cuda_sm20_div_u16) ;  /* 0x0000000c00547944 */ /* 0x000fea0003c00000 */
        /* <DEDUP_REMOVED lines=13> */
.L_x_3049:
[----:B0-----:R-:W-:-:S04]  /*0340*/  IADD3 R23, P0, PT, R7, UR6, RZ ;  /* 0x0000000607177c10 */ /* 0x001fc8000ff1e0ff */
[C---:B------:R-:W-:Y:S01]  /*0350*/  ISETP.GE.U32.AND P2, PT, R23.reuse, R5, PT ;  /* 0x000000051700720c */ /* 0x040fe20003f46070 */
[----:B---3--:R-:W-:Y:S01]  /*0360*/  IMAD.X R18, RZ, RZ, UR7, P0 ;  /* 0x00000007ff127e24 */ /* 0x008fe200080e06ff */
        /* <DEDUP_REMOVED lines=15> */
[----:B------:R-:W-:-:S03]  /*0460*/  ISETP.GE.U32.AND P0, PT, R21, R5, PT ;  /* 0x000000051500720c */ /* 0x000fc60003f06070 */
[----:B------:R1:W3:Y:S01]  /*0470*/  @!P3 LDG.E.U16 R3, desc[UR12][R8.64] ;  /* 0x0000000c0803b981 */ /* 0x0002e2000c1e1500 */
[----:B0-----:R-:W-:Y:S01]  /*0480*/  IMAD.X R25, RZ, RZ, R20, P4 ;  /* 0x000000ffff197224 */ /* 0x001fe200020e0614 */
[----:B------:R-:W-:-:S04]  /*0490*/  @!P1 LEA R14, P4, R17, R10, 0x1 ;  /* 0x0000000a110e9211 */ /* 0x000fc800078808ff */
[----:B------:R-:W-:Y:S02]  /*04a0*/  ISETP.GE.AND.EX P0, PT, R25, R6, PT, P0 ;  /* 0x000000061900720c */ /* 0x000fe40003f06300 */
[----:B------:R-:W-:-:S05]  /*04b0*/  @!P1 LEA.HI.X R15, R17, R11, R20, 0x1, P4 ;  /* 0x0000000b110f9211 */ /* 0x000fca00020f0c14 */
[----:B------:R0:W4:Y:S06]  /*04c0*/  @!P1 LDG.E.U16 R2, desc[UR12][R14.64] ;  /* 0x0000000c0e029981 */ /* 0x00012c000c1e1500 */
[----:B------:R-:W-:-:S04]  /*04d0*/  @!P0 LEA R28, P4, R21, R10, 0x1 ;  /* 0x0000000a151c8211 */ /* 0x000fc800078808ff */
[----:B------:R-:W-:-:S05]  /*04e0*/  @!P0 LEA.HI.X R29, R21, R11, R25, 0x1, P4 ;  /* 0x0000000b151d8211 */ /* 0x000fca00020f0c19 */
[----:B------:R5:W4:Y:S01]  /*04f0*/  @!P0 LDG.E.U16 R0, desc[UR12][R28.64] ;  /* 0x0000000c1c008981 */ /* 0x000b22000c1e1500 */
[-C--:B------:R-:W-:Y:S02]  /*0500*/  @!P1 LEA R16, P5, R17, R12.reuse, 0x1 ;  /* 0x0000000c11109211 */ /* 0x080fe400078a08ff */
[-C--:B-1----:R-:W-:Y:S02]  /*0510*/  @!P2 LEA R8, P4, R23, R12.reuse, 0x1 ;  /* 0x0000000c1708a211 */ /* 0x082fe400078808ff */
[-C--:B------:R-:W-:Y:S02]  /*0520*/  @!P1 LEA.HI.X R17, R17, R13.reuse, R20, 0x1, P5 ;  /* 0x0000000d11119211 */ /* 0x080fe400028f0c14 */
[C---:B------:R-:W-:Y:S02]  /*0530*/  @!P2 LEA.HI.X R9, R23.reuse, R13, R18, 0x1, P4 ;  /* 0x0000000d1709a211 */ /* 0x040fe400020f0c12 */
[----:B------:R-:W-:Y:S02]  /*0540*/  IADD3 R20, P5, PT, R23, UR10, RZ ;  /* 0x0000000a17147c10 */ /* 0x000fe4000ffbe0ff */
[----:B------:R-:W-:-:S03]  /*0550*/  @!P3 LEA R22, P4, R27, R12, 0x1 ;  /* 0x0000000c1b16b211 */ /* 0x000fc600078808ff */
[----:B0-----:R-:W-:Y:S01]  /*0560*/  IMAD.X R15, RZ, RZ, R18, P5 ;  /* 0x000000ffff0f7224 */ /* 0x001fe200028e0612 */
[C---:B------:R-:W-:Y:S02]  /*0570*/  @!P3 LEA.HI.X R23, R27.reuse, R13, R19, 0x1, P4 ;  /* 0x0000000d1b17b211 */ /* 0x040fe400020f0c13 */
[----:B------:R-:W-:-:S05]  /*0580*/  IADD3 R18, P4, PT, R27, UR10, RZ ;  /* 0x0000000a1b127c10 */ /* 0x000fca000ff9e0ff */
[----:B------:R-:W-:Y:S02]  /*0590*/  IMAD.X R19, RZ, RZ, R19, P4 ;  /* 0x000000ffff137224 */ /* 0x000fe400020e0613 */
[----:B--2---:R-:W-:-:S04]  /*05a0*/  IMAD.U32 R26, R4, 0x10000, RZ ;  /* 0x00010000041a7824 */ /* 0x004fc800078e00ff */
[----:B-----5:R-:W0:Y:S01]  /*05b0*/  @!P2 F2I.FTZ.TRUNC.NTZ R29, R26 ;  /* 0x0000001a001da305 */ /* 0x020e22000021f100 */
[----:B---3--:R-:W-:-:S07]  /*05c0*/  IMAD.U32 R24, R3, 0x10000, RZ ;  /* 0x0001000003187824 */ /* 0x008fce00078e00ff */
[----:B------:R-:W1:Y:S01]  /*05d0*/  F2I.FTZ.TRUNC.NTZ R24, R24 ;  /* 0x0000001800187305 */ /* 0x000e62000021f100 */
[----:B----4-:R-:W-:Y:S01]  /*05e0*/  IMAD.U32 R14, R2, 0x10000, RZ ;  /* 0x00010000020e7824 */ /* 0x010fe200078e00ff */
[----:B0-----:R0:W-:Y:S06]  /*05f0*/  @!P2 STG.E.U16 desc[UR12][R8.64], R29 ;  /* 0x0000001d0800a986 */ /* 0x0011ec000c10150c */
[----:B------:R-:W2:Y:S01]  /*0600*/  F2I.FTZ.TRUNC.NTZ R14, R14 ;  /* 0x0000000e000e7305 */ /* 0x000ea2000021f100 */
[----:B-1----:R1:W-:Y:S01]  /*0610*/  @!P3 STG.E.U16 desc[UR12][R22.64], R24 ;  /* 0x000000181600b986 */ /* 0x0023e2000c10150c */
[----:B------:R-:W-:-:S02]  /*0620*/  @!P0 LEA R26, P4, R21, R12, 0x1 ;  /* 0x0000000c151a8211 */ /* 0x000fc400078808ff */
[C---:B------:R-:W-:Y:S02]  /*0630*/  ISETP.GE.U32.AND P3, PT, R18.reuse, R5, PT ;  /* 0x000000051200720c */ /* 0x040fe40003f66070 */
[----:B0-----:R-:W-:Y:S01]  /*0640*/  IADD3 R8, P5, PT, R18, UR11, RZ ;  /* 0x0000000b12087c10 */ /* 0x001fe2000ffbe0ff */
[----:B------:R-:W-:Y:S01]  /*0650*/  IMAD.U32 R9, R0, 0x10000, RZ ;  /* 0x0001000000097824 */ /* 0x000fe200078e00ff */
[----:B------:R-:W-:-:S03]  /*0660*/  @!P0 LEA.HI.X R27, R21, R13, R25, 0x1, P4 ;  /* 0x0000000d151b8211 */ /* 0x000fc600020f0c19 */
[----:B-1----:R0:W1:Y:S01]  /*0670*/  F2I.FTZ.TRUNC.NTZ R22, R9 ;  /* 0x0000000900167305 */ /* 0x002062000021f100 */
[-C--:B------:R-:W-:Y:S02]  /*0680*/  ISETP.GE.AND.EX P3, PT, R19, R6.reuse, PT, P3 ;  /* 0x000000061300720c */ /* 0x080fe40003f66330 */
[CC--:B------:R-:W-:Y:S01]  /*0690*/  ISETP.GE.U32.AND P4, PT, R8.reuse, R5.reuse, PT ;  /* 0x000000050800720c */ /* 0x0c0fe20003f86070 */
[----:B--2---:R2:W-:Y:S01]  /*06a0*/  @!P1 STG.E.U16 desc[UR12][R16.64], R14 ;  /* 0x0000000e10009986 */ /* 0x0045e2000c10150c */
[----:B0-----:R-:W-:Y:S01]  /*06b0*/  IMAD.X R9, RZ, RZ, R19, P5 ;  /* 0x000000ffff097224 */ /* 0x001fe200028e0613 */
[----:B------:R-:W-:Y:S02]  /*06c0*/  IADD3 R21, P5, PT, R8, UR11, RZ ;  /* 0x0000000b08157c10 */ /* 0x000fe4000ffbe0ff */
[-C--:B------:R-:W-:Y:S02]  /*06d0*/  ISETP.GE.U32.AND P2, PT, R20, R5.reuse, PT ;  /* 0x000000051400720c */ /* 0x080fe40003f46070 */
[----:B------:R-:W-:Y:S01]  /*06e0*/  ISETP.GE.AND.EX P1, PT, R9, R6, PT, P4 ;  /* 0x000000060900720c */ /* 0x000fe20003f26340 */
[----:B------:R-:W-:Y:S01]  /*06f0*/  IMAD.X R23, RZ, RZ, R9, P5 ;  /* 0x000000ffff177224 */ /* 0x000fe200028e0609 */
[----:B------:R-:W-:-:S02]  /*0700*/  ISETP.GE.U32.AND P4, PT, R21, R5, PT ;  /* 0x000000051500720c */ /* 0x000fc40003f86070 */
[-C--:B------:R-:W-:Y:S02]  /*0710*/  ISETP.GE.AND.EX P2, PT, R15, R6.reuse, PT, P2 ;  /* 0x000000060f00720c */ /* 0x080fe40003f46320 */
[----:B------:R-:W-:Y:S02]  /*0720*/  ISETP.GE.AND.EX P4, PT, R23, R6, PT, P4 ;  /* 0x000000061700720c */ /* 0x000fe40003f86340 */
[CC--:B------:R-:W-:Y:S01]  /*0730*/  @!P3 LEA R24, P5, R18.reuse, R10.reuse, 0x1 ;  /* 0x0000000a1218b211 */ /* 0x0c0fe200078a08ff */
[----:B-1----:R0:W-:Y:S03]  /*0740*/  @!P0 STG.E.U16 desc[UR12][R26.64], R22 ;  /* 0x000000161a008986 */ /* 0x0021e6000c10150c */
[----:B------:R-:W-:Y:S02]  /*0750*/  @!P3 LEA.HI.X R25, R18, R11, R19, 0x1, P5 ;  /* 0x0000000b1219b211 */ /* 0x000fe400028f0c13 */
[----:B--2---:R-:W-:-:S03]  /*0760*/  @!P1 LEA R16, P0, R8, R10, 0x1 ;  /* 0x0000000a08109211 */ /* 0x004fc600078008ff */
[----:B------:R-:W-:Y:S01]  /*0770*/  @!P2 LEA R28, P6, R20, R10, 0x1 ;  /* 0x0000000a141ca211 */ /* 0x000fe200078c08ff */
[----:B------:R1:W0:Y:S01]  /*0780*/  @!P3 LDG.E.U16 R3, desc[UR12][R24.64] ;  /* 0x0000000c1803b981 */ /* 0x000222000c1e1500 */
[-C--:B------:R-:W-:Y:S02]  /*0790*/  @!P1 LEA.HI.X R17, R8, R11.reuse, R9, 0x1, P0 ;  /* 0x0000000b08119211 */ /* 0x080fe400000f0c09 */
[----:B------:R-:W-:-:S03]  /*07a0*/  @!P2 LEA.HI.X R29, R20, R11, R15, 0x1, P6 ;  /* 0x0000000b141da211 */ /* 0x000fc600030f0c0f */
[----:B------:R2:W3:Y:S01]  /*07b0*/  @!P1 LDG.E.U16 R2, desc[UR12][R16.64] ;  /* 0x0000000c10029981 */ /* 0x0004e2000c1e1500 */
[----:B-1----:R-:W-:-:S03]  /*07c0*/  @!P4 LEA R24, P0, R21, R10, 0x1 ;  /* 0x0000000a1518c211 */ /* 0x002fc600078008ff */
[----:B------:R3:W4:Y:S01]  /*07d0*/  @!P2 LDG.E.U16 R4, desc[UR12][R28.64] ;  /* 0x0000000c1c04a981 */ /* 0x000722000c1e1500 */
[----:B------:R-:W-:-:S05]  /*07e0*/  @!P4 LEA.HI.X R25, R21, R11, R23, 0x1, P0 ;  /* 0x0000000b1519c211 */ /* 0x000fca00000f0c17 */
[----:B------:R-:W5:Y:S01]  /*07f0*/  @!P4 LDG.E.U16 R0, desc[UR12][R24.64] ;  /* 0x0000000c1800c981 */ /* 0x000f62000c1e1500 */
[-C--:B------:R-:W-:Y:S02]  /*0800*/  @!P2 LEA R14, P0, R20, R12.reuse, 0x1 ;  /* 0x0000000c140ea211 */ /* 0x080fe400078008ff */
[-C--:B--2---:R-:W-:Y:S02]  /*0810*/  @!P3 LEA R16, P5, R18, R12.reuse, 0x1 ;  /* 0x0000000c1210b211 */ /* 0x084fe400078a08ff */
        /* <DEDUP_REMOVED lines=12> */
[----:B0-----:R-:W-:Y:S02]  /*08e0*/  IMAD.U32 R27, R3, 0x10000, RZ ;  /* 0x00010000031b7824 */ /* 0x001fe400078e00ff */
[----:B---3--:R-:W-:Y:S02]  /*08f0*/  IMAD.U32 R29, R2, 0x10000, RZ ;  /* 0x00010000021d7824 */ /* 0x008fe400078e00ff */
[----:B----4-:R-:W-:Y:S02]  /*0900*/  IMAD.U32 R28, R4, 0x10000, RZ ;  /* 0x00010000041c7824 */ /* 0x010fe400078e00ff */
[----:B------:R-:W-:Y:S01]  /*0910*/  F2I.FTZ.TRUNC.NTZ R27, R27 ;  /* 0x0000001b001b7305 */ /* 0x000fe2000021f100 */
[----:B-----5:R-:W-:-:S07]  /*0920*/  IMAD.U32 R22, R0, 0x10000, RZ ;  /* 0x0001000000167824 */ /* 0x020fce00078e00ff */
[----:B------:R-:W0:Y:S08]  /*0930*/  @!P2 F2I.FTZ.TRUNC.NTZ R25, R28 ;  /* 0x0000001c0019a305 */ /* 0x000e30000021f100 */
[----:B------:R-:W1:Y:S08]  /*0940*/  F2I.FTZ.TRUNC.NTZ R29, R29 ;  /* 0x0000001d001d7305 */ /* 0x000e70000021f100 */
[----:B------:R-:W2:Y:S01]  /*0950*/  F2I.FTZ.TRUNC.NTZ R22, R22 ;  /* 0x0000001600167305 */ /* 0x000ea2000021f100 */
[----:B0-----:R3:W-:Y:S04]  /*0960*/  @!P2 STG.E.U16 desc[UR12][R14.64], R25 ;  /* 0x000000190e00a986 */ /* 0x0017e8000c10150c */
[----:B------:R3:W-:Y:S04]  /*0970*/  @!P3 STG.E.U16 desc[UR12][R16.64], R27 ;  /* 0x0000001b1000b986 */ /* 0x0007e8000c10150c */
[----:B-1----:R3:W-:Y:S04]  /*0980*/  @!P1 STG.E.U16 desc[UR12][R18.64], R29 ;  /* 0x0000001d12009986 */ /* 0x0027e8000c10150c */
[----:B--2---:R3:W-:Y:S01]  /*0990*/  @!P4 STG.E.U16 desc[UR12][R20.64], R22 ;  /* 0x000000161400c986 */ /* 0x0047e2000c10150c */
[----:B------:R-:W-:Y:S05]  /*09a0*/  BRA.U UP0, `(.L_x_3049) ;  /* 0xfffffff900647547 */ /* 0x000fea000b83ffff */
.L_x_3048:
[----:B------:R-:W-:-:S04]  /*09b0*/  ULOP3.LUT UR4, UR8, 0x1, URZ, 0xc0, !UPT ;  /* 0x0000000108047892 */ /* 0x000fc8000f8ec0ff */
[----:B------:R-:W-:-:S06]  /*09c0*/  UISETP.NE.U32.AND UP0, UPT, UR4, 0x1, UPT ;  /* 0x000000010400788c */ /* 0x000fcc000bf05070 */
[----:B------:R-:W-:-:S13]  /*09d0*/  PLOP3.LUT P0, PT, PT, PT, UP0, 0x80, 0x8 ;  /* 0x000000000008781c */ /* 0x000fda0003f0f008 */
[----:B------:R-:W-:Y:S05]  /*09e0*/  @!P0 EXIT ;  /* 0x000000000000894d */ /* 0x000fea0003800000 */
[----:B---3--:R-:W0:Y:S01]  /*09f0*/  S2R R25, SR_TID.X ;  /* 0x0000000000197919 */ /* 0x008e220000002100 */
        /* <DEDUP_REMOVED lines=19> */
[----:B------:R0:W2:Y:S01]  /*0b30*/  @!P0 LDG.E.U16 R20, desc[UR12][R14.64] ;  /* 0x0000000c0e148981 */ /* 0x0000a2000c1e1500 */
[----:B------:R-:W-:Y:S02]  /*0b40*/  PRMT R18, R2, 0x7610, R18 ;  /* 0x0000761002127816 */ /* 0x000fe40000000012 */
[C---:B------:R-:W-:Y:S01]  /*0b50*/  @!P2 LEA.HI.X R17, R7.reuse, R11, R19, 0x1, P3 ;  /* 0x0000000b0711a211 */ /* 0x040fe200018f0c13 */
[----:B------:R1:W3:Y:S01]  /*0b60*/  @!P1 LDG.E.U16 R4, desc[UR12][R8.64] ;  /* 0x0000000c08049981 */ /* 0x0002e2000c1e1500 */
[----:B------:R-:W-:-:S03]  /*0b70*/  IADD3 R3, P4, PT, R7, UR11, RZ ;  /* 0x0000000b07037c10 */ /* 0x000fc6000ff9e0ff */
[----:B------:R-:W4:Y:S01]  /*0b80*/  @!P2 LDG.E.U16 R18, desc[UR12][R16.64] ;  /* 0x0000000c1012a981 */ /* 0x000f22000c1e1500 */
[----:B------:R-:W-:Y:S01]  /*0b90*/  ISETP.GE.U32.AND P3, PT, R3, R5, PT ;  /* 0x000000050300720c */ /* 0x000fe20003f66070 */
[----:B------:R-:W-:-:S05]  /*0ba0*/  IMAD.X R5, RZ, RZ, R19, P4 ;  /* 0x000000ffff057224 */ /* 0x000fca00020e0613 */
[----:B------:R-:W-:Y:S02]  /*0bb0*/  ISETP.GE.AND.EX P3, PT, R5, R6, PT, P3 ;  /* 0x000000060500720c */ /* 0x000fe40003f66330 */
[----:B------:R-:W-:Y:S02]  /*0bc0*/  PRMT R2, R0, 0x7610, R2 ;  /* 0x0000761000027816 */ /* 0x000fe40000000002 */
[----:B0-----:R-:W-:-:S09]  /*0bd0*/  @!P1 LEA R14, P5, R23, R12, 0x1 ;  /* 0x0000000c170e9211 */ /* 0x001fd200078a08ff */
[----:B------:R-:W-:-:S04]  /*0be0*/  @!P3 LEA R10, P4, R3, R10, 0x1 ;  /* 0x0000000a030ab211 */ /* 0x000fc800078808ff */
[----:B------:R-:W-:Y:S02]  /*0bf0*/  @!P3 LEA.HI.X R11, R3, R11, R5, 0x1, P4 ;  /* 0x0000000b030bb211 */ /* 0x000fe400020f0c05 */
[-C--:B-1----:R-:W-:Y:S02]  /*0c00*/  @!P0 LEA R8, P4, R25, R12.reuse, 0x1 ;  /* 0x0000000c19088211 */ /* 0x082fe400078808ff */
[-C--:B------:R-:W-:Y:S01]  /*0c10*/  @!P1 LEA.HI.X R15, R23, R13.reuse, R21, 0x1, P5 ;  /* 0x0000000d170f9211 */ /* 0x080fe200028f0c15 */
[----:B------:R0:W5:Y:S01]  /*0c20*/  @!P3 LDG.E.U16 R2, desc[UR12][R10.64] ;  /* 0x0000000c0a02b981 */ /* 0x000162000c1e1500 */
[----:B------:R-:W-:Y:S02]  /*0c30*/  @!P0 LEA.HI.X R9, R25, R13, R27, 0x1, P4 ;  /* 0x0000000d19098211 */ /* 0x000fe400020f0c1b */
[----:B------:R-:W-:-:S04]  /*0c40*/  @!P2 LEA R6, P4, R7, R12, 0x1 ;  /* 0x0000000c0706a211 */ /* 0x000fc800078808ff */
[----:B------:R-:W-:Y:S01]  /*0c50*/  @!P2 LEA.HI.X R7, R7, R13, R19, 0x1, P4 ;  /* 0x0000000d0707a211 */ /* 0x000fe200020f0c13 */
[----:B--2---:R-:W-:Y:S02]  /*0c60*/  IMAD.U32 R20, R20, 0x10000, RZ ;  /* 0x0001000014147824 */ /* 0x004fe400078e00ff */
[----:B---3--:R-:W-:Y:S02]  /*0c70*/  IMAD.U32 R4, R4, 0x10000, RZ ;  /* 0x0001000004047824 */ /* 0x008fe400078e00ff */
[----:B------:R-:W1:Y:S01]  /*0c80*/  @!P0 F2I.FTZ.TRUNC.NTZ R29, R20 ;  /* 0x00000014001d8305 */ /* 0x000e62000021f100 */
[----:B----4-:R-:W-:-:S07]  /*0c90*/  IMAD.U32 R0, R18, 0x10000, RZ ;  /* 0x0001000012007824 */ /* 0x010fce00078e00ff */
[----:B------:R-:W2:Y:S08]  /*0ca0*/  F2I.FTZ.TRUNC.NTZ R4, R4 ;  /* 0x0000000400047305 */ /* 0x000eb0000021f100 */
[----:B------:R-:W3:Y:S01]  /*0cb0*/  F2I.FTZ.TRUNC.NTZ R17, R0 ;  /* 0x0000000000117305 */ /* 0x000ee2000021f100 */
[----:B-1----:R0:W-:Y:S04]  /*0cc0*/  @!P0 STG.E.U16 desc[UR12][R8.64], R29 ;  /* 0x0000001d08008986 */ /* 0x0021e8000c10150c */
[----:B--2---:R0:W-:Y:S04]  /*0cd0*/  @!P1 STG.E.U16 desc[UR12][R14.64], R4 ;  /* 0x000000040e009986 */ /* 0x0041e8000c10150c */
[----:B---3--:R0:W-:Y:S01]  /*0ce0*/  @!P2 STG.E.U16 desc[UR12][R6.64], R17 ;  /* 0x000000110600a986 */ /* 0x0081e2000c10150c */
[----:B------:R-:W-:Y:S05]  /*0cf0*/  @P3 EXIT ;  /* 0x000000000000394d */ /* 0x000fea0003800000 */
[----:B-----5:R-:W-:Y:S01]  /*0d00*/  IMAD.U32 R0, R2, 0x10000, RZ ;  /* 0x0001000002007824 */ /* 0x020fe200078e00ff */
[----:B------:R-:W-:-:S03]  /*0d10*/  LEA R2, P0, R3, R12, 0x1 ;  /* 0x0000000c03027211 */ /* 0x000fc600078008ff */
[----:B0-----:R-:W0:Y:S01]  /*0d20*/  F2I.FTZ.TRUNC.NTZ R7, R0 ;  /* 0x0000000000077305 */ /* 0x001e22000021f100 */
[----:B------:R-:W-:-:S05]  /*0d30*/  LEA.HI.X R3, R3, R13, R5, 0x1, P0 ;  /* 0x0000000d03037211 */ /* 0x000fca00000f0c05 */
[----:B0-----:R-:W-:Y:S01]  /*0d40*/  STG.E.U16 desc[UR12][R2.64], R7 ;  /* 0x0000000702007986 */ /* 0x001fe2000c10150c */
[----:B------:R-:W-:Y:S05]  /*0d50*/  EXIT ;  /* 0x000000000000794d */ /* 0x000fea0003800000 */
.L_x_3047:
[----:B------:R-:W0:Y:S02]  /*0d60*/  S2R R0, SR_TID.X ;  /* 0x0000000000007919 */ /* 0x000e240000002100 */
[----:B0-----:R-:W-:-:S03]  /*0d70*/  IMAD.WIDE.U32 R2, R0, 0x4, RZ ;  /* 0x0000000400027825 */ /* 0x001fc600078e00ff */
[----:B------:R-:W-:-:S04]  /*0d80*/  ISETP.GE.U32.AND P0, PT, R2, R5, PT ;  /* 0x000000050200720c */ /* 0x000fc80003f06070 */
[----:B------:R-:W-:-:S13]  /*0d90*/  ISETP.GE.AND.EX P0, PT, R3, R6, PT, P0 ;  /* 0x000000060300720c */ /* 0x000fda0003f06300 */
[----:B------:R-:W-:Y:S05]  /*0da0*/  @P0 EXIT ;  /* 0x000000000000094d */ /* 0x000fea0003800000 */
[----:B------:R-:W-:Y:S01]  /*0db0*/  IMAD.MOV.U32 R3, RZ, RZ, R0 ;  /* 0x000000ffff037224 */ /* 0x000fe200078e0000 */
[----:B------:R-:W0:Y:S01]  /*0dc0*/  LDCU UR4, c[0x0][0x360] ;  /* 0x00006c00ff0477ac */ /* 0x000e220008000800 */
[----:B------:R-:W-:-:S07]  /*0dd0*/  IMAD.MOV.U32 R0, RZ, RZ, RZ ;  /* 0x000000ffff007224 */ /* 0x000fce00078e00ff */
.L_x_3050:
[C---:B-1----:R-:W-:Y:S01]  /*0de0*/  IMAD.SHL.U32 R17, R3.reuse, 0x8, RZ ;  /* 0x0000000803117824 */ /* 0x042fe200078e00ff */
[----:B------:R-:W-:-:S04]  /*0df0*/  SHF.L.U64.HI R19, R3, 0x3, R0 ;  /* 0x0000000303137819 */ /* 0x000fc80000010200 */
[----:B------:R-:W-:-:S05]  /*0e00*/  IADD3 R8, P0, PT, R10, R17, RZ ;  /* 0x000000110a087210 */ /* 0x000fca0007f1e0ff */
[----:B------:R-:W-:-:S06]  /*0e10*/  IMAD.X R9, R11, 0x1, R19, P0 ;  /* 0x000000010b097824 */ /* 0x000fcc00000e0613 */
[----:B------:R-:W2:Y:S02]  /*0e20*/  LDG.E.64 R8, desc[UR12][R8.64] ;  /* 0x0000000c08087981 */ /* 0x000ea4000c1e1b00 */
[C---:B--2---:R-:W-:Y:S01]  /*0e30*/  PRMT R2, R8.reuse, 0x7632, R2 ;  /* 0x0000763208027816 */ /* 0x044fe20000000002 */
[----:B------:R-:W-:Y:S01]  /*0e40*/  IMAD.U32 R4, R8, 0x10000, RZ ;  /* 0x0001000008047824 */ /* 0x000fe200078e00ff */
[----:B------:R-:W-:Y:S01]  /*0e50*/  IADD3 R8, P0, PT, R12, R17, RZ ;  /* 0x000000110c087210 */ /* 0x000fe20007f1e0ff */
[C---:B------:R-:W-:Y:S02]  /*0e60*/  IMAD.U32 R14, R9.reuse, 0x10000, RZ ;  /* 0x00010000090e7824 */ /* 0x040fe400078e00ff */
[----:B------:R-:W-:Y:S01]  /*0e70*/  IMAD.U32 R7, R2, 0x10000, RZ ;  /* 0x0001000002077824 */ /* 0x000fe200078e00ff */
[----:B------:R-:W-:Y:S01]  /*0e80*/  PRMT R2, R9, 0x7632, R2 ;  /* 0x0000763209027816 */ /* 0x000fe20000000002 */
[----:B------:R-:W-:Y:S01]  /*0e90*/  F2I.FTZ.TRUNC.NTZ R4, R4 ;  /* 0x0000000400047305 */ /* 0x000fe2000021f100 */
[----:B------:R-:W-:Y:S01]  /*0ea0*/  IMAD.X R9, R13, 0x1, R19, P0 ;  /* 0x000000010d097824 */ /* 0x000fe200000e0613 */
[----:B0-----:R-:W-:-:S02]  /*0eb0*/  IADD3 R3, P0, PT, R3, UR4, RZ ;  /* 0x0000000403037c10 */ /* 0x001fc4000ff1e0ff */
[----:B------:R-:W-:-:S03]  /*0ec0*/  IMAD.U32 R2, R2, 0x10000, RZ ;  /* 0x0001000002027824 */ /* 0x000fc600078e00ff */
[----:B------:R-:W-:Y:S01]  /*0ed0*/  IMAD.X R0, RZ, RZ, R0, P0 ;  /* 0x000000ffff007224 */ /* 0x000fe200000e0600 */
[----:B------:R-:W-:Y:S01]  /*0ee0*/  F2I.FTZ.TRUNC.NTZ R14, R14 ;  /* 0x0000000e000e7305 */ /* 0x000fe2000021f100 */
[----:B------:R-:W-:-:S04]  /*0ef0*/  LOP3.LUT P0, RZ, R3, 0xffffc000, RZ, 0xc0, !PT ;  /* 0xffffc00003ff7812 */ /* 0x000fc8000780c0ff */
[----:B------:R-:W-:-:S03]  /*0f00*/  LOP3.LUT P0, RZ, R0, 0x3fffffff, RZ, 0xc0, P0 ;  /* 0x3fffffff00ff7812 */ /* 0x000fc6000000c0ff */
[----:B------:R-:W0:Y:S08]  /*0f10*/  F2I.FTZ.TRUNC.NTZ R7, R7 ;  /* 0x0000000700077305 */ /* 0x000e30000021f100 */
[----:B------:R-:W1:Y:S01]  /*0f20*/  F2I.FTZ.TRUNC.NTZ R15, R2 ;  /* 0x00000002000f7305 */ /* 0x000e62000021f100 */
[----:B0-----:R-:W-:Y:S01]  /*0f30*/  PRMT R16, R4, 0x5410, R7 ;  /* 0x0000541004107816 */ /* 0x001fe20000000007 */
[C---:B------:R-:W-:Y:S01]  /*0f40*/  IMAD.SHL.U32 R4, R3.reuse, 0x4, RZ ;  /* 0x0000000403047824 */ /* 0x040fe200078e00ff */
[----:B------:R-:W-:-:S04]  /*0f50*/  SHF.L.U64.HI R7, R3, 0x2, R0 ;  /* 0x0000000203077819 */ /* 0x000fc80000010200 */
[----:B------:R-:W-:Y:S02]  /*0f60*/  ISETP.LT.U32.AND P1, PT, R4, R5, PT ;  /* 0x000000050400720c */ /* 0x000fe40003f21070 */
[----:B-1----:R-:W-:Y:S02]  /*0f70*/  PRMT R17, R14, 0x5410, R15 ;  /* 0x000054100e117816 */ /* 0x002fe4000000000f */
[----:B------:R-:W-:-:S03]  /*0f80*/  ISETP.LT.AND.EX P1, PT, R7, R6, PT, P1 ;  /* 0x000000060700720c */ /* 0x000fc60003f21310 */
[----:B------:R1:W-:Y:S10]  /*0f90*/  STG.E.64 desc[UR12][R8.64], R16 ;  /* 0x0000001008007986 */ /* 0x0003f4000c101b0c */
[----:B------:R-:W-:Y:S05]  /*0fa0*/  @!P0 BRA P1, `(.L_x_3050) ;  /* 0xfffffffc008c8947 */ /* 0x000fea000083ffff */
[----:B------:R-:W-:Y:S05]  /*0fb0*/  EXIT ;  /* 0x000000000000794d */ /* 0x000fea0003800000 */
        .weak           $__internal_85_$__cuda_sm20_div_u16
        .type           $__internal_85_$__cuda_sm20_div_u16,@function
        .size           $__internal_85_$__cuda_sm20_div_u16,(.L_x_7749 - $__internal_85_$__cuda_sm20_div_u16)
$__internal_85_$__cuda_sm20_div_u16:
        /* <DEDUP_REMOVED lines=19> */
[----:B------:R-:W-:Y:S05]  /*10f0*/  RET.REL.NODEC R2 `(_ZN2at6native55_GLOBAL__N__de093ff9_22_ForeachBinaryOpList_cu_a911ec4325multi_tensor_apply_kernelINS1_18TensorListMetadataILi2EEENS1_11CopyFunctorIsN3c108BFloat16ELi2ELi1ELi1EEEJNS0_4CopyIsS7_EEEEEvT_T0_DpT1_) ;  /* 0xffffffec02c07950 */ /* 0x000fea0003c3ffff */
.L_x_3051:
        /* <DEDUP_REMOVED lines=16> */
.L_x_7749:


//--------------------- .text._ZN2at6native55_GLOBAL__N__de093ff9_22_ForeachBinaryOpList_cu_a911ec4325multi_tensor_apply_kernelINS1_18TensorListMetadataILi2EEENS1_11CopyFunctorIsN3c104HalfELi2ELi1ELi1EEEJNS0_4CopyIsS7_EEEEEvT_T0_DpT1_ --------------------------
	.section	.text._ZN2at6native55_GLOBAL__N__de093ff9_22_ForeachBinaryOpList_cu_a911ec4325multi_tensor_apply_kernelINS1_18TensorListMetadataILi2EEENS1_11CopyFunctorIsN3c104HalfELi2ELi1ELi1EEEJNS0_4CopyIsS7_EEEEEvT_T0_DpT1_,"ax",@progbits
	.align	128
.text._ZN2at6native55_GLOBAL__N__de093ff9_22_ForeachBinaryOpList_cu_a911ec4325multi_tensor_apply_kernelINS1_18TensorListMetadataILi2EEENS1_11CopyFunctorIsN3c104HalfELi2ELi1ELi1EEEJNS0_4CopyIsS7_EEEEEvT_T0_DpT1_:
        .type           _ZN2at6native55_GLOBAL__N__de093ff9_22_ForeachBinaryOpList_cu_a911ec4325multi_tensor_apply_kernelINS1_18TensorListMetadataILi2EEENS1_11CopyFunctorIsN3c104HalfELi2ELi1ELi1EEEJNS0_4CopyIsS7_EEEEEvT_T0_DpT1_,@function
        .size           _ZN2at6native55_GLOBAL__N__de093ff9_22_ForeachBinaryOpList_cu_a911ec4325multi_tensor_apply_kernelINS1_18TensorListMetadataILi2EEENS1_11CopyFunctorIsN3c104HalfELi2ELi1ELi1EEEJNS0_4CopyIsS7_EEEEEvT_T0_DpT1_,(.L_x_7751 - _ZN2at6native55_GLOBAL__N__de093ff9_22_ForeachBinaryOpList_cu_a911ec4325multi_tensor_apply_kernelINS1_18TensorListMetadataILi2EEENS1_11CopyFunctorIsN3c104HalfELi2ELi1ELi1EEEJNS0_4CopyIsS7_EEEEEvT_T0_DpT1_)
        .other          _ZN2at6native55_GLOBAL__N__de093ff9_22_ForeachBinaryOpList_cu_a911ec4325multi_tensor_apply_kernelINS1_18TensorListMetadataILi2EEENS1_11CopyFunctorIsN3c104HalfELi2ELi1ELi1EEEJNS0_4CopyIsS7_EEEEEvT_T0_DpT1_,@"STO_CUDA_ENTRY STV_DEFAULT"
_ZN2at6native55_GLOBAL__N__de093ff9_22_ForeachBinaryOpList_cu_a911ec4325multi_tensor_apply_kernelINS1_18TensorListMetadataILi2EEENS1_11CopyFunctorIsN3c104HalfELi2ELi1ELi1EEEJNS0_4CopyIsS7_EEEEEvT_T0_DpT1_:
        /* <DEDUP_REMOVED lines=38> */
[----:B------:R-:W-:Y:S05]  /*0260*/  CALL.REL.NOINC `($__internal_86_$__cuda_sm20_div_u16) ;  /* 0x0000000c00487944 */ /* 0x000fea0003c00000 */
        /* <DEDUP_REMOVED lines=13> */
.L_x_3054:
        /* <DEDUP_REMOVED lines=38> */
[----:B--2---:R-:W-:-:S04]  /*05a0*/  HADD2.F32 R26, -RZ, R4.H0_H0 ;  /* 0x20000004ff1a7230 */ /* 0x004fc80000004100 */
[----:B-----5:R-:W0:Y:S01]  /*05b0*/  @!P2 F2I.FTZ.TRUNC.NTZ R29, R26 ;  /* 0x0000001a001da305 */ /* 0x020e22000021f100 */
[----:B---3--:R-:W-:-:S07]  /*05c0*/  HADD2.F32 R24, -RZ, R3.H0_H0 ;  /* 0x20000003ff187230 */ /* 0x008fce0000004100 */
[----:B------:R-:W1:Y:S01]  /*05d0*/  F2I.FTZ.TRUNC.NTZ R24, R24 ;  /* 0x0000001800187305 */ /* 0x000e62000021f100 */
[----:B----4-:R-:W-:Y:S01]  /*05e0*/  HADD2.F32 R14, -RZ, R2.H0_H0 ;  /* 0x20000002ff0e7230 */ /* 0x010fe20000004100 */
[----:B0-----:R0:W-:Y:S06]  /*05f0*/  @!P2 STG.E.U16 desc[UR12][R8.64], R29 ;  /* 0x0000001d0800a986 */ /* 0x0011ec000c10150c */
[----:B------:R-:W2:Y:S01]  /*0600*/  F2I.FTZ.TRUNC.NTZ R14, R14 ;  /* 0x0000000e000e7305 */ /* 0x000ea2000021f100 */
[----:B-1----:R1:W-:Y:S01]  /*0610*/  @!P3 STG.E.U16 desc[UR12][R22.64], R24 ;  /* 0x000000181600b986 */ /* 0x0023e2000c10150c */
[----:B------:R-:W-:-:S02]  /*0620*/  @!P0 LEA R26, P4, R21, R12, 0x1 ;  /* 0x0000000c151a8211 */ /* 0x000fc400078808ff */
[C---:B------:R-:W-:Y:S02]  /*0630*/  ISETP.GE.U32.AND P3, PT, R18.reuse, R5, PT ;  /* 0x000000051200720c */ /* 0x040fe40003f66070 */
[----:B0-----:R-:W-:Y:S01]  /*0640*/  IADD3 R8, P5, PT, R18, UR11, RZ ;  /* 0x0000000b12087c10 */ /* 0x001fe2000ffbe0ff */
[----:B------:R-:W-:Y:S01]  /*0650*/  HADD2.F32 R9, -RZ, R0.H0_H0 ;  /* 0x20000000ff097230 */ /* 0x000fe20000004100 */
        /* <DEDUP_REMOVED lines=40> */
[----:B0-----:R-:W-:Y:S02]  /*08e0*/  HADD2.F32 R27, -RZ, R3.H0_H0 ;  /* 0x20000003ff1b7230 */ /* 0x001fe40000004100 */
[----:B---3--:R-:W-:Y:S02]  /*08f0*/  HADD2.F32 R29, -RZ, R2.H0_H0 ;  /* 0x20000002ff1d7230 */ /* 0x008fe40000004100 */
[----:B----4-:R-:W-:Y:S02]  /*0900*/  HADD2.F32 R28, -RZ, R4.H0_H0 ;  /* 0x20000004ff1c7230 */ /* 0x010fe40000004100 */
[----:B------:R-:W-:Y:S01]  /*0910*/  F2I.FTZ.TRUNC.NTZ R27, R27 ;  /* 0x0000001b001b7305 */ /* 0x000fe2000021f100 */
[----:B-----5:R-:W-:-:S07]  /*0920*/  HADD2.F32 R22, -RZ, R0.H0_H0 ;  /* 0x20000000ff167230 */ /* 0x020fce0000004100 */
        /* <DEDUP_REMOVED lines=8> */
.L_x_3053:
        /* <DEDUP_REMOVED lines=43> */
[----:B--2---:R-:W-:Y:S02]  /*0c60*/  HADD2.F32 R20, -RZ, R20.H0_H0 ;  /* 0x20000014ff147230 */ /* 0x004fe40000004100 */
[----:B---3--:R-:W-:Y:S02]  /*0c70*/  HADD2.F32 R4, -RZ, R4.H0_H0 ;  /* 0x20000004ff047230 */ /* 0x008fe40000004100 */
[----:B------:R-:W1:Y:S01]  /*0c80*/  @!P0 F2I.FTZ.TRUNC.NTZ R29, R20 ;  /* 0x00000014001d8305 */ /* 0x000e62000021f100 */
[----:B----4-:R-:W-:-:S07]  /*0c90*/  HADD2.F32 R0, -RZ, R18.H0_H0 ;  /* 0x20000012ff007230 */ /* 0x010fce0000004100 */
[----:B------:R-:W2:Y:S08]  /*0ca0*/  F2I.FTZ.TRUNC.NTZ R4, R4 ;  /* 0x0000000400047305 */ /* 0x000eb0000021f100 */
[----:B------:R-:W3:Y:S01]  /*0cb0*/  F2I.FTZ.TRUNC.NTZ R17, R0 ;  /* 0x0000000000117305 */ /* 0x000ee2000021f100 */
[----:B-1----:R0:W-:Y:S04]  /*0cc0*/  @!P0 STG.E.U16 desc[UR12][R8.64], R29 ;  /* 0x0000001d08008986 */ /* 0x0021e8000c10150c */
[----:B--2---:R0:W-:Y:S04]  /*0cd0*/  @!P1 STG.E.U16 desc[UR12][R14.64], R4 ;  /* 0x000000040e009986 */ /* 0x0041e8000c10150c */
[----:B---3--:R0:W-:Y:S01]  /*0ce0*/  @!P2 STG.E.U16 desc[UR12][R6.64], R17 ;  /* 0x000000110600a986 */ /* 0x0081e2000c10150c */
[----:B------:R-:W-:Y:S05]  /*0cf0*/  @P3 EXIT ;  /* 0x000000000000394d */ /* 0x000fea0003800000 */
[----:B-----5:R-:W-:Y:S01]  /*0d00*/  HADD2.F32 R0, -RZ, R2.H0_H0 ;  /* 0x20000002ff007230 */ /* 0x020fe20000004100 */
[----:B------:R-:W-:-:S03]  /*0d10*/  LEA R2, P0, R3, R12, 0x1 ;  /* 0x0000000c03027211 */ /* 0x000fc600078008ff */
[----:B0-----:R-:W0:Y:S01]  /*0d20*/  F2I.FTZ.TRUNC.NTZ R7, R0 ;  /* 0x0000000000077305 */ /* 0x001e22000021f100 */
[----:B------:R-:W-:-:S05]  /*0d30*/  LEA.HI.X R3, R3, R13, R5, 0x1, P0 ;  /* 0x0000000d03037211 */ /* 0x000fca00000f0c05 */
[----:B0-----:R-:W-:Y:S01]  /*0d40*/  STG.E.U16 desc[UR12][R2.64], R7 ;  /* 0x0000000702007986 */ /* 0x001fe2000c10150c */
[----:B------:R-:W-:Y:S05]  /*0d50*/  EXIT ;  /* 0x000000000000794d */ /* 0x000fea0003800000 */
.L_x_3052:
[----:B------:R-:W0:Y:S02]  /*0d60*/  S2R R16, SR_TID.X ;  /* 0x0000000000107919 */ /* 0x000e240000002100 */
[----:B0-----:R-:W-:-:S03]  /*0d70*/  IMAD.WIDE.U32 R2, R16, 0x4, RZ ;  /* 0x0000000410027825 */ /* 0x001fc600078e00ff */
[----:B------:R-:W-:-:S04]  /*0d80*/  ISETP.GE.U32.AND P0, PT, R2, R5, PT ;  /* 0x000000050200720c */ /* 0x000fc80003f06070 */
[----:B------:R-:W-:-:S13]  /*0d90*/  ISETP.GE.AND.EX P0, PT, R3, R6, PT, P0 ;  /* 0x000000060300720c */ /* 0x000fda0003f06300 */
[----:B------:R-:W-:Y:S05]  /*0da0*/  @P0 EXIT ;  /* 0x000000000000094d */ /* 0x000fea0003800000 */
[----:B------:R-:W-:Y:S01]  /*0db0*/  IMAD.MOV.U32 R19, RZ, RZ, RZ ;  /* 0x000000ffff137224 */ /* 0x000fe200078e00ff */
[----:B------:R-:W0:Y:S06]  /*0dc0*/  LDCU UR4, c[0x0][0x360] ;  /* 0x00006c00ff0477ac */ /* 0x000e2c0008000800 */
.L_x_3055:
[C---:B-1----:R-:W-:Y:S01]  /*0dd0*/  IMAD.SHL.U32 R9, R16.reuse, 0x8, RZ ;  /* 0x0000000810097824 */ /* 0x042fe200078e00ff */
[----:B------:R-:W-:-:S04]  /*0de0*/  SHF.L.U64.HI R17, R16, 0x3, R19 ;  /* 0x0000000310117819 */ /* 0x000fc80000010213 */
[----:B------:R-:W-:-:S05]  /*0df0*/  IADD3 R2, P0, PT, R10, R9, RZ ;  /* 0x000000090a027210 */ /* 0x000fca0007f1e0ff */
[----:B------:R-:W-:-:S06]  /*0e00*/  IMAD.X R3, R11, 0x1, R17, P0 ;  /* 0x000000010b037824 */ /* 0x000fcc00000e0611 */
[----:B------:R-:W2:Y:S01]  /*0e10*/  LDG.E.64 R2, desc[UR12][R2.64] ;  /* 0x0000000c02027981 */ /* 0x000ea2000c1e1b00 */
[----:B------:R-:W-:-:S05]  /*0e20*/  IADD3 R8, P0, PT, R12, R9, RZ ;  /* 0x000000090c087210 */ /* 0x000fca0007f1e0ff */
[----:B------:R-:W-:Y:S01]  /*0e30*/  IMAD.X R9, R13, 0x1, R17, P0 ;  /* 0x000000010d097824 */ /* 0x000fe200000e0611 */
[----:B0-----:R-:W-:-:S05]  /*0e40*/  IADD3 R16, P0, PT, R16, UR4, RZ ;  /* 0x0000000410107c10 */ /* 0x001fca000ff1e0ff */
[----:B------:R-:W-:Y:S01]  /*0e50*/  IMAD.X R19, RZ, RZ, R19, P0 ;  /* 0x000000ffff137224 */ /* 0x000fe200000e0613 */
[----:B------:R-:W-:-:S04]  /*0e60*/  LOP3.LUT P0, RZ, R16, 0xffffc000, RZ, 0xc0, !PT ;  /* 0xffffc00010ff7812 */ /* 0x000fc8000780c0ff */
[----:B------:R-:W-:Y:S01]  /*0e70*/  LOP3.LUT P0, RZ, R19, 0x3fffffff, RZ, 0xc0, P0 ;  /* 0x3fffffff13ff7812 */ /* 0x000fe2000000c0ff */
[--C-:B--2---:R-:W-:Y:S02]  /*0e80*/  HADD2.F32 R0, -RZ, R2.reuse.H0_H0 ;  /* 0x20000002ff007230 */ /* 0x104fe40000004100 */
[--C-:B------:R-:W-:Y:S02]  /*0e90*/  HADD2.F32 R14, -RZ, R3.reuse.H0_H0 ;  /* 0x20000003ff0e7230 */ /* 0x100fe40000004100 */
[----:B------:R-:W-:Y:S02]  /*0ea0*/  HADD2.F32 R15, -RZ, R3.H1_H1 ;  /* 0x30000003ff0f7230 */ /* 0x000fe40000004100 */
[----:B------:R-:W-:Y:S01]  /*0eb0*/  HADD2.F32 R4, -RZ, R2.H1_H1 ;  /* 0x30000002ff047230 */ /* 0x000fe20000004100 */
[----:B------:R-:W-:Y:S08]  /*0ec0*/  F2I.FTZ.TRUNC.NTZ R0, R0 ;  /* 0x0000000000007305 */ /* 0x000ff0000021f100 */
[----:B------:R-:W0:Y:S08]  /*0ed0*/  F2I.FTZ.TRUNC.NTZ R7, R4 ;  /* 0x0000000400077305 */ /* 0x000e30000021f100 */
[----:B------:R-:W-:Y:S01]  /*0ee0*/  F2I.FTZ.TRUNC.NTZ R14, R14 ;  /* 0x0000000e000e7305 */ /* 0x000fe2000021f100 */
[----:B0-----:R-:W-:-:S07]  /*0ef0*/  PRMT R2, R0, 0x5410, R7 ;  /* 0x0000541000027816 */ /* 0x001fce0000000007 */
[----:B------:R-:W0:Y:S01]  /*0f00*/  F2I.FTZ.TRUNC.NTZ R15, R15 ;  /* 0x0000000f000f7305 */ /* 0x000e22000021f100 */
[C---:B------:R-:W-:Y:S01]  /*0f10*/  IMAD.SHL.U32 R0, R16.reuse, 0x4, RZ ;  /* 0x0000000410007824 */ /* 0x040fe200078e00ff */
[----:B------:R-:W-:-:S04]  /*0f20*/  SHF.L.U64.HI R7, R16, 0x2, R19 ;  /* 0x0000000210077819 */ /* 0x000fc80000010213 */
[----:B------:R-:W-:-:S04]  /*0f30*/  ISETP.LT.U32.AND P1, PT, R0, R5, PT ;  /* 0x000000050000720c */ /* 0x000fc80003f21070 */
[----:B------:R-:W-:Y:S02]  /*0f40*/  ISETP.LT.AND.EX P1, PT, R7, R6, PT, P1 ;  /* 0x000000060700720c */ /* 0x000fe40003f21310 */
[----:B0-----:R-:W-:-:S05]  /*0f50*/  PRMT R3, R14, 0x5410, R15 ;  /* 0x000054100e037816 */ /* 0x001fca000000000f */
[----:B------:R1:W-:Y:S06]  /*0f60*/  STG.E.64 desc[UR12][R8.64], R2 ;  /* 0x0000000208007986 */ /* 0x0003ec000c101b0c */
[----:B------:R-:W-:Y:S05]  /*0f70*/  @!P0 BRA P1, `(.L_x_3055) ;  /* 0xfffffffc00948947 */ /* 0x000fea000083ffff */
[----:B------:R-:W-:Y:S05]  /*0f80*/  EXIT ;  /* 0x000000000000794d */ /* 0x000fea0003800000 */
        .weak           $__internal_86_$__cuda_sm20_div_u16
        .type           $__internal_86_$__cuda_sm20_div_u16,@function
        .size           $__internal_86_$__cuda_sm20_div_u16,(.L_x_7751 - $__internal_86_$__cuda_sm20_div_u16)
$__internal_86_$__cuda_sm20_div_u16:
        /* <DEDUP_REMOVED lines=19> */
[----:B------:R-:W-:Y:S05]  /*10c0*/  RET.REL.NODEC R2 `(_ZN2at6native55_GLOBAL__N__de093ff9_22_ForeachBinaryOpList_cu_a911ec4325multi_tensor_apply_kernelINS1_18TensorListMetadataILi2EEENS1_11CopyFunctorIsN3c104HalfELi2ELi1ELi1EEEJNS0_4CopyIsS7_EEEEEvT_T0_DpT1_) ;  /* 0xffffffec02cc7950 */ /* 0x000fea0003c3ffff */
.L_x_3056:
        /* <DEDUP_REMOVED lines=11> */
.L_x_7751:


//--------------------- .text._ZN2at6native55_GLOBAL__N__de093ff9_22_ForeachBinaryOpList_cu_a911ec4325multi_tensor_apply_kernelINS1_18TensorListMetadataILi2EEENS1_11CopyFunctorIsN3c107complexIfEELi2ELi1ELi1EEEJNS0_4CopyIsS8_EEEEEvT_T0_DpT1_ --------------------------
	.section	.text._ZN2at6native55_GLOBAL__N__de093ff9_22_ForeachBinaryOpList_cu_a911ec4325multi_tensor_apply_kernelINS1_18TensorListMetadataILi2EEENS1_11CopyFunctorIsN3c107complexIfEELi2ELi1ELi1EEEJNS0_4CopyIsS8_EEEEEvT_T0_DpT1_,"ax",@progbits
	.align	128
.text._ZN2at6native55_GLOBAL__N__de093ff9_22_ForeachBinaryOpList_cu_a911ec4325multi_tensor_apply_kernelINS1_18TensorListMetadataILi2EEENS1_11CopyFunctorIsN3c107complexIfEELi2ELi1ELi1EEEJNS0_4CopyIsS8_EEEEEvT_T0_DpT1_:
        .type           _ZN2at6native55_GLOBAL__N__de093ff9_22_ForeachBinaryOpList_cu_a911ec4325multi_tensor_apply_kernelINS1_18TensorListMetadataILi2EEENS1_11CopyFunctorIsN3c107complexIfEELi2ELi1ELi1EEEJNS0_4CopyIsS8_EEEEEvT_T0_DpT1_,@function
        .size           _ZN2at6native55_GLOBAL__N__de093ff9_22_ForeachBinaryOpList_cu_a911ec4325multi_tensor_apply_kernelINS1_18TensorListMetadataILi2EEENS1_11CopyFunctorIsN3c107complexIfEELi2ELi1ELi1EEEJNS0_4CopyIsS8_EEEEEvT_T0_DpT1_,(.L_x_7753 - _ZN2at6native55_GLOBAL__N__de093ff9_22_ForeachBinaryOpList_cu_a911ec4325multi_tensor_apply_kernelINS1_18TensorListMetadataILi2EEENS1_11CopyFunctorIsN3c107complexIfEELi2ELi1ELi1EEEJNS0_4CopyIsS8_EEEEEvT_T0_DpT1_)
        .other          _ZN2at6native55_GLOBAL__N__de093ff9_22_ForeachBinaryOpList_cu_a911ec4325multi_tensor_apply_kernelINS1_18TensorListMetadataILi2EEENS1_11CopyFunctorIsN3c107complexIfEELi2ELi1ELi1EEEJNS0_4CopyIsS8_EEEEEvT_T0_DpT1_,@"STO_CUDA_ENTRY STV_DEFAULT"
_ZN2at6native55_GLOBAL__N__de093ff9_22_ForeachBinaryOpList_cu_a911ec4325multi_tensor_apply_kernelINS1_18TensorListMetadataILi2EEENS1_11CopyFunctorIsN3c107complexIfEELi2ELi1ELi1EEEJNS0_4CopyIsS8_EEEEEvT_T0_DpT1_:
        /* <DEDUP_REMOVED lines=38> */
[----:B------:R-:W-:Y:S05]  /*0260*/  CALL.REL.NOINC `($__internal_87_$__cuda_sm20_div_u16) ;  /* 0x0000000c00047944 */ /* 0x000fea0003c00000 */
        /* <DEDUP_REMOVED lines=17> */
.L_x_3059:
        /* <DEDUP_REMOVED lines=16> */
[----:B------:R0:W2:Y:S03]  /*0480*/  @!P1 LDG.E R4, desc[UR12][R26.64] ;  /* 0x0000000c1a049981 */ /* 0x0000a6000c1e1900 */
[----:B------:R-:W-:-:S02]  /*0490*/  @!P3 LEA.HI.X R9, R21, R11, R17, 0x3, P0 ;  /* 0x0000000b1509b211 */ /* 0x000fc400000f1c11 */
[----:B------:R-:W-:Y:S02]  /*04a0*/  ISETP.GE.U32.AND P0, PT, R29, R5, PT ;  /* 0x000000051d00720c */ /* 0x000fe40003f06070 */
[C---:B------:R-:W-:Y:S01]  /*04b0*/  @!P2 LEA R14, P4, R25.reuse, R10, 0x3 ;  /* 0x0000000a190ea211 */ /* 0x040fe200078818ff */
[----:B------:R-:W3:Y:S01]  /*04c0*/  @!P3 LDG.E R3, desc[UR12][R8.64] ;  /* 0x0000000c0803b981 */ /* 0x000ee2000c1e1900 */
[--C-:B0-----:R-:W-:Y:S02]  /*04d0*/  IMAD.X R27, RZ, RZ, R16.reuse, P5 ;  /* 0x000000ffff1b7224 */ /* 0x101fe400028e0610 */
[----:B------:R-:W-:-:S03]  /*04e0*/  @!P2 LEA.HI.X R15, R25, R11, R16, 0x3, P4 ;  /* 0x0000000b190fa211 */ /* 0x000fc600020f1c10 */
[----:B------:R-:W-:Y:S02]  /*04f0*/  ISETP.GE.AND.EX P0, PT, R27, R6, PT, P0 ;  /* 0x000000061b00720c */ /* 0x000fe40003f06300 */
[----:B------:R0:W4:Y:S11]  /*0500*/  @!P2 LDG.E R2, desc[UR12][R14.64] ;  /* 0x0000000c0e02a981 */ /* 0x000136000c1e1900 */
[----:B0-----:R-:W-:-:S04]  /*0510*/  @!P0 LEA R14, P4, R29, R10, 0x3 ;  /* 0x0000000a1d0e8211 */ /* 0x001fc800078818ff */
[----:B------:R-:W-:-:S05]  /*0520*/  @!P0 LEA.HI.X R15, R29, R11, R27, 0x3, P4 ;  /* 0x0000000b1d0f8211 */ /* 0x000fca00020f1c1b */
[----:B------:R0:W5:Y:S01]  /*0530*/  @!P0 LDG.E R0, desc[UR12][R14.64] ;  /* 0x0000000c0e008981 */ /* 0x000162000c1e1900 */
        /* <DEDUP_REMOVED lines=8> */
[----:B--2---:R-:W0:Y:S08]  /*05c0*/  @!P1 F2I.FTZ.TRUNC.NTZ R28, R4 ;  /* 0x00000004001c9305 */ /* 0x004e30000021f100 */
[----:B---3--:R-:W1:Y:S08]  /*05d0*/  @!P3 F2I.FTZ.TRUNC.NTZ R26, R3 ;  /* 0x00000003001ab305 */ /* 0x008e70000021f100 */
[----:B----4-:R-:W2:Y:S01]  /*05e0*/  @!P2 F2I.FTZ.TRUNC.NTZ R14, R2 ;  /* 0x00000002000ea305 */ /* 0x010ea2000021f100 */
[----:B0-----:R0:W-:Y:S01]  /*05f0*/  @!P1 STG.E.U16 desc[UR12][R8.64], R28 ;  /* 0x0000001c08009986 */ /* 0x0011e2000c10150c */
[----:B------:R-:W-:-:S04]  /*0600*/  @!P2 LEA R24, P1, R25, R12, 0x1 ;  /* 0x0000000c1918a211 */ /* 0x000fc800078208ff */
[----:B------:R-:W-:Y:S01]  /*0610*/  @!P2 LEA.HI.X R25, R25, R13, R16, 0x1, P1 ;  /* 0x0000000d1919a211 */ /* 0x000fe200008f0c10 */
[----:B-1----:R1:W-:Y:S01]  /*0620*/  @!P3 STG.E.U16 desc[UR12][R18.64], R26 ;  /* 0x0000001a1200b986 */ /* 0x0023e2000c10150c */
[-C--:B------:R-:W-:Y:S02]  /*0630*/  ISETP.GE.U32.AND P1, PT, R22, R5.reuse, PT ;  /* 0x000000051600720c */ /* 0x080fe40003f26070 */
[C---:B0-----:R-:W-:Y:S02]  /*0640*/  IADD3 R8, P5, PT, R20.reuse, UR11, RZ ;  /* 0x0000000b14087c10 */ /* 0x041fe4000ffbe0ff */
[----:B------:R-:W-:-:S03]  /*0650*/  ISETP.GE.U32.AND P3, PT, R20, R5, PT ;  /* 0x000000051400720c */ /* 0x000fc60003f66070 */
[----:B------:R-:W-:Y:S01]  /*0660*/  IMAD.X R9, RZ, RZ, R17, P5 ;  /* 0x000000ffff097224 */ /* 0x000fe200028e0611 */
[C---:B------:R-:W-:Y:S02]  /*0670*/  IADD3 R21, P5, PT, R8.reuse, UR11, RZ ;  /* 0x0000000b08157c10 */ /* 0x040fe4000ffbe0ff */
[-C--:B------:R-:W-:Y:S01]  /*0680*/  ISETP.GE.U32.AND P4, PT, R8, R5.reuse, PT ;  /* 0x000000050800720c */ /* 0x080fe20003f86070 */
[----:B-----5:R-:W0:Y:S01]  /*0690*/  @!P0 F2I.FTZ.TRUNC.NTZ R16, R0 ;  /* 0x0000000000108305 */ /* 0x020e22000021f100 */
[-C--:B------:R-:W-:Y:S01]  /*06a0*/  ISETP.GE.AND.EX P1, PT, R15, R6.reuse, PT, P1 ;  /* 0x000000060f00720c */ /* 0x080fe20003f26310 */
[----:B--2---:R2:W-:Y:S01]  /*06b0*/  @!P2 STG.E.U16 desc[UR12][R24.64], R14 ;  /* 0x0000000e1800a986 */ /* 0x0045e2000c10150c */
        /* <DEDUP_REMOVED lines=8> */
[----:B0-----:R0:W-:Y:S01]  /*0740*/  @!P0 STG.E.U16 desc[UR12][R18.64], R16 ;  /* 0x0000001012008986 */ /* 0x0011e2000c10150c */
[-C--:B--2---:R-:W-:Y:S02]  /*0750*/  @!P3 LEA R24, P0, R8, R10.reuse, 0x3 ;  /* 0x0000000a0818b211 */ /* 0x084fe400078018ff */
[-C--:B------:R-:W-:Y:S02]  /*0760*/  @!P1 LEA.HI.X R29, R22, R11.reuse, R15, 0x3, P5 ;  /* 0x0000000b161d9211 */ /* 0x080fe400028f1c0f */
[-C--:B------:R-:W-:Y:S02]  /*0770*/  @!P2 LEA R26, P5, R20, R10.reuse, 0x3 ;  /* 0x0000000a141aa211 */ /* 0x080fe400078a18ff */
[-C--:B------:R-:W-:Y:S01]  /*0780*/  @!P3 LEA.HI.X R25, R8, R11.reuse, R9, 0x3, P0 ;  /* 0x0000000b0819b211 */ /* 0x080fe200000f1c09 */
[----:B------:R-:W2:Y:S01]  /*0790*/  @!P1 LDG.E R4, desc[UR12][R28.64] ;  /* 0x0000000c1c049981 */ /* 0x000ea2000c1e1900 */
[-C--:B------:R-:W-:Y:S02]  /*07a0*/  @!P2 LEA.HI.X R27, R20, R11.reuse, R17, 0x3, P5 ;  /* 0x0000000b141ba211 */ /* 0x080fe400028f1c11 */
[C---:B0-----:R-:W-:Y:S01]  /*07b0*/  @!P4 LEA R18, P0, R21.reuse, R10, 0x3 ;  /* 0x0000000a1512c211 */ /* 0x041fe200078018ff */
[----:B------:R-:W3:Y:S03]  /*07c0*/  @!P3 LDG.E R2, desc[UR12][R24.64] ;  /* 0x0000000c1802b981 */ /* 0x000ee6000c1e1900 */
[----:B------:R-:W-:Y:S01]  /*07d0*/  @!P4 LEA.HI.X R19, R21, R11, R23, 0x3, P0 ;  /* 0x0000000b1513c211 */ /* 0x000fe200000f1c17 */
[----:B------:R-:W4:Y:S04]  /*07e0*/  @!P2 LDG.E R3, desc[UR12][R26.64] ;  /* 0x0000000c1a03a981 */ /* 0x000f28000c1e1900 */
[----:B------:R0:W5:Y:S01]  /*07f0*/  @!P4 LDG.E R0, desc[UR12][R18.64] ;  /* 0x0000000c1200c981 */ /* 0x000162000c1e1900 */
        /* <DEDUP_REMOVED lines=14> */
[----:B--2---:R-:W0:Y:S08]  /*08e0*/  @!P1 F2I.FTZ.TRUNC.NTZ R25, R4 ;  /* 0x0000000400199305 */ /* 0x004e30000021f100 */
[----:B---3--:R-:W-:Y:S08]  /*08f0*/  @!P3 F2I.FTZ.TRUNC.NTZ R29, R2 ;  /* 0x00000002001db305 */ /* 0x008ff0000021f100 */
[----:B----4-:R-:W1:Y:S08]  /*0900*/  @!P2 F2I.FTZ.TRUNC.NTZ R27, R3 ;  /* 0x00000003001ba305 */ /* 0x010e70000021f100 */
[----:B-----5:R-:W2:Y:S01]  /*0910*/  @!P4 F2I.FTZ.TRUNC.NTZ R22, R0 ;  /* 0x000000000016c305 */ /* 0x020ea2000021f100 */
[----:B0-----:R3:W-:Y:S04]  /*0920*/  @!P1 STG.E.U16 desc[UR12][R14.64], R25 ;  /* 0x000000190e009986 */ /* 0x0017e8000c10150c */
[----:B-1----:R3:W-:Y:S04]  /*0930*/  @!P2 STG.E.U16 desc[UR12][R16.64], R27 ;  /* 0x0000001b1000a986 */ /* 0x0027e8000c10150c */
[----:B------:R3:W-:Y:S04]  /*0940*/  @!P3 STG.E.U16 desc[UR12][R18.64], R29 ;  /* 0x0000001d1200b986 */ /* 0x0007e8000c10150c */
[----:B--2---:R3:W-:Y:S01]  /*0950*/  @!P4 STG.E.U16 desc[UR12][R20.64], R22 ;  /* 0x000000161400c986 */ /* 0x0047e2000c10150c */
[----:B------:R-:W-:Y:S05]  /*0960*/  BRA.U UP0, `(.L_x_3059) ;  /* 0xfffffff900847547 */ /* 0x000fea000b83ffff */
.L_x_3058:
[----:B------:R-:W-:-:S04]  /*0970*/  ULOP3.LUT UR4, UR8, 0x1, URZ, 0xc0, !UPT ;  /* 0x0000000108047892 */ /* 0x000fc8000f8ec0ff */
[----:B------:R-:W-:-:S06]  /*0980*/  UISETP.NE.U32.AND UP0, UPT, UR4, 0x1, UPT ;  /* 0x000000010400788c */ /* 0x000fcc000bf05070 */
[----:B------:R-:W-:-:S13]  /*0990*/  PLOP3.LUT P0, PT, PT, PT, UP0, 0x80, 0x8 ;  /* 0x000000000008781c */ /* 0x000fda0003f0f008 */
[----:B------:R-:W-:Y:S05]  /*09a0*/  @!P0 EXIT ;  /* 0x000000000000894d */ /* 0x000fea0003800000 */
[----:B0--3--:R-:W-:Y:S01]  /*09b0*/  IADD3 R25, P0, PT, R7, UR6, RZ ;  /* 0x0000000607197c10 */ /* 0x009fe2000ff1e0ff */
        /* <DEDUP_REMOVED lines=22> */
[----:B------:R0:W3:Y:S01]  /*0b20*/  @!P1 LDG.E R16, desc[UR12][R14.64] ;  /* 0x0000000c0e109981 */ /* 0x0000e2000c1e1900 */
[----:B------:R-:W-:-:S03]  /*0b30*/  IMAD.X R3, RZ, RZ, R19, P4 ;  /* 0x000000ffff037224 */ /* 0x000fc600020e0613 */
[----:B------:R1:W4:Y:S02]  /*0b40*/  @!P2 LDG.E R2, desc[UR12][R4.64] ;  /* 0x0000000c0402a981 */ /* 0x000324000c1e1900 */
[----:B------:R-:W-:Y:S02]  /*0b50*/  ISETP.GE.AND.EX P3, PT, R3, R6, PT, P3 ;  /* 0x000000060300720c */ /* 0x000fe40003f66330 */
[----:B0-----:R-:W-:-:S11]  /*0b60*/  @!P1 LEA R14, P5, R23, R12, 0x1 ;  /* 0x0000000c170e9211 */ /* 0x001fd600078a08ff */
[----:B------:R-:W-:-:S04]  /*0b70*/  @!P3 LEA R10, P4, R7, R10, 0x3 ;  /* 0x0000000a070ab211 */ /* 0x000fc800078818ff */
[----:B------:R-:W-:Y:S02]  /*0b80*/  @!P3 LEA.HI.X R11, R7, R11, R3, 0x3, P4 ;  /* 0x0000000b070bb211 */ /* 0x000fe400020f1c03 */
[-C--:B------:R-:W-:Y:S02]  /*0b90*/  @!P0 LEA R8, P4, R25, R12.reuse, 0x1 ;  /* 0x0000000c19088211 */ /* 0x080fe400078808ff */
[-C--:B------:R-:W-:Y:S01]  /*0ba0*/  @!P1 LEA.HI.X R15, R23, R13.reuse, R21, 0x1, P5 ;  /* 0x0000000d170f9211 */ /* 0x080fe200028f0c15 */
[----:B------:R0:W5:Y:S01]  /*0bb0*/  @!P3 LDG.E R0, desc[UR12][R10.64] ;  /* 0x0000000c0a00b981 */ /* 0x000162000c1e1900 */
[----:B------:R-:W-:Y:S02]  /*0bc0*/  @!P0 LEA.HI.X R9, R25, R13, R27, 0x1, P4 ;  /* 0x0000000d19098211 */ /* 0x000fe400020f0c1b */
[----:B-1----:R-:W-:-:S04]  /*0bd0*/  @!P2 LEA R4, P4, R17, R12, 0x1 ;  /* 0x0000000c1104a211 */ /* 0x002fc800078808ff */
[----:B------:R-:W-:Y:S01]  /*0be0*/  @!P2 LEA.HI.X R5, R17, R13, R19, 0x1, P4 ;  /* 0x0000000d1105a211 */ /* 0x000fe200020f0c13 */
[----:B--2---:R-:W1:Y:S08]  /*0bf0*/  @!P0 F2I.FTZ.TRUNC.NTZ R29, R29 ;  /* 0x0000001d001d8305 */ /* 0x004e70000021f100 */
[----:B---3--:R-:W2:Y:S01]  /*0c00*/  F2I.FTZ.TRUNC.NTZ R16, R16 ;  /* 0x0000001000107305 */ /* 0x008ea2000021f100 */
[----:B-1----:R0:W-:Y:S07]  /*0c10*/  @!P0 STG.E.U16 desc[UR12][R8.64], R29 ;  /* 0x0000001d08008986 */ /* 0x0021ee000c10150c */
[----:B----4-:R-:W1:Y:S01]  /*0c20*/  F2I.FTZ.TRUNC.NTZ R2, R2 ;  /* 0x0000000200027305 */ /* 0x010e62000021f100 */
[----:B--2---:R0:W-:Y:S04]  /*0c30*/  @!P1 STG.E.U16 desc[UR12][R14.64], R16 ;  /* 0x000000100e009986 */ /* 0x0041e8000c10150c */
[----:B-1----:R0:W-:Y:S01]  /*0c40*/  @!P2 STG.E.U16 desc[UR12][R4.64], R2 ;  /* 0x000000020400a986 */ /* 0x0021e2000c10150c */
[----:B------:R-:W-:Y:S05]  /*0c50*/  @P3 EXIT ;  /* 0x000000000000394d */ /* 0x000fea0003800000 */
[----:B0----5:R-:W0:Y:S01]  /*0c60*/  F2I.FTZ.TRUNC.NTZ R5, R0 ;  /* 0x0000000000057305 */ /* 0x021e22000021f100 */
[----:B------:R-:W-:-:S04]  /*0c70*/  LEA R2, P0, R7, R12, 0x1 ;  /* 0x0000000c07027211 */ /* 0x000fc800078008ff */
[----:B------:R-:W-:-:S05]  /*0c80*/  LEA.HI.X R3, R7, R13, R3, 0x1, P0 ;  /* 0x0000000d07037211 */ /* 0x000fca00000f0c03 */
[----:B0-----:R-:W-:Y:S01]  /*0c90*/  STG.E.U16 desc[UR12][R2.64], R5 ;  /* 0x0000000502007986 */ /* 0x001fe2000c10150c */
[----:B------:R-:W-:Y:S05]  /*0ca0*/  EXIT ;  /* 0x000000000000794d */ /* 0x000fea0003800000 */
.L_x_3057:
[----:B------:R-:W0:Y:S02]  /*0cb0*/  S2R R17, SR_TID.X ;  /* 0x0000000000117919 */ /* 0x000e240000002100 */
[----:B0-----:R-:W-:-:S03]  /*0cc0*/  IMAD.WIDE.U32 R2, R17, 0x4, RZ ;  /* 0x0000000411027825 */ /* 0x001fc600078e00ff */
[----:B------:R-:W-:-:S04]  /*0cd0*/  ISETP.GE.U32.AND P0, PT, R2, R5, PT ;  /* 0x000000050200720c */ /* 0x000fc80003f06070 */
[----:B------:R-:W-:-:S13]  /*0ce0*/  ISETP.GE.AND.EX P0, PT, R3, R19, PT, P0 ;  /* 0x000000130300720c */ /* 0x000fda0003f06300 */
[----:B------:R-:W-:Y:S05]  /*0cf0*/  @P0 EXIT ;  /* 0x000000000000094d */ /* 0x000fea0003800000 */
[----:B------:R-:W-:Y:S01]  /*0d00*/  IMAD.MOV.U32 R4, RZ, RZ, RZ ;  /* 0x000000ffff047224 */ /* 0x000fe200078e00ff */
[----:B------:R-:W0:Y:S06]  /*0d10*/  LDCU UR4, c[0x0][0x360] ;  /* 0x00006c00ff0477ac */ /* 0x000e2c0008000800 */
.L_x_3060:
[----:B-1----:R-:W-:-:S04]  /*0d20*/  LEA R2, P0, R17, R10, 0x5 ;  /* 0x0000000a11027211 */ /* 0x002fc800078028ff */
[----:B------:R-:W-:-:S06]  /*0d30*/  LEA.HI.X R3, R17, R11, R4, 0x5, P0 ;  /* 0x0000000b11037211 */ /* 0x000fcc00000f2c04 */
[----:B------:R-:W2:Y:S01]  /*0d40*/  LDG.E.ENL2.256 R8, R2, desc[UR12][R2.64], 0x55 ;  /* 0xaa00000c0202797e */ /* 0x000ea20008121808 */
[----:B------:R-:W-:-:S04]  /*0d50*/  LEA R6, P0, R17, R12, 0x3 ;  /* 0x0000000c11067211 */ /* 0x000fc800078018ff */
[C---:B------:R-:W-:Y:S02]  /*0d60*/  LEA.HI.X R7, R17.reuse, R13, R4, 0x3, P0 ;  /* 0x0000000d11077211 */ /* 0x040fe400000f1c04 */
[----:B0-----:R-:W-:-:S05]  /*0d70*/  IADD3 R17, P0, PT, R17, UR4, RZ ;  /* 0x0000000411117c10 */ /* 0x001fca000ff1e0ff */
[----:B------:R-:W-:Y:S01]  /*0d80*/  IMAD.X R4, RZ, RZ, R4, P0 ;  /* 0x000000ffff047224 */ /* 0x000fe200000e0604 */
[----:B------:R-:W-:-:S04]  /*0d90*/  LOP3.LUT P0, RZ, R17, 0xffffc000, RZ, 0xc0, !PT ;  /* 0xffffc00011ff7812 */ /* 0x000fc8000780c0ff */
[----:B------:R-:W-:Y:S01]  /*0da0*/  LOP3.LUT P0, RZ, R4, 0x3fffffff, RZ, 0xc0, P0 ;  /* 0x3fffffff04ff7812 */ /* 0x000fe2000000c0ff */
[----:B--2---:R-:W-:Y:S08]  /*0db0*/  F2I.FTZ.TRUNC.NTZ R0, R2 ;  /* 0x0000000200007305 */ /* 0x004ff0000021f100 */
[----:B------:R-:W0:Y:S08]  /*0dc0*/  F2I.FTZ.TRUNC.NTZ R15, R3 ;  /* 0x00000003000f7305 */ /* 0x000e30000021f100 */
[----:B------:R-:W-:Y:S01]  /*0dd0*/  F2I.FTZ.TRUNC.NTZ R8, R8 ;  /* 0x0000000800087305 */ /* 0x000fe2000021f100 */
[----:B0-----:R-:W-:-:S07]  /*0de0*/  PRMT R2, R0, 0x5410, R15 ;  /* 0x0000541000027816 */ /* 0x001fce000000000f */
[----:B------:R-:W0:Y:S01]  /*0df0*/  F2I.FTZ.TRUNC.NTZ R9, R9 ;  /* 0x0000000900097305 */ /* 0x000e22000021f100 */
[----:B------:R-:W-:-:S05]  /*0e00*/  IMAD.SHL.U32 R0, R17, 0x4, RZ ;  /* 0x0000000411007824 */ /* 0x000fca00078e00ff */
[----:B------:R-:W-:Y:S02]  /*0e10*/  ISETP.LT.U32.AND P1, PT, R0, R5, PT ;  /* 0x000000050000720c */ /* 0x000fe40003f21070 */
[----:B------:R-:W-:-:S04]  /*0e20*/  SHF.L.U64.HI R0, R17, 0x2, R4 ;  /* 0x0000000211007819 */ /* 0x000fc80000010204 */
[----:B------:R-:W-:Y:S02]  /*0e30*/  ISETP.LT.AND.EX P1, PT, R0, R19, PT, P1 ;  /* 0x000000130000720c */ /* 0x000fe40003f21310 */
[----:B0-----:R-:W-:-:S05]  /*0e40*/  PRMT R3, R8, 0x5410, R9 ;  /* 0x0000541008037816 */ /* 0x001fca0000000009 */
[----:B------:R1:W-:Y:S06]  /*0e50*/  STG.E.64 desc[UR12][R6.64], R2 ;  /* 0x0000000206007986 */ /* 0x0003ec000c101b0c */
[----:B------:R-:W-:Y:S05]  /*0e60*/  @!P0 BRA P1, `(.L_x_3060) ;  /* 0xfffffffc00ac8947 */ /* 0x000fea000083ffff */
[----:B------:R-:W-:Y:S05]  /*0e70*/  EXIT ;  /* 0x000000000000794d */ /* 0x000fea0003800000 */
        .weak           $__internal_87_$__cuda_sm20_div_u16
        .type           $__internal_87_$__cuda_sm20_div_u16,@function
        .size           $__internal_87_$__cuda_sm20_div_u16,(.L_x_7753 - $__internal_87_$__cuda_sm20_div_u16)
$__internal_87_$__cuda_sm20_div_u16:
        /* <DEDUP_REMOVED lines=19> */
[----:B------:R-:W-:Y:S05]  /*0fb0*/  RET.REL.NODEC R2 `(_ZN2at6native55_GLOBAL__N__de093ff9_22_ForeachBinaryOpList_cu_a911ec4325multi_tensor_apply_kernelINS1_18TensorListMetadataILi2EEENS1_11CopyFunctorIsN3c107complexIfEELi2ELi1ELi1EEEJNS0_4CopyIsS8_EEEEEvT_T0_DpT1_) ;  /* 0xfffffff002107950 */ /* 0x000fea0003c3ffff */
.L_x_3061:
        /* <DEDUP_REMOVED lines=12> */
.L_x_7753:


//--------------------- .text._ZN2at6native55_GLOBAL__N__de093ff9_22_ForeachBinaryOpList_cu_a911ec4325multi_tensor_apply_kernelINS1_18TensorListMetadataILi2EEENS1_11CopyFunctorIsN3c107complexIdEELi2ELi1ELi1EEEJNS0_4CopyIsS8_EEEEEvT_T0_DpT1_ --------------------------
	.section	.text._ZN2at6native55_GLOBAL__N__de093ff9_22_ForeachBinaryOpList_cu_a911ec4325multi_tensor_apply_kernelINS1_18TensorListMetadataILi2EEENS1_11CopyFunctorIsN3c107complexIdEELi2ELi1ELi1EEEJNS0_4CopyIsS8_EEEEEvT_T0_DpT1_,"ax",@progbits
	.align	128
.text._ZN2at6native55_GLOBAL__N__de093ff9_22_ForeachBinaryOpList_cu_a911ec4325multi_tensor_apply_kernelINS1_18TensorListMetadataILi2EEENS1_11CopyFunctorIsN3c107complexIdEELi2ELi1ELi1EEEJNS0_4CopyIsS8_EEEEEvT_T0_DpT1_:
        .type           _ZN2at6native55_GLOBAL__N__de093ff9_22_ForeachBinaryOpList_cu_a911ec4325multi_tensor_apply_kernelINS1_18TensorListMetadataILi2EEENS1_11CopyFunctorIsN3c107complexIdEELi2ELi1ELi1EEEJNS0_4CopyIsS8_EEEEEvT_T0_DpT1_,@function
        .size           _ZN2at6native55_GLOBAL__N__de093ff9_22_ForeachBinaryOpList_cu_a911ec4325multi_tensor_apply_kernelINS1_18TensorListMetadataILi2EEENS1_11CopyFunctorIsN3c107complexIdEELi2ELi1ELi1EEEJNS0_4CopyIsS8_EEEEEvT_T0_DpT1_,(.L_x_7755 - _ZN2at6native55_GLOBAL__N__de093ff9_22_ForeachBinaryOpList_cu_a911ec4325multi_tensor_apply_kernelINS1_18TensorListMetadataILi2EEENS1_11CopyFunctorIsN3c107complexIdEELi2ELi1ELi1EEEJNS0_4CopyIsS8_EEEEEvT_T0_DpT1_)
        .other          _ZN2at6native55_GLOBAL__N__de093ff9_22_ForeachBinaryOpList_cu_a911ec4325multi_tensor_apply_kernelINS1_18TensorListMetadataILi2EEENS1_11CopyFunctorIsN3c107complexIdEELi2ELi1ELi1EEEJNS0_4CopyIsS8_EEEEEvT_T0_DpT1_,@"STO_CUDA_ENTRY STV_DEFAULT"
_ZN2at6native55_GLOBAL__N__de093ff9_22_ForeachBinaryOpList_cu_a911ec4325multi_tensor_apply_kernelINS1_18TensorListMetadataILi2EEENS1_11CopyFunctorIsN3c107complexIdEELi2ELi1ELi1EEEJNS0_4CopyIsS8_EEEEEvT_T0_DpT1_:
        /* <DEDUP_REMOVED lines=38> */
[----:B------:R-:W-:Y:S05]  /*0260*/  CALL.REL.NOINC `($__internal_88_$__cuda_sm20_div_u16) ;  /* 0x0000000c00147944 */ /* 0x000fea0003c00000 */
        /* <DEDUP_REMOVED lines=18> */
.L_x_3064:
        /* <DEDUP_REMOVED lines=33> */
[----:B--2---:R-:W0:Y:S04]  /*05a0*/  @!P0 F2I.F64.TRUNC R22, R12 ;  /* 0x0000000c00168311 */ /* 0x004e28000030d100 */
[----:B0-----:R3:W-:Y:S01]  /*05b0*/  @!P0 STG.E.U16 desc[UR12][R26.64], R22 ;  /* 0x000000161a008986 */ /* 0x0017e2000c10150c */
[----:B------:R-:W-:-:S04]  /*05c0*/  @!P2 LEA R28, P0, R20, R16, 0x1 ;  /* 0x00000010141ca211 */ /* 0x000fc800078008ff */
[----:B------:R-:W-:Y:S02]  /*05d0*/  @!P2 LEA.HI.X R29, R20, R17, R19, 0x1, P0 ;  /* 0x00000011141da211 */ /* 0x000fe400000f0c13 */
[----:B------:R-:W-:-:S04]  /*05e0*/  @!P3 LEA R24, P0, R25, R16, 0x1 ;  /* 0x000000101918b211 */ /* 0x000fc800078008ff */
[----:B------:R-:W-:Y:S01]  /*05f0*/  @!P3 LEA.HI.X R25, R25, R17, R23, 0x1, P0 ;  /* 0x000000111919b211 */ /* 0x000fe200000f0c17 */
[----:B---3--:R-:W0:Y:S01]  /*0600*/  @!P2 F2I.F64.TRUNC R22, R10 ;  /* 0x0000000a0016a311 */ /* 0x008e22000030d100 */
[----:B------:R-:W-:-:S05]  /*0610*/  IADD3 R23, P0, PT, R18, UR10, RZ ;  /* 0x0000000a12177c10 */ /* 0x000fca000ff1e0ff */
[----:B------:R-:W-:Y:S01]  /*0620*/  IMAD.X R4, RZ, RZ, R4, P0 ;  /* 0x000000ffff047224 */ /* 0x000fe200000e0604 */
[----:B------:R-:W-:-:S04]  /*0630*/  ISETP.GE.U32.AND P0, PT, R23, R0, PT ;  /* 0x000000001700720c */ /* 0x000fc80003f06070 */
[----:B------:R-:W-:Y:S01]  /*0640*/  ISETP.GE.AND.EX P0, PT, R4, R2, PT, P0 ;  /* 0x000000020400720c */ /* 0x000fe20003f06300 */
[----:B0-----:R4:W-:Y:S01]  /*0650*/  @!P2 STG.E.U16 desc[UR12][R28.64], R22 ;  /* 0x000000161c00a986 */ /* 0x0019e2000c10150c */
[----:B------:R-:W-:-:S05]  /*0660*/  IADD3 R20, P2, PT, R20, UR10, RZ ;  /* 0x0000000a14147c10 */ /* 0x000fca000ff5e0ff */
[----:B------:R-:W-:Y:S01]  /*0670*/  IMAD.X R19, RZ, RZ, R19, P2 ;  /* 0x000000ffff137224 */ /* 0x000fe200010e0613 */
[----:B------:R-:W-:-:S04]  /*0680*/  ISETP.GE.U32.AND P2, PT, R20, R0, PT ;  /* 0x000000001400720c */ /* 0x000fc80003f46070 */
[----:B------:R-:W-:Y:S01]  /*0690*/  ISETP.GE.AND.EX P2, PT, R19, R2, PT, P2 ;  /* 0x000000021300720c */ /* 0x000fe20003f46320 */
[----:B----4-:R-:W0:Y:S08]  /*06a0*/  @!P3 F2I.F64.TRUNC R29, R8 ;  /* 0x00000008001db311 */ /* 0x010e30000030d100 */
[----:B-----5:R-:W1:Y:S01]  /*06b0*/  @!P1 F2I.F64.TRUNC R28, R6 ;  /* 0x00000006001c9311 */ /* 0x020e62000030d100 */
[----:B0-----:R0:W-:Y:S01]  /*06c0*/  @!P3 STG.E.U16 desc[UR12][R24.64], R29 ;  /* 0x0000001d1800b986 */ /* 0x0011e2000c10150c */
[----:B------:R-:W-:-:S04]  /*06d0*/  @!P1 LEA R26, P3, R21, R16, 0x1 ;  /* 0x00000010151a9211 */ /* 0x000fc800078608ff */
[----:B------:R-:W-:Y:S02]  /*06e0*/  @!P1 LEA.HI.X R27, R21, R17, R5, 0x1, P3 ;  /* 0x00000011151b9211 */ /* 0x000fe400018f0c05 */
[C---:B------:R-:W-:Y:S02]  /*06f0*/  @!P0 LEA R22, P3, R23.reuse, R14, 0x4 ;  /* 0x0000000e17168211 */ /* 0x040fe400078620ff */
[C---:B------:R-:W-:Y:S01]  /*0700*/  IADD3 R21, P4, PT, R20.reuse, UR11, RZ ;  /* 0x0000000b14157c10 */ /* 0x040fe2000ff9e0ff */
[----:B-1----:R1:W-:Y:S01]  /*0710*/  @!P1 STG.E.U16 desc[UR12][R26.64], R28 ;  /* 0x0000001c1a009986 */ /* 0x0023e2000c10150c */
        /* <DEDUP_REMOVED lines=28> */
[----:B--2---:R-:W0:Y:S08]  /*08e0*/  @!P0 F2I.F64.TRUNC R28, R12 ;  /* 0x0000000c001c8311 */ /* 0x004e30000030d100 */
[----:B---3--:R-:W1:Y:S01]  /*08f0*/  @!P2 F2I.F64.TRUNC R25, R10 ;  /* 0x0000000a0019a311 */ /* 0x008e62000030d100 */
[----:B0-----:R2:W-:Y:S01]  /*0900*/  @!P0 STG.E.U16 desc[UR12][R26.64], R28 ;  /* 0x0000001c1a008986 */ /* 0x0015e2000c10150c */
[----:B------:R-:W-:-:S04]  /*0910*/  @!P2 LEA R18, P0, R20, R16, 0x1 ;  /* 0x000000101412a211 */ /* 0x000fc800078008ff */
[-C--:B------:R-:W-:Y:S02]  /*0920*/  @!P2 LEA.HI.X R19, R20, R17.reuse, R19, 0x1, P0 ;  /* 0x000000111413a211 */ /* 0x080fe400000f0c13 */
[C---:B------:R-:W-:Y:S01]  /*0930*/  @!P1 LEA R20, P0, R21.reuse, R16, 0x1 ;  /* 0x0000001015149211 */ /* 0x040fe200078008ff */
[----:B----4-:R-:W0:Y:S03]  /*0940*/  @!P1 F2I.F64.TRUNC R4, R8 ;  /* 0x0000000800049311 */ /* 0x010e26000030d100 */
[----:B------:R-:W-:-:S05]  /*0950*/  @!P1 LEA.HI.X R21, R21, R17, R5, 0x1, P0 ;  /* 0x0000001115159211 */ /* 0x000fca00000f0c05 */
[----:B-----5:R-:W3:Y:S01]  /*0960*/  @!P3 F2I.F64.TRUNC R24, R6 ;  /* 0x000000060018b311 */ /* 0x020ee2000030d100 */
[----:B-1----:R2:W-:Y:S04]  /*0970*/  @!P2 STG.E.U16 desc[UR12][R18.64], R25 ;  /* 0x000000191200a986 */ /* 0x0025e8000c10150c */
[----:B0-----:R2:W-:Y:S04]  /*0980*/  @!P1 STG.E.U16 desc[UR12][R20.64], R4 ;  /* 0x0000000414009986 */ /* 0x0015e8000c10150c */
[----:B---3--:R2:W-:Y:S01]  /*0990*/  @!P3 STG.E.U16 desc[UR12][R22.64], R24 ;  /* 0x000000181600b986 */ /* 0x0085e2000c10150c */
[----:B------:R-:W-:Y:S05]  /*09a0*/  BRA.U UP0, `(.L_x_3064) ;  /* 0xfffffff900787547 */ /* 0x000fea000b83ffff */
.L_x_3063:
        /* <DEDUP_REMOVED lines=39> */
[----:B--2---:R-:W1:Y:S08]  /*0c20*/  @!P0 F2I.F64.TRUNC R13, R12 ;  /* 0x0000000c000d8311 */ /* 0x004e70000030d100 */
[----:B---3--:R-:W2:Y:S08]  /*0c30*/  F2I.F64.TRUNC R11, R10 ;  /* 0x0000000a000b7311 */ /* 0x008eb0000030d100 */
[----:B----4-:R-:W3:Y:S01]  /*0c40*/  F2I.F64.TRUNC R9, R8 ;  /* 0x0000000800097311 */ /* 0x010ee2000030d100 */
[----:B-1----:R0:W-:Y:S04]  /*0c50*/  @!P0 STG.E.U16 desc[UR12][R2.64], R13 ;  /* 0x0000000d02008986 */ /* 0x0021e8000c10150c */
[----:B--2---:R0:W-:Y:S04]  /*0c60*/  @!P1 STG.E.U16 desc[UR12][R20.64], R11 ;  /* 0x0000000b14009986 */ /* 0x0041e8000c10150c */
[----:B---3--:R0:W-:Y:S01]  /*0c70*/  @!P2 STG.E.U16 desc[UR12][R22.64], R9 ;  /* 0x000000091600a986 */ /* 0x0081e2000c10150c */
[----:B------:R-:W-:Y:S05]  /*0c80*/  @P3 EXIT ;  /* 0x000000000000394d */ /* 0x000fea0003800000 */
[----:B-----5:R-:W1:Y:S01]  /*0c90*/  F2I.F64.TRUNC R7, R6 ;  /* 0x0000000600077311 */ /* 0x020e62000030d100 */
[----:B0-----:R-:W-:-:S04]  /*0ca0*/  LEA R2, P0, R18, R16, 0x1 ;  /* 0x0000001012027211 */ /* 0x001fc800078008ff */
[----:B------:R-:W-:-:S05]  /*0cb0*/  LEA.HI.X R3, R18, R17, R0, 0x1, P0 ;  /* 0x0000001112037211 */ /* 0x000fca00000f0c00 */
[----:B-1----:R-:W-:Y:S01]  /*0cc0*/  STG.E.U16 desc[UR12][R2.64], R7 ;  /* 0x0000000702007986 */ /* 0x002fe2000c10150c */
[----:B------:R-:W-:Y:S05]  /*0cd0*/  EXIT ;  /* 0x000000000000794d */ /* 0x000fea0003800000 */
.L_x_3062:
[----:B------:R-:W0:Y:S02]  /*0ce0*/  S2R R21, SR_TID.X ;  /* 0x0000000000157919 */ /* 0x000e240000002100 */
[----:B0-----:R-:W-:-:S03]  /*0cf0*/  IMAD.WIDE.U32 R4, R21, 0x4, RZ ;  /* 0x0000000415047825 */ /* 0x001fc600078e00ff */
[----:B------:R-:W-:-:S04]  /*0d00*/  ISETP.GE.U32.AND P0, PT, R4, R0, PT ;  /* 0x000000000400720c */ /* 0x000fc80003f06070 */
[----:B------:R-:W-:-:S13]  /*0d10*/  ISETP.GE.AND.EX P0, PT, R5, R2, PT, P0 ;  /* 0x000000020500720c */ /* 0x000fda0003f06300 */
[----:B------:R-:W-:Y:S05]  /*0d20*/  @P0 EXIT ;  /* 0x000000000000094d */ /* 0x000fea0003800000 */
[----:B------:R-:W-:Y:S01]  /*0d30*/  IMAD.MOV.U32 R20, RZ, RZ, RZ ;  /* 0x000000ffff147224 */ /* 0x000fe200078e00ff */
[----:B------:R-:W0:Y:S06]  /*0d40*/  LDCU UR4, c[0x0][0x360] ;  /* 0x00006c00ff0477ac */ /* 0x000e2c0008000800 */
.L_x_3065:
[----:B------:R-:W-:-:S04]  /*0d50*/  LEA R4, P0, R21, R14, 0x6 ;  /* 0x0000000e15047211 */ /* 0x000fc800078030ff */
[----:B------:R-:W-:-:S05]  /*0d60*/  LEA.HI.X R5, R21, R15, R20, 0x6, P0 ;  /* 0x0000000f15057211 */ /* 0x000fca00000f3414 */
[----:B-1----:R-:W2:Y:S04]  /*0d70*/  LDG.E.ENL2.256 R8, R6, desc[UR12][R4.64], 0x33 ;  /* 0x6600000c0406797e */ /* 0x002ea80008121808 */
[----:B------:R-:W3:Y:S01]  /*0d80*/  LDG.E.ENL2.256 R12, R10, desc[UR12][R4.64+0x20], 0x33 ;  /* 0x6600010c040a797e */ /* 0x000ee2000812180c */
        /* <DEDUP_REMOVED lines=10> */
[----:B--2---:R-:W-:Y:S08]  /*0e30*/  F2I.F64.TRUNC R6, R6 ;  /* 0x0000000600067311 */ /* 0x004ff0000030d100 */
[----:B------:R-:W0:Y:S08]  /*0e40*/  F2I.F64.TRUNC R9, R8 ;  /* 0x0000000800097311 */ /* 0x000e30000030d100 */
[----:B---3--:R-:W-:Y:S01]  /*0e50*/  F2I.F64.TRUNC R10, R10 ;  /* 0x0000000a000a7311 */ /* 0x008fe2000030d100 */
[----:B0-----:R-:W-:-:S07]  /*0e60*/  PRMT R6, R6, 0x5410, R9 ;  /* 0x0000541006067816 */ /* 0x001fce0000000009 */
[----:B------:R-:W0:Y:S02]  /*0e70*/  F2I.F64.TRUNC R13, R12 ;  /* 0x0000000c000d7311 */ /* 0x000e24000030d100 */
[----:B0-----:R-:W-:-:S05]  /*0e80*/  PRMT R7, R10, 0x5410, R13 ;  /* 0x000054100a077816 */ /* 0x001fca000000000d */
[----:B------:R1:W-:Y:S01]  /*0e90*/  STG.E.64 desc[UR12][R18.64], R6 ;  /* 0x0000000612007986 */ /* 0x0003e2000c101b0c */
[----:B------:R-:W-:Y:S05]  /*0ea0*/  @!P0 BRA P1, `(.L_x_3065) ;  /* 0xfffffffc00a88947 */ /* 0x000fea000083ffff */
[----:B------:R-:W-:Y:S05]  /*0eb0*/  EXIT ;  /* 0x000000000000794d */ /* 0x000fea0003800000 */
        .weak           $__internal_88_$__cuda_sm20_div_u16
        .type           $__internal_88_$__cuda_sm20_div_u16,@function
        .size           $__internal_88_$__cuda_sm20_div_u16,(.L_x_7755 - $__internal_88_$__cuda_sm20_div_u16)
$__internal_88_$__cuda_sm20_div_u16:
        /* <DEDUP_REMOVED lines=19> */
[----:B------:R-:W-:Y:S05]  /*0ff0*/  RET.REL.NODEC R4 `(_ZN2at6native55_GLOBAL__N__de093ff9_22_ForeachBinaryOpList_cu_a911ec4325multi_tensor_apply_kernelINS1_18TensorListMetadataILi2EEENS1_11CopyFunctorIsN3c107complexIdEELi2ELi1ELi1EEEJNS0_4CopyIsS8_EEEEEvT_T0_DpT1_) ;  /* 0xfffffff004007950 */ /* 0x000fea0003c3ffff */
.L_x_3066:
        /* <DEDUP_REMOVED lines=16> */
.L_x_7755:


//--------------------- .text._ZN2at6native55_GLOBAL__N__de093ff9_22_ForeachBinaryOpList_cu_a911ec4325multi_tensor_apply_kernelINS1_18TensorListMetadataILi2EEENS1_11CopyFunctorIsfLi2ELi1ELi1EEEJNS0_4CopyIsfEEEEEvT_T0_DpT1_ --------------------------
	.section	.text._ZN2at6native55_GLOBAL__N__de093ff9_22_ForeachBinaryOpList_cu_a911ec4325multi_tensor_apply_kernelINS1_18TensorListMetadataILi2EEENS1_11CopyFunctorIsfLi2ELi1ELi1EEEJNS0_4CopyIsfEEEEEvT_T0_DpT1_,"ax",@progbits
	.align	128
.text._ZN2at6native55_GLOBAL__N__de093ff9_22_ForeachBinaryOpList_cu_a911ec4325multi_tensor_apply_kernelINS1_18TensorListMetadataILi2EEENS1_11CopyFunctorIsfLi2ELi1ELi1EEEJNS0_4CopyIsfEEEEEvT_T0_DpT1_:
        .type           _ZN2at6native55_GLOBAL__N__de093ff9_22_ForeachBinaryOpList_cu_a911ec4325multi_tensor_apply_kernelINS1_18TensorListMetadataILi2EEENS1_11CopyFunctorIsfLi2ELi1ELi1EEEJNS0_4CopyIsfEEEEEvT_T0_DpT1_,@function
        .size           _ZN2at6native55_GLOBAL__N__de093ff9_22_ForeachBinaryOpList_cu_a911ec4325multi_tensor_apply_kernelINS1_18TensorListMetadataILi2EEENS1_11CopyFunctorIsfLi2ELi1ELi1EEEJNS0_4CopyIsfEEEEEvT_T0_DpT1_,(.L_x_7757 - _ZN2at6native55_GLOBAL__N__de093ff9_22_ForeachBinaryOpList_cu_a911ec4325multi_tensor_apply_kernelINS1_18TensorListMetadataILi2EEENS1_11CopyFunctorIsfLi2ELi1ELi1EEEJNS0_4CopyIsfEEEEEvT_T0_DpT1_)
        .other          _ZN2at6native55_GLOBAL__N__de093ff9_22_ForeachBinaryOpList_cu_a911ec4325multi_tensor_apply_kernelINS1_18TensorListMetadataILi2EEENS1_11CopyFunctorIsfLi2ELi1ELi1EEEJNS0_4CopyIsfEEEEEvT_T0_DpT1_,@"STO_CUDA_ENTRY STV_DEFAULT"
_ZN2at6native55_GLOBAL__N__de093ff9_22_ForeachBinaryOpList_cu_a911ec4325multi_tensor_apply_kernelINS1_18TensorListMetadataILi2EEENS1_11CopyFunctorIsfLi2ELi1ELi1EEEJNS0_4CopyIsfEEEEEvT_T0_DpT1_:
        /* <DEDUP_REMOVED lines=38> */
[----:B------:R-:W-:Y:S05]  /*0260*/  CALL.REL.NOINC `($__internal_89_$__cuda_sm20_div_u16) ;  /* 0x0000000800fc7944 */ /* 0x000fea0003c00000 */
        /* <DEDUP_REMOVED lines=13> */
.L_x_3069:
        /* <DEDUP_REMOVED lines=95> */
.L_x_3068:
        /* <DEDUP_REMOVED lines=18> */
[----:B------:R-:W-:Y:S01]  /*0a50*/  IADD3 R7, P4, PT, R17, UR11, RZ ;  /* 0x0000000b11077c10 */ /* 0x000fe2000ff9e0ff */
[----:B------:R-:W-:-:S03]  /*0a60*/  IMAD.MOV.U32 R16, RZ, RZ, R2 ;  /* 0x000000ffff107224 */ /* 0x000fc600078e0002 */
[----:B------:R-:W-:Y:S02]  /*0a70*/  ISETP.GE.U32.AND P3, PT, R7, R5, PT ;  /* 0x000000050700720c */ /* 0x000fe40003f66070 */
[----:B------:R-:W-:-:S03]  /*0a80*/  @!P0 LEA R8, P5, R25, R10, 0x2 ;  /* 0x0000000a19088211 */ /* 0x000fc600078a10ff */
[-C--:B------:R-:W-:Y:S02]  /*0a90*/  @!P1 LEA R14, P6, R23, R10.reuse, 0x2 ;  /* 0x0000000a170e9211 */ /* 0x080fe400078c10ff */
[-C--:B------:R-:W-:Y:S02]  /*0aa0*/  @!P0 LEA.HI.X R9, R25, R11.reuse, R27, 0x2, P5 ;  /* 0x0000000b19098211 */ /* 0x080fe400028f141b */
[----:B------:R-:W-:Y:S02]  /*0ab0*/  @!P2 LEA R4, P5, R17, R10, 0x2 ;  /* 0x0000000a1104a211 */ /* 0x000fe400078a10ff */
[-C--:B------:R-:W-:Y:S01]  /*0ac0*/  @!P1 LEA.HI.X R15, R23, R11.reuse, R21, 0x2, P6 ;  /* 0x0000000b170f9211 */ /* 0x080fe200030f1415 */
[----:B------:R0:W2:Y:S01]  /*0ad0*/  @!P0 LDG.E R20, desc[UR12][R8.64] ;  /* 0x0000000c08148981 */ /* 0x0000a2000c1e1900 */
[----:B------:R-:W-:-:S03]  /*0ae0*/  @!P2 LEA.HI.X R5, R17, R11, R19, 0x2, P5 ;  /* 0x0000000b1105a211 */ /* 0x000fc600028f1413 */
[----:B------:R-:W3:Y:S01]  /*0af0*/  @!P1 LDG.E R18, desc[UR12][R14.64] ;  /* 0x0000000c0e129981 */ /* 0x000ee2000c1e1900 */
[----:B------:R-:W-:-:S03]  /*0b00*/  IMAD.X R29, RZ, RZ, R19, P4 ;  /* 0x000000ffff1d7224 */ /* 0x000fc600020e0613 */
[----:B------:R1:W4:Y:S02]  /*0b10*/  @!P2 LDG.E R16, desc[UR12][R4.64] ;  /* 0x0000000c0410a981 */ /* 0x000324000c1e1900 */
[----:B------:R-:W-:Y:S01]  /*0b20*/  ISETP.GE.AND.EX P3, PT, R29, R6, PT, P3 ;  /* 0x000000061d00720c */ /* 0x000fe20003f66330 */
[----:B------:R-:W-:Y:S01]  /*0b30*/  IMAD.MOV.U32 R6, RZ, RZ, R0 ;  /* 0x000000ffff067224 */ /* 0x000fe200078e0000 */
        /* <DEDUP_REMOVED lines=21> */
.L_x_3067:
[----:B------:R-:W0:Y:S02]  /*0c90*/  S2R R17, SR_TID.X ;  /* 0x0000000000117919 */ /* 0x000e240000002100 */
[----:B0-----:R-:W-:-:S03]  /*0ca0*/  IMAD.WIDE.U32 R2, R17, 0x4, RZ ;  /* 0x0000000411027825 */ /* 0x001fc600078e00ff */
[----:B------:R-:W-:-:S04]  /*0cb0*/  ISETP.GE.U32.AND P0, PT, R2, R0, PT ;  /* 0x000000000200720c */ /* 0x000fc80003f06070 */
[----:B------:R-:W-:-:S13]  /*0cc0*/  ISETP.GE.AND.EX P0, PT, R3, R19, PT, P0 ;  /* 0x000000130300720c */ /* 0x000fda0003f06300 */
[----:B------:R-:W-:Y:S05]  /*0cd0*/  @P0 EXIT ;  /* 0x000000000000094d */ /* 0x000fea0003800000 */
[----:B------:R-:W-:Y:S01]  /*0ce0*/  IMAD.MOV.U32 R14, RZ, RZ, RZ ;  /* 0x000000ffff0e7224 */ /* 0x000fe200078e00ff */
[----:B------:R-:W0:Y:S06]  /*0cf0*/  LDCU UR4, c[0x0][0x360] ;  /* 0x00006c00ff0477ac */ /* 0x000e2c0008000800 */
.L_x_3070:
        /* <DEDUP_REMOVED lines=11> */
[----:B--2---:R0:W-:Y:S08]  /*0db0*/  F2I.FTZ.TRUNC.NTZ R8, R4 ;  /* 0x0000000400087305 */ /* 0x0041f0000021f100 */
[----:B------:R-:W1:Y:S01]  /*0dc0*/  F2I.FTZ.TRUNC.NTZ R9, R5 ;  /* 0x0000000500097305 */ /* 0x000e62000021f100 */
[----:B0-----:R-:W-:-:S04]  /*0dd0*/  SHF.L.U64.HI R4, R17, 0x2, R14 ;  /* 0x0000000211047819 */ /* 0x001fc8000001020e */
[----:B------:R-:W-:-:S03]  /*0de0*/  ISETP.LT.AND.EX P1, PT, R4, R19, PT, P1 ;  /* 0x000000130400720c */ /* 0x000fc60003f21310 */
[----:B------:R-:W-:Y:S01]  /*0df0*/  F2I.FTZ.TRUNC.NTZ R6, R6 ;  /* 0x0000000600067305 */ /* 0x000fe2000021f100 */
[----:B-1----:R-:W-:-:S07]  /*0e00*/  PRMT R8, R8, 0x5410, R9 ;  /* 0x0000541008087816 */ /* 0x002fce0000000009 */
[----:B------:R-:W0:Y:S02]  /*0e10*/  F2I.FTZ.TRUNC.NTZ R7, R7 ;  /* 0x0000000700077305 */ /* 0x000e24000021f100 */
[----:B0-----:R-:W-:-:S05]  /*0e20*/  PRMT R9, R6, 0x5410, R7 ;  /* 0x0000541006097816 */ /* 0x001fca0000000007 */
[----:B------:R1:W-:Y:S01]  /*0e30*/  STG.E.64 desc[UR12][R2.64], R8 ;  /* 0x0000000802007986 */ /* 0x0003e2000c101b0c */
[----:B------:R-:W-:Y:S05]  /*0e40*/  @!P0 BRA P1, `(.L_x_3070) ;  /* 0xfffffffc00ac8947 */ /* 0x000fea000083ffff */
[----:B------:R-:W-:Y:S05]  /*0e50*/  EXIT ;  /* 0x000000000000794d */ /* 0x000fea0003800000 */
        .weak           $__internal_89_$__cuda_sm20_div_u16
        .type           $__internal_89_$__cuda_sm20_div_u16,@function
        .size           $__internal_89_$__cuda_sm20_div_u16,(.L_x_7757 - $__internal_89_$__cuda_sm20_div_u16)
$__internal_89_$__cuda_sm20_div_u16:
        /* <DEDUP_REMOVED lines=19> */
[----:B------:R-:W-:Y:S05]  /*0f90*/  RET.REL.NODEC R2 `(_ZN2at6native55_GLOBAL__N__de093ff9_22_ForeachBinaryOpList_cu_a911ec4325multi_tensor_apply_kernelINS1_18TensorListMetadataILi2EEENS1_11CopyFunctorIsfLi2ELi1ELi1EEEJNS0_4CopyIsfEEEEEvT_T0_DpT1_) ;  /* 0xfffffff002187950 */ /* 0x000fea0003c3ffff */
.L_x_3071:
        /* <DEDUP_REMOVED lines=14> */
.L_x_7757:


//--------------------- .text._ZN2at6native55_GLOBAL__N__de093ff9_22_ForeachBinaryOpList_cu_a911ec4325multi_tensor_apply_kernelINS1_18TensorListMetadataILi2EEENS1_11CopyFunctorIsdLi2ELi1ELi1EEEJNS0_4CopyIsdEEEEEvT_T0_DpT1_ --------------------------
	.section	.text._ZN2at6native55_GLOBAL__N__de093ff9_22_ForeachBinaryOpList_cu_a911ec4325multi_tensor_apply_kernelINS1_18TensorListMetadataILi2EEENS1_11CopyFunctorIsdLi2ELi1ELi1EEEJNS0_4CopyIsdEEEEEvT_T0_DpT1_,"ax",@progbits
	.align	128
.text._ZN2at6native55_GLOBAL__N__de093ff9_22_ForeachBinaryOpList_cu_a911ec4325multi_tensor_apply_kernelINS1_18TensorListMetadataILi2EEENS1_11CopyFunctorIsdLi2ELi1ELi1EEEJNS0_4CopyIsdEEEEEvT_T0_DpT1_:
        .type           _ZN2at6native55_GLOBAL__N__de093ff9_22_ForeachBinaryOpList_cu_a911ec4325multi_tensor_apply_kernelINS1_18TensorListMetadataILi2EEENS1_11CopyFunctorIsdLi2ELi1ELi1EEEJNS0_4CopyIsdEEEEEvT_T0_DpT1_,@function
        .size           _ZN2at6native55_GLOBAL__N__de093ff9_22_ForeachBinaryOpList_cu_a911ec4325multi_tensor_apply_kernelINS1_18TensorListMetadataILi2EEENS1_11CopyFunctorIsdLi2ELi1ELi1EEEJNS0_4CopyIsdEEEEEvT_T0_DpT1_,(.L_x_7759 - _ZN2at6native55_GLOBAL__N__de093ff9_22_ForeachBinaryOpList_cu_a911ec4325multi_tensor_apply_kernelINS1_18TensorListMetadataILi2EEENS1_11CopyFunctorIsdLi2ELi1ELi1EEEJNS0_4CopyIsdEEEEEvT_T0_DpT1_)
        .other          _ZN2at6native55_GLOBAL__N__de093ff9_22_ForeachBinaryOpList_cu_a911ec4325multi_tensor_apply_kernelINS1_18TensorListMetadataILi2EEENS1_11CopyFunctorIsdLi2ELi1ELi1EEEJNS0_4CopyIsdEEEEEvT_T0_DpT1_,@"STO_CUDA_ENTRY STV_DEFAULT"
_ZN2at6native55_GLOBAL__N__de093ff9_22_ForeachBinaryOpList_cu_a911ec4325multi_tensor_apply_kernelINS1_18TensorListMetadataILi2EEENS1_11CopyFunctorIsdLi2ELi1ELi1EEEJNS0_4CopyIsdEEEEEvT_T0_DpT1_:
        /* <DEDUP_REMOVED lines=38> */
[----:B------:R-:W-:Y:S05]  /*0260*/  CALL.REL.NOINC `($__internal_90_$__cuda_sm20_div_u16) ;  /* 0x0000000800fc7944 */ /* 0x000fea0003c00000 */
        /* <DEDUP_REMOVED lines=13> */
.L_x_3074:
        /* <DEDUP_REMOVED lines=98> */
.L_x_3073:
        /* <DEDUP_REMOVED lines=51> */
.L_x_3072:
[----:B------:R-:W0:Y:S02]  /*0c90*/  S2R R19, SR_TID.X ;  /* 0x0000000000137919 */ /* 0x000e240000002100 */
[----:B0-----:R-:W-:-:S03]  /*0ca0*/  IMAD.WIDE.U32 R4, R19, 0x4, RZ ;  /* 0x0000000413047825 */ /* 0x001fc600078e00ff */
[----:B------:R-:W-:-:S04]  /*0cb0*/  ISETP.GE.U32.AND P0, PT, R4, R0, PT ;  /* 0x000000000400720c */ /* 0x000fc80003f06070 */
[----:B------:R-:W-:-:S13]  /*0cc0*/  ISETP.GE.AND.EX P0, PT, R5, R2, PT, P0 ;  /* 0x000000020500720c */ /* 0x000fda0003f06300 */
[----:B------:R-:W-:Y:S05]  /*0cd0*/  @P0 EXIT ;  /* 0x000000000000094d */ /* 0x000fea0003800000 */
[----:B------:R-:W-:Y:S01]  /*0ce0*/  IMAD.MOV.U32 R18, RZ, RZ, RZ ;  /* 0x000000ffff127224 */ /* 0x000fe200078e00ff */
[----:B------:R-:W0:Y:S06]  /*0cf0*/  LDCU UR4, c[0x0][0x360] ;  /* 0x00006c00ff0477ac */ /* 0x000e2c0008000800 */
.L_x_3075:
[----:B------:R-:W-:-:S04]  /*0d00*/  LEA R4, P0, R19, R14, 0x5 ;  /* 0x0000000e13047211 */ /* 0x000fc800078028ff */
[----:B------:R-:W-:-:S06]  /*0d10*/  LEA.HI.X R5, R19, R15, R18, 0x5, P0 ;  /* 0x0000000f13057211 */ /* 0x000fcc00000f2c12 */
[----:B-1----:R-:W2:Y:S01]  /*0d20*/  LDG.E.ENL2.256 R4, R8, desc[UR12][R4.64] ;  /* 0xfe00000c0408797e */ /* 0x002ea20008121904 */
[----:B------:R-:W-:-:S04]  /*0d30*/  LEA R12, P0, R19, R16, 0x3 ;  /* 0x00000010130c7211 */ /* 0x000fc800078018ff */
[C---:B------:R-:W-:Y:S02]  /*0d40*/  LEA.HI.X R13, R19.reuse, R17, R18, 0x3, P0 ;  /* 0x00000011130d7211 */ /* 0x040fe400000f1c12 */
[----:B0-----:R-:W-:-:S05]  /*0d50*/  IADD3 R19, P0, PT, R19, UR4, RZ ;  /* 0x0000000413137c10 */ /* 0x001fca000ff1e0ff */
[----:B------:R-:W-:Y:S01]  /*0d60*/  IMAD.X R18, RZ, RZ, R18, P0 ;  /* 0x000000ffff127224 */ /* 0x000fe200000e0612 */
[----:B------:R-:W-:-:S04]  /*0d70*/  LOP3.LUT P0, RZ, R19, 0xffffc000, RZ, 0xc0, !PT ;  /* 0xffffc00013ff7812 */ /* 0x000fc8000780c0ff */
[----:B------:R-:W-:Y:S01]  /*0d80*/  LOP3.LUT P0, RZ, R18, 0x3fffffff, RZ, 0xc0, P0 ;  /* 0x3fffffff12ff7812 */ /* 0x000fe2000000c0ff */
[----:B--2---:R-:W-:Y:S08]  /*0d90*/  F2I.F64.TRUNC R3, R4 ;  /* 0x0000000400037311 */ /* 0x004ff0000030d100 */
[----:B------:R-:W0:Y:S08]  /*0da0*/  F2I.F64.TRUNC R6, R6 ;  /* 0x0000000600067311 */ /* 0x000e30000030d100 */
[----:B------:R0:W-:Y:S08]  /*0db0*/  F2I.F64.TRUNC R8, R8 ;  /* 0x0000000800087311 */ /* 0x0001f0000030d100 */
[----:B------:R-:W1:Y:S01]  /*0dc0*/  F2I.F64.TRUNC R11, R10 ;  /* 0x0000000a000b7311 */ /* 0x000e62000030d100 */
[----:B0-----:R-:W-:Y:S01]  /*0dd0*/  PRMT R9, R3, 0x5410, R6 ;  /* 0x0000541003097816 */ /* 0x001fe20000000006 */
[----:B------:R-:W-:-:S05]  /*0de0*/  IMAD.SHL.U32 R3, R19, 0x4, RZ ;  /* 0x0000000413037824 */ /* 0x000fca00078e00ff */
[----:B------:R-:W-:Y:S02]  /*0df0*/  ISETP.LT.U32.AND P1, PT, R3, R0, PT ;  /* 0x000000000300720c */ /* 0x000fe40003f21070 */
[----:B------:R-:W-:-:S04]  /*0e00*/  SHF.L.U64.HI R3, R19, 0x2, R18 ;  /* 0x0000000213037819 */ /* 0x000fc80000010212 */
[----:B------:R-:W-:Y:S02]  /*0e10*/  ISETP.LT.AND.EX P1, PT, R3, R2, PT, P1 ;  /* 0x000000020300720c */ /* 0x000fe40003f21310 */
[----:B-1----:R-:W-:-:S05]  /*0e20*/  PRMT R8, R8, 0x5410, R11 ;  /* 0x0000541008087816 */ /* 0x002fca000000000b */
[----:B------:R1:W-:Y:S06]  /*0e30*/  STG.E.64 desc[UR12][R12.64], R8 ;  /* 0x000000080c007986 */ /* 0x0003ec000c101b0c */
[----:B------:R-:W-:Y:S05]  /*0e40*/  @!P0 BRA P1, `(.L_x_3075) ;  /* 0xfffffffc00ac8947 */ /* 0x000fea000083ffff */
[----:B------:R-:W-:Y:S05]  /*0e50*/  EXIT ;  /* 0x000000000000794d */ /* 0x000fea0003800000 */
        .weak           $__internal_90_$__cuda_sm20_div_u16
        .type           $__internal_90_$__cuda_sm20_div_u16,@function
        .size           $__internal_90_$__cuda_sm20_div_u16,(.L_x_7759 - $__internal_90_$__cuda_sm20_div_u16)
$__internal_90_$__cuda_sm20_div_u16:
        /* <DEDUP_REMOVED lines=19> */
[----:B------:R-:W-:Y:S05]  /*0f90*/  RET.REL.NODEC R4 `(_ZN2at6native55_GLOBAL__N__de093ff9_22_ForeachBinaryOpList_cu_a911ec4325multi_tensor_apply_kernelINS1_18TensorListMetadataILi2EEENS1_11CopyFunctorIsdLi2ELi1ELi1EEEJNS0_4CopyIsdEEEEEvT_T0_DpT1_) ;  /* 0xfffffff004187950 */ /* 0x000fea0003c3ffff */
.L_x_3076:
        /* <DEDUP_REMOVED lines=14> */
.L_x_7759:


//--------------------- .text._ZN2at6native55_GLOBAL__N__de093ff9_22_ForeachBinaryOpList_cu_a911ec4325multi_tensor_apply_kernelINS1_18TensorListMetadataILi2EEENS1_11CopyFunctorIsiLi2ELi1ELi1EEEJNS0_4CopyIsiEEEEEvT_T0_DpT1_ --------------------------
	.section	.text._ZN2at6native55_GLOBAL__N__de093ff9_22_ForeachBinaryOpList_cu_a911ec4325multi_tensor_apply_kernelINS1_18TensorListMetadataILi2EEENS1_11CopyFunctorIsiLi2ELi1ELi1EEEJNS0_4CopyIsiEEEEEvT_T0_DpT1_,"ax",@progbits
	.align	128
.text._ZN2at6native55_GLOBAL__N__de093ff9_22_ForeachBinaryOpList_cu_a911ec4325multi_tensor_apply_kernelINS1_18TensorListMetadataILi2EEENS1_11CopyFunctorIsiLi2ELi1ELi1EEEJNS0_4CopyIsiEEEEEvT_T0_DpT1_:
        .type           _ZN2at6native55_GLOBAL__N__de093ff9_22_ForeachBinaryOpList_cu_a911ec4325multi_tensor_apply_kernelINS1_18TensorListMetadataILi2EEENS1_11CopyFunctorIsiLi2ELi1ELi1EEEJNS0_4CopyIsiEEEEEvT_T0_DpT1_,@function
        .size           _ZN2at6native55_GLOBAL__N__de093ff9_22_ForeachBinaryOpList_cu_a911ec4325multi_tensor_apply_kernelINS1_18TensorListMetadataILi2EEENS1_11CopyFunctorIsiLi2ELi1ELi1EEEJNS0_4CopyIsiEEEEEvT_T0_DpT1_,(.L_x_7761 - _ZN2at6native55_GLOBAL__N__de093ff9_22_ForeachBinaryOpList_cu_a911ec4325multi_tensor_apply_kernelINS1_18TensorListMetadataILi2EEENS1_11CopyFunctorIsiLi2ELi1ELi1EEEJNS0_4CopyIsiEEEEEvT_T0_DpT1_)
        .other          _ZN2at6native55_GLOBAL__N__de093ff9_22_ForeachBinaryOpList_cu_a911ec4325multi_tensor_apply_kernelINS1_18TensorListMetadataILi2EEENS1_11CopyFunctorIsiLi2ELi1ELi1EEEJNS0_4CopyIsiEEEEEvT_T0_DpT1_,@"STO_CUDA_ENTRY STV_DEFAULT"
_ZN2at6native55_GLOBAL__N__de093ff9_22_ForeachBinaryOpList_cu_a911ec4325multi_tensor_apply_kernelINS1_18TensorListMetadataILi2EEENS1_11CopyFunctorIsiLi2ELi1ELi1EEEJNS0_4CopyIsiEEEEEvT_T0_DpT1_:
        /* <DEDUP_REMOVED lines=38> */
[----:B------:R-:W-:Y:S05]  /*0260*/  CALL.REL.NOINC `($__internal_91_$__cuda_sm20_div_u16) ;  /* 0x0000000800bc7944 */ /* 0x000fea0003c00000 */
        /* <DEDUP_REMOVED lines=13> */
.L_x_3079:
        /* <DEDUP_REMOVED lines=42> */
[----:B--2---:R0:W-:Y:S01]  /*05e0*/  @!P1 STG.E.U16 desc[UR12][R26.64], R4 ;  /* 0x000000041a009986 */ /* 0x0041e2000c10150c */
[----:B------:R-:W-:-:S04]  /*05f0*/  ISETP.GE.U32.AND P1, PT, R16, R0, PT ;  /* 0x000000001000720c */ /* 0x000fc80003f26070 */
[----:B------:R-:W-:Y:S01]  /*0600*/  ISETP.GE.AND.EX P1, PT, R8, R2, PT, P1 ;  /* 0x000000020800720c */ /* 0x000fe20003f26310 */
[----:B---3--:R1:W-:Y:S01]  /*0610*/  @!P3 STG.E.U16 desc[UR12][R14.64], R5 ;  /* 0x000000050e00b986 */ /* 0x0083e2000c10150c */
[----:B------:R-:W-:-:S04]  /*0620*/  ISETP.GE.U32.AND P3, PT, R17, R0, PT ;  /* 0x000000001100720c */ /* 0x000fc80003f66070 */
[----:B------:R-:W-:Y:S01]  /*0630*/  ISETP.GE.AND.EX P3, PT, R9, R2, PT, P3 ;  /* 0x000000020900720c */ /* 0x000fe20003f66330 */
[----:B0-----:R-:W-:Y:S01]  /*0640*/  IMAD.X R27, RZ, RZ, R19, P5 ;  /* 0x000000ffff1b7224 */ /* 0x001fe200028e0613 */
[----:B----4-:R-:W-:Y:S01]  /*0650*/  @!P2 STG.E.U16 desc[UR12][R22.64], R6 ;  /* 0x000000061600a986 */ /* 0x010fe2000c10150c */
[----:B------:R-:W-:Y:S02]  /*0660*/  ISETP.GE.U32.AND P2, PT, R29, R0, PT ;  /* 0x000000001d00720c */ /* 0x000fe40003f46070 */
[----:B-1----:R-:W-:Y:S02]  /*0670*/  @!P0 LEA R14, P6, R18, R12, 0x1 ;  /* 0x0000000c120e8211 */ /* 0x002fe400078c08ff */
[-C--:B------:R-:W-:Y:S02]  /*0680*/  ISETP.GE.AND.EX P2, PT, R19, R2.reuse, PT, P2 ;  /* 0x000000021300720c */ /* 0x080fe40003f46320 */
[----:B------:R-:W-:Y:S02]  /*0690*/  ISETP.GE.AND.EX P4, PT, R27, R2, PT, P4 ;  /* 0x000000021b00720c */ /* 0x000fe40003f86340 */
[----:B------:R-:W-:-:S02]  /*06a0*/  @!P1 LEA R20, P5, R16, R10, 0x2 ;  /* 0x0000000a10149211 */ /* 0x000fc400078a10ff */
[----:B------:R-:W-:Y:S02]  /*06b0*/  @!P0 LEA.HI.X R15, R18, R13, R21, 0x1, P6 ;  /* 0x0000000d120f8211 */ /* 0x000fe400030f0c15 */
[----:B------:R-:W-:-:S03]  /*06c0*/  @!P1 LEA.HI.X R21, R16, R11, R8, 0x2, P5 ;  /* 0x0000000b10159211 */ /* 0x000fc600028f1408 */
[----:B-----5:R0:W-:Y:S04]  /*06d0*/  @!P0 STG.E.U16 desc[UR12][R14.64], R7 ;  /* 0x000000070e008986 */ /* 0x0201e8000c10150c */
        /* <DEDUP_REMOVED lines=24> */
[----:B--2---:R1:W-:Y:S04]  /*0860*/  @!P1 STG.E.U16 desc[UR12][R14.64], R4 ;  /* 0x000000040e009986 */ /* 0x0043e8000c10150c */
[----:B---3--:R1:W-:Y:S04]  /*0870*/  @!P3 STG.E.U16 desc[UR12][R8.64], R5 ;  /* 0x000000050800b986 */ /* 0x0083e8000c10150c */
[----:B----4-:R1:W-:Y:S04]  /*0880*/  @!P2 STG.E.U16 desc[UR12][R16.64], R6 ;  /* 0x000000061000a986 */ /* 0x0103e8000c10150c */
[----:B-----5:R1:W-:Y:S01]  /*0890*/  @!P4 STG.E.U16 desc[UR12][R18.64], R7 ;  /* 0x000000071200c986 */ /* 0x0203e2000c10150c */
[----:B------:R-:W-:Y:S05]  /*08a0*/  BRA.U UP0, `(.L_x_3079) ;  /* 0xfffffff900a47547 */ /* 0x000fea000b83ffff */
.L_x_3078:
[----:B------:R-:W-:-:S04]  /*08b0*/  ULOP3.LUT UR4, UR8, 0x1, URZ, 0xc0, !UPT ;  /* 0x0000000108047892 */ /* 0x000fc8000f8ec0ff */
[----:B------:R-:W-:-:S06]  /*08c0*/  UISETP.NE.U32.AND UP0, UPT, UR4, 0x1, UPT ;  /* 0x000000010400788c */ /* 0x000fcc000bf05070 */
[----:B------:R-:W-:-:S13]  /*08d0*/  PLOP3.LUT P0, PT, PT, PT, UP0, 0x80, 0x8 ;  /* 0x000000000008781c */ /* 0x000fda0003f0f008 */
[----:B------:R-:W-:Y:S05]  /*08e0*/  @!P0 EXIT ;  /* 0x000000000000894d */ /* 0x000fea0003800000 */
[----:B0-----:R-:W-:Y:S01]  /*08f0*/  IADD3 R27, P1, PT, R3, UR6, RZ ;  /* 0x00000006031b7c10 */ /* 0x001fe2000ff3e0ff */
[----:B-1----:R-:W-:-:S03]  /*0900*/  IMAD.MOV.U32 R14, RZ, RZ, R4 ;  /* 0x000000ffff0e7224 */ /* 0x002fc600078e0004 */
[C---:B------:R-:W-:Y:S01]  /*0910*/  ISETP.GE.U32.AND P0, PT, R27.reuse, R0, PT ;  /* 0x000000001b00720c */ /* 0x040fe20003f06070 */
[----:B------:R-:W-:Y:S01]  /*0920*/  IMAD.X R21, RZ, RZ, UR7, P1 ;  /* 0x00000007ff157e24 */ /* 0x000fe200088e06ff */
[----:B------:R-:W-:-:S04]  /*0930*/  IADD3 R19, P1, PT, R27, UR11, RZ ;  /* 0x0000000b1b137c10 */ /* 0x000fc8000ff3e0ff */
[----:B------:R-:W-:Y:S01]  /*0940*/  IADD3 R23, P3, PT, R19, UR11, RZ ;  /* 0x0000000b13177c10 */ /* 0x000fe2000ff7e0ff */
        /* <DEDUP_REMOVED lines=10> */
[----:B------:R-:W-:Y:S01]  /*09f0*/  @!P0 LEA R8, P4, R27, R10, 0x2 ;  /* 0x0000000a1b088211 */ /* 0x000fe200078810ff */
[----:B------:R-:W-:-:S03]  /*0a00*/  IMAD.MOV.U32 R0, RZ, RZ, R5 ;  /* 0x000000ffff007224 */ /* 0x000fc600078e0005 */
[----:B------:R-:W-:Y:S02]  /*0a10*/  ISETP.GE.AND.EX P3, PT, R29, R2, PT, P3 ;  /* 0x000000021d00720c */ /* 0x000fe40003f66330 */
[-C--:B------:R-:W-:Y:S02]  /*0a20*/  @!P0 LEA.HI.X R9, R27, R11.reuse, R21, 0x2, P4 ;  /* 0x0000000b1b098211 */ /* 0x080fe400020f1415 */
[-C--:B------:R-:W-:Y:S02]  /*0a30*/  @!P1 LEA R2, P4, R19, R10.reuse, 0x2 ;  /* 0x0000000a13029211 */ /* 0x080fe400078810ff */
[----:B------:R-:W-:Y:S01]  /*0a40*/  @!P2 LEA R4, P5, R23, R10, 0x2 ;  /* 0x0000000a1704a211 */ /* 0x000fe200078a10ff */
[----:B------:R-:W-:Y:S01]  /*0a50*/  IMAD.MOV.U32 R20, RZ, RZ, R6 ;  /* 0x000000ffff147224 */ /* 0x000fe200078e0006 */
[-C--:B------:R-:W-:Y:S01]  /*0a60*/  @!P1 LEA.HI.X R3, R19, R11.reuse, R17, 0x2, P4 ;  /* 0x0000000b13039211 */ /* 0x080fe200020f1411 */
[----:B------:R0:W2:Y:S01]  /*0a70*/  @!P0 LDG.E R14, desc[UR12][R8.64] ;  /* 0x0000000c080e8981 */ /* 0x0000a2000c1e1900 */
[----:B------:R-:W-:-:S03]  /*0a80*/  @!P2 LEA.HI.X R5, R23, R11, R25, 0x2, P5 ;  /* 0x0000000b1705a211 */ /* 0x000fc600028f1419 */
[----:B------:R-:W3:Y:S04]  /*0a90*/  @!P1 LDG.E R0, desc[UR12][R2.64] ;  /* 0x0000000c02009981 */ /* 0x000ee8000c1e1900 */
[----:B------:R-:W4:Y:S01]  /*0aa0*/  @!P2 LDG.E R20, desc[UR12][R4.64] ;  /* 0x0000000c0414a981 */ /* 0x000f22000c1e1900 */
[----:B------:R-:W-:Y:S01]  /*0ab0*/  @!P3 LEA R10, P4, R15, R10, 0x2 ;  /* 0x0000000a0f0ab211 */ /* 0x000fe200078810ff */
[----:B------:R-:W-:-:S03]  /*0ac0*/  IMAD.MOV.U32 R18, RZ, RZ, R7 ;  /* 0x000000ffff127224 */ /* 0x000fc600078e0007 */
[----:B------:R-:W-:Y:S02]  /*0ad0*/  @!P3 LEA.HI.X R11, R15, R11, R29, 0x2, P4 ;  /* 0x0000000b0f0bb211 */ /* 0x000fe400020f141d */
[-C--:B------:R-:W-:Y:S02]  /*0ae0*/  @!P0 LEA R6, P4, R27, R12.reuse, 0x1 ;  /* 0x0000000c1b068211 */ /* 0x080fe400078808ff */
[-C--:B------:R-:W-:Y:S01]  /*0af0*/  @!P2 LEA R16, P5, R23, R12.reuse, 0x1 ;  /* 0x0000000c1710a211 */ /* 0x080fe200078a08ff */
[----:B------:R1:W5:Y:S01]  /*0b00*/  @!P3 LDG.E R18, desc[UR12][R10.64] ;  /* 0x0000000c0a12b981 */ /* 0x000362000c1e1900 */
[----:B------:R-:W-:Y:S02]  /*0b10*/  @!P0 LEA.HI.X R7, R27, R13, R21, 0x1, P4 ;  /* 0x0000000d1b078211 */ /* 0x000fe400020f0c15 */
[----:B0-----:R-:W-:-:S04]  /*0b20*/  @!P1 LEA R8, P4, R19, R12, 0x1 ;  /* 0x0000000c13089211 */ /* 0x001fc800078808ff */
[-C--:B------:R-:W-:Y:S02]  /*0b30*/  @!P1 LEA.HI.X R9, R19, R13.reuse, R17, 0x1, P4 ;  /* 0x0000000d13099211 */ /* 0x080fe400020f0c11 */
[----:B------:R-:W-:Y:S01]  /*0b40*/  @!P2 LEA.HI.X R17, R23, R13, R25, 0x1, P5 ;  /* 0x0000000d1711a211 */ /* 0x000fe200028f0c19 */
[----:B--2---:R1:W-:Y:S04]  /*0b50*/  @!P0 STG.E.U16 desc[UR12][R6.64], R14 ;  /* 0x0000000e06008986 */ /* 0x0043e8000c10150c */
[----:B---3--:R1:W-:Y:S04]  /*0b60*/  @!P1 STG.E.U16 desc[UR12][R8.64], R0 ;  /* 0x0000000008009986 */ /* 0x0083e8000c10150c */
[----:B----4-:R1:W-:Y:S01]  /*0b70*/  @!P2 STG.E.U16 desc[UR12][R16.64], R20 ;  /* 0x000000141000a986 */ /* 0x0103e2000c10150c */
[----:B------:R-:W-:Y:S05]  /*0b80*/  @P3 EXIT ;  /* 0x000000000000394d */ /* 0x000fea0003800000 */
[----:B------:R-:W-:-:S04]  /*0b90*/  LEA R2, P0, R15, R12, 0x1 ;  /* 0x0000000c0f027211 */ /* 0x000fc800078008ff */
[----:B------:R-:W-:-:S05]  /*0ba0*/  LEA.HI.X R3, R15, R13, R29, 0x1, P0 ;  /* 0x0000000d0f037211 */ /* 0x000fca00000f0c1d */
[----:B-----5:R-:W-:Y:S01]  /*0bb0*/  STG.E.U16 desc[UR12][R2.64], R18 ;  /* 0x0000001202007986 */ /* 0x020fe2000c10150c */
[----:B------:R-:W-:Y:S05]  /*0bc0*/  EXIT ;  /* 0x000000000000794d */ /* 0x000fea0003800000 */
.L_x_3077:
[----:B------:R-:W0:Y:S02]  /*0bd0*/  S2R R9, SR_TID.X ;  /* 0x0000000000097919 */ /* 0x000e240000002100 */
[----:B0-----:R-:W-:-:S03]  /*0be0*/  IMAD.WIDE.U32 R2, R9, 0x4, RZ ;  /* 0x0000000409027825 */ /* 0x001fc600078e00ff */
[----:B------:R-:W-:-:S04]  /*0bf0*/  ISETP.GE.U32.AND P0, PT, R2, R15, PT ;  /* 0x0000000f0200720c */ /* 0x000fc80003f06070 */
[----:B------:R-:W-:-:S13]  /*0c00*/  ISETP.GE.AND.EX P0, PT, R3, R17, PT, P0 ;  /* 0x000000110300720c */ /* 0x000fda0003f06300 */
[----:B------:R-:W-:Y:S05]  /*0c10*/  @P0 EXIT ;  /* 0x000000000000094d */ /* 0x000fea0003800000 */
[----:B------:R-:W-:Y:S01]  /*0c20*/  IMAD.MOV.U32 R8, RZ, RZ, RZ ;  /* 0x000000ffff087224 */ /* 0x000fe200078e00ff */
[----:B------:R-:W0:Y:S06]  /*0c30*/  LDCU UR4, c[0x0][0x360] ;  /* 0x00006c00ff0477ac */ /* 0x000e2c0008000800 */
.L_x_3080:
[----:B-1----:R-:W-:-:S04]  /*0c40*/  LEA R4, P0, R9, R10, 0x4 ;  /* 0x0000000a09047211 */ /* 0x002fc800078020ff */
[----:B------:R-:W-:-:S06]  /*0c50*/  LEA.HI.X R5, R9, R11, R8, 0x4, P0 ;  /* 0x0000000b09057211 */ /* 0x000fcc00000f2408 */
[----:B------:R-:W2:Y:S01]  /*0c60*/  LDG.E.128 R4, desc[UR12][R4.64] ;  /* 0x0000000c04047981 */ /* 0x000ea2000c1e1d00 */
        /* <DEDUP_REMOVED lines=10> */
[----:B--2---:R-:W-:Y:S02]  /*0d10*/  PRMT R4, R4, 0x5410, R5 ;  /* 0x0000541004047816 */ /* 0x004fe40000000005 */
[----:B------:R-:W-:-:S05]  /*0d20*/  PRMT R5, R6, 0x5410, R7 ;  /* 0x0000541006057816 */ /* 0x000fca0000000007 */
[----:B------:R1:W-:Y:S04]  /*0d30*/  STG.E.64 desc[UR12][R2.64], R4 ;  /* 0x0000000402007986 */ /* 0x0003e8000c101b0c */
[----:B------:R-:W-:Y:S05]  /*0d40*/  @!P0 BRA P1, `(.L_x_3080) ;  /* 0xfffffffc00bc8947 */ /* 0x000fea000083ffff */
[----:B------:R-:W-:Y:S05]  /*0d50*/  EXIT ;  /* 0x000000000000794d */ /* 0x000fea0003800000 */
        .weak           $__internal_91_$__cuda_sm20_div_u16
        .type           $__internal_91_$__cuda_sm20_div_u16,@function
        .size           $__internal_91_$__cuda_sm20_div_u16,(.L_x_7761 - $__internal_91_$__cuda_sm20_div_u16)
$__internal_91_$__cuda_sm20_div_u16:
        /* <DEDUP_REMOVED lines=19> */
[----:B------:R-:W-:Y:S05]  /*0e90*/  RET.REL.NODEC R4 `(_ZN2at6native55_GLOBAL__N__de093ff9_22_ForeachBinaryOpList_cu_a911ec4325multi_tensor_apply_kernelINS1_18TensorListMetadataILi2EEENS1_11CopyFunctorIsiLi2ELi1ELi1EEEJNS0_4CopyIsiEEEEEvT_T0_DpT1_) ;  /* 0xfffffff004587950 */ /* 0x000fea0003c3ffff */
.L_x_3081:
        /* <DEDUP_REMOVED lines=14> */
.L_x_7761:


//--------------------- .text._ZN2at6native55_GLOBAL__N__de093ff9_22_ForeachBinaryOpList_cu_a911ec4325multi_tensor_apply_kernelINS1_18TensorListMetadataILi2EEENS1_11CopyFunctorIslLi2ELi1ELi1EEEJNS0_4CopyIslEEEEEvT_T0_DpT1_ --------------------------
	.section	.text._ZN2at6native55_GLOBAL__N__de093ff9_22_ForeachBinaryOpList_cu_a911ec4325multi_tensor_apply_kernelINS1_18TensorListMetadataILi2EEENS1_11CopyFunctorIslLi2ELi1ELi1EEEJNS0_4CopyIslEEEEEvT_T0_DpT1_,"ax",@progbits
	.align	128
.text._ZN2at6native55_GLOBAL__N__de093ff9_22_ForeachBinaryOpList_cu_a911ec4325multi_tensor_apply_kernelINS1_18TensorListMetadataILi2EEENS1_11CopyFunctorIslLi2ELi1ELi1EEEJNS0_4CopyIslEEEEEvT_T0_DpT1_:
        .type           _ZN2at6native55_GLOBAL__N__de093ff9_22_ForeachBinaryOpList_cu_a911ec4325multi_tensor_apply_kernelINS1_18TensorListMetadataILi2EEENS1_11CopyFunctorIslLi2ELi1ELi1EEEJNS0_4CopyIslEEEEEvT_T0_DpT1_,@function
        .size           _ZN2at6native55_GLOBAL__N__de093ff9_22_ForeachBinaryOpList_cu_a911ec4325multi_tensor_apply_kernelINS1_18TensorListMetadataILi2EEENS1_11CopyFunctorIslLi2ELi1ELi1EEEJNS0_4CopyIslEEEEEvT_T0_DpT1_,(.L_x_7763 - _ZN2at6native55_GLOBAL__N__de093ff9_22_ForeachBinaryOpList_cu_a911ec4325multi_tensor_apply_kernelINS1_18TensorListMetadataILi2EEENS1_11CopyFunctorIslLi2ELi1ELi1EEEJNS0_4CopyIslEEEEEvT_T0_DpT1_)
        .other          _ZN2at6native55_GLOBAL__N__de093ff9_22_ForeachBinaryOpList_cu_a911ec4325multi_tensor_apply_kernelINS1_18TensorListMetadataILi2EEENS1_11CopyFunctorIslLi2ELi1ELi1EEEJNS0_4CopyIslEEEEEvT_T0_DpT1_,@"STO_CUDA_ENTRY STV_DEFAULT"
_ZN2at6native55_GLOBAL__N__de093ff9_22_ForeachBinaryOpList_cu_a911ec4325multi_tensor_apply_kernelINS1_18TensorListMetadataILi2EEENS1_11CopyFunctorIslLi2ELi1ELi1EEEJNS0_4CopyIslEEEEEvT_T0_DpT1_:
        /* <DEDUP_REMOVED lines=38> */
[----:B------:R-:W-:Y:S05]  /*0260*/  CALL.REL.NOINC `($__internal_92_$__cuda_sm20_div_u16) ;  /* 0x0000000800dc7944 */ /* 0x000fea0003c00000 */
        /* <DEDUP_REMOVED lines=13> */
.L_x_3084:
        /* <DEDUP_REMOVED lines=33> */
[----:B------:R-:W-:-:S05]  /*0550*/  IADD3 R18, P5, PT, R18, UR10, RZ ;  /* 0x0000000a12127c10 */ /* 0x000fca000ffbe0ff */
[----:B----4-:R-:W-:Y:S01]  /*0560*/  IMAD.X R16, RZ, RZ, R29, P5 ;  /* 0x000000ffff107224 */ /* 0x010fe200028e061d */
[----:B--2---:R-:W-:-:S05]  /*0570*/  @!P0 PRMT R15, R4, 0x7610, R15 ;  /* 0x00007610040f8816 */ /* 0x004fca000000000f */
[----:B------:R0:W-:Y:S01]  /*0580*/  @!P0 STG.E.U16 desc[UR12][R24.64], R15 ;  /* 0x0000000f18008986 */ /* 0x0001e2000c10150c */
[----:B------:R-:W-:Y:S02]  /*0590*/  ISETP.GE.U32.AND P0, PT, R18, R0, PT ;  /* 0x000000001200720c */ /* 0x000fe40003f06070 */
[----:B---3--:R-:W-:Y:S02]  /*05a0*/  @!P3 PRMT R20, R5, 0x7610, R20 ;  /* 0x000076100514b816 */ /* 0x008fe40000000014 */
[----:B------:R-:W-:Y:S02]  /*05b0*/  ISETP.GE.AND.EX P0, PT, R16, R2, PT, P0 ;  /* 0x000000021000720c */ /* 0x000fe40003f06300 */
[----:B-----5:R-:W-:Y:S02]  /*05c0*/  @!P2 PRMT R26, R6, 0x7610, R26 ;  /* 0x00007610061aa816 */ /* 0x020fe4000000001a */
[C---:B0-----:R-:W-:Y:S02]  /*05d0*/  @!P3 LEA.HI.X R15, R19.reuse, R13, R9, 0x1, P4 ;  /* 0x0000000d130fb211 */ /* 0x041fe400020f0c09 */
[----:B------:R-:W-:-:S03]  /*05e0*/  IADD3 R17, P4, PT, R19, UR10, RZ ;  /* 0x0000000a13117c10 */ /* 0x000fc6000ff9e0ff */
[----:B------:R0:W-:Y:S01]  /*05f0*/  @!P3 STG.E.U16 desc[UR12][R14.64], R20 ;  /* 0x000000140e00b986 */ /* 0x0001e2000c10150c */
[C---:B------:R-:W-:Y:S01]  /*0600*/  ISETP.GE.U32.AND P3, PT, R17.reuse, R0, PT ;  /* 0x000000001100720c */ /* 0x040fe20003f66070 */
[----:B------:R-:W-:Y:S01]  /*0610*/  IMAD.X R9, RZ, RZ, R9, P4 ;  /* 0x000000ffff097224 */ /* 0x000fe200020e0609 */
[----:B------:R-:W-:Y:S01]  /*0620*/  IADD3 R29, P4, PT, R17, UR11, RZ ;  /* 0x0000000b111d7c10 */ /* 0x000fe2000ff9e0ff */
[----:B------:R-:W-:Y:S03]  /*0630*/  @!P2 STG.E.U16 desc[UR12][R22.64], R26 ;  /* 0x0000001a1600a986 */ /* 0x000fe6000c10150c */
[----:B------:R-:W-:Y:S01]  /*0640*/  IADD3 R25, P5, PT, R29, UR11, RZ ;  /* 0x0000000b1d197c10 */ /* 0x000fe2000ffbe0ff */
[----:B------:R-:W-:Y:S01]  /*0650*/  IMAD.X R19, RZ, RZ, R9, P4 ;  /* 0x000000ffff137224 */ /* 0x000fe200020e0609 */
[----:B------:R-:W-:Y:S02]  /*0660*/  ISETP.GE.AND.EX P3, PT, R9, R2, PT, P3 ;  /* 0x000000020900720c */ /* 0x000fe40003f66330 */
[-C--:B------:R-:W-:Y:S01]  /*0670*/  ISETP.GE.U32.AND P2, PT, R29, R0.reuse, PT ;  /* 0x000000001d00720c */ /* 0x080fe20003f46070 */
[----:B------:R-:W-:Y:S01]  /*0680*/  IMAD.X R27, RZ, RZ, R19, P5 ;  /* 0x000000ffff1b7224 */ /* 0x000fe200028e0613 */
[----:B------:R-:W-:-:S02]  /*0690*/  ISETP.GE.U32.AND P4, PT, R25, R0, PT ;  /* 0x000000001900720c */ /* 0x000fc40003f86070 */
[C---:B0-----:R-:W-:Y:S02]  /*06a0*/  @!P1 LEA R14, P6, R8.reuse, R12, 0x1 ;  /* 0x0000000c080e9211 */ /* 0x041fe400078c08ff */
[-C--:B------:R-:W-:Y:S02]  /*06b0*/  ISETP.GE.AND.EX P2, PT, R19, R2.reuse, PT, P2 ;  /* 0x000000021300720c */ /* 0x080fe40003f46320 */
[----:B------:R-:W-:Y:S02]  /*06c0*/  ISETP.GE.AND.EX P4, PT, R27, R2, PT, P4 ;  /* 0x000000021b00720c */ /* 0x000fe40003f86340 */
[----:B------:R-:W-:Y:S02]  /*06d0*/  @!P1 LEA.HI.X R15, R8, R13, R21, 0x1, P6 ;  /* 0x0000000d080f9211 */ /* 0x000fe400030f0c15 */
[----:B------:R-:W-:Y:S02]  /*06e0*/  @!P0 LEA R20, P5, R18, R10, 0x3 ;  /* 0x0000000a12148211 */ /* 0x000fe400078a18ff */
[----:B------:R-:W-:-:S02]  /*06f0*/  @!P1 PRMT R8, R7, 0x7610, R8 ;  /* 0x0000761007089816 */ /* 0x000fc40000000008 */
        /* <DEDUP_REMOVED lines=24> */
[----:B------:R-:W-:Y:S01]  /*0880*/  UIMAD.WIDE.U32 UR4, UR10, 0x2, UR4 ;  /* 0x000000020a0478a5 */ /* 0x000fe2000f8e0004 */
[----:B--2---:R-:W-:-:S05]  /*0890*/  @!P0 PRMT R21, R4, 0x7610, R21 ;  /* 0x0000761004158816 */ /* 0x004fca0000000015 */
[----:B------:R4:W-:Y:S01]  /*08a0*/  @!P0 STG.E.U16 desc[UR12][R14.64], R21 ;  /* 0x000000150e008986 */ /* 0x0009e2000c10150c */
[----:B---3--:R-:W-:Y:S02]  /*08b0*/  @!P3 PRMT R20, R5, 0x7610, R20 ;  /* 0x000076100514b816 */ /* 0x008fe40000000014 */
[----:B----4-:R-:W-:-:S03]  /*08c0*/  @!P2 PRMT R15, R6, 0x7610, R15 ;  /* 0x00007610060fa816 */ /* 0x010fc6000000000f */
[----:B------:R1:W-:Y:S01]  /*08d0*/  @!P3 STG.E.U16 desc[UR12][R8.64], R20 ;  /* 0x000000140800b986 */ /* 0x0003e2000c10150c */
[----:B-----5:R-:W-:-:S03]  /*08e0*/  @!P4 PRMT R22, R7, 0x7610, R22 ;  /* 0x000076100716c816 */ /* 0x020fc60000000016 */
[----:B------:R1:W-:Y:S04]  /*08f0*/  @!P2 STG.E.U16 desc[UR12][R16.64], R15 ;  /* 0x0000000f1000a986 */ /* 0x0003e8000c10150c */
[----:B------:R1:W-:Y:S01]  /*0900*/  @!P4 STG.E.U16 desc[UR12][R18.64], R22 ;  /* 0x000000161200c986 */ /* 0x0003e2000c10150c */
[----:B------:R-:W-:Y:S05]  /*0910*/  BRA.U UP0, `(.L_x_3084) ;  /* 0xfffffff900887547 */ /* 0x000fea000b83ffff */
.L_x_3083:
[----:B------:R-:W-:-:S04]  /*0920*/  ULOP3.LUT UR6, UR8, 0x1, URZ, 0xc0, !UPT ;  /* 0x0000000108067892 */ /* 0x000fc8000f8ec0ff */
[----:B------:R-:W-:-:S06]  /*0930*/  UISETP.NE.U32.AND UP0, UPT, UR6, 0x1, UPT ;  /* 0x000000010600788c */ /* 0x000fcc000bf05070 */
[----:B------:R-:W-:-:S13]  /*0940*/  PLOP3.LUT P0, PT, PT, PT, UP0, 0x80, 0x8 ;  /* 0x000000000008781c */ /* 0x000fda0003f0f008 */
[----:B------:R-:W-:Y:S05]  /*0950*/  @!P0 EXIT ;  /* 0x000000000000894d */ /* 0x000fea0003800000 */
[----:B------:R-:W0:Y:S01]  /*0960*/  S2R R27, SR_TID.X ;  /* 0x00000000001b7919 */ /* 0x000e220000002100 */
[----:B------:R-:W-:Y:S02]  /*0970*/  PRMT R14, R4, 0x7610, R14 ;  /* 0x00007610040e7816 */ /* 0x000fe4000000000e */
[----:B0-----:R-:W-:-:S04]  /*0980*/  IADD3 R27, P1, PT, R27, UR4, RZ ;  /* 0x000000041b1b7c10 */ /* 0x001fc8000ff3e0ff */
[C---:B------:R-:W-:Y:S01]  /*0990*/  ISETP.GE.U32.AND P0, PT, R27.reuse, R0, PT ;  /* 0x000000001b00720c */ /* 0x040fe20003f06070 */
[----:B------:R-:W-:Y:S01]  /*09a0*/  IMAD.X R21, RZ, RZ, UR5, P1 ;  /* 0x00000005ff157e24 */ /* 0x000fe200088e06ff */
[----:B-1----:R-:W-:-:S04]  /*09b0*/  IADD3 R19, P1, PT, R27, UR11, RZ ;  /* 0x0000000b1b137c10 */ /* 0x002fc8000ff3e0ff */
        /* <DEDUP_REMOVED lines=11> */
[----:B------:R-:W-:Y:S02]  /*0a70*/  @!P0 LEA R8, P4, R27, R10, 0x3 ;  /* 0x0000000a1b088211 */ /* 0x000fe400078818ff */
[----:B------:R-:W-:Y:S02]  /*0a80*/  PRMT R0, R5, 0x7610, R0 ;  /* 0x0000761005007816 */ /* 0x000fe40000000000 */
[----:B------:R-:W-:Y:S02]  /*0a90*/  ISETP.GE.AND.EX P3, PT, R29, R2, PT, P3 ;  /* 0x000000021d00720c */ /* 0x000fe40003f66330 */
[----:B------:R-:W-:Y:S02]  /*0aa0*/  @!P0 LEA.HI.X R9, R27, R11, R21, 0x3, P4 ;  /* 0x0000000b1b098211 */ /* 0x000fe400020f1c15 */
[----:B------:R-:W-:-:S02]  /*0ab0*/  @!P1 LEA R2, P4, R19, R10, 0x3 ;  /* 0x0000000a13029211 */ /* 0x000fc400078818ff */
[-C--:B------:R-:W-:Y:S01]  /*0ac0*/  @!P2 LEA R4, P5, R23, R10.reuse, 0x3 ;  /* 0x0000000a1704a211 */ /* 0x080fe200078a18ff */
[----:B------:R0:W2:Y:S01]  /*0ad0*/  @!P0 LDG.E.U16 R14, desc[UR12][R8.64] ;  /* 0x0000000c080e8981 */ /* 0x0000a2000c1e1500 */
[-C--:B------:R-:W-:Y:S02]  /*0ae0*/  @!P1 LEA.HI.X R3, R19, R11.reuse, R17, 0x3, P4 ;  /* 0x0000000b13039211 */ /* 0x080fe400020f1c11 */
[----:B------:R-:W-:Y:S02]  /*0af0*/  PRMT R20, R6, 0x7610, R20 ;  /* 0x0000761006147816 */ /* 0x000fe40000000014 */
[----:B------:R-:W-:Y:S01]  /*0b00*/  @!P2 LEA.HI.X R5, R23, R11, R25, 0x3, P5 ;  /* 0x0000000b1705a211 */ /* 0x000fe200028f1c19 */
[----:B------:R-:W3:Y:S04]  /*0b10*/  @!P1 LDG.E.U16 R0, desc[UR12][R2.64] ;  /* 0x0000000c02009981 */ /* 0x000ee8000c1e1500 */
[----:B------:R-:W4:Y:S01]  /*0b20*/  @!P2 LDG.E.U16 R20, desc[UR12][R4.64] ;  /* 0x0000000c0414a981 */ /* 0x000f22000c1e1500 */
[----:B------:R-:W-:-:S04]  /*0b30*/  @!P3 LEA R10, P4, R15, R10, 0x3 ;  /* 0x0000000a0f0ab211 */ /* 0x000fc800078818ff */
[----:B------:R-:W-:Y:S02]  /*0b40*/  @!P3 LEA.HI.X R11, R15, R11, R29, 0x3, P4 ;  /* 0x0000000b0f0bb211 */ /* 0x000fe400020f1c1d */
[-C--:B------:R-:W-:Y:S02]  /*0b50*/  @!P0 LEA R6, P4, R27, R12.reuse, 0x1 ;  /* 0x0000000c1b068211 */ /* 0x080fe400078808ff */
[----:B------:R-:W-:Y:S02]  /*0b60*/  PRMT R18, R7, 0x7610, R18 ;  /* 0x0000761007127816 */ /* 0x000fe40000000012 */
[-C--:B------:R-:W-:Y:S02]  /*0b70*/  @!P0 LEA.HI.X R7, R27, R13.reuse, R21, 0x1, P4 ;  /* 0x0000000d1b078211 */ /* 0x080fe400020f0c15 */
[-C--:B0-----:R-:W-:Y:S02]  /*0b80*/  @!P1 LEA R8, P4, R19, R12.reuse, 0x1 ;  /* 0x0000000c13089211 */ /* 0x081fe400078808ff */
[----:B------:R-:W-:Y:S01]  /*0b90*/  @!P2 LEA R16, P5, R23, R12, 0x1 ;  /* 0x0000000c1710a211 */ /* 0x000fe200078a08ff */
[----:B------:R0:W5:Y:S01]  /*0ba0*/  @!P3 LDG.E.U16 R18, desc[UR12][R10.64] ;  /* 0x0000000c0a12b981 */ /* 0x000162000c1e1500 */
[----:B------:R-:W-:-:S02]  /*0bb0*/  @!P1 LEA.HI.X R9, R19, R13, R17, 0x1, P4 ;  /* 0x0000000d13099211 */ /* 0x000fc400020f0c11 */
        /* <DEDUP_REMOVED lines=9> */
.L_x_3082:
[----:B------:R-:W0:Y:S02]  /*0c50*/  S2R R9, SR_TID.X ;  /* 0x0000000000097919 */ /* 0x000e240000002100 */
[----:B0-----:R-:W-:-:S03]  /*0c60*/  IMAD.WIDE.U32 R2, R9, 0x4, RZ ;  /* 0x0000000409027825 */ /* 0x001fc600078e00ff */
[----:B------:R-:W-:-:S04]  /*0c70*/  ISETP.GE.U32.AND P0, PT, R2, R0, PT ;  /* 0x000000000200720c */ /* 0x000fc80003f06070 */
[----:B------:R-:W-:-:S13]  /*0c80*/  ISETP.GE.AND.EX P0, PT, R3, R15, PT, P0 ;  /* 0x0000000f0300720c */ /* 0x000fda0003f06300 */
[----:B------:R-:W-:Y:S05]  /*0c90*/  @P0 EXIT ;  /* 0x000000000000094d */ /* 0x000fea0003800000 */
[----:B------:R-:W-:Y:S01]  /*0ca0*/  IMAD.MOV.U32 R8, RZ, RZ, RZ ;  /* 0x000000ffff087224 */ /* 0x000fe200078e00ff */
[----:B------:R-:W0:Y:S06]  /*0cb0*/  LDCU UR4, c[0x0][0x360] ;  /* 0x00006c00ff0477ac */ /* 0x000e2c0008000800 */
.L_x_3085:
[----:B------:R-:W-:-:S04]  /*0cc0*/  LEA R4, P0, R9, R10, 0x5 ;  /* 0x0000000a09047211 */ /* 0x000fc800078028ff */
[----:B------:R-:W-:-:S06]  /*0cd0*/  LEA.HI.X R5, R9, R11, R8, 0x5, P0 ;  /* 0x0000000b09057211 */ /* 0x000fcc00000f2c08 */
[----:B------:R-:W2:Y:S01]  /*0ce0*/  LDG.E.ENL2.256 R4, R16, desc[UR12][R4.64] ;  /* 0xfe00000c0410797e */ /* 0x000ea20008121904 */
[----:B------:R-:W-:-:S04]  /*0cf0*/  LEA R2, P0, R9, R12, 0x3 ;  /* 0x0000000c09027211 */ /* 0x000fc800078018ff */
[C---:B------:R-:W-:Y:S02]  /*0d00*/  LEA.HI.X R3, R9.reuse, R13, R8, 0x3, P0 ;  /* 0x0000000d09037211 */ /* 0x040fe400000f1c08 */
[----:B0-----:R-:W-:-:S05]  /*0d10*/  IADD3 R9, P0, PT, R9, UR4, RZ ;  /* 0x0000000409097c10 */ /* 0x001fca000ff1e0ff */
[----:B------:R-:W-:Y:S01]  /*0d20*/  IMAD.X R8, RZ, RZ, R8, P0 ;  /* 0x000000ffff087224 */ /* 0x000fe200000e0608 */
[----:B------:R-:W-:-:S04]  /*0d30*/  LOP3.LUT P0, RZ, R9, 0xffffc000, RZ, 0xc0, !PT ;  /* 0xffffc00009ff7812 */ /* 0x000fc8000780c0ff */
[----:B------:R-:W-:Y:S02]  /*0d40*/  LOP3.LUT P0, RZ, R8, 0x3fffffff, RZ, 0xc0, P0 ;  /* 0x3fffffff08ff7812 */ /* 0x000fe4000000c0ff */
[----:B--2---:R-:W-:Y:S01]  /*0d50*/  PRMT R16, R16, 0x5410, R18 ;  /* 0x0000541010107816 */ /* 0x004fe20000000012 */
[C---:B------:R-:W-:Y:S01]  /*0d60*/  IMAD.SHL.U32 R7, R9.reuse, 0x4, RZ ;  /* 0x0000000409077824 */ /* 0x040fe200078e00ff */
[----:B------:R-:W-:Y:S02]  /*0d70*/  PRMT R17, R4, 0x5410, R6 ;  /* 0x0000541004117816 */ /* 0x000fe40000000006 */
[----:B------:R-:W-:Y:S02]  /*0d80*/  SHF.L.U64.HI R4, R9, 0x2, R8 ;  /* 0x0000000209047819 */ /* 0x000fe40000010208 */
[----:B------:R-:W-:Y:S01]  /*0d90*/  ISETP.LT.U32.AND P1, PT, R7, R0, PT ;  /* 0x000000000700720c */ /* 0x000fe20003f21070 */
[----:B------:R1:W-:Y:S03]  /*0da0*/  STG.E.64 desc[UR12][R2.64], R16 ;  /* 0x0000001002007986 */ /* 0x0003e6000c101b0c */
[----:B------:R-:W-:-:S13]  /*0db0*/  ISETP.LT.AND.EX P1, PT, R4, R15, PT, P1 ;  /* 0x0000000f0400720c */ /* 0x000fda0003f21310 */
[----:B-1----:R-:W-:Y:S05]  /*0dc0*/  @!P0 BRA P1, `(.L_x_3085) ;  /* 0xfffffffc00bc8947 */ /* 0x002fea000083ffff */
[----:B------:R-:W-:Y:S05]  /*0dd0*/  EXIT ;  /* 0x000000000000794d */ /* 0x000fea0003800000 */
        .weak           $__internal_92_$__cuda_sm20_div_u16
        .type           $__internal_92_$__cuda_sm20_div_u16,@function
        .size           $__internal_92_$__cuda_sm20_div_u16,(.L_x_7763 - $__internal_92_$__cuda_sm20_div_u16)
$__internal_92_$__cuda_sm20_div_u16:
        /* <DEDUP_REMOVED lines=19> */
[----:B------:R-:W-:Y:S05]  /*0f10*/  RET.REL.NODEC R4 `(_ZN2at6native55_GLOBAL__N__de093ff9_22_ForeachBinaryOpList_cu_a911ec4325multi_tensor_apply_kernelINS1_18TensorListMetadataILi2EEENS1_11CopyFunctorIslLi2ELi1ELi1EEEJNS0_4CopyIslEEEEEvT_T0_DpT1_) ;  /* 0xfffffff004387950 */ /* 0x000fea0003c3ffff */
.L_x_3086:
        /* <DEDUP_REMOVED lines=14> */
.L_x_7763:


//--------------------- .text._ZN2at6native55_GLOBAL__N__de093ff9_22_ForeachBinaryOpList_cu_a911ec4325multi_tensor_apply_kernelINS1_18TensorListMetadataILi2EEENS1_11CopyFunctorIsaLi2ELi1ELi1EEEJNS0_4CopyIsaEEEEEvT_T0_DpT1_ --------------------------
	.section	.text._ZN2at6native55_GLOBAL__N__de093ff9_22_ForeachBinaryOpList_cu_a911ec4325multi_tensor_apply_kernelINS1_18TensorListMetadataILi2EEENS1_11CopyFunctorIsaLi2ELi1ELi1EEEJNS0_4CopyIsaEEEEEvT_T0_DpT1_,"ax",@progbits
	.align	128
.text._ZN2at6native55_GLOBAL__N__de093ff9_22_ForeachBinaryOpList_cu_a911ec4325multi_tensor_apply_kernelINS1_18TensorListMetadataILi2EEENS1_11CopyFunctorIsaLi2ELi1ELi1EEEJNS0_4CopyIsaEEEEEvT_T0_DpT1_:
        .type           _ZN2at6native55_GLOBAL__N__de093ff9_22_ForeachBinaryOpList_cu_a911ec4325multi_tensor_apply_kernelINS1_18TensorListMetadataILi2EEENS1_11CopyFunctorIsaLi2ELi1ELi1EEEJNS0_4CopyIsaEEEEEvT_T0_DpT1_,@function
        .size           _ZN2at6native55_GLOBAL__N__de093ff9_22_ForeachBinaryOpList_cu_a911ec4325multi_tensor_apply_kernelINS1_18TensorListMetadataILi2EEENS1_11CopyFunctorIsaLi2ELi1ELi1EEEJNS0_4CopyIsaEEEEEvT_T0_DpT1_,(.L_x_7765 - _ZN2at6native55_GLOBAL__N__de093ff9_22_ForeachBinaryOpList_cu_a911ec4325multi_tensor_apply_kernelINS1_18TensorListMetadataILi2EEENS1_11CopyFunctorIsaLi2ELi1ELi1EEEJNS0_4CopyIsaEEEEEvT_T0_DpT1_)
        .other          _ZN2at6native55_GLOBAL__N__de093ff9_22_ForeachBinaryOpList_cu_a911ec4325multi_tensor_apply_kernelINS1_18TensorListMetadataILi2EEENS1_11CopyFunctorIsaLi2ELi1ELi1EEEJNS0_4CopyIsaEEEEEvT_T0_DpT1_,@"STO_CUDA_ENTRY STV_DEFAULT"
_ZN2at6native55_GLOBAL__N__de093ff9_22_ForeachBinaryOpList_cu_a911ec4325multi_tensor_apply_kernelINS1_18TensorListMetadataILi2EEENS1_11CopyFunctorIsaLi2ELi1ELi1EEEJNS0_4CopyIsaEEEEEvT_T0_DpT1_:
        /* <DEDUP_REMOVED lines=39> */
[----:B------:R-:W-:Y:S05]  /*0270*/  CALL.REL.NOINC `($__internal_93_$__cuda_sm20_div_u16) ;  /* 0x0000000c00d47944 */ /* 0x000fea0003c00000 */
        /* <DEDUP_REMOVED lines=48> */
.L_x_3089:
        /* <DEDUP_REMOVED lines=109> */
.L_x_3088:
        /* <DEDUP_REMOVED lines=56> */
.L_x_3087:
[----:B------:R-:W0:Y:S02]  /*0fd0*/  S2R R10, SR_TID.X ;  /* 0x00000000000a7919 */ /* 0x000e240000002100 */
[----:B0-----:R-:W-:-:S03]  /*0fe0*/  IMAD.WIDE.U32 R2, R10, 0x4, RZ ;  /* 0x000000040a027825 */ /* 0x001fc600078e00ff */
[----:B------:R-:W-:-:S04]  /*0ff0*/  ISETP.GE.U32.AND P0, PT, R2, UR11, PT ;  /* 0x0000000b02007c0c */ /* 0x000fc8000bf06070 */
[----:B------:R-:W-:-:S13]  /*1000*/  ISETP.GE.AND.EX P0, PT, R3, UR4, PT, P0 ;  /* 0x0000000403007c0c */ /* 0x000fda000bf06300 */
[----:B------:R-:W-:Y:S05]  /*1010*/  @P0 EXIT ;  /* 0x000000000000094d */ /* 0x000fea0003800000 */
[----:B------:R-:W-:Y:S01]  /*1020*/  IMAD.MOV.U32 R11, RZ, RZ, RZ ;  /* 0x000000ffff0b7224 */ /* 0x000fe200078e00ff */
[----:B------:R-:W0:Y:S06]  /*1030*/  LDCU UR5, c[0x0][0x360] ;  /* 0x00006c00ff0577ac */ /* 0x000e2c0008000800 */
.L_x_3090:
        /* <DEDUP_REMOVED lines=25> */
        .weak           $__internal_93_$__cuda_sm20_div_u16
        .type           $__internal_93_$__cuda_sm20_div_u16,@function
        .size           $__internal_93_$__cuda_sm20_div_u16,(.L_x_7765 - $__internal_93_$__cuda_sm20_div_u16)
$__internal_93_$__cuda_sm20_div_u16:
        /* <DEDUP_REMOVED lines=19> */
[----:B------:R-:W-:Y:S05]  /*1300*/  RET.REL.NODEC R2 `(_ZN2at6native55_GLOBAL__N__de093ff9_22_ForeachBinaryOpList_cu_a911ec4325multi_tensor_apply_kernelINS1_18TensorListMetadataILi2EEENS1_11CopyFunctorIsaLi2ELi1ELi1EEEJNS0_4CopyIsaEEEEEvT_T0_DpT1_) ;  /* 0xffffffec023c7950 */ /* 0x000fea0003c3ffff */
.L_x_3091:
        /* <DEDUP_REMOVED lines=15> */
.L_x_7765:


//--------------------- .text._ZN2at6native55_GLOBAL__N__de093ff9_22_ForeachBinaryOpList_cu_a911ec4325multi_tensor_apply_kernelINS1_18TensorListMetadataILi2EEENS1_11CopyFunctorIshLi2ELi1ELi1EEEJNS0_4CopyIshEEEEEvT_T0_DpT1_ --------------------------
	.section	.text._ZN2at6native55_GLOBAL__N__de093ff9_22_ForeachBinaryOpList_cu_a911ec4325multi_tensor_apply_kernelINS1_18TensorListMetadataILi2EEENS1_11CopyFunctorIshLi2ELi1ELi1EEEJNS0_4CopyIshEEEEEvT_T0_DpT1_,"ax",@progbits
	.align	128
.text._ZN2at6native55_GLOBAL__N__de093ff9_22_ForeachBinaryOpList_cu_a911ec4325multi_tensor_apply_kernelINS1_18TensorListMetadataILi2EEENS1_11CopyFunctorIshLi2ELi1ELi1EEEJNS0_4CopyIshEEEEEvT_T0_DpT1_:
        .type           _ZN2at6native55_GLOBAL__N__de093ff9_22_ForeachBinaryOpList_cu_a911ec4325multi_tensor_apply_kernelINS1_18TensorListMetadataILi2EEENS1_11CopyFunctorIshLi2ELi1ELi1EEEJNS0_4CopyIshEEEEEvT_T0_DpT1_,@function
        .size           _ZN2at6native55_GLOBAL__N__de093ff9_22_ForeachBinaryOpList_cu_a911ec4325multi_tensor_apply_kernelINS1_18TensorListMetadataILi2EEENS1_11CopyFunctorIshLi2ELi1ELi1EEEJNS0_4CopyIshEEEEEvT_T0_DpT1_,(.L_x_7767 - _ZN2at6native55_GLOBAL__N__de093ff9_22_ForeachBinaryOpList_cu_a911ec4325multi_tensor_apply_kernelINS1_18TensorListMetadataILi2EEENS1_11CopyFunctorIshLi2ELi1ELi1EEEJNS0_4CopyIshEEEEEvT_T0_DpT1_)
        .other          _ZN2at6native55_GLOBAL__N__de093ff9_22_ForeachBinaryOpList_cu_a911ec4325multi_tensor_apply_kernelINS1_18TensorListMetadataILi2EEENS1_11CopyFunctorIshLi2ELi1ELi1EEEJNS0_4CopyIshEEEEEvT_T0_DpT1_,@"STO_CUDA_ENTRY STV_DEFAULT"
_ZN2at6native55_GLOBAL__N__de093ff9_22_ForeachBinaryOpList_cu_a911ec4325multi_tensor_apply_kernelINS1_18TensorListMetadataILi2EEENS1_11CopyFunctorIshLi2ELi1ELi1EEEJNS0_4CopyIshEEEEEvT_T0_DpT1_:
        /* <DEDUP_REMOVED lines=39> */
[----:B------:R-:W-:Y:S05]  /*0270*/  CALL.REL.NOINC `($__internal_94_$__cuda_sm20_div_u16) ;  /* 0x0000000c00a47944 */ /* 0x000fea0003c00000 */
        /* <DEDUP_REMOVED lines=48> */
.L_x_3094:
[C---:B-1----:R-:W-:Y:S02]  /*0580*/  IADD3 R18, P2, PT, R16.reuse, UR29, RZ ;  /* 0x0000001d10127c10 */ /* 0x042fe4000ff5e0ff */
[----:B------:R-:W-:Y:S02]  /*0590*/  ISETP.GE.U32.AND P0, PT, R16, UR39, PT ;  /* 0x0000002710007c0c */ /* 0x000fe4000bf06070 */
[C---:B------:R-:W-:Y:S01]  /*05a0*/  ISETP.GE.U32.AND P1, PT, R18.reuse, UR39, PT ;  /* 0x0000002712007c0c */ /* 0x040fe2000bf26070 */
[----:B------:R-:W-:Y:S01]  /*05b0*/  IMAD.X R24, RZ, RZ, R17, P2 ;  /* 0x000000ffff187224 */ /* 0x000fe200010e0611 */
[----:B------:R-:W-:Y:S02]  /*05c0*/  ISETP.GE.AND.EX P0, PT, R17, UR40, PT, P0 ;  /* 0x0000002811007c0c */ /* 0x000fe4000bf06300 */
[----:B------:R-:W-:Y:S02]  /*05d0*/  IADD3 R18, P3, PT, R18, UR29, RZ ;  /* 0x0000001d12127c10 */ /* 0x000fe4000ff7e0ff */
[----:B------:R-:W-:-:S03]  /*05e0*/  ISETP.GE.AND.EX P1, PT, R24, UR40, PT, P1 ;  /* 0x0000002818007c0c */ /* 0x000fc6000bf26310 */
[----:B------:R-:W-:-:S06]  /*05f0*/  IMAD.X R24, RZ, RZ, R24, P3 ;  /* 0x000000ffff187224 */ /* 0x000fcc00018e0618 */
[----:B------:R-:W-:-:S04]  /*0600*/  @!P0 IADD3 R26, P2, PT, R16, UR41, RZ ;  /* 0x00000029101a8c10 */ /* 0x000fc8000ff5e0ff */
[----:B------:R-:W-:Y:S02]  /*0610*/  @!P1 IADD3 R20, P3, PT, R16, UR30, RZ ;  /* 0x0000001e10149c10 */ /* 0x000fe4000ff7e0ff */
[C---:B------:R-:W-:Y:S02]  /*0620*/  @!P0 IADD3.X R27, PT, PT, R17.reuse, UR42, RZ, P2, !PT ;  /* 0x0000002a111b8c10 */ /* 0x040fe400097fe4ff */
[----:B------:R-:W-:Y:S02]  /*0630*/  @!P1 IADD3.X R21, PT, PT, R17, UR31, RZ, P3, !PT ;  /* 0x0000001f11159c10 */ /* 0x000fe40009ffe4ff */
[C---:B------:R-:W-:Y:S01]  /*0640*/  ISETP.GE.U32.AND P2, PT, R18.reuse, UR39, PT ;  /* 0x0000002712007c0c */ /* 0x040fe2000bf46070 */
[----:B------:R-:W2:Y:S01]  /*0650*/  @!P0 LDG.E.U8 R9, desc[UR26][R26.64] ;  /* 0x0000001a1a098981 */ /* 0x000ea2000c1e1100 */
[----:B------:R-:W-:Y:S02]  /*0660*/  IADD3 R25, P3, PT, R18, UR29, RZ ;  /* 0x0000001d12197c10 */ /* 0x000fe4000ff7e0ff */
[----:B------:R-:W-:Y:S01]  /*0670*/  ISETP.GE.AND.EX P2, PT, R24, UR40, PT, P2 ;  /* 0x0000002818007c0c */ /* 0x000fe2000bf46320 */
[----:B------:R0:W3:Y:S02]  /*0680*/  @!P1 LDG.E.U8 R22, desc[UR26][R20.64] ;  /* 0x0000001a14169981 */ /* 0x0000e4000c1e1100 */
[----:B------:R-:W-:Y:S01]  /*0690*/  IMAD.X R24, RZ, RZ, R24, P3 ;  /* 0x000000ffff187224 */ /* 0x000fe200018e0618 */
[----:B------:R-:W-:-:S04]  /*06a0*/  ISETP.GE.U32.AND P3, PT, R25, UR39, PT ;  /* 0x0000002719007c0c */ /* 0x000fc8000bf66070 */
[----:B------:R-:W-:-:S05]  /*06b0*/  ISETP.GE.AND.EX P3, PT, R24, UR40, PT, P3 ;  /* 0x0000002818007c0c */ /* 0x000fca000bf66330 */
[----:B------:R-:W-:-:S04]  /*06c0*/  @!P2 IADD3 R18, P4, PT, R16, UR36, RZ ;  /* 0x000000241012ac10 */ /* 0x000fc8000ff9e0ff */
[----:B------:R-:W-:-:S04]  /*06d0*/  @!P2 IADD3.X R19, PT, PT, R17, UR11, RZ, P4, !PT ;  /* 0x0000000b1113ac10 */ /* 0x000fc8000a7fe4ff */
[----:B------:R-:W-:Y:S01]  /*06e0*/  @!P3 IADD3 R28, P4, PT, R16, UR35, RZ ;  /* 0x00000023101cbc10 */ /* 0x000fe2000ff9e0ff */
[----:B------:R-:W4:Y:S03]  /*06f0*/  @!P2 LDG.E.U8 R23, desc[UR26][R18.64] ;  /* 0x0000001a1217a981 */ /* 0x000f26000c1e1100 */
[----:B------:R-:W-:-:S05]  /*0700*/  @!P3 IADD3.X R29, PT, PT, R17, UR12, RZ, P4, !PT ;  /* 0x0000000c111dbc10 */ /* 0x000fca000a7fe4ff */
[----:B------:R2:W5:Y:S01]  /*0710*/  @!P3 LDG.E.U8 R8, desc[UR26][R28.64] ;  /* 0x0000001a1c08b981 */ /* 0x000562000c1e1100 */
[----:B0-----:R-:W-:-:S04]  /*0720*/  @!P0 IADD3 R20, P4, PT, R4, UR7, RZ ;  /* 0x0000000704148c10 */ /* 0x001fc8000ff9e0ff */
[----:B------:R-:W-:Y:S02]  /*0730*/  @!P0 IADD3.X R21, PT, PT, R5, UR10, RZ, P4, !PT ;  /* 0x0000000a05158c10 */ /* 0x000fe4000a7fe4ff */
[----:B--2---:R-:W-:Y:S02]  /*0740*/  @!P0 LOP3.LUT R29, R9, 0xff, RZ, 0xc0, !PT ;  /* 0x000000ff091d8812 */ /* 0x004fe400078ec0ff */
[----:B---3--:R-:W-:-:S03]  /*0750*/  @!P1 LOP3.LUT R28, R22, 0xff, RZ, 0xc0, !PT ;  /* 0x000000ff161c9812 */ /* 0x008fc600078ec0ff */
[----:B------:R0:W-:Y:S01]  /*0760*/  @!P0 STG.E.U16 desc[UR26][R20.64], R29 ;  /* 0x0000001d14008986 */ /* 0x0001e2000c10151a */
[----:B------:R-:W-:-:S04]  /*0770*/  @!P1 LEA R26, P0, R2, UR7, 0x1 ;  /* 0x00000007021a9c11 */ /* 0x000fc8000f8008ff */
[----:B------:R-:W-:Y:S02]  /*0780*/  @!P1 IADD3.X R27, PT, PT, R6, UR10, RZ, P0, !PT ;  /* 0x0000000a061b9c10 */ /* 0x000fe400087fe4ff */
[----:B------:R-:W-:-:S03]  /*0790*/  @!P2 IADD3 R18, P0, PT, R3, UR7, RZ ;  /* 0x000000070312ac10 */ /* 0x000fc6000ff1e0ff */
[----:B------:R4:W-:Y:S01]  /*07a0*/  @!P1 STG.E.U16 desc[UR26][R26.64], R28 ;  /* 0x0000001c1a009986 */ /* 0x0009e2000c10151a */
[----:B------:R-:W-:Y:S01]  /*07b0*/  @!P2 IADD3.X R19, PT, PT, R7, UR10, RZ, P0, !PT ;  /* 0x0000000a0713ac10 */ /* 0x000fe200087fe4ff */
[----:B0-----:R-:W-:Y:S02]  /*07c0*/  IMAD.U32 R21, RZ, RZ, UR29 ;  /* 0x0000001dff157e24 */ /* 0x001fe4000f8e00ff */
[----:B------:R-:W-:Y:S02]  /*07d0*/  @!P3 IMAD.MOV.U32 R29, RZ, RZ, RZ ;  /* 0x000000ffff1db224 */ /* 0x000fe400078e00ff */
[----:B------:R-:W-:-:S03]  /*07e0*/  @!P3 IMAD.WIDE.U32 R20, R21, 0x6, R4 ;  /* 0x000000061514b825 */ /* 0x000fc600078e0004 */
[----:B------:R-:W-:Y:S02]  /*07f0*/  @!P3 IADD3 R20, P0, PT, R20, UR7, RZ ;  /* 0x000000071414bc10 */ /* 0x000fe4000ff1e0ff */
[----:B----4-:R-:W-:Y:S02]  /*0800*/  @!P2 LOP3.LUT R27, R23, 0xff, RZ, 0xc0, !PT ;  /* 0x000000ff171ba812 */ /* 0x010fe400078ec0ff */
[----:B------:R-:W-:Y:S02]  /*0810*/  @!P3 IADD3.X R21, PT, PT, R21, UR10, R29, P0, !PT ;  /* 0x0000000a1515bc10 */ /* 0x000fe400087fe41d */
[----:B------:R-:W-:Y:S01]  /*0820*/  IADD3 R25, P0, PT, R25, UR29, RZ ;  /* 0x0000001d19197c10 */ /* 0x000fe2000ff1e0ff */
[----:B------:R0:W-:Y:S01]  /*0830*/  @!P2 STG.E.U16 desc[UR26][R18.64], R27 ;  /* 0x0000001b1200a986 */ /* 0x0001e2000c10151a */
[----:B-----5:R-:W-:-:S03]  /*0840*/  @!P3 LOP3.LUT R29, R8, 0xff, RZ, 0xc0, !PT ;  /* 0x000000ff081db812 */ /* 0x020fc600078ec0ff */
        /* <DEDUP_REMOVED lines=9> */
[C---:B0-----:R-:W-:Y:S01]  /*08e0*/  IADD3 R18, P4, PT, R25.reuse, UR29, RZ ;  /* 0x0000001d19127c10 */ /* 0x041fe2000ff9e0ff */
[----:B------:R-:W-:Y:S01]  /*08f0*/  IMAD.X R24, RZ, RZ, R24, P3 ;  /* 0x000000ffff187224 */ /* 0x000fe200018e0618 */
[----:B------:R-:W-:Y:S02]  /*0900*/  ISETP.GE.U32.AND P2, PT, R25, UR39, PT ;  /* 0x0000002719007c0c */ /* 0x000fe4000bf46070 */
[----:B------:R-:W-:Y:S01]  /*0910*/  ISETP.GE.U32.AND P3, PT, R18, UR39, PT ;  /* 0x0000002712007c0c */ /* 0x000fe2000bf66070 */
[----:B------:R-:W-:Y:S01]  /*0920*/  IMAD.X R18, RZ, RZ, R24, P4 ;  /* 0x000000ffff127224 */ /* 0x000fe200020e0618 */
[----:B------:R-:W-:-:S02]  /*0930*/  ISETP.GE.AND.EX P2, PT, R24, UR40, PT, P2 ;  /* 0x0000002818007c0c */ /* 0x000fc4000bf46320 */
[----:B------:R-:W-:Y:S02]  /*0940*/  @!P0 IADD3 R26, P5, PT, R16, UR37, RZ ;  /* 0x00000025101a8c10 */ /* 0x000fe4000ffbe0ff */
[----:B------:R-:W-:Y:S02]  /*0950*/  ISETP.GE.AND.EX P3, PT, R18, UR40, PT, P3 ;  /* 0x0000002812007c0c */ /* 0x000fe4000bf66330 */
[----:B------:R-:W-:Y:S02]  /*0960*/  @!P0 IADD3.X R27, PT, PT, R17, UR38, RZ, P5, !PT ;  /* 0x00000026111b8c10 */ /* 0x000fe4000affe4ff */
[----:B------:R-:W-:-:S03]  /*0970*/  @!P1 IADD3 R24, P4, PT, R16, UR34, RZ ;  /* 0x0000002210189c10 */ /* 0x000fc6000ff9e0ff */
[----:B------:R0:W2:Y:S01]  /*0980*/  @!P0 LDG.E.U8 R9, desc[UR26][R26.64] ;  /* 0x0000001a1a098981 */ /* 0x0000a2000c1e1100 */
[----:B------:R-:W-:Y:S02]  /*0990*/  @!P1 IADD3.X R25, PT, PT, R17, UR14, RZ, P4, !PT ;  /* 0x0000000e11199c10 */ /* 0x000fe4000a7fe4ff */
[----:B-1----:R-:W-:-:S03]  /*09a0*/  @!P2 IADD3 R20, P4, PT, R16, UR33, RZ ;  /* 0x000000211014ac10 */ /* 0x002fc6000ff9e0ff */
[----:B------:R1:W3:Y:S01]  /*09b0*/  @!P1 LDG.E.U8 R22, desc[UR26][R24.64] ;  /* 0x0000001a18169981 */ /* 0x0002e2000c1e1100 */
[----:B------:R-:W-:Y:S02]  /*09c0*/  @!P2 IADD3.X R21, PT, PT, R17, UR16, RZ, P4, !PT ;  /* 0x000000101115ac10 */ /* 0x000fe4000a7fe4ff */
[----:B------:R-:W-:-:S03]  /*09d0*/  @!P3 IADD3 R18, P4, PT, R16, UR32, RZ ;  /* 0x000000201012bc10 */ /* 0x000fc6000ff9e0ff */
[----:B------:R4:W5:Y:S01]  /*09e0*/  @!P2 LDG.E.U8 R23, desc[UR26][R20.64] ;  /* 0x0000001a1417a981 */ /* 0x000962000c1e1100 */
[----:B------:R-:W-:-:S05]  /*09f0*/  @!P3 IADD3.X R19, PT, PT, R17, UR18, RZ, P4, !PT ;  /* 0x000000121113bc10 */ /* 0x000fca000a7fe4ff */
[----:B------:R5:W5:Y:S01]  /*0a00*/  @!P3 LDG.E.U8 R8, desc[UR26][R18.64] ;  /* 0x0000001a1208b981 */ /* 0x000b62000c1e1100 */
[----:B------:R-:W-:Y:S01]  /*0a10*/  IMAD.U32 R29, RZ, RZ, UR29 ;  /* 0x0000001dff1d7e24 */ /* 0x000fe2000f8e00ff */
[----:B------:R-:W-:Y:S02]  /*0a20*/  UIADD3 UR20, UP0, UPT, UR20, -0x2, URZ ;  /* 0xfffffffe14147890 */ /* 0x000fe4000ff1e0ff */
[----:B------:R-:W-:Y:S01]  /*0a30*/  UIMAD.WIDE.U32 UR4, UR29, 0x8, UR4 ;  /* 0x000000081d0478a5 */ /* 0x000fe2000f8e0004 */
[----:B------:R-:W-:Y:S01]  /*0a40*/  @!P0 IMAD.WIDE.U32 R28, R29, 0x8, R4 ;  /* 0x000000081d1c8825 */ /* 0x000fe200078e0004 */
[----:B------:R-:W-:Y:S02]  /*0a50*/  UIADD3.X UR6, UPT, UPT, UR6, -0x1, URZ, UP0, !UPT ;  /* 0xffffffff06067890 */ /* 0x000fe400087fe4ff */
[----:B------:R-:W-:Y:S01]  /*0a60*/  UISETP.NE.U32.AND UP0, UPT, UR20, URZ, UPT ;  /* 0x000000ff1400728c */ /* 0x000fe2000bf05070 */
[----:B0-----:R-:W-:-:S03]  /*0a70*/  @!P0 IADD3 R26, P4, PT, R28, UR7, RZ ;  /* 0x000000071c1a8c10 */ /* 0x001fc6000ff9e0ff */
[----:B------:R-:W-:Y:S01]  /*0a80*/  UISETP.NE.AND.EX UP0, UPT, UR6, URZ, UPT, UP0 ;  /* 0x000000ff0600728c */ /* 0x000fe2000bf05300 */
[----:B------:R-:W-:Y:S02]  /*0a90*/  @!P0 IADD3.X R27, PT, PT, R29, UR10, RZ, P4, !PT ;  /* 0x0000000a1d1b8c10 */ /* 0x000fe4000a7fe4ff */
[----:B-1----:R-:W-:-:S04]  /*0aa0*/  @!P1 IADD3 R24, P4, PT, R10, UR7, RZ ;  /* 0x000000070a189c10 */ /* 0x002fc8000ff9e0ff */
[----:B------:R-:W-:Y:S02]  /*0ab0*/  @!P1 IADD3.X R25, PT, PT, R11, UR10, RZ, P4, !PT ;  /* 0x0000000a0b199c10 */ /* 0x000fe4000a7fe4ff */
[----:B--2---:R-:W-:-:S05]  /*0ac0*/  @!P0 LOP3.LUT R29, R9, 0xff, RZ, 0xc0, !PT ;  /* 0x000000ff091d8812 */ /* 0x004fca00078ec0ff */
[----:B------:R-:W-:Y:S01]  /*0ad0*/  @!P0 STG.E.U16 desc[UR26][R26.64], R29 ;  /* 0x0000001d1a008986 */ /* 0x000fe2000c10151a */
[----:B----4-:R-:W-:Y:S02]  /*0ae0*/  @!P2 IADD3 R20, P0, PT, R12, UR7, RZ ;  /* 0x000000070c14ac10 */ /* 0x010fe4000ff1e0ff */
[----:B---3--:R-:W-:Y:S02]  /*0af0*/  @!P1 LOP3.LUT R28, R22, 0xff, RZ, 0xc0, !PT ;  /* 0x000000ff161c9812 */ /* 0x008fe400078ec0ff */
[----:B------:R-:W-:Y:S02]  /*0b00*/  @!P2 IADD3.X R21, PT, PT, R13, UR10, RZ, P0, !PT ;  /* 0x0000000a0d15ac10 */ /* 0x000fe400087fe4ff */
[----:B-----5:R-:W-:Y:S01]  /*0b10*/  @!P2 LOP3.LUT R19, R23, 0xff, RZ, 0xc0, !PT ;  /* 0x000000ff1713a812 */ /* 0x020fe200078ec0ff */
[----:B------:R0:W-:Y:S01]  /*0b20*/  @!P1 STG.E.U16 desc[UR26][R24.64], R28 ;  /* 0x0000001c18009986 */ /* 0x0001e2000c10151a */
[----:B------:R-:W-:Y:S01]  /*0b30*/  @!P3 IADD3 R18, P0, PT, R14, UR7, RZ ;  /* 0x000000070e12bc10 */ /* 0x000fe2000ff1e0ff */
[----:B------:R-:W-:-:S02]  /*0b40*/  ULEA UR7, UP1, UR29, UR7, 0x4 ;  /* 0x000000071d077291 */ /* 0x000fc4000f8220ff */
[----:B------:R1:W-:Y:S01]  /*0b50*/  @!P2 STG.E.U16 desc[UR26][R20.64], R19 ;  /* 0x000000131400a986 */ /* 0x0003e2000c10151a */
[----:B0-----:R-:W-:Y:S01]  /*0b60*/  IMAD.U32 R25, RZ, RZ, UR29 ;  /* 0x0000001dff197e24 */ /* 0x001fe2000f8e00ff */
[----:B-1----:R-:W-:-:S03]  /*0b70*/  @!P3 IADD3.X R19, PT, PT, R15, UR10, RZ, P0, !PT ;  /* 0x0000000a0f13bc10 */ /* 0x002fc600087fe4ff */
[----:B------:R-:W-:Y:S01]  /*0b80*/  IMAD.WIDE.U32 R16, R25, 0x8, R16 ;  /* 0x0000000819107825 */ /* 0x000fe200078e0010 */
[----:B------:R-:W-:Y:S01]  /*0b90*/  @!P3 LOP3.LUT R21, R8, 0xff, RZ, 0xc0, !PT ;  /* 0x000000ff0815b812 */ /* 0x000fe200078ec0ff */
[----:B------:R-:W-:-:S04]  /*0ba0*/  ULEA.HI.X UR10, UR29, UR10, URZ, 0x4, UP1 ;  /* 0x0000000a1d0a7291 */ /* 0x000fc800088f24ff */
[----:B------:R1:W-:Y:S01]  /*0bb0*/  @!P3 STG.E.U16 desc[UR26][R18.64], R21 ;  /* 0x000000151200b986 */ /* 0x0003e2000c10151a */
[----:B------:R-:W-:Y:S07]  /*0bc0*/  BRA.U UP0, `(.L_x_3094) ;  /* 0xfffffff9006c7547 */ /* 0x000fee000b83ffff */
.L_x_3093:
        /* <DEDUP_REMOVED lines=13> */
[----:B------:R-:W-:Y:S01]  /*0ca0*/  IMAD.X R13, RZ, RZ, R11, P3 ;  /* 0x000000ffff0d7224 */ /* 0x000fe200018e060b */
[----:B------:R-:W-:-:S02]  /*0cb0*/  ISETP.GE.U32.AND P2, PT, R10, UR39, PT ;  /* 0x000000270a007c0c */ /* 0x000fc4000bf46070 */
[----:B------:R-:W-:Y:S02]  /*0cc0*/  ISETP.GE.AND.EX P1, PT, R11, UR40, PT, P1 ;  /* 0x000000280b007c0c */ /* 0x000fe4000bf26310 */
[----:B------:R-:W-:-:S07]  /*0cd0*/  ISETP.GE.AND.EX P2, PT, R13, UR40, PT, P2 ;  /* 0x000000280d007c0c */ /* 0x000fce000bf46320 */
[----:B------:R-:W-:-:S04]  /*0ce0*/  @!P0 IADD3 R4, P3, PT, R7, UR41, RZ ;  /* 0x0000002907048c10 */ /* 0x000fc8000ff7e0ff */
[----:B------:R-:W-:Y:S02]  /*0cf0*/  @!P1 IADD3 R2, P4, PT, R0, UR41, RZ ;  /* 0x0000002900029c10 */ /* 0x000fe4000ff9e0ff */
[----:B------:R-:W-:Y:S02]  /*0d00*/  @!P0 IADD3.X R5, PT, PT, R12, UR42, RZ, P3, !PT ;  /* 0x0000002a0c058c10 */ /* 0x000fe40009ffe4ff */
[----:B------:R-:W-:Y:S02]  /*0d10*/  @!P2 IADD3 R14, P3, PT, R10, UR41, RZ ;  /* 0x000000290a0eac10 */ /* 0x000fe4000ff7e0ff */
[----:B------:R-:W-:Y:S01]  /*0d20*/  @!P1 IADD3.X R3, PT, PT, R11, UR42, RZ, P4, !PT ;  /* 0x0000002a0b039c10 */ /* 0x000fe2000a7fe4ff */
[----:B------:R-:W2:Y:S01]  /*0d30*/  @!P0 LDG.E.U8 R9, desc[UR26][R4.64] ;  /* 0x0000001a04098981 */ /* 0x000ea2000c1e1100 */
[----:B------:R-:W-:-:S03]  /*0d40*/  @!P2 IADD3.X R15, PT, PT, R13, UR42, RZ, P3, !PT ;  /* 0x0000002a0d0fac10 */ /* 0x000fc60009ffe4ff */
[----:B------:R0:W3:Y:S01]  /*0d50*/  @!P1 LDG.E.U8 R22, desc[UR26][R2.64] ;  /* 0x0000001a02169981 */ /* 0x0000e2000c1e1100 */
[----:B-1----:R-:W-:-:S03]  /*0d60*/  IADD3 R18, P4, PT, R10, UR29, RZ ;  /* 0x0000001d0a127c10 */ /* 0x002fc6000ff9e0ff */
[----:B------:R-:W4:Y:S01]  /*0d70*/  @!P2 LDG.E.U8 R23, desc[UR26][R14.64] ;  /* 0x0000001a0e17a981 */ /* 0x000f22000c1e1100 */
[----:B------:R-:W-:Y:S01]  /*0d80*/  ISETP.GE.U32.AND P3, PT, R18, UR39, PT ;  /* 0x0000002712007c0c */ /* 0x000fe2000bf66070 */
[----:B------:R-:W-:-:S05]  /*0d90*/  IMAD.X R19, RZ, RZ, R13, P4 ;  /* 0x000000ffff137224 */ /* 0x000fca00020e060d */
[----:B------:R-:W-:Y:S02]  /*0da0*/  ISETP.GE.AND.EX P3, PT, R19, UR40, PT, P3 ;  /* 0x0000002813007c0c */ /* 0x000fe4000bf66330 */
[----:B0-----:R-:W-:Y:S02]  /*0db0*/  @!P1 LEA R2, P5, R0, UR8, 0x1 ;  /* 0x0000000800029c11 */ /* 0x001fe4000f8a08ff */
[----:B------:R-:W-:-:S09]  /*0dc0*/  @!P2 LEA R4, P6, R10, UR8, 0x1 ;  /* 0x000000080a04ac11 */ /* 0x000fd2000f8c08ff */
[----:B------:R-:W-:-:S04]  /*0dd0*/  @!P3 IADD3 R16, P4, PT, R18, UR41, RZ ;  /* 0x000000291210bc10 */ /* 0x000fc8000ff9e0ff */
[----:B------:R-:W-:Y:S02]  /*0de0*/  @!P3 IADD3.X R17, PT, PT, R19, UR42, RZ, P4, !PT ;  /* 0x0000002a1311bc10 */ /* 0x000fe4000a7fe4ff */
[C---:B------:R-:W-:Y:S02]  /*0df0*/  @!P0 LEA R6, P4, R7.reuse, UR8, 0x1 ;  /* 0x0000000807068c11 */ /* 0x040fe4000f8808ff */
[----:B------:R-:W-:Y:S01]  /*0e00*/  @!P1 LEA.HI.X R3, R0, UR9, R11, 0x1, P5 ;  /* 0x0000000900039c11 */ /* 0x000fe2000a8f0c0b */
[----:B------:R0:W5:Y:S01]  /*0e10*/  @!P3 LDG.E.U8 R8, desc[UR26][R16.64] ;  /* 0x0000001a1008b981 */ /* 0x000162000c1e1100 */
[----:B------:R-:W-:Y:S02]  /*0e20*/  @!P0 LEA.HI.X R7, R7, UR9, R12, 0x1, P4 ;  /* 0x0000000907078c11 */ /* 0x000fe4000a0f0c0c */
[----:B------:R-:W-:Y:S02]  /*0e30*/  @!P2 LEA.HI.X R5, R10, UR9, R13, 0x1, P6 ;  /* 0x000000090a05ac11 */ /* 0x000fe4000b0f0c0d */
[----:B--2---:R-:W-:-:S02]  /*0e40*/  @!P0 LOP3.LUT R9, R9, 0xff, RZ, 0xc0, !PT ;  /* 0x000000ff09098812 */ /* 0x004fc400078ec0ff */
[----:B---3--:R-:W-:-:S03]  /*0e50*/  @!P1 LOP3.LUT R11, R22, 0xff, RZ, 0xc0, !PT ;  /* 0x000000ff160b9812 */ /* 0x008fc600078ec0ff */
[----:B------:R0:W-:Y:S01]  /*0e60*/  @!P0 STG.E.U16 desc[UR26][R6.64], R9 ;  /* 0x0000000906008986 */ /* 0x0001e2000c10151a */
[----:B----4-:R-:W-:-:S03]  /*0e70*/  @!P2 LOP3.LUT R13, R23, 0xff, RZ, 0xc0, !PT ;  /* 0x000000ff170da812 */ /* 0x010fc600078ec0ff */
[----:B------:R0:W-:Y:S04]  /*0e80*/  @!P1 STG.E.U16 desc[UR26][R2.64], R11 ;  /* 0x0000000b02009986 */ /* 0x0001e8000c10151a */
[----:B------:R0:W-:Y:S01]  /*0e90*/  @!P2 STG.E.U16 desc[UR26][R4.64], R13 ;  /* 0x0000000d0400a986 */ /* 0x0001e2000c10151a */
[----:B------:R-:W-:Y:S05]  /*0ea0*/  @P3 EXIT ;  /* 0x000000000000394d */ /* 0x000fea0003800000 */
[----:B0-----:R-:W-:Y:S02]  /*0eb0*/  LEA R2, P0, R18, UR8, 0x1 ;  /* 0x0000000812027c11 */ /* 0x001fe4000f8008ff */
[----:B-----5:R-:W-:Y:S02]  /*0ec0*/  LOP3.LUT R5, R8, 0xff, RZ, 0xc0, !PT ;  /* 0x000000ff08057812 */ /* 0x020fe400078ec0ff */
[----:B------:R-:W-:-:S05]  /*0ed0*/  LEA.HI.X R3, R18, UR9, R19, 0x1, P0 ;  /* 0x0000000912037c11 */ /* 0x000fca00080f0c13 */
[----:B------:R-:W-:Y:S01]  /*0ee0*/  STG.E.U16 desc[UR26][R2.64], R5 ;  /* 0x0000000502007986 */ /* 0x000fe2000c10151a */
[----:B------:R-:W-:Y:S05]  /*0ef0*/  EXIT ;  /* 0x000000000000794d */ /* 0x000fea0003800000 */
.L_x_3092:
[----:B------:R-:W0:Y:S02]  /*0f00*/  S2R R8, SR_TID.X ;  /* 0x0000000000087919 */ /* 0x000e240000002100 */
[----:B0-----:R-:W-:-:S03]  /*0f10*/  IMAD.WIDE.U32 R2, R8, 0x4, RZ ;  /* 0x0000000408027825 */ /* 0x001fc600078e00ff */
[----:B------:R-:W-:-:S04]  /*0f20*/  ISETP.GE.U32.AND P0, PT, R2, UR11, PT ;  /* 0x0000000b02007c0c */ /* 0x000fc8000bf06070 */
[----:B------:R-:W-:-:S13]  /*0f30*/  ISETP.GE.AND.EX P0, PT, R3, UR4, PT, P0 ;  /* 0x0000000403007c0c */ /* 0x000fda000bf06300 */
[----:B------:R-:W-:Y:S05]  /*0f40*/  @P0 EXIT ;  /* 0x000000000000094d */ /* 0x000fea0003800000 */
[----:B------:R-:W-:Y:S01]  /*0f50*/  IMAD.MOV.U32 R9, RZ, RZ, RZ ;  /* 0x000000ffff097224 */ /* 0x000fe200078e00ff */
[----:B------:R-:W0:Y:S06]  /*0f60*/  LDCU UR5, c[0x0][0x360] ;  /* 0x00006c00ff0577ac */ /* 0x000e2c0008000800 */
.L_x_3095:
[----:B------:R-:W-:-:S04]  /*0f70*/  LEA R2, P0, R8, UR41, 0x2 ;  /* 0x0000002908027c11 */ /* 0x000fc8000f8010ff */
[----:B------:R-:W-:-:S05]  /*0f80*/  LEA.HI.X R3, R8, UR42, R9, 0x2, P0 ;  /* 0x0000002a08037c11 */ /* 0x000fca00080f1409 */
[----:B------:R-:W2:Y:S01]  /*0f90*/  LDG.E R2, desc[UR26][R2.64] ;  /* 0x0000001a02027981 */ /* 0x000ea2000c1e1900 */
[----:B------:R-:W-:Y:S02]  /*0fa0*/  LEA R4, P0, R8, UR8, 0x3 ;  /* 0x0000000808047c11 */ /* 0x000fe4000f8018ff */
[C---:B--2---:R-:W-:Y:S02]  /*0fb0*/  PRMT R0, R2.reuse, 0x7771, RZ ;  /* 0x0000777102007816 */ /* 0x044fe400000000ff */
[C---:B------:R-:W-:Y:S02]  /*0fc0*/  PRMT R5, R2.reuse, 0x7770, RZ ;  /* 0x0000777002057816 */ /* 0x040fe400000000ff */
[C---:B------:R-:W-:Y:S02]  /*0fd0*/  PRMT R6, R2.reuse, 0x7773, RZ ;  /* 0x0000777302067816 */ /* 0x040fe400000000ff */
[----:B------:R-:W-:Y:S02]  /*0fe0*/  PRMT R7, R2, 0x7772, RZ ;  /* 0x0000777202077816 */ /* 0x000fe400000000ff */
[----:B------:R-:W-:-:S02]  /*0ff0*/  PRMT R0, R5, 0x5410, R0 ;  /* 0x0000541005007816 */ /* 0x000fc40000000000 */
[----:B------:R-:W-:Y:S02]  /*1000*/  PRMT R6, R7, 0x5410, R6 ;  /* 0x0000541007067816 */ /* 0x000fe40000000006 */
[----:B------:R-:W-:Y:S02]  /*1010*/  LEA.HI.X R5, R8, UR9, R9, 0x3, P0 ;  /* 0x0000000908057c11 */ /* 0x000fe400080f1c09 */
[----:B------:R-:W-:Y:S02]  /*1020*/  LOP3.LUT R0, R0, 0xff00ff, RZ, 0xc0, !PT ;  /* 0x00ff00ff00007812 */ /* 0x000fe400078ec0ff */
[----:B------:R-:W-:Y:S02]  /*1030*/  LOP3.LUT R6, R6, 0xff00ff, RZ, 0xc0, !PT ;  /* 0x00ff00ff06067812 */ /* 0x000fe400078ec0ff */
[----:B0-----:R-:W-:Y:S01]  /*1040*/  IADD3 R8, P0, PT, R8, UR5, RZ ;  /* 0x0000000508087c10 */ /* 0x001fe2000ff1e0ff */
[----:B------:R-:W-:Y:S02]  /*1050*/  IMAD.MOV.U32 R2, RZ, RZ, R0 ;  /* 0x000000ffff027224 */ /* 0x000fe400078e0000 */
[----:B------:R-:W-:-:S02]  /*1060*/  IMAD.MOV.U32 R3, RZ, RZ, R6 ;  /* 0x000000ffff037224 */ /* 0x000fc400078e0006 */
        /* <DEDUP_REMOVED lines=10> */
        .weak           $__internal_94_$__cuda_sm20_div_u16
        .type           $__internal_94_$__cuda_sm20_div_u16,@function
        .size           $__internal_94_$__cuda_sm20_div_u16,(.L_x_7767 - $__internal_94_$__cuda_sm20_div_u16)
$__internal_94_$__cuda_sm20_div_u16:
        /* <DEDUP_REMOVED lines=19> */
[----:B------:R-:W-:Y:S05]  /*1240*/  RET.REL.NODEC R2 `(_ZN2at6native55_GLOBAL__N__de093ff9_22_ForeachBinaryOpList_cu_a911ec4325multi_tensor_apply_kernelINS1_18TensorListMetadataILi2EEENS1_11CopyFunctorIshLi2ELi1ELi1EEEJNS0_4CopyIshEEEEEvT_T0_DpT1_) ;  /* 0xffffffec026c7950 */ /* 0x000fea0003c3ffff */
.L_x_3096:
        /* <DEDUP_REMOVED lines=11> */
.L_x_7767:


//--------------------- .text._ZN2at6native55_GLOBAL__N__de093ff9_22_ForeachBinaryOpList_cu_a911ec4325multi_tensor_apply_kernelINS1_18TensorListMetadataILi2EEENS1_14UnaryOpFunctorIsLi2ELi1ELi1EEEJNS0_4CopyIssEEEEEvT_T0_DpT1_ --------------------------
	.section	.text._ZN2at6native55_GLOBAL__N__de093ff9_22_ForeachBinaryOpList_cu_a911ec4325multi_tensor_apply_kernelINS1_18TensorListMetadataILi2EEENS1_14UnaryOpFunctorIsLi2ELi1ELi1EEEJNS0_4CopyIssEEEEEvT_T0_DpT1_,"ax",@progbits
	.align	128
.text._ZN2at6native55_GLOBAL__N__de093ff9_22_ForeachBinaryOpList_cu_a911ec4325multi_tensor_apply_kernelINS1_18TensorListMetadataILi2EEENS1_14UnaryOpFunctorIsLi2ELi1ELi1EEEJNS0_4CopyIssEEEEEvT_T0_DpT1_:
        .type           _ZN2at6native55_GLOBAL__N__de093ff9_22_ForeachBinaryOpList_cu_a911ec4325multi_tensor_apply_kernelINS1_18TensorListMetadataILi2EEENS1_14UnaryOpFunctorIsLi2ELi1ELi1EEEJNS0_4CopyIssEEEEEvT_T0_DpT1_,@function
        .size           _ZN2at6native55_GLOBAL__N__de093ff9_22_ForeachBinaryOpList_cu_a911ec4325multi_tensor_apply_kernelINS1_18TensorListMetadataILi2EEENS1_14UnaryOpFunctorIsLi2ELi1ELi1EEEJNS0_4CopyIssEEEEEvT_T0_DpT1_,(.L_x_7769 - _ZN2at6native55_GLOBAL__N__de093ff9_22_ForeachBinaryOpList_cu_a911ec4325multi_tensor_apply_kernelINS1_18TensorListMetadataILi2EEENS1_14UnaryOpFunctorIsLi2ELi1ELi1EEEJNS0_4CopyIssEEEEEvT_T0_DpT1_)
        .other          _ZN2at6native55_GLOBAL__N__de093ff9_22_ForeachBinaryOpList_cu_a911ec4325multi_tensor_apply_kernelINS1_18TensorListMetadataILi2EEENS1_14UnaryOpFunctorIsLi2ELi1ELi1EEEJNS0_4CopyIssEEEEEvT_T0_DpT1_,@"STO_CUDA_ENTRY STV_DEFAULT"
_ZN2at6native55_GLOBAL__N__de093ff9_22_ForeachBinaryOpList_cu_a911ec4325multi_tensor_apply_kernelINS1_18TensorListMetadataILi2EEENS1_14UnaryOpFunctorIsLi2ELi1ELi1EEEJNS0_4CopyIssEEEEEvT_T0_DpT1_:
        /* <DEDUP_REMOVED lines=38> */
[----:B------:R-:W-:Y:S05]  /*0260*/  CALL.REL.NOINC `($__internal_95_$__cuda_sm20_div_u16) ;  /* 0x0000000800dc7944 */ /* 0x000fea0003c00000 */
        /* <DEDUP_REMOVED lines=13> */
.L_x_3099:
[----:B0-----:R-:W-:Y:S02]  /*0340*/  IADD3 R4, P0, PT, R3, UR6, RZ ;  /* 0x0000000603047c10 */ /* 0x001fe4000ff1e0ff */
[----:B------:R-:W-:Y:S02]  /*0350*/  PRMT R6, RZ, 0x7610, R6 ;  /* 0x00007610ff067816 */ /* 0x000fe40000000006 */
        /* <DEDUP_REMOVED lines=14> */
[----:B------:R0:W2:Y:S01]  /*0440*/  @!P2 LDG.E.U16 R6, desc[UR12][R20.64] ;  /* 0x0000000c1406a981 */ /* 0x0000a2000c1e1500 */
[----:B------:R-:W-:Y:S01]  /*0450*/  IMAD.X R5, RZ, RZ, R15, P3 ;  /* 0x000000ffff057224 */ /* 0x000fe200018e060f */
[----:B------:R-:W-:Y:S02]  /*0460*/  @!P4 LEA R16, P3, R9, R12, 0x1 ;  /* 0x0000000c0910c211 */ /* 0x000fe400078608ff */
[----:B------:R-:W-:Y:S02]  /*0470*/  ISETP.GE.U32.AND P0, PT, R23, R0, PT ;  /* 0x000000001700720c */ /* 0x000fe40003f06070 */
[----:B------:R-:W-:Y:S02]  /*0480*/  @!P4 LEA.HI.X R17, R9, R13, R19, 0x1, P3 ;  /* 0x0000000d0911c211 */ /* 0x000fe400018f0c13 */
[----:B------:R-:W-:Y:S02]  /*0490*/  ISETP.GE.AND.EX P0, PT, R5, R2, PT, P0 ;  /* 0x000000020500720c */ /* 0x000fe40003f06300 */
[----:B------:R-:W-:-:S02]  /*04a0*/  PRMT R26, RZ, 0x7610, R26 ;  /* 0x00007610ff1a7816 */ /* 0x000fc4000000001a */
[CC--:B------:R-:W-:Y:S02]  /*04b0*/  @!P1 LEA R28, P3, R7.reuse, R12.reuse, 0x1 ;  /* 0x0000000c071c9211 */ /* 0x0c0fe400078608ff */
[----:B------:R-:W-:Y:S02]  /*04c0*/  PRMT R18, RZ, 0x7610, R18 ;  /* 0x00007610ff127816 */ /* 0x000fe40000000012 */
[----:B------:R-:W-:Y:S01]  /*04d0*/  @!P1 LEA.HI.X R29, R7, R13, R15, 0x1, P3 ;  /* 0x0000000d071d9211 */ /* 0x000fe200018f0c0f */
[----:B------:R1:W3:Y:S04]  /*04e0*/  @!P4 LDG.E.U16 R26, desc[UR12][R16.64] ;  /* 0x0000000c101ac981 */ /* 0x0002e8000c1e1500 */
[----:B------:R4:W5:Y:S01]  /*04f0*/  @!P1 LDG.E.U16 R18, desc[UR12][R28.64] ;  /* 0x0000000c1c129981 */ /* 0x000962000c1e1500 */
[----:B0-----:R-:W-:-:S02]  /*0500*/  @!P0 LEA R20, P3, R23, R12, 0x1 ;  /* 0x0000000c17148211 */ /* 0x001fc400078608ff */
[----:B------:R-:W-:Y:S02]  /*0510*/  PRMT R14, RZ, 0x7610, R14 ;  /* 0x00007610ff0e7816 */ /* 0x000fe4000000000e */
[----:B------:R-:W-:-:S05]  /*0520*/  @!P0 LEA.HI.X R21, R23, R13, R5, 0x1, P3 ;  /* 0x0000000d17158211 */ /* 0x000fca00018f0c05 */
[----:B------:R-:W5:Y:S01]  /*0530*/  @!P0 LDG.E.U16 R14, desc[UR12][R20.64] ;  /* 0x0000000c140e8981 */ /* 0x000f62000c1e1500 */
        /* <DEDUP_REMOVED lines=11> */
[----:B------:R-:W-:Y:S02]  /*05f0*/  ISETP.GE.AND.EX P3, PT, R8, R2, PT, P3 ;  /* 0x000000020800720c */ /* 0x000fe40003f66330 */
[----:B------:R-:W-:Y:S01]  /*0600*/  PRMT R27, RZ, 0x7610, R27 ;  /* 0x00007610ff1b7816 */ /* 0x000fe2000000001b */
[----:B--2---:R0:W-:Y:S01]  /*0610*/  @!P2 STG.E.U16 desc[UR12][R16.64], R6 ;  /* 0x000000061000a986 */ /* 0x0041e2000c10150c */
[----:B----4-:R-:W-:-:S04]  /*0620*/  @!P4 LEA R28, P2, R9, R10, 0x1 ;  /* 0x0000000a091cc211 */ /* 0x010fc800078408ff */
[----:B------:R-:W-:Y:S02]  /*0630*/  @!P4 LEA.HI.X R29, R9, R11, R19, 0x1, P2 ;  /* 0x0000000b091dc211 */ /* 0x000fe400010f0c13 */
[----:B------:R-:W-:-:S05]  /*0640*/  IADD3 R19, P5, PT, R4, UR11, RZ ;  /* 0x0000000b04137c10 */ /* 0x000fca000ffbe0ff */
[----:B------:R-:W-:Y:S01]  /*0650*/  IMAD.X R7, RZ, RZ, R5, P5 ;  /* 0x000000ffff077224 */ /* 0x000fe200028e0605 */
[C---:B------:R-:W-:Y:S02]  /*0660*/  IADD3 R9, P5, PT, R19.reuse, UR11, RZ ;  /* 0x0000000b13097c10 */ /* 0x040fe4000ffbe0ff */
[-C--:B------:R-:W-:Y:S01]  /*0670*/  ISETP.GE.U32.AND P2, PT, R4, R0.reuse, PT ;  /* 0x000000000400720c */ /* 0x080fe20003f46070 */
[----:B---3--:R1:W-:Y:S01]  /*0680*/  @!P4 STG.E.U16 desc[UR12][R28.64], R26 ;  /* 0x0000001a1c00c986 */ /* 0x0083e2000c10150c */
[-C--:B------:R-:W-:Y:S01]  /*0690*/  ISETP.GE.U32.AND P6, PT, R19, R0.reuse, PT ;  /* 0x000000001300720c */ /* 0x080fe20003fc6070 */
[----:B0-----:R-:W-:Y:S01]  /*06a0*/  IMAD.X R6, RZ, RZ, R7, P5 ;  /* 0x000000ffff067224 */ /* 0x001fe200028e0607 */
[----:B------:R-:W-:Y:S01]  /*06b0*/  ISETP.GE.U32.AND P4, PT, R9, R0, PT ;  /* 0x000000000900720c */ /* 0x000fe20003f86070 */
[----:B-----5:R0:W-:Y:S01]  /*06c0*/  @!P1 STG.E.U16 desc[UR12][R24.64], R18 ;  /* 0x0000001218009986 */ /* 0x0201e2000c10150c */
[-C--:B------:R-:W-:Y:S02]  /*06d0*/  ISETP.GE.AND.EX P2, PT, R5, R2.reuse, PT, P2 ;  /* 0x000000020500720c */ /* 0x080fe40003f46320 */
[----:B------:R-:W-:-:S02]  /*06e0*/  ISETP.GE.AND.EX P1, PT, R7, R2, PT, P6 ;  /* 0x000000020700720c */ /* 0x000fc40003f26360 */
[----:B------:R-:W-:Y:S02]  /*06f0*/  ISETP.GE.AND.EX P4, PT, R6, R2, PT, P4 ;  /* 0x000000020600720c */ /* 0x000fe40003f86340 */
[C---:B------:R-:W-:Y:S01]  /*0700*/  @!P3 LEA R16, P5, R15.reuse, R12, 0x1 ;  /* 0x0000000c0f10b211 */ /* 0x040fe200078a08ff */
[----:B------:R2:W-:Y:S03]  /*0710*/  @!P0 STG.E.U16 desc[UR12][R22.64], R14 ;  /* 0x0000000e16008986 */ /* 0x0005e6000c10150c */
[----:B------:R-:W-:-:S03]  /*0720*/  @!P3 LEA.HI.X R17, R15, R13, R8, 0x1, P5 ;  /* 0x0000000d0f11b211 */ /* 0x000fc600028f0c08 */
[CC--:B------:R-:W-:Y:S02]  /*0730*/  @!P2 LEA R20, P6, R4.reuse, R12.reuse, 0x1 ;  /* 0x0000000c0414a211 */ /* 0x0c0fe400078c08ff */
[----:B-1----:R-:W-:Y:S01]  /*0740*/  PRMT R29, RZ, 0x7610, R29 ;  /* 0x00007610ff1d7816 */ /* 0x002fe2000000001d */
[----:B------:R1:W3:Y:S01]  /*0750*/  @!P3 LDG.E.U16 R27, desc[UR12][R16.64] ;  /* 0x0000000c101bb981 */ /* 0x0002e2000c1e1500 */
[-C--:B0-----:R-:W-:Y:S02]  /*0760*/  @!P4 LEA R24, P5, R9, R12.reuse, 0x1 ;  /* 0x0000000c0918c211 */ /* 0x081fe400078a08ff */
[----:B--2---:R-:W-:Y:S02]  /*0770*/  @!P1 LEA R22, P0, R19, R12, 0x1 ;  /* 0x0000000c13169211 */ /* 0x004fe400078008ff */
[----:B------:R-:W-:Y:S02]  /*0780*/  @!P2 LEA.HI.X R21, R4, R13, R5, 0x1, P6 ;  /* 0x0000000d0415a211 */ /* 0x000fe400030f0c05 */
[----:B------:R-:W-:-:S02]  /*0790*/  PRMT R26, RZ, 0x7610, R26 ;  /* 0x00007610ff1a7816 */ /* 0x000fc4000000001a */
[-C--:B------:R-:W-:Y:S01]  /*07a0*/  @!P1 LEA.HI.X R23, R19, R13.reuse, R7, 0x1, P0 ;  /* 0x0000000d13179211 */ /* 0x080fe200000f0c07 */
[----:B------:R-:W2:Y:S01]  /*07b0*/  @!P2 LDG.E.U16 R29, desc[UR12][R20.64] ;  /* 0x0000000c141da981 */ /* 0x000ea2000c1e1500 */
[----:B------:R-:W-:Y:S02]  /*07c0*/  PRMT R28, RZ, 0x7610, R28 ;  /* 0x00007610ff1c7816 */ /* 0x000fe4000000001c */
[----:B------:R-:W-:Y:S01]  /*07d0*/  @!P4 LEA.HI.X R25, R9, R13, R6, 0x1, P5 ;  /* 0x0000000d0919c211 */ /* 0x000fe200028f0c06 */
[----:B------:R-:W4:Y:S04]  /*07e0*/  @!P1 LDG.E.U16 R26, desc[UR12][R22.64] ;  /* 0x0000000c161a9981 */ /* 0x000f28000c1e1500 */
[----:B------:R-:W5:Y:S01]  /*07f0*/  @!P4 LDG.E.U16 R28, desc[UR12][R24.64] ;  /* 0x0000000c181cc981 */ /* 0x000f62000c1e1500 */
        /* <DEDUP_REMOVED lines=14> */
[----:B---3--:R1:W-:Y:S04]  /*08e0*/  @!P3 STG.E.U16 desc[UR12][R14.64], R27 ;  /* 0x0000001b0e00b986 */ /* 0x0083e8000c10150c */
[----:B--2---:R1:W-:Y:S04]  /*08f0*/  @!P2 STG.E.U16 desc[UR12][R16.64], R29 ;  /* 0x0000001d1000a986 */ /* 0x0043e8000c10150c */
[----:B----4-:R1:W-:Y:S04]  /*0900*/  @!P1 STG.E.U16 desc[UR12][R18.64], R26 ;  /* 0x0000001a12009986 */ /* 0x0103e8000c10150c */
[----:B-----5:R1:W-:Y:S01]  /*0910*/  @!P4 STG.E.U16 desc[UR12][R8.64], R28 ;  /* 0x0000001c0800c986 */ /* 0x0203e2000c10150c */
[----:B------:R-:W-:Y:S05]  /*0920*/  BRA.U UP0, `(.L_x_3099) ;  /* 0xfffffff900847547 */ /* 0x000fea000b83ffff */
.L_x_3098:
[----:B------:R-:W-:-:S04]  /*0930*/  ULOP3.LUT UR4, UR8, 0x1, URZ, 0xc0, !UPT ;  /* 0x0000000108047892 */ /* 0x000fc8000f8ec0ff */
[----:B------:R-:W-:-:S06]  /*0940*/  UISETP.NE.U32.AND UP0, UPT, UR4, 0x1, UPT ;  /* 0x000000010400788c */ /* 0x000fcc000bf05070 */
[----:B------:R-:W-:-:S13]  /*0950*/  PLOP3.LUT P0, PT, PT, PT, UP0, 0x80, 0x8 ;  /* 0x000000000008781c */ /* 0x000fda0003f0f008 */
[----:B------:R-:W-:Y:S05]  /*0960*/  @!P0 EXIT ;  /* 0x000000000000894d */ /* 0x000fea0003800000 */
[----:B0-----:R-:W-:Y:S02]  /*0970*/  IADD3 R6, P1, PT, R3, UR6, RZ ;  /* 0x0000000603067c10 */ /* 0x001fe4000ff3e0ff */
[----:B------:R-:W-:Y:S02]  /*0980*/  PRMT R25, RZ, 0x7610, R25 ;  /* 0x00007610ff197816 */ /* 0x000fe40000000019 */
        /* <DEDUP_REMOVED lines=11> */
[----:B------:R-:W-:Y:S02]  /*0a40*/  IADD3 R3, P4, PT, R9, UR11, RZ ;  /* 0x0000000b09037c10 */ /* 0x000fe4000ff9e0ff */
[----:B------:R-:W-:Y:S02]  /*0a50*/  PRMT R29, RZ, 0x7610, R29 ;  /* 0x00007610ff1d7816 */ /* 0x000fe4000000001d */
[----:B------:R-:W-:Y:S01]  /*0a60*/  ISETP.GE.U32.AND P3, PT, R3, R0, PT ;  /* 0x000000000300720c */ /* 0x000fe20003f66070 */
[----:B------:R-:W-:Y:S01]  /*0a70*/  IMAD.X R5, RZ, RZ, R17, P4 ;  /* 0x000000ffff057224 */ /* 0x000fe200020e0611 */
[C---:B------:R-:W-:Y:S02]  /*0a80*/  @!P0 LEA R18, P4, R6.reuse, R12, 0x1 ;  /* 0x0000000c06128211 */ /* 0x040fe400078808ff */
[----:B------:R-:W-:Y:S02]  /*0a90*/  PRMT R0, RZ, 0x7610, R0 ;  /* 0x00007610ff007816 */ /* 0x000fe40000000000 */
[----:B------:R-:W-:-:S02]  /*0aa0*/  @!P0 LEA.HI.X R19, R6, R13, R8, 0x1, P4 ;  /* 0x0000000d06138211 */ /* 0x000fc400020f0c08 */
[-C--:B------:R-:W-:Y:S02]  /*0ab0*/  @!P1 LEA R20, P4, R7, R12.reuse, 0x1 ;  /* 0x0000000c07149211 */ /* 0x080fe400078808ff */
[----:B------:R-:W-:Y:S01]  /*0ac0*/  @!P2 LEA R22, P5, R9, R12, 0x1 ;  /* 0x0000000c0916a211 */ /* 0x000fe200078a08ff */
[----:B------:R-:W2:Y:S01]  /*0ad0*/  @!P0 LDG.E.U16 R25, desc[UR12][R18.64] ;  /* 0x0000000c12198981 */ /* 0x000ea2000c1e1500 */
[-C--:B------:R-:W-:Y:S02]  /*0ae0*/  @!P1 LEA.HI.X R21, R7, R13.reuse, R15, 0x1, P4 ;  /* 0x0000000d07159211 */ /* 0x080fe400020f0c0f */
[----:B------:R-:W-:Y:S02]  /*0af0*/  @!P2 LEA.HI.X R23, R9, R13, R17, 0x1, P5 ;  /* 0x0000000d0917a211 */ /* 0x000fe400028f0c11 */
[----:B------:R-:W-:Y:S01]  /*0b00*/  ISETP.GE.AND.EX P3, PT, R5, R2, PT, P3 ;  /* 0x000000020500720c */ /* 0x000fe20003f66330 */
[----:B------:R-:W3:Y:S04]  /*0b10*/  @!P1 LDG.E.U16 R0, desc[UR12][R20.64] ;  /* 0x0000000c14009981 */ /* 0x000ee8000c1e1500 */
[----:B------:R-:W4:Y:S08]  /*0b20*/  @!P2 LDG.E.U16 R29, desc[UR12][R22.64] ;  /* 0x0000000c161da981 */ /* 0x000f30000c1e1500 */
[----:B------:R-:W-:-:S04]  /*0b30*/  @!P3 LEA R26, P4, R3, R12, 0x1 ;  /* 0x0000000c031ab211 */ /* 0x000fc800078808ff */
[----:B------:R-:W-:Y:S02]  /*0b40*/  @!P3 LEA.HI.X R27, R3, R13, R5, 0x1, P4 ;  /* 0x0000000d031bb211 */ /* 0x000fe400020f0c05 */
[CC--:B------:R-:W-:Y:S02]  /*0b50*/  @!P0 LEA R12, P4, R6.reuse, R10.reuse, 0x1 ;  /* 0x0000000a060c8211 */ /* 0x0c0fe400078808ff */
[----:B------:R-:W-:Y:S02]  /*0b60*/  PRMT R4, RZ, 0x7610, R4 ;  /* 0x00007610ff047816 */ /* 0x000fe40000000004 */
[-C--:B------:R-:W-:Y:S02]  /*0b70*/  @!P0 LEA.HI.X R13, R6, R11.reuse, R8, 0x1, P4 ;  /* 0x0000000b060d8211 */ /* 0x080fe400020f0c08 */
[-C--:B------:R-:W-:Y:S02]  /*0b80*/  @!P1 LEA R6, P4, R7, R10.reuse, 0x1 ;  /* 0x0000000a07069211 */ /* 0x080fe400078808ff */
        /* <DEDUP_REMOVED lines=12> */
.L_x_3097:
[----:B------:R-:W0:Y:S02]  /*0c50*/  S2R R6, SR_TID.X ;  /* 0x0000000000067919 */ /* 0x000e240000002100 */
[----:B0-----:R-:W-:-:S03]  /*0c60*/  IMAD.WIDE.U32 R2, R6, 0x4, RZ ;  /* 0x0000000406027825 */ /* 0x001fc600078e00ff */
[----:B------:R-:W-:-:S04]  /*0c70*/  ISETP.GE.U32.AND P0, PT, R2, R15, PT ;  /* 0x0000000f0200720c */ /* 0x000fc80003f06070 */
[----:B------:R-:W-:-:S13]  /*0c80*/  ISETP.GE.AND.EX P0, PT, R3, R17, PT, P0 ;  /* 0x000000110300720c */ /* 0x000fda0003f06300 */
[----:B------:R-:W-:Y:S05]  /*0c90*/  @P0 EXIT ;  /* 0x000000000000094d */ /* 0x000fea0003800000 */
[----:B------:R-:W-:Y:S01]  /*0ca0*/  IMAD.MOV.U32 R9, RZ, RZ, RZ ;  /* 0x000000ffff097224 */ /* 0x000fe200078e00ff */
[----:B------:R-:W0:Y:S06]  /*0cb0*/  LDCU UR4, c[0x0][0x360] ;  /* 0x00006c00ff0477ac */ /* 0x000e2c0008000800 */
.L_x_3100:
        /* <DEDUP_REMOVED lines=15> */
[----:B--2---:R1:W-:-:S12]  /*0db0*/  STG.E.64 desc[UR12][R4.64], R2 ;  /* 0x0000000204007986 */ /* 0x0043d8000c101b0c */
[----:B------:R-:W-:Y:S05]  /*0dc0*/  @!P0 BRA P1, `(.L_x_3100) ;  /* 0xfffffffc00bc8947 */ /* 0x000fea000083ffff */
[----:B------:R-:W-:Y:S05]  /*0dd0*/  EXIT ;  /* 0x000000000000794d */ /* 0x000fea0003800000 */
        .weak           $__internal_95_$__cuda_sm20_div_u16
        .type           $__internal_95_$__cuda_sm20_div_u16,@function
        .size           $__internal_95_$__cuda_sm20_div_u16,(.L_x_7769 - $__internal_95_$__cuda_sm20_div_u16)
$__internal_95_$__cuda_sm20_div_u16:
        /* <DEDUP_REMOVED lines=19> */
[----:B------:R-:W-:Y:S05]  /*0f10*/  RET.REL.NODEC R4 `(_ZN2at6native55_GLOBAL__N__de093ff9_22_ForeachBinaryOpList_cu_a911ec4325multi_tensor_apply_kernelINS1_18TensorListMetadataILi2EEENS1_14UnaryOpFunctorIsLi2ELi1ELi1EEEJNS0_4CopyIssEEEEEvT_T0_DpT1_) ;  /* 0xfffffff004387950 */ /* 0x000fea0003c3ffff */
.L_x_3101:
        /* <DEDUP_REMOVED lines=14> */
.L_x_7769:


//--------------------- .text._ZN2at6native55_GLOBAL__N__de093ff9_22_ForeachBinaryOpList_cu_a911ec4325multi_tensor_apply_kernelINS1_18TensorListMetadataILi2EEENS1_11CopyFunctorIlN3c1015Float8_e5m2fnuzELi2ELi1ELi1EEEJNS0_4CopyIlS7_EEEEEvT_T0_DpT1_ --------------------------
	.section	.text._ZN2at6native55_GLOBAL__N__de093ff9_22_ForeachBinaryOpList_cu_a911ec4325multi_tensor_apply_kernelINS1_18TensorListMetadataILi2EEENS1_11CopyFunctorIlN3c1015Float8_e5m2fnuzELi2ELi1ELi1EEEJNS0_4CopyIlS7_EEEEEvT_T0_DpT1_,"ax",@progbits
	.align	128
.text._ZN2at6native55_GLOBAL__N__de093ff9_22_ForeachBinaryOpList_cu_a911ec4325multi_tensor_apply_kernelINS1_18TensorListMetadataILi2EEENS1_11CopyFunctorIlN3c1015Float8_e5m2fnuzELi2ELi1ELi1EEEJNS0_4CopyIlS7_EEEEEvT_T0_DpT1_:
        .type           _ZN2at6native55_GLOBAL__N__de093ff9_22_ForeachBinaryOpList_cu_a911ec4325multi_tensor_apply_kernelINS1_18TensorListMetadataILi2EEENS1_11CopyFunctorIlN3c1015Float8_e5m2fnuzELi2ELi1ELi1EEEJNS0_4CopyIlS7_EEEEEvT_T0_DpT1_,@function
        .size           _ZN2at6native55_GLOBAL__N__de093ff9_22_ForeachBinaryOpList_cu_a911ec4325multi_tensor_apply_kernelINS1_18TensorListMetadataILi2EEENS1_11CopyFunctorIlN3c1015Float8_e5m2fnuzELi2ELi1ELi1EEEJNS0_4CopyIlS7_EEEEEvT_T0_DpT1_,(.L_x_7771 - _ZN2at6native55_GLOBAL__N__de093ff9_22_ForeachBinaryOpList_cu_a911ec4325multi_tensor_apply_kernelINS1_18TensorListMetadataILi2EEENS1_11CopyFunctorIlN3c1015Float8_e5m2fnuzELi2ELi1ELi1EEEJNS0_4CopyIlS7_EEEEEvT_T0_DpT1_)
        .other          _ZN2at6native55_GLOBAL__N__de093ff9_22_ForeachBinaryOpList_cu_a911ec4325multi_tensor_apply_kernelINS1_18TensorListMetadataILi2EEENS1_11CopyFunctorIlN3c1015Float8_e5m2fnuzELi2ELi1ELi1EEEJNS0_4CopyIlS7_EEEEEvT_T0_DpT1_,@"STO_CUDA_ENTRY STV_DEFAULT"
_ZN2at6native55_GLOBAL__N__de093ff9_22_ForeachBinaryOpList_cu_a911ec4325multi_tensor_apply_kernelINS1_18TensorListMetadataILi2EEENS1_11CopyFunctorIlN3c1015Float8_e5m2fnuzELi2ELi1ELi1EEEJNS0_4CopyIlS7_EEEEEvT_T0_DpT1_:
        /* <DEDUP_REMOVED lines=55> */
.L_x_3119:
        /* <DEDUP_REMOVED lines=8> */
[----:B------:R-:W-:-:S03]  /*03f0*/  UMOV UR6, URZ ;  /* 0x000000ff00067c82 */ /* 0x000fc60008000000 */
[----:B------:R-:W-:-:S04]  /*0400*/  IMAD.WIDE.U32 R8, R9, 0x3, R24 ;  /* 0x0000000309087825 */ /* 0x000fc800078e0018 */
[----:B------:R-:W-:Y:S01]  /*0410*/  IMAD.X R12, RZ, RZ, R3, P2 ;  /* 0x000000ffff0c7224 */ /* 0x000fe200010e0603 */
[----:B------:R-:W-:Y:S02]  /*0420*/  ISETP.GE.U32.AND P2, PT, R10, UR25, PT ;  /* 0x000000190a007c0c */ /* 0x000fe4000bf46070 */
[----:B------:R-:W-:Y:S01]  /*0430*/  ISETP.GE.U32.AND P3, PT, R8, UR25, PT ;  /* 0x0000001908007c0c */ /* 0x000fe2000bf66070 */
[----:B------:R-:W-:Y:S01]  /*0440*/  VIADD R8, R9, UR6 ;  /* 0x0000000609087c36 */ /* 0x000fe20008000000 */
[----:B------:R-:W-:Y:S02]  /*0450*/  @!P0 IADD3 R10, P4, PT, R24, UR28, RZ ;  /* 0x0000001c180a8c10 */ /* 0x000fe4000ff9e0ff */
[----:B------:R-:W-:Y:S02]  /*0460*/  ISETP.GE.U32.AND.EX P1, PT, R12, UR26, PT, P1 ;  /* 0x0000001a0c007c0c */ /* 0x000fe4000bf26110 */
[----:B------:R-:W-:Y:S02]  /*0470*/  ISETP.GE.U32.AND.EX P2, PT, R11, UR26, PT, P2 ;  /* 0x0000001a0b007c0c */ /* 0x000fe4000bf46120 */
[----:B------:R-:W-:-:S02]  /*0480*/  @!P0 IADD3.X R11, PT, PT, R3, UR29, RZ, P4, !PT ;  /* 0x0000001d030b8c10 */ /* 0x000fc4000a7fe4ff */
        /* <DEDUP_REMOVED lines=32> */
.L_x_3106:
[----:B------:R-:W-:Y:S05]  /*0690*/  BSYNC.RECONVERGENT B1 ;  /* 0x0000000000017941 */ /* 0x000fea0003800200 */
.L_x_3105:
[----:B------:R-:W-:Y:S01]  /*06a0*/  IMAD.SHL.U32 R8, R8, 0x200000, RZ ;  /* 0x0020000008087824 */ /* 0x000fe200078e00ff */
[----:B------:R-:W-:-:S04]  /*06b0*/  LEA R9, R9, 0x37800000, 0x17 ;  /* 0x3780000009097811 */ /* 0x000fc800078eb8ff */
[----:B------:R-:W-:-:S07]  /*06c0*/  LOP3.LUT R8, R9, R8, R13, 0xfe, !PT ;  /* 0x0000000809087212 */ /* 0x000fce00078efe0d */
.L_x_3104:
[----:B------:R-:W-:Y:S05]  /*06d0*/  BSYNC.RECONVERGENT B0 ;  /* 0x0000000000007941 */ /* 0x000fea0003800200 */
.L_x_3103:
        /* <DEDUP_REMOVED lines=21> */
.L_x_3110:
[----:B------:R-:W-:Y:S05]  /*0830*/  BSYNC.RECONVERGENT B1 ;  /* 0x0000000000017941 */ /* 0x000fea0003800200 */
.L_x_3109:
[----:B------:R-:W-:Y:S01]  /*0840*/  IMAD.SHL.U32 R9, R9, 0x200000, RZ ;  /* 0x0020000009097824 */ /* 0x000fe200078e00ff */
[----:B------:R-:W-:-:S04]  /*0850*/  LEA R10, R10, 0x37800000, 0x17 ;  /* 0x378000000a0a7811 */ /* 0x000fc800078eb8ff */
[----:B------:R-:W-:-:S07]  /*0860*/  LOP3.LUT R10, R10, R9, R14, 0xfe, !PT ;  /* 0x000000090a0a7212 */ /* 0x000fce00078efe0e */
.L_x_3108:
[----:B------:R-:W-:Y:S05]  /*0870*/  BSYNC.RECONVERGENT B0 ;  /* 0x0000000000007941 */ /* 0x000fea0003800200 */
.L_x_3107:
        /* <DEDUP_REMOVED lines=21> */
.L_x_3114:
[----:B------:R-:W-:Y:S05]  /*09d0*/  BSYNC.RECONVERGENT B1 ;  /* 0x0000000000017941 */ /* 0x000fea0003800200 */
.L_x_3113:
[----:B------:R-:W-:Y:S01]  /*09e0*/  IMAD.SHL.U32 R9, R9, 0x200000, RZ ;  /* 0x0020000009097824 */ /* 0x000fe200078e00ff */
[----:B------:R-:W-:-:S04]  /*09f0*/  LEA R11, R11, 0x37800000, 0x17 ;  /* 0x378000000b0b7811 */ /* 0x000fc800078eb8ff */
[----:B------:R-:W-:-:S07]  /*0a00*/  LOP3.LUT R12, R11, R9, R16, 0xfe, !PT ;  /* 0x000000090b0c7212 */ /* 0x000fce00078efe10 */
.L_x_3112:
[----:B------:R-:W-:Y:S05]  /*0a10*/  BSYNC.RECONVERGENT B0 ;  /* 0x0000000000007941 */ /* 0x000fea0003800200 */
.L_x_3111:
        /* <DEDUP_REMOVED lines=21> */
.L_x_3118:
[----:B------:R-:W-:Y:S05]  /*0b70*/  BSYNC.RECONVERGENT B1 ;  /* 0x0000000000017941 */ /* 0x000fea0003800200 */
.L_x_3117:
[----:B------:R-:W-:Y:S01]  /*0b80*/  IMAD.SHL.U32 R9, R9, 0x200000, RZ ;  /* 0x0020000009097824 */ /* 0x000fe200078e00ff */
[----:B------:R-:W-:-:S04]  /*0b90*/  LEA R11, R11, 0x37800000, 0x17 ;  /* 0x378000000b0b7811 */ /* 0x000fc800078eb8ff */
[----:B------:R-:W-:-:S07]  /*0ba0*/  LOP3.LUT R14, R11, R9, R18, 0xfe, !PT ;  /* 0x000000090b0e7212 */ /* 0x000fce00078efe12 */
.L_x_3116:
[----:B------:R-:W-:Y:S05]  /*0bb0*/  BSYNC.RECONVERGENT B0 ;  /* 0x0000000000007941 */ /* 0x000fea0003800200 */
.L_x_3115:
[----:B------:R-:W0:Y:S01]  /*0bc0*/  @!P0 F2I.S64.TRUNC R8, R8 ;  /* 0x0000000800088311 */ /* 0x000e22000020d900 */
[----:B------:R-:W-:Y:S01]  /*0bd0*/  IMAD.U32 R21, RZ, RZ, UR20 ;  /* 0x00000014ff157e24 */ /* 0x000fe2000f8e00ff */
[----:B------:R-:W-:Y:S01]  /*0be0*/  UIADD3 UR4, UP0, UPT, UR17, UR4, URZ ;  /* 0x0000000411047290 */ /* 0x000fe2000ff1e0ff */
[----:B------:R-:W-:Y:S02]  /*0bf0*/  @!P3 IMAD.MOV.U32 R16, RZ, RZ, R4 ;  /* 0x000000ffff10b224 */ /* 0x000fe400078e0004 */
[----:B------:R-:W-:Y:S01]  /*0c00*/  @!P3 IMAD.MOV.U32 R17, RZ, RZ, R7 ;  /* 0x000000ffff11b224 */ /* 0x000fe200078e0007 */
[----:B------:R-:W-:Y:S01]  /*0c10*/  UIADD3.X UR5, UPT, UPT, URZ, UR5, URZ, UP0, !UPT ;  /* 0x00000005ff057290 */ /* 0x000fe200087fe4ff */
[----:B------:R-:W-:Y:S01]  /*0c20*/  IMAD.U32 R19, RZ, RZ, UR20 ;  /* 0x00000014ff137e24 */ /* 0x000fe2000f8e00ff */
[----:B------:R-:W1:Y:S01]  /*0c30*/  @!P1 F2I.S64.TRUNC R10, R10 ;  /* 0x0000000a000a9311 */ /* 0x000e62000020d900 */
[----:B------:R-:W-:Y:S01]  /*0c40*/  @!P3 IMAD.WIDE.U32 R16, R21, 0x18, R16 ;  /* 0x000000181510b825 */ /* 0x000fe200078e0010 */
[----:B------:R-:W-:-:S02]  /*0c50*/  UISETP.GE.U32.AND UP0, UPT, UR4, UR25, UPT ;  /* 0x000000190400728c */ /* 0x000fc4000bf06070 */
[----:B------:R-:W-:Y:S01]  /*0c60*/  @!P2 LEA R18, P4, R19, R4, 0x4 ;  /* 0x000000041312a211 */ /* 0x000fe200078820ff */
[----:B------:R-:W-:Y:S01]  /*0c70*/  @!P0 IMAD.MOV.U32 R20, RZ, RZ, R4 ;  /* 0x000000ffff148224 */ /* 0x000fe200078e0004 */
[----:B------:R-:W-:Y:S01]  /*0c80*/  UISETP.GE.U32.AND.EX UP0, UPT, UR5, UR26, UPT, UP0 ;  /* 0x0000001a0500728c */ /* 0x000fe2000bf06100 */
[----:B------:R-:W-:Y:S01]  /*0c90*/  @!P0 IMAD.MOV.U32 R21, RZ, RZ, R7 ;  /* 0x000000ffff158224 */ /* 0x000fe200078e0007 */
[----:B------:R-:W2:Y:S01]  /*0ca0*/  @!P2 F2I.S64.TRUNC R12, R12 ;  /* 0x0000000c000ca311 */ /* 0x000ea2000020d900 */
[----:B------:R-:W-:Y:S02]  /*0cb0*/  IMAD.U32 R26, RZ, RZ, UR20 ;  /* 0x00000014ff1a7e24 */ /* 0x000fe4000f8e00ff */
[----:B------:R-:W-:Y:S01]  /*0cc0*/  @!P3 VIADD R17, R17, UR6 ;  /* 0x000000061111bc36 */ /* 0x000fe20008000000 */
[----:B0-----:R0:W-:Y:S01]  /*0cd0*/  @!P0 STG.E.64 desc[UR18][R20.64], R8 ;  /* 0x0000000814008986 */ /* 0x0011e2000c101b12 */
[----:B------:R-:W-:Y:S02]  /*0ce0*/  IADD3 R4, P0, PT, R4, UR21, RZ ;  /* 0x0000001504047c10 */ /* 0x000fe4000ff1e0ff */
[----:B------:R-:W-:Y:S01]  /*0cf0*/  @!P2 LEA.HI.X R19, R26, R7, RZ, 0x4, P4 ;  /* 0x000000071a13a211 */ /* 0x000fe200020f24ff */
[----:B------:R-:W3:Y:S01]  /*0d00*/  @!P3 F2I.S64.TRUNC R14, R14 ;  /* 0x0000000e000eb311 */ /* 0x000ee2000020d900 */
[----:B------:R-:W-:Y:S01]  /*0d10*/  IADD3.X R7, PT, PT, R7, UR22, RZ, P0, !PT ;  /* 0x0000001607077c10 */ /* 0x000fe200087fe4ff */
[----:B0-----:R-:W-:-:S02]  /*0d20*/  @!P1 IMAD.MOV.U32 R8, RZ, RZ, R0 ;  /* 0x000000ffff089224 */ /* 0x001fc400078e0000 */
        /* <DEDUP_REMOVED lines=10> */
.L_x_3102:
        /* <DEDUP_REMOVED lines=8> */
.L_x_3136:
[----:B-1----:R-:W-:-:S04]  /*0e50*/  LEA R6, P0, R0, UR28, 0x2 ;  /* 0x0000001c00067c11 */ /* 0x002fc8000f8010ff */
        /* <DEDUP_REMOVED lines=28> */
.L_x_3123:
[----:B0-----:R-:W-:Y:S05]  /*1020*/  BSYNC.RECONVERGENT B1 ;  /* 0x0000000000017941 */ /* 0x001fea0003800200 */
.L_x_3122:
[----:B------:R-:W-:Y:S01]  /*1030*/  IMAD.SHL.U32 R6, R6, 0x200000, RZ ;  /* 0x0020000006067824 */ /* 0x000fe200078e00ff */
[----:B------:R-:W-:-:S04]  /*1040*/  LEA R7, R7, 0x37800000, 0x17 ;  /* 0x3780000007077811 */ /* 0x000fc800078eb8ff */
[----:B------:R-:W-:-:S07]  /*1050*/  LOP3.LUT R8, R7, R6, R11, 0xfe, !PT ;  /* 0x0000000607087212 */ /* 0x000fce00078efe0b */
.L_x_3121:
[----:B0-----:R-:W-:Y:S05]  /*1060*/  BSYNC.RECONVERGENT B0 ;  /* 0x0000000000007941 */ /* 0x001fea0003800200 */
.L_x_3120:
        /* <DEDUP_REMOVED lines=22> */
.L_x_3127:
[----:B------:R-:W-:Y:S05]  /*11d0*/  BSYNC.RECONVERGENT B1 ;  /* 0x0000000000017941 */ /* 0x000fea0003800200 */
.L_x_3126:
[----:B------:R-:W-:Y:S01]  /*11e0*/  IMAD.SHL.U32 R5, R5, 0x200000, RZ ;  /* 0x0020000005057824 */ /* 0x000fe200078e00ff */
[----:B------:R-:W-:-:S04]  /*11f0*/  LEA R6, R6, 0x37800000, 0x17 ;  /* 0x3780000006067811 */ /* 0x000fc800078eb8ff */
[----:B------:R-:W-:-:S07]  /*1200*/  LOP3.LUT R10, R6, R5, R12, 0xfe, !PT ;  /* 0x00000005060a7212 */ /* 0x000fce00078efe0c */
.L_x_3125:
[----:B------:R-:W-:Y:S05]  /*1210*/  BSYNC.RECONVERGENT B0 ;  /* 0x0000000000007941 */ /* 0x000fea0003800200 */
.L_x_3124:
        /* <DEDUP_REMOVED lines=22> */
.L_x_3131:
[----:B------:R-:W-:Y:S05]  /*1380*/  BSYNC.RECONVERGENT B1 ;  /* 0x0000000000017941 */ /* 0x000fea0003800200 */
.L_x_3130:
[----:B------:R-:W-:Y:S01]  /*1390*/  IMAD.SHL.U32 R2, R2, 0x200000, RZ ;  /* 0x0020000002027824 */ /* 0x000fe200078e00ff */
[----:B------:R-:W-:-:S04]  /*13a0*/  LEA R5, R5, 0x37800000, 0x17 ;  /* 0x3780000005057811 */ /* 0x000fc800078eb8ff */
[----:B------:R-:W-:-:S07]  /*13b0*/  LOP3.LUT R5, R5, R2, R9, 0xfe, !PT ;  /* 0x0000000205057212 */ /* 0x000fce00078efe09 */
.L_x_3129:
[----:B------:R-:W-:Y:S05]  /*13c0*/  BSYNC.RECONVERGENT B0 ;  /* 0x0000000000007941 */ /* 0x000fea0003800200 */
.L_x_3128:
        /* <DEDUP_REMOVED lines=22> */
.L_x_3135:
[----:B------:R-:W-:Y:S05]  /*1530*/  BSYNC.RECONVERGENT B1 ;  /* 0x0000000000017941 */ /* 0x000fea0003800200 */
.L_x_3134:
[----:B------:R-:W-:Y:S01]  /*1540*/  IMAD.SHL.U32 R4, R4, 0x200000, RZ ;  /* 0x0020000004047824 */ /* 0x000fe200078e00ff */
[----:B------:R-:W-:-:S04]  /*1550*/  LEA R2, R2, 0x37800000, 0x17 ;  /* 0x3780000002027811 */ /* 0x000fc800078eb8ff */
[----:B------:R-:W-:-:S07]  /*1560*/  LOP3.LUT R6, R2, R4, R11, 0xfe, !PT ;  /* 0x0000000402067212 */ /* 0x000fce00078efe0b */
.L_x_3133:
[----:B------:R-:W-:Y:S05]  /*1570*/  BSYNC.RECONVERGENT B0 ;  /* 0x0000000000007941 */ /* 0x000fea0003800200 */
.L_x_3132:
[----:B------:R-:W-:Y:S01]  /*1580*/  F2I.S64.TRUNC R6, R6 ;  /* 0x0000000600067311 */ /* 0x000fe2000020d900 */
[----:B------:R-:W-:-:S04]  /*1590*/  LEA R12, P0, R0, UR15, 0x5 ;  /* 0x0000000f000c7c11 */ /* 0x000fc8000f8028ff */
[C-C-:B------:R-:W-:Y:S02]  /*15a0*/  LEA.HI.X R13, R0.reuse, UR10, R3.reuse, 0x5, P0 ;  /* 0x0000000a000d7c11 */ /* 0x140fe400080f2c03 */
[----:B------:R-:W-:Y:S01]  /*15b0*/  IADD3 R0, P0, PT, R0, UR4, RZ ;  /* 0x0000000400007c10 */ /* 0x000fe2000ff1e0ff */
[----:B------:R-:W-:Y:S04]  /*15c0*/  F2I.S64.TRUNC R8, R8 ;  /* 0x0000000800087311 */ /* 0x000fe8000020d900 */
[C---:B------:R-:W-:Y:S02]  /*15d0*/  IMAD.SHL.U32 R2, R0.reuse, 0x4, RZ ;  /* 0x0000000400027824 */ /* 0x040fe400078e00ff */
[----:B------:R-:W-:Y:S01]  /*15e0*/  IMAD.X R3, RZ, RZ, R3, P0 ;  /* 0x000000ffff037224 */ /* 0x000fe200000e0603 */
[----:B------:R-:W-:Y:S01]  /*15f0*/  LOP3.LUT P0, RZ, R0, 0xffffc000, RZ, 0xc0, !PT ;  /* 0xffffc00000ff7812 */ /* 0x000fe2000780c0ff */
[----:B------:R-:W-:Y:S01]  /*1600*/  F2I.S64.TRUNC R10, R10 ;  /* 0x0000000a000a7311 */ /* 0x000fe2000020d900 */
[----:B------:R-:W-:-:S02]  /*1610*/  ISETP.LT.U32.AND P1, PT, R2, UR27, PT ;  /* 0x0000001b02007c0c */ /* 0x000fc4000bf21070 */
[----:B------:R-:W-:Y:S02]  /*1620*/  SHF.L.U64.HI R2, R0, 0x2, R3 ;  /* 0x0000000200027819 */ /* 0x000fe40000010203 */
[----:B------:R-:W-:Y:S02]  /*1630*/  LOP3.LUT P0, RZ, R3, 0x3fffffff, RZ, 0xc0, P0 ;  /* 0x3fffffff03ff7812 */ /* 0x000fe4000000c0ff */
[----:B------:R-:W-:Y:S01]  /*1640*/  ISETP.LT.AND.EX P1, PT, R2, UR16, PT, P1 ;  /* 0x0000001002007c0c */ /* 0x000fe2000bf21310 */
[----:B------:R-:W0:Y:S02]  /*1650*/  F2I.S64.TRUNC R4, R5 ;  /* 0x0000000500047311 */ /* 0x000e24000020d900 */
[----:B0-----:R1:W-:Y:S10]  /*1660*/  STG.E.ENL2.256 desc[UR18][R12.64], R8, R4 ;  /* 0xf80000080c04797f */ /* 0x0013f4000f121812 */
[----:B------:R-:W-:Y:S05]  /*1670*/  @!P0 BRA P1, `(.L_x_3136) ;  /* 0xfffffff400f48947 */ /* 0x000fea000083ffff */
[----:B------:R-:W-:Y:S05]  /*1680*/  EXIT ;  /* 0x000000000000794d */ /* 0x000fea0003800000 */
.L_x_3137:
        /* <DEDUP_REMOVED lines=15> */
.L_x_7771:


//--------------------- .text._ZN2at6native55_GLOBAL__N__de093ff9_22_ForeachBinaryOpList_cu_a911ec4325multi_tensor_apply_kernelINS1_18TensorListMetadataILi2EEENS1_11CopyFunctorIlN3c1011Float8_e5m2ELi2ELi1ELi1EEEJNS0_4CopyIlS7_EEEEEvT_T0_DpT1_ --------------------------
	.section	.text._ZN2at6native55_GLOBAL__N__de093ff9_22_ForeachBinaryOpList_cu_a911ec4325multi_tensor_apply_kernelINS1_18TensorListMetadataILi2EEENS1_11CopyFunctorIlN3c1011Float8_e5m2ELi2ELi1ELi1EEEJNS0_4CopyIlS7_EEEEEvT_T0_DpT1_,"ax",@progbits
	.align	128
.text._ZN2at6native55_GLOBAL__N__de093ff9_22_ForeachBinaryOpList_cu_a911ec4325multi_tensor_apply_kernelINS1_18TensorListMetadataILi2EEENS1_11CopyFunctorIlN3c1011Float8_e5m2ELi2ELi1ELi1EEEJNS0_4CopyIlS7_EEEEEvT_T0_DpT1_:
        .type           _ZN2at6native55_GLOBAL__N__de093ff9_22_ForeachBinaryOpList_cu_a911ec4325multi_tensor_apply_kernelINS1_18TensorListMetadataILi2EEENS1_11CopyFunctorIlN3c1011Float8_e5m2ELi2ELi1ELi1EEEJNS0_4CopyIlS7_EEEEEvT_T0_DpT1_,@function
        .size           _ZN2at6native55_GLOBAL__N__de093ff9_22_ForeachBinaryOpList_cu_a911ec4325multi_tensor_apply_kernelINS1_18TensorListMetadataILi2EEENS1_11CopyFunctorIlN3c1011Float8_e5m2ELi2ELi1ELi1EEEJNS0_4CopyIlS7_EEEEEvT_T0_DpT1_,(.L_x_7772 - _ZN2at6native55_GLOBAL__N__de093ff9_22_ForeachBinaryOpList_cu_a911ec4325multi_tensor_apply_kernelINS1_18TensorListMetadataILi2EEENS1_11CopyFunctorIlN3c1011Float8_e5m2ELi2ELi1ELi1EEEJNS0_4CopyIlS7_EEEEEvT_T0_DpT1_)
        .other          _ZN2at6native55_GLOBAL__N__de093ff9_22_ForeachBinaryOpList_cu_a911ec4325multi_tensor_apply_kernelINS1_18TensorListMetadataILi2EEENS1_11CopyFunctorIlN3c1011Float8_e5m2ELi2ELi1ELi1EEEJNS0_4CopyIlS7_EEEEEvT_T0_DpT1_,@"STO_CUDA_ENTRY STV_DEFAULT"
_ZN2at6native55_GLOBAL__N__de093ff9_22_ForeachBinaryOpList_cu_a911ec4325multi_tensor_apply_kernelINS1_18TensorListMetadataILi2EEENS1_11CopyFunctorIlN3c1011Float8_e5m2ELi2ELi1ELi1EEEJNS0_4CopyIlS7_EEEEEvT_T0_DpT1_:
        /* <DEDUP_REMOVED lines=54> */
.L_x_3139:
[C---:B------:R-:W-:Y:S01]  /*0360*/  ISETP.GE.U32.AND P0, PT, R16.reuse, UR24, PT ;  /* 0x0000001810007c0c */ /* 0x040fe2000bf06070 */
[----:B0-----:R-:W-:Y:S01]  /*0370*/  IMAD.U32 R5, RZ, RZ, UR17 ;  /* 0x00000011ff057e24 */ /* 0x001fe2000f8e00ff */
[----:B------:R-:W-:Y:S01]  /*0380*/  IADD3 R2, P2, PT, R16, UR17, RZ ;  /* 0x0000001110027c10 */ /* 0x000fe2000ff5e0ff */
[----:B------:R-:W-:Y:S01]  /*0390*/  IMAD.U32 R7, RZ, RZ, UR17 ;  /* 0x00000011ff077e24 */ /* 0x000fe2000f8e00ff */
[----:B------:R-:W-:Y:S01]  /*03a0*/  ISETP.GE.U32.AND.EX P0, PT, R17, UR25, PT, P0 ;  /* 0x0000001911007c0c */ /* 0x000fe2000bf06100 */
[----:B------:R-:W-:Y:S01]  /*03b0*/  IMAD.WIDE.U32 R4, R5, 0x2, R16 ;  /* 0x0000000205047825 */ /* 0x000fe200078e0010 */
[----:B------:R-:W-:-:S03]  /*03c0*/  ISETP.GE.U32.AND P1, PT, R2, UR24, PT ;  /* 0x0000001802007c0c */ /* 0x000fc6000bf26070 */
[--C-:B------:R-:W-:Y:S02]  /*03d0*/  IMAD.X R2, RZ, RZ, R17.reuse, P2 ;  /* 0x000000ffff027224 */ /* 0x100fe400010e0611 */
[----:B------:R-:W-:-:S03]  /*03e0*/  IMAD.WIDE.U32 R6, R7, 0x3, R16 ;  /* 0x0000000307067825 */ /* 0x000fc600078e0010 */
[----:B------:R-:W-:-:S03]  /*03f0*/  ISETP.GE.U32.AND.EX P1, PT, R2, UR25, PT, P1 ;  /* 0x0000001902007c0c */ /* 0x000fc6000bf26110 */
[----:B------:R-:W-:-:S04]  /*0400*/  @!P0 IADD3 R2, P2, PT, R16, UR27, RZ ;  /* 0x0000001b10028c10 */ /* 0x000fc8000ff5e0ff */
[----:B------:R-:W-:Y:S02]  /*0410*/  @!P0 IADD3.X R3, PT, PT, R17, UR28, RZ, P2, !PT ;  /* 0x0000001c11038c10 */ /* 0x000fe400097fe4ff */
[----:B------:R-:W-:-:S03]  /*0420*/  ISETP.GE.U32.AND P2, PT, R4, UR24, PT ;  /* 0x0000001804007c0c */ /* 0x000fc6000bf46070 */
[----:B------:R-:W2:Y:S01]  /*0430*/  @!P0 LDG.E.U8 R22, desc[UR18][R2.64] ;  /* 0x0000001202168981 */ /* 0x000ea2000c1e1100 */
[----:B------:R-:W-:Y:S02]  /*0440*/  ISETP.GE.U32.AND.EX P2, PT, R5, UR25, PT, P2 ;  /* 0x0000001905007c0c */ /* 0x000fe4000bf46120 */
[----:B------:R-:W-:Y:S02]  /*0450*/  @!P1 IADD3 R4, P4, PT, R16, UR22, RZ ;  /* 0x0000001610049c10 */ /* 0x000fe4000ff9e0ff */
[----:B------:R-:W-:Y:S02]  /*0460*/  ISETP.GE.U32.AND P3, PT, R6, UR24, PT ;  /* 0x0000001806007c0c */ /* 0x000fe4000bf66070 */
[----:B------:R-:W-:Y:S02]  /*0470*/  @!P1 IADD3.X R5, PT, PT, R17, UR8, RZ, P4, !PT ;  /* 0x0000000811059c10 */ /* 0x000fe4000a7fe4ff */
[----:B------:R-:W-:-:S03]  /*0480*/  ISETP.GE.U32.AND.EX P3, PT, R7, UR25, PT, P3 ;  /* 0x0000001907007c0c */ /* 0x000fc6000bf66130 */
[----:B------:R-:W3:Y:S02]  /*0490*/  @!P1 LDG.E.U8 R20, desc[UR18][R4.64] ;  /* 0x0000001204149981 */ /* 0x000ee4000c1e1100 */
[----:B------:R-:W-:-:S04]  /*04a0*/  @!P2 IADD3 R6, P4, PT, R16, UR23, RZ ;  /* 0x000000171006ac10 */ /* 0x000fc8000ff9e0ff */
[----:B------:R-:W-:-:S04]  /*04b0*/  @!P2 IADD3.X R7, PT, PT, R17, UR9, RZ, P4, !PT ;  /* 0x000000091107ac10 */ /* 0x000fc8000a7fe4ff */
[----:B------:R-:W-:Y:S01]  /*04c0*/  @!P3 IADD3 R8, P4, PT, R16, UR14, RZ ;  /* 0x0000000e1008bc10 */ /* 0x000fe2000ff9e0ff */
[----:B------:R-:W4:Y:S03]  /*04d0*/  @!P2 LDG.E.U8 R21, desc[UR18][R6.64] ;  /* 0x000000120615a981 */ /* 0x000f26000c1e1100 */
[----:B------:R-:W-:-:S05]  /*04e0*/  @!P3 IADD3.X R9, PT, PT, R17, UR7, RZ, P4, !PT ;  /* 0x000000071109bc10 */ /* 0x000fca000a7fe4ff */
[----:B------:R-:W5:Y:S01]  /*04f0*/  @!P3 LDG.E.U8 R19, desc[UR18][R8.64] ;  /* 0x000000120813b981 */ /* 0x000f62000c1e1100 */
[----:B------:R-:W-:Y:S01]  /*0500*/  @!P3 IMAD.MOV.U32 R14, RZ, RZ, R18 ;  /* 0x000000ffff0eb224 */ /* 0x000fe200078e0012 */
[----:B------:R-:W0:Y:S01]  /*0510*/  LDCU UR6, c[0x0][0x360] ;  /* 0x00006c00ff0677ac */ /* 0x000e220008000800 */
        /* <DEDUP_REMOVED lines=10> */
[----:B------:R-:W-:-:S03]  /*05c0*/  IMAD.SHL.U32 R11, R20, 0x100, RZ ;  /* 0x00000100140b7824 */ /* 0x000fc600078e00ff */
[----:B------:R-:W-:-:S07]  /*05d0*/  ISETP.GE.U32.AND P5, PT, R12, 0x8000000, PT ;  /* 0x080000000c00780c */ /* 0x000fce0003fa6070 */
[----:B------:R-:W-:Y:S02]  /*05e0*/  @!P6 LOP3.LUT R2, R10, 0x7f00, RZ, 0xc0, !PT ;  /* 0x00007f000a02e812 */ /* 0x000fe400078ec0ff */
[----:B------:R-:W-:Y:S01]  /*05f0*/  @P6 LEA.HI R4, R3, 0x70000000, RZ, 0x1c ;  /* 0x7000000003046811 */ /* 0x000fe200078fe0ff */
[C---:B----4-:R-:W-:Y:S01]  /*0600*/  IMAD.SHL.U32 R13, R21.reuse, 0x2000000, RZ ;  /* 0x02000000150d7824 */ /* 0x050fe200078e00ff */
[----:B------:R-:W-:Y:S01]  /*0610*/  @!P6 LOP3.LUT R2, R2, 0x3f000000, RZ, 0xfc, !PT ;  /* 0x3f0000000202e812 */ /* 0x000fe200078efcff */
[----:B------:R-:W-:-:S03]  /*0620*/  IMAD.SHL.U32 R7, R21, 0x100, RZ ;  /* 0x0000010015077824 */ /* 0x000fc600078e00ff */
[----:B------:R-:W-:Y:S01]  /*0630*/  ISETP.GE.U32.AND P4, PT, R13, 0x8000000, PT ;  /* 0x080000000d00780c */ /* 0x000fe20003f86070 */
[----:B------:R-:W-:Y:S01]  /*0640*/  @!P6 FADD.FTZ R3, R2, -0.5 ;  /* 0xbf0000000203e421 */ /* 0x000fe20000010000 */
[----:B------:R-:W-:Y:S01]  /*0650*/  @!P5 LOP3.LUT R6, R11, 0x7f00, RZ, 0xc0, !PT ;  /* 0x00007f000b06d812 */ /* 0x000fe200078ec0ff */
[C---:B-----5:R-:W-:Y:S01]  /*0660*/  IMAD.SHL.U32 R2, R19.reuse, 0x2000000, RZ ;  /* 0x0200000013027824 */ /* 0x060fe200078e00ff */
[----:B------:R-:W-:Y:S01]  /*0670*/  @P5 LEA.HI R5, R12, 0x70000000, RZ, 0x1c ;  /* 0x700000000c055811 */ /* 0x000fe200078fe0ff */
[----:B------:R-:W-:Y:S01]  /*0680*/  @P6 FMUL.FTZ R3, R4, 1.9259299443872358531e-34 ;  /* 0x0780000004036820 */ /* 0x000fe20000410000 */
[----:B------:R-:W-:Y:S01]  /*0690*/  @!P5 LOP3.LUT R6, R6, 0x3f000000, RZ, 0xfc, !PT ;  /* 0x3f0000000606d812 */ /* 0x000fe200078efcff */
[----:B------:R-:W-:Y:S01]  /*06a0*/  IMAD.SHL.U32 R9, R19, 0x100, RZ ;  /* 0x0000010013097824 */ /* 0x000fe200078e00ff */
[----:B------:R-:W-:Y:S01]  /*06b0*/  PRMT R11, R11, 0x9910, RZ ;  /* 0x000099100b0b7816 */ /* 0x000fe200000000ff */
[----:B------:R-:W-:Y:S01]  /*06c0*/  @P5 FMUL.FTZ R5, R5, 1.9259299443872358531e-34 ;  /* 0x0780000005055820 */ /* 0x000fe20000410000 */
[----:B------:R-:W-:Y:S01]  /*06d0*/  ISETP.GE.U32.AND P6, PT, R2, 0x8000000, PT ;  /* 0x080000000200780c */ /* 0x000fe20003fc6070 */
[----:B------:R-:W-:Y:S01]  /*06e0*/  @!P5 FADD.FTZ R5, R6, -0.5 ;  /* 0xbf0000000605d421 */ /* 0x000fe20000010000 */
[----:B------:R-:W-:Y:S01]  /*06f0*/  PRMT R4, R10, 0x9910, RZ ;  /* 0x000099100a047816 */ /* 0x000fe200000000ff */
[----:B------:R-:W-:-:S03]  /*0700*/  IMAD.MOV.U32 R6, RZ, RZ, R11 ;  /* 0x000000ffff067224 */ /* 0x000fc600078e000b */
[----:B------:R-:W-:Y:S02]  /*0710*/  LOP3.LUT R10, R3, 0x80000000, R4, 0xf8, !PT ;  /* 0x80000000030a7812 */ /* 0x000fe400078ef804 */
[----:B------:R-:W-:Y:S01]  /*0720*/  @P4 LEA.HI R3, R13, 0x70000000, RZ, 0x1c ;  /* 0x700000000d034811 */ /* 0x000fe200078fe0ff */
[----:B------:R-:W-:Y:S01]  /*0730*/  IMAD.U32 R13, RZ, RZ, UR17 ;  /* 0x00000011ff0d7e24 */ /* 0x000fe2000f8e00ff */
[----:B------:R-:W-:Y:S02]  /*0740*/  @!P4 LOP3.LUT R4, R7, 0x7f00, RZ, 0xc0, !PT ;  /* 0x00007f000704c812 */ /* 0x000fe400078ec0ff */
[----:B------:R-:W-:Y:S01]  /*0750*/  LOP3.LUT R8, R5, 0x80000000, R6, 0xf8, !PT ;  /* 0x8000000005087812 */ /* 0x000fe200078ef806 */
[----:B------:R-:W0:Y:S01]  /*0760*/  @!P0 F2I.S64.TRUNC R10, R10 ;  /* 0x0000000a000a8311 */ /* 0x000e22000020d900 */
[----:B------:R-:W-:Y:S01]  /*0770*/  @!P4 LOP3.LUT R5, R4, 0x3f000000, RZ, 0xfc, !PT ;  /* 0x3f0000000405c812 */ /* 0x000fe200078efcff */
[----:B------:R-:W-:Y:S01]  /*0780*/  @P4 FMUL.FTZ R4, R3, 1.9259299443872358531e-34 ;  /* 0x0780000003044820 */ /* 0x000fe20000410000 */
[----:B------:R-:W-:Y:S01]  /*0790*/  PRMT R3, R7, 0x9910, RZ ;  /* 0x0000991007037816 */ /* 0x000fe200000000ff */
[----:B------:R-:W-:Y:S01]  /*07a0*/  @!P3 IMAD.WIDE.U32 R12, R13, 0x18, R14 ;  /* 0x000000180d0cb825 */ /* 0x000fe200078e000e */
[----:B------:R-:W-:-:S03]  /*07b0*/  @!P6 LOP3.LUT R7, R9, 0x7f00, RZ, 0xc0, !PT ;  /* 0x00007f000907e812 */ /* 0x000fc600078ec0ff */
[----:B------:R-:W-:Y:S01]  /*07c0*/  @!P4 FADD.FTZ R4, R5, -0.5 ;  /* 0xbf0000000504c421 */ /* 0x000fe20000010000 */
[----:B------:R-:W-:Y:S01]  /*07d0*/  @P6 LEA.HI R6, R2, 0x70000000, RZ, 0x1c ;  /* 0x7000000002066811 */ /* 0x000fe200078fe0ff */
[----:B------:R-:W-:Y:S01]  /*07e0*/  IMAD.MOV.U32 R5, RZ, RZ, R3 ;  /* 0x000000ffff057224 */ /* 0x000fe200078e0003 */
[----:B------:R-:W-:Y:S01]  /*07f0*/  @!P6 LOP3.LUT R7, R7, 0x3f000000, RZ, 0xfc, !PT ;  /* 0x3f0000000707e812 */ /* 0x000fe200078efcff */
[----:B------:R1:W2:Y:S01]  /*0800*/  @!P1 F2I.S64.TRUNC R2, R8 ;  /* 0x0000000800029311 */ /* 0x0002a2000020d900 */
[----:B------:R-:W-:Y:S01]  /*0810*/  PRMT R9, R9, 0x9910, RZ ;  /* 0x0000991009097816 */ /* 0x000fe200000000ff */
[----:B------:R-:W-:Y:S01]  /*0820*/  @P6 FMUL.FTZ R6, R6, 1.9259299443872358531e-34 ;  /* 0x0780000006066820 */ /* 0x000fe20000410000 */
[----:B------:R-:W-:Y:S01]  /*0830*/  LOP3.LUT R4, R4, 0x80000000, R5, 0xf8, !PT ;  /* 0x8000000004047812 */ /* 0x000fe200078ef805 */
[----:B------:R-:W-:Y:S01]  /*0840*/  @!P6 FADD.FTZ R6, R7, -0.5 ;  /* 0xbf0000000706e421 */ /* 0x000fe20000010000 */
[----:B------:R-:W-:Y:S02]  /*0850*/  IMAD.U32 R14, RZ, RZ, UR17 ;  /* 0x00000011ff0e7e24 */ /* 0x000fe4000f8e00ff */
[----:B------:R-:W-:Y:S01]  /*0860*/  IMAD.MOV.U32 R7, RZ, RZ, R9 ;  /* 0x000000ffff077224 */ /* 0x000fe200078e0009 */
[----:B-1----:R-:W-:Y:S01]  /*0870*/  @!P2 LEA R8, P4, R25, R18, 0x4 ;  /* 0x000000121908a211 */ /* 0x002fe200078820ff */
[----:B------:R-:W-:Y:S01]  /*0880*/  @!P3 IMAD.MOV.U32 R9, RZ, RZ, RZ ;  /* 0x000000ffff09b224 */ /* 0x000fe200078e00ff */
[----:B------:R-:W1:Y:S02]  /*0890*/  @!P2 F2I.S64.TRUNC R4, R4 ;  /* 0x000000040004a311 */ /* 0x000e64000020d900 */
[----:B------:R-:W-:Y:S01]  /*08a0*/  LOP3.LUT R6, R6, 0x80000000, R7, 0xf8, !PT ;  /* 0x8000000006067812 */ /* 0x000fe200078ef807 */
[----:B------:R-:W-:Y:S01]  /*08b0*/  @!P3 IMAD.IADD R13, R13, 0x1, R9 ;  /* 0x000000010d0db824 */ /* 0x000fe200078e0209 */
[----:B------:R-:W-:Y:S01]  /*08c0*/  @!P2 LEA.HI.X R9, R14, R15, RZ, 0x4, P4 ;  /* 0x0000000f0e09a211 */ /* 0x000fe200020f24ff */
[----:B------:R-:W-:-:S03]  /*08d0*/  @!P0 IMAD.MOV.U32 R14, RZ, RZ, R18 ;  /* 0x000000ffff0e8224 */ /* 0x000fc600078e0012 */
[----:B------:R-:W3:Y:S02]  /*08e0*/  @!P3 F2I.S64.TRUNC R6, R6 ;  /* 0x000000060006b311 */ /* 0x000ee4000020d900 */
[----:B0-----:R0:W-:Y:S01]  /*08f0*/  @!P0 STG.E.64 desc[UR18][R14.64], R10 ;  /* 0x0000000a0e008986 */ /* 0x0011e2000c101b12 */
[----:B------:R-:W-:Y:S01]  /*0900*/  IADD3 R18, P0, PT, R18, UR20, RZ ;  /* 0x0000001412127c10 */ /* 0x000fe2000ff1e0ff */
[----:B0-----:R-:W-:-:S03]  /*0910*/  @!P1 IMAD.MOV.U32 R10, RZ, RZ, R23 ;  /* 0x000000ffff0a9224 */ /* 0x001fc600078e0017 */
[----:B------:R-:W-:Y:S01]  /*0920*/  IADD3.X R15, PT, PT, R15, UR21, RZ, P0, !PT ;  /* 0x000000150f0f7c10 */ /* 0x000fe200087fe4ff */
[----:B------:R-:W-:-:S05]  /*0930*/  @!P1 IMAD.MOV.U32 R11, RZ, RZ, R0 ;  /* 0x000000ffff0b9224 */ /* 0x000fca00078e0000 */
[----:B--2---:R0:W-:Y:S01]  /*0940*/  @!P1 STG.E.64 desc[UR18][R10.64], R2 ;  /* 0x000000020a009986 */ /* 0x0041e2000c101b12 */
[----:B------:R-:W-:-:S03]  /*0950*/  IADD3 R16, P1, PT, R16, UR6, RZ ;  /* 0x0000000610107c10 */ /* 0x000fc6000ff3e0ff */
[----:B-1----:R0:W-:Y:S01]  /*0960*/  @!P2 STG.E.64 desc[UR18][R8.64], R4 ;  /* 0x000000040800a986 */ /* 0x0021e2000c101b12 */
[----:B------:R-:W-:Y:S01]  /*0970*/  IADD3 R23, P2, PT, R23, UR20, RZ ;  /* 0x0000001417177c10 */ /* 0x000fe2000ff5e0ff */
[----:B------:R-:W-:Y:S02]  /*0980*/  IMAD.X R17, RZ, RZ, R17, P1 ;  /* 0x000000ffff117224 */ /* 0x000fe400008e0611 */
[----:B---3--:R0:W-:Y:S01]  /*0990*/  @!P3 STG.E.64 desc[UR18][R12.64], R6 ;  /* 0x000000060c00b986 */ /* 0x0081e2000c101b12 */
[----:B------:R-:W-:Y:S01]  /*09a0*/  IADD3.X R0, PT, PT, R0, UR21, RZ, P2, !PT ;  /* 0x0000001500007c10 */ /* 0x000fe200097fe4ff */
[----:B------:R-:W-:Y:S08]  /*09b0*/  BRA.U !UP0, `(.L_x_3139) ;  /* 0xfffffff908687547 */ /* 0x000ff0000b83ffff */
[----:B------:R-:W-:Y:S05]  /*09c0*/  EXIT ;  /* 0x000000000000794d */ /* 0x000fea0003800000 */
.L_x_3138:
        /* <DEDUP_REMOVED lines=8> */
.L_x_3140:
[----:B-1----:R-:W-:-:S04]  /*0a50*/  LEA R4, P0, R0, UR27, 0x2 ;  /* 0x0000001b00047c11 */ /* 0x002fc8000f8010ff */
[----:B------:R-:W-:-:S05]  /*0a60*/  LEA.HI.X R5, R0, UR28, R3, 0x2, P0 ;  /* 0x0000001c00057c11 */ /* 0x000fca00080f1403 */
[----:B------:R-:W2:Y:S02]  /*0a70*/  LDG.E R4, desc[UR18][R4.64] ;  /* 0x0000001204047981 */ /* 0x000ea4000c1e1900 */
[C---:B--2---:R-:W-:Y:S02]  /*0a80*/  PRMT R7, R4.reuse, 0x7771, RZ ;  /* 0x0000777104077816 */ /* 0x044fe400000000ff */
[C---:B------:R-:W-:Y:S02]  /*0a90*/  PRMT R2, R4.reuse, 0x7773, RZ ;  /* 0x0000777304027816 */ /* 0x040fe400000000ff */
[C---:B------:R-:W-:Y:S01]  /*0aa0*/  PRMT R10, R4.reuse, 0x7772, RZ ;  /* 0x00007772040a7816 */ /* 0x040fe200000000ff */
[C---:B------:R-:W-:Y:S01]  /*0ab0*/  IMAD.SHL.U32 R8, R7.reuse, 0x2000000, RZ ;  /* 0x0200000007087824 */ /* 0x040fe200078e00ff */
        /* <DEDUP_REMOVED lines=9> */
[----:B------:R-:W-:-:S02]  /*0b50*/  LOP3.LUT R9, R13, 0xffff, RZ, 0xc0, !PT ;  /* 0x0000ffff0d097812 */ /* 0x000fc400078ec0ff */
[----:B------:R-:W-:Y:S02]  /*0b60*/  ISETP.GE.U32.AND P2, PT, R12, 0x8000000, PT ;  /* 0x080000000c00780c */ /* 0x000fe40003f46070 */
[----:B------:R-:W-:Y:S02]  /*0b70*/  ISETP.GT.U32.AND P0, PT, R2, 0x7ffffff, PT ;  /* 0x07ffffff0200780c */ /* 0x000fe40003f04070 */
[----:B------:R-:W-:Y:S02]  /*0b80*/  PRMT R11, R11, 0x9910, RZ ;  /* 0x000099100b0b7816 */ /* 0x000fe400000000ff */
[----:B------:R-:W-:Y:S02]  /*0b90*/  @!P1 LOP3.LUT R5, R5, 0x7f00, RZ, 0xc0, !PT ;  /* 0x00007f0005059812 */ /* 0x000fe400078ec0ff */
[----:B------:R-:W-:Y:S02]  /*0ba0*/  @P1 LEA.HI R4, R8, 0x70000000, RZ, 0x1c ;  /* 0x7000000008041811 */ /* 0x000fe400078fe0ff */
[----:B------:R-:W-:-:S02]  /*0bb0*/  @!P3 LOP3.LUT R8, R9, 0x7f00, RZ, 0xc0, !PT ;  /* 0x00007f000908b812 */ /* 0x000fc400078ec0ff */
[----:B------:R-:W-:Y:S01]  /*0bc0*/  @!P1 LOP3.LUT R5, R5, 0x3f000000, RZ, 0xfc, !PT ;  /* 0x3f00000005059812 */ /* 0x000fe200078efcff */
[----:B------:R-:W-:Y:S01]  /*0bd0*/  @P1 FMUL.FTZ R4, R4, 1.9259299443872358531e-34 ;  /* 0x0780000004041820 */ /* 0x000fe20000410000 */
[----:B------:R-:W-:Y:S01]  /*0be0*/  @P3 LEA.HI R7, R14, 0x70000000, RZ, 0x1c ;  /* 0x700000000e073811 */ /* 0x000fe200078fe0ff */
[----:B------:R-:W-:Y:S01]  /*0bf0*/  IMAD.SHL.U32 R14, R10, 0x100, RZ ;  /* 0x000001000a0e7824 */ /* 0x000fe200078e00ff */
[----:B------:R-:W-:Y:S01]  /*0c00*/  @!P3 LOP3.LUT R9, R8, 0x3f000000, RZ, 0xfc, !PT ;  /* 0x3f0000000809b812 */ /* 0x000fe200078efcff */
[----:B------:R-:W-:Y:S01]  /*0c10*/  @!P1 FADD.FTZ R4, R5, -0.5 ;  /* 0xbf00000005049421 */ /* 0x000fe20000010000 */
[----:B------:R-:W-:Y:S02]  /*0c20*/  IMAD.SHL.U32 R5, R6, 0x100, RZ ;  /* 0x0000010006057824 */ /* 0x000fe400078e00ff */
[----:B------:R-:W-:Y:S01]  /*0c30*/  @P3 FMUL.FTZ R8, R7, 1.9259299443872358531e-34 ;  /* 0x0780000007083820 */ /* 0x000fe20000410000 */
[----:B------:R-:W-:Y:S01]  /*0c40*/  LOP3.LUT R7, R14, 0xffff, RZ, 0xc0, !PT ;  /* 0x0000ffff0e077812 */ /* 0x000fe200078ec0ff */
[----:B------:R-:W-:Y:S01]  /*0c50*/  @!P3 FADD.FTZ R8, R9, -0.5 ;  /* 0xbf0000000908b421 */ /* 0x000fe20000010000 */
[----:B------:R-:W-:-:S02]  /*0c60*/  PRMT R9, R13, 0x9910, RZ ;  /* 0x000099100d097816 */ /* 0x000fc400000000ff */
[----:B------:R-:W-:Y:S02]  /*0c70*/  LOP3.LUT R10, R5, 0xffff, RZ, 0xc0, !PT ;  /* 0x0000ffff050a7812 */ /* 0x000fe400078ec0ff */
[----:B------:R-:W-:Y:S02]  /*0c80*/  @!P2 LOP3.LUT R7, R7, 0x7f00, RZ, 0xc0, !PT ;  /* 0x00007f000707a812 */ /* 0x000fe400078ec0ff */
[----:B------:R-:W-:Y:S01]  /*0c90*/  LOP3.LUT R13, R8, 0x80000000, R9, 0xf8, !PT ;  /* 0x80000000080d7812 */ /* 0x000fe200078ef809 */
[----:B------:R-:W-:Y:S01]  /*0ca0*/  IMAD.MOV.U32 R9, RZ, RZ, R11 ;  /* 0x000000ffff097224 */ /* 0x000fe200078e000b */
[----:B------:R-:W-:Y:S02]  /*0cb0*/  @P2 LEA.HI R6, R12, 0x70000000, RZ, 0x1c ;  /* 0x700000000c062811 */ /* 0x000fe400078fe0ff */
[----:B------:R-:W-:Y:S02]  /*0cc0*/  @!P0 LOP3.LUT R8, R10, 0x7f00, RZ, 0xc0, !PT ;  /* 0x00007f000a088812 */ /* 0x000fe400078ec0ff */
[----:B------:R-:W-:Y:S01]  /*0cd0*/  @!P2 LOP3.LUT R10, R7, 0x3f000000, RZ, 0xfc, !PT ;  /* 0x3f000000070aa812 */ /* 0x000fe200078efcff */
[----:B------:R-:W-:Y:S01]  /*0ce0*/  @P2 FMUL.FTZ R12, R6, 1.9259299443872358531e-34 ;  /* 0x07800000060c2820 */ /* 0x000fe20000410000 */
[----:B------:R-:W-:Y:S01]  /*0cf0*/  PRMT R14, R14, 0x9910, RZ ;  /* 0x000099100e0e7816 */ /* 0x000fe200000000ff */
[----:B------:R1:W-:Y:S01]  /*0d00*/  F2I.S64.TRUNC R6, R13 ;  /* 0x0000000d00067311 */ /* 0x0003e2000020d900 */
[----:B------:R-:W-:Y:S01]  /*0d10*/  @!P0 LOP3.LUT R8, R8, 0x3f000000, RZ, 0xfc, !PT ;  /* 0x3f00000008088812 */ /* 0x000fe200078efcff */
[----:B------:R-:W-:Y:S01]  /*0d20*/  @!P2 FADD.FTZ R12, R10, -0.5 ;  /* 0xbf0000000a0ca421 */ /* 0x000fe20000010000 */
[----:B------:R-:W-:Y:S01]  /*0d30*/  LOP3.LUT R10, R4, 0x80000000, R9, 0xf8, !PT ;  /* 0x80000000040a7812 */ /* 0x000fe200078ef809 */
[----:B------:R-:W-:Y:S01]  /*0d40*/  IMAD.MOV.U32 R9, RZ, RZ, R14 ;  /* 0x000000ffff097224 */ /* 0x000fe200078e000e */
[----:B------:R-:W-:Y:S01]  /*0d50*/  @P0 LEA.HI R2, R2, 0x70000000, RZ, 0x1c ;  /* 0x7000000002020811 */ /* 0x000fe200078fe0ff */
[----:B------:R-:W-:Y:S01]  /*0d60*/  @!P0 FADD.FTZ R8, R8, -0.5 ;  /* 0xbf00000008088421 */ /* 0x000fe20000010000 */
[----:B------:R-:W-:-:S02]  /*0d70*/  PRMT R5, R5, 0x9910, RZ ;  /* 0x0000991005057816 */ /* 0x000fc400000000ff */
[----:B------:R-:W-:Y:S01]  /*0d80*/  LOP3.LUT R4, R12, 0x80000000, R9, 0xf8, !PT ;  /* 0x800000000c047812 */ /* 0x000fe200078ef809 */
[----:B------:R-:W-:Y:S01]  /*0d90*/  @P0 FMUL.FTZ R8, R2, 1.9259299443872358531e-34 ;  /* 0x0780000002080820 */ /* 0x000fe20000410000 */
[----:B------:R-:W-:Y:S01]  /*0da0*/  F2I.S64.TRUNC R10, R10 ;  /* 0x0000000a000a7311 */ /* 0x000fe2000020d900 */
[----:B------:R-:W-:Y:S01]  /*0db0*/  IMAD.MOV.U32 R9, RZ, RZ, R5 ;  /* 0x000000ffff097224 */ /* 0x000fe200078e0005 */
[----:B------:R-:W-:-:S04]  /*0dc0*/  LEA R12, P0, R0, UR15, 0x5 ;  /* 0x0000000f000c7c11 */ /* 0x000fc8000f8028ff */
[----:B------:R-:W-:Y:S02]  /*0dd0*/  LOP3.LUT R8, R8, 0x80000000, R9, 0xf8, !PT ;  /* 0x8000000008087812 */ /* 0x000fe400078ef809 */
[----:B------:R-:W-:Y:S01]  /*0de0*/  F2I.S64.TRUNC R4, R4 ;  /* 0x0000000400047311 */ /* 0x000fe2000020d900 */
[C---:B-1----:R-:W-:Y:S02]  /*0df0*/  LEA.HI.X R13, R0.reuse, UR10, R3, 0x5, P0 ;  /* 0x0000000a000d7c11 */ /* 0x042fe400080f2c03 */
[----:B0-----:R-:W-:-:S05]  /*0e00*/  IADD3 R0, P0, PT, R0, UR4, RZ ;  /* 0x0000000400007c10 */ /* 0x001fca000ff1e0ff */
[----:B------:R-:W0:Y:S01]  /*0e10*/  F2I.S64.TRUNC R8, R8 ;  /* 0x0000000800087311 */ /* 0x000e22000020d900 */
[C---:B------:R-:W-:Y:S02]  /*0e20*/  IMAD.SHL.U32 R2, R0.reuse, 0x4, RZ ;  /* 0x0000000400027824 */ /* 0x040fe400078e00ff */
[----:B------:R-:W-:Y:S01]  /*0e30*/  IMAD.X R3, RZ, RZ, R3, P0 ;  /* 0x000000ffff037224 */ /* 0x000fe200000e0603 */
[----:B------:R-:W-:Y:S02]  /*0e40*/  LOP3.LUT P0, RZ, R0, 0xffffc000, RZ, 0xc0, !PT ;  /* 0xffffc00000ff7812 */ /* 0x000fe4000780c0ff */
[----:B------:R-:W-:Y:S02]  /*0e50*/  ISETP.LT.U32.AND P1, PT, R2, UR26, PT ;  /* 0x0000001a02007c0c */ /* 0x000fe4000bf21070 */
[----:B------:R-:W-:Y:S02]  /*0e60*/  SHF.L.U64.HI R2, R0, 0x2, R3 ;  /* 0x0000000200027819 */ /* 0x000fe40000010203 */
[----:B------:R-:W-:-:S02]  /*0e70*/  LOP3.LUT P0, RZ, R3, 0x3fffffff, RZ, 0xc0, P0 ;  /* 0x3fffffff03ff7812 */ /* 0x000fc4000000c0ff */
[----:B------:R-:W-:Y:S01]  /*0e80*/  ISETP.LT.AND.EX P1, PT, R2, UR16, PT, P1 ;  /* 0x0000001002007c0c */ /* 0x000fe2000bf21310 */
[----:B0-----:R1:W-:-:S12]  /*0e90*/  STG.E.ENL2.256 desc[UR18][R12.64], R8, R4 ;  /* 0xf80000080c04797f */ /* 0x0013d8000f121812 */
[----:B------:R-:W-:Y:S05]  /*0ea0*/  @!P0 BRA P1, `(.L_x_3140) ;  /* 0xfffffff800e88947 */ /* 0x000fea000083ffff */
[----:B------:R-:W-:Y:S05]  /*0eb0*/  EXIT ;  /* 0x000000000000794d */ /* 0x000fea0003800000 */
.L_x_3141:
        /* <DEDUP_REMOVED lines=12> */
.L_x_7772:


//--------------------- .text._ZN2at6native55_GLOBAL__N__de093ff9_22_ForeachBinaryOpList_cu_a911ec4325multi_tensor_apply_kernelINS1_18TensorListMetadataILi2EEENS1_11CopyFunctorIlN3c1015Float8_e4m3fnuzELi2ELi1ELi1EEEJNS0_4CopyIlS7_EEEEEvT_T0_DpT1_ --------------------------
	.section	.text._ZN2at6native55_GLOBAL__N__de093ff9_22_ForeachBinaryOpList_cu_a911ec4325multi_tensor_apply_kernelINS1_18TensorListMetadataILi2EEENS1_11CopyFunctorIlN3c1015Float8_e4m3fnuzELi2ELi1ELi1EEEJNS0_4CopyIlS7_EEEEEvT_T0_DpT1_,"ax",@progbits
	.align	128
.text._ZN2at6native55_GLOBAL__N__de093ff9_22_ForeachBinaryOpList_cu_a911ec4325multi_tensor_apply_kernelINS1_18TensorListMetadataILi2EEENS1_11CopyFunctorIlN3c1015Float8_e4m3fnuzELi2ELi1ELi1EEEJNS0_4CopyIlS7_EEEEEvT_T0_DpT1_:
        .type           _ZN2at6native55_GLOBAL__N__de093ff9_22_ForeachBinaryOpList_cu_a911ec4325multi_tensor_apply_kernelINS1_18TensorListMetadataILi2EEENS1_11CopyFunctorIlN3c1015Float8_e4m3fnuzELi2ELi1ELi1EEEJNS0_4CopyIlS7_EEEEEvT_T0_DpT1_,@function
        .size           _ZN2at6native55_GLOBAL__N__de093ff9_22_ForeachBinaryOpList_cu_a911ec4325multi_tensor_apply_kernelINS1_18TensorListMetadataILi2EEENS1_11CopyFunctorIlN3c1015Float8_e4m3fnuzELi2ELi1ELi1EEEJNS0_4CopyIlS7_EEEEEvT_T0_DpT1_,(.L_x_7773 - _ZN2at6native55_GLOBAL__N__de093ff9_22_ForeachBinaryOpList_cu_a911ec4325multi_tensor_apply_kernelINS1_18TensorListMetadataILi2EEENS1_11CopyFunctorIlN3c1015Float8_e4m3fnuzELi2ELi1ELi1EEEJNS0_4CopyIlS7_EEEEEvT_T0_DpT1_)
        .other          _ZN2at6native55_GLOBAL__N__de093ff9_22_ForeachBinaryOpList_cu_a911ec4325multi_tensor_apply_kernelINS1_18TensorListMetadataILi2EEENS1_11CopyFunctorIlN3c1015Float8_e4m3fnuzELi2ELi1ELi1EEEJNS0_4CopyIlS7_EEEEEvT_T0_DpT1_,@"STO_CUDA_ENTRY STV_DEFAULT"
_ZN2at6native55_GLOBAL__N__de093ff9_22_ForeachBinaryOpList_cu_a911ec4325multi_tensor_apply_kernelINS1_18TensorListMetadataILi2EEENS1_11CopyFunctorIlN3c1015Float8_e4m3fnuzELi2ELi1ELi1EEEJNS0_4CopyIlS7_EEEEEvT_T0_DpT1_:
        /* <DEDUP_REMOVED lines=55> */
.L_x_3159:
        /* <DEDUP_REMOVED lines=50> */
.L_x_3146:
[----:B------:R-:W-:Y:S05]  /*0690*/  BSYNC.RECONVERGENT B1 ;  /* 0x0000000000017941 */ /* 0x000fea0003800200 */
.L_x_3145:
[----:B------:R-:W-:Y:S01]  /*06a0*/  IMAD.SHL.U32 R8, R8, 0x100000, RZ ;  /* 0x0010000008087824 */ /* 0x000fe200078e00ff */
[----:B------:R-:W-:-:S04]  /*06b0*/  LEA R9, R9, 0x3b800000, 0x17 ;  /* 0x3b80000009097811 */ /* 0x000fc800078eb8ff */
[----:B------:R-:W-:-:S07]  /*06c0*/  LOP3.LUT R8, R9, R8, R13, 0xfe, !PT ;  /* 0x0000000809087212 */ /* 0x000fce00078efe0d */
.L_x_3144:
[----:B------:R-:W-:Y:S05]  /*06d0*/  BSYNC.RECONVERGENT B0 ;  /* 0x0000000000007941 */ /* 0x000fea0003800200 */
.L_x_3143:
        /* <DEDUP_REMOVED lines=21> */
.L_x_3150:
[----:B------:R-:W-:Y:S05]  /*0830*/  BSYNC.RECONVERGENT B1 ;  /* 0x0000000000017941 */ /* 0x000fea0003800200 */
.L_x_3149:
[----:B------:R-:W-:Y:S01]  /*0840*/  IMAD.SHL.U32 R9, R9, 0x100000, RZ ;  /* 0x0010000009097824 */ /* 0x000fe200078e00ff */
[----:B------:R-:W-:-:S04]  /*0850*/  LEA R10, R10, 0x3b800000, 0x17 ;  /* 0x3b8000000a0a7811 */ /* 0x000fc800078eb8ff */
[----:B------:R-:W-:-:S07]  /*0860*/  LOP3.LUT R10, R10, R9, R14, 0xfe, !PT ;  /* 0x000000090a0a7212 */ /* 0x000fce00078efe0e */
.L_x_3148:
[----:B------:R-:W-:Y:S05]  /*0870*/  BSYNC.RECONVERGENT B0 ;  /* 0x0000000000007941 */ /* 0x000fea0003800200 */
.L_x_3147:
        /* <DEDUP_REMOVED lines=21> */
.L_x_3154:
[----:B------:R-:W-:Y:S05]  /*09d0*/  BSYNC.RECONVERGENT B1 ;  /* 0x0000000000017941 */ /* 0x000fea0003800200 */
.L_x_3153:
[----:B------:R-:W-:Y:S01]  /*09e0*/  IMAD.SHL.U32 R9, R9, 0x100000, RZ ;  /* 0x0010000009097824 */ /* 0x000fe200078e00ff */
[----:B------:R-:W-:-:S04]  /*09f0*/  LEA R11, R11, 0x3b800000, 0x17 ;  /* 0x3b8000000b0b7811 */ /* 0x000fc800078eb8ff */
[----:B------:R-:W-:-:S07]  /*0a00*/  LOP3.LUT R12, R11, R9, R16, 0xfe, !PT ;  /* 0x000000090b0c7212 */ /* 0x000fce00078efe10 */
.L_x_3152:
[----:B------:R-:W-:Y:S05]  /*0a10*/  BSYNC.RECONVERGENT B0 ;  /* 0x0000000000007941 */ /* 0x000fea0003800200 */
.L_x_3151:
        /* <DEDUP_REMOVED lines=21> */
.L_x_3158:
[----:B------:R-:W-:Y:S05]  /*0b70*/  BSYNC.RECONVERGENT B1 ;  /* 0x0000000000017941 */ /* 0x000fea0003800200 */
.L_x_3157:
[----:B------:R-:W-:Y:S01]  /*0b80*/  IMAD.SHL.U32 R9, R9, 0x100000, RZ ;  /* 0x0010000009097824 */ /* 0x000fe200078e00ff */
[----:B------:R-:W-:-:S04]  /*0b90*/  LEA R11, R11, 0x3b800000, 0x17 ;  /* 0x3b8000000b0b7811 */ /* 0x000fc800078eb8ff */
[----:B------:R-:W-:-:S07]  /*0ba0*/  LOP3.LUT R14, R11, R9, R18, 0xfe, !PT ;  /* 0x000000090b0e7212 */ /* 0x000fce00078efe12 */
.L_x_3156:
[----:B------:R-:W-:Y:S05]  /*0bb0*/  BSYNC.RECONVERGENT B0 ;  /* 0x0000000000007941 */ /* 0x000fea0003800200 */
.L_x_3155:
        /* <DEDUP_REMOVED lines=33> */
.L_x_3142:
        /* <DEDUP_REMOVED lines=8> */
.L_x_3176:
        /* <DEDUP_REMOVED lines=29> */
.L_x_3163:
[----:B0-----:R-:W-:Y:S05]  /*1020*/  BSYNC.RECONVERGENT B1 ;  /* 0x0000000000017941 */ /* 0x001fea0003800200 */
.L_x_3162:
[----:B------:R-:W-:Y:S01]  /*1030*/  IMAD.SHL.U32 R6, R6, 0x100000, RZ ;  /* 0x0010000006067824 */ /* 0x000fe200078e00ff */
[----:B------:R-:W-:-:S04]  /*1040*/  LEA R7, R7, 0x3b800000, 0x17 ;  /* 0x3b80000007077811 */ /* 0x000fc800078eb8ff */
[----:B------:R-:W-:-:S07]  /*1050*/  LOP3.LUT R8, R7, R6, R11, 0xfe, !PT ;  /* 0x0000000607087212 */ /* 0x000fce00078efe0b */
.L_x_3161:
[----:B0-----:R-:W-:Y:S05]  /*1060*/  BSYNC.RECONVERGENT B0 ;  /* 0x0000000000007941 */ /* 0x001fea0003800200 */
.L_x_3160:
        /* <DEDUP_REMOVED lines=22> */
.L_x_3167:
[----:B------:R-:W-:Y:S05]  /*11d0*/  BSYNC.RECONVERGENT B1 ;  /* 0x0000000000017941 */ /* 0x000fea0003800200 */
.L_x_3166:
[----:B------:R-:W-:Y:S01]  /*11e0*/  IMAD.SHL.U32 R5, R5, 0x100000, RZ ;  /* 0x0010000005057824 */ /* 0x000fe200078e00ff */
[----:B------:R-:W-:-:S04]  /*11f0*/  LEA R6, R6, 0x3b800000, 0x17 ;  /* 0x3b80000006067811 */ /* 0x000fc800078eb8ff */
[----:B------:R-:W-:-:S07]  /*1200*/  LOP3.LUT R10, R6, R5, R12, 0xfe, !PT ;  /* 0x00000005060a7212 */ /* 0x000fce00078efe0c */
.L_x_3165:
[----:B------:R-:W-:Y:S05]  /*1210*/  BSYNC.RECONVERGENT B0 ;  /* 0x0000000000007941 */ /* 0x000fea0003800200 */
.L_x_3164:
        /* <DEDUP_REMOVED lines=22> */
.L_x_3171:
[----:B------:R-:W-:Y:S05]  /*1380*/  BSYNC.RECONVERGENT B1 ;  /* 0x0000000000017941 */ /* 0x000fea0003800200 */
.L_x_3170:
[----:B------:R-:W-:Y:S01]  /*1390*/  IMAD.SHL.U32 R2, R2, 0x100000, RZ ;  /* 0x0010000002027824 */ /* 0x000fe200078e00ff */
[----:B------:R-:W-:-:S04]  /*13a0*/  LEA R5, R5, 0x3b800000, 0x17 ;  /* 0x3b80000005057811 */ /* 0x000fc800078eb8ff */
[----:B------:R-:W-:-:S07]  /*13b0*/  LOP3.LUT R5, R5, R2, R9, 0xfe, !PT ;  /* 0x0000000205057212 */ /* 0x000fce00078efe09 */
.L_x_3169:
[----:B------:R-:W-:Y:S05]  /*13c0*/  BSYNC.RECONVERGENT B0 ;  /* 0x0000000000007941 */ /* 0x000fea0003800200 */
.L_x_3168:
        /* <DEDUP_REMOVED lines=22> */
.L_x_3175:
[----:B------:R-:W-:Y:S05]  /*1530*/  BSYNC.RECONVERGENT B1 ;  /* 0x0000000000017941 */ /* 0x000fea0003800200 */
.L_x_3174:
[----:B------:R-:W-:Y:S01]  /*1540*/  IMAD.SHL.U32 R4, R4, 0x100000, RZ ;  /* 0x0010000004047824 */ /* 0x000fe200078e00ff */
[----:B------:R-:W-:-:S04]  /*1550*/  LEA R2, R2, 0x3b800000, 0x17 ;  /* 0x3b80000002027811 */ /* 0x000fc800078eb8ff */
[----:B------:R-:W-:-:S07]  /*1560*/  LOP3.LUT R6, R2, R4, R11, 0xfe, !PT ;  /* 0x0000000402067212 */ /* 0x000fce00078efe0b */
.L_x_3173:
[----:B------:R-:W-:Y:S05]  /*1570*/  BSYNC.RECONVERGENT B0 ;  /* 0x0000000000007941 */ /* 0x000fea0003800200 */
.L_x_3172:
        /* <DEDUP_REMOVED lines=17> */
.L_x_3177:
        /* <DEDUP_REMOVED lines=15> */
.L_x_7773:


//--------------------- .text._ZN2at6native55_GLOBAL__N__de093ff9_22_ForeachBinaryOpList_cu_a911ec4325multi_tensor_apply_kernelINS1_18TensorListMetadataILi2EEENS1_11CopyFunctorIlN3c1013Float8_e4m3fnELi2ELi1ELi1EEEJNS0_4CopyIlS7_EEEEEvT_T0_DpT1_ --------------------------
	.section	.text._ZN2at6native55_GLOBAL__N__de093ff9_22_ForeachBinaryOpList_cu_a911ec4325multi_tensor_apply_kernelINS1_18TensorListMetadataILi2EEENS1_11CopyFunctorIlN3c1013Float8_e4m3fnELi2ELi1ELi1EEEJNS0_4CopyIlS7_EEEEEvT_T0_DpT1_,"ax",@progbits
	.align	128
.text._ZN2at6native55_GLOBAL__N__de093ff9_22_ForeachBinaryOpList_cu_a911ec4325multi_tensor_apply_kernelINS1_18TensorListMetadataILi2EEENS1_11CopyFunctorIlN3c1013Float8_e4m3fnELi2ELi1ELi1EEEJNS0_4CopyIlS7_EEEEEvT_T0_DpT1_:
        .type           _ZN2at6native55_GLOBAL__N__de093ff9_22_ForeachBinaryOpList_cu_a911ec4325multi_tensor_apply_kernelINS1_18TensorListMetadataILi2EEENS1_11CopyFunctorIlN3c1013Float8_e4m3fnELi2ELi1ELi1EEEJNS0_4CopyIlS7_EEEEEvT_T0_DpT1_,@function
        .size           _ZN2at6native55_GLOBAL__N__de093ff9_22_ForeachBinaryOpList_cu_a911ec4325multi_tensor_apply_kernelINS1_18TensorListMetadataILi2EEENS1_11CopyFunctorIlN3c1013Float8_e4m3fnELi2ELi1ELi1EEEJNS0_4CopyIlS7_EEEEEvT_T0_DpT1_,(.L_x_7774 - _ZN2at6native55_GLOBAL__N__de093ff9_22_ForeachBinaryOpList_cu_a911ec4325multi_tensor_apply_kernelINS1_18TensorListMetadataILi2EEENS1_11CopyFunctorIlN3c1013Float8_e4m3fnELi2ELi1ELi1EEEJNS0_4CopyIlS7_EEEEEvT_T0_DpT1_)
        .other          _ZN2at6native55_GLOBAL__N__de093ff9_22_ForeachBinaryOpList_cu_a911ec4325multi_tensor_apply_kernelINS1_18TensorListMetadataILi2EEENS1_11CopyFunctorIlN3c1013Float8_e4m3fnELi2ELi1ELi1EEEJNS0_4CopyIlS7_EEEEEvT_T0_DpT1_,@"STO_CUDA_ENTRY STV_DEFAULT"
_ZN2at6native55_GLOBAL__N__de093ff9_22_ForeachBinaryOpList_cu_a911ec4325multi_tensor_apply_kernelINS1_18TensorListMetadataILi2EEENS1_11CopyFunctorIlN3c1013Float8_e4m3fnELi2ELi1ELi1EEEJNS0_4CopyIlS7_EEEEEvT_T0_DpT1_:
        /* <DEDUP_REMOVED lines=54> */
.L_x_3187:
        /* <DEDUP_REMOVED lines=47> */
[----:B------:R-:W-:-:S06]  /*0650*/  LOP3.LUT R11, R11, 0x80000000, R10, 0xf8, !PT ;  /* 0x800000000b0b7812 */ /* 0x000fcc00078ef80a */
[----:B------:R-:W0:Y:S02]  /*0660*/  F2I.S64.TRUNC R10, R11 ;  /* 0x0000000b000a7311 */ /* 0x000e24000020d900 */
[----:B0-----:R1:W-:Y:S02]  /*0670*/  STG.E.64 desc[UR18][R12.64], R10 ;  /* 0x0000000a0c007986 */ /* 0x0013e4000c101b12 */
.L_x_3180:
[----:B------:R-:W-:Y:S05]  /*0680*/  BSYNC.RECONVERGENT B0 ;  /* 0x0000000000007941 */ /* 0x000fea0003800200 */
.L_x_3179:
        /* <DEDUP_REMOVED lines=22> */
.L_x_3182:
[----:B------:R-:W-:Y:S05]  /*07f0*/  BSYNC.RECONVERGENT B0 ;  /* 0x0000000000007941 */ /* 0x000fea0003800200 */
.L_x_3181:
        /* <DEDUP_REMOVED lines=21> */
[----:B------:R-:W-:-:S04]  /*0950*/  LEA.HI.X R13, R16, R5, RZ, 0x4, P0 ;  /* 0x00000005100d7211 */ /* 0x000fc800000f24ff */
[----:B------:R-:W0:Y:S02]  /*0960*/  F2I.S64.TRUNC R10, R11 ;  /* 0x0000000b000a7311 */ /* 0x000e24000020d900 */
[----:B0-----:R3:W-:Y:S03]  /*0970*/  STG.E.64 desc[UR18][R12.64], R10 ;  /* 0x0000000a0c007986 */ /* 0x0017e6000c101b12 */
.L_x_3184:
[----:B------:R-:W-:Y:S05]  /*0980*/  BSYNC.RECONVERGENT B0 ;  /* 0x0000000000007941 */ /* 0x000fea0003800200 */
.L_x_3183:
        /* <DEDUP_REMOVED lines=23> */
[----:B------:R-:W-:Y:S01]  /*0b00*/  VIADD R13, R13, UR6 ;  /* 0x000000060d0d7c36 */ /* 0x000fe20008000000 */
[----:B------:R-:W0:Y:S04]  /*0b10*/  F2I.S64.TRUNC R10, R11 ;  /* 0x0000000b000a7311 */ /* 0x000e28000020d900 */
[----:B0-----:R4:W-:Y:S02]  /*0b20*/  STG.E.64 desc[UR18][R12.64], R10 ;  /* 0x0000000a0c007986 */ /* 0x0019e4000c101b12 */
.L_x_3186:
[----:B------:R-:W-:Y:S05]  /*0b30*/  BSYNC.RECONVERGENT B0 ;  /* 0x0000000000007941 */ /* 0x000fea0003800200 */
.L_x_3185:
        /* <DEDUP_REMOVED lines=14> */
.L_x_3178:
        /* <DEDUP_REMOVED lines=8> */
.L_x_3188:
        /* <DEDUP_REMOVED lines=24> */
[----:B------:R-:W-:Y:S02]  /*0e20*/  VIADD R11, R11, 0xfffffffc ;  /* 0xfffffffc0b0b7836 */ /* 0x000fe40000000000 */
[----:B-1----:R-:W-:Y:S01]  /*0e30*/  IMAD.MOV R15, RZ, RZ, -R12 ;  /* 0x000000ffff0f7224 */ /* 0x002fe200078e0a0c */
[----:B------:R-:W-:-:S04]  /*0e40*/  VIADDMNMX.U32 R12, R14, R16, 0x4, !PT ;  /* 0x000000040e0c7446 */ /* 0x000fc80007800010 */
[-C--:B------:R-:W-:Y:S01]  /*0e50*/  VIADDMNMX.U32 R15, R15, R16.reuse, 0x4, !PT ;  /* 0x000000040f0f7446 */ /* 0x080fe20007800010 */
[----:B------:R-:W-:Y:S01]  /*0e60*/  VIADD R14, R12, 0xfffffffc ;  /* 0xfffffffc0c0e7836 */ /* 0x000fe20000000000 */
[C---:B------:R-:W-:Y:S01]  /*0e70*/  SHF.L.U32 R12, R10.reuse, R11, RZ ;  /* 0x0000000b0a0c7219 */ /* 0x040fe200000006ff */
[----:B------:R-:W-:Y:S02]  /*0e80*/  IMAD.SHL.U32 R11, R11, 0x800000, RZ ;  /* 0x008000000b0b7824 */ /* 0x000fe400078e00ff */
[----:B--2---:R-:W-:Y:S02]  /*0e90*/  IMAD.MOV R13, RZ, RZ, -R13 ;  /* 0x000000ffff0d7224 */ /* 0x004fe400078e0a0d */
[----:B------:R-:W-:Y:S01]  /*0ea0*/  VIADD R10, R10, 0x1000000 ;  /* 0x010000000a0a7836 */ /* 0x000fe20000000000 */
[----:B------:R-:W-:Y:S02]  /*0eb0*/  LEA.HI R11, R12, -R11, RZ, 0x1c ;  /* 0x8000000b0c0b7211 */ /* 0x000fe400078fe0ff */
[----:B------:R-:W-:Y:S01]  /*0ec0*/  VIADDMNMX.U32 R17, R13, R16, 0x4, !PT ;  /* 0x000000040d117446 */ /* 0x000fe20007800010 */
[----:B------:R-:W-:Y:S01]  /*0ed0*/  VIADD R16, R15, 0xfffffffc ;  /* 0xfffffffc0f107836 */ /* 0x000fe20000000000 */
[----:B------:R-:W-:Y:S01]  /*0ee0*/  SHF.L.U32 R13, R9, R14, RZ ;  /* 0x0000000e090d7219 */ /* 0x000fe200000006ff */
[----:B------:R-:W-:Y:S01]  /*0ef0*/  IMAD.SHL.U32 R14, R14, 0x800000, RZ ;  /* 0x008000000e0e7824 */ /* 0x000fe200078e00ff */
        /* <DEDUP_REMOVED lines=11> */
[----:B------:R-:W-:Y:S01]  /*0fb0*/  IMAD.SHL.U32 R17, R14, 0x800000, RZ ;  /* 0x008000000e117824 */ /* 0x000fe200078e00ff */
[----:B------:R-:W-:Y:S01]  /*0fc0*/  SHF.L.U32 R16, R5, R14, RZ ;  /* 0x0000000e05107219 */ /* 0x000fe200000006ff */
[----:B------:R-:W-:Y:S01]  /*0fd0*/  VIADD R11, R7, 0x1000000 ;  /* 0x01000000070b7836 */ /* 0x000fe20000000000 */
[----:B------:R-:W-:Y:S01]  /*0fe0*/  SEL R7, R10, RZ, P0 ;  /* 0x000000ff0a077207 */ /* 0x000fe20000000000 */
[----:B------:R-:W-:Y:S01]  /*0ff0*/  VIADD R10, R15, 0x3c000000 ;  /* 0x3c0000000f0a7836 */ /* 0x000fe20000000000 */
[----:B------:R-:W-:-:S02]  /*1000*/  LEA.HI R16, R16, -R17, RZ, 0x1c ;  /* 0x8000001110107211 */ /* 0x000fc400078fe0ff */
[----:B------:R-:W-:Y:S02]  /*1010*/  LOP3.LUT R9, R12, 0x7f800000, R9, 0xf8, !PT ;  /* 0x7f8000000c097812 */ /* 0x000fe400078ef809 */
[----:B------:R-:W-:Y:S01]  /*1020*/  LOP3.LUT P0, RZ, R6, 0x7f000000, RZ, 0xc0, !PT ;  /* 0x7f00000006ff7812 */ /* 0x000fe2000780c0ff */
[----:B------:R-:W-:Y:S01]  /*1030*/  VIADD R16, R16, 0x3c000000 ;  /* 0x3c00000010107836 */ /* 0x000fe20000000000 */
[----:B------:R-:W-:Y:S01]  /*1040*/  LOP3.LUT R4, R7, 0x80000000, R4, 0xf8, !PT ;  /* 0x8000000007047812 */ /* 0x000fe200078ef804 */
[----:B------:R-:W-:Y:S01]  /*1050*/  VIADD R7, R5, 0x1000000 ;  /* 0x0100000005077836 */ /* 0x000fe20000000000 */
[----:B------:R-:W-:Y:S02]  /*1060*/  SHF.R.S32.HI R11, RZ, 0x8, R11 ;  /* 0x00000008ff0b7819 */ /* 0x000fe4000001140b */
[----:B------:R-:W-:Y:S02]  /*1070*/  SEL R9, R9, RZ, P0 ;  /* 0x000000ff09097207 */ /* 0x000fe40000000000 */
[----:B------:R-:W-:Y:S01]  /*1080*/  LOP3.LUT R10, R10, 0x7f800000, R11, 0xf8, !PT ;  /* 0x7f8000000a0a7812 */ /* 0x000fe200078ef80b */
[----:B------:R-:W-:Y:S01]  /*1090*/  F2I.S64.TRUNC R4, R4 ;  /* 0x0000000400047311 */ /* 0x000fe2000020d900 */
[----:B------:R-:W-:-:S02]  /*10a0*/  LOP3.LUT P0, RZ, R2, 0x7f000000, RZ, 0xc0, !PT ;  /* 0x7f00000002ff7812 */ /* 0x000fc4000780c0ff */
[----:B------:R-:W-:Y:S02]  /*10b0*/  SHF.R.S32.HI R7, RZ, 0x8, R7 ;  /* 0x00000008ff077819 */ /* 0x000fe40000011407 */
[----:B------:R-:W-:Y:S02]  /*10c0*/  LOP3.LUT R6, R9, 0x80000000, R6, 0xf8, !PT ;  /* 0x8000000009067812 */ /* 0x000fe400078ef806 */
[----:B------:R-:W-:Y:S02]  /*10d0*/  SEL R9, R10, RZ, P0 ;  /* 0x000000ff0a097207 */ /* 0x000fe40000000000 */
[----:B------:R-:W-:Y:S02]  /*10e0*/  LOP3.LUT R16, R16, 0x7f800000, R7, 0xf8, !PT ;  /* 0x7f80000010107812 */ /* 0x000fe400078ef807 */
[----:B------:R-:W-:Y:S01]  /*10f0*/  LOP3.LUT P0, RZ, R8, 0x7f000000, RZ, 0xc0, !PT ;  /* 0x7f00000008ff7812 */ /* 0x000fe2000780c0ff */
[----:B------:R-:W-:Y:S01]  /*1100*/  F2I.S64.TRUNC R6, R6 ;  /* 0x0000000600067311 */ /* 0x000fe2000020d900 */
[----:B------:R-:W-:-:S02]  /*1110*/  LOP3.LUT R12, R9, 0x80000000, R2, 0xf8, !PT ;  /* 0x80000000090c7812 */ /* 0x000fc400078ef802 */
[----:B------:R-:W-:-:S04]  /*1120*/  SEL R9, R16, RZ, P0 ;  /* 0x000000ff10097207 */ /* 0x000fc80000000000 */
[----:B------:R-:W-:Y:S01]  /*1130*/  LOP3.LUT R14, R9, 0x80000000, R8, 0xf8, !PT ;  /* 0x80000000090e7812 */ /* 0x000fe200078ef808 */
[----:B------:R-:W-:Y:S01]  /*1140*/  F2I.S64.TRUNC R12, R12 ;  /* 0x0000000c000c7311 */ /* 0x000fe2000020d900 */
[----:B------:R-:W-:-:S04]  /*1150*/  LEA R8, P0, R0, UR15, 0x5 ;  /* 0x0000000f00087c11 */ /* 0x000fc8000f8028ff */
[C-C-:B------:R-:W-:Y:S02]  /*1160*/  LEA.HI.X R9, R0.reuse, UR10, R3.reuse, 0x5, P0 ;  /* 0x0000000a00097c11 */ /* 0x140fe400080f2c03 */
[----:B0-----:R-:W-:Y:S01]  /*1170*/  IADD3 R0, P0, PT, R0, UR4, RZ ;  /* 0x0000000400007c10 */ /* 0x001fe2000ff1e0ff */
[----:B------:R-:W0:Y:S04]  /*1180*/  F2I.S64.TRUNC R14, R14 ;  /* 0x0000000e000e7311 */ /* 0x000e28000020d900 */
[C---:B------:R-:W-:Y:S02]  /*1190*/  IMAD.SHL.U32 R2, R0.reuse, 0x4, RZ ;  /* 0x0000000400027824 */ /* 0x040fe400078e00ff */
[----:B------:R-:W-:Y:S01]  /*11a0*/  IMAD.X R3, RZ, RZ, R3, P0 ;  /* 0x000000ffff037224 */ /* 0x000fe200000e0603 */
[----:B------:R-:W-:-:S02]  /*11b0*/  LOP3.LUT P0, RZ, R0, 0xffffc000, RZ, 0xc0, !PT ;  /* 0xffffc00000ff7812 */ /* 0x000fc4000780c0ff */
[----:B------:R-:W-:Y:S02]  /*11c0*/  ISETP.LT.U32.AND P1, PT, R2, UR26, PT ;  /* 0x0000001a02007c0c */ /* 0x000fe4000bf21070 */
[----:B------:R-:W-:Y:S02]  /*11d0*/  SHF.L.U64.HI R2, R0, 0x2, R3 ;  /* 0x0000000200027819 */ /* 0x000fe40000010203 */
[----:B------:R-:W-:Y:S01]  /*11e0*/  LOP3.LUT P0, RZ, R3, 0x3fffffff, RZ, 0xc0, P0 ;  /* 0x3fffffff03ff7812 */ /* 0x000fe2000000c0ff */
[----:B0-----:R1:W-:Y:S01]  /*11f0*/  STG.E.ENL2.256 desc[UR18][R8.64], R4, R12 ;  /* 0xf8000004080c797f */ /* 0x0013e2000f121812 */
[----:B------:R-:W-:-:S13]  /*1200*/  ISETP.LT.AND.EX P1, PT, R2, UR16, PT, P1 ;  /* 0x0000001002007c0c */ /* 0x000fda000bf21310 */
[----:B------:R-:W-:Y:S05]  /*1210*/  @!P0 BRA P1, `(.L_x_3188) ;  /* 0xfffffff800a08947 */ /* 0x000fea000083ffff */
[----:B------:R-:W-:Y:S05]  /*1220*/  EXIT ;  /* 0x000000000000794d */ /* 0x000fea0003800000 */
.L_x_3189:
        /* <DEDUP_REMOVED lines=13> */
.L_x_7774:


//--------------------- .text._ZN2at6native55_GLOBAL__N__de093ff9_22_ForeachBinaryOpList_cu_a911ec4325multi_tensor_apply_kernelINS1_18TensorListMetadataILi2EEENS1_11CopyFunctorIlbLi2ELi1ELi1EEEJNS0_4CopyIlbEEEEEvT_T0_DpT1_ --------------------------
	.section	.text._ZN2at6native55_GLOBAL__N__de093ff9_22_ForeachBinaryOpList_cu_a911ec4325multi_tensor_apply_kernelINS1_18TensorListMetadataILi2EEENS1_11CopyFunctorIlbLi2ELi1ELi1EEEJNS0_4CopyIlbEEEEEvT_T0_DpT1_,"ax",@progbits
	.align	128
.text._ZN2at6native55_GLOBAL__N__de093ff9_22_ForeachBinaryOpList_cu_a911ec4325multi_tensor_apply_kernelINS1_18TensorListMetadataILi2EEENS1_11CopyFunctorIlbLi2ELi1ELi1EEEJNS0_4CopyIlbEEEEEvT_T0_DpT1_:
        .type           _ZN2at6native55_GLOBAL__N__de093ff9_22_ForeachBinaryOpList_cu_a911ec4325multi_tensor_apply_kernelINS1_18TensorListMetadataILi2EEENS1_11CopyFunctorIlbLi2ELi1ELi1EEEJNS0_4CopyIlbEEEEEvT_T0_DpT1_,@function
        .size           _ZN2at6native55_GLOBAL__N__de093ff9_22_ForeachBinaryOpList_cu_a911ec4325multi_tensor_apply_kernelINS1_18TensorListMetadataILi2EEENS1_11CopyFunctorIlbLi2ELi1ELi1EEEJNS0_4CopyIlbEEEEEvT_T0_DpT1_,(.L_x_7775 - _ZN2at6native55_GLOBAL__N__de093ff9_22_ForeachBinaryOpList_cu_a911ec4325multi_tensor_apply_kernelINS1_18TensorListMetadataILi2EEENS1_11CopyFunctorIlbLi2ELi1ELi1EEEJNS0_4CopyIlbEEEEEvT_T0_DpT1_)
        .other          _ZN2at6native55_GLOBAL__N__de093ff9_22_ForeachBinaryOpList_cu_a911ec4325multi_tensor_apply_kernelINS1_18TensorListMetadataILi2EEENS1_11CopyFunctorIlbLi2ELi1ELi1EEEJNS0_4CopyIlbEEEEEvT_T0_DpT1_,@"STO_CUDA_ENTRY STV_DEFAULT"
_ZN2at6native55_GLOBAL__N__de093ff9_22_ForeachBinaryOpList_cu_a911ec4325multi_tensor_apply_kernelINS1_18TensorListMetadataILi2EEENS1_11CopyFunctorIlbLi2ELi1ELi1EEEJNS0_4CopyIlbEEEEEvT_T0_DpT1_:
        /* <DEDUP_REMOVED lines=39> */
[----:B------:R-:W-:Y:S05]  /*0270*/  CALL.REL.NOINC `($__internal_96_$__cuda_sm20_div_u16) ;  /* 0x0000001000687944 */ /* 0x000fea0003c00000 */
        /* <DEDUP_REMOVED lines=12> */
[----:B------:R-:W-:Y:S01]  /*0340*/  UIMAD.WIDE.U32 UR6, UR27, 0x3, UR22 ;  /* 0x000000031b0678a5 */ /* 0x000fe2000f8e0016 */
[----:B------:R-:W-:Y:S01]  /*0350*/  IMAD.X R3, RZ, RZ, RZ, P0 ;  /* 0x000000ffff037224 */ /* 0x000fe200000e06ff */
[----:B------:R-:W-:Y:S02]  /*0360*/  UIADD3 UR30, UP2, UP3, UR20, UR22, UR27 ;  /* 0x00000016141e7290 */ /* 0x000fe4000fb5e01b */
        /* <DEDUP_REMOVED lines=10> */
[----:B------:R-:W-:Y:S01]  /*0410*/  SHF.L.U64.HI R2, R2, 0x3, R3 ;  /* 0x0000000302027819 */ /* 0x000fe20000010203 */
[----:B------:R-:W-:Y:S01]  /*0420*/  UIADD3 UR36, UP0, UPT, UR20, UR4, URZ ;  /* 0x0000000414247290 */ /* 0x000fe2000ff1e0ff */
        /* <DEDUP_REMOVED lines=8> */
[----:B------:R-:W-:Y:S01]  /*04b0*/  UIADD3.X UR18, UPT, UPT, UR21, UR5, URZ, UP0, !UPT ;  /* 0x0000000515127290 */ /* 0x000fe200087fe4ff */
[----:B------:R-:W-:Y:S01]  /*04c0*/  IMAD.WIDE.U32 R10, R11, 0x30, R18 ;  /* 0x000000300b0a7825 */ /* 0x000fe200078e0012 */
[----:B------:R-:W-:-:S02]  /*04d0*/  UIADD3.X UR17, UPT, UPT, UR21, UR7, URZ, UP1, !UPT ;  /* 0x0000000715117290 */ /* 0x000fc40008ffe4ff */
[----:B------:R-:W-:Y:S01]  /*04e0*/  USHF.L.U32 UR28, UR27, 0x3, URZ ;  /* 0x000000031b1c7899 */ /* 0x000fe200080006ff */
[----:B------:R-:W-:Y:S01]  /*04f0*/  IMAD.WIDE.U32 R8, R9, 0x38, R18 ;  /* 0x0000003809087825 */ /* 0x000fe200078e0012 */
[----:B------:R-:W-:Y:S02]  /*0500*/  USHF.R.U32.HI UR29, URZ, 0x1d, UR27 ;  /* 0x0000001dff1d7899 */ /* 0x000fe4000801161b */
[----:B------:R-:W-:Y:S01]  /*0510*/  ULOP3.LUT UR16, UR16, 0x1fffe, URZ, 0xc0, !UPT ;  /* 0x0001fffe10107892 */ /* 0x000fe2000f8ec0ff */
[----:B------:R-:W-:Y:S01]  /*0520*/  IMAD.MOV.U32 R3, RZ, RZ, R0 ;  /* 0x000000ffff037224 */ /* 0x000fe200078e0000 */
[----:B------:R-:W-:Y:S01]  /*0530*/  UIADD3.X UR11, UPT, UPT, UR21, UR11, URZ, UP2, !UPT ;  /* 0x0000000b150b7290 */ /* 0x000fe200097fe4ff */
[----:B------:R-:W-:Y:S01]  /*0540*/  IMAD.MOV.U32 R4, RZ, RZ, RZ ;  /* 0x000000ffff047224 */ /* 0x000fe200078e00ff */
[----:B------:R-:W-:Y:S02]  /*0550*/  UIADD3.X UR12, UPT, UPT, UR21, UR13, URZ, UP3, !UPT ;  /* 0x0000000d150c7290 */ /* 0x000fe40009ffe4ff */
[----:B------:R-:W-:Y:S01]  /*0560*/  UIADD3.X UR14, UPT, UPT, UR21, UR15, URZ, UP4, !UPT ;  /* 0x0000000f150e7290 */ /* 0x000fe2000a7fe4ff */
[----:B------:R-:W-:Y:S01]  /*0570*/  UMOV UR4, URZ ;  /* 0x000000ff00047c82 */ /* 0x000fe20008000000 */
[----:B------:R-:W-:Y:S01]  /*0580*/  UMOV UR5, URZ ;  /* 0x000000ff00057c82 */ /* 0x000fe20008000000 */
[----:B------:R-:W-:Y:S01]  /*0590*/  UMOV UR6, URZ ;  /* 0x000000ff00067c82 */ /* 0x000fe20008000000 */
[----:B------:R-:W-:Y:S01]  /*05a0*/  UMOV UR7, UR8 ;  /* 0x0000000800077c82 */ /* 0x000fe20008000000 */
[----:B------:R-:W-:-:S07]  /*05b0*/  UMOV UR10, UR9 ;  /* 0x00000009000a7c82 */ /* 0x000fce0008000000 */
.L_x_3194:
[C---:B------:R-:W-:Y:S02]  /*05c0*/  ISETP.GE.U32.AND P0, PT, R3.reuse, UR39, PT ;  /* 0x0000002703007c0c */ /* 0x040fe4000bf06070 */
[----:B-1----:R-:W-:Y:S02]  /*05d0*/  IADD3 R20, P3, PT, R3, UR27, RZ ;  /* 0x0000001b03147c10 */ /* 0x002fe4000ff7e0ff */
[----:B------:R-:W-:Y:S02]  /*05e0*/  ISETP.GE.AND.EX P0, PT, R4, UR40, PT, P0 ;  /* 0x0000002804007c0c */ /* 0x000fe4000bf06300 */
[C---:B------:R-:W-:Y:S01]  /*05f0*/  ISETP.GE.U32.AND P2, PT, R20.reuse, UR39, PT ;  /* 0x0000002714007c0c */ /* 0x040fe2000bf46070 */
[----:B------:R-:W-:Y:S01]  /*0600*/  IMAD.X R21, RZ, RZ, R4, P3 ;  /* 0x000000ffff157224 */ /* 0x000fe200018e0604 */
[----:B------:R-:W-:-:S04]  /*0610*/  IADD3 R28, P3, PT, R20, UR27, RZ ;  /* 0x0000001b141c7c10 */ /* 0x000fc8000ff7e0ff */
[----:B------:R-:W-:Y:S01]  /*0620*/  ISETP.GE.AND.EX P2, PT, R21, UR40, PT, P2 ;  /* 0x0000002815007c0c */ /* 0x000fe2000bf46320 */
[----:B------:R-:W-:-:S04]  /*0630*/  IMAD.X R27, RZ, RZ, R21, P3 ;  /* 0x000000ffff1b7224 */ /* 0x000fc800018e0615 */
[----:B------:R-:W-:Y:S02]  /*0640*/  @!P0 IADD3 R24, P1, PT, R3, UR41, RZ ;  /* 0x0000002903188c10 */ /* 0x000fe4000ff3e0ff */
[----:B------:R-:W-:Y:S02]  /*0650*/  ISETP.GE.U32.AND P3, PT, R28, UR39, PT ;  /* 0x000000271c007c0c */ /* 0x000fe4000bf66070 */
[----:B------:R-:W-:Y:S02]  /*0660*/  @!P0 IADD3.X R25, PT, PT, R4, UR42, RZ, P1, !PT ;  /* 0x0000002a04198c10 */ /* 0x000fe40008ffe4ff */
[----:B------:R-:W-:-:S03]  /*0670*/  ISETP.GE.AND.EX P3, PT, R27, UR40, PT, P3 ;  /* 0x000000281b007c0c */ /* 0x000fc6000bf66330 */
[----:B------:R0:W2:Y:S01]  /*0680*/  @!P0 LDG.E.U8 R5, desc[UR24][R24.64] ;  /* 0x0000001818058981 */ /* 0x0000a2000c1e1100 */
[----:B------:R-:W-:-:S04]  /*0690*/  @!P2 IADD3 R22, P1, PT, R3, UR30, RZ ;  /* 0x0000001e0316ac10 */ /* 0x000fc8000ff3e0ff */
[----:B------:R-:W-:-:S05]  /*06a0*/  @!P2 IADD3.X R23, PT, PT, R4, UR31, RZ, P1, !PT ;  /* 0x0000001f0417ac10 */ /* 0x000fca0008ffe4ff */
[----:B------:R-:W3:Y:S01]  /*06b0*/  @!P2 LDG.E.U8 R6, desc[UR24][R22.64] ;  /* 0x000000181606a981 */ /* 0x000ee2000c1e1100 */
        /* <DEDUP_REMOVED lines=10> */
[----:B------:R-:W-:Y:S01]  /*0760*/  UIADD3 UR16, UP0, UPT, UR16, -0x2, URZ ;  /* 0xfffffffe10107890 */ /* 0x000fe2000ff1e0ff */
[----:B------:R-:W-:Y:S03]  /*0770*/  BSSY.RECONVERGENT B0, `(.L_x_3192) ;  /* 0x000002e000007945 */ /* 0x000fe60003800200 */
[----:B------:R-:W-:Y:S02]  /*0780*/  UIADD3.X UR4, UPT, UPT, UR4, -0x1, URZ, UP0, !UPT ;  /* 0xffffffff04047890 */ /* 0x000fe400087fe4ff */
[----:B------:R-:W-:Y:S01]  /*0790*/  UISETP.NE.U32.AND UP0, UPT, UR16, URZ, UPT ;  /* 0x000000ff1000728c */ /* 0x000fe2000bf05070 */
[----:B0-----:R-:W-:-:S03]  /*07a0*/  VIADD R24, R0, UR27 ;  /* 0x0000001b00187c36 */ /* 0x001fc60008000000 */
[----:B------:R-:W-:Y:S01]  /*07b0*/  UISETP.NE.AND.EX UP0, UPT, UR4, URZ, UPT, UP0 ;  /* 0x000000ff0400728c */ /* 0x000fe2000bf05300 */
[----:B--2---:R-:W-:-:S04]  /*07c0*/  @!P0 LOP3.LUT R22, R5, 0xffff, RZ, 0xc0, !PT ;  /* 0x0000ffff05168812 */ /* 0x004fc800078ec0ff */
[----:B------:R-:W-:Y:S02]  /*07d0*/  @!P0 PRMT R23, R22, 0x8880, RZ ;  /* 0x0000888016178816 */ /* 0x000fe400000000ff */
[----:B------:R-:W-:-:S03]  /*07e0*/  @!P0 IADD3 R22, P4, PT, R18, UR7, RZ ;  /* 0x0000000712168c10 */ /* 0x000fc6000ff9e0ff */
[----:B------:R-:W-:Y:S01]  /*07f0*/  @!P0 IMAD.MOV.U32 R20, RZ, RZ, R23 ;  /* 0x000000ffff148224 */ /* 0x000fe200078e0017 */
[----:B---3--:R-:W-:Y:S02]  /*0800*/  @!P2 LOP3.LUT R29, R6, 0xffff, RZ, 0xc0, !PT ;  /* 0x0000ffff061da812 */ /* 0x008fe400078ec0ff */
[----:B------:R-:W-:Y:S02]  /*0810*/  @!P0 IADD3.X R23, PT, PT, R19, UR10, RZ, P4, !PT ;  /* 0x0000000a13178c10 */ /* 0x000fe4000a7fe4ff */
[----:B------:R-:W-:Y:S02]  /*0820*/  @!P0 SHF.R.S32.HI R21, RZ, 0x1f, R20 ;  /* 0x0000001fff158819 */ /* 0x000fe40000011414 */
[----:B------:R-:W-:-:S03]  /*0830*/  @!P2 PRMT R29, R29, 0x8880, RZ ;  /* 0x000088801d1da816 */ /* 0x000fc600000000ff */
[----:B------:R0:W-:Y:S01]  /*0840*/  @!P0 STG.E.64 desc[UR24][R22.64], R20 ;  /* 0x0000001416008986 */ /* 0x0001e2000c101b18 */
[----:B------:R-:W-:-:S04]  /*0850*/  @!P2 LEA R24, P0, R24, UR7, 0x3 ;  /* 0x000000071818ac11 */ /* 0x000fc8000f8018ff */
[----:B------:R-:W-:Y:S01]  /*0860*/  @!P2 IADD3.X R25, PT, PT, R2, UR10, RZ, P0, !PT ;  /* 0x0000000a0219ac10 */ /* 0x000fe200087fe4ff */
[----:B0-----:R-:W-:Y:S01]  /*0870*/  @!P2 IMAD.MOV.U32 R20, RZ, RZ, R29 ;  /* 0x000000ffff14a224 */ /* 0x001fe200078e001d */
[----:B----4-:R-:W-:-:S04]  /*0880*/  @!P3 LOP3.LUT R29, R7, 0xffff, RZ, 0xc0, !PT ;  /* 0x0000ffff071db812 */ /* 0x010fc800078ec0ff */
[----:B------:R-:W-:Y:S02]  /*0890*/  @!P2 SHF.R.S32.HI R21, RZ, 0x1f, R20 ;  /* 0x0000001fff15a819 */ /* 0x000fe40000011414 */
[----:B------:R-:W-:-:S03]  /*08a0*/  @!P3 PRMT R29, R29, 0x8880, RZ ;  /* 0x000088801d1db816 */ /* 0x000fc600000000ff */
[----:B------:R0:W-:Y:S02]  /*08b0*/  @!P2 STG.E.64 desc[UR24][R24.64], R20 ;  /* 0x000000141800a986 */ /* 0x0001e4000c101b18 */
[----:B------:R-:W-:-:S05]  /*08c0*/  @!P3 IMAD.MOV.U32 R22, RZ, RZ, R29 ;  /* 0x000000ffff16b224 */ /* 0x000fca00078e001d */
[----:B------:R-:W-:Y:S02]  /*08d0*/  @!P3 SHF.R.S32.HI R23, RZ, 0x1f, R22 ;  /* 0x0000001fff17b819 */ /* 0x000fe40000011416 */
[----:B0-----:R-:W-:-:S04]  /*08e0*/  @!P3 IADD3 R20, P0, PT, R14, UR7, RZ ;  /* 0x000000070e14bc10 */ /* 0x001fc8000ff1e0ff */
[----:B------:R-:W-:Y:S02]  /*08f0*/  @!P3 IADD3.X R21, PT, PT, R15, UR10, RZ, P0, !PT ;  /* 0x0000000a0f15bc10 */ /* 0x000fe400087fe4ff */
[----:B------:R-:W-:-:S03]  /*0900*/  IADD3 R29, P0, PT, R28, UR27, RZ ;  /* 0x0000001b1c1d7c10 */ /* 0x000fc6000ff1e0ff */
[----:B------:R0:W-:Y:S01]  /*0910*/  @!P3 STG.E.64 desc[UR24][R20.64], R22 ;  /* 0x000000161400b986 */ /* 0x0001e2000c101b18 */
[C---:B------:R-:W-:Y:S01]  /*0920*/  IADD3 R28, P3, PT, R29.reuse, UR27, RZ ;  /* 0x0000001b1d1c7c10 */ /* 0x040fe2000ff7e0ff */
[----:B------:R-:W-:Y:S01]  /*0930*/  IMAD.X R27, RZ, RZ, R27, P0 ;  /* 0x000000ffff1b7224 */ /* 0x000fe200000e061b */
[----:B------:R-:W-:Y:S02]  /*0940*/  ISETP.GE.U32.AND P0, PT, R29, UR39, PT ;  /* 0x000000271d007c0c */ /* 0x000fe4000bf06070 */
[----:B------:R-:W-:Y:S01]  /*0950*/  ISETP.GE.U32.AND P2, PT, R28, UR39, PT ;  /* 0x000000271c007c0c */ /* 0x000fe2000bf46070 */
[----:B------:R-:W-:Y:S01]  /*0960*/  IMAD.X R24, RZ, RZ, R27, P3 ;  /* 0x000000ffff187224 */ /* 0x000fe200018e061b */
[----:B------:R-:W-:-:S04]  /*0970*/  ISETP.GE.AND.EX P0, PT, R27, UR40, PT, P0 ;  /* 0x000000281b007c0c */ /* 0x000fc8000bf06300 */
[----:B------:R-:W-:Y:S01]  /*0980*/  ISETP.GE.AND.EX P2, PT, R24, UR40, PT, P2 ;  /* 0x0000002818007c0c */ /* 0x000fe2000bf46320 */
[----:B------:R-:W-:-:S12]  /*0990*/  @P1 BRA `(.L_x_3193) ;  /* 0x00000000002c1947 */ /* 0x000fd80003800000 */
[----:B0-----:R-:W-:Y:S01]  /*09a0*/  IMAD.U32 R23, RZ, RZ, UR27 ;  /* 0x0000001bff177e24 */ /* 0x001fe2000f8e00ff */
[----:B-----5:R-:W-:Y:S01]  /*09b0*/  LOP3.LUT R22, R26, 0xffff, RZ, 0xc0, !PT ;  /* 0x0000ffff1a167812 */ /* 0x020fe200078ec0ff */
[----:B------:R-:W-:Y:S02]  /*09c0*/  IMAD.MOV.U32 R20, RZ, RZ, R18 ;  /* 0x000000ffff147224 */ /* 0x000fe400078e0012 */
[----:B------:R-:W-:Y:S01]  /*09d0*/  IMAD.MOV.U32 R21, RZ, RZ, R19 ;  /* 0x000000ffff157224 */ /* 0x000fe200078e0013 */
[----:B------:R-:W-:Y:S01]  /*09e0*/  PRMT R22, R22, 0x8880, RZ ;  /* 0x0000888016167816 */ /* 0x000fe200000000ff */
[----:B------:R-:W-:-:S04]  /*09f0*/  IMAD.WIDE.U32 R20, R23, 0x18, R20 ;  /* 0x0000001817147825 */ /* 0x000fc800078e0014 */
[----:B------:R-:W-:Y:S01]  /*0a00*/  IMAD.MOV.U32 R23, RZ, RZ, RZ ;  /* 0x000000ffff177224 */ /* 0x000fe200078e00ff */
[----:B------:R-:W-:-:S04]  /*0a10*/  IADD3 R20, P1, PT, R20, UR7, RZ ;  /* 0x0000000714147c10 */ /* 0x000fc8000ff3e0ff */
[----:B------:R-:W-:Y:S02]  /*0a20*/  IADD3.X R21, PT, PT, R21, UR10, R23, P1, !PT ;  /* 0x0000000a15157c10 */ /* 0x000fe40008ffe417 */
[----:B------:R-:W-:-:S05]  /*0a30*/  SHF.R.S32.HI R23, RZ, 0x1f, R22 ;  /* 0x0000001fff177819 */ /* 0x000fca0000011416 */
[----:B------:R1:W-:Y:S02]  /*0a40*/  STG.E.64 desc[UR24][R20.64], R22 ;  /* 0x0000001614007986 */ /* 0x0003e4000c101b18 */
.L_x_3193:
[----:B------:R-:W-:Y:S05]  /*0a50*/  BSYNC.RECONVERGENT B0 ;  /* 0x0000000000007941 */ /* 0x000fea0003800200 */
.L_x_3192:
[----:B01----:R-:W-:Y:S02]  /*0a60*/  IADD3 R22, P3, PT, R28, UR27, RZ ;  /* 0x0000001b1c167c10 */ /* 0x003fe4000ff7e0ff */
[----:B------:R-:W-:-:S03]  /*0a70*/  @!P0 IADD3 R20, P1, PT, R3, UR37, RZ ;  /* 0x0000002503148c10 */ /* 0x000fc6000ff3e0ff */
[----:B------:R-:W-:Y:S01]  /*0a80*/  IMAD.X R23, RZ, RZ, R24, P3 ;  /* 0x000000ffff177224 */ /* 0x000fe200018e0618 */
[----:B------:R-:W-:Y:S02]  /*0a90*/  @!P0 IADD3.X R21, PT, PT, R4, UR38, RZ, P1, !PT ;  /* 0x0000002604158c10 */ /* 0x000fe40008ffe4ff */
[C---:B------:R-:W-:Y:S02]  /*0aa0*/  ISETP.GE.U32.AND P1, PT, R22.reuse, UR39, PT ;  /* 0x0000002716007c0c */ /* 0x040fe4000bf26070 */
[----:B------:R-:W-:Y:S01]  /*0ab0*/  @!P2 IADD3 R24, P3, PT, R3, UR34, RZ ;  /* 0x000000220318ac10 */ /* 0x000fe2000ff7e0ff */
[----:B------:R-:W2:Y:S01]  /*0ac0*/  @!P0 LDG.E.U8 R5, desc[UR24][R20.64] ;  /* 0x0000001814058981 */ /* 0x000ea2000c1e1100 */
[----:B------:R-:W-:Y:S02]  /*0ad0*/  IADD3 R22, P4, PT, R22, UR27, RZ ;  /* 0x0000001b16167c10 */ /* 0x000fe4000ff9e0ff */
[----:B------:R-:W-:Y:S02]  /*0ae0*/  ISETP.GE.AND.EX P1, PT, R23, UR40, PT, P1 ;  /* 0x0000002817007c0c */ /* 0x000fe4000bf26310 */
[----:B------:R-:W-:-:S02]  /*0af0*/  @!P2 IADD3.X R25, PT, PT, R4, UR11, RZ, P3, !PT ;  /* 0x0000000b0419ac10 */ /* 0x000fc40009ffe4ff */
[----:B------:R-:W-:Y:S01]  /*0b00*/  ISETP.GE.U32.AND P3, PT, R22, UR39, PT ;  /* 0x0000002716007c0c */ /* 0x000fe2000bf66070 */
[----:B------:R-:W-:Y:S02]  /*0b10*/  IMAD.X R22, RZ, RZ, R23, P4 ;  /* 0x000000ffff167224 */ /* 0x000fe400020e0617 */
[----:B------:R0:W3:Y:S03]  /*0b20*/  @!P2 LDG.E.U8 R6, desc[UR24][R24.64] ;  /* 0x000000181806a981 */ /* 0x0000e6000c1e1100 */
[----:B------:R-:W-:-:S03]  /*0b30*/  ISETP.GE.AND.EX P3, PT, R22, UR40, PT, P3 ;  /* 0x0000002816007c0c */ /* 0x000fc6000bf66330 */
[----:B------:R-:W-:-:S04]  /*0b40*/  @!P1 IADD3 R22, P4, PT, R3, UR33, RZ ;  /* 0x0000002103169c10 */ /* 0x000fc8000ff9e0ff */
[----:B------:R-:W-:-:S05]  /*0b50*/  @!P1 IADD3.X R23, PT, PT, R4, UR12, RZ, P4, !PT ;  /* 0x0000000c04179c10 */ /* 0x000fca000a7fe4ff */
[----:B------:R1:W4:Y:S01]  /*0b60*/  @!P1 LDG.E.U8 R7, desc[UR24][R22.64] ;  /* 0x0000001816079981 */ /* 0x000322000c1e1100 */
[----:B------:R-:W-:-:S04]  /*0b70*/  @!P3 IADD3 R28, P4, PT, R3, UR32, RZ ;  /* 0x00000020031cbc10 */ /* 0x000fc8000ff9e0ff */
[----:B------:R-:W-:-:S05]  /*0b80*/  @!P3 IADD3.X R29, PT, PT, R4, UR14, RZ, P4, !PT ;  /* 0x0000000e041dbc10 */ /* 0x000fca000a7fe4ff */
[----:B-----5:R1:W4:Y:S01]  /*0b90*/  @!P3 LDG.E.U8 R26, desc[UR24][R28.64] ;  /* 0x000000181c1ab981 */ /* 0x020322000c1e1100 */
[----:B------:R-:W-:-:S04]  /*0ba0*/  UIADD3 UR5, UP1, UPT, UR28, UR5, URZ ;  /* 0x000000051c057290 */ /* 0x000fc8000ff3e0ff */
[----:B------:R-:W-:Y:S01]  /*0bb0*/  UIADD3.X UR6, UPT, UPT, UR29, UR6, URZ, UP1, !UPT ;  /* 0x000000061d067290 */ /* 0x000fe20008ffe4ff */
[----:B--2---:R-:W-:-:S04]  /*0bc0*/  @!P0 LOP3.LUT R20, R5, 0xffff, RZ, 0xc0, !PT ;  /* 0x0000ffff05148812 */ /* 0x004fc800078ec0ff */
[----:B------:R-:W-:Y:S02]  /*0bd0*/  @!P0 PRMT R21, R20, 0x8880, RZ ;  /* 0x0000888014158816 */ /* 0x000fe400000000ff */
[----:B------:R-:W-:-:S03]  /*0be0*/  @!P0 IADD3 R20, P4, PT, R16, UR7, RZ ;  /* 0x0000000710148c10 */ /* 0x000fc6000ff9e0ff */
[----:B0-----:R-:W-:Y:S01]  /*0bf0*/  @!P0 IMAD.MOV.U32 R24, RZ, RZ, R21 ;  /* 0x000000ffff188224 */ /* 0x001fe200078e0015 */
[----:B---3--:R-:W-:Y:S02]  /*0c00*/  @!P2 LOP3.LUT R27, R6, 0xffff, RZ, 0xc0, !PT ;  /* 0x0000ffff061ba812 */ /* 0x008fe400078ec0ff */
[----:B------:R-:W-:Y:S02]  /*0c10*/  @!P0 IADD3.X R21, PT, PT, R17, UR10, RZ, P4, !PT ;  /* 0x0000000a11158c10 */ /* 0x000fe4000a7fe4ff */
[----:B------:R-:W-:Y:S02]  /*0c20*/  @!P0 SHF.R.S32.HI R25, RZ, 0x1f, R24 ;  /* 0x0000001fff198819 */ /* 0x000fe40000011418 */
[----:B------:R-:W-:-:S03]  /*0c30*/  @!P2 PRMT R27, R27, 0x8880, RZ ;  /* 0x000088801b1ba816 */ /* 0x000fc600000000ff */
[----:B------:R0:W-:Y:S01]  /*0c40*/  @!P0 STG.E.64 desc[UR24][R20.64], R24 ;  /* 0x0000001814008986 */ /* 0x0001e2000c101b18 */
[----:B-1----:R-:W-:-:S04]  /*0c50*/  @!P2 IADD3 R22, P0, PT, R12, UR7, RZ ;  /* 0x000000070c16ac10 */ /* 0x002fc8000ff1e0ff */
[----:B------:R-:W-:Y:S02]  /*0c60*/  @!P2 IADD3.X R23, PT, PT, R13, UR10, RZ, P0, !PT ;  /* 0x0000000a0d17ac10 */ /* 0x000fe400087fe4ff */
[----:B------:R-:W-:-:S04]  /*0c70*/  @!P1 IADD3 R28, P0, PT, R10, UR7, RZ ;  /* 0x000000070a1c9c10 */ /* 0x000fc8000ff1e0ff */
[----:B------:R-:W-:Y:S01]  /*0c80*/  @!P1 IADD3.X R29, PT, PT, R11, UR10, RZ, P0, !PT ;  /* 0x0000000a0b1d9c10 */ /* 0x000fe200087fe4ff */
[----:B0-----:R-:W-:Y:S01]  /*0c90*/  @!P2 IMAD.MOV.U32 R20, RZ, RZ, R27 ;  /* 0x000000ffff14a224 */ /* 0x001fe200078e001b */
[----:B----4-:R-:W-:-:S04]  /*0ca0*/  @!P1 LOP3.LUT R27, R7, 0xffff, RZ, 0xc0, !PT ;  /* 0x0000ffff071b9812 */ /* 0x010fc800078ec0ff */
[----:B------:R-:W-:Y:S02]  /*0cb0*/  @!P1 PRMT R27, R27, 0x8880, RZ ;  /* 0x000088801b1b9816 */ /* 0x000fe400000000ff */
[----:B------:R-:W-:-:S03]  /*0cc0*/  @!P2 SHF.R.S32.HI R21, RZ, 0x1f, R20 ;  /* 0x0000001fff15a819 */ /* 0x000fc60000011414 */
[----:B------:R-:W-:Y:S01]  /*0cd0*/  @!P1 IMAD.MOV.U32 R24, RZ, RZ, R27 ;  /* 0x000000ffff189224 */ /* 0x000fe200078e001b */
[----:B------:R-:W-:Y:S01]  /*0ce0*/  @!P3 LOP3.LUT R27, R26, 0xffff, RZ, 0xc0, !PT ;  /* 0x0000ffff1a1bb812 */ /* 0x000fe200078ec0ff */
[----:B------:R0:W-:Y:S03]  /*0cf0*/  @!P2 STG.E.64 desc[UR24][R22.64], R20 ;  /* 0x000000141600a986 */ /* 0x0001e6000c101b18 */
[----:B------:R-:W-:Y:S02]  /*0d00*/  @!P3 PRMT R27, R27, 0x8880, RZ ;  /* 0x000088801b1bb816 */ /* 0x000fe400000000ff */
[----:B------:R-:W-:-:S05]  /*0d10*/  @!P1 SHF.R.S32.HI R25, RZ, 0x1f, R24 ;  /* 0x0000001fff199819 */ /* 0x000fca0000011418 */
[----:B------:R1:W-:Y:S01]  /*0d20*/  @!P1 STG.E.64 desc[UR24][R28.64], R24 ;  /* 0x000000181c009986 */ /* 0x0003e2000c101b18 */
[----:B0-----:R-:W-:Y:S01]  /*0d30*/  @!P3 IMAD.MOV.U32 R20, RZ, RZ, R27 ;  /* 0x000000ffff14b224 */ /* 0x001fe200078e001b */
[----:B------:R-:W-:Y:S01]  /*0d40*/  @!P3 IADD3 R22, P0, PT, R8, UR7, RZ ;  /* 0x000000070816bc10 */ /* 0x000fe2000ff1e0ff */
[----:B------:R-:W-:-:S03]  /*0d50*/  ULEA UR7, UP2, UR27, UR7, 0x6 ;  /* 0x000000071b077291 */ /* 0x000fc6000f8430ff */
[----:B------:R-:W-:Y:S01]  /*0d60*/  @!P3 IADD3.X R23, PT, PT, R9, UR10, RZ, P0, !PT ;  /* 0x0000000a0917bc10 */ /* 0x000fe200087fe4ff */
[----:B------:R-:W-:Y:S01]  /*0d70*/  ULEA.HI.X UR10, UR27, UR10, URZ, 0x6, UP2 ;  /* 0x0000000a1b0a7291 */ /* 0x000fe200090f34ff */
[----:B------:R-:W-:Y:S02]  /*0d80*/  @!P3 SHF.R.S32.HI R21, RZ, 0x1f, R20 ;  /* 0x0000001fff15b819 */ /* 0x000fe40000011414 */
[----:B------:R-:W-:-:S03]  /*0d90*/  IADD3 R3, P0, PT, R3, UR28, RZ ;  /* 0x0000001c03037c10 */ /* 0x000fc6000ff1e0ff */
[----:B------:R1:W-:Y:S01]  /*0da0*/  @!P3 STG.E.64 desc[UR24][R22.64], R20 ;  /* 0x000000141600b986 */ /* 0x0003e2000c101b18 */
[----:B------:R-:W-:Y:S01]  /*0db0*/  IADD3.X R4, PT, PT, R4, UR29, RZ, P0, !PT ;  /* 0x0000001d04047c10 */ /* 0x000fe200087fe4ff */
[----:B------:R-:W-:Y:S08]  /*0dc0*/  BRA.U UP0, `(.L_x_3194) ;  /* 0xfffffff500fc7547 */ /* 0x000ff0000b83ffff */
.L_x_3191:
        /* <DEDUP_REMOVED lines=10> */
[----:B------:R-:W-:Y:S01]  /*0e70*/  IADD3 R9, P3, PT, R3, UR27, RZ ;  /* 0x0000001b03097c10 */ /* 0x000fe2000ff7e0ff */
        /* <DEDUP_REMOVED lines=10> */
[----:B------:R-:W-:Y:S01]  /*0f20*/  PRMT R17, R6, 0x7610, R17 ;  /* 0x0000761006117816 */ /* 0x000fe20000000011 */
[----:B------:R0:W2:Y:S01]  /*0f30*/  @!P0 LDG.E.U8 R2, desc[UR24][R12.64] ;  /* 0x000000180c028981 */ /* 0x0000a2000c1e1100 */
[----:B------:R-:W-:Y:S02]  /*0f40*/  @!P1 IADD3.X R5, PT, PT, R8, UR42, RZ, P3, !PT ;  /* 0x0000002a08059c10 */ /* 0x000fe40009ffe4ff */
[----:B------:R-:W-:Y:S02]  /*0f50*/  @!P2 IADD3 R14, P3, PT, R9, UR41, RZ ;  /* 0x00000029090eac10 */ /* 0x000fe4000ff7e0ff */
[----:B------:R-:W-:Y:S01]  /*0f60*/  PRMT R16, R7, 0x7610, R16 ;  /* 0x0000761007107816 */ /* 0x000fe20000000010 */
[----:B------:R3:W4:Y:S01]  /*0f70*/  @!P1 LDG.E.U8 R17, desc[UR24][R4.64] ;  /* 0x0000001804119981 */ /* 0x000722000c1e1100 */
[----:B------:R-:W-:-:S05]  /*0f80*/  @!P2 IADD3.X R15, PT, PT, R0, UR42, RZ, P3, !PT ;  /* 0x0000002a000fac10 */ /* 0x000fca0009ffe4ff */
[----:B------:R1:W4:Y:S01]  /*0f90*/  @!P2 LDG.E.U8 R16, desc[UR24][R14.64] ;  /* 0x000000180e10a981 */ /* 0x000322000c1e1100 */
[----:B------:R-:W-:-:S04]  /*0fa0*/  IADD3 R7, P4, PT, R9, UR27, RZ ;  /* 0x0000001b09077c10 */ /* 0x000fc8000ff9e0ff */
[----:B------:R-:W-:Y:S01]  /*0fb0*/  ISETP.GE.U32.AND P3, PT, R7, UR39, PT ;  /* 0x0000002707007c0c */ /* 0x000fe2000bf66070 */
[----:B------:R-:W-:-:S05]  /*0fc0*/  IMAD.X R6, RZ, RZ, R0, P4 ;  /* 0x000000ffff067224 */ /* 0x000fca00020e0600 */
[----:B------:R-:W-:-:S13]  /*0fd0*/  ISETP.GE.AND.EX P3, PT, R6, UR40, PT, P3 ;  /* 0x0000002806007c0c */ /* 0x000fda000bf66330 */
[----:B0-----:R-:W-:-:S04]  /*0fe0*/  @!P3 IADD3 R12, P4, PT, R7, UR41, RZ ;  /* 0x00000029070cbc10 */ /* 0x001fc8000ff9e0ff */
[----:B------:R-:W-:Y:S02]  /*0ff0*/  @!P3 IADD3.X R13, PT, PT, R6, UR42, RZ, P4, !PT ;  /* 0x0000002a060dbc10 */ /* 0x000fe4000a7fe4ff */
[----:B---3--:R-:W-:-:S03]  /*1000*/  @!P0 LEA R4, P4, R10, UR8, 0x3 ;  /* 0x000000080a048c11 */ /* 0x008fc6000f8818ff */
[----:B------:R0:W5:Y:S01]  /*1010*/  @!P3 LDG.E.U8 R26, desc[UR24][R12.64] ;  /* 0x000000180c1ab981 */ /* 0x000162000c1e1100 */
[----:B--2---:R-:W-:Y:S02]  /*1020*/  @!P0 LOP3.LUT R5, R2, 0xffff, RZ, 0xc0, !PT ;  /* 0x0000ffff02058812 */ /* 0x004fe400078ec0ff */
[----:B----4-:R-:W-:Y:S02]  /*1030*/  @!P1 LOP3.LUT R17, R17, 0xffff, RZ, 0xc0, !PT ;  /* 0x0000ffff11119812 */ /* 0x010fe400078ec0ff */
[----:B-1----:R-:W-:Y:S02]  /*1040*/  @!P0 PRMT R14, R5, 0x8880, RZ ;  /* 0x00008880050e8816 */ /* 0x002fe400000000ff */
[----:B------:R-:W-:Y:S02]  /*1050*/  @!P2 LOP3.LUT R16, R16, 0xffff, RZ, 0xc0, !PT ;  /* 0x0000ffff1010a812 */ /* 0x000fe400078ec0ff */
[----:B------:R-:W-:Y:S02]  /*1060*/  @!P1 PRMT R17, R17, 0x8880, RZ ;  /* 0x0000888011119816 */ /* 0x000fe400000000ff */
[----:B------:R-:W-:-:S02]  /*1070*/  @!P2 PRMT R16, R16, 0x8880, RZ ;  /* 0x000088801010a816 */ /* 0x000fc400000000ff */
[C---:B------:R-:W-:Y:S02]  /*1080*/  @!P1 LEA R2, P5, R3.reuse, UR8, 0x3 ;  /* 0x0000000803029c11 */ /* 0x040fe4000f8a18ff */
[----:B------:R-:W-:Y:S01]  /*1090*/  @!P0 LEA.HI.X R5, R10, UR9, R11, 0x3, P4 ;  /* 0x000000090a058c11 */ /* 0x000fe2000a0f1c0b */
[----:B------:R-:W-:Y:S01]  /*10a0*/  @!P0 IMAD.MOV.U32 R10, RZ, RZ, R14 ;  /* 0x000000ffff0a8224 */ /* 0x000fe200078e000e */
[----:B------:R-:W-:Y:S01]  /*10b0*/  @!P1 LEA.HI.X R3, R3, UR9, R8, 0x3, P5 ;  /* 0x0000000903039c11 */ /* 0x000fe2000a8f1c08 */
[----:B0-----:R-:W-:Y:S01]  /*10c0*/  @!P1 IMAD.MOV.U32 R12, RZ, RZ, R17 ;  /* 0x000000ffff0c9224 */ /* 0x001fe200078e0011 */
[----:B------:R-:W-:Y:S01]  /*10d0*/  @!P2 LEA R8, P4, R9, UR8, 0x3 ;  /* 0x000000080908ac11 */ /* 0x000fe2000f8818ff */
[----:B------:R-:W-:Y:S01]  /*10e0*/  @!P2 IMAD.MOV.U32 R14, RZ, RZ, R16 ;  /* 0x000000ffff0ea224 */ /* 0x000fe200078e0010 */
[----:B------:R-:W-:Y:S02]  /*10f0*/  @!P0 SHF.R.S32.HI R11, RZ, 0x1f, R10 ;  /* 0x0000001fff0b8819 */ /* 0x000fe4000001140a */
[----:B------:R-:W-:-:S02]  /*1100*/  @!P1 SHF.R.S32.HI R13, RZ, 0x1f, R12 ;  /* 0x0000001fff0d9819 */ /* 0x000fc4000001140c */
[----:B------:R-:W-:Y:S02]  /*1110*/  @!P2 LEA.HI.X R9, R9, UR9, R0, 0x3, P4 ;  /* 0x000000090909ac11 */ /* 0x000fe4000a0f1c00 */
[----:B------:R-:W-:Y:S01]  /*1120*/  @!P2 SHF.R.S32.HI R15, RZ, 0x1f, R14 ;  /* 0x0000001fff0fa819 */ /* 0x000fe2000001140e */
[----:B------:R0:W-:Y:S04]  /*1130*/  @!P0 STG.E.64 desc[UR24][R4.64], R10 ;  /* 0x0000000a04008986 */ /* 0x0001e8000c101b18 */
[----:B------:R0:W-:Y:S04]  /*1140*/  @!P1 STG.E.64 desc[UR24][R2.64], R12 ;  /* 0x0000000c02009986 */ /* 0x0001e8000c101b18 */
[----:B------:R0:W-:Y:S01]  /*1150*/  @!P2 STG.E.64 desc[UR24][R8.64], R14 ;  /* 0x0000000e0800a986 */ /* 0x0001e2000c101b18 */
[----:B------:R-:W-:Y:S05]  /*1160*/  @P3 EXIT ;  /* 0x000000000000394d */ /* 0x000fea0003800000 */
[----:B-----5:R-:W-:Y:S02]  /*1170*/  LOP3.LUT R26, R26, 0xffff, RZ, 0xc0, !PT ;  /* 0x0000ffff1a1a7812 */ /* 0x020fe400078ec0ff */
[C---:B0-----:R-:W-:Y:S02]  /*1180*/  LEA R4, P0, R7.reuse, UR8, 0x3 ;  /* 0x0000000807047c11 */ /* 0x041fe4000f8018ff */
[----:B------:R-:W-:Y:S02]  /*1190*/  PRMT R26, R26, 0x8880, RZ ;  /* 0x000088801a1a7816 */ /* 0x000fe400000000ff */
[----:B------:R-:W-:-:S03]  /*11a0*/  LEA.HI.X R5, R7, UR9, R6, 0x3, P0 ;  /* 0x0000000907057c11 */ /* 0x000fc600080f1c06 */
[----:B------:R-:W-:-:S05]  /*11b0*/  IMAD.MOV.U32 R2, RZ, RZ, R26 ;  /* 0x000000ffff027224 */ /* 0x000fca00078e001a */
[----:B------:R-:W-:-:S05]  /*11c0*/  SHF.R.S32.HI R3, RZ, 0x1f, R2 ;  /* 0x0000001fff037819 */ /* 0x000fca0000011402 */
[----:B------:R-:W-:Y:S01]  /*11d0*/  STG.E.64 desc[UR24][R4.64], R2 ;  /* 0x0000000204007986 */ /* 0x000fe2000c101b18 */
[----:B------:R-:W-:Y:S05]  /*11e0*/  EXIT ;  /* 0x000000000000794d */ /* 0x000fea0003800000 */
.L_x_3190:
[----:B------:R-:W0:Y:S02]  /*11f0*/  S2R R13, SR_TID.X ;  /* 0x00000000000d7919 */ /* 0x000e240000002100 */
[----:B0-----:R-:W-:-:S03]  /*1200*/  IMAD.WIDE.U32 R2, R13, 0x4, RZ ;  /* 0x000000040d027825 */ /* 0x001fc600078e00ff */
[----:B------:R-:W-:-:S04]  /*1210*/  ISETP.GE.U32.AND P0, PT, R2, UR11, PT ;  /* 0x0000000b02007c0c */ /* 0x000fc8000bf06070 */
[----:B------:R-:W-:-:S13]  /*1220*/  ISETP.GE.AND.EX P0, PT, R3, UR4, PT, P0 ;  /* 0x0000000403007c0c */ /* 0x000fda000bf06300 */
[----:B------:R-:W-:Y:S05]  /*1230*/  @P0 EXIT ;  /* 0x000000000000094d */ /* 0x000fea0003800000 */
[----:B------:R-:W-:Y:S01]  /*1240*/  IMAD.MOV.U32 R0, RZ, RZ, RZ ;  /* 0x000000ffff007224 */ /* 0x000fe200078e00ff */
[----:B------:R-:W0:Y:S06]  /*1250*/  LDCU UR5, c[0x0][0x360] ;  /* 0x00006c00ff0577ac */ /* 0x000e2c0008000800 */
.L_x_3195:
[----:B-1----:R-:W-:-:S04]  /*1260*/  LEA R4, P0, R13, UR41, 0x2 ;  /* 0x000000290d047c11 */ /* 0x002fc8000f8010ff */
[----:B------:R-:W-:-:S05]  /*1270*/  LEA.HI.X R5, R13, UR42, R0, 0x2, P0 ;  /* 0x0000002a0d057c11 */ /* 0x000fca00080f1400 */
[----:B------:R-:W2:Y:S01]  /*1280*/  LDG.E R4, desc[UR24][R4.64] ;  /* 0x0000001804047981 */ /* 0x000ea2000c1e1900 */
[----:B------:R-:W-:-:S04]  /*1290*/  LEA R2, P0, R13, UR8, 0x5 ;  /* 0x000000080d027c11 */ /* 0x000fc8000f8028ff */
[C---:B------:R-:W-:Y:S02]  /*12a0*/  LEA.HI.X R3, R13.reuse, UR9, R0, 0x5, P0 ;  /* 0x000000090d037c11 */ /* 0x040fe400080f2c00 */
[----:B0-----:R-:W-:-:S05]  /*12b0*/  IADD3 R13, P0, PT, R13, UR5, RZ ;  /* 0x000000050d0d7c10 */ /* 0x001fca000ff1e0ff */
[C---:B------:R-:W-:Y:S02]  /*12c0*/  IMAD.SHL.U32 R12, R13.reuse, 0x4, RZ ;  /* 0x000000040d0c7824 */ /* 0x040fe400078e00ff */
[----:B------:R-:W-:Y:S01]  /*12d0*/  IMAD.X R0, RZ, RZ, R0, P0 ;  /* 0x000000ffff007224 */ /* 0x000fe200000e0600 */
[C---:B------:R-:W-:Y:S02]  /*12e0*/  LOP3.LUT P0, RZ, R13.reuse, 0xffffc000, RZ, 0xc0, !PT ;  /* 0xffffc0000dff7812 */ /* 0x040fe4000780c0ff */
        /* <DEDUP_REMOVED lines=8> */
[----:B------:R-:W-:Y:S02]  /*1370*/  PRMT R4, R6, 0x8880, RZ ;  /* 0x0000888006047816 */ /* 0x000fe400000000ff */
[----:B------:R-:W-:-:S02]  /*1380*/  PRMT R6, R7, 0x8880, RZ ;  /* 0x0000888007067816 */ /* 0x000fc400000000ff */
[----:B------:R-:W-:Y:S02]  /*1390*/  PRMT R8, R8, 0x8880, RZ ;  /* 0x0000888008087816 */ /* 0x000fe400000000ff */
[----:B------:R-:W-:Y:S02]  /*13a0*/  PRMT R10, R9, 0x8880, RZ ;  /* 0x00008880090a7816 */ /* 0x000fe400000000ff */
[----:B------:R-:W-:Y:S02]  /*13b0*/  SHF.R.S32.HI R5, RZ, 0x1f, R4 ;  /* 0x0000001fff057819 */ /* 0x000fe40000011404 */
[----:B------:R-:W-:Y:S02]  /*13c0*/  SHF.R.S32.HI R7, RZ, 0x1f, R6 ;  /* 0x0000001fff077819 */ /* 0x000fe40000011406 */
[----:B------:R-:W-:Y:S02]  /*13d0*/  SHF.R.S32.HI R9, RZ, 0x1f, R8 ;  /* 0x0000001fff097819 */ /* 0x000fe40000011408 */
[----:B------:R-:W-:-:S05]  /*13e0*/  SHF.R.S32.HI R11, RZ, 0x1f, R10 ;  /* 0x0000001fff0b7819 */ /* 0x000fca000001140a */
[----:B------:R1:W-:Y:S01]  /*13f0*/  STG.E.ENL2.256 desc[UR24][R2.64], R4, R8 ;  /* 0xf80000040208797f */ /* 0x0003e2000f121818 */
[----:B------:R-:W-:Y:S05]  /*1400*/  @!P0 BRA P1, `(.L_x_3195) ;  /* 0xfffffffc00948947 */ /* 0x000fea000083ffff */
[----:B------:R-:W-:Y:S05]  /*1410*/  EXIT ;  /* 0x000000000000794d */ /* 0x000fea0003800000 */
        .weak           $__internal_96_$__cuda_sm20_div_u16
        .type           $__internal_96_$__cuda_sm20_div_u16,@function
        .size           $__internal_96_$__cuda_sm20_div_u16,(.L_x_7775 - $__internal_96_$__cuda_sm20_div_u16)
$__internal_96_$__cuda_sm20_div_u16:
        /* <DEDUP_REMOVED lines=19> */
[----:B------:R-:W-:Y:S05]  /*1550*/  RET.REL.NODEC R2 `(_ZN2at6native55_GLOBAL__N__de093ff9_22_ForeachBinaryOpList_cu_a911ec4325multi_tensor_apply_kernelINS1_18TensorListMetadataILi2EEENS1_11CopyFunctorIlbLi2ELi1ELi1EEEJNS0_4CopyIlbEEEEEvT_T0_DpT1_) ;  /* 0xffffffe802a87950 */ /* 0x000fea0003c3ffff */
.L_x_3196:
        /* <DEDUP_REMOVED lines=10> */
.L_x_7775:


//--------------------- .text._ZN2at6native55_GLOBAL__N__de093ff9_22_ForeachBinaryOpList_cu_a911ec4325multi_tensor_apply_kernelINS1_18TensorListMetadataILi2EEENS1_11CopyFunctorIlN3c108BFloat16ELi2ELi1ELi1EEEJNS0_4CopyIlS7_EEEEEvT_T0_DpT1_ --------------------------
	.section	.text._ZN2at6native55_GLOBAL__N__de093ff9_22_ForeachBinaryOpList_cu_a911ec4325multi_tensor_apply_kernelINS1_18TensorListMetadataILi2EEENS1_11CopyFunctorIlN3c108BFloat16ELi2ELi1ELi1EEEJNS0_4CopyIlS7_EEEEEvT_T0_DpT1_,"ax",@progbits
	.align	128
.text._ZN2at6native55_GLOBAL__N__de093ff9_22_ForeachBinaryOpList_cu_a911ec4325multi_tensor_apply_kernelINS1_18TensorListMetadataILi2EEENS1_11CopyFunctorIlN3c108BFloat16ELi2ELi1ELi1EEEJNS0_4CopyIlS7_EEEEEvT_T0_DpT1_:
        .type           _ZN2at6native55_GLOBAL__N__de093ff9_22_ForeachBinaryOpList_cu_a911ec4325multi_tensor_apply_kernelINS1_18TensorListMetadataILi2EEENS1_11CopyFunctorIlN3c108BFloat16ELi2ELi1ELi1EEEJNS0_4CopyIlS7_EEEEEvT_T0_DpT1_,@function
        .size           _ZN2at6native55_GLOBAL__N__de093ff9_22_ForeachBinaryOpList_cu_a911ec4325multi_tensor_apply_kernelINS1_18TensorListMetadataILi2EEENS1_11CopyFunctorIlN3c108BFloat16ELi2ELi1ELi1EEEJNS0_4CopyIlS7_EEEEEvT_T0_DpT1_,(.L_x_7777 - _ZN2at6native55_GLOBAL__N__de093ff9_22_ForeachBinaryOpList_cu_a911ec4325multi_tensor_apply_kernelINS1_18TensorListMetadataILi2EEENS1_11CopyFunctorIlN3c108BFloat16ELi2ELi1ELi1EEEJNS0_4CopyIlS7_EEEEEvT_T0_DpT1_)
        .other          _ZN2at6native55_GLOBAL__N__de093ff9_22_ForeachBinaryOpList_cu_a911ec4325multi_tensor_apply_kernelINS1_18TensorListMetadataILi2EEENS1_11CopyFunctorIlN3c108BFloat16ELi2ELi1ELi1EEEJNS0_4CopyIlS7_EEEEEvT_T0_DpT1_,@"STO_CUDA_ENTRY STV_DEFAULT"
_ZN2at6native55_GLOBAL__N__de093ff9_22_ForeachBinaryOpList_cu_a911ec4325multi_tensor_apply_kernelINS1_18TensorListMetadataILi2EEENS1_11CopyFunctorIlN3c108BFloat16ELi2ELi1ELi1EEEJNS0_4CopyIlS7_EEEEEvT_T0_DpT1_:
        /* <DEDUP_REMOVED lines=38> */
[----:B------:R-:W-:Y:S05]  /*0260*/  CALL.REL.NOINC `($__internal_97_$__cuda_sm20_div_u16) ;  /* 0x0000000c003c7944 */ /* 0x000fea0003c00000 */
        /* <DEDUP_REMOVED lines=13> */
.L_x_3199:
        /* <DEDUP_REMOVED lines=32> */
[----:B--2---:R-:W-:-:S06]  /*0540*/  IMAD.U32 R22, R4, 0x10000, RZ ;  /* 0x0001000004167824 */ /* 0x004fcc00078e00ff */
[----:B------:R-:W1:Y:S01]  /*0550*/  @!P2 F2I.S64.TRUNC R22, R22 ;  /* 0x000000160016a311 */ /* 0x000e62000020d900 */
[----:B---3--:R-:W-:-:S07]  /*0560*/  IMAD.U32 R26, R5, 0x10000, RZ ;  /* 0x00010000051a7824 */ /* 0x008fce00078e00ff */
[----:B0-----:R-:W0:Y:S01]  /*0570*/  @!P3 F2I.S64.TRUNC R18, R26 ;  /* 0x0000001a0012b311 */ /* 0x001e22000020d900 */
[----:B-1----:R1:W-:Y:S01]  /*0580*/  @!P2 STG.E.64 desc[UR12][R20.64], R22 ;  /* 0x000000161400a986 */ /* 0x0023e2000c101b0c */
[----:B----4-:R-:W-:Y:S01]  /*0590*/  IMAD.U32 R28, R6, 0x10000, RZ ;  /* 0x00010000061c7824 */ /* 0x010fe200078e00ff */
[----:B-1----:R-:W-:-:S05]  /*05a0*/  @!P3 LEA R20, P2, R24, R12, 0x3 ;  /* 0x0000000c1814b211 */ /* 0x002fca00078418ff */
[----:B------:R-:W1:Y:S01]  /*05b0*/  @!P1 F2I.S64.TRUNC R22, R28 ;  /* 0x0000001c00169311 */ /* 0x000e62000020d900 */
[----:B------:R-:W-:Y:S02]  /*05c0*/  @!P3 LEA.HI.X R21, R24, R13, R8, 0x3, P2 ;  /* 0x0000000d1815b211 */ /* 0x000fe400010f1c08 */
[----:B------:R-:W-:-:S03]  /*05d0*/  ISETP.GE.U32.AND P2, PT, R9, R0, PT ;  /* 0x000000000900720c */ /* 0x000fc60003f46070 */
[----:B0-----:R0:W-:Y:S01]  /*05e0*/  @!P3 STG.E.64 desc[UR12][R20.64], R18 ;  /* 0x000000121400b986 */ /* 0x0011e2000c101b0c */
[----:B------:R-:W-:Y:S01]  /*05f0*/  ISETP.GE.AND.EX P2, PT, R17, R2, PT, P2 ;  /* 0x000000021100720c */ /* 0x000fe20003f46320 */
[----:B-----5:R-:W-:-:S06]  /*0600*/  IMAD.U32 R26, R7, 0x10000, RZ ;  /* 0x00010000071a7824 */ /* 0x020fcc00078e00ff */
[----:B------:R-:W2:Y:S01]  /*0610*/  @!P0 F2I.S64.TRUNC R26, R26 ;  /* 0x0000001a001a8311 */ /* 0x000ea2000020d900 */
        /* <DEDUP_REMOVED lines=38> */
[----:B0-----:R-:W0:Y:S01]  /*0880*/  @!P2 F2I.S64.TRUNC R14, R25 ;  /* 0x00000019000ea311 */ /* 0x001e22000020d900 */
[----:B---3--:R-:W-:-:S07]  /*0890*/  IMAD.U32 R28, R5, 0x10000, RZ ;  /* 0x00010000051c7824 */ /* 0x008fce00078e00ff */
[----:B------:R-:W1:Y:S01]  /*08a0*/  @!P3 F2I.S64.TRUNC R18, R28 ;  /* 0x0000001c0012b311 */ /* 0x000e62000020d900 */
[----:B----4-:R-:W-:Y:S01]  /*08b0*/  IMAD.U32 R26, R6, 0x10000, RZ ;  /* 0x00010000061a7824 */ /* 0x010fe200078e00ff */
[----:B0-----:R0:W-:Y:S01]  /*08c0*/  @!P2 STG.E.64 desc[UR12][R16.64], R14 ;  /* 0x0000000e1000a986 */ /* 0x0011e2000c101b0c */
[----:B-----5:R-:W-:-:S05]  /*08d0*/  IMAD.U32 R29, R7, 0x10000, RZ ;  /* 0x00010000071d7824 */ /* 0x020fca00078e00ff */
[----:B------:R-:W2:Y:S01]  /*08e0*/  @!P1 F2I.S64.TRUNC R26, R26 ;  /* 0x0000001a001a9311 */ /* 0x000ea2000020d900 */
[----:B0-----:R-:W-:-:S07]  /*08f0*/  @!P3 LEA R14, P0, R20, R12, 0x3 ;  /* 0x0000000c140eb211 */ /* 0x001fce00078018ff */
[----:B------:R-:W0:Y:S01]  /*0900*/  @!P4 F2I.S64.TRUNC R16, R29 ;  /* 0x0000001d0010c311 */ /* 0x000e22000020d900 */
        /* <DEDUP_REMOVED lines=9> */
.L_x_3198:
[----:B------:R-:W-:-:S04]  /*09a0*/  ULOP3.LUT UR6, UR8, 0x1, URZ, 0xc0, !UPT ;  /* 0x0000000108067892 */ /* 0x000fc8000f8ec0ff */
[----:B------:R-:W-:-:S06]  /*09b0*/  UISETP.NE.U32.AND UP0, UPT, UR6, 0x1, UPT ;  /* 0x000000010600788c */ /* 0x000fcc000bf05070 */
[----:B------:R-:W-:-:S13]  /*09c0*/  PLOP3.LUT P0, PT, PT, PT, UP0, 0x80, 0x8 ;  /* 0x000000000008781c */ /* 0x000fda0003f0f008 */
[----:B------:R-:W-:Y:S05]  /*09d0*/  @!P0 EXIT ;  /* 0x000000000000894d */ /* 0x000fea0003800000 */
[----:B------:R-:W0:Y:S01]  /*09e0*/  S2R R25, SR_TID.X ;  /* 0x0000000000197919 */ /* 0x000e220000002100 */
[----:B-1----:R-:W-:Y:S02]  /*09f0*/  PRMT R20, R4, 0x7610, R20 ;  /* 0x0000761004147816 */ /* 0x002fe40000000014 */
[----:B------:R-:W-:Y:S02]  /*0a00*/  PRMT R16, R5, 0x7610, R16 ;  /* 0x0000761005107816 */ /* 0x000fe40000000010 */
        /* <DEDUP_REMOVED lines=17> */
[----:B------:R-:W2:Y:S01]  /*0b20*/  @!P0 LDG.E.U16 R20, desc[UR12][R14.64] ;  /* 0x0000000c0e148981 */ /* 0x000ea2000c1e1500 */
[----:B------:R-:W-:Y:S02]  /*0b30*/  PRMT R18, R6, 0x7610, R18 ;  /* 0x0000761006127816 */ /* 0x000fe40000000012 */
[C---:B------:R-:W-:Y:S01]  /*0b40*/  @!P2 LEA.HI.X R5, R19.reuse, R11, R21, 0x1, P3 ;  /* 0x0000000b1305a211 */ /* 0x040fe200018f0c15 */
[----:B------:R-:W3:Y:S01]  /*0b50*/  @!P1 LDG.E.U16 R16, desc[UR12][R8.64] ;  /* 0x0000000c08109981 */ /* 0x000ee2000c1e1500 */
[----:B------:R-:W-:-:S03]  /*0b60*/  IADD3 R27, P4, PT, R19, UR11, RZ ;  /* 0x0000000b131b7c10 */ /* 0x000fc6000ff9e0ff */
[----:B------:R0:W4:Y:S01]  /*0b70*/  @!P2 LDG.E.U16 R18, desc[UR12][R4.64] ;  /* 0x0000000c0412a981 */ /* 0x000122000c1e1500 */
[----:B------:R-:W-:Y:S01]  /*0b80*/  ISETP.GE.U32.AND P3, PT, R27, R0, PT ;  /* 0x000000001b00720c */ /* 0x000fe20003f66070 */
[----:B------:R-:W-:-:S05]  /*0b90*/  IMAD.X R29, RZ, RZ, R21, P4 ;  /* 0x000000ffff1d7224 */ /* 0x000fca00020e0615 */
[----:B------:R-:W-:Y:S02]  /*0ba0*/  ISETP.GE.AND.EX P3, PT, R29, R2, PT, P3 ;  /* 0x000000021d00720c */ /* 0x000fe40003f66330 */
[----:B------:R-:W-:-:S11]  /*0bb0*/  PRMT R0, R7, 0x7610, R0 ;  /* 0x0000761007007816 */ /* 0x000fd60000000000 */
[----:B------:R-:W-:-:S04]  /*0bc0*/  @!P3 LEA R10, P4, R27, R10, 0x1 ;  /* 0x0000000a1b0ab211 */ /* 0x000fc800078808ff */
[----:B------:R-:W-:Y:S02]  /*0bd0*/  @!P3 LEA.HI.X R11, R27, R11, R29, 0x1, P4 ;  /* 0x0000000b1b0bb211 */ /* 0x000fe400020f0c1d */
[----:B0-----:R-:W-:-:S03]  /*0be0*/  @!P0 LEA R4, P4, R25, R12, 0x3 ;  /* 0x0000000c19048211 */ /* 0x001fc600078818ff */
[----:B------:R0:W5:Y:S01]  /*0bf0*/  @!P3 LDG.E.U16 R0, desc[UR12][R10.64] ;  /* 0x0000000c0a00b981 */ /* 0x000162000c1e1500 */
[-C--:B------:R-:W-:Y:S02]  /*0c00*/  @!P1 LEA R2, P5, R23, R12.reuse, 0x3 ;  /* 0x0000000c17029211 */ /* 0x080fe400078a18ff */
[-C--:B------:R-:W-:Y:S02]  /*0c10*/  @!P0 LEA.HI.X R5, R25, R13.reuse, R17, 0x3, P4 ;  /* 0x0000000d19058211 */ /* 0x080fe400020f1c11 */
[----:B------:R-:W-:Y:S02]  /*0c20*/  @!P2 LEA R14, P4, R19, R12, 0x3 ;  /* 0x0000000c130ea211 */ /* 0x000fe400078818ff */
[-C--:B------:R-:W-:Y:S02]  /*0c30*/  @!P1 LEA.HI.X R3, R23, R13.reuse, R3, 0x3, P5 ;  /* 0x0000000d17039211 */ /* 0x080fe400028f1c03 */
[----:B------:R-:W-:Y:S01]  /*0c40*/  @!P2 LEA.HI.X R15, R19, R13, R21, 0x3, P4 ;  /* 0x0000000d130fa211 */ /* 0x000fe200020f1c15 */
[----:B--2---:R-:W-:-:S02]  /*0c50*/  IMAD.U32 R6, R20, 0x10000, RZ ;  /* 0x0001000014067824 */ /* 0x004fc400078e00ff */
[----:B---3--:R-:W-:-:S04]  /*0c60*/  IMAD.U32 R8, R16, 0x10000, RZ ;  /* 0x0001000010087824 */ /* 0x008fc800078e00ff */
[----:B------:R-:W1:Y:S01]  /*0c70*/  @!P0 F2I.S64.TRUNC R6, R6 ;  /* 0x0000000600068311 */ /* 0x000e62000020d900 */
[----:B----4-:R-:W-:-:S07]  /*0c80*/  IMAD.U32 R18, R18, 0x10000, RZ ;  /* 0x0001000012127824 */ /* 0x010fce00078e00ff */
[----:B------:R-:W2:Y:S08]  /*0c90*/  @!P1 F2I.S64.TRUNC R8, R8 ;  /* 0x0000000800089311 */ /* 0x000eb0000020d900 */
[----:B0-----:R-:W0:Y:S01]  /*0ca0*/  @!P2 F2I.S64.TRUNC R10, R18 ;  /* 0x00000012000aa311 */ /* 0x001e22000020d900 */
[----:B-1----:R1:W-:Y:S04]  /*0cb0*/  @!P0 STG.E.64 desc[UR12][R4.64], R6 ;  /* 0x0000000604008986 */ /* 0x0023e8000c101b0c */
[----:B--2---:R1:W-:Y:S04]  /*0cc0*/  @!P1 STG.E.64 desc[UR12][R2.64], R8 ;  /* 0x0000000802009986 */ /* 0x0043e8000c101b0c */
[----:B0-----:R1:W-:Y:S01]  /*0cd0*/  @!P2 STG.E.64 desc[UR12][R14.64], R10 ;  /* 0x0000000a0e00a986 */ /* 0x0013e2000c101b0c */
[----:B------:R-:W-:Y:S05]  /*0ce0*/  @P3 EXIT ;  /* 0x000000000000394d */ /* 0x000fea0003800000 */
[----:B-----5:R-:W-:Y:S01]  /*0cf0*/  IMAD.U32 R0, R0, 0x10000, RZ ;  /* 0x0001000000007824 */ /* 0x020fe200078e00ff */
[----:B-1----:R-:W-:-:S03]  /*0d00*/  LEA R4, P0, R27, R12, 0x3 ;  /* 0x0000000c1b047211 */ /* 0x002fc600078018ff */
[----:B------:R-:W0:Y:S01]  /*0d10*/  F2I.S64.TRUNC R2, R0 ;  /* 0x0000000000027311 */ /* 0x000e22000020d900 */
[----:B------:R-:W-:-:S05]  /*0d20*/  LEA.HI.X R5, R27, R13, R29, 0x3, P0 ;  /* 0x0000000d1b057211 */ /* 0x000fca00000f1c1d */
[----:B0-----:R-:W-:Y:S01]  /*0d30*/  STG.E.64 desc[UR12][R4.64], R2 ;  /* 0x0000000204007986 */ /* 0x001fe2000c101b0c */
[----:B------:R-:W-:Y:S05]  /*0d40*/  EXIT ;  /* 0x000000000000794d */ /* 0x000fea0003800000 */
.L_x_3197:
[----:B------:R-:W0:Y:S02]  /*0d50*/  S2R R3, SR_TID.X ;  /* 0x0000000000037919 */ /* 0x000e240000002100 */
[----:B0-----:R-:W-:-:S03]  /*0d60*/  IMAD.WIDE.U32 R4, R3, 0x4, RZ ;  /* 0x0000000403047825 */ /* 0x001fc600078e00ff */
[----:B------:R-:W-:-:S04]  /*0d70*/  ISETP.GE.U32.AND P0, PT, R4, R0, PT ;  /* 0x000000000400720c */ /* 0x000fc80003f06070 */
[----:B------:R-:W-:-:S13]  /*0d80*/  ISETP.GE.AND.EX P0, PT, R5, R2, PT, P0 ;  /* 0x000000020500720c */ /* 0x000fda0003f06300 */
[----:B------:R-:W-:Y:S05]  /*0d90*/  @P0 EXIT ;  /* 0x000000000000094d */ /* 0x000fea0003800000 */
[----:B------:R-:W-:Y:S01]  /*0da0*/  IMAD.MOV.U32 R8, RZ, RZ, RZ ;  /* 0x000000ffff087224 */ /* 0x000fe200078e00ff */
[----:B------:R-:W0:Y:S06]  /*0db0*/  LDCU UR4, c[0x0][0x360] ;  /* 0x00006c00ff0477ac */ /* 0x000e2c0008000800 */
.L_x_3200:
[----:B-1----:R-:W-:-:S04]  /*0dc0*/  LEA R14, P0, R3, R10, 0x3 ;  /* 0x0000000a030e7211 */ /* 0x002fc800078018ff */
[----:B------:R-:W-:-:S06]  /*0dd0*/  LEA.HI.X R15, R3, R11, R8, 0x3, P0 ;  /* 0x0000000b030f7211 */ /* 0x000fcc00000f1c08 */
[----:B------:R-:W2:Y:S02]  /*0de0*/  LDG.E.64 R14, desc[UR12][R14.64] ;  /* 0x0000000c0e0e7981 */ /* 0x000ea4000c1e1b00 */
[C---:B--2---:R-:W-:Y:S01]  /*0df0*/  PRMT R6, R14.reuse, 0x7632, R6 ;  /* 0x000076320e067816 */ /* 0x044fe20000000006 */
[----:B------:R-:W-:Y:S01]  /*0e00*/  IMAD.U32 R4, R14, 0x10000, RZ ;  /* 0x000100000e047824 */ /* 0x000fe200078e00ff */
[C---:B------:R-:W-:Y:S01]  /*0e10*/  PRMT R9, R15.reuse, 0x7632, R9 ;  /* 0x000076320f097816 */ /* 0x040fe20000000009 */
[----:B------:R-:W-:Y:S01]  /*0e20*/  IMAD.U32 R16, R15, 0x10000, RZ ;  /* 0x000100000f107824 */ /* 0x000fe200078e00ff */
[----:B------:R-:W-:Y:S01]  /*0e30*/  LEA R14, P0, R3, R12, 0x5 ;  /* 0x0000000c030e7211 */ /* 0x000fe200078028ff */
[----:B------:R-:W-:Y:S02]  /*0e40*/  IMAD.U32 R6, R6, 0x10000, RZ ;  /* 0x0001000006067824 */ /* 0x000fe400078e00ff */
[----:B------:R-:W-:Y:S01]  /*0e50*/  IMAD.U32 R9, R9, 0x10000, RZ ;  /* 0x0001000009097824 */ /* 0x000fe200078e00ff */
[----:B------:R-:W-:Y:S01]  /*0e60*/  F2I.S64.TRUNC R4, R4 ;  /* 0x0000000400047311 */ /* 0x000fe2000020d900 */
[----:B------:R-:W-:-:S02]  /*0e70*/  LEA.HI.X R15, R3, R13, R8, 0x5, P0 ;  /* 0x0000000d030f7211 */ /* 0x000fc400000f2c08 */
[----:B0-----:R-:W-:-:S05]  /*0e80*/  IADD3 R3, P0, PT, R3, UR4, RZ ;  /* 0x0000000403037c10 */ /* 0x001fca000ff1e0ff */
[----:B------:R-:W-:Y:S01]  /*0e90*/  F2I.S64.TRUNC R16, R16 ;  /* 0x0000001000107311 */ /* 0x000fe2000020d900 */
[C---:B------:R-:W-:Y:S02]  /*0ea0*/  IMAD.SHL.U32 R21, R3.reuse, 0x4, RZ ;  /* 0x0000000403157824 */ /* 0x040fe400078e00ff */
[----:B------:R-:W-:Y:S01]  /*0eb0*/  IMAD.X R8, RZ, RZ, R8, P0 ;  /* 0x000000ffff087224 */ /* 0x000fe200000e0608 */
[----:B------:R-:W-:Y:S02]  /*0ec0*/  LOP3.LUT P0, RZ, R3, 0xffffc000, RZ, 0xc0, !PT ;  /* 0xffffc00003ff7812 */ /* 0x000fe4000780c0ff */
[----:B------:R-:W-:Y:S02]  /*0ed0*/  ISETP.LT.U32.AND P1, PT, R21, R0, PT ;  /* 0x000000001500720c */ /* 0x000fe40003f21070 */
[----:B------:R-:W-:Y:S01]  /*0ee0*/  F2I.S64.TRUNC R6, R6 ;  /* 0x0000000600067311 */ /* 0x000fe2000020d900 */
[----:B------:R-:W-:Y:S02]  /*0ef0*/  SHF.L.U64.HI R21, R3, 0x2, R8 ;  /* 0x0000000203157819 */ /* 0x000fe40000010208 */
[----:B------:R-:W-:-:S02]  /*0f00*/  LOP3.LUT P0, RZ, R8, 0x3fffffff, RZ, 0xc0, P0 ;  /* 0x3fffffff08ff7812 */ /* 0x000fc4000000c0ff */
[----:B------:R-:W-:-:S03]  /*0f10*/  ISETP.LT.AND.EX P1, PT, R21, R2, PT, P1 ;  /* 0x000000021500720c */ /* 0x000fc60003f21310 */
[----:B------:R-:W0:Y:S02]  /*0f20*/  F2I.S64.TRUNC R18, R9 ;  /* 0x0000000900127311 */ /* 0x000e24000020d900 */
[----:B0-----:R1:W-:Y:S08]  /*0f30*/  STG.E.ENL2.256 desc[UR12][R14.64], R4, R16 ;  /* 0xf80000040e10797f */ /* 0x0013f0000f12180c */
[----:B------:R-:W-:Y:S05]  /*0f40*/  @!P0 BRA P1, `(.L_x_3200) ;  /* 0xfffffffc009c8947 */ /* 0x000fea000083ffff */
[----:B------:R-:W-:Y:S05]  /*0f50*/  EXIT ;  /* 0x000000000000794d */ /* 0x000fea0003800000 */
        .weak           $__internal_97_$__cuda_sm20_div_u16
        .type           $__internal_97_$__cuda_sm20_div_u16,@function
        .size           $__internal_97_$__cuda_sm20_div_u16,(.L_x_7777 - $__internal_97_$__cuda_sm20_div_u16)
$__internal_97_$__cuda_sm20_div_u16:
        /* <DEDUP_REMOVED lines=19> */
[----:B------:R-:W-:Y:S05]  /*1090*/  RET.REL.NODEC R4 `(_ZN2at6native55_GLOBAL__N__de093ff9_22_ForeachBinaryOpList_cu_a911ec4325multi_tensor_apply_kernelINS1_18TensorListMetadataILi2EEENS1_11CopyFunctorIlN3c108BFloat16ELi2ELi1ELi1EEEJNS0_4CopyIlS7_EEEEEvT_T0_DpT1_) ;  /* 0xffffffec04d87950 */ /* 0x000fea0003c3ffff */
.L_x_3201:
        /* <DEDUP_REMOVED lines=14> */
.L_x_7777:


//--------------------- .text._ZN2at6native55_GLOBAL__N__de093ff9_22_ForeachBinaryOpList_cu_a911ec4325multi_tensor_apply_kernelINS1_18TensorListMetadataILi2EEENS1_11CopyFunctorIlN3c104HalfELi2ELi1ELi1EEEJNS0_4CopyIlS7_EEEEEvT_T0_DpT1_ --------------------------
	.section	.text._ZN2at6native55_GLOBAL__N__de093ff9_22_ForeachBinaryOpList_cu_a911ec4325multi_tensor_apply_kernelINS1_18TensorListMetadataILi2EEENS1_11CopyFunctorIlN3c104HalfELi2ELi1ELi1EEEJNS0_4CopyIlS7_EEEEEvT_T0_DpT1_,"ax",@progbits
	.align	128
.text._ZN2at6native55_GLOBAL__N__de093ff9_22_ForeachBinaryOpList_cu_a911ec4325multi_tensor_apply_kernelINS1_18TensorListMetadataILi2EEENS1_11CopyFunctorIlN3c104HalfELi2ELi1ELi1EEEJNS0_4CopyIlS7_EEEEEvT_T0_DpT1_:
        .type           _ZN2at6native55_GLOBAL__N__de093ff9_22_ForeachBinaryOpList_cu_a911ec4325multi_tensor_apply_kernelINS1_18TensorListMetadataILi2EEENS1_11CopyFunctorIlN3c104HalfELi2ELi1ELi1EEEJNS0_4CopyIlS7_EEEEEvT_T0_DpT1_,@function
        .size           _ZN2at6native55_GLOBAL__N__de093ff9_22_ForeachBinaryOpList_cu_a911ec4325multi_tensor_apply_kernelINS1_18TensorListMetadataILi2EEENS1_11CopyFunctorIlN3c104HalfELi2ELi1ELi1EEEJNS0_4CopyIlS7_EEEEEvT_T0_DpT1_,(.L_x_7779 - _ZN2at6native55_GLOBAL__N__de093ff9_22_ForeachBinaryOpList_cu_a911ec4325multi_tensor_apply_kernelINS1_18TensorListMetadataILi2EEENS1_11CopyFunctorIlN3c104HalfELi2ELi1ELi1EEEJNS0_4CopyIlS7_EEEEEvT_T0_DpT1_)
        .other          _ZN2at6native55_GLOBAL__N__de093ff9_22_ForeachBinaryOpList_cu_a911ec4325multi_tensor_apply_kernelINS1_18TensorListMetadataILi2EEENS1_11CopyFunctorIlN3c104HalfELi2ELi1ELi1EEEJNS0_4CopyIlS7_EEEEEvT_T0_DpT1_,@"STO_CUDA_ENTRY STV_DEFAULT"
_ZN2at6native55_GLOBAL__N__de093ff9_22_ForeachBinaryOpList_cu_a911ec4325multi_tensor_apply_kernelINS1_18TensorListMetadataILi2EEENS1_11CopyFunctorIlN3c104HalfELi2ELi1ELi1EEEJNS0_4CopyIlS7_EEEEEvT_T0_DpT1_:
        /* <DEDUP_REMOVED lines=38> */
[----:B------:R-:W-:Y:S05]  /*0260*/  CALL.REL.NOINC `($__internal_98_$__cuda_sm20_div_u16) ;  /* 0x0000000c00347944 */ /* 0x000fea0003c00000 */
        /* <DEDUP_REMOVED lines=13> */
.L_x_3204:
        /* <DEDUP_REMOVED lines=32> */
[----:B--2---:R-:W-:-:S06]  /*0540*/  HADD2.F32 R22, -RZ, R4.H0_H0 ;  /* 0x20000004ff167230 */ /* 0x004fcc0000004100 */
[----:B------:R-:W1:Y:S01]  /*0550*/  @!P2 F2I.S64.TRUNC R22, R22 ;  /* 0x000000160016a311 */ /* 0x000e62000020d900 */
[----:B---3--:R-:W-:-:S07]  /*0560*/  HADD2.F32 R26, -RZ, R5.H0_H0 ;  /* 0x20000005ff1a7230 */ /* 0x008fce0000004100 */
[----:B0-----:R-:W0:Y:S01]  /*0570*/  @!P3 F2I.S64.TRUNC R18, R26 ;  /* 0x0000001a0012b311 */ /* 0x001e22000020d900 */
[----:B-1----:R1:W-:Y:S01]  /*0580*/  @!P2 STG.E.64 desc[UR12][R20.64], R22 ;  /* 0x000000161400a986 */ /* 0x0023e2000c101b0c */
[----:B----4-:R-:W-:Y:S01]  /*0590*/  HADD2.F32 R28, -RZ, R6.H0_H0 ;  /* 0x20000006ff1c7230 */ /* 0x010fe20000004100 */
[----:B-1----:R-:W-:-:S05]  /*05a0*/  @!P3 LEA R20, P2, R24, R12, 0x3 ;  /* 0x0000000c1814b211 */ /* 0x002fca00078418ff */
[----:B------:R-:W1:Y:S01]  /*05b0*/  @!P1 F2I.S64.TRUNC R22, R28 ;  /* 0x0000001c00169311 */ /* 0x000e62000020d900 */
[----:B------:R-:W-:Y:S02]  /*05c0*/  @!P3 LEA.HI.X R21, R24, R13, R8, 0x3, P2 ;  /* 0x0000000d1815b211 */ /* 0x000fe400010f1c08 */
[----:B------:R-:W-:-:S03]  /*05d0*/  ISETP.GE.U32.AND P2, PT, R9, R0, PT ;  /* 0x000000000900720c */ /* 0x000fc60003f46070 */
[----:B0-----:R0:W-:Y:S01]  /*05e0*/  @!P3 STG.E.64 desc[UR12][R20.64], R18 ;  /* 0x000000121400b986 */ /* 0x0011e2000c101b0c */
[----:B------:R-:W-:Y:S01]  /*05f0*/  ISETP.GE.AND.EX P2, PT, R17, R2, PT, P2 ;  /* 0x000000021100720c */ /* 0x000fe20003f46320 */
[----:B-----5:R-:W-:-:S06]  /*0600*/  HADD2.F32 R26, -RZ, R7.H0_H0 ;  /* 0x20000007ff1a7230 */ /* 0x020fcc0000004100 */
        /* <DEDUP_REMOVED lines=38> */
[----:B--2---:R-:W-:-:S04]  /*0870*/  HADD2.F32 R25, -RZ, R4.H0_H0 ;  /* 0x20000004ff197230 */ /* 0x004fc80000004100 */
[----:B0-----:R-:W0:Y:S01]  /*0880*/  @!P2 F2I.S64.TRUNC R14, R25 ;  /* 0x00000019000ea311 */ /* 0x001e22000020d900 */
[----:B---3--:R-:W-:-:S07]  /*0890*/  HADD2.F32 R28, -RZ, R5.H0_H0 ;  /* 0x20000005ff1c7230 */ /* 0x008fce0000004100 */
[----:B------:R-:W1:Y:S01]  /*08a0*/  @!P3 F2I.S64.TRUNC R18, R28 ;  /* 0x0000001c0012b311 */ /* 0x000e62000020d900 */
[----:B----4-:R-:W-:Y:S01]  /*08b0*/  HADD2.F32 R26, -RZ, R6.H0_H0 ;  /* 0x20000006ff1a7230 */ /* 0x010fe20000004100 */
[----:B0-----:R0:W-:Y:S01]  /*08c0*/  @!P2 STG.E.64 desc[UR12][R16.64], R14 ;  /* 0x0000000e1000a986 */ /* 0x0011e2000c101b0c */
[----:B-----5:R-:W-:-:S05]  /*08d0*/  HADD2.F32 R29, -RZ, R7.H0_H0 ;  /* 0x20000007ff1d7230 */ /* 0x020fca0000004100 */
        /* <DEDUP_REMOVED lines=12> */
.L_x_3203:
        /* <DEDUP_REMOVED lines=43> */
[----:B--2---:R-:W-:-:S02]  /*0c50*/  HADD2.F32 R6, -RZ, R20.H0_H0 ;  /* 0x20000014ff067230 */ /* 0x004fc40000004100 */
[----:B---3--:R-:W-:-:S04]  /*0c60*/  HADD2.F32 R8, -RZ, R16.H0_H0 ;  /* 0x20000010ff087230 */ /* 0x008fc80000004100 */
[----:B------:R-:W1:Y:S01]  /*0c70*/  @!P0 F2I.S64.TRUNC R6, R6 ;  /* 0x0000000600068311 */ /* 0x000e62000020d900 */
[----:B----4-:R-:W-:-:S07]  /*0c80*/  HADD2.F32 R18, -RZ, R18.H0_H0 ;  /* 0x20000012ff127230 */ /* 0x010fce0000004100 */
[----:B------:R-:W2:Y:S08]  /*0c90*/  @!P1 F2I.S64.TRUNC R8, R8 ;  /* 0x0000000800089311 */ /* 0x000eb0000020d900 */
[----:B0-----:R-:W0:Y:S01]  /*0ca0*/  @!P2 F2I.S64.TRUNC R10, R18 ;  /* 0x00000012000aa311 */ /* 0x001e22000020d900 */
[----:B-1----:R1:W-:Y:S04]  /*0cb0*/  @!P0 STG.E.64 desc[UR12][R4.64], R6 ;  /* 0x0000000604008986 */ /* 0x0023e8000c101b0c */
[----:B--2---:R1:W-:Y:S04]  /*0cc0*/  @!P1 STG.E.64 desc[UR12][R2.64], R8 ;  /* 0x0000000802009986 */ /* 0x0043e8000c101b0c */
[----:B0-----:R1:W-:Y:S01]  /*0cd0*/  @!P2 STG.E.64 desc[UR12][R14.64], R10 ;  /* 0x0000000a0e00a986 */ /* 0x0013e2000c101b0c */
[----:B------:R-:W-:Y:S05]  /*0ce0*/  @P3 EXIT ;  /* 0x000000000000394d */ /* 0x000fea0003800000 */
[----:B-----5:R-:W-:Y:S01]  /*0cf0*/  HADD2.F32 R0, -RZ, R0.H0_H0 ;  /* 0x20000000ff007230 */ /* 0x020fe20000004100 */
[----:B-1----:R-:W-:-:S03]  /*0d00*/  LEA R4, P0, R27, R12, 0x3 ;  /* 0x0000000c1b047211 */ /* 0x002fc600078018ff */
[----:B------:R-:W0:Y:S01]  /*0d10*/  F2I.S64.TRUNC R2, R0 ;  /* 0x0000000000027311 */ /* 0x000e22000020d900 */
[----:B------:R-:W-:-:S05]  /*0d20*/  LEA.HI.X R5, R27, R13, R29, 0x3, P0 ;  /* 0x0000000d1b057211 */ /* 0x000fca00000f1c1d */
[----:B0-----:R-:W-:Y:S01]  /*0d30*/  STG.E.64 desc[UR12][R4.64], R2 ;  /* 0x0000000204007986 */ /* 0x001fe2000c101b0c */
[----:B------:R-:W-:Y:S05]  /*0d40*/  EXIT ;  /* 0x000000000000794d */ /* 0x000fea0003800000 */
.L_x_3202:
[----:B------:R-:W0:Y:S02]  /*0d50*/  S2R R21, SR_TID.X ;  /* 0x0000000000157919 */ /* 0x000e240000002100 */
[----:B0-----:R-:W-:-:S03]  /*0d60*/  IMAD.WIDE.U32 R4, R21, 0x4, RZ ;  /* 0x0000000415047825 */ /* 0x001fc600078e00ff */
[----:B------:R-:W-:-:S04]  /*0d70*/  ISETP.GE.U32.AND P0, PT, R4, R0, PT ;  /* 0x000000000400720c */ /* 0x000fc80003f06070 */
[----:B------:R-:W-:-:S13]  /*0d80*/  ISETP.GE.AND.EX P0, PT, R5, R2, PT, P0 ;  /* 0x000000020500720c */ /* 0x000fda0003f06300 */
[----:B------:R-:W-:Y:S05]  /*0d90*/  @P0 EXIT ;  /* 0x000000000000094d */ /* 0x000fea0003800000 */
[----:B------:R-:W-:Y:S01]  /*0da0*/  IMAD.MOV.U32 R20, RZ, RZ, RZ ;  /* 0x000000ffff147224 */ /* 0x000fe200078e00ff */
[----:B------:R-:W0:Y:S06]  /*0db0*/  LDCU UR4, c[0x0][0x360] ;  /* 0x00006c00ff0477ac */ /* 0x000e2c0008000800 */
.L_x_3205:
        /* <DEDUP_REMOVED lines=13> */
[----:B--2---:R-:W-:-:S02]  /*0e90*/  HADD2.F32 R4, -RZ, R8.H0_H0 ;  /* 0x20000008ff047230 */ /* 0x004fc40000004100 */
[----:B------:R-:W-:Y:S02]  /*0ea0*/  HADD2.F32 R6, -RZ, R8.H1_H1 ;  /* 0x30000008ff067230 */ /* 0x000fe40000004100 */
[--C-:B------:R-:W-:Y:S02]  /*0eb0*/  HADD2.F32 R16, -RZ, R9.reuse.H0_H0 ;  /* 0x20000009ff107230 */ /* 0x100fe40000004100 */
[----:B------:R-:W-:Y:S01]  /*0ec0*/  HADD2.F32 R18, -RZ, R9.H1_H1 ;  /* 0x30000009ff127230 */ /* 0x000fe20000004100 */
[----:B------:R-:W-:Y:S08]  /*0ed0*/  F2I.S64.TRUNC R4, R4 ;  /* 0x0000000400047311 */ /* 0x000ff0000020d900 */
[----:B------:R-:W-:Y:S08]  /*0ee0*/  F2I.S64.TRUNC R6, R6 ;  /* 0x0000000600067311 */ /* 0x000ff0000020d900 */
[----:B------:R-:W-:Y:S08]  /*0ef0*/  F2I.S64.TRUNC R16, R16 ;  /* 0x0000001000107311 */ /* 0x000ff0000020d900 */
[----:B------:R-:W0:Y:S02]  /*0f00*/  F2I.S64.TRUNC R18, R18 ;  /* 0x0000001200127311 */ /* 0x000e24000020d900 */
[----:B0-----:R1:W-:Y:S01]  /*0f10*/  STG.E.ENL2.256 desc[UR12][R14.64], R4, R16 ;  /* 0xf80000040e10797f */ /* 0x0013e2000f12180c */
[----:B------:R-:W-:Y:S05]  /*0f20*/  @!P0 BRA P1, `(.L_x_3205) ;  /* 0xfffffffc00a48947 */ /* 0x000fea000083ffff */
[----:B------:R-:W-:Y:S05]  /*0f30*/  EXIT ;  /* 0x000000000000794d */ /* 0x000fea0003800000 */
        .weak           $__internal_98_$__cuda_sm20_div_u16
        .type           $__internal_98_$__cuda_sm20_div_u16,@function
        .size           $__internal_98_$__cuda_sm20_div_u16,(.L_x_7779 - $__internal_98_$__cuda_sm20_div_u16)
$__internal_98_$__cuda_sm20_div_u16:
        /* <DEDUP_REMOVED lines=19> */
[----:B------:R-:W-:Y:S05]  /*1070*/  RET.REL.NODEC R4 `(_ZN2at6native55_GLOBAL__N__de093ff9_22_ForeachBinaryOpList_cu_a911ec4325multi_tensor_apply_kernelINS1_18TensorListMetadataILi2EEENS1_11CopyFunctorIlN3c104HalfELi2ELi1ELi1EEEJNS0_4CopyIlS7_EEEEEvT_T0_DpT1_) ;  /* 0xffffffec04e07950 */ /* 0x000fea0003c3ffff */
.L_x_3206:
        /* <DEDUP_REMOVED lines=16> */
.L_x_7779:


//--------------------- .text._ZN2at6native55_GLOBAL__N__de093ff9_22_ForeachBinaryOpList_cu_a911ec4325multi_tensor_apply_kernelINS1_18TensorListMetadataILi2EEENS1_11CopyFunctorIlN3c107complexIfEELi2ELi1ELi1EEEJNS0_4CopyIlS8_EEEEEvT_T0_DpT1_ --------------------------
	.section	.text._ZN2at6native55_GLOBAL__N__de093ff9_22_ForeachBinaryOpList_cu_a911ec4325multi_tensor_apply_kernelINS1_18TensorListMetadataILi2EEENS1_11CopyFunctorIlN3c107complexIfEELi2ELi1ELi1EEEJNS0_4CopyIlS8_EEEEEvT_T0_DpT1_,"ax",@progbits
	.align	128
.text._ZN2at6native55_GLOBAL__N__de093ff9_22_ForeachBinaryOpList_cu_a911ec4325multi_tensor_apply_kernelINS1_18TensorListMetadataILi2EEENS1_11CopyFunctorIlN3c107complexIfEELi2ELi1ELi1EEEJNS0_4CopyIlS8_EEEEEvT_T0_DpT1_:
        .type           _ZN2at6native55_GLOBAL__N__de093ff9_22_ForeachBinaryOpList_cu_a911ec4325multi_tensor_apply_kernelINS1_18TensorListMetadataILi2EEENS1_11CopyFunctorIlN3c107complexIfEELi2ELi1ELi1EEEJNS0_4CopyIlS8_EEEEEvT_T0_DpT1_,@function
        .size           _ZN2at6native55_GLOBAL__N__de093ff9_22_ForeachBinaryOpList_cu_a911ec4325multi_tensor_apply_kernelINS1_18TensorListMetadataILi2EEENS1_11CopyFunctorIlN3c107complexIfEELi2ELi1ELi1EEEJNS0_4CopyIlS8_EEEEEvT_T0_DpT1_,(.L_x_7781 - _ZN2at6native55_GLOBAL__N__de093ff9_22_ForeachBinaryOpList_cu_a911ec4325multi_tensor_apply_kernelINS1_18TensorListMetadataILi2EEENS1_11CopyFunctorIlN3c107complexIfEELi2ELi1ELi1EEEJNS0_4CopyIlS8_EEEEEvT_T0_DpT1_)
        .other          _ZN2at6native55_GLOBAL__N__de093ff9_22_ForeachBinaryOpList_cu_a911ec4325multi_tensor_apply_kernelINS1_18TensorListMetadataILi2EEENS1_11CopyFunctorIlN3c107complexIfEELi2ELi1ELi1EEEJNS0_4CopyIlS8_EEEEEvT_T0_DpT1_,@"STO_CUDA_ENTRY STV_DEFAULT"
_ZN2at6native55_GLOBAL__N__de093ff9_22_ForeachBinaryOpList_cu_a911ec4325multi_tensor_apply_kernelINS1_18TensorListMetadataILi2EEENS1_11CopyFunctorIlN3c107complexIfEELi2ELi1ELi1EEEJNS0_4CopyIlS8_EEEEEvT_T0_DpT1_:
        /* <DEDUP_REMOVED lines=38> */
[----:B------:R-:W-:Y:S05]  /*0260*/  CALL.REL.NOINC `($__internal_99_$__cuda_sm20_div_u16) ;  /* 0x0000000c000c7944 */ /* 0x000fea0003c00000 */
        /* <DEDUP_REMOVED lines=17> */
.L_x_3209:
        /* <DEDUP_REMOVED lines=30> */
[----:B--2---:R-:W0:Y:S08]  /*0560*/  @!P1 F2I.S64.TRUNC R18, R6 ;  /* 0x0000000600129311 */ /* 0x004e30000020d900 */
[----:B---3--:R-:W1:Y:S01]  /*0570*/  @!P3 F2I.S64.TRUNC R20, R5 ;  /* 0x000000050014b311 */ /* 0x008e62000020d900 */
[----:B0-----:R0:W-:Y:S02]  /*0580*/  @!P1 STG.E.64 desc[UR12][R14.64], R18 ;  /* 0x000000120e009986 */ /* 0x0011e4000c101b0c */
[----:B0-----:R-:W-:-:S05]  /*0590*/  @!P3 LEA R14, P1, R25, R12, 0x3 ;  /* 0x0000000c190eb211 */ /* 0x001fca00078218ff */
[----:B----4-:R-:W0:Y:S01]  /*05a0*/  @!P2 F2I.S64.TRUNC R18, R4 ;  /* 0x000000040012a311 */ /* 0x010e22000020d900 */
[----:B------:R-:W-:Y:S02]  /*05b0*/  @!P3 LEA.HI.X R15, R25, R13, R8, 0x3, P1 ;  /* 0x0000000d190fb211 */ /* 0x000fe400008f1c08 */
[----:B------:R-:W-:-:S03]  /*05c0*/  IADD3 R9, P1, PT, R9, UR10, RZ ;  /* 0x0000000a09097c10 */ /* 0x000fc6000ff3e0ff */
[----:B-1----:R1:W-:Y:S02]  /*05d0*/  @!P3 STG.E.64 desc[UR12][R14.64], R20 ;  /* 0x000000140e00b986 */ /* 0x0023e4000c101b0c */
[----:B------:R-:W-:Y:S01]  /*05e0*/  IMAD.X R17, RZ, RZ, R17, P1 ;  /* 0x000000ffff117224 */ /* 0x000fe200008e0611 */
[----:B------:R-:W-:-:S04]  /*05f0*/  ISETP.GE.U32.AND P1, PT, R9, R0, PT ;  /* 0x000000000900720c */ /* 0x000fc80003f26070 */
[----:B------:R-:W-:Y:S01]  /*0600*/  ISETP.GE.AND.EX P1, PT, R17, R2, PT, P1 ;  /* 0x000000021100720c */ /* 0x000fe20003f26310 */
[----:B-----5:R-:W2:Y:S01]  /*0610*/  @!P0 F2I.S64.TRUNC R26, R3 ;  /* 0x00000003001a8311 */ /* 0x020ea2000020d900 */
        /* <DEDUP_REMOVED lines=38> */
[----:B--2---:R-:W0:Y:S02]  /*0880*/  @!P1 F2I.S64.TRUNC R14, R6 ;  /* 0x00000006000e9311 */ /* 0x004e24000020d900 */
[----:B0-----:R0:W-:Y:S06]  /*0890*/  @!P1 STG.E.64 desc[UR12][R16.64], R14 ;  /* 0x0000000e10009986 */ /* 0x0011ec000c101b0c */
[----:B---3--:R-:W1:Y:S08]  /*08a0*/  @!P2 F2I.S64.TRUNC R18, R5 ;  /* 0x000000050012a311 */ /* 0x008e70000020d900 */
[----:B----4-:R-:W2:Y:S01]  /*08b0*/  @!P3 F2I.S64.TRUNC R26, R4 ;  /* 0x00000004001ab311 */ /* 0x010ea2000020d900 */
[----:B0-----:R-:W-:-:S04]  /*08c0*/  @!P2 LEA R16, P1, R20, R12, 0x3 ;  /* 0x0000000c1410a211 */ /* 0x001fc800078218ff */
[----:B------:R-:W-:-:S03]  /*08d0*/  @!P2 LEA.HI.X R17, R20, R13, R8, 0x3, P1 ;  /* 0x0000000d1411a211 */ /* 0x000fc600008f1c08 */
[----:B-----5:R-:W0:Y:S01]  /*08e0*/  @!P0 F2I.S64.TRUNC R14, R3 ;  /* 0x00000003000e8311 */ /* 0x020e22000020d900 */
        /* <DEDUP_REMOVED lines=8> */
.L_x_3208:
        /* <DEDUP_REMOVED lines=28> */
[----:B------:R1:W3:Y:S01]  /*0b30*/  @!P1 LDG.E R20, desc[UR12][R14.64] ;  /* 0x0000000c0e149981 */ /* 0x0002e2000c1e1900 */
[----:B------:R-:W-:-:S03]  /*0b40*/  IMAD.X R0, RZ, RZ, R29, P4 ;  /* 0x000000ffff007224 */ /* 0x000fc600020e061d */
[----:B------:R4:W3:Y:S01]  /*0b50*/  @!P2 LDG.E R16, desc[UR12][R6.64] ;  /* 0x0000000c0610a981 */ /* 0x0008e2000c1e1900 */
[----:B------:R-:W-:Y:S01]  /*0b60*/  IMAD.MOV.U32 R22, RZ, RZ, R3 ;  /* 0x000000ffff167224 */ /* 0x000fe200078e0003 */
[----:B------:R-:W-:-:S13]  /*0b70*/  ISETP.GE.AND.EX P3, PT, R0, R2, PT, P3 ;  /* 0x000000020000720c */ /* 0x000fda0003f66330 */
[----:B------:R-:W-:-:S04]  /*0b80*/  @!P3 LEA R4, P4, R17, R10, 0x3 ;  /* 0x0000000a1104b211 */ /* 0x000fc800078818ff */
[----:B------:R-:W-:Y:S02]  /*0b90*/  @!P3 LEA.HI.X R5, R17, R11, R0, 0x3, P4 ;  /* 0x0000000b1105b211 */ /* 0x000fe400020f1c00 */
[----:B0-----:R-:W-:-:S03]  /*0ba0*/  @!P0 LEA R8, P4, R19, R12, 0x3 ;  /* 0x0000000c13088211 */ /* 0x001fc600078818ff */
[----:B------:R3:W5:Y:S01]  /*0bb0*/  @!P3 LDG.E R22, desc[UR12][R4.64] ;  /* 0x0000000c0416b981 */ /* 0x000762000c1e1900 */
[-C--:B-1----:R-:W-:Y:S02]  /*0bc0*/  @!P1 LEA R14, P5, R21, R12.reuse, 0x3 ;  /* 0x0000000c150e9211 */ /* 0x082fe400078a18ff */
[-C--:B------:R-:W-:Y:S02]  /*0bd0*/  @!P0 LEA.HI.X R9, R19, R13.reuse, R23, 0x3, P4 ;  /* 0x0000000d13098211 */ /* 0x080fe400020f1c17 */
[----:B----4-:R-:W-:Y:S02]  /*0be0*/  @!P2 LEA R6, P4, R27, R12, 0x3 ;  /* 0x0000000c1b06a211 */ /* 0x010fe400078818ff */
[-C--:B------:R-:W-:Y:S02]  /*0bf0*/  @!P1 LEA.HI.X R15, R21, R13.reuse, R25, 0x3, P5 ;  /* 0x0000000d150f9211 */ /* 0x080fe400028f1c19 */
[----:B------:R-:W-:Y:S01]  /*0c00*/  @!P2 LEA.HI.X R7, R27, R13, R29, 0x3, P4 ;  /* 0x0000000d1b07a211 */ /* 0x000fe200020f1c1d */
[----:B--2---:R-:W0:Y:S08]  /*0c10*/  @!P0 F2I.S64.TRUNC R2, R18 ;  /* 0x0000001200028311 */ /* 0x004e30000020d900 */
[----:B---3--:R-:W1:Y:S01]  /*0c20*/  @!P1 F2I.S64.TRUNC R4, R20 ;  /* 0x0000001400049311 */ /* 0x008e62000020d900 */
[----:B0-----:R0:W-:Y:S07]  /*0c30*/  @!P0 STG.E.64 desc[UR12][R8.64], R2 ;  /* 0x0000000208008986 */ /* 0x0011ee000c101b0c */
[----:B------:R-:W2:Y:S01]  /*0c40*/  @!P2 F2I.S64.TRUNC R10, R16 ;  /* 0x00000010000aa311 */ /* 0x000ea2000020d900 */
[----:B-1----:R0:W-:Y:S04]  /*0c50*/  @!P1 STG.E.64 desc[UR12][R14.64], R4 ;  /* 0x000000040e009986 */ /* 0x0021e8000c101b0c */
[----:B--2---:R0:W-:Y:S01]  /*0c60*/  @!P2 STG.E.64 desc[UR12][R6.64], R10 ;  /* 0x0000000a0600a986 */ /* 0x0041e2000c101b0c */
[----:B------:R-:W-:Y:S05]  /*0c70*/  @P3 EXIT ;  /* 0x000000000000394d */ /* 0x000fea0003800000 */
[----:B0----5:R-:W0:Y:S01]  /*0c80*/  F2I.S64.TRUNC R2, R22 ;  /* 0x0000001600027311 */ /* 0x021e22000020d900 */
[----:B------:R-:W-:-:S04]  /*0c90*/  LEA R4, P0, R17, R12, 0x3 ;  /* 0x0000000c11047211 */ /* 0x000fc800078018ff */
[----:B------:R-:W-:-:S05]  /*0ca0*/  LEA.HI.X R5, R17, R13, R0, 0x3, P0 ;  /* 0x0000000d11057211 */ /* 0x000fca00000f1c00 */
[----:B0-----:R-:W-:Y:S01]  /*0cb0*/  STG.E.64 desc[UR12][R4.64], R2 ;  /* 0x0000000204007986 */ /* 0x001fe2000c101b0c */
[----:B------:R-:W-:Y:S05]  /*0cc0*/  EXIT ;  /* 0x000000000000794d */ /* 0x000fea0003800000 */
.L_x_3207:
[----:B------:R-:W0:Y:S02]  /*0cd0*/  S2R R22, SR_TID.X ;  /* 0x0000000000167919 */ /* 0x000e240000002100 */
[----:B0-----:R-:W-:-:S03]  /*0ce0*/  IMAD.WIDE.U32 R4, R22, 0x4, RZ ;  /* 0x0000000416047825 */ /* 0x001fc600078e00ff */
[----:B------:R-:W-:-:S04]  /*0cf0*/  ISETP.GE.U32.AND P0, PT, R4, R0, PT ;  /* 0x000000000400720c */ /* 0x000fc80003f06070 */
[----:B------:R-:W-:-:S13]  /*0d00*/  ISETP.GE.AND.EX P0, PT, R5, R2, PT, P0 ;  /* 0x000000020500720c */ /* 0x000fda0003f06300 */
[----:B------:R-:W-:Y:S05]  /*0d10*/  @P0 EXIT ;  /* 0x000000000000094d */ /* 0x000fea0003800000 */
[----:B------:R-:W-:Y:S01]  /*0d20*/  IMAD.MOV.U32 R23, RZ, RZ, RZ ;  /* 0x000000ffff177224 */ /* 0x000fe200078e00ff */
[----:B------:R-:W0:Y:S06]  /*0d30*/  LDCU UR4, c[0x0][0x360] ;  /* 0x00006c00ff0477ac */ /* 0x000e2c0008000800 */
.L_x_3210:
        /* <DEDUP_REMOVED lines=15> */
[----:B--2---:R-:W-:Y:S08]  /*0e30*/  F2I.S64.TRUNC R4, R8 ;  /* 0x0000000800047311 */ /* 0x004ff0000020d900 */
[----:B------:R-:W-:Y:S08]  /*0e40*/  F2I.S64.TRUNC R6, R9 ;  /* 0x0000000900067311 */ /* 0x000ff0000020d900 */
[----:B------:R-:W-:Y:S08]  /*0e50*/  F2I.S64.TRUNC R16, R20 ;  /* 0x0000001400107311 */ /* 0x000ff0000020d900 */
[----:B------:R-:W0:Y:S02]  /*0e60*/  F2I.S64.TRUNC R18, R21 ;  /* 0x0000001500127311 */ /* 0x000e24000020d900 */
[----:B0-----:R1:W-:Y:S01]  /*0e70*/  STG.E.ENL2.256 desc[UR12][R14.64], R4, R16 ;  /* 0xf80000040e10797f */ /* 0x0013e2000f12180c */
[----:B------:R-:W-:Y:S05]  /*0e80*/  @!P0 BRA P1, `(.L_x_3210) ;  /* 0xfffffffc00ac8947 */ /* 0x000fea000083ffff */
[----:B------:R-:W-:Y:S05]  /*0e90*/  EXIT ;  /* 0x000000000000794d */ /* 0x000fea0003800000 */
        .weak           $__internal_99_$__cuda_sm20_div_u16
        .type           $__internal_99_$__cuda_sm20_div_u16,@function
        .size           $__internal_99_$__cuda_sm20_div_u16,(.L_x_7781 - $__internal_99_$__cuda_sm20_div_u16)
$__internal_99_$__cuda_sm20_div_u16:
        /* <DEDUP_REMOVED lines=19> */
[----:B------:R-:W-:Y:S05]  /*0fd0*/  RET.REL.NODEC R4 `(_ZN2at6native55_GLOBAL__N__de093ff9_22_ForeachBinaryOpList_cu_a911ec4325multi_tensor_apply_kernelINS1_18TensorListMetadataILi2EEENS1_11CopyFunctorIlN3c107complexIfEELi2ELi1ELi1EEEJNS0_4CopyIlS8_EEEEEvT_T0_DpT1_) ;  /* 0xfffffff004087950 */ /* 0x000fea0003c3ffff */
.L_x_3211:
        /* <DEDUP_REMOVED lines=10> */
.L_x_7781:


//--------------------- .text._ZN2at6native55_GLOBAL__N__de093ff9_22_ForeachBinaryOpList_cu_a911ec4325multi_tensor_apply_kernelINS1_18TensorListMetadataILi2EEENS1_11CopyFunctorIlN3c107complexIdEELi2ELi1ELi1EEEJNS0_4CopyIlS8_EEEEEvT_T0_DpT1_ --------------------------
	.section	.text._ZN2at6native55_GLOBAL__N__de093ff9_22_ForeachBinaryOpList_cu_a911ec4325multi_tensor_apply_kernelINS1_18TensorListMetadataILi2EEENS1_11CopyFunctorIlN3c107complexIdEELi2ELi1ELi1EEEJNS0_4CopyIlS8_EEEEEvT_T0_DpT1_,"ax",@progbits
	.align	128
.text._ZN2at6native55_GLOBAL__N__de093ff9_22_ForeachBinaryOpList_cu_a911ec4325multi_tensor_apply_kernelINS1_18TensorListMetadataILi2EEENS1_11CopyFunctorIlN3c107complexIdEELi2ELi1ELi1EEEJNS0_4CopyIlS8_EEEEEvT_T0_DpT1_:
        .type           _ZN2at6native55_GLOBAL__N__de093ff9_22_ForeachBinaryOpList_cu_a911ec4325multi_tensor_apply_kernelINS1_18TensorListMetadataILi2EEENS1_11CopyFunctorIlN3c107complexIdEELi2ELi1ELi1EEEJNS0_4CopyIlS8_EEEEEvT_T0_DpT1_,@function
        .size           _ZN2at6native55_GLOBAL__N__de093ff9_22_ForeachBinaryOpList_cu_a911ec4325multi_tensor_apply_kernelINS1_18TensorListMetadataILi2EEENS1_11CopyFunctorIlN3c107complexIdEELi2ELi1ELi1EEEJNS0_4CopyIlS8_EEEEEvT_T0_DpT1_,(.L_x_7783 - _ZN2at6native55_GLOBAL__N__de093ff9_22_ForeachBinaryOpList_cu_a911ec4325multi_tensor_apply_kernelINS1_18TensorListMetadataILi2EEENS1_11CopyFunctorIlN3c107complexIdEELi2ELi1ELi1EEEJNS0_4CopyIlS8_EEEEEvT_T0_DpT1_)
        .other          _ZN2at6native55_GLOBAL__N__de093ff9_22_ForeachBinaryOpList_cu_a911ec4325multi_tensor_apply_kernelINS1_18TensorListMetadataILi2EEENS1_11CopyFunctorIlN3c107complexIdEELi2ELi1ELi1EEEJNS0_4CopyIlS8_EEEEEvT_T0_DpT1_,@"STO_CUDA_ENTRY STV_DEFAULT"
_ZN2at6native55_GLOBAL__N__de093ff9_22_ForeachBinaryOpList_cu_a911ec4325multi_tensor_apply_kernelINS1_18TensorListMetadataILi2EEENS1_11CopyFunctorIlN3c107complexIdEELi2ELi1ELi1EEEJNS0_4CopyIlS8_EEEEEvT_T0_DpT1_:
        /* <DEDUP_REMOVED lines=39> */
[----:B------:R-:W-:Y:S05]  /*0270*/  CALL.REL.NOINC `($__internal_100_$__cuda_sm20_div_u16) ;  /* 0x0000000c000c7944 */ /* 0x000fea0003c00000 */
        /* <DEDUP_REMOVED lines=18> */
.L_x_3214:
        /* <DEDUP_REMOVED lines=39> */
[----:B--2---:R-:W0:Y:S08]  /*0610*/  @!P1 F2I.S64.F64.TRUNC R18, R12 ;  /* 0x0000000c00129311 */ /* 0x004e30000030d900 */
[----:B---3--:R-:W1:Y:S01]  /*0620*/  @!P2 F2I.S64.F64.TRUNC R20, R10 ;  /* 0x0000000a0014a311 */ /* 0x008e62000030d900 */
[----:B0-----:R4:W-:Y:S01]  /*0630*/  @!P1 STG.E.64 desc[UR16][R4.64], R18 ;  /* 0x0000001204009986 */ /* 0x0019e2000c101b10 */
[----:B------:R-:W-:-:S04]  /*0640*/  ISETP.GE.U32.AND P1, PT, R17, UR18, PT ;  /* 0x0000001211007c0c */ /* 0x000fc8000bf26070 */
[----:B------:R-:W-:Y:S01]  /*0650*/  ISETP.GE.AND.EX P1, PT, R22, UR19, PT, P1 ;  /* 0x0000001316007c0c */ /* 0x000fe2000bf26310 */
[----:B-1----:R0:W-:Y:S01]  /*0660*/  @!P2 STG.E.64 desc[UR16][R26.64], R20 ;  /* 0x000000141a00a986 */ /* 0x0021e2000c101b10 */
[----:B----4-:R-:W1:Y:S01]  /*0670*/  @!P3 F2I.S64.F64.TRUNC R18, R8 ;  /* 0x000000080012b311 */ /* 0x010e62000030d900 */
[----:B------:R-:W-:-:S04]  /*0680*/  IADD3 R4, P4, PT, R14, UR14, RZ ;  /* 0x0000000e0e047c10 */ /* 0x000fc8000ff9e0ff */
[C---:B------:R-:W-:Y:S01]  /*0690*/  IADD3 R2, P5, PT, R4.reuse, UR15, RZ ;  /* 0x0000000f04027c10 */ /* 0x040fe2000ffbe0ff */
[----:B------:R-:W-:Y:S01]  /*06a0*/  IMAD.X R3, RZ, RZ, R3, P4 ;  /* 0x000000ffff037224 */ /* 0x000fe200020e0603 */
[----:B------:R-:W-:Y:S01]  /*06b0*/  ISETP.GE.U32.AND P4, PT, R4, UR18, PT ;  /* 0x0000001204007c0c */ /* 0x000fe2000bf86070 */
[----:B0-----:R-:W0:Y:S01]  /*06c0*/  @!P0 F2I.S64.F64.TRUNC R20, R6 ;  /* 0x0000000600148311 */ /* 0x001e22000030d900 */
        /* <DEDUP_REMOVED lines=36> */
[----:B--2---:R-:W1:Y:S08]  /*0910*/  @!P1 F2I.S64.F64.TRUNC R28, R12 ;  /* 0x0000000c001c9311 */ /* 0x004e70000030d900 */
[----:B0-----:R-:W0:Y:S01]  /*0920*/  @!P2 F2I.S64.F64.TRUNC R14, R10 ;  /* 0x0000000a000ea311 */ /* 0x001e22000030d900 */
[----:B-1----:R5:W-:Y:S07]  /*0930*/  @!P1 STG.E.64 desc[UR16][R18.64], R28 ;  /* 0x0000001c12009986 */ /* 0x002bee000c101b10 */
[----:B----4-:R-:W1:Y:S01]  /*0940*/  @!P3 F2I.S64.F64.TRUNC R16, R8 ;  /* 0x000000080010b311 */ /* 0x010e62000030d900 */
[----:B------:R-:W-:-:S04]  /*0950*/  @!P2 LEA R20, P1, R4, UR10, 0x3 ;  /* 0x0000000a0414ac11 */ /* 0x000fc8000f8218ff */
[----:B------:R-:W-:-:S03]  /*0960*/  @!P2 LEA.HI.X R21, R4, UR11, R3, 0x3, P1 ;  /* 0x0000000b0415ac11 */ /* 0x000fc600088f1c03 */
[----:B-----5:R-:W2:Y:S02]  /*0970*/  @!P0 F2I.S64.F64.TRUNC R18, R6 ;  /* 0x0000000600128311 */ /* 0x020ea4000030d900 */
[----:B0-----:R3:W-:Y:S04]  /*0980*/  @!P2 STG.E.64 desc[UR16][R20.64], R14 ;  /* 0x0000000e1400a986 */ /* 0x0017e8000c101b10 */
[----:B-1----:R3:W-:Y:S04]  /*0990*/  @!P3 STG.E.64 desc[UR16][R22.64], R16 ;  /* 0x000000101600b986 */ /* 0x0027e8000c101b10 */
[----:B--2---:R3:W-:Y:S01]  /*09a0*/  @!P0 STG.E.64 desc[UR16][R24.64], R18 ;  /* 0x0000001218008986 */ /* 0x0047e2000c101b10 */
[----:B------:R-:W-:Y:S05]  /*09b0*/  BRA.U UP0, `(.L_x_3214) ;  /* 0xfffffff900787547 */ /* 0x000fea000b83ffff */
.L_x_3213:
        /* <DEDUP_REMOVED lines=39> */
[----:B--2---:R-:W1:Y:S08]  /*0c30*/  @!P0 F2I.S64.F64.TRUNC R12, R12 ;  /* 0x0000000c000c8311 */ /* 0x004e70000030d900 */
[----:B---3--:R-:W2:Y:S08]  /*0c40*/  @!P1 F2I.S64.F64.TRUNC R10, R10 ;  /* 0x0000000a000a9311 */ /* 0x008eb0000030d900 */
[----:B----4-:R-:W3:Y:S01]  /*0c50*/  @!P2 F2I.S64.F64.TRUNC R8, R8 ;  /* 0x000000080008a311 */ /* 0x010ee2000030d900 */
[----:B-1----:R0:W-:Y:S04]  /*0c60*/  @!P0 STG.E.64 desc[UR16][R14.64], R12 ;  /* 0x0000000c0e008986 */ /* 0x0021e8000c101b10 */
[----:B--2---:R0:W-:Y:S04]  /*0c70*/  @!P1 STG.E.64 desc[UR16][R16.64], R10 ;  /* 0x0000000a10009986 */ /* 0x0041e8000c101b10 */
[----:B---3--:R0:W-:Y:S01]  /*0c80*/  @!P2 STG.E.64 desc[UR16][R4.64], R8 ;  /* 0x000000080400a986 */ /* 0x0081e2000c101b10 */
[----:B------:R-:W-:Y:S05]  /*0c90*/  @P3 EXIT ;  /* 0x000000000000394d */ /* 0x000fea0003800000 */
[----:B-----5:R-:W1:Y:S01]  /*0ca0*/  F2I.S64.F64.TRUNC R6, R6 ;  /* 0x0000000600067311 */ /* 0x020e62000030d900 */
[----:B------:R-:W-:-:S04]  /*0cb0*/  LEA R2, P0, R19, UR10, 0x3 ;  /* 0x0000000a13027c11 */ /* 0x000fc8000f8018ff */
[----:B------:R-:W-:-:S05]  /*0cc0*/  LEA.HI.X R3, R19, UR11, R18, 0x3, P0 ;  /* 0x0000000b13037c11 */ /* 0x000fca00080f1c12 */
[----:B-1----:R-:W-:Y:S01]  /*0cd0*/  STG.E.64 desc[UR16][R2.64], R6 ;  /* 0x0000000602007986 */ /* 0x002fe2000c101b10 */
[----:B------:R-:W-:Y:S05]  /*0ce0*/  EXIT ;  /* 0x000000000000794d */ /* 0x000fea0003800000 */
.L_x_3212:
[----:B------:R-:W0:Y:S02]  /*0cf0*/  S2R R14, SR_TID.X ;  /* 0x00000000000e7919 */ /* 0x000e240000002100 */
[----:B0-----:R-:W-:-:S03]  /*0d00*/  IMAD.WIDE.U32 R2, R14, 0x4, RZ ;  /* 0x000000040e027825 */ /* 0x001fc600078e00ff */
[----:B------:R-:W-:-:S04]  /*0d10*/  ISETP.GE.U32.AND P0, PT, R2, UR14, PT ;  /* 0x0000000e02007c0c */ /* 0x000fc8000bf06070 */
[----:B------:R-:W-:-:S13]  /*0d20*/  ISETP.GE.AND.EX P0, PT, R3, UR4, PT, P0 ;  /* 0x0000000403007c0c */ /* 0x000fda000bf06300 */
[----:B------:R-:W-:Y:S05]  /*0d30*/  @P0 EXIT ;  /* 0x000000000000094d */ /* 0x000fea0003800000 */
[----:B------:R-:W-:Y:S01]  /*0d40*/  IMAD.MOV.U32 R15, RZ, RZ, RZ ;  /* 0x000000ffff0f7224 */ /* 0x000fe200078e00ff */
[----:B------:R-:W0:Y:S06]  /*0d50*/  LDCU UR5, c[0x0][0x360] ;  /* 0x00006c00ff0577ac */ /* 0x000e2c0008000800 */
.L_x_3215:
[----:B------:R-:W-:-:S04]  /*0d60*/  LEA R2, P0, R14, UR8, 0x6 ;  /* 0x000000080e027c11 */ /* 0x000fc8000f8030ff */
[----:B------:R-:W-:-:S05]  /*0d70*/  LEA.HI.X R3, R14, UR9, R15, 0x6, P0 ;  /* 0x000000090e037c11 */ /* 0x000fca00080f340f */
[----:B-1----:R-:W2:Y:S04]  /*0d80*/  LDG.E.ENL2.256 R6, R4, desc[UR16][R2.64], 0x33 ;  /* 0x660000100204797e */ /* 0x002ea80008121806 */
[----:B------:R-:W3:Y:S01]  /*0d90*/  LDG.E.ENL2.256 R10, R8, desc[UR16][R2.64+0x20], 0x33 ;  /* 0x660001100208797e */ /* 0x000ee2000812180a */
        /* <DEDUP_REMOVED lines=10> */
[----:B--2---:R-:W-:Y:S08]  /*0e40*/  F2I.S64.F64.TRUNC R4, R4 ;  /* 0x0000000400047311 */ /* 0x004ff0000030d900 */
[----:B------:R-:W-:Y:S08]  /*0e50*/  F2I.S64.F64.TRUNC R6, R6 ;  /* 0x0000000600067311 */ /* 0x000ff0000030d900 */
[----:B---3--:R-:W-:Y:S08]  /*0e60*/  F2I.S64.F64.TRUNC R8, R8 ;  /* 0x0000000800087311 */ /* 0x008ff0000030d900 */
[----:B------:R-:W0:Y:S02]  /*0e70*/  F2I.S64.F64.TRUNC R10, R10 ;  /* 0x0000000a000a7311 */ /* 0x000e24000030d900 */
[----:B0-----:R1:W-:Y:S01]  /*0e80*/  STG.E.ENL2.256 desc[UR16][R12.64], R4, R8 ;  /* 0xf80000040c08797f */ /* 0x0013e2000f121810 */
[----:B------:R-:W-:Y:S05]  /*0e90*/  @!P0 BRA P1, `(.L_x_3215) ;  /* 0xfffffffc00b08947 */ /* 0x000fea000083ffff */
[----:B------:R-:W-:Y:S05]  /*0ea0*/  EXIT ;  /* 0x000000000000794d */ /* 0x000fea0003800000 */
        .weak           $__internal_100_$__cuda_sm20_div_u16
        .type           $__internal_100_$__cuda_sm20_div_u16,@function
        .size           $__internal_100_$__cuda_sm20_div_u16,(.L_x_7783 - $__internal_100_$__cuda_sm20_div_u16)
$__internal_100_$__cuda_sm20_div_u16:
        /* <DEDUP_REMOVED lines=19> */
[----:B------:R-:W-:Y:S05]  /*0fe0*/  RET.REL.NODEC R2 `(_ZN2at6native55_GLOBAL__N__de093ff9_22_ForeachBinaryOpList_cu_a911ec4325multi_tensor_apply_kernelINS1_18TensorListMetadataILi2EEENS1_11CopyFunctorIlN3c107complexIdEELi2ELi1ELi1EEEJNS0_4CopyIlS8_EEEEEvT_T0_DpT1_) ;  /* 0xfffffff002047950 */ /* 0x000fea0003c3ffff */
.L_x_3216:
        /* <DEDUP_REMOVED lines=9> */
.L_x_7783:


//--------------------- .text._ZN2at6native55_GLOBAL__N__de093ff9_22_ForeachBinaryOpList_cu_a911ec4325multi_tensor_apply_kernelINS1_18TensorListMetadataILi2EEENS1_11CopyFunctorIlfLi2ELi1ELi1EEEJNS0_4CopyIlfEEEEEvT_T0_DpT1_ --------------------------
	.section	.text._ZN2at6native55_GLOBAL__N__de093ff9_22_ForeachBinaryOpList_cu_a911ec4325multi_tensor_apply_kernelINS1_18TensorListMetadataILi2EEENS1_11CopyFunctorIlfLi2ELi1ELi1EEEJNS0_4CopyIlfEEEEEvT_T0_DpT1_,"ax",@progbits
	.align	128
.text._ZN2at6native55_GLOBAL__N__de093ff9_22_ForeachBinaryOpList_cu_a911ec4325multi_tensor_apply_kernelINS1_18TensorListMetadataILi2EEENS1_11CopyFunctorIlfLi2ELi1ELi1EEEJNS0_4CopyIlfEEEEEvT_T0_DpT1_:
        .type           _ZN2at6native55_GLOBAL__N__de093ff9_22_ForeachBinaryOpList_cu_a911ec4325multi_tensor_apply_kernelINS1_18TensorListMetadataILi2EEENS1_11CopyFunctorIlfLi2ELi1ELi1EEEJNS0_4CopyIlfEEEEEvT_T0_DpT1_,@function
        .size           _ZN2at6native55_GLOBAL__N__de093ff9_22_ForeachBinaryOpList_cu_a911ec4325multi_tensor_apply_kernelINS1_18TensorListMetadataILi2EEENS1_11CopyFunctorIlfLi2ELi1ELi1EEEJNS0_4CopyIlfEEEEEvT_T0_DpT1_,(.L_x_7785 - _ZN2at6native55_GLOBAL__N__de093ff9_22_ForeachBinaryOpList_cu_a911ec4325multi_tensor_apply_kernelINS1_18TensorListMetadataILi2EEENS1_11CopyFunctorIlfLi2ELi1ELi1EEEJNS0_4CopyIlfEEEEEvT_T0_DpT1_)
        .other          _ZN2at6native55_GLOBAL__N__de093ff9_22_ForeachBinaryOpList_cu_a911ec4325multi_tensor_apply_kernelINS1_18TensorListMetadataILi2EEENS1_11CopyFunctorIlfLi2ELi1ELi1EEEJNS0_4CopyIlfEEEEEvT_T0_DpT1_,@"STO_CUDA_ENTRY STV_DEFAULT"
_ZN2at6native55_GLOBAL__N__de093ff9_22_ForeachBinaryOpList_cu_a911ec4325multi_tensor_apply_kernelINS1_18TensorListMetadataILi2EEENS1_11CopyFunctorIlfLi2ELi1ELi1EEEJNS0_4CopyIlfEEEEEvT_T0_DpT1_:
        /* <DEDUP_REMOVED lines=38> */
[----:B------:R-:W-:Y:S05]  /*0260*/  CALL.REL.NOINC `($__internal_101_$__cuda_sm20_div_u16) ;  /* 0x0000000800f47944 */ /* 0x000fea0003c00000 */
        /* <DEDUP_REMOVED lines=13> */
.L_x_3219:
        /* <DEDUP_REMOVED lines=95> */
.L_x_3218:
        /* <DEDUP_REMOVED lines=42> */
[----:B--2---:R-:W1:Y:S08]  /*0bd0*/  @!P0 F2I.S64.TRUNC R6, R24 ;  /* 0x0000001800068311 */ /* 0x004e70000020d900 */
[----:B---3--:R-:W2:Y:S01]  /*0be0*/  @!P1 F2I.S64.TRUNC R8, R22 ;  /* 0x0000001600089311 */ /* 0x008ea2000020d900 */
[----:B-1----:R0:W-:Y:S07]  /*0bf0*/  @!P0 STG.E.64 desc[UR12][R10.64], R6 ;  /* 0x000000060a008986 */ /* 0x0021ee000c101b0c */
[----:B----4-:R-:W1:Y:S01]  /*0c00*/  @!P2 F2I.S64.TRUNC R14, R0 ;  /* 0x00000000000ea311 */ /* 0x010e62000020d900 */
[----:B--2---:R0:W-:Y:S04]  /*0c10*/  @!P1 STG.E.64 desc[UR12][R16.64], R8 ;  /* 0x0000000810009986 */ /* 0x0041e8000c101b0c */
[----:B-1----:R0:W-:Y:S01]  /*0c20*/  @!P2 STG.E.64 desc[UR12][R18.64], R14 ;  /* 0x0000000e1200a986 */ /* 0x0021e2000c101b0c */
[----:B------:R-:W-:Y:S05]  /*0c30*/  @P3 EXIT ;  /* 0x000000000000394d */ /* 0x000fea0003800000 */
[----:B0----5:R-:W0:Y:S01]  /*0c40*/  F2I.S64.TRUNC R4, R20 ;  /* 0x0000001400047311 */ /* 0x021e22000020d900 */
[----:B------:R-:W-:-:S04]  /*0c50*/  LEA R2, P0, R3, R12, 0x3 ;  /* 0x0000000c03027211 */ /* 0x000fc800078018ff */
[----:B------:R-:W-:-:S05]  /*0c60*/  LEA.HI.X R3, R3, R13, R29, 0x3, P0 ;  /* 0x0000000d03037211 */ /* 0x000fca00000f1c1d */
[----:B0-----:R-:W-:Y:S01]  /*0c70*/  STG.E.64 desc[UR12][R2.64], R4 ;  /* 0x0000000402007986 */ /* 0x001fe2000c101b0c */
[----:B------:R-:W-:Y:S05]  /*0c80*/  EXIT ;  /* 0x000000000000794d */ /* 0x000fea0003800000 */
.L_x_3217:
[----:B------:R-:W0:Y:S02]  /*0c90*/  S2R R15, SR_TID.X ;  /* 0x00000000000f7919 */ /* 0x000e240000002100 */
[----:B0-----:R-:W-:-:S03]  /*0ca0*/  IMAD.WIDE.U32 R4, R15, 0x4, RZ ;  /* 0x000000040f047825 */ /* 0x001fc600078e00ff */
[----:B------:R-:W-:-:S04]  /*0cb0*/  ISETP.GE.U32.AND P0, PT, R4, R0, PT ;  /* 0x000000000400720c */ /* 0x000fc80003f06070 */
[----:B------:R-:W-:-:S13]  /*0cc0*/  ISETP.GE.AND.EX P0, PT, R5, R2, PT, P0 ;  /* 0x000000020500720c */ /* 0x000fda0003f06300 */
[----:B------:R-:W-:Y:S05]  /*0cd0*/  @P0 EXIT ;  /* 0x000000000000094d */ /* 0x000fea0003800000 */
[----:B------:R-:W-:Y:S01]  /*0ce0*/  IMAD.MOV.U32 R14, RZ, RZ, RZ ;  /* 0x000000ffff0e7224 */ /* 0x000fe200078e00ff */
[----:B------:R-:W0:Y:S06]  /*0cf0*/  LDCU UR4, c[0x0][0x360] ;  /* 0x00006c00ff0477ac */ /* 0x000e2c0008000800 */
.L_x_3220:
        /* <DEDUP_REMOVED lines=20> */
        .weak           $__internal_101_$__cuda_sm20_div_u16
        .type           $__internal_101_$__cuda_sm20_div_u16,@function
        .size           $__internal_101_$__cuda_sm20_div_u16,(.L_x_7785 - $__internal_101_$__cuda_sm20_div_u16)
$__internal_101_$__cuda_sm20_div_u16:
        /* <DEDUP_REMOVED lines=19> */
[----:B------:R-:W-:Y:S05]  /*0f70*/  RET.REL.NODEC R4 `(_ZN2at6native55_GLOBAL__N__de093ff9_22_ForeachBinaryOpList_cu_a911ec4325multi_tensor_apply_kernelINS1_18TensorListMetadataILi2EEENS1_11CopyFunctorIlfLi2ELi1ELi1EEEJNS0_4CopyIlfEEEEEvT_T0_DpT1_) ;  /* 0xfffffff004207950 */ /* 0x000fea0003c3ffff */
.L_x_3221:
        /* <DEDUP_REMOVED lines=16> */
.L_x_7785:


//--------------------- .text._ZN2at6native55_GLOBAL__N__de093ff9_22_ForeachBinaryOpList_cu_a911ec4325multi_tensor_apply_kernelINS1_18TensorListMetadataILi2EEENS1_11CopyFunctorIldLi2ELi1ELi1EEEJNS0_4CopyIldEEEEEvT_T0_DpT1_ --------------------------
	.section	.text._ZN2at6native55_GLOBAL__N__de093ff9_22_ForeachBinaryOpList_cu_a911ec4325multi_tensor_apply_kernelINS1_18TensorListMetadataILi2EEENS1_11CopyFunctorIldLi2ELi1ELi1EEEJNS0_4CopyIldEEEEEvT_T0_DpT1_,"ax",@progbits
	.align	128
.text._ZN2at6native55_GLOBAL__N__de093ff9_22_ForeachBinaryOpList_cu_a911ec4325multi_tensor_apply_kernelINS1_18TensorListMetadataILi2EEENS1_11CopyFunctorIldLi2ELi1ELi1EEEJNS0_4CopyIldEEEEEvT_T0_DpT1_:
        .type           _ZN2at6native55_GLOBAL__N__de093ff9_22_ForeachBinaryOpList_cu_a911ec4325multi_tensor_apply_kernelINS1_18TensorListMetadataILi2EEENS1_11CopyFunctorIldLi2ELi1ELi1EEEJNS0_4CopyIldEEEEEvT_T0_DpT1_,@function
        .size           _ZN2at6native55_GLOBAL__N__de093ff9_22_ForeachBinaryOpList_cu_a911ec4325multi_tensor_apply_kernelINS1_18TensorListMetadataILi2EEENS1_11CopyFunctorIldLi2ELi1ELi1EEEJNS0_4CopyIldEEEEEvT_T0_DpT1_,(.L_x_7787 - _ZN2at6native55_GLOBAL__N__de093ff9_22_ForeachBinaryOpList_cu_a911ec4325multi_tensor_apply_kernelINS1_18TensorListMetadataILi2EEENS1_11CopyFunctorIldLi2ELi1ELi1EEEJNS0_4CopyIldEEEEEvT_T0_DpT1_)
        .other          _ZN2at6native55_GLOBAL__N__de093ff9_22_ForeachBinaryOpList_cu_a911ec4325multi_tensor_apply_kernelINS1_18TensorListMetadataILi2EEENS1_11CopyFunctorIldLi2ELi1ELi1EEEJNS0_4CopyIldEEEEEvT_T0_DpT1_,@"STO_CUDA_ENTRY STV_DEFAULT"
_ZN2at6native55_GLOBAL__N__de093ff9_22_ForeachBinaryOpList_cu_a911ec4325multi_tensor_apply_kernelINS1_18TensorListMetadataILi2EEENS1_11CopyFunctorIldLi2ELi1ELi1EEEJNS0_4CopyIldEEEEEvT_T0_DpT1_:
        /* <DEDUP_REMOVED lines=39> */
[----:B------:R-:W-:Y:S05]  /*0270*/  CALL.REL.NOINC `($__internal_102_$__cuda_sm20_div_u16) ;  /* 0x0000000800fc7944 */ /* 0x000fea0003c00000 */
        /* <DEDUP_REMOVED lines=13> */
.L_x_3224:
        /* <DEDUP_REMOVED lines=98> */
.L_x_3223:
        /* <DEDUP_REMOVED lines=51> */
.L_x_3222:
[----:B------:R-:W0:Y:S02]  /*0ca0*/  S2R R14, SR_TID.X ;  /* 0x00000000000e7919 */ /* 0x000e240000002100 */
[----:B0-----:R-:W-:-:S03]  /*0cb0*/  IMAD.WIDE.U32 R2, R14, 0x4, RZ ;  /* 0x000000040e027825 */ /* 0x001fc600078e00ff */
[----:B------:R-:W-:-:S04]  /*0cc0*/  ISETP.GE.U32.AND P0, PT, R2, UR14, PT ;  /* 0x0000000e02007c0c */ /* 0x000fc8000bf06070 */
[----:B------:R-:W-:-:S13]  /*0cd0*/  ISETP.GE.AND.EX P0, PT, R3, UR4, PT, P0 ;  /* 0x0000000403007c0c */ /* 0x000fda000bf06300 */
[----:B------:R-:W-:Y:S05]  /*0ce0*/  @P0 EXIT ;  /* 0x000000000000094d */ /* 0x000fea0003800000 */
[----:B------:R-:W-:Y:S01]  /*0cf0*/  IMAD.MOV.U32 R15, RZ, RZ, RZ ;  /* 0x000000ffff0f7224 */ /* 0x000fe200078e00ff */
[----:B------:R-:W0:Y:S06]  /*0d00*/  LDCU UR5, c[0x0][0x360] ;  /* 0x00006c00ff0577ac */ /* 0x000e2c0008000800 */
.L_x_3225:
        /* <DEDUP_REMOVED lines=17> */
[----:B------:R-:W-:Y:S08]  /*0e20*/  F2I.S64.F64.TRUNC R8, R8 ;  /* 0x0000000800087311 */ /* 0x000ff0000030d900 */
[----:B------:R-:W0:Y:S02]  /*0e30*/  F2I.S64.F64.TRUNC R10, R10 ;  /* 0x0000000a000a7311 */ /* 0x000e24000030d900 */
[----:B0-----:R1:W-:Y:S01]  /*0e40*/  STG.E.ENL2.256 desc[UR16][R12.64], R4, R8 ;  /* 0xf80000040c08797f */ /* 0x0013e2000f121810 */
[----:B------:R-:W-:Y:S05]  /*0e50*/  @!P0 BRA P1, `(.L_x_3225) ;  /* 0xfffffffc00ac8947 */ /* 0x000fea000083ffff */
[----:B------:R-:W-:Y:S05]  /*0e60*/  EXIT ;  /* 0x000000000000794d */ /* 0x000fea0003800000 */
        .weak           $__internal_102_$__cuda_sm20_div_u16
        .type           $__internal_102_$__cuda_sm20_div_u16,@function
        .size           $__internal_102_$__cuda_sm20_div_u16,(.L_x_7787 - $__internal_102_$__cuda_sm20_div_u16)
$__internal_102_$__cuda_sm20_div_u16:
        /* <DEDUP_REMOVED lines=19> */
[----:B------:R-:W-:Y:S05]  /*0fa0*/  RET.REL.NODEC R2 `(_ZN2at6native55_GLOBAL__N__de093ff9_22_ForeachBinaryOpList_cu_a911ec4325multi_tensor_apply_kernelINS1_18TensorListMetadataILi2EEENS1_11CopyFunctorIldLi2ELi1ELi1EEEJNS0_4CopyIldEEEEEvT_T0_DpT1_) ;  /* 0xfffffff002147950 */ /* 0x000fea0003c3ffff */
.L_x_3226:
        /* <DEDUP_REMOVED lines=13> */
.L_x_7787:


//--------------------- .text._ZN2at6native55_GLOBAL__N__de093ff9_22_ForeachBinaryOpList_cu_a911ec4325multi_tensor_apply_kernelINS1_18TensorListMetadataILi2EEENS1_11CopyFunctorIliLi2ELi1ELi1EEEJNS0_4CopyIliEEEEEvT_T0_DpT1_ --------------------------
	.section	.text._ZN2at6native55_GLOBAL__N__de093ff9_22_ForeachBinaryOpList_cu_a911ec4325multi_tensor_apply_kernelINS1_18TensorListMetadataILi2EEENS1_11CopyFunctorIliLi2ELi1ELi1EEEJNS0_4CopyIliEEEEEvT_T0_DpT1_,"ax",@progbits
	.align	128
.text._ZN2at6native55_GLOBAL__N__de093ff9_22_ForeachBinaryOpList_cu_a911ec4325multi_tensor_apply_kernelINS1_18TensorListMetadataILi2EEENS1_11CopyFunctorIliLi2ELi1ELi1EEEJNS0_4CopyIliEEEEEvT_T0_DpT1_:
        .type           _ZN2at6native55_GLOBAL__N__de093ff9_22_ForeachBinaryOpList_cu_a911ec4325multi_tensor_apply_kernelINS1_18TensorListMetadataILi2EEENS1_11CopyFunctorIliLi2ELi1ELi1EEEJNS0_4CopyIliEEEEEvT_T0_DpT1_,@function
        .size           _ZN2at6native55_GLOBAL__N__de093ff9_22_ForeachBinaryOpList_cu_a911ec4325multi_tensor_apply_kernelINS1_18TensorListMetadataILi2EEENS1_11CopyFunctorIliLi2ELi1ELi1EEEJNS0_4CopyIliEEEEEvT_T0_DpT1_,(.L_x_7789 - _ZN2at6native55_GLOBAL__N__de093ff9_22_ForeachBinaryOpList_cu_a911ec4325multi_tensor_apply_kernelINS1_18TensorListMetadataILi2EEENS1_11CopyFunctorIliLi2ELi1ELi1EEEJNS0_4CopyIliEEEEEvT_T0_DpT1_)
        .other          _ZN2at6native55_GLOBAL__N__de093ff9_22_ForeachBinaryOpList_cu_a911ec4325multi_tensor_apply_kernelINS1_18TensorListMetadataILi2EEENS1_11CopyFunctorIliLi2ELi1ELi1EEEJNS0_4CopyIliEEEEEvT_T0_DpT1_,@"STO_CUDA_ENTRY STV_DEFAULT"
_ZN2at6native55_GLOBAL__N__de093ff9_22_ForeachBinaryOpList_cu_a911ec4325multi_tensor_apply_kernelINS1_18TensorListMetadataILi2EEENS1_11CopyFunctorIliLi2ELi1ELi1EEEJNS0_4CopyIliEEEEEvT_T0_DpT1_:
        /* <DEDUP_REMOVED lines=38> */
[----:B------:R-:W-:Y:S05]  /*0260*/  CALL.REL.NOINC `($__internal_103_$__cuda_sm20_div_u16) ;  /* 0x0000000c00147944 */ /* 0x000fea0003c00000 */
        /* <DEDUP_REMOVED lines=13> */
.L_x_3229:
        /* <DEDUP_REMOVED lines=14> */
[----:B------:R-:W-:-:S03]  /*0420*/  @!P3 LEA R20, P0, R25, R14, 0x2 ;  /* 0x0000000e1914b211 */ /* 0x000fc600078010ff */
[----:B------:R0:W2:Y:S01]  /*0430*/  @!P2 LDG.E R4, desc[UR12][R26.64] ;  /* 0x0000000c1a04a981 */ /* 0x0000a2000c1e1900 */
[----:B------:R-:W-:-:S05]  /*0440*/  @!P3 LEA.HI.X R21, R25, R15, R13, 0x2, P0 ;  /* 0x0000000f1915b211 */ /* 0x000fca00000f140d */
[----:B------:R1:W3:Y:S01]  /*0450*/  @!P3 LDG.E R6, desc[UR12][R20.64] ;  /* 0x0000000c1406b981 */ /* 0x0002e2000c1e1900 */
[----:B0-----:R-:W-:-:S04]  /*0460*/  IADD3 R27, P4, PT, R19, UR11, RZ ;  /* 0x0000000b131b7c10 */ /* 0x001fc8000ff9e0ff */
[----:B------:R-:W-:Y:S01]  /*0470*/  ISETP.GE.U32.AND P0, PT, R27, R0, PT ;  /* 0x000000001b00720c */ /* 0x000fe20003f06070 */
[----:B------:R-:W-:Y:S01]  /*0480*/  IMAD.X R29, RZ, RZ, R7, P4 ;  /* 0x000000ffff1d7224 */ /* 0x000fe200020e0607 */
[----:B------:R-:W-:-:S04]  /*0490*/  @!P1 LEA R22, P4, R19, R14, 0x2 ;  /* 0x0000000e13169211 */ /* 0x000fc800078810ff */
[----:B------:R-:W-:Y:S02]  /*04a0*/  ISETP.GE.AND.EX P0, PT, R29, R2, PT, P0 ;  /* 0x000000021d00720c */ /* 0x000fe40003f06300 */
[----:B------:R-:W-:-:S05]  /*04b0*/  @!P1 LEA.HI.X R23, R19, R15, R7, 0x2, P4 ;  /* 0x0000000f13179211 */ /* 0x000fca00020f1407 */
[----:B------:R0:W4:Y:S06]  /*04c0*/  @!P1 LDG.E R8, desc[UR12][R22.64] ;  /* 0x0000000c16089981 */ /* 0x00012c000c1e1900 */
[----:B-1----:R-:W-:-:S04]  /*04d0*/  @!P0 LEA R20, P4, R27, R14, 0x2 ;  /* 0x0000000e1b148211 */ /* 0x002fc800078810ff */
[----:B------:R-:W-:-:S05]  /*04e0*/  @!P0 LEA.HI.X R21, R27, R15, R29, 0x2, P4 ;  /* 0x0000000f1b158211 */ /* 0x000fca00020f141d */
[----:B------:R1:W5:Y:S01]  /*04f0*/  @!P0 LDG.E R10, desc[UR12][R20.64] ;  /* 0x0000000c140a8981 */ /* 0x000362000c1e1900 */
[----:B0-----:R-:W-:-:S04]  /*0500*/  @!P2 LEA R22, P4, R11, R16, 0x3 ;  /* 0x000000100b16a211 */ /* 0x001fc800078818ff */
[----:B------:R-:W-:Y:S02]  /*0510*/  @!P2 LEA.HI.X R23, R11, R17, R9, 0x3, P4 ;  /* 0x000000110b17a211 */ /* 0x000fe400020f1c09 */
[----:B-1----:R-:W-:-:S04]  /*0520*/  @!P1 LEA R20, P4, R19, R16, 0x3 ;  /* 0x0000001013149211 */ /* 0x002fc800078818ff */
[----:B------:R-:W-:Y:S02]  /*0530*/  @!P1 LEA.HI.X R21, R19, R17, R7, 0x3, P4 ;  /* 0x0000001113159211 */ /* 0x000fe400020f1c07 */
[----:B------:R-:W-:-:S04]  /*0540*/  @!P0 LEA R26, P5, R27, R16, 0x3 ;  /* 0x000000101b1a8211 */ /* 0x000fc800078a18ff */
[----:B------:R-:W-:Y:S02]  /*0550*/  @!P0 LEA.HI.X R27, R27, R17, R29, 0x3, P5 ;  /* 0x000000111b1b8211 */ /* 0x000fe400028f1c1d */
[----:B--2---:R-:W-:-:S05]  /*0560*/  @!P2 SHF.R.S32.HI R5, RZ, 0x1f, R4 ;  /* 0x0000001fff05a819 */ /* 0x004fca0000011404 */
[----:B------:R0:W-:Y:S01]  /*0570*/  @!P2 STG.E.64 desc[UR12][R22.64], R4 ;  /* 0x000000041600a986 */ /* 0x0001e2000c101b0c */
[C---:B------:R-:W-:Y:S02]  /*0580*/  @!P3 LEA R18, P2, R25.reuse, R16, 0x3 ;  /* 0x000000101912b211 */ /* 0x040fe400078418ff */
[----:B---3--:R-:W-:Y:S02]  /*0590*/  @!P3 SHF.R.S32.HI R7, RZ, 0x1f, R6 ;  /* 0x0000001fff07b819 */ /* 0x008fe40000011406 */
[--C-:B------:R-:W-:Y:S02]  /*05a0*/  @!P3 LEA.HI.X R19, R25, R17, R13.reuse, 0x3, P2 ;  /* 0x000000111913b211 */ /* 0x100fe400010f1c0d */
[----:B------:R-:W-:Y:S02]  /*05b0*/  IADD3 R11, P2, PT, R11, UR10, RZ ;  /* 0x0000000a0b0b7c10 */ /* 0x000fe4000ff5e0ff */
[----:B0-----:R-:W-:Y:S01]  /*05c0*/  IADD3 R5, P4, PT, R25, UR10, RZ ;  /* 0x0000000a19057c10 */ /* 0x001fe2000ff9e0ff */
[----:B------:R0:W-:Y:S04]  /*05d0*/  @!P3 STG.E.64 desc[UR12][R18.64], R6 ;  /* 0x000000061200b986 */ /* 0x0001e8000c101b0c */
[----:B------:R-:W-:Y:S01]  /*05e0*/  IMAD.X R12, RZ, RZ, R13, P4 ;  /* 0x000000ffff0c7224 */ /* 0x000fe200020e060d */
[C---:B------:R-:W-:Y:S01]  /*05f0*/  IADD3 R28, P4, PT, R5.reuse, UR11, RZ ;  /* 0x0000000b051c7c10 */ /* 0x040fe2000ff9e0ff */
[----:B------:R-:W-:Y:S01]  /*0600*/  IMAD.X R9, RZ, RZ, R9, P2 ;  /* 0x000000ffff097224 */ /* 0x000fe200010e0609 */
[--C-:B----4-:R-:W-:Y:S01]  /*0610*/  @!P1 SHF.R.S32.HI R25, RZ, 0x1f, R8.reuse ;  /* 0x0000001fff199819 */ /* 0x110fe20000011408 */
[----:B------:R-:W-:Y:S01]  /*0620*/  @!P1 IMAD.MOV.U32 R24, RZ, RZ, R8 ;  /* 0x000000ffff189224 */ /* 0x000fe200078e0008 */
[----:B------:R-:W-:-:S02]  /*0630*/  ISETP.GE.U32.AND P3, PT, R5, R0, PT ;  /* 0x000000000500720c */ /* 0x000fc40003f66070 */
[----:B------:R-:W-:Y:S02]  /*0640*/  IADD3 R13, P5, PT, R28, UR11, RZ ;  /* 0x0000000b1c0d7c10 */ /* 0x000fe4000ffbe0ff */
[----:B------:R-:W-:Y:S01]  /*0650*/  ISETP.GE.U32.AND P2, PT, R11, R0, PT ;  /* 0x000000000b00720c */ /* 0x000fe20003f46070 */
[----:B0-----:R-:W-:Y:S01]  /*0660*/  IMAD.X R7, RZ, RZ, R12, P4 ;  /* 0x000000ffff077224 */ /* 0x001fe200020e060c */
[-C--:B------:R-:W-:Y:S01]  /*0670*/  ISETP.GE.AND.EX P3, PT, R12, R2.reuse, PT, P3 ;  /* 0x000000020c00720c */ /* 0x080fe20003f66330 */
[----:B------:R0:W-:Y:S01]  /*0680*/  @!P1 STG.E.64 desc[UR12][R20.64], R24 ;  /* 0x0000001814009986 */ /* 0x0001e2000c101b0c */
[----:B------:R-:W-:Y:S01]  /*0690*/  ISETP.GE.AND.EX P2, PT, R9, R2, PT, P2 ;  /* 0x000000020900720c */ /* 0x000fe20003f46320 */
[----:B------:R-:W-:Y:S01]  /*06a0*/  IMAD.X R29, RZ, RZ, R7, P5 ;  /* 0x000000ffff1d7224 */ /* 0x000fe200028e0607 */
[-C--:B------:R-:W-:Y:S02]  /*06b0*/  ISETP.GE.U32.AND P1, PT, R28, R0.reuse, PT ;  /* 0x000000001c00720c */ /* 0x080fe40003f26070 */
[----:B------:R-:W-:-:S02]  /*06c0*/  ISETP.GE.U32.AND P4, PT, R13, R0, PT ;  /* 0x000000000d00720c */ /* 0x000fc40003f86070 */
[-C--:B------:R-:W-:Y:S01]  /*06d0*/  ISETP.GE.AND.EX P1, PT, R7, R2.reuse, PT, P1 ;  /* 0x000000020700720c */ /* 0x080fe20003f26310 */
[--C-:B-----5:R-:W-:Y:S01]  /*06e0*/  @!P0 IMAD.MOV.U32 R18, RZ, RZ, R10.reuse ;  /* 0x000000ffff128224 */ /* 0x120fe200078e000a */
[----:B------:R-:W-:Y:S02]  /*06f0*/  ISETP.GE.AND.EX P4, PT, R29, R2, PT, P4 ;  /* 0x000000021d00720c */ /* 0x000fe40003f86340 */
[----:B------:R-:W-:-:S03]  /*0700*/  @!P0 SHF.R.S32.HI R19, RZ, 0x1f, R10 ;  /* 0x0000001fff138819 */ /* 0x000fc6000001140a */
[-C--:B------:R-:W-:Y:S02]  /*0710*/  @!P2 LEA R22, P5, R11, R14.reuse, 0x2 ;  /* 0x0000000e0b16a211 */ /* 0x080fe400078a10ff */
[----:B------:R1:W-:Y:S01]  /*0720*/  @!P0 STG.E.64 desc[UR12][R26.64], R18 ;  /* 0x000000121a008986 */ /* 0x0003e2000c101b0c */
[-C--:B0-----:R-:W-:Y:S02]  /*0730*/  @!P3 LEA R20, P0, R5, R14.reuse, 0x2 ;  /* 0x0000000e0514b211 */ /* 0x081fe400078010ff */
[-C--:B------:R-:W-:Y:S02]  /*0740*/  @!P2 LEA.HI.X R23, R11, R15.reuse, R9, 0x2, P5 ;  /* 0x0000000f0b17a211 */ /* 0x080fe400028f1409 */
[----:B------:R-:W-:Y:S02]  /*0750*/  @!P3 LEA.HI.X R21, R5, R15, R12, 0x2, P0 ;  /* 0x0000000f0515b211 */ /* 0x000fe400000f140c */
[-C--:B------:R-:W-:Y:S01]  /*0760*/  @!P4 LEA R24, P5, R13, R14.reuse, 0x2 ;  /* 0x0000000e0d18c211 */ /* 0x080fe200078a10ff */
[----:B------:R-:W2:Y:S01]  /*0770*/  @!P2 LDG.E R4, desc[UR12][R22.64] ;  /* 0x0000000c1604a981 */ /* 0x000ea2000c1e1900 */
[----:B-1----:R-:W-:-:S03]  /*0780*/  @!P1 LEA R18, P0, R28, R14, 0x2 ;  /* 0x0000000e1c129211 */ /* 0x002fc600078010ff */
[----:B------:R-:W3:Y:S01]  /*0790*/  @!P3 LDG.E R6, desc[UR12][R20.64] ;  /* 0x0000000c1406b981 */ /* 0x000ee2000c1e1900 */
[-C--:B------:R-:W-:Y:S02]  /*07a0*/  @!P4 LEA.HI.X R25, R13, R15.reuse, R29, 0x2, P5 ;  /* 0x0000000f0d19c211 */ /* 0x080fe400028f141d */
[----:B------:R-:W-:-:S03]  /*07b0*/  @!P1 LEA.HI.X R19, R28, R15, R7, 0x2, P0 ;  /* 0x0000000f1c139211 */ /* 0x000fc600000f1407 */
[----:B------:R-:W4:Y:S04]  /*07c0*/  @!P4 LDG.E R10, desc[UR12][R24.64] ;  /* 0x0000000c180ac981 */ /* 0x000f28000c1e1900 */
[----:B------:R0:W5:Y:S01]  /*07d0*/  @!P1 LDG.E R8, desc[UR12][R18.64] ;  /* 0x0000000c12089981 */ /* 0x000162000c1e1900 */
[-C--:B------:R-:W-:Y:S02]  /*07e0*/  @!P3 LEA R26, P0, R5, R16.reuse, 0x3 ;  /* 0x00000010051ab211 */ /* 0x080fe400078018ff */
[----:B0-----:R-:W-:-:S04]  /*07f0*/  @!P2 LEA R18, P5, R11, R16, 0x3 ;  /* 0x000000100b12a211 */ /* 0x001fc800078a18ff */
[-C--:B------:R-:W-:Y:S02]  /*0800*/  @!P2 LEA.HI.X R19, R11, R17.reuse, R9, 0x3, P5 ;  /* 0x000000110b13a211 */ /* 0x080fe400028f1c09 */
[CC--:B------:R-:W-:Y:S02]  /*0810*/  @!P1 LEA R20, P5, R28.reuse, R16.reuse, 0x3 ;  /* 0x000000101c149211 */ /* 0x0c0fe400078a18ff */
        /* <DEDUP_REMOVED lines=10> */
[----:B--2---:R-:W-:Y:S02]  /*08c0*/  @!P2 SHF.R.S32.HI R5, RZ, 0x1f, R4 ;  /* 0x0000001fff05a819 */ /* 0x004fe40000011404 */
[----:B---3--:R-:W-:-:S03]  /*08d0*/  @!P3 SHF.R.S32.HI R7, RZ, 0x1f, R6 ;  /* 0x0000001fff07b819 */ /* 0x008fc60000011406 */
[----:B------:R1:W-:Y:S01]  /*08e0*/  @!P2 STG.E.64 desc[UR12][R18.64], R4 ;  /* 0x000000041200a986 */ /* 0x0003e2000c101b0c */
[----:B----4-:R-:W-:Y:S02]  /*08f0*/  @!P4 SHF.R.S32.HI R11, RZ, 0x1f, R10 ;  /* 0x0000001fff0bc819 */ /* 0x010fe4000001140a */
[----:B-----5:R-:W-:Y:S01]  /*0900*/  @!P1 SHF.R.S32.HI R9, RZ, 0x1f, R8 ;  /* 0x0000001fff099819 */ /* 0x020fe20000011408 */
[----:B------:R1:W-:Y:S04]  /*0910*/  @!P3 STG.E.64 desc[UR12][R26.64], R6 ;  /* 0x000000061a00b986 */ /* 0x0003e8000c101b0c */
[----:B------:R1:W-:Y:S04]  /*0920*/  @!P1 STG.E.64 desc[UR12][R20.64], R8 ;  /* 0x0000000814009986 */ /* 0x0003e8000c101b0c */
[----:B------:R1:W-:Y:S01]  /*0930*/  @!P4 STG.E.64 desc[UR12][R22.64], R10 ;  /* 0x0000000a1600c986 */ /* 0x0003e2000c101b0c */
[----:B------:R-:W-:Y:S05]  /*0940*/  BRA.U UP0, `(.L_x_3229) ;  /* 0xfffffff9007c7547 */ /* 0x000fea000b83ffff */
.L_x_3228:
[----:B------:R-:W-:-:S04]  /*0950*/  ULOP3.LUT UR4, UR8, 0x1, URZ, 0xc0, !UPT ;  /* 0x0000000108047892 */ /* 0x000fc8000f8ec0ff */
[----:B------:R-:W-:-:S06]  /*0960*/  UISETP.NE.U32.AND UP0, UPT, UR4, 0x1, UPT ;  /* 0x000000010400788c */ /* 0x000fcc000bf05070 */
[----:B------:R-:W-:-:S13]  /*0970*/  PLOP3.LUT P0, PT, PT, PT, UP0, 0x80, 0x8 ;  /* 0x000000000008781c */ /* 0x000fda0003f0f008 */
[----:B------:R-:W-:Y:S05]  /*0980*/  @!P0 EXIT ;  /* 0x000000000000894d */ /* 0x000fea0003800000 */
[----:B0-----:R-:W-:-:S04]  /*0990*/  IADD3 R25, P0, PT, R3, UR6, RZ ;  /* 0x0000000603197c10 */ /* 0x001fc8000ff1e0ff */
[C---:B-1----:R-:W-:Y:S01]  /*09a0*/  IADD3 R23, P2, PT, R25.reuse, UR11, RZ ;  /* 0x0000000b19177c10 */ /* 0x042fe2000ff5e0ff */
        /* <DEDUP_REMOVED lines=14> */
[----:B------:R-:W-:Y:S02]  /*0a90*/  @!P1 LEA R18, P5, R23, R14, 0x2 ;  /* 0x0000000e17129211 */ /* 0x000fe400078a10ff */
[-C--:B------:R-:W-:Y:S02]  /*0aa0*/  @!P0 LEA.HI.X R13, R25, R15.reuse, R11, 0x2, P4 ;  /* 0x0000000f190d8211 */ /* 0x080fe400020f140b */
[----:B------:R-:W-:Y:S02]  /*0ab0*/  ISETP.GE.AND.EX P3, PT, R27, R2, PT, P3 ;  /* 0x000000021b00720c */ /* 0x000fe40003f66330 */
[----:B------:R-:W-:Y:S01]  /*0ac0*/  @!P2 LEA R2, P4, R7, R14, 0x2 ;  /* 0x0000000e0702a211 */ /* 0x000fe200078810ff */
[----:B------:R-:W-:Y:S01]  /*0ad0*/  IMAD.MOV.U32 R0, RZ, RZ, R8 ;  /* 0x000000ffff007224 */ /* 0x000fe200078e0008 */
[-C--:B------:R-:W-:Y:S01]  /*0ae0*/  @!P1 LEA.HI.X R19, R23, R15.reuse, R21, 0x2, P5 ;  /* 0x0000000f17139211 */ /* 0x080fe200028f1415 */
[----:B------:R-:W2:Y:S01]  /*0af0*/  @!P0 LDG.E R4, desc[UR12][R12.64] ;  /* 0x0000000c0c048981 */ /* 0x000ea2000c1e1900 */
[----:B------:R-:W-:-:S03]  /*0b00*/  @!P2 LEA.HI.X R3, R7, R15, R9, 0x2, P4 ;  /* 0x0000000f0703a211 */ /* 0x000fc600020f1409 */
[----:B------:R-:W3:Y:S04]  /*0b10*/  @!P1 LDG.E R6, desc[UR12][R18.64] ;  /* 0x0000000c12069981 */ /* 0x000ee8000c1e1900 */
[----:B------:R-:W4:Y:S01]  /*0b20*/  @!P2 LDG.E R0, desc[UR12][R2.64] ;  /* 0x0000000c0200a981 */ /* 0x000f22000c1e1900 */
[----:B------:R-:W-:Y:S01]  /*0b30*/  @!P3 LEA R28, P4, R5, R14, 0x2 ;  /* 0x0000000e051cb211 */ /* 0x000fe200078810ff */
[----:B------:R-:W-:Y:S01]  /*0b40*/  IMAD.MOV.U32 R20, RZ, RZ, R10 ;  /* 0x000000ffff147224 */ /* 0x000fe200078e000a */
[-C--:B------:R-:W-:Y:S02]  /*0b50*/  @!P2 LEA R8, P6, R7, R16.reuse, 0x3 ;  /* 0x000000100708a211 */ /* 0x080fe400078c18ff */
[----:B------:R-:W-:Y:S02]  /*0b60*/  @!P3 LEA.HI.X R29, R5, R15, R27, 0x2, P4 ;  /* 0x0000000f051db211 */ /* 0x000fe400020f141b */
[----:B------:R-:W-:-:S02]  /*0b70*/  @!P0 LEA R14, P4, R25, R16, 0x3 ;  /* 0x00000010190e8211 */ /* 0x000fc400078818ff */
[----:B------:R-:W-:Y:S01]  /*0b80*/  @!P1 LEA R10, P5, R23, R16, 0x3 ;  /* 0x00000010170a9211 */ /* 0x000fe200078a18ff */
[----:B------:R0:W5:Y:S01]  /*0b90*/  @!P3 LDG.E R20, desc[UR12][R28.64] ;  /* 0x0000000c1c14b981 */ /* 0x000162000c1e1900 */
[-C--:B------:R-:W-:Y:S02]  /*0ba0*/  @!P0 LEA.HI.X R15, R25, R17.reuse, R11, 0x3, P4 ;  /* 0x00000011190f8211 */ /* 0x080fe400020f1c0b */
[-C--:B------:R-:W-:Y:S02]  /*0bb0*/  @!P2 LEA.HI.X R9, R7, R17.reuse, R9, 0x3, P6 ;  /* 0x000000110709a211 */ /* 0x080fe400030f1c09 */
[----:B------:R-:W-:Y:S02]  /*0bc0*/  @!P1 LEA.HI.X R11, R23, R17, R21, 0x3, P5 ;  /* 0x00000011170b9211 */ /* 0x000fe400028f1c15 */
[--C-:B--2---:R-:W-:Y:S01]  /*0bd0*/  @!P0 SHF.R.S32.HI R13, RZ, 0x1f, R4.reuse ;  /* 0x0000001fff0d8819 */ /* 0x104fe20000011404 */
[----:B------:R-:W-:Y:S01]  /*0be0*/  @!P0 IMAD.MOV.U32 R12, RZ, RZ, R4 ;  /* 0x000000ffff0c8224 */ /* 0x000fe200078e0004 */
[----:B---3--:R-:W-:-:S04]  /*0bf0*/  @!P1 SHF.R.S32.HI R7, RZ, 0x1f, R6 ;  /* 0x0000001fff079819 */ /* 0x008fc80000011406 */
[----:B------:R0:W-:Y:S01]  /*0c00*/  @!P0 STG.E.64 desc[UR12][R14.64], R12 ;  /* 0x0000000c0e008986 */ /* 0x0001e2000c101b0c */
[--C-:B----4-:R-:W-:Y:S01]  /*0c10*/  @!P2 SHF.R.S32.HI R3, RZ, 0x1f, R0.reuse ;  /* 0x0000001fff03a819 */ /* 0x110fe20000011400 */
[----:B------:R-:W-:Y:S02]  /*0c20*/  @!P2 IMAD.MOV.U32 R2, RZ, RZ, R0 ;  /* 0x000000ffff02a224 */ /* 0x000fe400078e0000 */
[----:B------:R0:W-:Y:S04]  /*0c30*/  @!P1 STG.E.64 desc[UR12][R10.64], R6 ;  /* 0x000000060a009986 */ /* 0x0001e8000c101b0c */
[----:B------:R0:W-:Y:S01]  /*0c40*/  @!P2 STG.E.64 desc[UR12][R8.64], R2 ;  /* 0x000000020800a986 */ /* 0x0001e2000c101b0c */
[----:B------:R-:W-:Y:S05]  /*0c50*/  @P3 EXIT ;  /* 0x000000000000394d */ /* 0x000fea0003800000 */
[C---:B0-----:R-:W-:Y:S02]  /*0c60*/  LEA R2, P0, R5.reuse, R16, 0x3 ;  /* 0x0000001005027211 */ /* 0x041fe400078018ff */
[----:B-----5:R-:W-:Y:S02]  /*0c70*/  SHF.R.S32.HI R21, RZ, 0x1f, R20 ;  /* 0x0000001fff157819 */ /* 0x020fe40000011414 */
[----:B------:R-:W-:-:S05]  /*0c80*/  LEA.HI.X R3, R5, R17, R27, 0x3, P0 ;  /* 0x0000001105037211 */ /* 0x000fca00000f1c1b */
[----:B------:R-:W-:Y:S01]  /*0c90*/  STG.E.64 desc[UR12][R2.64], R20 ;  /* 0x0000001402007986 */ /* 0x000fe2000c101b0c */
[----:B------:R-:W-:Y:S05]  /*0ca0*/  EXIT ;  /* 0x000000000000794d */ /* 0x000fea0003800000 */
.L_x_3227:
[----:B------:R-:W0:Y:S02]  /*0cb0*/  S2R R13, SR_TID.X ;  /* 0x00000000000d7919 */ /* 0x000e240000002100 */
[----:B0-----:R-:W-:-:S03]  /*0cc0*/  IMAD.WIDE.U32 R2, R13, 0x4, RZ ;  /* 0x000000040d027825 */ /* 0x001fc600078e00ff */
[----:B------:R-:W-:-:S04]  /*0cd0*/  ISETP.GE.U32.AND P0, PT, R2, R0, PT ;  /* 0x000000000200720c */ /* 0x000fc80003f06070 */
[----:B------:R-:W-:-:S13]  /*0ce0*/  ISETP.GE.AND.EX P0, PT, R3, R12, PT, P0 ;  /* 0x0000000c0300720c */ /* 0x000fda0003f06300 */
[----:B------:R-:W-:Y:S05]  /*0cf0*/  @P0 EXIT ;  /* 0x000000000000094d */ /* 0x000fea0003800000 */
[----:B------:R-:W-:Y:S01]  /*0d00*/  IMAD.MOV.U32 R18, RZ, RZ, RZ ;  /* 0x000000ffff127224 */ /* 0x000fe200078e00ff */
[----:B------:R-:W0:Y:S06]  /*0d10*/  LDCU UR4, c[0x0][0x360] ;  /* 0x00006c00ff0477ac */ /* 0x000e2c0008000800 */
.L_x_3230:
[----:B-1----:R-:W-:-:S04]  /*0d20*/  LEA R8, P0, R13, R14, 0x4 ;  /* 0x0000000e0d087211 */ /* 0x002fc800078020ff */
[----:B------:R-:W-:-:S06]  /*0d30*/  LEA.HI.X R9, R13, R15, R18, 0x4, P0 ;  /* 0x0000000f0d097211 */ /* 0x000fcc00000f2412 */
[----:B------:R-:W2:Y:S01]  /*0d40*/  LDG.E.128 R8, desc[UR12][R8.64] ;  /* 0x0000000c08087981 */ /* 0x000ea2000c1e1d00 */
[----:B------:R-:W-:-:S04]  /*0d50*/  LEA R2, P0, R13, R16, 0x5 ;  /* 0x000000100d027211 */ /* 0x000fc800078028ff */
[C---:B------:R-:W-:Y:S02]  /*0d60*/  LEA.HI.X R3, R13.reuse, R17, R18, 0x5, P0 ;  /* 0x000000110d037211 */ /* 0x040fe400000f2c12 */
[----:B0-----:R-:W-:-:S05]  /*0d70*/  IADD3 R13, P0, PT, R13, UR4, RZ ;  /* 0x000000040d0d7c10 */ /* 0x001fca000ff1e0ff */
[----:B------:R-:W-:Y:S01]  /*0d80*/  IMAD.X R18, RZ, RZ, R18, P0 ;  /* 0x000000ffff127224 */ /* 0x000fe200000e0612 */
[----:B------:R-:W-:-:S04]  /*0d90*/  LOP3.LUT P0, RZ, R13, 0xffffc000, RZ, 0xc0, !PT ;  /* 0xffffc0000dff7812 */ /* 0x000fc8000780c0ff */
[----:B------:R-:W-:Y:S02]  /*0da0*/  LOP3.LUT P0, RZ, R18, 0x3fffffff, RZ, 0xc0, P0 ;  /* 0x3fffffff12ff7812 */ /* 0x000fe4000000c0ff */
[----:B--2---:R-:W-:Y:S01]  /*0db0*/  SHF.R.S32.HI R19, RZ, 0x1f, R10 ;  /* 0x0000001fff137819 */ /* 0x004fe2000001140a */
[--C-:B------:R-:W-:Y:S01]  /*0dc0*/  IMAD.MOV.U32 R4, RZ, RZ, R8.reuse ;  /* 0x000000ffff047224 */ /* 0x100fe200078e0008 */
[----:B------:R-:W-:Y:S01]  /*0dd0*/  SHF.R.S32.HI R20, RZ, 0x1f, R11 ;  /* 0x0000001fff147819 */ /* 0x000fe2000001140b */
[--C-:B------:R-:W-:Y:S01]  /*0de0*/  IMAD.MOV.U32 R6, RZ, RZ, R9.reuse ;  /* 0x000000ffff067224 */ /* 0x100fe200078e0009 */
[----:B------:R-:W-:Y:S01]  /*0df0*/  SHF.R.S32.HI R5, RZ, 0x1f, R8 ;  /* 0x0000001fff057819 */ /* 0x000fe20000011408 */
[----:B------:R-:W-:Y:S01]  /*0e00*/  IMAD.MOV.U32 R8, RZ, RZ, R10 ;  /* 0x000000ffff087224 */ /* 0x000fe200078e000a */
[----:B------:R-:W-:Y:S01]  /*0e10*/  SHF.R.S32.HI R7, RZ, 0x1f, R9 ;  /* 0x0000001fff077819 */ /* 0x000fe20000011409 */
[----:B------:R-:W-:Y:S02]  /*0e20*/  IMAD.MOV.U32 R9, RZ, RZ, R19 ;  /* 0x000000ffff097224 */ /* 0x000fe400078e0013 */
[----:B------:R-:W-:-:S02]  /*0e30*/  IMAD.MOV.U32 R10, RZ, RZ, R11 ;  /* 0x000000ffff0a7224 */ /* 0x000fc400078e000b */
[----:B------:R-:W-:Y:S02]  /*0e40*/  IMAD.MOV.U32 R11, RZ, RZ, R20 ;  /* 0x000000ffff0b7224 */ /* 0x000fe400078e0014 */
[----:B------:R-:W-:-:S03]  /*0e50*/  IMAD.SHL.U32 R19, R13, 0x4, RZ ;  /* 0x000000040d137824 */ /* 0x000fc600078e00ff */
[----:B------:R1:W-:Y:S02]  /*0e60*/  STG.E.ENL2.256 desc[UR12][R2.64], R4, R8 ;  /* 0xf80000040208797f */ /* 0x0003e4000f12180c */
[----:B------:R-:W-:Y:S02]  /*0e70*/  ISETP.LT.U32.AND P1, PT, R19, R0, PT ;  /* 0x000000001300720c */ /* 0x000fe40003f21070 */
[----:B------:R-:W-:-:S04]  /*0e80*/  SHF.L.U64.HI R19, R13, 0x2, R18 ;  /* 0x000000020d137819 */ /* 0x000fc80000010212 */
[----:B------:R-:W-:-:S13]  /*0e90*/  ISETP.LT.AND.EX P1, PT, R19, R12, PT, P1 ;  /* 0x0000000c1300720c */ /* 0x000fda0003f21310 */
[----:B------:R-:W-:Y:S05]  /*0ea0*/  @!P0 BRA P1, `(.L_x_3230) ;  /* 0xfffffffc009c8947 */ /* 0x000fea000083ffff */
[----:B------:R-:W-:Y:S05]  /*0eb0*/  EXIT ;  /* 0x000000000000794d */ /* 0x000fea0003800000 */
        .weak           $__internal_103_$__cuda_sm20_div_u16
        .type           $__internal_103_$__cuda_sm20_div_u16,@function
        .size           $__internal_103_$__cuda_sm20_div_u16,(.L_x_7789 - $__internal_103_$__cuda_sm20_div_u16)
$__internal_103_$__cuda_sm20_div_u16:
        /* <DEDUP_REMOVED lines=19> */
[----:B------:R-:W-:Y:S05]  /*0ff0*/  RET.REL.NODEC R4 `(_ZN2at6native55_GLOBAL__N__de093ff9_22_ForeachBinaryOpList_cu_a911ec4325multi_tensor_apply_kernelINS1_18TensorListMetadataILi2EEENS1_11CopyFunctorIliLi2ELi1ELi1EEEJNS0_4CopyIliEEEEEvT_T0_DpT1_) ;  /* 0xfffffff004007950 */ /* 0x000fea0003c3ffff */
.L_x_3231:
        /* <DEDUP_REMOVED lines=16> */
.L_x_7789:


//--------------------- .text._ZN2at6native55_GLOBAL__N__de093ff9_22_ForeachBinaryOpList_cu_a911ec4325multi_tensor_apply_kernelINS1_18TensorListMetadataILi2EEENS1_11CopyFunctorIlsLi2ELi1ELi1EEEJNS0_4CopyIlsEEEEEvT_T0_DpT1_ --------------------------
	.section	.text._ZN2at6native55_GLOBAL__N__de093ff9_22_ForeachBinaryOpList_cu_a911ec4325multi_tensor_apply_kernelINS1_18TensorListMetadataILi2EEENS1_11CopyFunctorIlsLi2ELi1ELi1EEEJNS0_4CopyIlsEEEEEvT_T0_DpT1_,"ax",@progbits
	.align	128
.text._ZN2at6native55_GLOBAL__N__de093ff9_22_ForeachBinaryOpList_cu_a911ec4325multi_tensor_apply_kernelINS1_18TensorListMetadataILi2EEENS1_11CopyFunctorIlsLi2ELi1ELi1EEEJNS0_4CopyIlsEEEEEvT_T0_DpT1_:
        .type           _ZN2at6native55_GLOBAL__N__de093ff9_22_ForeachBinaryOpList_cu_a911ec4325multi_tensor_apply_kernelINS1_18TensorListMetadataILi2EEENS1_11CopyFunctorIlsLi2ELi1ELi1EEEJNS0_4CopyIlsEEEEEvT_T0_DpT1_,@function
        .size           _ZN2at6native55_GLOBAL__N__de093ff9_22_ForeachBinaryOpList_cu_a911ec4325multi_tensor_apply_kernelINS1_18TensorListMetadataILi2EEENS1_11CopyFunctorIlsLi2ELi1ELi1EEEJNS0_4CopyIlsEEEEEvT_T0_DpT1_,(.L_x_7791 - _ZN2at6native55_GLOBAL__N__de093ff9_22_ForeachBinaryOpList_cu_a911ec4325multi_tensor_apply_kernelINS1_18TensorListMetadataILi2EEENS1_11CopyFunctorIlsLi2ELi1ELi1EEEJNS0_4CopyIlsEEEEEvT_T0_DpT1_)
        .other          _ZN2at6native55_GLOBAL__N__de093ff9_22_ForeachBinaryOpList_cu_a911ec4325multi_tensor_apply_kernelINS1_18TensorListMetadataILi2EEENS1_11CopyFunctorIlsLi2ELi1ELi1EEEJNS0_4CopyIlsEEEEEvT_T0_DpT1_,@"STO_CUDA_ENTRY STV_DEFAULT"
_ZN2at6native55_GLOBAL__N__de093ff9_22_ForeachBinaryOpList_cu_a911ec4325multi_tensor_apply_kernelINS1_18TensorListMetadataILi2EEENS1_11CopyFunctorIlsLi2ELi1ELi1EEEJNS0_4CopyIlsEEEEEvT_T0_DpT1_:
        /* <DEDUP_REMOVED lines=38> */
[----:B------:R-:W-:Y:S05]  /*0260*/  CALL.REL.NOINC `($__internal_104_$__cuda_sm20_div_u16) ;  /* 0x0000000c00507944 */ /* 0x000fea0003c00000 */
        /* <DEDUP_REMOVED lines=13> */
.L_x_3234:
        /* <DEDUP_REMOVED lines=16> */
[----:B------:R0:W2:Y:S02]  /*0440*/  @!P1 LDG.E.U16 R4, desc[UR12][R8.64] ;  /* 0x0000000c08049981 */ /* 0x0000a4000c1e1500 */
[----:B------:R-:W-:Y:S01]  /*0450*/  IMAD.X R27, RZ, RZ, R24, P4 ;  /* 0x000000ffff1b7224 */ /* 0x000fe200020e0618 */
[----:B------:R-:W-:-:S02]  /*0460*/  @!P3 LEA.HI.X R19, R29, R13, R23, 0x1, P0 ;  /* 0x0000000d1d13b211 */ /* 0x000fc400000f0c17 */
[----:B------:R-:W-:Y:S02]  /*0470*/  ISETP.GE.U32.AND P0, PT, R25, R0, PT ;  /* 0x000000001900720c */ /* 0x000fe40003f06070 */
[C---:B------:R-:W-:Y:S01]  /*0480*/  @!P2 LEA R10, P5, R22.reuse, R12, 0x1 ;  /* 0x0000000c160aa211 */ /* 0x040fe200078a08ff */
[----:B------:R-:W3:Y:S01]  /*0490*/  @!P3 LDG.E.U16 R5, desc[UR12][R18.64] ;  /* 0x0000000c1205b981 */ /* 0x000ee2000c1e1500 */
[----:B------:R-:W-:Y:S02]  /*04a0*/  ISETP.GE.AND.EX P0, PT, R27, R2, PT, P0 ;  /* 0x000000021b00720c */ /* 0x000fe40003f06300 */
[----:B------:R-:W-:-:S05]  /*04b0*/  @!P2 LEA.HI.X R11, R22, R13, R24, 0x1, P5 ;  /* 0x0000000d160ba211 */ /* 0x000fca00028f0c18 */
[----:B------:R1:W4:Y:S06]  /*04c0*/  @!P2 LDG.E.U16 R6, desc[UR12][R10.64] ;  /* 0x0000000c0a06a981 */ /* 0x00032c000c1e1500 */
[----:B0-----:R-:W-:-:S04]  /*04d0*/  @!P0 LEA R8, P4, R25, R12, 0x1 ;  /* 0x0000000c19088211 */ /* 0x001fc800078808ff */
[----:B------:R-:W-:-:S05]  /*04e0*/  @!P0 LEA.HI.X R9, R25, R13, R27, 0x1, P4 ;  /* 0x0000000d19098211 */ /* 0x000fca00020f0c1b */
[----:B------:R0:W5:Y:S01]  /*04f0*/  @!P0 LDG.E.U16 R7, desc[UR12][R8.64] ;  /* 0x0000000c08078981 */ /* 0x000162000c1e1500 */
[C---:B-1----:R-:W-:Y:S02]  /*0500*/  IADD3 R11, P5, PT, R16.reuse, UR10, RZ ;  /* 0x0000000a100b7c10 */ /* 0x042fe4000ffbe0ff */
[----:B0-----:R-:W-:-:S04]  /*0510*/  @!P1 LEA R8, P4, R16, R14, 0x3 ;  /* 0x0000000e10089211 */ /* 0x001fc800078818ff */
[----:B------:R-:W-:Y:S02]  /*0520*/  @!P1 LEA.HI.X R9, R16, R15, R17, 0x3, P4 ;  /* 0x0000000f10099211 */ /* 0x000fe400020f1c11 */
[----:B------:R-:W-:-:S04]  /*0530*/  @!P2 LEA R18, P4, R22, R14, 0x3 ;  /* 0x0000000e1612a211 */ /* 0x000fc800078818ff */
[----:B------:R-:W-:Y:S01]  /*0540*/  @!P2 LEA.HI.X R19, R22, R15, R24, 0x3, P4 ;  /* 0x0000000f1613a211 */ /* 0x000fe200020f1c18 */
[----:B------:R-:W-:Y:S01]  /*0550*/  IMAD.X R22, RZ, RZ, R17, P5 ;  /* 0x000000ffff167224 */ /* 0x000fe200028e0611 */
[----:B------:R-:W-:-:S04]  /*0560*/  @!P0 LEA R24, P4, R25, R14, 0x3 ;  /* 0x0000000e19188211 */ /* 0x000fc800078818ff */
[----:B------:R-:W-:Y:S02]  /*0570*/  @!P0 LEA.HI.X R25, R25, R15, R27, 0x3, P4 ;  /* 0x0000000f19198211 */ /* 0x000fe400020f1c1b */
[----:B--2---:R-:W-:-:S04]  /*0580*/  @!P1 PRMT R20, R4, 0x9910, RZ ;  /* 0x0000991004149816 */ /* 0x004fc800000000ff */
[----:B------:R-:W-:Y:S02]  /*0590*/  @!P1 SHF.R.S32.HI R21, RZ, 0x1f, R20 ;  /* 0x0000001fff159819 */ /* 0x000fe40000011414 */
[----:B---3--:R-:W-:-:S03]  /*05a0*/  @!P3 PRMT R26, R5, 0x9910, RZ ;  /* 0x00009910051ab816 */ /* 0x008fc600000000ff */
[----:B------:R0:W-:Y:S01]  /*05b0*/  @!P1 STG.E.64 desc[UR12][R8.64], R20 ;  /* 0x0000001408009986 */ /* 0x0001e2000c101b0c */
[C---:B------:R-:W-:Y:S02]  /*05c0*/  @!P3 LEA R16, P1, R29.reuse, R14, 0x3 ;  /* 0x0000000e1d10b211 */ /* 0x040fe400078218ff */
[----:B------:R-:W-:Y:S02]  /*05d0*/  @!P3 SHF.R.S32.HI R27, RZ, 0x1f, R26 ;  /* 0x0000001fff1bb819 */ /* 0x000fe4000001141a */
[----:B------:R-:W-:Y:S02]  /*05e0*/  @!P3 LEA.HI.X R17, R29, R15, R23, 0x3, P1 ;  /* 0x0000000f1d11b211 */ /* 0x000fe400008f1c17 */
[----:B----4-:R-:W-:Y:S02]  /*05f0*/  @!P2 PRMT R10, R6, 0x9910, RZ ;  /* 0x00009910060aa816 */ /* 0x010fe400000000ff */
[----:B------:R-:W-:Y:S01]  /*0600*/  ISETP.GE.U32.AND P1, PT, R11, R0, PT ;  /* 0x000000000b00720c */ /* 0x000fe20003f26070 */
[----:B------:R1:W-:Y:S03]  /*0610*/  @!P3 STG.E.64 desc[UR12][R16.64], R26 ;  /* 0x0000001a1000b986 */ /* 0x0003e6000c101b0c */
[----:B------:R-:W-:Y:S01]  /*0620*/  ISETP.GE.AND.EX P1, PT, R22, R2, PT, P1 ;  /* 0x000000021600720c */ /* 0x000fe20003f26310 */
[----:B0-----:R-:W-:Y:S01]  /*0630*/  @!P2 IMAD.MOV.U32 R20, RZ, RZ, R10 ;  /* 0x000000ffff14a224 */ /* 0x001fe200078e000a */
[----:B------:R-:W-:-:S04]  /*0640*/  IADD3 R9, P4, PT, R29, UR10, RZ ;  /* 0x0000000a1d097c10 */ /* 0x000fc8000ff9e0ff */
[----:B------:R-:W-:Y:S01]  /*0650*/  IADD3 R10, P3, PT, R9, UR11, RZ ;  /* 0x0000000b090a7c10 */ /* 0x000fe2000ff7e0ff */
[----:B------:R-:W-:Y:S01]  /*0660*/  IMAD.X R23, RZ, RZ, R23, P4 ;  /* 0x000000ffff177224 */ /* 0x000fe200020e0617 */
[----:B------:R-:W-:Y:S02]  /*0670*/  @!P2 SHF.R.S32.HI R21, RZ, 0x1f, R20 ;  /* 0x0000001fff15a819 */ /* 0x000fe40000011414 */
[----:B-----5:R-:W-:Y:S01]  /*0680*/  @!P0 PRMT R28, R7, 0x9910, RZ ;  /* 0x00009910071c8816 */ /* 0x020fe200000000ff */
[----:B------:R-:W-:Y:S01]  /*0690*/  IMAD.X R8, RZ, RZ, R23, P3 ;  /* 0x000000ffff087224 */ /* 0x000fe200018e0617 */
[----:B------:R-:W-:Y:S01]  /*06a0*/  ISETP.GE.U32.AND P4, PT, R9, R0, PT ;  /* 0x000000000900720c */ /* 0x000fe20003f86070 */
[----:B------:R0:W-:Y:S01]  /*06b0*/  @!P2 STG.E.64 desc[UR12][R18.64], R20 ;  /* 0x000000141200a986 */ /* 0x0001e2000c101b0c */
[----:B------:R-:W-:Y:S01]  /*06c0*/  IADD3 R29, P5, PT, R10, UR11, RZ ;  /* 0x0000000b0a1d7c10 */ /* 0x000fe2000ffbe0ff */
[----:B-1----:R-:W-:Y:S01]  /*06d0*/  @!P0 IMAD.MOV.U32 R16, RZ, RZ, R28 ;  /* 0x000000ffff108224 */ /* 0x002fe200078e001c */
[----:B------:R-:W-:-:S02]  /*06e0*/  ISETP.GE.AND.EX P2, PT, R23, R2, PT, P4 ;  /* 0x000000021700720c */ /* 0x000fc40003f46340 */
[-C--:B------:R-:W-:Y:S01]  /*06f0*/  ISETP.GE.U32.AND P4, PT, R10, R0.reuse, PT ;  /* 0x000000000a00720c */ /* 0x080fe20003f86070 */
[----:B------:R-:W-:Y:S01]  /*0700*/  IMAD.X R28, RZ, RZ, R8, P5 ;  /* 0x000000ffff1c7224 */ /* 0x000fe200028e0608 */
[----:B------:R-:W-:Y:S02]  /*0710*/  ISETP.GE.U32.AND P3, PT, R29, R0, PT ;  /* 0x000000001d00720c */ /* 0x000fe40003f66070 */
[-C--:B------:R-:W-:Y:S02]  /*0720*/  ISETP.GE.AND.EX P4, PT, R8, R2.reuse, PT, P4 ;  /* 0x000000020800720c */ /* 0x080fe40003f86340 */
[----:B------:R-:W-:Y:S02]  /*0730*/  ISETP.GE.AND.EX P3, PT, R28, R2, PT, P3 ;  /* 0x000000021c00720c */ /* 0x000fe40003f66330 */
[----:B------:R-:W-:Y:S02]  /*0740*/  @!P0 SHF.R.S32.HI R17, RZ, 0x1f, R16 ;  /* 0x0000001fff118819 */ /* 0x000fe40000011410 */
[----:B------:R-:W-:-:S03]  /*0750*/  @!P1 LEA R26, P5, R11, R12, 0x1 ;  /* 0x0000000c0b1a9211 */ /* 0x000fc600078a08ff */
[----:B------:R1:W-:Y:S01]  /*0760*/  @!P0 STG.E.64 desc[UR12][R24.64], R16 ;  /* 0x0000001018008986 */ /* 0x0003e2000c101b0c */
[----:B------:R-:W-:-:S03]  /*0770*/  @!P1 LEA.HI.X R27, R11, R13, R22, 0x1, P5 ;  /* 0x0000000d0b1b9211 */ /* 0x000fc600028f0c16 */
[C---:B0-----:R-:W-:Y:S02]  /*0780*/  @!P4 LEA R18, P0, R10.reuse, R12, 0x1 ;  /* 0x0000000c0a12c211 */ /* 0x041fe400078008ff */
[----:B------:R-:W2:Y:S02]  /*0790*/  @!P1 LDG.E.U16 R4, desc[UR12][R26.64] ;  /* 0x0000000c1a049981 */ /* 0x000ea4000c1e1500 */
[----:B------:R-:W-:-:S05]  /*07a0*/  @!P4 LEA.HI.X R19, R10, R13, R8, 0x1, P0 ;  /* 0x0000000d0a13c211 */ /* 0x000fca00000f0c08 */
[----:B------:R-:W3:Y:S01]  /*07b0*/  @!P4 LDG.E.U16 R6, desc[UR12][R18.64] ;  /* 0x0000000c1206c981 */ /* 0x000ee2000c1e1500 */
[----:B-1----:R-:W-:-:S04]  /*07c0*/  @!P2 LEA R16, P5, R9, R12, 0x1 ;  /* 0x0000000c0910a211 */ /* 0x002fc800078a08ff */
[----:B------:R-:W-:Y:S02]  /*07d0*/  @!P2 LEA.HI.X R17, R9, R13, R23, 0x1, P5 ;  /* 0x0000000d0911a211 */ /* 0x000fe400028f0c17 */
[----:B------:R-:W-:-:S03]  /*07e0*/  @!P3 LEA R20, P5, R29, R12, 0x1 ;  /* 0x0000000c1d14b211 */ /* 0x000fc600078a08ff */
[----:B------:R0:W4:Y:S01]  /*07f0*/  @!P2 LDG.E.U16 R5, desc[UR12][R16.64] ;  /* 0x0000000c1005a981 */ /* 0x000122000c1e1500 */
[----:B------:R-:W-:-:S05]  /*0800*/  @!P3 LEA.HI.X R21, R29, R13, R28, 0x1, P5 ;  /* 0x0000000d1d15b211 */ /* 0x000fca00028f0c1c */
[----:B------:R1:W5:Y:S01]  /*0810*/  @!P3 LDG.E.U16 R7, desc[UR12][R20.64] ;  /* 0x0000000c1407b981 */ /* 0x000362000c1e1500 */
[----:B------:R-:W-:-:S04]  /*0820*/  @!P1 LEA R24, P0, R11, R14, 0x3 ;  /* 0x0000000e0b189211 */ /* 0x000fc800078018ff */
[-C--:B------:R-:W-:Y:S02]  /*0830*/  @!P1 LEA.HI.X R25, R11, R15.reuse, R22, 0x3, P0 ;  /* 0x0000000f0b199211 */ /* 0x080fe400000f1c16 */
[CC--:B0-----:R-:W-:Y:S02]  /*0840*/  @!P2 LEA R16, P0, R9.reuse, R14.reuse, 0x3 ;  /* 0x0000000e0910a211 */ /* 0x0c1fe400078018ff */
[CC--:B------:R-:W-:Y:S02]  /*0850*/  @!P4 LEA R22, P5, R10.reuse, R14.reuse, 0x3 ;  /* 0x0000000e0a16c211 */ /* 0x0c0fe400078a18ff */
[-C--:B------:R-:W-:Y:S02]  /*0860*/  @!P2 LEA.HI.X R17, R9, R15.reuse, R23, 0x3, P0 ;  /* 0x0000000f0911a211 */ /* 0x080fe400000f1c17 */
[----:B------:R-:W-:Y:S02]  /*0870*/  @!P4 LEA.HI.X R23, R10, R15, R8, 0x3, P5 ;  /* 0x0000000f0a17c211 */ /* 0x000fe400028f1c08 */
[----:B-1----:R-:W-:-:S04]  /*0880*/  @!P3 LEA R20, P0, R29, R14, 0x3 ;  /* 0x0000000e1d14b211 */ /* 0x002fc800078018ff */
[----:B------:R-:W-:Y:S01]  /*0890*/  @!P3 LEA.HI.X R21, R29, R15, R28, 0x3, P0 ;  /* 0x0000000f1d15b211 */ /* 0x000fe200000f1c1c */
[----:B------:R-:W-:-:S04]  /*08a0*/  UIADD3 UR4, UP0, UPT, UR4, 0x2, URZ ;  /* 0x0000000204047890 */ /* 0x000fc8000ff1e0ff */
[----:B------:R-:W-:Y:S02]  /*08b0*/  UIADD3.X UR5, UPT, UPT, URZ, UR5, URZ, UP0, !UPT ;  /* 0x00000005ff057290 */ /* 0x000fe400087fe4ff */
[----:B------:R-:W-:-:S04]  /*08c0*/  UISETP.NE.U32.AND UP0, UPT, UR4, UR9, UPT ;  /* 0x000000090400728c */ /* 0x000fc8000bf05070 */
[----:B------:R-:W-:Y:S02]  /*08d0*/  UISETP.NE.AND.EX UP0, UPT, UR5, URZ, UPT, UP0 ;  /* 0x000000ff0500728c */ /* 0x000fe4000bf05300 */
[----:B------:R-:W-:-:S04]  /*08e0*/  ULEA UR6, UP1, UR10, UR6, 0x1 ;  /* 0x000000060a067291 */ /* 0x000fc8000f8208ff */
[----:B------:R-:W-:Y:S01]  /*08f0*/  ULEA.HI.X UR7, UR10, UR7, URZ, 0x1, UP1 ;  /* 0x000000070a077291 */ /* 0x000fe200088f0cff */
[----:B--2---:R-:W-:-:S04]  /*0900*/  @!P1 PRMT R26, R4, 0x9910, RZ ;  /* 0x00009910041a9816 */ /* 0x004fc800000000ff */
[----:B------:R-:W-:Y:S02]  /*0910*/  @!P1 SHF.R.S32.HI R27, RZ, 0x1f, R26 ;  /* 0x0000001fff1b9819 */ /* 0x000fe4000001141a */
[----:B---3--:R-:W-:-:S04]  /*0920*/  @!P4 PRMT R10, R6, 0x9910, RZ ;  /* 0x00009910060ac816 */ /* 0x008fc800000000ff */
[----:B------:R-:W-:Y:S02]  /*0930*/  @!P4 SHF.R.S32.HI R11, RZ, 0x1f, R10 ;  /* 0x0000001fff0bc819 */ /* 0x000fe4000001140a */
[----:B----4-:R-:W-:-:S04]  /*0940*/  @!P2 PRMT R18, R5, 0x9910, RZ ;  /* 0x000099100512a816 */ /* 0x010fc800000000ff */
[----:B------:R-:W-:Y:S02]  /*0950*/  @!P2 SHF.R.S32.HI R19, RZ, 0x1f, R18 ;  /* 0x0000001fff13a819 */ /* 0x000fe40000011412 */
[----:B-----5:R-:W-:Y:S01]  /*0960*/  @!P3 PRMT R8, R7, 0x9910, RZ ;  /* 0x000099100708b816 */ /* 0x020fe200000000ff */
[----:B------:R1:W-:Y:S03]  /*0970*/  @!P1 STG.E.64 desc[UR12][R24.64], R26 ;  /* 0x0000001a18009986 */ /* 0x0003e6000c101b0c */
[----:B------:R-:W-:Y:S01]  /*0980*/  @!P3 SHF.R.S32.HI R9, RZ, 0x1f, R8 ;  /* 0x0000001fff09b819 */ /* 0x000fe20000011408 */
[----:B------:R1:W-:Y:S04]  /*0990*/  @!P2 STG.E.64 desc[UR12][R16.64], R18 ;  /* 0x000000121000a986 */ /* 0x0003e8000c101b0c */
[----:B------:R1:W-:Y:S04]  /*09a0*/  @!P4 STG.E.64 desc[UR12][R22.64], R10 ;  /* 0x0000000a1600c986 */ /* 0x0003e8000c101b0c */
[----:B------:R1:W-:Y:S01]  /*09b0*/  @!P3 STG.E.64 desc[UR12][R20.64], R8 ;  /* 0x000000081400b986 */ /* 0x0003e2000c101b0c */
[----:B------:R-:W-:Y:S05]  /*09c0*/  BRA.U UP0, `(.L_x_3234) ;  /* 0xfffffff9005c7547 */ /* 0x000fea000b83ffff */
.L_x_3233:
        /* <DEDUP_REMOVED lines=14> */
[----:B------:R-:W-:Y:S02]  /*0ab0*/  ISETP.GE.AND.EX P1, PT, R17, R2, PT, P1 ;  /* 0x000000021100720c */ /* 0x000fe40003f26310 */
[C---:B------:R-:W-:Y:S02]  /*0ac0*/  ISETP.GE.U32.AND P2, PT, R23.reuse, R0, PT ;  /* 0x000000001700720c */ /* 0x040fe40003f46070 */
[----:B------:R-:W-:Y:S02]  /*0ad0*/  IADD3 R3, P4, PT, R23, UR11, RZ ;  /* 0x0000000b17037c10 */ /* 0x000fe4000ff9e0ff */
[----:B------:R-:W-:-:S05]  /*0ae0*/  ISETP.GE.AND.EX P2, PT, R19, R2, PT, P2 ;  /* 0x000000021300720c */ /* 0x000fca0003f46320 */
[-C--:B------:R-:W-:Y:S02]  /*0af0*/  @!P0 LEA R10, P3, R27, R12.reuse, 0x1 ;  /* 0x0000000c1b0a8211 */ /* 0x080fe400078608ff */
[-C--:B------:R-:W-:Y:S02]  /*0b00*/  @!P1 LEA R8, P5, R25, R12.reuse, 0x1 ;  /* 0x0000000c19089211 */ /* 0x080fe400078a08ff */
[-C--:B------:R-:W-:Y:S02]  /*0b10*/  @!P0 LEA.HI.X R11, R27, R13.reuse, R21, 0x1, P3 ;  /* 0x0000000d1b0b8211 */ /* 0x080fe400018f0c15 */
[----:B------:R-:W-:Y:S02]  /*0b20*/  @!P1 LEA.HI.X R9, R25, R13, R17, 0x1, P5 ;  /* 0x0000000d19099211 */ /* 0x000fe400028f0c11 */
[----:B------:R-:W-:Y:S01]  /*0b30*/  @!P2 LEA R4, P5, R23, R12, 0x1 ;  /* 0x0000000c1704a211 */ /* 0x000fe200078a08ff */
[----:B------:R-:W2:Y:S01]  /*0b40*/  @!P0 LDG.E.U16 R16, desc[UR12][R10.64] ;  /* 0x0000000c0a108981 */ /* 0x000ea2000c1e1500 */
[----:B------:R-:W-:-:S02]  /*0b50*/  ISETP.GE.U32.AND P3, PT, R3, R0, PT ;  /* 0x000000000300720c */ /* 0x000fc40003f66070 */
[----:B------:R-:W-:Y:S02]  /*0b60*/  PRMT R0, R5, 0x7610, R0 ;  /* 0x0000761005007816 */ /* 0x000fe40000000000 */
[----:B------:R-:W-:Y:S02]  /*0b70*/  PRMT R18, R6, 0x7610, R18 ;  /* 0x0000761006127816 */ /* 0x000fe40000000012 */
[--C-:B------:R-:W-:Y:S02]  /*0b80*/  @!P2 LEA.HI.X R5, R23, R13, R19.reuse, 0x1, P5 ;  /* 0x0000000d1705a211 */ /* 0x100fe400028f0c13 */
[----:B------:R0:W3:Y:S04]  /*0b90*/  @!P1 LDG.E.U16 R0, desc[UR12][R8.64] ;  /* 0x0000000c08009981 */ /* 0x0000e8000c1e1500 */
[----:B------:R1:W4:Y:S01]  /*0ba0*/  @!P2 LDG.E.U16 R18, desc[UR12][R4.64] ;  /* 0x0000000c0412a981 */ /* 0x000322000c1e1500 */
[----:B------:R-:W-:-:S05]  /*0bb0*/  IMAD.X R29, RZ, RZ, R19, P4 ;  /* 0x000000ffff1d7224 */ /* 0x000fca00020e0613 */
[----:B------:R-:W-:Y:S02]  /*0bc0*/  ISETP.GE.AND.EX P3, PT, R29, R2, PT, P3 ;  /* 0x000000021d00720c */ /* 0x000fe40003f66330 */
[----:B------:R-:W-:-:S11]  /*0bd0*/  PRMT R2, R7, 0x7610, R2 ;  /* 0x0000761007027816 */ /* 0x000fd60000000002 */
[----:B------:R-:W-:-:S04]  /*0be0*/  @!P3 LEA R12, P4, R3, R12, 0x1 ;  /* 0x0000000c030cb211 */ /* 0x000fc800078808ff */
[----:B------:R-:W-:Y:S02]  /*0bf0*/  @!P3 LEA.HI.X R13, R3, R13, R29, 0x1, P4 ;  /* 0x0000000d030db211 */ /* 0x000fe400020f0c1d */
[----:B------:R-:W-:-:S03]  /*0c00*/  @!P0 LEA R6, P4, R27, R14, 0x3 ;  /* 0x0000000e1b068211 */ /* 0x000fc600078818ff */
[----:B------:R4:W5:Y:S01]  /*0c10*/  @!P3 LDG.E.U16 R2, desc[UR12][R12.64] ;  /* 0x0000000c0c02b981 */ /* 0x000962000c1e1500 */
[-C--:B------:R-:W-:Y:S02]  /*0c20*/  @!P0 LEA.HI.X R7, R27, R15.reuse, R21, 0x3, P4 ;  /* 0x0000000f1b078211 */ /* 0x080fe400020f1c15 */
[-C--:B0-----:R-:W-:Y:S02]  /*0c30*/  @!P1 LEA R8, P4, R25, R14.reuse, 0x3 ;  /* 0x0000000e19089211 */ /* 0x081fe400078818ff */
[----:B-1----:R-:W-:Y:S02]  /*0c40*/  @!P2 LEA R4, P5, R23, R14, 0x3 ;  /* 0x0000000e1704a211 */ /* 0x002fe400078a18ff */
[-C--:B------:R-:W-:Y:S02]  /*0c50*/  @!P1 LEA.HI.X R9, R25, R15.reuse, R17, 0x3, P4 ;  /* 0x0000000f19099211 */ /* 0x080fe400020f1c11 */
[----:B------:R-:W-:Y:S02]  /*0c60*/  @!P2 LEA.HI.X R5, R23, R15, R19, 0x3, P5 ;  /* 0x0000000f1705a211 */ /* 0x000fe400028f1c13 */
[----:B--2---:R-:W-:-:S05]  /*0c70*/  @!P0 PRMT R16, R16, 0x9910, RZ ;  /* 0x0000991010108816 */ /* 0x004fca00000000ff */
[----:B------:R-:W-:Y:S01]  /*0c80*/  @!P0 IMAD.MOV.U32 R10, RZ, RZ, R16 ;  /* 0x000000ffff0a8224 */ /* 0x000fe200078e0010 */
[----:B---3--:R-:W-:Y:S02]  /*0c90*/  @!P1 PRMT R0, R0, 0x9910, RZ ;  /* 0x0000991000009816 */ /* 0x008fe400000000ff */
[----:B----4-:R-:W-:-:S03]  /*0ca0*/  @!P2 PRMT R18, R18, 0x9910, RZ ;  /* 0x000099101212a816 */ /* 0x010fc600000000ff */
[----:B------:R-:W-:Y:S01]  /*0cb0*/  @!P1 IMAD.MOV.U32 R16, RZ, RZ, R0 ;  /* 0x000000ffff109224 */ /* 0x000fe200078e0000 */
[----:B------:R-:W-:Y:S01]  /*0cc0*/  @!P0 SHF.R.S32.HI R11, RZ, 0x1f, R10 ;  /* 0x0000001fff0b8819 */ /* 0x000fe2000001140a */
[----:B------:R-:W-:-:S03]  /*0cd0*/  @!P2 IMAD.MOV.U32 R12, RZ, RZ, R18 ;  /* 0x000000ffff0ca224 */ /* 0x000fc600078e0012 */
[----:B------:R-:W-:Y:S01]  /*0ce0*/  @!P1 SHF.R.S32.HI R17, RZ, 0x1f, R16 ;  /* 0x0000001fff119819 */ /* 0x000fe20000011410 */
[----:B------:R0:W-:Y:S01]  /*0cf0*/  @!P0 STG.E.64 desc[UR12][R6.64], R10 ;  /* 0x0000000a06008986 */ /* 0x0001e2000c101b0c */
[----:B------:R-:W-:-:S03]  /*0d00*/  @!P2 SHF.R.S32.HI R13, RZ, 0x1f, R12 ;  /* 0x0000001fff0da819 */ /* 0x000fc6000001140c */
[----:B------:R0:W-:Y:S04]  /*0d10*/  @!P1 STG.E.64 desc[UR12][R8.64], R16 ;  /* 0x0000001008009986 */ /* 0x0001e8000c101b0c */
[----:B------:R0:W-:Y:S01]  /*0d20*/  @!P2 STG.E.64 desc[UR12][R4.64], R12 ;  /* 0x0000000c0400a986 */ /* 0x0001e2000c101b0c */
[----:B------:R-:W-:Y:S05]  /*0d30*/  @P3 EXIT ;  /* 0x000000000000394d */ /* 0x000fea0003800000 */
[C---:B0-----:R-:W-:Y:S02]  /*0d40*/  LEA R4, P0, R3.reuse, R14, 0x3 ;  /* 0x0000000e03047211 */ /* 0x041fe400078018ff */
[----:B-----5:R-:W-:Y:S02]  /*0d50*/  PRMT R2, R2, 0x9910, RZ ;  /* 0x0000991002027816 */ /* 0x020fe400000000ff */
[----:B------:R-:W-:Y:S02]  /*0d60*/  LEA.HI.X R5, R3, R15, R29, 0x3, P0 ;  /* 0x0000000f03057211 */ /* 0x000fe400000f1c1d */
[----:B------:R-:W-:-:S05]  /*0d70*/  SHF.R.S32.HI R3, RZ, 0x1f, R2 ;  /* 0x0000001fff037819 */ /* 0x000fca0000011402 */
[----:B------:R-:W-:Y:S01]  /*0d80*/  STG.E.64 desc[UR12][R4.64], R2 ;  /* 0x0000000204007986 */ /* 0x000fe2000c101b0c */
[----:B------:R-:W-:Y:S05]  /*0d90*/  EXIT ;  /* 0x000000000000794d */ /* 0x000fea0003800000 */
.L_x_3232:
[----:B------:R-:W0:Y:S02]  /*0da0*/  S2R R17, SR_TID.X ;  /* 0x0000000000117919 */ /* 0x000e240000002100 */
[----:B0-----:R-:W-:-:S03]  /*0db0*/  IMAD.WIDE.U32 R2, R17, 0x4, RZ ;  /* 0x0000000411027825 */ /* 0x001fc600078e00ff */
[----:B------:R-:W-:-:S04]  /*0dc0*/  ISETP.GE.U32.AND P0, PT, R2, R0, PT ;  /* 0x000000000200720c */ /* 0x000fc80003f06070 */
[----:B------:R-:W-:-:S13]  /*0dd0*/  ISETP.GE.AND.EX P0, PT, R3, R16, PT, P0 ;  /* 0x000000100300720c */ /* 0x000fda0003f06300 */
[----:B------:R-:W-:Y:S05]  /*0de0*/  @P0 EXIT ;  /* 0x000000000000094d */ /* 0x000fea0003800000 */
[----:B------:R-:W-:Y:S01]  /*0df0*/  IMAD.MOV.U32 R18, RZ, RZ, RZ ;  /* 0x000000ffff127224 */ /* 0x000fe200078e00ff */
[----:B------:R-:W0:Y:S06]  /*0e00*/  LDCU UR4, c[0x0][0x360] ;  /* 0x00006c00ff0477ac */ /* 0x000e2c0008000800 */
.L_x_3235:
[----:B-1----:R-:W-:-:S04]  /*0e10*/  LEA R4, P0, R17, R12, 0x3 ;  /* 0x0000000c11047211 */ /* 0x002fc800078018ff */
[----:B------:R-:W-:-:S06]  /*0e20*/  LEA.HI.X R5, R17, R13, R18, 0x3, P0 ;  /* 0x0000000d11057211 */ /* 0x000fcc00000f1c12 */
[----:B------:R-:W2:Y:S01]  /*0e30*/  LDG.E.64 R4, desc[UR12][R4.64] ;  /* 0x0000000c04047981 */ /* 0x000ea2000c1e1b00 */
        /* <DEDUP_REMOVED lines=9> */
[----:B------:R-:W-:-:S02]  /*0ed0*/  ISETP.LT.AND.EX P1, PT, R19, R16, PT, P1 ;  /* 0x000000101300720c */ /* 0x000fc40003f21310 */
[C---:B--2---:R-:W-:Y:S02]  /*0ee0*/  PRMT R6, R4.reuse, 0x9910, RZ ;  /* 0x0000991004067816 */ /* 0x044fe400000000ff */
[----:B------:R-:W-:Y:S02]  /*0ef0*/  PRMT R7, R4, 0xbb32, RZ ;  /* 0x0000bb3204077816 */ /* 0x000fe400000000ff */
[C---:B------:R-:W-:Y:S01]  /*0f00*/  PRMT R8, R5.reuse, 0x9910, RZ ;  /* 0x0000991005087816 */ /* 0x040fe200000000ff */
[----:B------:R-:W-:Y:S01]  /*0f10*/  IMAD.MOV.U32 R4, RZ, RZ, R6 ;  /* 0x000000ffff047224 */ /* 0x000fe200078e0006 */
[----:B------:R-:W-:Y:S01]  /*0f20*/  PRMT R10, R5, 0xbb32, RZ ;  /* 0x0000bb32050a7816 */ /* 0x000fe200000000ff */
[----:B------:R-:W-:Y:S01]  /*0f30*/  IMAD.MOV.U32 R6, RZ, RZ, R7 ;  /* 0x000000ffff067224 */ /* 0x000fe200078e0007 */
[----:B------:R-:W-:Y:S02]  /*0f40*/  SHF.R.S32.HI R9, RZ, 0x1f, R8 ;  /* 0x0000001fff097819 */ /* 0x000fe40000011408 */
[----:B------:R-:W-:-:S02]  /*0f50*/  SHF.R.S32.HI R5, RZ, 0x1f, R4 ;  /* 0x0000001fff057819 */ /* 0x000fc40000011404 */
[----:B------:R-:W-:Y:S02]  /*0f60*/  SHF.R.S32.HI R7, RZ, 0x1f, R6 ;  /* 0x0000001fff077819 */ /* 0x000fe40000011406 */
[----:B------:R-:W-:-:S05]  /*0f70*/  SHF.R.S32.HI R11, RZ, 0x1f, R10 ;  /* 0x0000001fff0b7819 */ /* 0x000fca000001140a */
[----:B------:R1:W-:Y:S01]  /*0f80*/  STG.E.ENL2.256 desc[UR12][R2.64], R4, R8 ;  /* 0xf80000040208797f */ /* 0x0003e2000f12180c */
[----:B------:R-:W-:Y:S05]  /*0f90*/  @!P0 BRA P1, `(.L_x_3235) ;  /* 0xfffffffc009c8947 */ /* 0x000fea000083ffff */
[----:B------:R-:W-:Y:S05]  /*0fa0*/  EXIT ;  /* 0x000000000000794d */ /* 0x000fea0003800000 */
        .weak           $__internal_104_$__cuda_sm20_div_u16
        .type           $__internal_104_$__cuda_sm20_div_u16,@function
        .size           $__internal_104_$__cuda_sm20_div_u16,(.L_x_7791 - $__internal_104_$__cuda_sm20_div_u16)
$__internal_104_$__cuda_sm20_div_u16:
        /* <DEDUP_REMOVED lines=19> */
[----:B------:R-:W-:Y:S05]  /*10e0*/  RET.REL.NODEC R4 `(_ZN2at6native55_GLOBAL__N__de093ff9_22_ForeachBinaryOpList_cu_a911ec4325multi_tensor_apply_kernelINS1_18TensorListMetadataILi2EEENS1_11CopyFunctorIlsLi2ELi1ELi1EEEJNS0_4CopyIlsEEEEEvT_T0_DpT1_) ;  /* 0xffffffec04c47950 */ /* 0x000fea0003c3ffff */
.L_x_3236:
        /* <DEDUP_REMOVED lines=9> */
.L_x_7791:


//--------------------- .text._ZN2at6native55_GLOBAL__N__de093ff9_22_ForeachBinaryOpList_cu_a911ec4325multi_tensor_apply_kernelINS1_18TensorListMetadataILi2EEENS1_11CopyFunctorIlaLi2ELi1ELi1EEEJNS0_4CopyIlaEEEEEvT_T0_DpT1_ --------------------------
	.section	.text._ZN2at6native55_GLOBAL__N__de093ff9_22_ForeachBinaryOpList_cu_a911ec4325multi_tensor_apply_kernelINS1_18TensorListMetadataILi2EEENS1_11CopyFunctorIlaLi2ELi1ELi1EEEJNS0_4CopyIlaEEEEEvT_T0_DpT1_,"ax",@progbits
	.align	128
.text._ZN2at6native55_GLOBAL__N__de093ff9_22_ForeachBinaryOpList_cu_a911ec4325multi_tensor_apply_kernelINS1_18TensorListMetadataILi2EEENS1_11CopyFunctorIlaLi2ELi1ELi1EEEJNS0_4CopyIlaEEEEEvT_T0_DpT1_:
        .type           _ZN2at6native55_GLOBAL__N__de093ff9_22_ForeachBinaryOpList_cu_a911ec4325multi_tensor_apply_kernelINS1_18TensorListMetadataILi2EEENS1_11CopyFunctorIlaLi2ELi1ELi1EEEJNS0_4CopyIlaEEEEEvT_T0_DpT1_,@function
        .size           _ZN2at6native55_GLOBAL__N__de093ff9_22_ForeachBinaryOpList_cu_a911ec4325multi_tensor_apply_kernelINS1_18TensorListMetadataILi2EEENS1_11CopyFunctorIlaLi2ELi1ELi1EEEJNS0_4CopyIlaEEEEEvT_T0_DpT1_,(.L_x_7793 - _ZN2at6native55_GLOBAL__N__de093ff9_22_ForeachBinaryOpList_cu_a911ec4325multi_tensor_apply_kernelINS1_18TensorListMetadataILi2EEENS1_11CopyFunctorIlaLi2ELi1ELi1EEEJNS0_4CopyIlaEEEEEvT_T0_DpT1_)
        .other          _ZN2at6native55_GLOBAL__N__de093ff9_22_ForeachBinaryOpList_cu_a911ec4325multi_tensor_apply_kernelINS1_18TensorListMetadataILi2EEENS1_11CopyFunctorIlaLi2ELi1ELi1EEEJNS0_4CopyIlaEEEEEvT_T0_DpT1_,@"STO_CUDA_ENTRY STV_DEFAULT"
_ZN2at6native55_GLOBAL__N__de093ff9_22_ForeachBinaryOpList_cu_a911ec4325multi_tensor_apply_kernelINS1_18TensorListMetadataILi2EEENS1_11CopyFunctorIlaLi2ELi1ELi1EEEJNS0_4CopyIlaEEEEEvT_T0_DpT1_:
        /* <DEDUP_REMOVED lines=39> */
[----:B------:R-:W-:Y:S05]  /*0270*/  CALL.REL.NOINC `($__internal_105_$__cuda_sm20_div_u16) ;  /* 0x0000001000687944 */ /* 0x000fea0003c00000 */
        /* <DEDUP_REMOVED lines=52> */
.L_x_3241:
        /* <DEDUP_REMOVED lines=73> */
.L_x_3240:
[----:B------:R-:W-:Y:S05]  /*0a50*/  BSYNC.RECONVERGENT B0 ;  /* 0x0000000000007941 */ /* 0x000fea0003800200 */
.L_x_3239:
        /* <DEDUP_REMOVED lines=55> */
.L_x_3238:
        /* <DEDUP_REMOVED lines=66> */
.L_x_3237:
[----:B------:R-:W0:Y:S02]  /*11f0*/  S2R R13, SR_TID.X ;  /* 0x00000000000d7919 */ /* 0x000e240000002100 */
[----:B0-----:R-:W-:-:S03]  /*1200*/  IMAD.WIDE.U32 R2, R13, 0x4, RZ ;  /* 0x000000040d027825 */ /* 0x001fc600078e00ff */
[----:B------:R-:W-:-:S04]  /*1210*/  ISETP.GE.U32.AND P0, PT, R2, UR11, PT ;  /* 0x0000000b02007c0c */ /* 0x000fc8000bf06070 */
[----:B------:R-:W-:-:S13]  /*1220*/  ISETP.GE.AND.EX P0, PT, R3, UR4, PT, P0 ;  /* 0x0000000403007c0c */ /* 0x000fda000bf06300 */
[----:B------:R-:W-:Y:S05]  /*1230*/  @P0 EXIT ;  /* 0x000000000000094d */ /* 0x000fea0003800000 */
[----:B------:R-:W-:Y:S01]  /*1240*/  IMAD.MOV.U32 R0, RZ, RZ, RZ ;  /* 0x000000ffff007224 */ /* 0x000fe200078e00ff */
[----:B------:R-:W0:Y:S06]  /*1250*/  LDCU UR5, c[0x0][0x360] ;  /* 0x00006c00ff0577ac */ /* 0x000e2c0008000800 */
.L_x_3242:
        /* <DEDUP_REMOVED lines=28> */
        .weak           $__internal_105_$__cuda_sm20_div_u16
        .type           $__internal_105_$__cuda_sm20_div_u16,@function
        .size           $__internal_105_$__cuda_sm20_div_u16,(.L_x_7793 - $__internal_105_$__cuda_sm20_div_u16)
$__internal_105_$__cuda_sm20_div_u16:
        /* <DEDUP_REMOVED lines=19> */
[----:B------:R-:W-:Y:S05]  /*1550*/  RET.REL.NODEC R2 `(_ZN2at6native55_GLOBAL__N__de093ff9_22_ForeachBinaryOpList_cu_a911ec4325multi_tensor_apply_kernelINS1_18TensorListMetadataILi2EEENS1_11CopyFunctorIlaLi2ELi1ELi1EEEJNS0_4CopyIlaEEEEEvT_T0_DpT1_) ;  /* 0xffffffe802a87950 */ /* 0x000fea0003c3ffff */
.L_x_3243:
        /* <DEDUP_REMOVED lines=10> */
.L_x_7793:


//--------------------- .text._ZN2at6native55_GLOBAL__N__de093ff9_22_ForeachBinaryOpList_cu_a911ec4325multi_tensor_apply_kernelINS1_18TensorListMetadataILi2EEENS1_11CopyFunctorIlhLi2ELi1ELi1EEEJNS0_4CopyIlhEEEEEvT_T0_DpT1_ --------------------------
	.section	.text._ZN2at6native55_GLOBAL__N__de093ff9_22_ForeachBinaryOpList_cu_a911ec4325multi_tensor_apply_kernelINS1_18TensorListMetadataILi2EEENS1_11CopyFunctorIlhLi2ELi1ELi1EEEJNS0_4CopyIlhEEEEEvT_T0_DpT1_,"ax",@progbits
	.align	128
.text._ZN2at6native55_GLOBAL__N__de093ff9_22_ForeachBinaryOpList_cu_a911ec4325multi_tensor_apply_kernelINS1_18TensorListMetadataILi2EEENS1_11CopyFunctorIlhLi2ELi1ELi1EEEJNS0_4CopyIlhEEEEEvT_T0_DpT1_:
        .type           _ZN2at6native55_GLOBAL__N__de093ff9_22_ForeachBinaryOpList_cu_a911ec4325multi_tensor_apply_kernelINS1_18TensorListMetadataILi2EEENS1_11CopyFunctorIlhLi2ELi1ELi1EEEJNS0_4CopyIlhEEEEEvT_T0_DpT1_,@function
        .size           _ZN2at6native55_GLOBAL__N__de093ff9_22_ForeachBinaryOpList_cu_a911ec4325multi_tensor_apply_kernelINS1_18TensorListMetadataILi2EEENS1_11CopyFunctorIlhLi2ELi1ELi1EEEJNS0_4CopyIlhEEEEEvT_T0_DpT1_,(.L_x_7795 - _ZN2at6native55_GLOBAL__N__de093ff9_22_ForeachBinaryOpList_cu_a911ec4325multi_tensor_apply_kernelINS1_18TensorListMetadataILi2EEENS1_11CopyFunctorIlhLi2ELi1ELi1EEEJNS0_4CopyIlhEEEEEvT_T0_DpT1_)
        .other          _ZN2at6native55_GLOBAL__N__de093ff9_22_ForeachBinaryOpList_cu_a911ec4325multi_tensor_apply_kernelINS1_18TensorListMetadataILi2EEENS1_11CopyFunctorIlhLi2ELi1ELi1EEEJNS0_4CopyIlhEEEEEvT_T0_DpT1_,@"STO_CUDA_ENTRY STV_DEFAULT"
_ZN2at6native55_GLOBAL__N__de093ff9_22_ForeachBinaryOpList_cu_a911ec4325multi_tensor_apply_kernelINS1_18TensorListMetadataILi2EEENS1_11CopyFunctorIlhLi2ELi1ELi1EEEJNS0_4CopyIlhEEEEEvT_T0_DpT1_:
        /* <DEDUP_REMOVED lines=39> */
[----:B------:R-:W-:Y:S05]  /*0270*/  CALL.REL.NOINC `($__internal_106_$__cuda_sm20_div_u16) ;  /* 0x0000001000087944 */ /* 0x000fea0003c00000 */
        /* <DEDUP_REMOVED lines=52> */
.L_x_3246:
        /* <DEDUP_REMOVED lines=8> */
[----:B------:R-:W-:-:S04]  /*0640*/  @!P0 IADD3 R24, P2, PT, R27, UR42, RZ ;  /* 0x0000002a1b188c10 */ /* 0x000fc8000ff5e0ff */
[----:B------:R-:W-:Y:S02]  /*0650*/  @!P0 IADD3.X R25, PT, PT, R3, UR43, RZ, P2, !PT ;  /* 0x0000002b03198c10 */ /* 0x000fe400097fe4ff */
[----:B------:R-:W-:Y:S02]  /*0660*/  ISETP.GE.U32.AND P2, PT, R29, UR40, PT ;  /* 0x000000281d007c0c */ /* 0x000fe4000bf46070 */
[----:B------:R-:W-:Y:S01]  /*0670*/  @!P1 IADD3 R20, P3, PT, R27, UR31, RZ ;  /* 0x0000001f1b149c10 */ /* 0x000fe2000ff7e0ff */
[----:B------:R0:W2:Y:S01]  /*0680*/  @!P0 LDG.E.U8 R6, desc[UR26][R24.64] ;  /* 0x0000001a18068981 */ /* 0x0000a2000c1e1100 */
[----:B------:R-:W-:Y:S02]  /*0690*/  ISETP.GE.AND.EX P2, PT, R28, UR41, PT, P2 ;  /* 0x000000291c007c0c */ /* 0x000fe4000bf46320 */
[----:B------:R-:W-:-:S05]  /*06a0*/  @!P1 IADD3.X R21, PT, PT, R3, UR32, RZ, P3, !PT ;  /* 0x0000002003159c10 */ /* 0x000fca0009ffe4ff */
[----:B------:R1:W3:Y:S01]  /*06b0*/  @!P1 LDG.E.U8 R7, desc[UR26][R20.64] ;  /* 0x0000001a14079981 */ /* 0x0002e2000c1e1100 */
[----:B------:R-:W-:-:S05]  /*06c0*/  IADD3 R29, P4, PT, R29, UR28, RZ ;  /* 0x0000001c1d1d7c10 */ /* 0x000fca000ff9e0ff */
[----:B------:R-:W-:Y:S01]  /*06d0*/  @!P2 IADD3 R22, P3, PT, R27, UR37, RZ ;  /* 0x000000251b16ac10 */ /* 0x000fe2000ff7e0ff */
[----:B------:R-:W-:-:S03]  /*06e0*/  IMAD.X R28, RZ, RZ, R28, P4 ;  /* 0x000000ffff1c7224 */ /* 0x000fc600020e061c */
[----:B------:R-:W-:Y:S02]  /*06f0*/  @!P2 IADD3.X R23, PT, PT, R3, UR19, RZ, P3, !PT ;  /* 0x000000130317ac10 */ /* 0x000fe40009ffe4ff */
[----:B------:R-:W-:-:S03]  /*0700*/  ISETP.GE.U32.AND P3, PT, R29, UR40, PT ;  /* 0x000000281d007c0c */ /* 0x000fc6000bf66070 */
[----:B------:R4:W5:Y:S01]  /*0710*/  @!P2 LDG.E.U8 R26, desc[UR26][R22.64] ;  /* 0x0000001a161aa981 */ /* 0x000962000c1e1100 */
[----:B------:R-:W-:-:S13]  /*0720*/  ISETP.GE.AND.EX P3, PT, R28, UR41, PT, P3 ;  /* 0x000000291c007c0c */ /* 0x000fda000bf66330 */
[----:B0-----:R-:W-:-:S04]  /*0730*/  @!P3 IADD3 R24, P4, PT, R27, UR36, RZ ;  /* 0x000000241b18bc10 */ /* 0x001fc8000ff9e0ff */
[----:B------:R-:W-:-:S05]  /*0740*/  @!P3 IADD3.X R25, PT, PT, R3, UR11, RZ, P4, !PT ;  /* 0x0000000b0319bc10 */ /* 0x000fca000a7fe4ff */
[----:B------:R0:W5:Y:S01]  /*0750*/  @!P3 LDG.E.U8 R4, desc[UR26][R24.64] ;  /* 0x0000001a1804b981 */ /* 0x000162000c1e1100 */
[----:B-1----:R-:W-:Y:S01]  /*0760*/  @!P0 IADD3 R20, P4, PT, R18, UR7, RZ ;  /* 0x0000000712148c10 */ /* 0x002fe2000ff9e0ff */
[----:B----4-:R-:W-:-:S03]  /*0770*/  @!P0 IMAD.MOV.U32 R23, RZ, RZ, RZ ;  /* 0x000000ffff178224 */ /* 0x010fc600078e00ff */
[----:B------:R-:W-:Y:S02]  /*0780*/  @!P0 IADD3.X R21, PT, PT, R19, UR10, RZ, P4, !PT ;  /* 0x0000000a13158c10 */ /* 0x000fe4000a7fe4ff */
[----:B--2---:R-:W-:-:S05]  /*0790*/  @!P0 LOP3.LUT R22, R6, 0xff, RZ, 0xc0, !PT ;  /* 0x000000ff06168812 */ /* 0x004fca00078ec0ff */
[----:B------:R1:W-:Y:S02]  /*07a0*/  @!P0 STG.E.64 desc[UR26][R20.64], R22 ;  /* 0x0000001614008986 */ /* 0x0003e4000c101b1a */
[----:B-1----:R-:W-:Y:S01]  /*07b0*/  @!P1 LEA R20, P0, R2, UR7, 0x3 ;  /* 0x0000000702149c11 */ /* 0x002fe2000f8018ff */
[----:B------:R-:W-:Y:S01]  /*07c0*/  @!P1 IMAD.MOV.U32 R23, RZ, RZ, RZ ;  /* 0x000000ffff179224 */ /* 0x000fe200078e00ff */
[----:B---3--:R-:W-:Y:S02]  /*07d0*/  @!P1 LOP3.LUT R22, R7, 0xff, RZ, 0xc0, !PT ;  /* 0x000000ff07169812 */ /* 0x008fe400078ec0ff */
[----:B------:R-:W-:Y:S02]  /*07e0*/  @!P1 IADD3.X R21, PT, PT, R5, UR10, RZ, P0, !PT ;  /* 0x0000000a05159c10 */ /* 0x000fe400087fe4ff */
[----:B0-----:R-:W-:-:S03]  /*07f0*/  @!P2 IADD3 R24, P0, PT, R14, UR7, RZ ;  /* 0x000000070e18ac10 */ /* 0x001fc6000ff1e0ff */
[----:B------:R5:W-:Y:S01]  /*0800*/  @!P1 STG.E.64 desc[UR26][R20.64], R22 ;  /* 0x0000001614009986 */ /* 0x000be2000c101b1a */
[----:B------:R-:W-:Y:S02]  /*0810*/  @!P2 IADD3.X R25, PT, PT, R15, UR10, RZ, P0, !PT ;  /* 0x0000000a0f19ac10 */ /* 0x000fe400087fe4ff */
[----:B-----5:R-:W-:Y:S01]  /*0820*/  @!P2 LOP3.LUT R22, R26, 0xff, RZ, 0xc0, !PT ;  /* 0x000000ff1a16a812 */ /* 0x020fe200078ec0ff */
[----:B------:R-:W-:Y:S02]  /*0830*/  @!P2 IMAD.MOV.U32 R23, RZ, RZ, RZ ;  /* 0x000000ffff17a224 */ /* 0x000fe400078e00ff */
[----:B------:R-:W-:Y:S02]  /*0840*/  @!P3 IMAD.MOV.U32 R20, RZ, RZ, R18 ;  /* 0x000000ffff14b224 */ /* 0x000fe400078e0012 */
[----:B------:R-:W-:Y:S01]  /*0850*/  @!P3 IMAD.MOV.U32 R21, RZ, RZ, R19 ;  /* 0x000000ffff15b224 */ /* 0x000fe200078e0013 */
[----:B------:R0:W-:Y:S02]  /*0860*/  @!P2 STG.E.64 desc[UR26][R24.64], R22 ;  /* 0x000000161800a986 */ /* 0x0001e4000c101b1a */
[----:B0-----:R-:W-:Y:S01]  /*0870*/  IMAD.U32 R25, RZ, RZ, UR28 ;  /* 0x0000001cff197e24 */ /* 0x001fe2000f8e00ff */
[----:B------:R-:W-:Y:S01]  /*0880*/  @!P3 LOP3.LUT R22, R4, 0xff, RZ, 0xc0, !PT ;  /* 0x000000ff0416b812 */ /* 0x000fe200078ec0ff */
[----:B------:R-:W-:-:S02]  /*0890*/  @!P3 IMAD.MOV.U32 R23, RZ, RZ, RZ ;  /* 0x000000ffff17b224 */ /* 0x000fc400078e00ff */
[----:B------:R-:W-:-:S04]  /*08a0*/  @!P3 IMAD.WIDE.U32 R20, R25, 0x18, R20 ;  /* 0x000000181914b825 */ /* 0x000fc800078e0014 */
[----:B------:R-:W-:Y:S01]  /*08b0*/  @!P3 IMAD.MOV.U32 R25, RZ, RZ, RZ ;  /* 0x000000ffff19b224 */ /* 0x000fe200078e00ff */
[----:B------:R-:W-:-:S04]  /*08c0*/  @!P3 IADD3 R20, P0, PT, R20, UR7, RZ ;  /* 0x000000071414bc10 */ /* 0x000fc8000ff1e0ff */
[----:B------:R-:W-:Y:S02]  /*08d0*/  @!P3 IADD3.X R21, PT, PT, R21, UR10, R25, P0, !PT ;  /* 0x0000000a1515bc10 */ /* 0x000fe400087fe419 */
[----:B------:R-:W-:-:S03]  /*08e0*/  IADD3 R29, P0, PT, R29, UR28, RZ ;  /* 0x0000001c1d1d7c10 */ /* 0x000fc6000ff1e0ff */
[----:B------:R0:W-:Y:S02]  /*08f0*/  @!P3 STG.E.64 desc[UR26][R20.64], R22 ;  /* 0x000000161400b986 */ /* 0x0001e4000c101b1a */
[----:B------:R-:W-:Y:S01]  /*0900*/  IMAD.X R28, RZ, RZ, R28, P0 ;  /* 0x000000ffff1c7224 */ /* 0x000fe200000e061c */
[C---:B------:R-:W-:Y:S02]  /*0910*/  ISETP.GE.U32.AND P0, PT, R29.reuse, UR40, PT ;  /* 0x000000281d007c0c */ /* 0x040fe4000bf06070 */
[----:B------:R-:W-:Y:S02]  /*0920*/  IADD3 R29, P1, PT, R29, UR28, RZ ;  /* 0x0000001c1d1d7c10 */ /* 0x000fe4000ff3e0ff */
[----:B------:R-:W-:Y:S02]  /*0930*/  ISETP.GE.AND.EX P0, PT, R28, UR41, PT, P0 ;  /* 0x000000291c007c0c */ /* 0x000fe4000bf06300 */
[C---:B------:R-:W-:Y:S01]  /*0940*/  IADD3 R25, P3, PT, R29.reuse, UR28, RZ ;  /* 0x0000001c1d197c10 */ /* 0x040fe2000ff7e0ff */
[----:B------:R-:W-:Y:S01]  /*0950*/  IMAD.X R24, RZ, RZ, R28, P1 ;  /* 0x000000ffff187224 */ /* 0x000fe200008e061c */
[----:B------:R-:W-:-:S03]  /*0960*/  ISETP.GE.U32.AND P1, PT, R29, UR40, PT ;  /* 0x000000281d007c0c */ /* 0x000fc6000bf26070 */
[----:B0-----:R-:W-:Y:S01]  /*0970*/  IMAD.X R21, RZ, RZ, R24, P3 ;  /* 0x000000ffff157224 */ /* 0x001fe200018e0618 */
[----:B------:R-:W-:-:S05]  /*0980*/  ISETP.GE.AND.EX P1, PT, R24, UR41, PT, P1 ;  /* 0x0000002918007c0c */ /* 0x000fca000bf26310 */
[----:B------:R-:W-:Y:S02]  /*0990*/  @!P0 IADD3 R28, P2, PT, R27, UR38, RZ ;  /* 0x000000261b1c8c10 */ /* 0x000fe4000ff5e0ff */
[----:B------:R-:W-:Y:S02]  /*09a0*/  IADD3 R20, P4, PT, R25, UR28, RZ ;  /* 0x0000001c19147c10 */ /* 0x000fe4000ff9e0ff */
[----:B------:R-:W-:Y:S02]  /*09b0*/  @!P0 IADD3.X R29, PT, PT, R3, UR39, RZ, P2, !PT ;  /* 0x00000027031d8c10 */ /* 0x000fe400097fe4ff */
[----:B------:R-:W-:Y:S02]  /*09c0*/  ISETP.GE.U32.AND P2, PT, R25, UR40, PT ;  /* 0x0000002819007c0c */ /* 0x000fe4000bf46070 */
[----:B------:R-:W-:Y:S01]  /*09d0*/  @!P1 IADD3 R24, P3, PT, R27, UR35, RZ ;  /* 0x000000231b189c10 */ /* 0x000fe2000ff7e0ff */
[----:B------:R0:W2:Y:S01]  /*09e0*/  @!P0 LDG.E.U8 R6, desc[UR26][R28.64] ;  /* 0x0000001a1c068981 */ /* 0x0000a2000c1e1100 */
[----:B------:R-:W-:-:S02]  /*09f0*/  ISETP.GE.AND.EX P2, PT, R21, UR41, PT, P2 ;  /* 0x0000002915007c0c */ /* 0x000fc4000bf46320 */
[----:B------:R-:W-:Y:S02]  /*0a00*/  @!P1 IADD3.X R25, PT, PT, R3, UR12, RZ, P3, !PT ;  /* 0x0000000c03199c10 */ /* 0x000fe40009ffe4ff */
[----:B------:R-:W-:Y:S01]  /*0a10*/  ISETP.GE.U32.AND P3, PT, R20, UR40, PT ;  /* 0x0000002814007c0c */ /* 0x000fe2000bf66070 */
[----:B------:R-:W-:Y:S02]  /*0a20*/  IMAD.X R20, RZ, RZ, R21, P4 ;  /* 0x000000ffff147224 */ /* 0x000fe400020e0615 */
[----:B------:R-:W3:Y:S03]  /*0a30*/  @!P1 LDG.E.U8 R7, desc[UR26][R24.64] ;  /* 0x0000001a18079981 */ /* 0x000ee6000c1e1100 */
[----:B------:R-:W-:-:S03]  /*0a40*/  ISETP.GE.AND.EX P3, PT, R20, UR41, PT, P3 ;  /* 0x0000002914007c0c */ /* 0x000fc6000bf66330 */
[----:B------:R-:W-:-:S04]  /*0a50*/  @!P2 IADD3 R22, P4, PT, R27, UR34, RZ ;  /* 0x000000221b16ac10 */ /* 0x000fc8000ff9e0ff */
[----:B------:R-:W-:-:S05]  /*0a60*/  @!P2 IADD3.X R23, PT, PT, R3, UR14, RZ, P4, !PT ;  /* 0x0000000e0317ac10 */ /* 0x000fca000a7fe4ff */
[----:B------:R1:W4:Y:S01]  /*0a70*/  @!P2 LDG.E.U8 R26, desc[UR26][R22.64] ;  /* 0x0000001a161aa981 */ /* 0x000322000c1e1100 */
[----:B0-----:R-:W-:-:S04]  /*0a80*/  @!P3 IADD3 R28, P4, PT, R27, UR33, RZ ;  /* 0x000000211b1cbc10 */ /* 0x001fc8000ff9e0ff */
[----:B------:R-:W-:-:S05]  /*0a90*/  @!P3 IADD3.X R29, PT, PT, R3, UR16, RZ, P4, !PT ;  /* 0x00000010031dbc10 */ /* 0x000fca000a7fe4ff */
[----:B------:R0:W5:Y:S01]  /*0aa0*/  @!P3 LDG.E.U8 R4, desc[UR26][R28.64] ;  /* 0x0000001a1c04b981 */ /* 0x000162000c1e1100 */
[----:B------:R-:W-:Y:S01]  /*0ab0*/  @!P0 IADD3 R20, P4, PT, R16, UR7, RZ ;  /* 0x0000000710148c10 */ /* 0x000fe2000ff9e0ff */
[----:B-1----:R-:W-:Y:S01]  /*0ac0*/  @!P0 IMAD.MOV.U32 R23, RZ, RZ, RZ ;  /* 0x000000ffff178224 */ /* 0x002fe200078e00ff */
[----:B------:R-:W-:Y:S02]  /*0ad0*/  UIADD3 UR18, UP0, UPT, UR18, -0x2, URZ ;  /* 0xfffffffe12127890 */ /* 0x000fe4000ff1e0ff */
[----:B------:R-:W-:Y:S01]  /*0ae0*/  @!P0 IADD3.X R21, PT, PT, R17, UR10, RZ, P4, !PT ;  /* 0x0000000a11158c10 */ /* 0x000fe2000a7fe4ff */
[----:B------:R-:W-:Y:S02]  /*0af0*/  UIADD3 UR5, UP1, UPT, UR29, UR5, URZ ;  /* 0x000000051d057290 */ /* 0x000fe4000ff3e0ff */
[----:B------:R-:W-:Y:S02]  /*0b00*/  UIADD3.X UR4, UPT, UPT, UR4, -0x1, URZ, UP0, !UPT ;  /* 0xffffffff04047890 */ /* 0x000fe400087fe4ff */
[----:B------:R-:W-:-:S02]  /*0b10*/  UISETP.NE.U32.AND UP0, UPT, UR18, URZ, UPT ;  /* 0x000000ff1200728c */ /* 0x000fc4000bf05070 */
[----:B------:R-:W-:Y:S02]  /*0b20*/  UIADD3.X UR6, UPT, UPT, UR30, UR6, URZ, UP1, !UPT ;  /* 0x000000061e067290 */ /* 0x000fe40008ffe4ff */
[----:B------:R-:W-:Y:S01]  /*0b30*/  UISETP.NE.AND.EX UP0, UPT, UR4, URZ, UPT, UP0 ;  /* 0x000000ff0400728c */ /* 0x000fe2000bf05300 */
[----:B--2---:R-:W-:-:S05]  /*0b40*/  @!P0 LOP3.LUT R22, R6, 0xff, RZ, 0xc0, !PT ;  /* 0x000000ff06168812 */ /* 0x004fca00078ec0ff */
[----:B------:R3:W-:Y:S01]  /*0b50*/  @!P0 STG.E.64 desc[UR26][R20.64], R22 ;  /* 0x0000001614008986 */ /* 0x0007e2000c101b1a */
[----:B------:R-:W-:-:S04]  /*0b60*/  @!P1 IADD3 R24, P0, PT, R12, UR7, RZ ;  /* 0x000000070c189c10 */ /* 0x000fc8000ff1e0ff */
[----:B------:R-:W-:Y:S02]  /*0b70*/  @!P1 IADD3.X R25, PT, PT, R13, UR10, RZ, P0, !PT ;  /* 0x0000000a0d199c10 */ /* 0x000fe400087fe4ff */
[----:B0-----:R-:W-:-:S04]  /*0b80*/  @!P2 IADD3 R28, P0, PT, R10, UR7, RZ ;  /* 0x000000070a1cac10 */ /* 0x001fc8000ff1e0ff */
[----:B------:R-:W-:Y:S02]  /*0b90*/  @!P2 IADD3.X R29, PT, PT, R11, UR10, RZ, P0, !PT ;  /* 0x0000000a0b1dac10 */ /* 0x000fe400087fe4ff */
[----:B---3--:R-:W-:Y:S01]  /*0ba0*/  @!P1 LOP3.LUT R20, R7, 0xff, RZ, 0xc0, !PT ;  /* 0x000000ff07149812 */ /* 0x008fe200078ec0ff */
[----:B------:R-:W-:Y:S01]  /*0bb0*/  @!P1 IMAD.MOV.U32 R21, RZ, RZ, RZ ;  /* 0x000000ffff159224 */ /* 0x000fe200078e00ff */
[----:B------:R-:W-:Y:S01]  /*0bc0*/  @!P3 IADD3 R22, P0, PT, R8, UR7, RZ ;  /* 0x000000070816bc10 */ /* 0x000fe2000ff1e0ff */
[----:B------:R-:W-:-:S03]  /*0bd0*/  ULEA UR7, UP2, UR28, UR7, 0x6 ;  /* 0x000000071c077291 */ /* 0x000fc6000f8430ff */
[----:B------:R4:W-:Y:S01]  /*0be0*/  @!P1 STG.E.64 desc[UR26][R24.64], R20 ;  /* 0x0000001418009986 */ /* 0x0009e2000c101b1a */
[----:B------:R-:W-:Y:S01]  /*0bf0*/  @!P3 IADD3.X R23, PT, PT, R9, UR10, RZ, P0, !PT ;  /* 0x0000000a0917bc10 */ /* 0x000fe200087fe4ff */
[----:B------:R-:W-:Y:S01]  /*0c00*/  ULEA.HI.X UR10, UR28, UR10, URZ, 0x6, UP2 ;  /* 0x0000000a1c0a7291 */ /* 0x000fe200090f34ff */
[----:B------:R-:W-:-:S04]  /*0c10*/  IADD3 R27, P0, PT, R27, UR29, RZ ;  /* 0x0000001d1b1b7c10 */ /* 0x000fc8000ff1e0ff */
[----:B------:R-:W-:Y:S02]  /*0c20*/  IADD3.X R3, PT, PT, R3, UR30, RZ, P0, !PT ;  /* 0x0000001e03037c10 */ /* 0x000fe400087fe4ff */
[----:B----4-:R-:W-:Y:S01]  /*0c30*/  @!P2 LOP3.LUT R24, R26, 0xff, RZ, 0xc0, !PT ;  /* 0x000000ff1a18a812 */ /* 0x010fe200078ec0ff */
[----:B------:R-:W-:Y:S01]  /*0c40*/  @!P2 IMAD.MOV.U32 R25, RZ, RZ, RZ ;  /* 0x000000ffff19a224 */ /* 0x000fe200078e00ff */
[----:B-----5:R-:W-:Y:S01]  /*0c50*/  @!P3 LOP3.LUT R20, R4, 0xff, RZ, 0xc0, !PT ;  /* 0x000000ff0414b812 */ /* 0x020fe200078ec0ff */
[----:B------:R-:W-:-:S03]  /*0c60*/  @!P3 IMAD.MOV.U32 R21, RZ, RZ, RZ ;  /* 0x000000ffff15b224 */ /* 0x000fc600078e00ff */
[----:B------:R1:W-:Y:S04]  /*0c70*/  @!P2 STG.E.64 desc[UR26][R28.64], R24 ;  /* 0x000000181c00a986 */ /* 0x0003e8000c101b1a */
[----:B------:R1:W-:Y:S01]  /*0c80*/  @!P3 STG.E.64 desc[UR26][R22.64], R20 ;  /* 0x000000141600b986 */ /* 0x0003e2000c101b1a */
[----:B------:R-:W-:Y:S05]  /*0c90*/  BRA.U UP0, `(.L_x_3246) ;  /* 0xfffffff900487547 */ /* 0x000fea000b83ffff */
.L_x_3245:
        /* <DEDUP_REMOVED lines=26> */
[----:B------:R1:W3:Y:S01]  /*0e40*/  @!P1 LDG.E.U8 R13, desc[UR26][R14.64] ;  /* 0x0000001a0e0d9981 */ /* 0x0002e2000c1e1100 */
[----:B------:R-:W-:-:S03]  /*0e50*/  IADD3 R0, P4, PT, R9, UR28, RZ ;  /* 0x0000001c09007c10 */ /* 0x000fc6000ff9e0ff */
[----:B------:R-:W4:Y:S01]  /*0e60*/  @!P2 LDG.E.U8 R26, desc[UR26][R18.64] ;  /* 0x0000001a121aa981 */ /* 0x000f22000c1e1100 */
[----:B------:R-:W-:Y:S01]  /*0e70*/  ISETP.GE.U32.AND P3, PT, R0, UR40, PT ;  /* 0x0000002800007c0c */ /* 0x000fe2000bf66070 */
[----:B------:R-:W-:Y:S01]  /*0e80*/  IMAD.X R11, RZ, RZ, R10, P4 ;  /* 0x000000ffff0b7224 */ /* 0x000fe200020e060a */
[----:B0-----:R-:W-:-:S04]  /*0e90*/  PRMT R16, R4, 0x7610, R16 ;  /* 0x0000761004107816 */ /* 0x001fc80000000010 */
[----:B------:R-:W-:Y:S02]  /*0ea0*/  ISETP.GE.AND.EX P3, PT, R11, UR41, PT, P3 ;  /* 0x000000290b007c0c */ /* 0x000fe4000bf66330 */
[----:B------:R-:W-:Y:S02]  /*0eb0*/  @!P1 LEA R4, P5, R3, UR8, 0x3 ;  /* 0x0000000803049c11 */ /* 0x000fe4000f8a18ff */
[----:B------:R-:W-:-:S09]  /*0ec0*/  @!P2 LEA R2, P6, R9, UR8, 0x3 ;  /* 0x000000080902ac11 */ /* 0x000fd2000f8c18ff */
[----:B------:R-:W-:-:S04]  /*0ed0*/  @!P3 IADD3 R20, P4, PT, R0, UR42, RZ ;  /* 0x0000002a0014bc10 */ /* 0x000fc8000ff9e0ff */
[----:B------:R-:W-:Y:S02]  /*0ee0*/  @!P3 IADD3.X R21, PT, PT, R11, UR43, RZ, P4, !PT ;  /* 0x0000002b0b15bc10 */ /* 0x000fe4000a7fe4ff */
[C---:B------:R-:W-:Y:S01]  /*0ef0*/  @!P0 LEA R6, P4, R12.reuse, UR8, 0x3 ;  /* 0x000000080c068c11 */ /* 0x040fe2000f8818ff */
[----:B-1----:R-:W-:Y:S02]  /*0f00*/  @!P2 IMAD.MOV.U32 R15, RZ, RZ, RZ ;  /* 0x000000ffff0fa224 */ /* 0x002fe400078e00ff */
[----:B------:R0:W5:Y:S01]  /*0f10*/  @!P3 LDG.E.U8 R16, desc[UR26][R20.64] ;  /* 0x0000001a1410b981 */ /* 0x000162000c1e1100 */
[----:B------:R-:W-:Y:S02]  /*0f20*/  @!P0 LEA.HI.X R7, R12, UR9, R5, 0x3, P4 ;  /* 0x000000090c078c11 */ /* 0x000fe4000a0f1c05 */
[----:B------:R-:W-:Y:S02]  /*0f30*/  @!P1 LEA.HI.X R5, R3, UR9, R8, 0x3, P5 ;  /* 0x0000000903059c11 */ /* 0x000fe4000a8f1c08 */
[----:B------:R-:W-:Y:S01]  /*0f40*/  @!P2 LEA.HI.X R3, R9, UR9, R10, 0x3, P6 ;  /* 0x000000090903ac11 */ /* 0x000fe2000b0f1c0a */
[----:B------:R-:W-:Y:S01]  /*0f50*/  @!P1 IMAD.MOV.U32 R9, RZ, RZ, RZ ;  /* 0x000000ffff099224 */ /* 0x000fe200078e00ff */
[----:B--2---:R-:W-:-:S02]  /*0f60*/  @!P0 LOP3.LUT R12, R22, 0xff, RZ, 0xc0, !PT ;  /* 0x000000ff160c8812 */ /* 0x004fc400078ec0ff */
[----:B---3--:R-:W-:Y:S01]  /*0f70*/  @!P1 LOP3.LUT R8, R13, 0xff, RZ, 0xc0, !PT ;  /* 0x000000ff0d089812 */ /* 0x008fe200078ec0ff */
[----:B------:R-:W-:Y:S01]  /*0f80*/  @!P0 IMAD.MOV.U32 R13, RZ, RZ, RZ ;  /* 0x000000ffff0d8224 */ /* 0x000fe200078e00ff */
[----:B----4-:R-:W-:-:S04]  /*0f90*/  @!P2 LOP3.LUT R14, R26, 0xff, RZ, 0xc0, !PT ;  /* 0x000000ff1a0ea812 */ /* 0x010fc800078ec0ff */
[----:B------:R0:W-:Y:S04]  /*0fa0*/  @!P0 STG.E.64 desc[UR26][R6.64], R12 ;  /* 0x0000000c06008986 */ /* 0x0001e8000c101b1a */
[----:B------:R0:W-:Y:S04]  /*0fb0*/  @!P1 STG.E.64 desc[UR26][R4.64], R8 ;  /* 0x0000000804009986 */ /* 0x0001e8000c101b1a */
[----:B------:R0:W-:Y:S01]  /*0fc0*/  @!P2 STG.E.64 desc[UR26][R2.64], R14 ;  /* 0x0000000e0200a986 */ /* 0x0001e2000c101b1a */
[----:B------:R-:W-:Y:S05]  /*0fd0*/  @P3 EXIT ;  /* 0x000000000000394d */ /* 0x000fea0003800000 */
[----:B0-----:R-:W-:Y:S01]  /*0fe0*/  LEA R4, P0, R0, UR8, 0x3 ;  /* 0x0000000800047c11 */ /* 0x001fe2000f8018ff */
[----:B------:R-:W-:Y:S01]  /*0ff0*/  IMAD.MOV.U32 R3, RZ, RZ, RZ ;  /* 0x000000ffff037224 */ /* 0x000fe200078e00ff */
[----:B-----5:R-:W-:Y:S02]  /*1000*/  LOP3.LUT R2, R16, 0xff, RZ, 0xc0, !PT ;  /* 0x000000ff10027812 */ /* 0x020fe400078ec0ff */
[----:B------:R-:W-:-:S05]  /*1010*/  LEA.HI.X R5, R0, UR9, R11, 0x3, P0 ;  /* 0x0000000900057c11 */ /* 0x000fca00080f1c0b */
[----:B------:R-:W-:Y:S01]  /*1020*/  STG.E.64 desc[UR26][R4.64], R2 ;  /* 0x0000000204007986 */ /* 0x000fe2000c101b1a */
[----:B------:R-:W-:Y:S05]  /*1030*/  EXIT ;  /* 0x000000000000794d */ /* 0x000fea0003800000 */
.L_x_3244:
[----:B------:R-:W0:Y:S02]  /*1040*/  S2R R12, SR_TID.X ;  /* 0x00000000000c7919 */ /* 0x000e240000002100 */
[----:B0-----:R-:W-:-:S03]  /*1050*/  IMAD.WIDE.U32 R2, R12, 0x4, RZ ;  /* 0x000000040c027825 */ /* 0x001fc600078e00ff */
[----:B------:R-:W-:-:S04]  /*1060*/  ISETP.GE.U32.AND P0, PT, R2, UR11, PT ;  /* 0x0000000b02007c0c */ /* 0x000fc8000bf06070 */
[----:B------:R-:W-:-:S13]  /*1070*/  ISETP.GE.AND.EX P0, PT, R3, UR4, PT, P0 ;  /* 0x0000000403007c0c */ /* 0x000fda000bf06300 */
[----:B------:R-:W-:Y:S05]  /*1080*/  @P0 EXIT ;  /* 0x000000000000094d */ /* 0x000fea0003800000 */
[----:B------:R-:W-:Y:S01]  /*1090*/  IMAD.MOV.U32 R13, RZ, RZ, RZ ;  /* 0x000000ffff0d7224 */ /* 0x000fe200078e00ff */
[----:B------:R-:W0:Y:S06]  /*10a0*/  LDCU UR5, c[0x0][0x360] ;  /* 0x00006c00ff0577ac */ /* 0x000e2c0008000800 */
.L_x_3247:
[----:B-1----:R-:W-:-:S04]  /*10b0*/  LEA R4, P0, R12, UR42, 0x2 ;  /* 0x0000002a0c047c11 */ /* 0x002fc8000f8010ff */
[----:B------:R-:W-:-:S05]  /*10c0*/  LEA.HI.X R5, R12, UR43, R13, 0x2, P0 ;  /* 0x0000002b0c057c11 */ /* 0x000fca00080f140d */
[----:B------:R1:W2:Y:S01]  /*10d0*/  LDG.E R4, desc[UR26][R4.64] ;  /* 0x0000001a04047981 */ /* 0x0002a2000c1e1900 */
[C---:B------:R-:W-:Y:S01]  /*10e0*/  LEA R2, P0, R12.reuse, UR8, 0x5 ;  /* 0x000000080c027c11 */ /* 0x040fe2000f8028ff */
[----:B------:R-:W-:Y:S02]  /*10f0*/  IMAD.MOV.U32 R9, RZ, RZ, RZ ;  /* 0x000000ffff097224 */ /* 0x000fe400078e00ff */
[----:B------:R-:W-:Y:S01]  /*1100*/  IMAD.MOV.U32 R11, RZ, RZ, RZ ;  /* 0x000000ffff0b7224 */ /* 0x000fe200078e00ff */
[C---:B------:R-:W-:Y:S02]  /*1110*/  LEA.HI.X R3, R12.reuse, UR9, R13, 0x5, P0 ;  /* 0x000000090c037c11 */ /* 0x040fe400080f2c0d */
[----:B0-----:R-:W-:Y:S01]  /*1120*/  IADD3 R12, P0, PT, R12, UR5, RZ ;  /* 0x000000050c0c7c10 */ /* 0x001fe2000ff1e0ff */
[----:B-1----:R-:W-:-:S04]  /*1130*/  IMAD.MOV.U32 R5, RZ, RZ, RZ ;  /* 0x000000ffff057224 */ /* 0x002fc800078e00ff */
[----:B------:R-:W-:Y:S01]  /*1140*/  IMAD.X R13, RZ, RZ, R13, P0 ;  /* 0x000000ffff0d7224 */ /* 0x000fe200000e060d */
[----:B------:R-:W-:-:S04]  /*1150*/  LOP3.LUT P0, RZ, R12, 0xffffc000, RZ, 0xc0, !PT ;  /* 0xffffc0000cff7812 */ /* 0x000fc8000780c0ff */
[----:B------:R-:W-:Y:S02]  /*1160*/  LOP3.LUT P0, RZ, R13, 0x3fffffff, RZ, 0xc0, P0 ;  /* 0x3fffffff0dff7812 */ /* 0x000fe4000000c0ff */
[C---:B--2---:R-:W-:Y:S02]  /*1170*/  PRMT R8, R4.reuse, 0x7770, RZ ;  /* 0x0000777004087816 */ /* 0x044fe400000000ff */
[C---:B------:R-:W-:Y:S02]  /*1180*/  PRMT R7, R4.reuse, 0x7771, RZ ;  /* 0x0000777104077816 */ /* 0x040fe400000000ff */
[C---:B------:R-:W-:Y:S02]  /*1190*/  PRMT R6, R4.reuse, 0x7772, RZ ;  /* 0x0000777204067816 */ /* 0x040fe400000000ff */
[----:B------:R-:W-:Y:S02]  /*11a0*/  PRMT R0, R4, 0x7773, RZ ;  /* 0x0000777304007816 */ /* 0x000fe400000000ff */
[----:B------:R-:W-:-:S02]  /*11b0*/  LOP3.LUT R4, R8, 0xff, RZ, 0xc0, !PT ;  /* 0x000000ff08047812 */ /* 0x000fc400078ec0ff */
[----:B------:R-:W-:Y:S01]  /*11c0*/  LOP3.LUT R8, R7, 0xff, RZ, 0xc0, !PT ;  /* 0x000000ff07087812 */ /* 0x000fe200078ec0ff */
[----:B------:R-:W-:Y:S01]  /*11d0*/  IMAD.MOV.U32 R7, RZ, RZ, RZ ;  /* 0x000000ffff077224 */ /* 0x000fe200078e00ff */
[----:B------:R-:W-:Y:S02]  /*11e0*/  LOP3.LUT R10, R6, 0xff, RZ, 0xc0, !PT ;  /* 0x000000ff060a7812 */ /* 0x000fe400078ec0ff */
[----:B------:R-:W-:Y:S01]  /*11f0*/  LOP3.LUT R0, R0, 0xff, RZ, 0xc0, !PT ;  /* 0x000000ff00007812 */ /* 0x000fe200078ec0ff */
[----:B------:R-:W-:Y:S02]  /*1200*/  IMAD.MOV.U32 R6, RZ, RZ, R8 ;  /* 0x000000ffff067224 */ /* 0x000fe400078e0008 */
[----:B------:R-:W-:Y:S02]  /*1210*/  IMAD.MOV.U32 R8, RZ, RZ, R10 ;  /* 0x000000ffff087224 */ /* 0x000fe400078e000a */
[----:B------:R-:W-:Y:S02]  /*1220*/  IMAD.MOV.U32 R10, RZ, RZ, R0 ;  /* 0x000000ffff0a7224 */ /* 0x000fe400078e0000 */
[----:B------:R-:W-:-:S03]  /*1230*/  IMAD.SHL.U32 R0, R12, 0x4, RZ ;  /* 0x000000040c007824 */ /* 0x000fc600078e00ff */
[----:B------:R1:W-:Y:S02]  /*1240*/  STG.E.ENL2.256 desc[UR26][R2.64], R4, R8 ;  /* 0xf80000040208797f */ /* 0x0003e4000f12181a */
[----:B------:R-:W-:Y:S02]  /*1250*/  ISETP.LT.U32.AND P1, PT, R0, UR11, PT ;  /* 0x0000000b00007c0c */ /* 0x000fe4000bf21070 */
[----:B------:R-:W-:-:S04]  /*1260*/  SHF.L.U64.HI R0, R12, 0x2, R13 ;  /* 0x000000020c007819 */ /* 0x000fc8000001020d */
[----:B------:R-:W-:-:S13]  /*1270*/  ISETP.LT.AND.EX P1, PT, R0, UR4, PT, P1 ;  /* 0x0000000400007c0c */ /* 0x000fda000bf21310 */
[----:B------:R-:W-:Y:S05]  /*1280*/  @!P0 BRA P1, `(.L_x_3247) ;  /* 0xfffffffc00888947 */ /* 0x000fea000083ffff */
[----:B------:R-:W-:Y:S05]  /*1290*/  EXIT ;  /* 0x000000000000794d */ /* 0x000fea0003800000 */
        .weak           $__internal_106_$__cuda_sm20_div_u16
        .type           $__internal_106_$__cuda_sm20_div_u16,@function
        .size           $__internal_106_$__cuda_sm20_div_u16,(.L_x_7795 - $__internal_106_$__cuda_sm20_div_u16)
$__internal_106_$__cuda_sm20_div_u16:
        /* <DEDUP_REMOVED lines=19> */
[----:B------:R-:W-:Y:S05]  /*13d0*/  RET.REL.NODEC R2 `(_ZN2at6native55_GLOBAL__N__de093ff9_22_ForeachBinaryOpList_cu_a911ec4325multi_tensor_apply_kernelINS1_18TensorListMetadataILi2EEENS1_11CopyFunctorIlhLi2ELi1ELi1EEEJNS0_4CopyIlhEEEEEvT_T0_DpT1_) ;  /* 0xffffffec02087950 */ /* 0x000fea0003c3ffff */
.L_x_3248:
        /* <DEDUP_REMOVED lines=10> */
.L_x_7795:


//--------------------- .text._ZN2at6native55_GLOBAL__N__de093ff9_22_ForeachBinaryOpList_cu_a911ec4325multi_tensor_apply_kernelINS1_18TensorListMetadataILi2EEENS1_14UnaryOpFunctorIlLi2ELi1ELi1EEEJNS0_4CopyIllEEEEEvT_T0_DpT1_ --------------------------
	.section	.text._ZN2at6native55_GLOBAL__N__de093ff9_22_ForeachBinaryOpList_cu_a911ec4325multi_tensor_apply_kernelINS1_18TensorListMetadataILi2EEENS1_14UnaryOpFunctorIlLi2ELi1ELi1EEEJNS0_4CopyIllEEEEEvT_T0_DpT1_,"ax",@progbits
	.align	128
.text._ZN2at6native55_GLOBAL__N__de093ff9_22_ForeachBinaryOpList_cu_a911ec4325multi_tensor_apply_kernelINS1_18TensorListMetadataILi2EEENS1_14UnaryOpFunctorIlLi2ELi1ELi1EEEJNS0_4CopyIllEEEEEvT_T0_DpT1_:
        .type           _ZN2at6native55_GLOBAL__N__de093ff9_22_ForeachBinaryOpList_cu_a911ec4325multi_tensor_apply_kernelINS1_18TensorListMetadataILi2EEENS1_14UnaryOpFunctorIlLi2ELi1ELi1EEEJNS0_4CopyIllEEEEEvT_T0_DpT1_,@function
        .size           _ZN2at6native55_GLOBAL__N__de093ff9_22_ForeachBinaryOpList_cu_a911ec4325multi_tensor_apply_kernelINS1_18TensorListMetadataILi2EEENS1_14UnaryOpFunctorIlLi2ELi1ELi1EEEJNS0_4CopyIllEEEEEvT_T0_DpT1_,(.L_x_7797 - _ZN2at6native55_GLOBAL__N__de093ff9_22_ForeachBinaryOpList_cu_a911ec4325multi_tensor_apply_kernelINS1_18TensorListMetadataILi2EEENS1_14UnaryOpFunctorIlLi2ELi1ELi1EEEJNS0_4CopyIllEEEEEvT_T0_DpT1_)
        .other          _ZN2at6native55_GLOBAL__N__de093ff9_22_ForeachBinaryOpList_cu_a911ec4325multi_tensor_apply_kernelINS1_18TensorListMetadataILi2EEENS1_14UnaryOpFunctorIlLi2ELi1ELi1EEEJNS0_4CopyIllEEEEEvT_T0_DpT1_,@"STO_CUDA_ENTRY STV_DEFAULT"
_ZN2at6native55_GLOBAL__N__de093ff9_22_ForeachBinaryOpList_cu_a911ec4325multi_tensor_apply_kernelINS1_18TensorListMetadataILi2EEENS1_14UnaryOpFunctorIlLi2ELi1ELi1EEEJNS0_4CopyIllEEEEEvT_T0_DpT1_:
        /* <DEDUP_REMOVED lines=38> */
[----:B------:R-:W-:Y:S05]  /*0260*/  CALL.REL.NOINC `($__internal_107_$__cuda_sm20_div_u16) ;  /* 0x0000000800e07944 */ /* 0x000fea0003c00000 */
        /* <DEDUP_REMOVED lines=13> */
.L_x_3251:
        /* <DEDUP_REMOVED lines=95> */
.L_x_3250:
        /* <DEDUP_REMOVED lines=51> */
.L_x_3249:
[----:B------:R-:W0:Y:S02]  /*0c60*/  S2R R18, SR_TID.X ;  /* 0x0000000000127919 */ /* 0x000e240000002100 */
[----:B0-----:R-:W-:-:S03]  /*0c70*/  IMAD.WIDE.U32 R2, R18, 0x4, RZ ;  /* 0x0000000412027825 */ /* 0x001fc600078e00ff */
[----:B------:R-:W-:-:S04]  /*0c80*/  ISETP.GE.U32.AND P0, PT, R2, R0, PT ;  /* 0x000000000200720c */ /* 0x000fc80003f06070 */
[----:B------:R-:W-:-:S13]  /*0c90*/  ISETP.GE.AND.EX P0, PT, R3, R21, PT, P0 ;  /* 0x000000150300720c */ /* 0x000fda0003f06300 */
[----:B------:R-:W-:Y:S05]  /*0ca0*/  @P0 EXIT ;  /* 0x000000000000094d */ /* 0x000fea0003800000 */
[----:B------:R-:W-:Y:S01]  /*0cb0*/  IMAD.MOV.U32 R19, RZ, RZ, RZ ;  /* 0x000000ffff137224 */ /* 0x000fe200078e00ff */
[----:B------:R-:W0:Y:S06]  /*0cc0*/  LDCU UR4, c[0x0][0x360] ;  /* 0x00006c00ff0477ac */ /* 0x000e2c0008000800 */
.L_x_3252:
        /* <DEDUP_REMOVED lines=18> */
        .weak           $__internal_107_$__cuda_sm20_div_u16
        .type           $__internal_107_$__cuda_sm20_div_u16,@function
        .size           $__internal_107_$__cuda_sm20_div_u16,(.L_x_7797 - $__internal_107_$__cuda_sm20_div_u16)
$__internal_107_$__cuda_sm20_div_u16:
        /* <DEDUP_REMOVED lines=19> */
[----:B------:R-:W-:Y:S05]  /*0f20*/  RET.REL.NODEC R4 `(_ZN2at6native55_GLOBAL__N__de093ff9_22_ForeachBinaryOpList_cu_a911ec4325multi_tensor_apply_kernelINS1_18TensorListMetadataILi2EEENS1_14UnaryOpFunctorIlLi2ELi1ELi1EEEJNS0_4CopyIllEEEEEvT_T0_DpT1_) ;  /* 0xfffffff004347950 */ /* 0x000fea0003c3ffff */
.L_x_3253:
        /* <DEDUP_REMOVED lines=13> */
.L_x_7797:


//--------------------- .text._ZN2at6native55_GLOBAL__N__de093ff9_22_ForeachBinaryOpList_cu_a911ec4325multi_tensor_apply_kernelINS1_18TensorListMetadataILi2EEENS1_11CopyFunctorIiN3c1015Float8_e5m2fnuzELi2ELi1ELi1EEEJNS0_4CopyIiS7_EEEEEvT_T0_DpT1_ --------------------------
	.section	.text._ZN2at6native55_GLOBAL__N__de093ff9_22_ForeachBinaryOpList_cu_a911ec4325multi_tensor_apply_kernelINS1_18TensorListMetadataILi2EEENS1_11CopyFunctorIiN3c1015Float8_e5m2fnuzELi2ELi1ELi1EEEJNS0_4CopyIiS7_EEEEEvT_T0_DpT1_,"ax",@progbits
	.align	128
.text._ZN2at6native55_GLOBAL__N__de093ff9_22_ForeachBinaryOpList_cu_a911ec4325multi_tensor_apply_kernelINS1_18TensorListMetadataILi2EEENS1_11CopyFunctorIiN3c1015Float8_e5m2fnuzELi2ELi1ELi1EEEJNS0_4CopyIiS7_EEEEEvT_T0_DpT1_:
        .type           _ZN2at6native55_GLOBAL__N__de093ff9_22_ForeachBinaryOpList_cu_a911ec4325multi_tensor_apply_kernelINS1_18TensorListMetadataILi2EEENS1_11CopyFunctorIiN3c1015Float8_e5m2fnuzELi2ELi1ELi1EEEJNS0_4CopyIiS7_EEEEEvT_T0_DpT1_,@function
        .size           _ZN2at6native55_GLOBAL__N__de093ff9_22_ForeachBinaryOpList_cu_a911ec4325multi_tensor_apply_kernelINS1_18TensorListMetadataILi2EEENS1_11CopyFunctorIiN3c1015Float8_e5m2fnuzELi2ELi1ELi1EEEJNS0_4CopyIiS7_EEEEEvT_T0_DpT1_,(.L_x_7799 - _ZN2at6native55_GLOBAL__N__de093ff9_22_ForeachBinaryOpList_cu_a911ec4325multi_tensor_apply_kernelINS1_18TensorListMetadataILi2EEENS1_11CopyFunctorIiN3c1015Float8_e5m2fnuzELi2ELi1ELi1EEEJNS0_4CopyIiS7_EEEEEvT_T0_DpT1_)
        .other          _ZN2at6native55_GLOBAL__N__de093ff9_22_ForeachBinaryOpList_cu_a911ec4325multi_tensor_apply_kernelINS1_18TensorListMetadataILi2EEENS1_11CopyFunctorIiN3c1015Float8_e5m2fnuzELi2ELi1ELi1EEEJNS0_4CopyIiS7_EEEEEvT_T0_DpT1_,@"STO_CUDA_ENTRY STV_DEFAULT"
_ZN2at6native55_GLOBAL__N__de093ff9_22_ForeachBinaryOpList_cu_a911ec4325multi_tensor_apply_kernelINS1_18TensorListMetadataILi2EEENS1_11CopyFunctorIiN3c1015Float8_e5m2fnuzELi2ELi1ELi1EEEJNS0_4CopyIiS7_EEEEEvT_T0_DpT1_:
        /* <DEDUP_REMOVED lines=55> */
.L_x_3271:
[C---:B------:R-:W-:Y:S01]  /*0370*/  ISETP.GE.U32.AND P0, PT, R0.reuse, UR25, PT ;  /* 0x0000001900007c0c */ /* 0x040fe2000bf06070 */
[----:B-1----:R-:W-:Y:S01]  /*0380*/  IMAD.U32 R5, RZ, RZ, UR20 ;  /* 0x00000014ff057e24 */ /* 0x002fe2000f8e00ff */
        /* <DEDUP_REMOVED lines=49> */
.L_x_3258:
[----:B------:R-:W-:Y:S05]  /*06a0*/  BSYNC.RECONVERGENT B1 ;  /* 0x0000000000017941 */ /* 0x000fea0003800200 */
.L_x_3257:
[----:B------:R-:W-:Y:S01]  /*06b0*/  IMAD.SHL.U32 R2, R2, 0x200000, RZ ;  /* 0x0020000002027824 */ /* 0x000fe200078e00ff */
[----:B------:R-:W-:-:S04]  /*06c0*/  LEA R3, R3, 0x37800000, 0x17 ;  /* 0x3780000003037811 */ /* 0x000fc800078eb8ff */
[----:B------:R-:W-:-:S07]  /*06d0*/  LOP3.LUT R6, R3, R2, R7, 0xfe, !PT ;  /* 0x0000000203067212 */ /* 0x000fce00078efe07 */
.L_x_3256:
[----:B------:R-:W-:Y:S05]  /*06e0*/  BSYNC.RECONVERGENT B0 ;  /* 0x0000000000007941 */ /* 0x000fea0003800200 */
.L_x_3255:
        /* <DEDUP_REMOVED lines=21> */
.L_x_3262:
[----:B------:R-:W-:Y:S05]  /*0840*/  BSYNC.RECONVERGENT B1 ;  /* 0x0000000000017941 */ /* 0x000fea0003800200 */
.L_x_3261:
[----:B------:R-:W-:Y:S01]  /*0850*/  IMAD.SHL.U32 R2, R2, 0x200000, RZ ;  /* 0x0020000002027824 */ /* 0x000fe200078e00ff */
[----:B------:R-:W-:-:S04]  /*0860*/  LEA R3, R3, 0x37800000, 0x17 ;  /* 0x3780000003037811 */ /* 0x000fc800078eb8ff */
[----:B------:R-:W-:-:S07]  /*0870*/  LOP3.LUT R7, R3, R2, R7, 0xfe, !PT ;  /* 0x0000000203077212 */ /* 0x000fce00078efe07 */
.L_x_3260:
[----:B------:R-:W-:Y:S05]  /*0880*/  BSYNC.RECONVERGENT B0 ;  /* 0x0000000000007941 */ /* 0x000fea0003800200 */
.L_x_3259:
        /* <DEDUP_REMOVED lines=21> */
.L_x_3266:
[----:B------:R-:W-:Y:S05]  /*09e0*/  BSYNC.RECONVERGENT B1 ;  /* 0x0000000000017941 */ /* 0x000fea0003800200 */
.L_x_3265:
[----:B------:R-:W-:Y:S01]  /*09f0*/  IMAD.SHL.U32 R2, R2, 0x200000, RZ ;  /* 0x0020000002027824 */ /* 0x000fe200078e00ff */
[----:B------:R-:W-:-:S04]  /*0a00*/  LEA R3, R3, 0x37800000, 0x17 ;  /* 0x3780000003037811 */ /* 0x000fc800078eb8ff */
[----:B------:R-:W-:-:S07]  /*0a10*/  LOP3.LUT R21, R3, R2, R21, 0xfe, !PT ;  /* 0x0000000203157212 */ /* 0x000fce00078efe15 */
.L_x_3264:
[----:B------:R-:W-:Y:S05]  /*0a20*/  BSYNC.RECONVERGENT B0 ;  /* 0x0000000000007941 */ /* 0x000fea0003800200 */
.L_x_3263:
        /* <DEDUP_REMOVED lines=21> */
.L_x_3270:
[----:B------:R-:W-:Y:S05]  /*0b80*/  BSYNC.RECONVERGENT B1 ;  /* 0x0000000000017941 */ /* 0x000fea0003800200 */
.L_x_3269:
[----:B------:R-:W-:Y:S01]  /*0b90*/  IMAD.SHL.U32 R2, R2, 0x200000, RZ ;  /* 0x0020000002027824 */ /* 0x000fe200078e00ff */
[----:B------:R-:W-:-:S04]  /*0ba0*/  LEA R3, R3, 0x37800000, 0x17 ;  /* 0x3780000003037811 */ /* 0x000fc800078eb8ff */
[----:B------:R-:W-:-:S07]  /*0bb0*/  LOP3.LUT R18, R3, R2, R17, 0xfe, !PT ;  /* 0x0000000203127212 */ /* 0x000fce00078efe11 */
.L_x_3268:
[----:B------:R-:W-:Y:S05]  /*0bc0*/  BSYNC.RECONVERGENT B0 ;  /* 0x0000000000007941 */ /* 0x000fea0003800200 */
.L_x_3267:
[----:B------:R0:W1:Y:S01]  /*0bd0*/  @!P0 F2I.FTZ.TRUNC.NTZ R19, R6 ;  /* 0x0000000600138305 */ /* 0x000062000021f100 */
[----:B------:R-:W-:Y:S01]  /*0be0*/  IMAD.U32 R3, RZ, RZ, UR20 ;  /* 0x00000014ff037e24 */ /* 0x000fe2000f8e00ff */
[----:B------:R-:W-:Y:S01]  /*0bf0*/  UIADD3 UR4, UP0, UPT, UR17, UR4, URZ ;  /* 0x0000000411047290 */ /* 0x000fe2000ff1e0ff */
[----:B------:R-:W-:Y:S02]  /*0c00*/  IMAD.U32 R5, RZ, RZ, UR20 ;  /* 0x00000014ff057e24 */ /* 0x000fe4000f8e00ff */
[----:B------:R-:W-:Y:S01]  /*0c10*/  IMAD.U32 R20, RZ, RZ, UR20 ;  /* 0x00000014ff147e24 */ /* 0x000fe2000f8e00ff */
[----:B------:R-:W-:Y:S01]  /*0c20*/  @!P2 LEA R2, P4, R3, R8, 0x3 ;  /* 0x000000080302a211 */ /* 0x000fe200078818ff */
[----:B------:R-:W-:Y:S01]  /*0c30*/  @!P3 IMAD.WIDE.U32 R4, R5, 0xc, R8 ;  /* 0x0000000c0504b825 */ /* 0x000fe200078e0008 */
[----:B------:R2:W3:Y:S01]  /*0c40*/  @!P1 F2I.FTZ.TRUNC.NTZ R17, R7 ;  /* 0x0000000700119305 */ /* 0x0004e2000021f100 */
[----:B------:R-:W-:Y:S01]  /*0c50*/  UIADD3.X UR5, UPT, UPT, URZ, UR5, URZ, UP0, !UPT ;  /* 0x00000005ff057290 */ /* 0x000fe200087fe4ff */
[----:B------:R-:W-:Y:S01]  /*0c60*/  @!P2 LEA.HI.X R3, R20, R9, RZ, 0x3, P4 ;  /* 0x000000091403a211 */ /* 0x000fe200020f1cff */
[----:B0-----:R-:W-:Y:S01]  /*0c70*/  @!P0 IMAD.MOV.U32 R6, RZ, RZ, R8 ;  /* 0x000000ffff068224 */ /* 0x001fe200078e0008 */
[----:B------:R-:W-:Y:S01]  /*0c80*/  UISETP.GE.U32.AND UP0, UPT, UR4, UR25, UPT ;  /* 0x000000190400728c */ /* 0x000fe2000bf06070 */
[----:B------:R-:W-:-:S03]  /*0c90*/  @!P3 VIADD R5, R5, UR6 ;  /* 0x000000060505bc36 */ /* 0x000fc60008000000 */
[----:B------:R-:W0:Y:S01]  /*0ca0*/  @!P2 F2I.FTZ.TRUNC.NTZ R21, R21 ;  /* 0x000000150015a305 */ /* 0x000e22000021f100 */
[----:B--2---:R-:W-:Y:S01]  /*0cb0*/  @!P0 IMAD.MOV.U32 R7, RZ, RZ, R9 ;  /* 0x000000ffff078224 */ /* 0x004fe200078e0009 */
[----:B------:R-:W-:-:S04]  /*0cc0*/  UISETP.GE.U32.AND.EX UP0, UPT, UR5, UR26, UPT, UP0 ;  /* 0x0000001a0500728c */ /* 0x000fc8000bf06100 */
[----:B-1----:R1:W-:Y:S01]  /*0cd0*/  @!P0 STG.E desc[UR18][R6.64], R19 ;  /* 0x0000001306008986 */ /* 0x0023e2000c101912 */
[----:B------:R-:W-:Y:S01]  /*0ce0*/  IADD3 R8, P0, PT, R8, UR21, RZ ;  /* 0x0000001508087c10 */ /* 0x000fe2000ff1e0ff */
[----:B------:R-:W2:Y:S03]  /*0cf0*/  @!P3 F2I.FTZ.TRUNC.NTZ R23, R18 ;  /* 0x000000120017b305 */ /* 0x000ea6000021f100 */
[----:B------:R-:W-:Y:S01]  /*0d00*/  IADD3.X R9, PT, PT, R9, UR22, RZ, P0, !PT ;  /* 0x0000001609097c10 */ /* 0x000fe200087fe4ff */
[----:B-1----:R-:W-:Y:S02]  /*0d10*/  @!P1 IMAD.MOV.U32 R6, RZ, RZ, R10 ;  /* 0x000000ffff069224 */ /* 0x002fe400078e000a */
[----:B------:R-:W-:-:S05]  /*0d20*/  @!P1 IMAD.MOV.U32 R7, RZ, RZ, R13 ;  /* 0x000000ffff079224 */ /* 0x000fca00078e000d */
[----:B---3--:R1:W-:Y:S01]  /*0d30*/  @!P1 STG.E desc[UR18][R6.64], R17 ;  /* 0x0000001106009986 */ /* 0x0083e2000c101912 */
[----:B------:R-:W-:-:S03]  /*0d40*/  IADD3 R0, P1, PT, R0, UR17, RZ ;  /* 0x0000001100007c10 */ /* 0x000fc6000ff3e0ff */
[----:B0-----:R1:W-:Y:S01]  /*0d50*/  @!P2 STG.E desc[UR18][R2.64], R21 ;  /* 0x000000150200a986 */ /* 0x0013e2000c101912 */
[----:B------:R-:W-:Y:S01]  /*0d60*/  IADD3 R10, P2, PT, R10, UR21, RZ ;  /* 0x000000150a0a7c10 */ /* 0x000fe2000ff5e0ff */
[----:B------:R-:W-:Y:S02]  /*0d70*/  IMAD.X R11, RZ, RZ, R11, P1 ;  /* 0x000000ffff0b7224 */ /* 0x000fe400008e060b */
[----:B--2---:R1:W-:Y:S01]  /*0d80*/  @!P3 STG.E desc[UR18][R4.64], R23 ;  /* 0x000000170400b986 */ /* 0x0043e2000c101912 */
[----:B------:R-:W-:Y:S01]  /*0d90*/  IADD3.X R13, PT, PT, R13, UR22, RZ, P2, !PT ;  /* 0x000000160d0d7c10 */ /* 0x000fe200097fe4ff */
[----:B------:R-:W-:Y:S08]  /*0da0*/  BRA.U !UP0, `(.L_x_3271) ;  /* 0xfffffff508707547 */ /* 0x000ff0000b83ffff */
[----:B------:R-:W-:Y:S05]  /*0db0*/  EXIT ;  /* 0x000000000000794d */ /* 0x000fea0003800000 */
.L_x_3254:
        /* <DEDUP_REMOVED lines=8> */
.L_x_3288:
        /* <DEDUP_REMOVED lines=29> */
.L_x_3275:
[----:B0-----:R-:W-:Y:S05]  /*1010*/  BSYNC.RECONVERGENT B1 ;  /* 0x0000000000017941 */ /* 0x001fea0003800200 */
.L_x_3274:
[----:B------:R-:W-:Y:S01]  /*1020*/  IMAD.SHL.U32 R5, R5, 0x200000, RZ ;  /* 0x0020000005057824 */ /* 0x000fe200078e00ff */
[----:B------:R-:W-:-:S04]  /*1030*/  LEA R7, R7, 0x37800000, 0x17 ;  /* 0x3780000007077811 */ /* 0x000fc800078eb8ff */
[----:B------:R-:W-:-:S07]  /*1040*/  LOP3.LUT R8, R7, R5, R12, 0xfe, !PT ;  /* 0x0000000507087212 */ /* 0x000fce00078efe0c */
.L_x_3273:
[----:B0-----:R-:W-:Y:S05]  /*1050*/  BSYNC.RECONVERGENT B0 ;  /* 0x0000000000007941 */ /* 0x001fea0003800200 */
.L_x_3272:
        /* <DEDUP_REMOVED lines=22> */
.L_x_3279:
[----:B------:R-:W-:Y:S05]  /*11c0*/  BSYNC.RECONVERGENT B1 ;  /* 0x0000000000017941 */ /* 0x000fea0003800200 */
.L_x_3278:
[----:B------:R-:W-:Y:S01]  /*11d0*/  IMAD.SHL.U32 R6, R6, 0x200000, RZ ;  /* 0x0020000006067824 */ /* 0x000fe200078e00ff */
[----:B------:R-:W-:-:S04]  /*11e0*/  LEA R5, R5, 0x37800000, 0x17 ;  /* 0x3780000005057811 */ /* 0x000fc800078eb8ff */
[----:B------:R-:W-:-:S07]  /*11f0*/  LOP3.LUT R5, R5, R6, R9, 0xfe, !PT ;  /* 0x0000000605057212 */ /* 0x000fce00078efe09 */
.L_x_3277:
[----:B------:R-:W-:Y:S05]  /*1200*/  BSYNC.RECONVERGENT B0 ;  /* 0x0000000000007941 */ /* 0x000fea0003800200 */
.L_x_3276:
        /* <DEDUP_REMOVED lines=22> */
.L_x_3283:
[----:B------:R-:W-:Y:S05]  /*1370*/  BSYNC.RECONVERGENT B1 ;  /* 0x0000000000017941 */ /* 0x000fea0003800200 */
.L_x_3282:
[----:B------:R-:W-:Y:S01]  /*1380*/  IMAD.SHL.U32 R2, R2, 0x200000, RZ ;  /* 0x0020000002027824 */ /* 0x000fe200078e00ff */
[----:B------:R-:W-:-:S04]  /*1390*/  LEA R6, R6, 0x37800000, 0x17 ;  /* 0x3780000006067811 */ /* 0x000fc800078eb8ff */
[----:B------:R-:W-:-:S07]  /*13a0*/  LOP3.LUT R6, R6, R2, R11, 0xfe, !PT ;  /* 0x0000000206067212 */ /* 0x000fce00078efe0b */
.L_x_3281:
[----:B------:R-:W-:Y:S05]  /*13b0*/  BSYNC.RECONVERGENT B0 ;  /* 0x0000000000007941 */ /* 0x000fea0003800200 */
.L_x_3280:
        /* <DEDUP_REMOVED lines=22> */
.L_x_3287:
[----:B------:R-:W-:Y:S05]  /*1520*/  BSYNC.RECONVERGENT B1 ;  /* 0x0000000000017941 */ /* 0x000fea0003800200 */
.L_x_3286:
[----:B------:R-:W-:Y:S01]  /*1530*/  IMAD.SHL.U32 R4, R4, 0x200000, RZ ;  /* 0x0020000004047824 */ /* 0x000fe200078e00ff */
[----:B------:R-:W-:-:S04]  /*1540*/  LEA R2, R2, 0x37800000, 0x17 ;  /* 0x3780000002027811 */ /* 0x000fc800078eb8ff */
[----:B------:R-:W-:-:S07]  /*1550*/  LOP3.LUT R7, R2, R4, R11, 0xfe, !PT ;  /* 0x0000000402077212 */ /* 0x000fce00078efe0b */
.L_x_3285:
[----:B------:R-:W-:Y:S05]  /*1560*/  BSYNC.RECONVERGENT B0 ;  /* 0x0000000000007941 */ /* 0x000fea0003800200 */
.L_x_3284:
[----:B------:R-:W-:Y:S01]  /*1570*/  F2I.FTZ.TRUNC.NTZ R7, R7 ;  /* 0x0000000700077305 */ /* 0x000fe2000021f100 */
[----:B------:R-:W-:-:S04]  /*1580*/  LEA R10, P0, R3, UR15, 0x4 ;  /* 0x0000000f030a7c11 */ /* 0x000fc8000f8020ff */
[C-C-:B------:R-:W-:Y:S02]  /*1590*/  LEA.HI.X R11, R3.reuse, UR10, R0.reuse, 0x4, P0 ;  /* 0x0000000a030b7c11 */ /* 0x140fe400080f2400 */
[----:B------:R-:W-:Y:S01]  /*15a0*/  IADD3 R3, P0, PT, R3, UR4, RZ ;  /* 0x0000000403037c10 */ /* 0x000fe2000ff1e0ff */
[----:B------:R-:W-:Y:S04]  /*15b0*/  F2I.FTZ.TRUNC.NTZ R4, R8 ;  /* 0x0000000800047305 */ /* 0x000fe8000021f100 */
[C---:B------:R-:W-:Y:S02]  /*15c0*/  IMAD.SHL.U32 R2, R3.reuse, 0x4, RZ ;  /* 0x0000000403027824 */ /* 0x040fe400078e00ff */
[----:B------:R-:W-:Y:S01]  /*15d0*/  IMAD.X R0, RZ, RZ, R0, P0 ;  /* 0x000000ffff007224 */ /* 0x000fe200000e0600 */
[----:B------:R-:W-:Y:S01]  /*15e0*/  LOP3.LUT P0, RZ, R3, 0xffffc000, RZ, 0xc0, !PT ;  /* 0xffffc00003ff7812 */ /* 0x000fe2000780c0ff */
[----:B------:R-:W-:Y:S01]  /*15f0*/  F2I.FTZ.TRUNC.NTZ R5, R5 ;  /* 0x0000000500057305 */ /* 0x000fe2000021f100 */
[----:B------:R-:W-:-:S02]  /*1600*/  ISETP.LT.U32.AND P1, PT, R2, UR27, PT ;  /* 0x0000001b02007c0c */ /* 0x000fc4000bf21070 */
[----:B------:R-:W-:Y:S02]  /*1610*/  SHF.L.U64.HI R2, R3, 0x2, R0 ;  /* 0x0000000203027819 */ /* 0x000fe40000010200 */
[----:B------:R-:W-:Y:S02]  /*1620*/  LOP3.LUT P0, RZ, R0, 0x3fffffff, RZ, 0xc0, P0 ;  /* 0x3fffffff00ff7812 */ /* 0x000fe4000000c0ff */
[----:B------:R-:W-:Y:S01]  /*1630*/  ISETP.LT.AND.EX P1, PT, R2, UR16, PT, P1 ;  /* 0x0000001002007c0c */ /* 0x000fe2000bf21310 */
[----:B------:R-:W0:Y:S02]  /*1640*/  F2I.FTZ.TRUNC.NTZ R6, R6 ;  /* 0x0000000600067305 */ /* 0x000e24000021f100 */
[----:B0-----:R1:W-:Y:S10]  /*1650*/  STG.E.128 desc[UR18][R10.64], R4 ;  /* 0x000000040a007986 */ /* 0x0013f4000c101d12 */
[----:B------:R-:W-:Y:S05]  /*1660*/  @!P0 BRA P1, `(.L_x_3288) ;  /* 0xfffffff400f48947 */ /* 0x000fea000083ffff */
[----:B------:R-:W-:Y:S05]  /*1670*/  EXIT ;  /* 0x000000000000794d */ /* 0x000fea0003800000 */
.L_x_3289:
        /* <DEDUP_REMOVED lines=16> */
.L_x_7799:


//--------------------- .text._ZN2at6native55_GLOBAL__N__de093ff9_22_ForeachBinaryOpList_cu_a911ec4325multi_tensor_apply_kernelINS1_18TensorListMetadataILi2EEENS1_11CopyFunctorIiN3c1011Float8_e5m2ELi2ELi1ELi1EEEJNS0_4CopyIiS7_EEEEEvT_T0_DpT1_ --------------------------
	.section	.text._ZN2at6native55_GLOBAL__N__de093ff9_22_ForeachBinaryOpList_cu_a911ec4325multi_tensor_apply_kernelINS1_18TensorListMetadataILi2EEENS1_11CopyFunctorIiN3c1011Float8_e5m2ELi2ELi1ELi1EEEJNS0_4CopyIiS7_EEEEEvT_T0_DpT1_,"ax",@progbits
	.align	128
.text._ZN2at6native55_GLOBAL__N__de093ff9_22_ForeachBinaryOpList_cu_a911ec4325multi_tensor_apply_kernelINS1_18TensorListMetadataILi2EEENS1_11CopyFunctorIiN3c1011Float8_e5m2ELi2ELi1ELi1EEEJNS0_4CopyIiS7_EEEEEvT_T0_DpT1_:
        .type           _ZN2at6native55_GLOBAL__N__de093ff9_22_ForeachBinaryOpList_cu_a911ec4325multi_tensor_apply_kernelINS1_18TensorListMetadataILi2EEENS1_11CopyFunctorIiN3c1011Float8_e5m2ELi2ELi1ELi1EEEJNS0_4CopyIiS7_EEEEEvT_T0_DpT1_,@function
        .size           _ZN2at6native55_GLOBAL__N__de093ff9_22_ForeachBinaryOpList_cu_a911ec4325multi_tensor_apply_kernelINS1_18TensorListMetadataILi2EEENS1_11CopyFunctorIiN3c1011Float8_e5m2ELi2ELi1ELi1EEEJNS0_4CopyIiS7_EEEEEvT_T0_DpT1_,(.L_x_7800 - _ZN2at6native55_GLOBAL__N__de093ff9_22_ForeachBinaryOpList_cu_a911ec4325multi_tensor_apply_kernelINS1_18TensorListMetadataILi2EEENS1_11CopyFunctorIiN3c1011Float8_e5m2ELi2ELi1ELi1EEEJNS0_4CopyIiS7_EEEEEvT_T0_DpT1_)
        .other          _ZN2at6native55_GLOBAL__N__de093ff9_22_ForeachBinaryOpList_cu_a911ec4325multi_tensor_apply_kernelINS1_18TensorListMetadataILi2EEENS1_11CopyFunctorIiN3c1011Float8_e5m2ELi2ELi1ELi1EEEJNS0_4CopyIiS7_EEEEEvT_T0_DpT1_,@"STO_CUDA_ENTRY STV_DEFAULT"
_ZN2at6native55_GLOBAL__N__de093ff9_22_ForeachBinaryOpList_cu_a911ec4325multi_tensor_apply_kernelINS1_18TensorListMetadataILi2EEENS1_11CopyFunctorIiN3c1011Float8_e5m2ELi2ELi1ELi1EEEJNS0_4CopyIiS7_EEEEEvT_T0_DpT1_:
        /* <DEDUP_REMOVED lines=54> */
.L_x_3291:
        /* <DEDUP_REMOVED lines=25> */
[----:B------:R-:W5:Y:S01]  /*04f0*/  @!P3 LDG.E.U8 R11, desc[UR18][R18.64] ;  /* 0x00000012120bb981 */ /* 0x000f62000c1e1100 */
[----:B------:R-:W0:Y:S02]  /*0500*/  LDCU UR6, c[0x0][0x360] ;  /* 0x00006c00ff0677ac */ /* 0x000e240008000800 */
        /* <DEDUP_REMOVED lines=13> */
[C---:B----4-:R-:W-:Y:S01]  /*05e0*/  IMAD.SHL.U32 R22, R14.reuse, 0x2000000, RZ ;  /* 0x020000000e167824 */ /* 0x050fe200078e00ff */
[----:B------:R-:W-:Y:S01]  /*05f0*/  @P6 LEA.HI R4, R3, 0x70000000, RZ, 0x1c ;  /* 0x7000000003046811 */ /* 0x000fe200078fe0ff */
[----:B------:R-:W-:Y:S02]  /*0600*/  IMAD.SHL.U32 R7, R14, 0x100, RZ ;  /* 0x000001000e077824 */ /* 0x000fe400078e00ff */
[----:B------:R-:W-:Y:S01]  /*0610*/  @!P6 FADD.FTZ R3, R2, -0.5 ;  /* 0xbf0000000203e421 */ /* 0x000fe20000010000 */
[----:B------:R-:W-:Y:S01]  /*0620*/  ISETP.GE.U32.AND P4, PT, R22, 0x8000000, PT ;  /* 0x080000001600780c */ /* 0x000fe20003f86070 */
[----:B-----5:R-:W-:-:S02]  /*0630*/  IMAD.SHL.U32 R2, R11, 0x2000000, RZ ;  /* 0x020000000b027824 */ /* 0x020fc400078e00ff */
[----:B------:R-:W-:Y:S01]  /*0640*/  @P6 FMUL.FTZ R3, R4, 1.9259299443872358531e-34 ;  /* 0x0780000004036820 */ /* 0x000fe20000410000 */
[----:B------:R-:W-:Y:S01]  /*0650*/  PRMT R4, R17, 0x9910, RZ ;  /* 0x0000991011047816 */ /* 0x000fe200000000ff */
[----:B------:R-:W-:Y:S01]  /*0660*/  IMAD.SHL.U32 R18, R11, 0x100, RZ ;  /* 0x000001000b127824 */ /* 0x000fe200078e00ff */
[----:B------:R-:W-:Y:S02]  /*0670*/  @!P5 LOP3.LUT R6, R20, 0x7f00, RZ, 0xc0, !PT ;  /* 0x00007f001406d812 */ /* 0x000fe400078ec0ff */
[----:B------:R-:W-:Y:S02]  /*0680*/  @P5 LEA.HI R5, R21, 0x70000000, RZ, 0x1c ;  /* 0x7000000015055811 */ /* 0x000fe400078fe0ff */
        /* <DEDUP_REMOVED lines=8> */
[----:B------:R-:W-:Y:S02]  /*0710*/  @P4 LEA.HI R3, R22, 0x70000000, RZ, 0x1c ;  /* 0x7000000016034811 */ /* 0x000fe400078fe0ff */
[----:B------:R-:W-:Y:S01]  /*0720*/  @!P4 LOP3.LUT R4, R4, 0x3f000000, RZ, 0xfc, !PT ;  /* 0x3f0000000404c812 */ /* 0x000fe200078efcff */
[----:B------:R-:W0:Y:S01]  /*0730*/  @!P0 F2I.FTZ.TRUNC.NTZ R17, R17 ;  /* 0x0000001100118305 */ /* 0x000e22000021f100 */
[----:B------:R-:W-:Y:S01]  /*0740*/  LOP3.LUT R19, R5, 0x80000000, R6, 0xf8, !PT ;  /* 0x8000000005137812 */ /* 0x000fe200078ef806 */
[----:B------:R-:W-:Y:S01]  /*0750*/  @P4 FMUL.FTZ R3, R3, 1.9259299443872358531e-34 ;  /* 0x0780000003034820 */ /* 0x000fe20000410000 */
[----:B------:R-:W-:Y:S01]  /*0760*/  @!P6 LOP3.LUT R6, R18, 0x7f00, RZ, 0xc0, !PT ;  /* 0x00007f001206e812 */ /* 0x000fe200078ec0ff */
[----:B------:R-:W-:Y:S01]  /*0770*/  @!P4 FADD.FTZ R3, R4, -0.5 ;  /* 0xbf0000000403c421 */ /* 0x000fe20000010000 */
[----:B------:R-:W-:-:S02]  /*0780*/  PRMT R7, R7, 0x9910, RZ ;  /* 0x0000991007077816 */ /* 0x000fc400000000ff */
[----:B------:R-:W-:Y:S01]  /*0790*/  @P6 LEA.HI R5, R2, 0x70000000, RZ, 0x1c ;  /* 0x7000000002056811 */ /* 0x000fe200078fe0ff */
[----:B------:R-:W1:Y:S01]  /*07a0*/  @!P1 F2I.FTZ.TRUNC.NTZ R19, R19 ;  /* 0x0000001300139305 */ /* 0x000e62000021f100 */
[----:B------:R-:W-:Y:S01]  /*07b0*/  @!P6 LOP3.LUT R4, R6, 0x3f000000, RZ, 0xfc, !PT ;  /* 0x3f0000000604e812 */ /* 0x000fe200078efcff */
[----:B------:R-:W-:Y:S01]  /*07c0*/  IMAD.MOV.U32 R2, RZ, RZ, R7 ;  /* 0x000000ffff027224 */ /* 0x000fe200078e0007 */
[----:B------:R-:W-:Y:S01]  /*07d0*/  PRMT R7, R18, 0x9910, RZ ;  /* 0x0000991012077816 */ /* 0x000fe200000000ff */
[----:B------:R-:W-:Y:S01]  /*07e0*/  @P6 FMUL.FTZ R6, R5, 1.9259299443872358531e-34 ;  /* 0x0780000005066820 */ /* 0x000fe20000410000 */
[----:B------:R-:W-:Y:S02]  /*07f0*/  IMAD.U32 R5, RZ, RZ, UR17 ;  /* 0x00000011ff057e24 */ /* 0x000fe4000f8e00ff */
[----:B------:R-:W-:Y:S01]  /*0800*/  @!P6 FADD.FTZ R6, R4, -0.5 ;  /* 0xbf0000000406e421 */ /* 0x000fe20000010000 */
[----:B------:R-:W-:Y:S01]  /*0810*/  LOP3.LUT R21, R3, 0x80000000, R2, 0xf8, !PT ;  /* 0x8000000003157812 */ /* 0x000fe200078ef802 */
[----:B------:R-:W-:-:S02]  /*0820*/  @!P3 IMAD.MOV.U32 R2, RZ, RZ, R10 ;  /* 0x000000ffff02b224 */ /* 0x000fc400078e000a */
[----:B------:R-:W-:Y:S01]  /*0830*/  @!P3 IMAD.MOV.U32 R3, RZ, RZ, R13 ;  /* 0x000000ffff03b224 */ /* 0x000fe200078e000d */
[----:B------:R-:W-:Y:S01]  /*0840*/  LOP3.LUT R6, R6, 0x80000000, R7, 0xf8, !PT ;  /* 0x8000000006067812 */ /* 0x000fe200078ef807 */
[----:B------:R-:W-:Y:S01]  /*0850*/  IMAD.U32 R7, RZ, RZ, UR17 ;  /* 0x00000011ff077e24 */ /* 0x000fe2000f8e00ff */
[----:B------:R-:W2:Y:S01]  /*0860*/  @!P2 F2I.FTZ.TRUNC.NTZ R21, R21 ;  /* 0x000000150015a305 */ /* 0x000ea2000021f100 */
[----:B------:R-:W-:-:S03]  /*0870*/  @!P3 IMAD.WIDE.U32 R4, R5, 0xc, R2 ;  /* 0x0000000c0504b825 */ /* 0x000fc600078e0002 */
[----:B------:R-:W-:Y:S01]  /*0880*/  @!P2 LEA R2, P4, R7, R10, 0x3 ;  /* 0x0000000a0702a211 */ /* 0x000fe200078818ff */
[----:B------:R-:W-:Y:S02]  /*0890*/  @!P0 IMAD.MOV.U32 R7, RZ, RZ, R13 ;  /* 0x000000ffff078224 */ /* 0x000fe400078e000d */
[----:B------:R-:W-:Y:S01]  /*08a0*/  @!P3 IMAD.MOV.U32 R3, RZ, RZ, RZ ;  /* 0x000000ffff03b224 */ /* 0x000fe200078e00ff */
[----:B------:R3:W4:Y:S01]  /*08b0*/  @!P3 F2I.FTZ.TRUNC.NTZ R23, R6 ;  /* 0x000000060017b305 */ /* 0x000722000021f100 */
[----:B------:R-:W-:Y:S02]  /*08c0*/  IMAD.U32 R18, RZ, RZ, UR17 ;  /* 0x00000011ff127e24 */ /* 0x000fe4000f8e00ff */
[----:B------:R-:W-:-:S03]  /*08d0*/  @!P3 IMAD.IADD R5, R5, 0x1, R3 ;  /* 0x000000010505b824 */ /* 0x000fc600078e0203 */
[----:B------:R-:W-:Y:S01]  /*08e0*/  @!P2 LEA.HI.X R3, R18, R13, RZ, 0x3, P4 ;  /* 0x0000000d1203a211 */ /* 0x000fe200020f1cff */
[----:B---3--:R-:W-:-:S05]  /*08f0*/  @!P0 IMAD.MOV.U32 R6, RZ, RZ, R10 ;  /* 0x000000ffff068224 */ /* 0x008fca00078e000a */
[----:B0-----:R0:W-:Y:S01]  /*0900*/  @!P0 STG.E desc[UR18][R6.64], R17 ;  /* 0x0000001106008986 */ /* 0x0011e2000c101912 */
[----:B------:R-:W-:-:S04]  /*0910*/  IADD3 R10, P0, PT, R10, UR20, RZ ;  /* 0x000000140a0a7c10 */ /* 0x000fc8000ff1e0ff */
[----:B------:R-:W-:Y:S01]  /*0920*/  IADD3.X R13, PT, PT, R13, UR21, RZ, P0, !PT ;  /* 0x000000150d0d7c10 */ /* 0x000fe200087fe4ff */
[----:B0-----:R-:W-:Y:S02]  /*0930*/  @!P1 IMAD.MOV.U32 R6, RZ, RZ, R15 ;  /* 0x000000ffff069224 */ /* 0x001fe400078e000f */
[----:B------:R-:W-:-:S05]  /*0940*/  @!P1 IMAD.MOV.U32 R7, RZ, RZ, R0 ;  /* 0x000000ffff079224 */ /* 0x000fca00078e0000 */
[----:B-1----:R0:W-:Y:S01]  /*0950*/  @!P1 STG.E desc[UR18][R6.64], R19 ;  /* 0x0000001306009986 */ /* 0x0021e2000c101912 */
[----:B------:R-:W-:-:S03]  /*0960*/  IADD3 R8, P1, PT, R8, UR6, RZ ;  /* 0x0000000608087c10 */ /* 0x000fc6000ff3e0ff */
[----:B--2---:R0:W-:Y:S01]  /*0970*/  @!P2 STG.E desc[UR18][R2.64], R21 ;  /* 0x000000150200a986 */ /* 0x0041e2000c101912 */
[----:B------:R-:W-:Y:S01]  /*0980*/  IADD3 R15, P2, PT, R15, UR20, RZ ;  /* 0x000000140f0f7c10 */ /* 0x000fe2000ff5e0ff */
[----:B------:R-:W-:Y:S02]  /*0990*/  IMAD.X R9, RZ, RZ, R9, P1 ;  /* 0x000000ffff097224 */ /* 0x000fe400008e0609 */
[----:B----4-:R0:W-:Y:S01]  /*09a0*/  @!P3 STG.E desc[UR18][R4.64], R23 ;  /* 0x000000170400b986 */ /* 0x0101e2000c101912 */
[----:B------:R-:W-:Y:S01]  /*09b0*/  IADD3.X R0, PT, PT, R0, UR21, RZ, P2, !PT ;  /* 0x0000001500007c10 */ /* 0x000fe200097fe4ff */
[----:B------:R-:W-:Y:S08]  /*09c0*/  BRA.U !UP0, `(.L_x_3291) ;  /* 0xfffffff908647547 */ /* 0x000ff0000b83ffff */
[----:B------:R-:W-:Y:S05]  /*09d0*/  EXIT ;  /* 0x000000000000794d */ /* 0x000fea0003800000 */
.L_x_3290:
        /* <DEDUP_REMOVED lines=8> */
.L_x_3292:
        /* <DEDUP_REMOVED lines=12> */
[----:B------:R-:W-:Y:S01]  /*0b20*/  LOP3.LUT R5, R10, 0xffff, RZ, 0xc0, !PT ;  /* 0x0000ffff0a057812 */ /* 0x000fe200078ec0ff */
[----:B------:R-:W-:Y:S01]  /*0b30*/  IMAD.SHL.U32 R2, R6, 0x2000000, RZ ;  /* 0x0200000006027824 */ /* 0x000fe200078e00ff */
[----:B------:R-:W-:Y:S01]  /*0b40*/  ISETP.GE.U32.AND P2, PT, R13, 0x8000000, PT ;  /* 0x080000000d00780c */ /* 0x000fe20003f46070 */
[----:B------:R-:W-:Y:S01]  /*0b50*/  IMAD.SHL.U32 R14, R9, 0x2000000, RZ ;  /* 0x02000000090e7824 */ /* 0x000fe200078e00ff */
[----:B------:R-:W-:-:S02]  /*0b60*/  LOP3.LUT R12, R11, 0xffff, RZ, 0xc0, !PT ;  /* 0x0000ffff0b0c7812 */ /* 0x000fc400078ec0ff */
[----:B------:R-:W-:Y:S02]  /*0b70*/  ISETP.GT.U32.AND P0, PT, R2, 0x7ffffff, PT ;  /* 0x07ffffff0200780c */ /* 0x000fe40003f04070 */
[----:B------:R-:W-:Y:S02]  /*0b80*/  ISETP.GE.U32.AND P3, PT, R14, 0x8000000, PT ;  /* 0x080000000e00780c */ /* 0x000fe40003f66070 */
[----:B------:R-:W-:Y:S02]  /*0b90*/  PRMT R11, R11, 0x9910, RZ ;  /* 0x000099100b0b7816 */ /* 0x000fe400000000ff */
[----:B------:R-:W-:Y:S02]  /*0ba0*/  @!P1 LOP3.LUT R5, R5, 0x7f00, RZ, 0xc0, !PT ;  /* 0x00007f0005059812 */ /* 0x000fe400078ec0ff */
[----:B------:R-:W-:Y:S02]  /*0bb0*/  @P1 LEA.HI R4, R8, 0x70000000, RZ, 0x1c ;  /* 0x7000000008041811 */ /* 0x000fe400078fe0ff */
[----:B------:R-:W-:-:S02]  /*0bc0*/  @!P1 LOP3.LUT R5, R5, 0x3f000000, RZ, 0xfc, !PT ;  /* 0x3f00000005059812 */ /* 0x000fc400078efcff */
[----:B------:R-:W-:Y:S01]  /*0bd0*/  @!P2 LOP3.LUT R8, R12, 0x7f00, RZ, 0xc0, !PT ;  /* 0x00007f000c08a812 */ /* 0x000fe200078ec0ff */
[----:B------:R-:W-:Y:S01]  /*0be0*/  @P1 FMUL.FTZ R4, R4, 1.9259299443872358531e-34 ;  /* 0x0780000004041820 */ /* 0x000fe20000410000 */
[----:B------:R-:W-:Y:S02]  /*0bf0*/  IMAD.SHL.U32 R12, R9, 0x100, RZ ;  /* 0x00000100090c7824 */ /* 0x000fe400078e00ff */
[----:B------:R-:W-:Y:S01]  /*0c00*/  @!P1 FADD.FTZ R4, R5, -0.5 ;  /* 0xbf00000005049421 */ /* 0x000fe20000010000 */
[----:B------:R-:W-:Y:S01]  /*0c10*/  PRMT R5, R10, 0x9910, RZ ;  /* 0x000099100a057816 */ /* 0x000fe200000000ff */
[----:B------:R-:W-:Y:S01]  /*0c20*/  IMAD.SHL.U32 R10, R6, 0x100, RZ ;  /* 0x00000100060a7824 */ /* 0x000fe200078e00ff */
[----:B------:R-:W-:Y:S02]  /*0c30*/  @P2 LEA.HI R7, R13, 0x70000000, RZ, 0x1c ;  /* 0x700000000d072811 */ /* 0x000fe400078fe0ff */
[----:B------:R-:W-:Y:S02]  /*0c40*/  LOP3.LUT R9, R12, 0xffff, RZ, 0xc0, !PT ;  /* 0x0000ffff0c097812 */ /* 0x000fe400078ec0ff */
[----:B------:R-:W-:Y:S01]  /*0c50*/  LOP3.LUT R6, R10, 0xffff, RZ, 0xc0, !PT ;  /* 0x0000ffff0a067812 */ /* 0x000fe200078ec0ff */
[----:B------:R-:W-:Y:S01]  /*0c60*/  @P2 FMUL.FTZ R7, R7, 1.9259299443872358531e-34 ;  /* 0x0780000007072820 */ /* 0x000fe20000410000 */
[----:B------:R-:W-:-:S02]  /*0c70*/  @!P2 LOP3.LUT R8, R8, 0x3f000000, RZ, 0xfc, !PT ;  /* 0x3f0000000808a812 */ /* 0x000fc400078efcff */
[----:B------:R-:W-:Y:S02]  /*0c80*/  LOP3.LUT R5, R4, 0x80000000, R5, 0xf8, !PT ;  /* 0x8000000004057812 */ /* 0x000fe400078ef805 */
[----:B------:R-:W-:Y:S01]  /*0c90*/  @!P0 LOP3.LUT R4, R6, 0x7f00, RZ, 0xc0, !PT ;  /* 0x00007f0006048812 */ /* 0x000fe200078ec0ff */
[----:B------:R-:W-:Y:S01]  /*0ca0*/  @!P2 FADD.FTZ R7, R8, -0.5 ;  /* 0xbf0000000807a421 */ /* 0x000fe20000010000 */
[----:B------:R-:W-:Y:S01]  /*0cb0*/  @!P3 LOP3.LUT R9, R9, 0x7f00, RZ, 0xc0, !PT ;  /* 0x00007f000909b812 */ /* 0x000fe200078ec0ff */
[----:B------:R-:W-:Y:S01]  /*0cc0*/  IMAD.MOV.U32 R6, RZ, RZ, R11 ;  /* 0x000000ffff067224 */ /* 0x000fe200078e000b */
[----:B------:R-:W-:Y:S01]  /*0cd0*/  @P3 LEA.HI R8, R14, 0x70000000, RZ, 0x1c ;  /* 0x700000000e083811 */ /* 0x000fe200078fe0ff */
[----:B------:R-:W-:Y:S01]  /*0ce0*/  F2I.FTZ.TRUNC.NTZ R5, R5 ;  /* 0x0000000500057305 */ /* 0x000fe2000021f100 */
[----:B------:R-:W-:Y:S02]  /*0cf0*/  @!P0 LOP3.LUT R4, R4, 0x3f000000, RZ, 0xfc, !PT ;  /* 0x3f00000004048812 */ /* 0x000fe400078efcff */
[----:B------:R-:W-:Y:S01]  /*0d00*/  @!P3 LOP3.LUT R9, R9, 0x3f000000, RZ, 0xfc, !PT ;  /* 0x3f0000000909b812 */ /* 0x000fe200078efcff */
[----:B------:R-:W-:Y:S01]  /*0d10*/  @P3 FMUL.FTZ R8, R8, 1.9259299443872358531e-34 ;  /* 0x0780000008083820 */ /* 0x000fe20000410000 */
[----:B------:R-:W-:Y:S01]  /*0d20*/  PRMT R12, R12, 0x9910, RZ ;  /* 0x000099100c0c7816 */ /* 0x000fe200000000ff */
[----:B------:R-:W-:Y:S01]  /*0d30*/  @!P0 FADD.FTZ R4, R4, -0.5 ;  /* 0xbf00000004048421 */ /* 0x000fe20000010000 */
[----:B------:R-:W-:Y:S01]  /*0d40*/  @P0 LEA.HI R2, R2, 0x70000000, RZ, 0x1c ;  /* 0x7000000002020811 */ /* 0x000fe200078fe0ff */
[----:B------:R-:W-:Y:S01]  /*0d50*/  @!P3 FADD.FTZ R8, R9, -0.5 ;  /* 0xbf0000000908b421 */ /* 0x000fe20000010000 */
[----:B------:R-:W-:Y:S01]  /*0d60*/  LOP3.LUT R6, R7, 0x80000000, R6, 0xf8, !PT ;  /* 0x8000000007067812 */ /* 0x000fe200078ef806 */
[----:B------:R-:W-:Y:S01]  /*0d70*/  IMAD.MOV.U32 R7, RZ, RZ, R12 ;  /* 0x000000ffff077224 */ /* 0x000fe200078e000c */
[----:B------:R-:W-:Y:S01]  /*0d80*/  PRMT R9, R10, 0x9910, RZ ;  /* 0x000099100a097816 */ /* 0x000fe200000000ff */
[----:B------:R-:W-:-:S03]  /*0d90*/  @P0 FMUL.FTZ R4, R2, 1.9259299443872358531e-34 ;  /* 0x0780000002040820 */ /* 0x000fc60000410000 */
[----:B------:R-:W-:Y:S01]  /*0da0*/  LOP3.LUT R7, R8, 0x80000000, R7, 0xf8, !PT ;  /* 0x8000000008077812 */ /* 0x000fe200078ef807 */
[----:B------:R-:W-:Y:S01]  /*0db0*/  F2I.FTZ.TRUNC.NTZ R6, R6 ;  /* 0x0000000600067305 */ /* 0x000fe2000021f100 */
[----:B------:R-:W-:Y:S02]  /*0dc0*/  LOP3.LUT R4, R4, 0x80000000, R9, 0xf8, !PT ;  /* 0x8000000004047812 */ /* 0x000fe400078ef809 */
[----:B------:R-:W-:-:S04]  /*0dd0*/  LEA R8, P0, R0, UR15, 0x4 ;  /* 0x0000000f00087c11 */ /* 0x000fc8000f8020ff */
[C---:B------:R-:W-:Y:S01]  /*0de0*/  LEA.HI.X R9, R0.reuse, UR10, R3, 0x4, P0 ;  /* 0x0000000a00097c11 */ /* 0x040fe200080f2403 */
[----:B------:R-:W-:Y:S01]  /*0df0*/  F2I.FTZ.TRUNC.NTZ R7, R7 ;  /* 0x0000000700077305 */ /* 0x000fe2000021f100 */
[----:B0-----:R-:W-:-:S05]  /*0e00*/  IADD3 R0, P0, PT, R0, UR4, RZ ;  /* 0x0000000400007c10 */ /* 0x001fca000ff1e0ff */
[C---:B------:R-:W-:Y:S02]  /*0e10*/  IMAD.SHL.U32 R2, R0.reuse, 0x4, RZ ;  /* 0x0000000400027824 */ /* 0x040fe400078e00ff */
[----:B------:R-:W0:Y:S01]  /*0e20*/  F2I.FTZ.TRUNC.NTZ R4, R4 ;  /* 0x0000000400047305 */ /* 0x000e22000021f100 */
[----:B------:R-:W-:Y:S01]  /*0e30*/  IMAD.X R3, RZ, RZ, R3, P0 ;  /* 0x000000ffff037224 */ /* 0x000fe200000e0603 */
[----:B------:R-:W-:Y:S02]  /*0e40*/  LOP3.LUT P0, RZ, R0, 0xffffc000, RZ, 0xc0, !PT ;  /* 0xffffc00000ff7812 */ /* 0x000fe4000780c0ff */
[----:B------:R-:W-:Y:S02]  /*0e50*/  ISETP.LT.U32.AND P1, PT, R2, UR26, PT ;  /* 0x0000001a02007c0c */ /* 0x000fe4000bf21070 */
[----:B------:R-:W-:Y:S02]  /*0e60*/  SHF.L.U64.HI R2, R0, 0x2, R3 ;  /* 0x0000000200027819 */ /* 0x000fe40000010203 */
[----:B------:R-:W-:-:S02]  /*0e70*/  LOP3.LUT P0, RZ, R3, 0x3fffffff, RZ, 0xc0, P0 ;  /* 0x3fffffff03ff7812 */ /* 0x000fc4000000c0ff */
[----:B------:R-:W-:Y:S01]  /*0e80*/  ISETP.LT.AND.EX P1, PT, R2, UR16, PT, P1 ;  /* 0x0000001002007c0c */ /* 0x000fe2000bf21310 */
[----:B0-----:R1:W-:-:S12]  /*0e90*/  STG.E.128 desc[UR18][R8.64], R4 ;  /* 0x0000000408007986 */ /* 0x0013d8000c101d12 */
[----:B------:R-:W-:Y:S05]  /*0ea0*/  @!P0 BRA P1, `(.L_x_3292) ;  /* 0xfffffff800ec8947 */ /* 0x000fea000083ffff */
[----:B------:R-:W-:Y:S05]  /*0eb0*/  EXIT ;  /* 0x000000000000794d */ /* 0x000fea0003800000 */
.L_x_3293:
        /* <DEDUP_REMOVED lines=12> */
.L_x_7800:


//--------------------- .text._ZN2at6native55_GLOBAL__N__de093ff9_22_ForeachBinaryOpList_cu_a911ec4325multi_tensor_apply_kernelINS1_18TensorListMetadataILi2EEENS1_11CopyFunctorIiN3c1015Float8_e4m3fnuzELi2ELi1ELi1EEEJNS0_4CopyIiS7_EEEEEvT_T0_DpT1_ --------------------------
	.section	.text._ZN2at6native55_GLOBAL__N__de093ff9_22_ForeachBinaryOpList_cu_a911ec4325multi_tensor_apply_kernelINS1_18TensorListMetadataILi2EEENS1_11CopyFunctorIiN3c1015Float8_e4m3fnuzELi2ELi1ELi1EEEJNS0_4CopyIiS7_EEEEEvT_T0_DpT1_,"ax",@progbits
	.align	128
.text._ZN2at6native55_GLOBAL__N__de093ff9_22_ForeachBinaryOpList_cu_a911ec4325multi_tensor_apply_kernelINS1_18TensorListMetadataILi2EEENS1_11CopyFunctorIiN3c1015Float8_e4m3fnuzELi2ELi1ELi1EEEJNS0_4CopyIiS7_EEEEEvT_T0_DpT1_:
        .type           _ZN2at6native55_GLOBAL__N__de093ff9_22_ForeachBinaryOpList_cu_a911ec4325multi_tensor_apply_kernelINS1_18TensorListMetadataILi2EEENS1_11CopyFunctorIiN3c1015Float8_e4m3fnuzELi2ELi1ELi1EEEJNS0_4CopyIiS7_EEEEEvT_T0_DpT1_,@function
        .size           _ZN2at6native55_GLOBAL__N__de093ff9_22_ForeachBinaryOpList_cu_a911ec4325multi_tensor_apply_kernelINS1_18TensorListMetadataILi2EEENS1_11CopyFunctorIiN3c1015Float8_e4m3fnuzELi2ELi1ELi1EEEJNS0_4CopyIiS7_EEEEEvT_T0_DpT1_,(.L_x_7801 - _ZN2at6native55_GLOBAL__N__de093ff9_22_ForeachBinaryOpList_cu_a911ec4325multi_tensor_apply_kernelINS1_18TensorListMetadataILi2EEENS1_11CopyFunctorIiN3c1015Float8_e4m3fnuzELi2ELi1ELi1EEEJNS0_4CopyIiS7_EEEEEvT_T0_DpT1_)
        .other          _ZN2at6native55_GLOBAL__N__de093ff9_22_ForeachBinaryOpList_cu_a911ec4325multi_tensor_apply_kernelINS1_18TensorListMetadataILi2EEENS1_11CopyFunctorIiN3c1015Float8_e4m3fnuzELi2ELi1ELi1EEEJNS0_4CopyIiS7_EEEEEvT_T0_DpT1_,@"STO_CUDA_ENTRY STV_DEFAULT"
_ZN2at6native55_GLOBAL__N__de093ff9_22_ForeachBinaryOpList_cu_a911ec4325multi_tensor_apply_kernelINS1_18TensorListMetadataILi2EEENS1_11CopyFunctorIiN3c1015Float8_e4m3fnuzELi2ELi1ELi1EEEJNS0_4CopyIiS7_EEEEEvT_T0_DpT1_:
        /* <DEDUP_REMOVED lines=55> */
.L_x_3311:
        /* <DEDUP_REMOVED lines=51> */
.L_x_3298:
[----:B------:R-:W-:Y:S05]  /*06a0*/  BSYNC.RECONVERGENT B1 ;  /* 0x0000000000017941 */ /* 0x000fea0003800200 */
.L_x_3297:
[----:B------:R-:W-:Y:S01]  /*06b0*/  IMAD.SHL.U32 R2, R2, 0x100000, RZ ;  /* 0x0010000002027824 */ /* 0x000fe200078e00ff */
[----:B------:R-:W-:-:S04]  /*06c0*/  LEA R3, R3, 0x3b800000, 0x17 ;  /* 0x3b80000003037811 */ /* 0x000fc800078eb8ff */
[----:B------:R-:W-:-:S07]  /*06d0*/  LOP3.LUT R6, R3, R2, R7, 0xfe, !PT ;  /* 0x0000000203067212 */ /* 0x000fce00078efe07 */
.L_x_3296:
[----:B------:R-:W-:Y:S05]  /*06e0*/  BSYNC.RECONVERGENT B0 ;  /* 0x0000000000007941 */ /* 0x000fea0003800200 */
.L_x_3295:
        /* <DEDUP_REMOVED lines=21> */
.L_x_3302:
[----:B------:R-:W-:Y:S05]  /*0840*/  BSYNC.RECONVERGENT B1 ;  /* 0x0000000000017941 */ /* 0x000fea0003800200 */
.L_x_3301:
[----:B------:R-:W-:Y:S01]  /*0850*/  IMAD.SHL.U32 R2, R2, 0x100000, RZ ;  /* 0x0010000002027824 */ /* 0x000fe200078e00ff */
[----:B------:R-:W-:-:S04]  /*0860*/  LEA R3, R3, 0x3b800000, 0x17 ;  /* 0x3b80000003037811 */ /* 0x000fc800078eb8ff */
[----:B------:R-:W-:-:S07]  /*0870*/  LOP3.LUT R7, R3, R2, R7, 0xfe, !PT ;  /* 0x0000000203077212 */ /* 0x000fce00078efe07 */
.L_x_3300:
[----:B------:R-:W-:Y:S05]  /*0880*/  BSYNC.RECONVERGENT B0 ;  /* 0x0000000000007941 */ /* 0x000fea0003800200 */
.L_x_3299:
        /* <DEDUP_REMOVED lines=21> */
.L_x_3306:
[----:B------:R-:W-:Y:S05]  /*09e0*/  BSYNC.RECONVERGENT B1 ;  /* 0x0000000000017941 */ /* 0x000fea0003800200 */
.L_x_3305:
[----:B------:R-:W-:Y:S01]  /*09f0*/  IMAD.SHL.U32 R2, R2, 0x100000, RZ ;  /* 0x0010000002027824 */ /* 0x000fe200078e00ff */
[----:B------:R-:W-:-:S04]  /*0a00*/  LEA R3, R3, 0x3b800000, 0x17 ;  /* 0x3b80000003037811 */ /* 0x000fc800078eb8ff */
[----:B------:R-:W-:-:S07]  /*0a10*/  LOP3.LUT R21, R3, R2, R21, 0xfe, !PT ;  /* 0x0000000203157212 */ /* 0x000fce00078efe15 */
.L_x_3304:
[----:B------:R-:W-:Y:S05]  /*0a20*/  BSYNC.RECONVERGENT B0 ;  /* 0x0000000000007941 */ /* 0x000fea0003800200 */
.L_x_3303:
        /* <DEDUP_REMOVED lines=21> */
.L_x_3310:
[----:B------:R-:W-:Y:S05]  /*0b80*/  BSYNC.RECONVERGENT B1 ;  /* 0x0000000000017941 */ /* 0x000fea0003800200 */
.L_x_3309:
[----:B------:R-:W-:Y:S01]  /*0b90*/  IMAD.SHL.U32 R2, R2, 0x100000, RZ ;  /* 0x0010000002027824 */ /* 0x000fe200078e00ff */
[----:B------:R-:W-:-:S04]  /*0ba0*/  LEA R3, R3, 0x3b800000, 0x17 ;  /* 0x3b80000003037811 */ /* 0x000fc800078eb8ff */
[----:B------:R-:W-:-:S07]  /*0bb0*/  LOP3.LUT R18, R3, R2, R17, 0xfe, !PT ;  /* 0x0000000203127212 */ /* 0x000fce00078efe11 */
.L_x_3308:
[----:B------:R-:W-:Y:S05]  /*0bc0*/  BSYNC.RECONVERGENT B0 ;  /* 0x0000000000007941 */ /* 0x000fea0003800200 */
.L_x_3307:
        /* <DEDUP_REMOVED lines=31> */
.L_x_3294:
        /* <DEDUP_REMOVED lines=8> */
.L_x_3328:
        /* <DEDUP_REMOVED lines=29> */
.L_x_3315:
[----:B0-----:R-:W-:Y:S05]  /*1010*/  BSYNC.RECONVERGENT B1 ;  /* 0x0000000000017941 */ /* 0x001fea0003800200 */
.L_x_3314:
[----:B------:R-:W-:Y:S01]  /*1020*/  IMAD.SHL.U32 R5, R5, 0x100000, RZ ;  /* 0x0010000005057824 */ /* 0x000fe200078e00ff */
[----:B------:R-:W-:-:S04]  /*1030*/  LEA R7, R7, 0x3b800000, 0x17 ;  /* 0x3b80000007077811 */ /* 0x000fc800078eb8ff */
[----:B------:R-:W-:-:S07]  /*1040*/  LOP3.LUT R8, R7, R5, R12, 0xfe, !PT ;  /* 0x0000000507087212 */ /* 0x000fce00078efe0c */
.L_x_3313:
[----:B0-----:R-:W-:Y:S05]  /*1050*/  BSYNC.RECONVERGENT B0 ;  /* 0x0000000000007941 */ /* 0x001fea0003800200 */
.L_x_3312:
        /* <DEDUP_REMOVED lines=22> */
.L_x_3319:
[----:B------:R-:W-:Y:S05]  /*11c0*/  BSYNC.RECONVERGENT B1 ;  /* 0x0000000000017941 */ /* 0x000fea0003800200 */
.L_x_3318:
[----:B------:R-:W-:Y:S01]  /*11d0*/  IMAD.SHL.U32 R6, R6, 0x100000, RZ ;  /* 0x0010000006067824 */ /* 0x000fe200078e00ff */
[----:B------:R-:W-:-:S04]  /*11e0*/  LEA R5, R5, 0x3b800000, 0x17 ;  /* 0x3b80000005057811 */ /* 0x000fc800078eb8ff */
[----:B------:R-:W-:-:S07]  /*11f0*/  LOP3.LUT R5, R5, R6, R9, 0xfe, !PT ;  /* 0x0000000605057212 */ /* 0x000fce00078efe09 */
.L_x_3317:
[----:B------:R-:W-:Y:S05]  /*1200*/  BSYNC.RECONVERGENT B0 ;  /* 0x0000000000007941 */ /* 0x000fea0003800200 */
.L_x_3316:
        /* <DEDUP_REMOVED lines=22> */
.L_x_3323:
[----:B------:R-:W-:Y:S05]  /*1370*/  BSYNC.RECONVERGENT B1 ;  /* 0x0000000000017941 */ /* 0x000fea0003800200 */
.L_x_3322:
[----:B------:R-:W-:Y:S01]  /*1380*/  IMAD.SHL.U32 R2, R2, 0x100000, RZ ;  /* 0x0010000002027824 */ /* 0x000fe200078e00ff */
[----:B------:R-:W-:-:S04]  /*1390*/  LEA R6, R6, 0x3b800000, 0x17 ;  /* 0x3b80000006067811 */ /* 0x000fc800078eb8ff */
[----:B------:R-:W-:-:S07]  /*13a0*/  LOP3.LUT R6, R6, R2, R11, 0xfe, !PT ;  /* 0x0000000206067212 */ /* 0x000fce00078efe0b */
.L_x_3321:
[----:B------:R-:W-:Y:S05]  /*13b0*/  BSYNC.RECONVERGENT B0 ;  /* 0x0000000000007941 */ /* 0x000fea0003800200 */
.L_x_3320:
        /* <DEDUP_REMOVED lines=22> */
.L_x_3327:
[----:B------:R-:W-:Y:S05]  /*1520*/  BSYNC.RECONVERGENT B1 ;  /* 0x0000000000017941 */ /* 0x000fea0003800200 */
.L_x_3326:
[----:B------:R-:W-:Y:S01]  /*1530*/  IMAD.SHL.U32 R4, R4, 0x100000, RZ ;  /* 0x0010000004047824 */ /* 0x000fe200078e00ff */
[----:B------:R-:W-:-:S04]  /*1540*/  LEA R2, R2, 0x3b800000, 0x17 ;  /* 0x3b80000002027811 */ /* 0x000fc800078eb8ff */
[----:B------:R-:W-:-:S07]  /*1550*/  LOP3.LUT R7, R2, R4, R11, 0xfe, !PT ;  /* 0x0000000402077212 */ /* 0x000fce00078efe0b */
.L_x_3325:
[----:B------:R-:W-:Y:S05]  /*1560*/  BSYNC.RECONVERGENT B0 ;  /* 0x0000000000007941 */ /* 0x000fea0003800200 */
.L_x_3324:
        /* <DEDUP_REMOVED lines=17> */
.L_x_3329:
        /* <DEDUP_REMOVED lines=16> */
.L_x_7801:


//--------------------- .text._ZN2at6native55_GLOBAL__N__de093ff9_22_ForeachBinaryOpList_cu_a911ec4325multi_tensor_apply_kernelINS1_18TensorListMetadataILi2EEENS1_11CopyFunctorIiN3c1013Float8_e4m3fnELi2ELi1ELi1EEEJNS0_4CopyIiS7_EEEEEvT_T0_DpT1_ --------------------------
	.section	.text._ZN2at6native55_GLOBAL__N__de093ff9_22_ForeachBinaryOpList_cu_a911ec4325multi_tensor_apply_kernelINS1_18TensorListMetadataILi2EEENS1_11CopyFunctorIiN3c1013Float8_e4m3fnELi2ELi1ELi1EEEJNS0_4CopyIiS7_EEEEEvT_T0_DpT1_,"ax",@progbits
	.align	128
.text._ZN2at6native55_GLOBAL__N__de093ff9_22_ForeachBinaryOpList_cu_a911ec4325multi_tensor_apply_kernelINS1_18TensorListMetadataILi2EEENS1_11CopyFunctorIiN3c1013Float8_e4m3fnELi2ELi1ELi1EEEJNS0_4CopyIiS7_EEEEEvT_T0_DpT1_:
        .type           _ZN2at6native55_GLOBAL__N__de093ff9_22_ForeachBinaryOpList_cu_a911ec4325multi_tensor_apply_kernelINS1_18TensorListMetadataILi2EEENS1_11CopyFunctorIiN3c1013Float8_e4m3fnELi2ELi1ELi1EEEJNS0_4CopyIiS7_EEEEEvT_T0_DpT1_,@function
        .size           _ZN2at6native55_GLOBAL__N__de093ff9_22_ForeachBinaryOpList_cu_a911ec4325multi_tensor_apply_kernelINS1_18TensorListMetadataILi2EEENS1_11CopyFunctorIiN3c1013Float8_e4m3fnELi2ELi1ELi1EEEJNS0_4CopyIiS7_EEEEEvT_T0_DpT1_,(.L_x_7802 - _ZN2at6native55_GLOBAL__N__de093ff9_22_ForeachBinaryOpList_cu_a911ec4325multi_tensor_apply_kernelINS1_18TensorListMetadataILi2EEENS1_11CopyFunctorIiN3c1013Float8_e4m3fnELi2ELi1ELi1EEEJNS0_4CopyIiS7_EEEEEvT_T0_DpT1_)
        .other          _ZN2at6native55_GLOBAL__N__de093ff9_22_ForeachBinaryOpList_cu_a911ec4325multi_tensor_apply_kernelINS1_18TensorListMetadataILi2EEENS1_11CopyFunctorIiN3c1013Float8_e4m3fnELi2ELi1ELi1EEEJNS0_4CopyIiS7_EEEEEvT_T0_DpT1_,@"STO_CUDA_ENTRY STV_DEFAULT"
_ZN2at6native55_GLOBAL__N__de093ff9_22_ForeachBinaryOpList_cu_a911ec4325multi_tensor_apply_kernelINS1_18TensorListMetadataILi2EEENS1_11CopyFunctorIiN3c1013Float8_e4m3fnELi2ELi1ELi1EEEJNS0_4CopyIiS7_EEEEEvT_T0_DpT1_:
        /* <DEDUP_REMOVED lines=54> */
.L_x_3339:
        /* <DEDUP_REMOVED lines=49> */
[----:B-1----:R1:W-:Y:S02]  /*0670*/  STG.E desc[UR18][R10.64], R13 ;  /* 0x0000000d0a007986 */ /* 0x0023e4000c101912 */
.L_x_3332:
[----:B------:R-:W-:Y:S05]  /*0680*/  BSYNC.RECONVERGENT B0 ;  /* 0x0000000000007941 */ /* 0x000fea0003800200 */
.L_x_3331:
        /* <DEDUP_REMOVED lines=22> */
.L_x_3334:
[----:B------:R-:W-:Y:S05]  /*07f0*/  BSYNC.RECONVERGENT B0 ;  /* 0x0000000000007941 */ /* 0x000fea0003800200 */
.L_x_3333:
[----:B------:R-:W-:Y:S04]  /*0800*/  BSSY.RECONVERGENT B0, `(.L_x_3335) ;  /* 0x0000018000007945 */ /* 0x000fe80003800200 */
[----:B------:R-:W-:Y:S05]  /*0810*/  @P2 BRA `(.L_x_3336) ;  /* 0x0000000000582947 */ /* 0x000fea0003800000 */
[----:B012--5:R-:W-:Y:S02]  /*0820*/  IMAD.SHL.U32 R10, R8, 0x1000000, RZ ;  /* 0x01000000080a7824 */ /* 0x027fe400078e00ff */
        /* <DEDUP_REMOVED lines=10> */
[----:B------:R-:W-:Y:S01]  /*08d0*/  SHF.R.S32.HI R13, RZ, 0x8, R14 ;  /* 0x00000008ff0d7819 */ /* 0x000fe2000001140e */
[----:B------:R-:W-:Y:S02]  /*08e0*/  IMAD.U32 R14, RZ, RZ, UR17 ;  /* 0x00000011ff0e7e24 */ /* 0x000fe4000f8e00ff */
[----:B------:R-:W-:-:S05]  /*08f0*/  VIADD R12, R12, 0x3c000000 ;  /* 0x3c0000000c0c7836 */ /* 0x000fca0000000000 */
[----:B------:R-:W-:-:S04]  /*0900*/  LOP3.LUT R12, R12, 0x7f800000, R13, 0xf8, !PT ;  /* 0x7f8000000c0c7812 */ /* 0x000fc800078ef80d */
[----:B------:R-:W-:-:S04]  /*0910*/  SEL R11, R12, RZ, P0 ;  /* 0x000000ff0c0b7207 */ /* 0x000fc80000000000 */
[----:B------:R-:W-:Y:S01]  /*0920*/  LOP3.LUT R12, R11, 0x80000000, R10, 0xf8, !PT ;  /* 0x800000000b0c7812 */ /* 0x000fe200078ef80a */
[----:B------:R-:W-:-:S03]  /*0930*/  IMAD.U32 R11, RZ, RZ, UR17 ;  /* 0x00000011ff0b7e24 */ /* 0x000fc6000f8e00ff */
[----:B------:R-:W0:Y:S02]  /*0940*/  F2I.FTZ.TRUNC.NTZ R13, R12 ;  /* 0x0000000c000d7305 */ /* 0x000e24000021f100 */
[----:B------:R-:W-:-:S04]  /*0950*/  LEA R10, P0, R11, R0, 0x3 ;  /* 0x000000000b0a7211 */ /* 0x000fc800078018ff */
[----:B------:R-:W-:-:S05]  /*0960*/  LEA.HI.X R11, R14, R3, RZ, 0x3, P0 ;  /* 0x000000030e0b7211 */ /* 0x000fca00000f1cff */
[----:B0-----:R3:W-:Y:S04]  /*0970*/  STG.E desc[UR18][R10.64], R13 ;  /* 0x0000000d0a007986 */ /* 0x0017e8000c101912 */
.L_x_3336:
[----:B------:R-:W-:Y:S05]  /*0980*/  BSYNC.RECONVERGENT B0 ;  /* 0x0000000000007941 */ /* 0x000fea0003800200 */
.L_x_3335:
        /* <DEDUP_REMOVED lines=25> */
[----:B0-----:R4:W-:Y:S02]  /*0b20*/  STG.E desc[UR18][R10.64], R13 ;  /* 0x0000000d0a007986 */ /* 0x0019e4000c101912 */
.L_x_3338:
[----:B------:R-:W-:Y:S05]  /*0b30*/  BSYNC.RECONVERGENT B0 ;  /* 0x0000000000007941 */ /* 0x000fea0003800200 */
.L_x_3337:
        /* <DEDUP_REMOVED lines=14> */
.L_x_3330:
        /* <DEDUP_REMOVED lines=8> */
.L_x_3340:
        /* <DEDUP_REMOVED lines=48> */
[----:B------:R-:W-:Y:S01]  /*0fa0*/  LOP3.LUT R10, R11, 0x7f800000, R10, 0xf8, !PT ;  /* 0x7f8000000b0a7812 */ /* 0x000fe200078ef80a */
[----:B------:R-:W-:Y:S01]  /*0fb0*/  IMAD.SHL.U32 R14, R17, 0x800000, RZ ;  /* 0x00800000110e7824 */ /* 0x000fe200078e00ff */
[----:B------:R-:W-:Y:S01]  /*0fc0*/  SHF.L.U32 R11, R6, R17, RZ ;  /* 0x00000011060b7219 */ /* 0x000fe200000006ff */
[----:B------:R-:W-:Y:S01]  /*0fd0*/  VIADD R8, R8, 0x1000000 ;  /* 0x0100000008087836 */ /* 0x000fe20000000000 */
[----:B------:R-:W-:Y:S01]  /*0fe0*/  LOP3.LUT R12, R12, 0x7f800000, R9, 0xf8, !PT ;  /* 0x7f8000000c0c7812 */ /* 0x000fe200078ef809 */
[----:B------:R-:W-:Y:S01]  /*0ff0*/  VIADD R15, R15, 0x3c000000 ;  /* 0x3c0000000f0f7836 */ /* 0x000fe20000000000 */
[----:B------:R-:W-:Y:S01]  /*1000*/  SEL R9, R10, RZ, P0 ;  /* 0x000000ff0a097207 */ /* 0x000fe20000000000 */
[----:B------:R-:W-:Y:S01]  /*1010*/  VIADD R6, R6, 0x1000000 ;  /* 0x0100000006067836 */ /* 0x000fe20000000000 */
[----:B------:R-:W-:-:S02]  /*1020*/  LEA.HI R11, R11, -R14, RZ, 0x1c ;  /* 0x8000000e0b0b7211 */ /* 0x000fc400078fe0ff */
[----:B------:R-:W-:Y:S02]  /*1030*/  LOP3.LUT P0, RZ, R5, 0x7f000000, RZ, 0xc0, !PT ;  /* 0x7f00000005ff7812 */ /* 0x000fe4000780c0ff */
[----:B------:R-:W-:Y:S01]  /*1040*/  SHF.R.S32.HI R8, RZ, 0x8, R8 ;  /* 0x00000008ff087819 */ /* 0x000fe20000011408 */
[----:B------:R-:W-:Y:S01]  /*1050*/  VIADD R11, R11, 0x3c000000 ;  /* 0x3c0000000b0b7836 */ /* 0x000fe20000000000 */
        /* <DEDUP_REMOVED lines=13> */
[----:B------:R-:W-:Y:S01]  /*1130*/  F2I.FTZ.TRUNC.NTZ R6, R6 ;  /* 0x0000000600067305 */ /* 0x000fe2000021f100 */
[----:B------:R-:W-:-:S04]  /*1140*/  LEA R8, P0, R0, UR15, 0x4 ;  /* 0x0000000f00087c11 */ /* 0x000fc8000f8020ff */
[C-C-:B------:R-:W-:Y:S02]  /*1150*/  LEA.HI.X R9, R0.reuse, UR10, R3.reuse, 0x4, P0 ;  /* 0x0000000a00097c11 */ /* 0x140fe400080f2403 */
[----:B0-----:R-:W-:Y:S01]  /*1160*/  IADD3 R0, P0, PT, R0, UR4, RZ ;  /* 0x0000000400007c10 */ /* 0x001fe2000ff1e0ff */
[----:B------:R-:W-:Y:S04]  /*1170*/  F2I.FTZ.TRUNC.NTZ R5, R5 ;  /* 0x0000000500057305 */ /* 0x000fe8000021f100 */
[C---:B------:R-:W-:Y:S02]  /*1180*/  IMAD.SHL.U32 R2, R0.reuse, 0x4, RZ ;  /* 0x0000000400027824 */ /* 0x040fe400078e00ff */
[----:B------:R-:W-:Y:S01]  /*1190*/  IMAD.X R3, RZ, RZ, R3, P0 ;  /* 0x000000ffff037224 */ /* 0x000fe200000e0603 */
[----:B------:R-:W-:Y:S01]  /*11a0*/  LOP3.LUT P0, RZ, R0, 0xffffc000, RZ, 0xc0, !PT ;  /* 0xffffc00000ff7812 */ /* 0x000fe2000780c0ff */
[----:B------:R-:W0:Y:S01]  /*11b0*/  F2I.FTZ.TRUNC.NTZ R7, R7 ;  /* 0x0000000700077305 */ /* 0x000e22000021f100 */
[----:B------:R-:W-:-:S02]  /*11c0*/  ISETP.LT.U32.AND P1, PT, R2, UR26, PT ;  /* 0x0000001a02007c0c */ /* 0x000fc4000bf21070 */
[----:B------:R-:W-:Y:S02]  /*11d0*/  SHF.L.U64.HI R2, R0, 0x2, R3 ;  /* 0x0000000200027819 */ /* 0x000fe40000010203 */
[----:B------:R-:W-:Y:S02]  /*11e0*/  LOP3.LUT P0, RZ, R3, 0x3fffffff, RZ, 0xc0, P0 ;  /* 0x3fffffff03ff7812 */ /* 0x000fe4000000c0ff */
[----:B------:R-:W-:Y:S01]  /*11f0*/  ISETP.LT.AND.EX P1, PT, R2, UR16, PT, P1 ;  /* 0x0000001002007c0c */ /* 0x000fe2000bf21310 */
[----:B0-----:R1:W-:-:S12]  /*1200*/  STG.E.128 desc[UR18][R8.64], R4 ;  /* 0x0000000408007986 */ /* 0x0013d8000c101d12 */
[----:B------:R-:W-:Y:S05]  /*1210*/  @!P0 BRA P1, `(.L_x_3340) ;  /* 0xfffffff800a08947 */ /* 0x000fea000083ffff */
[----:B------:R-:W-:Y:S05]  /*1220*/  EXIT ;  /* 0x000000000000794d */ /* 0x000fea0003800000 */
.L_x_3341:
        /* <DEDUP_REMOVED lines=13> */
.L_x_7802:


//--------------------- .text._ZN2at6native55_GLOBAL__N__de093ff9_22_ForeachBinaryOpList_cu_a911ec4325multi_tensor_apply_kernelINS1_18TensorListMetadataILi2EEENS1_11CopyFunctorIibLi2ELi1ELi1EEEJNS0_4CopyIibEEEEEvT_T0_DpT1_ --------------------------
	.section	.text._ZN2at6native55_GLOBAL__N__de093ff9_22_ForeachBinaryOpList_cu_a911ec4325multi_tensor_apply_kernelINS1_18TensorListMetadataILi2EEENS1_11CopyFunctorIibLi2ELi1ELi1EEEJNS0_4CopyIibEEEEEvT_T0_DpT1_,"ax",@progbits
	.align	128
.text._ZN2at6native55_GLOBAL__N__de093ff9_22_ForeachBinaryOpList_cu_a911ec4325multi_tensor_apply_kernelINS1_18TensorListMetadataILi2EEENS1_11CopyFunctorIibLi2ELi1ELi1EEEJNS0_4CopyIibEEEEEvT_T0_DpT1_:
        .type           _ZN2at6native55_GLOBAL__N__de093ff9_22_ForeachBinaryOpList_cu_a911ec4325multi_tensor_apply_kernelINS1_18TensorListMetadataILi2EEENS1_11CopyFunctorIibLi2ELi1ELi1EEEJNS0_4CopyIibEEEEEvT_T0_DpT1_,@function
        .size           _ZN2at6native55_GLOBAL__N__de093ff9_22_ForeachBinaryOpList_cu_a911ec4325multi_tensor_apply_kernelINS1_18TensorListMetadataILi2EEENS1_11CopyFunctorIibLi2ELi1ELi1EEEJNS0_4CopyIibEEEEEvT_T0_DpT1_,(.L_x_7803 - _ZN2at6native55_GLOBAL__N__de093ff9_22_ForeachBinaryOpList_cu_a911ec4325multi_tensor_apply_kernelINS1_18TensorListMetadataILi2EEENS1_11CopyFunctorIibLi2ELi1ELi1EEEJNS0_4CopyIibEEEEEvT_T0_DpT1_)
        .other          _ZN2at6native55_GLOBAL__N__de093ff9_22_ForeachBinaryOpList_cu_a911ec4325multi_tensor_apply_kernelINS1_18TensorListMetadataILi2EEENS1_11CopyFunctorIibLi2ELi1ELi1EEEJNS0_4CopyIibEEEEEvT_T0_DpT1_,@"STO_CUDA_ENTRY STV_DEFAULT"
_ZN2at6native55_GLOBAL__N__de093ff9_22_ForeachBinaryOpList_cu_a911ec4325multi_tensor_apply_kernelINS1_18TensorListMetadataILi2EEENS1_11CopyFunctorIibLi2ELi1ELi1EEEJNS0_4CopyIibEEEEEvT_T0_DpT1_:
        /* <DEDUP_REMOVED lines=39> */
[----:B------:R-:W-:Y:S05]  /*0270*/  CALL.REL.NOINC `($__internal_108_$__cuda_sm20_div_u16) ;  /* 0x0000000c00d47944 */ /* 0x000fea0003c00000 */
        /* <DEDUP_REMOVED lines=48> */
.L_x_3344:
[C---:B------:R-:W-:Y:S02]  /*0580*/  IADD3 R20, P2, PT, R16.reuse, UR29, RZ ;  /* 0x0000001d10147c10 */ /* 0x040fe4000ff5e0ff */
[----:B------:R-:W-:Y:S02]  /*0590*/  ISETP.GE.U32.AND P0, PT, R16, UR39, PT ;  /* 0x0000002710007c0c */ /* 0x000fe4000bf06070 */
[----:B------:R-:W-:Y:S01]  /*05a0*/  ISETP.GE.U32.AND P1, PT, R20, UR39, PT ;  /* 0x0000002714007c0c */ /* 0x000fe2000bf26070 */
[----:B------:R-:W-:Y:S01]  /*05b0*/  IMAD.X R21, RZ, RZ, R17, P2 ;  /* 0x000000ffff157224 */ /* 0x000fe200010e0611 */
[----:B------:R-:W-:-:S04]  /*05c0*/  ISETP.GE.AND.EX P0, PT, R17, UR40, PT, P0 ;  /* 0x0000002811007c0c */ /* 0x000fc8000bf06300 */
[----:B------:R-:W-:-:S09]  /*05d0*/  ISETP.GE.AND.EX P1, PT, R21, UR40, PT, P1 ;  /* 0x0000002815007c0c */ /* 0x000fd2000bf26310 */
[----:B------:R-:W-:-:S04]  /*05e0*/  @!P0 IADD3 R26, P2, PT, R16, UR41, RZ ;  /* 0x00000029101a8c10 */ /* 0x000fc8000ff5e0ff */
[----:B-1----:R-:W-:Y:S02]  /*05f0*/  @!P0 IADD3.X R27, PT, PT, R17, UR42, RZ, P2, !PT ;  /* 0x0000002a111b8c10 */ /* 0x002fe400097fe4ff */
        /* <DEDUP_REMOVED lines=17> */
[----:B------:R0:W5:Y:S02]  /*0710*/  @!P3 LDG.E.U8 R6, desc[UR26][R18.64] ;  /* 0x0000001a1206b981 */ /* 0x000164000c1e1100 */
[----:B0-----:R-:W-:-:S04]  /*0720*/  IMAD.U32 R19, RZ, RZ, UR29 ;  /* 0x0000001dff137e24 */ /* 0x001fc8000f8e00ff */
[----:B------:R-:W-:Y:S01]  /*0730*/  @!P2 IMAD.WIDE.U32 R18, R19, 0x8, R4 ;  /* 0x000000081312a825 */ /* 0x000fe200078e0004 */
[----:B--2---:R-:W-:-:S04]  /*0740*/  @!P0 LOP3.LUT R26, R7, 0xffff, RZ, 0xc0, !PT ;  /* 0x0000ffff071a8812 */ /* 0x004fc800078ec0ff */
[----:B------:R-:W-:Y:S02]  /*0750*/  @!P0 PRMT R29, R26, 0x8880, RZ ;  /* 0x000088801a1d8816 */ /* 0x000fe400000000ff */
[----:B------:R-:W-:Y:S02]  /*0760*/  @!P0 IADD3 R26, P4, PT, R4, UR7, RZ ;  /* 0x00000007041a8c10 */ /* 0x000fe4000ff9e0ff */
[----:B---3--:R-:W-:Y:S02]  /*0770*/  @!P1 LOP3.LUT R20, R22, 0xffff, RZ, 0xc0, !PT ;  /* 0x0000ffff16149812 */ /* 0x008fe400078ec0ff */
[----:B------:R-:W-:Y:S02]  /*0780*/  @!P0 IADD3.X R27, PT, PT, R5, UR10, RZ, P4, !PT ;  /* 0x0000000a051b8c10 */ /* 0x000fe4000a7fe4ff */
[----:B------:R-:W-:-:S03]  /*0790*/  @!P1 PRMT R28, R20, 0x8880, RZ ;  /* 0x00008880141c9816 */ /* 0x000fc600000000ff */
[----:B------:R0:W-:Y:S01]  /*07a0*/  @!P0 STG.E desc[UR26][R26.64], R29 ;  /* 0x0000001d1a008986 */ /* 0x0001e2000c10191a */
[----:B------:R-:W-:-:S04]  /*07b0*/  @!P1 LEA R20, P0, R2, UR7, 0x2 ;  /* 0x0000000702149c11 */ /* 0x000fc8000f8010ff */
[----:B------:R-:W-:Y:S02]  /*07c0*/  @!P1 IADD3.X R21, PT, PT, R3, UR10, RZ, P0, !PT ;  /* 0x0000000a03159c10 */ /* 0x000fe400087fe4ff */
[----:B------:R-:W-:-:S03]  /*07d0*/  @!P2 IADD3 R18, P0, PT, R18, UR7, RZ ;  /* 0x000000071212ac10 */ /* 0x000fc6000ff1e0ff */
[----:B------:R1:W-:Y:S01]  /*07e0*/  @!P1 STG.E desc[UR26][R20.64], R28 ;  /* 0x0000001c14009986 */ /* 0x0003e2000c10191a */
[----:B------:R-:W-:Y:S01]  /*07f0*/  @!P2 IADD3.X R19, PT, PT, R19, UR10, RZ, P0, !PT ;  /* 0x0000000a1313ac10 */ /* 0x000fe200087fe4ff */
[----:B0-----:R-:W-:Y:S01]  /*0800*/  IMAD.U32 R29, RZ, RZ, UR29 ;  /* 0x0000001dff1d7e24 */ /* 0x001fe2000f8e00ff */
[----:B----4-:R-:W-:-:S03]  /*0810*/  @!P2 LOP3.LUT R26, R23, 0xffff, RZ, 0xc0, !PT ;  /* 0x0000ffff171aa812 */ /* 0x010fc600078ec0ff */
[----:B-1----:R-:W-:Y:S01]  /*0820*/  @!P3 IMAD.WIDE.U32 R20, R29, 0xc, R4 ;  /* 0x0000000c1d14b825 */ /* 0x002fe200078e0004 */
[----:B------:R-:W-:-:S03]  /*0830*/  @!P2 PRMT R27, R26, 0x8880, RZ ;  /* 0x000088801a1ba816 */ /* 0x000fc600000000ff */
[----:B------:R-:W-:Y:S01]  /*0840*/  @!P3 IMAD.MOV.U32 R29, RZ, RZ, RZ ;  /* 0x000000ffff1db224 */ /* 0x000fe200078e00ff */
[----:B------:R-:W-:Y:S01]  /*0850*/  @!P3 IADD3 R20, P0, PT, R20, UR7, RZ ;  /* 0x000000071414bc10 */ /* 0x000fe2000ff1e0ff */
[----:B------:R0:W-:Y:S03]  /*0860*/  @!P2 STG.E desc[UR26][R18.64], R27 ;  /* 0x0000001b1200a986 */ /* 0x0001e6000c10191a */
[----:B------:R-:W-:Y:S02]  /*0870*/  @!P3 IADD3.X R21, PT, PT, R21, UR10, R29, P0, !PT ;  /* 0x0000000a1515bc10 */ /* 0x000fe400087fe41d */
[----:B------:R-:W-:-:S05]  /*0880*/  IADD3 R26, P0, PT, R25, UR29, RZ ;  /* 0x0000001d191a7c10 */ /* 0x000fca000ff1e0ff */
[----:B------:R-:W-:Y:S01]  /*0890*/  IMAD.X R24, RZ, RZ, R24, P0 ;  /* 0x000000ffff187224 */ /* 0x000fe200000e0618 */
[C---:B------:R-:W-:Y:S02]  /*08a0*/  ISETP.GE.U32.AND P0, PT, R26.reuse, UR39, PT ;  /* 0x000000271a007c0c */ /* 0x040fe4000bf06070 */
[----:B------:R-:W-:Y:S02]  /*08b0*/  IADD3 R26, P1, PT, R26, UR29, RZ ;  /* 0x0000001d1a1a7c10 */ /* 0x000fe4000ff3e0ff */
[----:B------:R-:W-:-:S03]  /*08c0*/  ISETP.GE.AND.EX P0, PT, R24, UR40, PT, P0 ;  /* 0x0000002818007c0c */ /* 0x000fc6000bf06300 */
[----:B------:R-:W-:Y:S01]  /*08d0*/  IMAD.X R24, RZ, RZ, R24, P1 ;  /* 0x000000ffff187224 */ /* 0x000fe200008e0618 */
[----:B------:R-:W-:Y:S02]  /*08e0*/  ISETP.GE.U32.AND P1, PT, R26, UR39, PT ;  /* 0x000000271a007c0c */ /* 0x000fe4000bf26070 */
[----:B-----5:R-:W-:Y:S02]  /*08f0*/  @!P3 LOP3.LUT R25, R6, 0xffff, RZ, 0xc0, !PT ;  /* 0x0000ffff0619b812 */ /* 0x020fe400078ec0ff */
[----:B------:R-:W-:Y:S02]  /*0900*/  ISETP.GE.AND.EX P1, PT, R24, UR40, PT, P1 ;  /* 0x0000002818007c0c */ /* 0x000fe4000bf26310 */
[----:B------:R-:W-:-:S03]  /*0910*/  @!P3 PRMT R25, R25, 0x8880, RZ ;  /* 0x000088801919b816 */ /* 0x000fc600000000ff */
[----:B0-----:R-:W-:Y:S02]  /*0920*/  @!P0 IADD3 R18, P2, PT, R16, UR37, RZ ;  /* 0x0000002510128c10 */ /* 0x001fe4000ff5e0ff */
[----:B------:R0:W-:Y:S01]  /*0930*/  @!P3 STG.E desc[UR26][R20.64], R25 ;  /* 0x000000191400b986 */ /* 0x0001e2000c10191a */
        /* <DEDUP_REMOVED lines=12> */
[----:B------:R0:W3:Y:S01]  /*0a00*/  @!P1 LDG.E.U8 R22, desc[UR26][R26.64] ;  /* 0x0000001a1a169981 */ /* 0x0000e2000c1e1100 */
[----:B------:R-:W-:-:S04]  /*0a10*/  @!P2 IADD3 R24, P4, PT, R16, UR33, RZ ;  /* 0x000000211018ac10 */ /* 0x000fc8000ff9e0ff */
[----:B------:R-:W-:-:S05]  /*0a20*/  @!P2 IADD3.X R25, PT, PT, R17, UR16, RZ, P4, !PT ;  /* 0x000000101119ac10 */ /* 0x000fca000a7fe4ff */
[----:B------:R4:W5:Y:S02]  /*0a30*/  @!P2 LDG.E.U8 R23, desc[UR26][R24.64] ;  /* 0x0000001a1817a981 */ /* 0x000964000c1e1100 */
[----:B------:R-:W-:-:S04]  /*0a40*/  @!P3 IADD3 R20, P4, PT, R16, UR32, RZ ;  /* 0x000000201014bc10 */ /* 0x000fc8000ff9e0ff */
[----:B------:R-:W-:-:S05]  /*0a50*/  @!P3 IADD3.X R21, PT, PT, R17, UR18, RZ, P4, !PT ;  /* 0x000000121115bc10 */ /* 0x000fca000a7fe4ff */
[----:B------:R3:W5:Y:S01]  /*0a60*/  @!P3 LDG.E.U8 R6, desc[UR26][R20.64] ;  /* 0x0000001a1406b981 */ /* 0x000762000c1e1100 */
[----:B-1----:R-:W-:Y:S01]  /*0a70*/  @!P0 IADD3 R18, P4, PT, R8, UR7, RZ ;  /* 0x0000000708128c10 */ /* 0x002fe2000ff9e0ff */
[----:B------:R-:W-:Y:S02]  /*0a80*/  UIADD3 UR20, UP0, UPT, UR20, -0x2, URZ ;  /* 0xfffffffe14147890 */ /* 0x000fe4000ff1e0ff */
[----:B------:R-:W-:Y:S02]  /*0a90*/  UIMAD.WIDE.U32 UR4, UR29, 0x8, UR4 ;  /* 0x000000081d0478a5 */ /* 0x000fe4000f8e0004 */
[----:B------:R-:W-:Y:S02]  /*0aa0*/  UIADD3.X UR6, UPT, UPT, UR6, -0x1, URZ, UP0, !UPT ;  /* 0xffffffff06067890 */ /* 0x000fe400087fe4ff */
[----:B------:R-:W-:-:S04]  /*0ab0*/  UISETP.NE.U32.AND UP0, UPT, UR20, URZ, UPT ;  /* 0x000000ff1400728c */ /* 0x000fc8000bf05070 */
[----:B------:R-:W-:Y:S01]  /*0ac0*/  UISETP.NE.AND.EX UP0, UPT, UR6, URZ, UPT, UP0 ;  /* 0x000000ff0600728c */ /* 0x000fe2000bf05300 */
[----:B--2---:R-:W-:-:S04]  /*0ad0*/  @!P0 LOP3.LUT R19, R7, 0xffff, RZ, 0xc0, !PT ;  /* 0x0000ffff07138812 */ /* 0x004fc800078ec0ff */
[----:B0-----:R-:W-:Y:S02]  /*0ae0*/  @!P0 PRMT R27, R19, 0x8880, RZ ;  /* 0x00008880131b8816 */ /* 0x001fe400000000ff */
[----:B------:R-:W-:-:S05]  /*0af0*/  @!P0 IADD3.X R19, PT, PT, R9, UR10, RZ, P4, !PT ;  /* 0x0000000a09138c10 */ /* 0x000fca000a7fe4ff */
[----:B------:R0:W-:Y:S01]  /*0b00*/  @!P0 STG.E desc[UR26][R18.64], R27 ;  /* 0x0000001b12008986 */ /* 0x0001e2000c10191a */
[----:B----4-:R-:W-:Y:S02]  /*0b10*/  @!P1 IADD3 R24, P0, PT, R10, UR7, RZ ;  /* 0x000000070a189c10 */ /* 0x010fe4000ff1e0ff */
[----:B---3--:R-:W-:Y:S02]  /*0b20*/  @!P1 LOP3.LUT R26, R22, 0xffff, RZ, 0xc0, !PT ;  /* 0x0000ffff161a9812 */ /* 0x008fe400078ec0ff */
[----:B------:R-:W-:Y:S02]  /*0b30*/  @!P1 IADD3.X R25, PT, PT, R11, UR10, RZ, P0, !PT ;  /* 0x0000000a0b199c10 */ /* 0x000fe400087fe4ff */
[----:B------:R-:W-:Y:S02]  /*0b40*/  @!P2 IADD3 R20, P0, PT, R12, UR7, RZ ;  /* 0x000000070c14ac10 */ /* 0x000fe4000ff1e0ff */
[----:B------:R-:W-:Y:S02]  /*0b50*/  @!P1 PRMT R29, R26, 0x8880, RZ ;  /* 0x000088801a1d9816 */ /* 0x000fe400000000ff */
[----:B-----5:R-:W-:-:S03]  /*0b60*/  @!P2 LOP3.LUT R21, R23, 0xffff, RZ, 0xc0, !PT ;  /* 0x0000ffff1715a812 */ /* 0x020fc600078ec0ff */
[----:B------:R-:W-:Y:S01]  /*0b70*/  @!P1 STG.E desc[UR26][R24.64], R29 ;  /* 0x0000001d18009986 */ /* 0x000fe2000c10191a */
[----:B------:R-:W-:Y:S02]  /*0b80*/  @!P2 PRMT R26, R21, 0x8880, RZ ;  /* 0x00008880151aa816 */ /* 0x000fe400000000ff */
[----:B------:R-:W-:Y:S02]  /*0b90*/  @!P2 IADD3.X R21, PT, PT, R13, UR10, RZ, P0, !PT ;  /* 0x0000000a0d15ac10 */ /* 0x000fe400087fe4ff */
[----:B0-----:R-:W-:Y:S01]  /*0ba0*/  @!P3 IADD3 R18, P0, PT, R14, UR7, RZ ;  /* 0x000000070e12bc10 */ /* 0x001fe2000ff1e0ff */
[----:B------:R-:W-:Y:S01]  /*0bb0*/  ULEA UR7, UP1, UR29, UR7, 0x5 ;  /* 0x000000071d077291 */ /* 0x000fe2000f8228ff */
[----:B------:R-:W-:Y:S01]  /*0bc0*/  @!P3 LOP3.LUT R19, R6, 0xffff, RZ, 0xc0, !PT ;  /* 0x0000ffff0613b812 */ /* 0x000fe200078ec0ff */
[----:B------:R0:W-:Y:S03]  /*0bd0*/  @!P2 STG.E desc[UR26][R20.64], R26 ;  /* 0x0000001a1400a986 */ /* 0x0001e6000c10191a */
[----:B------:R-:W-:-:S02]  /*0be0*/  @!P3 PRMT R27, R19, 0x8880, RZ ;  /* 0x00008880131bb816 */ /* 0x000fc400000000ff */
[----:B------:R-:W-:Y:S01]  /*0bf0*/  @!P3 IADD3.X R19, PT, PT, R15, UR10, RZ, P0, !PT ;  /* 0x0000000a0f13bc10 */ /* 0x000fe200087fe4ff */
[----:B------:R-:W-:-:S04]  /*0c00*/  ULEA.HI.X UR10, UR29, UR10, URZ, 0x5, UP1 ;  /* 0x0000000a1d0a7291 */ /* 0x000fc800088f2cff */
[----:B------:R1:W-:Y:S01]  /*0c10*/  @!P3 STG.E desc[UR26][R18.64], R27 ;  /* 0x0000001b1200b986 */ /* 0x0003e2000c10191a */
[----:B0-----:R-:W-:-:S04]  /*0c20*/  IMAD.U32 R21, RZ, RZ, UR29 ;  /* 0x0000001dff157e24 */ /* 0x001fc8000f8e00ff */
[----:B------:R-:W-:Y:S01]  /*0c30*/  IMAD.WIDE.U32 R16, R21, 0x8, R16 ;  /* 0x0000000815107825 */ /* 0x000fe200078e0010 */
[----:B------:R-:W-:Y:S06]  /*0c40*/  BRA.U UP0, `(.L_x_3344) ;  /* 0xfffffff9004c7547 */ /* 0x000fec000b83ffff */
.L_x_3343:
[----:B------:R-:W-:-:S04]  /*0c50*/  ULOP3.LUT UR6, UR21, 0x1, URZ, 0xc0, !UPT ;  /* 0x0000000115067892 */ /* 0x000fc8000f8ec0ff */
[----:B------:R-:W-:-:S04]  /*0c60*/  UISETP.NE.U32.AND UP0, UPT, UR6, 0x1, UPT ;  /* 0x000000010600788c */ /* 0x000fc8000bf05070 */
[----:B------:R-:W-:-:S06]  /*0c70*/  UISETP.NE.U32.AND.EX UP0, UPT, URZ, URZ, UPT, UP0 ;  /* 0x000000ffff00728c */ /* 0x000fcc000bf05100 */
[----:B------:R-:W-:-:S13]  /*0c80*/  PLOP3.LUT P0, PT, PT, PT, UP0, 0x80, 0x8 ;  /* 0x000000000008781c */ /* 0x000fda0003f0f008 */
[----:B------:R-:W-:Y:S05]  /*0c90*/  @!P0 EXIT ;  /* 0x000000000000894d */ /* 0x000fea0003800000 */
[----:B01----:R-:W-:Y:S02]  /*0ca0*/  IADD3 R18, P0, PT, R0, UR4, RZ ;  /* 0x0000000400127c10 */ /* 0x003fe4000ff1e0ff */
[----:B------:R-:W-:Y:S02]  /*0cb0*/  PRMT R17, R7, 0x7610, R17 ;  /* 0x0000761007117816 */ /* 0x000fe40000000011 */
[C---:B------:R-:W-:Y:S01]  /*0cc0*/  IADD3 R10, P2, PT, R18.reuse, UR29, RZ ;  /* 0x0000001d120a7c10 */ /* 0x040fe2000ff5e0ff */
[----:B------:R-:W-:Y:S01]  /*0cd0*/  IMAD.X R19, RZ, RZ, UR5, P0 ;  /* 0x00000005ff137e24 */ /* 0x000fe200080e06ff */
[----:B------:R-:W-:Y:S02]  /*0ce0*/  ISETP.GE.U32.AND P0, PT, R18, UR39, PT ;  /* 0x0000002712007c0c */ /* 0x000fe4000bf06070 */
[C---:B------:R-:W-:Y:S01]  /*0cf0*/  ISETP.GE.U32.AND P1, PT, R10.reuse, UR39, PT ;  /* 0x000000270a007c0c */ /* 0x040fe2000bf26070 */
[----:B------:R-:W-:Y:S01]  /*0d00*/  IMAD.X R11, RZ, RZ, R19, P2 ;  /* 0x000000ffff0b7224 */ /* 0x000fe200010e0613 */
[----:B------:R-:W-:-:S02]  /*0d10*/  IADD3 R0, P3, PT, R10, UR29, RZ ;  /* 0x0000001d0a007c10 */ /* 0x000fc4000ff7e0ff */
[----:B------:R-:W-:Y:S02]  /*0d20*/  ISETP.GE.AND.EX P0, PT, R19, UR40, PT, P0 ;  /* 0x0000002813007c0c */ /* 0x000fe4000bf06300 */
[----:B------:R-:W-:Y:S01]  /*0d30*/  ISETP.GE.AND.EX P1, PT, R11, UR40, PT, P1 ;  /* 0x000000280b007c0c */ /* 0x000fe2000bf26310 */
[----:B------:R-:W-:Y:S01]  /*0d40*/  IMAD.X R9, RZ, RZ, R11, P3 ;  /* 0x000000ffff097224 */ /* 0x000fe200018e060b */
[----:B------:R-:W-:-:S04]  /*0d50*/  ISETP.GE.U32.AND P2, PT, R0, UR39, PT ;  /* 0x0000002700007c0c */ /* 0x000fc8000bf46070 */
[----:B------:R-:W-:-:S05]  /*0d60*/  ISETP.GE.AND.EX P2, PT, R9, UR40, PT, P2 ;  /* 0x0000002809007c0c */ /* 0x000fca000bf46320 */
[----:B------:R-:W-:Y:S02]  /*0d70*/  @!P0 IADD3 R4, P3, PT, R18, UR41, RZ ;  /* 0x0000002912048c10 */ /* 0x000fe4000ff7e0ff */
[----:B------:R-:W-:Y:S02]  /*0d80*/  @!P1 IADD3 R2, P4, PT, R10, UR41, RZ ;  /* 0x000000290a029c10 */ /* 0x000fe4000ff9e0ff */
[----:B------:R-:W-:Y:S02]  /*0d90*/  @!P0 IADD3.X R5, PT, PT, R19, UR42, RZ, P3, !PT ;  /* 0x0000002a13058c10 */ /* 0x000fe40009ffe4ff */
[----:B------:R-:W-:Y:S02]  /*0da0*/  @!P1 IADD3.X R3, PT, PT, R11, UR42, RZ, P4, !PT ;  /* 0x0000002a0b039c10 */ /* 0x000fe4000a7fe4ff */
[C---:B------:R-:W-:Y:S01]  /*0db0*/  @!P2 IADD3 R12, P3, PT, R0.reuse, UR41, RZ ;  /* 0x00000029000cac10 */ /* 0x040fe2000ff7e0ff */
[----:B------:R-:W2:Y:S03]  /*0dc0*/  @!P0 LDG.E.U8 R17, desc[UR26][R4.64] ;  /* 0x0000001a04118981 */ /* 0x000ea6000c1e1100 */
[----:B------:R-:W-:Y:S01]  /*0dd0*/  @!P2 IADD3.X R13, PT, PT, R9, UR42, RZ, P3, !PT ;  /* 0x0000002a090dac10 */ /* 0x000fe20009ffe4ff */
[----:B------:R0:W3:Y:S04]  /*0de0*/  @!P1 LDG.E.U8 R22, desc[UR26][R2.64] ;  /* 0x0000001a02169981 */ /* 0x0000e8000c1e1100 */
[----:B------:R3:W4:Y:S01]  /*0df0*/  @!P2 LDG.E.U8 R23, desc[UR26][R12.64] ;  /* 0x0000001a0c17a981 */ /* 0x000722000c1e1100 */
[----:B------:R-:W-:-:S02]  /*0e00*/  IADD3 R8, P4, PT, R0, UR29, RZ ;  /* 0x0000001d00087c10 */ /* 0x000fc4000ff9e0ff */
[----:B------:R-:W-:Y:S02]  /*0e10*/  PRMT R16, R6, 0x7610, R16 ;  /* 0x0000761006107816 */ /* 0x000fe40000000010 */
[----:B------:R-:W-:Y:S01]  /*0e20*/  ISETP.GE.U32.AND P3, PT, R8, UR39, PT ;  /* 0x0000002708007c0c */ /* 0x000fe2000bf66070 */
[----:B------:R-:W-:-:S05]  /*0e30*/  IMAD.X R7, RZ, RZ, R9, P4 ;  /* 0x000000ffff077224 */ /* 0x000fca00020e0609 */
[----:B------:R-:W-:Y:S02]  /*0e40*/  ISETP.GE.AND.EX P3, PT, R7, UR40, PT, P3 ;  /* 0x0000002807007c0c */ /* 0x000fe4000bf66330 */
[----:B0-----:R-:W-:-:S11]  /*0e50*/  @!P1 LEA R2, P5, R10, UR8, 0x2 ;  /* 0x000000080a029c11 */ /* 0x001fd6000f8a10ff */
[----:B------:R-:W-:-:S04]  /*0e60*/  @!P3 IADD3 R14, P4, PT, R8, UR41, RZ ;  /* 0x00000029080ebc10 */ /* 0x000fc8000ff9e0ff */
[----:B------:R-:W-:Y:S02]  /*0e70*/  @!P3 IADD3.X R15, PT, PT, R7, UR42, RZ, P4, !PT ;  /* 0x0000002a070fbc10 */ /* 0x000fe4000a7fe4ff */
[----:B------:R-:W-:Y:S02]  /*0e80*/  @!P0 LEA R4, P4, R18, UR8, 0x2 ;  /* 0x0000000812048c11 */ /* 0x000fe4000f8810ff */
[----:B------:R-:W-:Y:S01]  /*0e90*/  @!P1 LEA.HI.X R3, R10, UR9, R11, 0x2, P5 ;  /* 0x000000090a039c11 */ /* 0x000fe2000a8f140b */
[----:B------:R0:W5:Y:S01]  /*0ea0*/  @!P3 LDG.E.U8 R16, desc[UR26][R14.64] ;  /* 0x0000001a0e10b981 */ /* 0x000162000c1e1100 */
[----:B------:R-:W-:Y:S02]  /*0eb0*/  @!P0 LEA.HI.X R5, R18, UR9, R19, 0x2, P4 ;  /* 0x0000000912058c11 */ /* 0x000fe4000a0f1413 */
[----:B------:R-:W-:-:S04]  /*0ec0*/  @!P2 LEA R10, P4, R0, UR8, 0x2 ;  /* 0x00000008000aac11 */ /* 0x000fc8000f8810ff */
[----:B------:R-:W-:Y:S02]  /*0ed0*/  @!P2 LEA.HI.X R11, R0, UR9, R9, 0x2, P4 ;  /* 0x00000009000bac11 */ /* 0x000fe4000a0f1409 */
[----:B--2---:R-:W-:Y:S02]  /*0ee0*/  @!P0 LOP3.LUT R6, R17, 0xffff, RZ, 0xc0, !PT ;  /* 0x0000ffff11068812 */ /* 0x004fe400078ec0ff */
[----:B---3--:R-:W-:Y:S02]  /*0ef0*/  @!P1 LOP3.LUT R12, R22, 0xffff, RZ, 0xc0, !PT ;  /* 0x0000ffff160c9812 */ /* 0x008fe400078ec0ff */
[----:B------:R-:W-:Y:S02]  /*0f00*/  @!P0 PRMT R13, R6, 0x8880, RZ ;  /* 0x00008880060d8816 */ /* 0x000fe400000000ff */
[----:B------:R-:W-:Y:S02]  /*0f10*/  @!P1 PRMT R12, R12, 0x8880, RZ ;  /* 0x000088800c0c9816 */ /* 0x000fe400000000ff */
[----:B----4-:R-:W-:Y:S01]  /*0f20*/  @!P2 LOP3.LUT R6, R23, 0xffff, RZ, 0xc0, !PT ;  /* 0x0000ffff1706a812 */ /* 0x010fe200078ec0ff */
[----:B------:R1:W-:Y:S02]  /*0f30*/  @!P0 STG.E desc[UR26][R4.64], R13 ;  /* 0x0000000d04008986 */ /* 0x0003e4000c10191a */
[----:B------:R-:W-:Y:S01]  /*0f40*/  @!P1 IMAD.MOV.U32 R9, RZ, RZ, R12 ;  /* 0x000000ffff099224 */ /* 0x000fe200078e000c */
[----:B0-----:R-:W-:-:S04]  /*0f50*/  @!P2 PRMT R15, R6, 0x8880, RZ ;  /* 0x00008880060fa816 */ /* 0x001fc800000000ff */
[----:B------:R1:W-:Y:S04]  /*0f60*/  @!P1 STG.E desc[UR26][R2.64], R9 ;  /* 0x0000000902009986 */ /* 0x0003e8000c10191a */
[----:B------:R1:W-:Y:S01]  /*0f70*/  @!P2 STG.E desc[UR26][R10.64], R15 ;  /* 0x0000000f0a00a986 */ /* 0x0003e2000c10191a */
[----:B------:R-:W-:Y:S05]  /*0f80*/  @P3 EXIT ;  /* 0x000000000000394d */ /* 0x000fea0003800000 */
[----:B-----5:R-:W-:Y:S02]  /*0f90*/  LOP3.LUT R0, R16, 0xffff, RZ, 0xc0, !PT ;  /* 0x0000ffff10007812 */ /* 0x020fe400078ec0ff */
[----:B-1----:R-:W-:Y:S02]  /*0fa0*/  LEA R2, P0, R8, UR8, 0x2 ;  /* 0x0000000808027c11 */ /* 0x002fe4000f8010ff */
[----:B------:R-:W-:Y:S02]  /*0fb0*/  PRMT R5, R0, 0x8880, RZ ;  /* 0x0000888000057816 */ /* 0x000fe400000000ff */
[----:B------:R-:W-:-:S05]  /*0fc0*/  LEA.HI.X R3, R8, UR9, R7, 0x2, P0 ;  /* 0x0000000908037c11 */ /* 0x000fca00080f1407 */
[----:B------:R-:W-:Y:S01]  /*0fd0*/  STG.E desc[UR26][R2.64], R5 ;  /* 0x0000000502007986 */ /* 0x000fe2000c10191a */
[----:B------:R-:W-:Y:S05]  /*0fe0*/  EXIT ;  /* 0x000000000000794d */ /* 0x000fea0003800000 */
.L_x_3342:
[----:B------:R-:W0:Y:S02]  /*0ff0*/  S2R R10, SR_TID.X ;  /* 0x00000000000a7919 */ /* 0x000e240000002100 */
[----:B0-----:R-:W-:-:S03]  /*1000*/  IMAD.WIDE.U32 R2, R10, 0x4, RZ ;  /* 0x000000040a027825 */ /* 0x001fc600078e00ff */
[----:B------:R-:W-:-:S04]  /*1010*/  ISETP.GE.U32.AND P0, PT, R2, UR11, PT ;  /* 0x0000000b02007c0c */ /* 0x000fc8000bf06070 */
[----:B------:R-:W-:-:S13]  /*1020*/  ISETP.GE.AND.EX P0, PT, R3, UR4, PT, P0 ;  /* 0x0000000403007c0c */ /* 0x000fda000bf06300 */
[----:B------:R-:W-:Y:S05]  /*1030*/  @P0 EXIT ;  /* 0x000000000000094d */ /* 0x000fea0003800000 */
[----:B------:R-:W-:Y:S01]  /*1040*/  IMAD.MOV.U32 R11, RZ, RZ, RZ ;  /* 0x000000ffff0b7224 */ /* 0x000fe200078e00ff */
[----:B------:R-:W0:Y:S06]  /*1050*/  LDCU UR5, c[0x0][0x360] ;  /* 0x00006c00ff0577ac */ /* 0x000e2c0008000800 */
.L_x_3345:
        /* <DEDUP_REMOVED lines=13> */
[--C-:B--2---:R-:W-:Y:S02]  /*1130*/  SHF.R.S32.HI R5, RZ, 0x8, R2.reuse ;  /* 0x00000008ff057819 */ /* 0x104fe40000011402 */
[--C-:B------:R-:W-:Y:S02]  /*1140*/  SHF.R.S32.HI R6, RZ, 0x10, R2.reuse ;  /* 0x00000010ff067819 */ /* 0x100fe40000011402 */
[----:B------:R-:W-:Y:S02]  /*1150*/  SHF.R.S32.HI R7, RZ, 0x18, R2 ;  /* 0x00000018ff077819 */ /* 0x000fe40000011402 */
[----:B------:R-:W-:Y:S02]  /*1160*/  SGXT R4, R2, 0x8 ;  /* 0x000000080204781a */ /* 0x000fe40000000200 */
[----:B------:R-:W-:Y:S02]  /*1170*/  SGXT R5, R5, 0x8 ;  /* 0x000000080505781a */ /* 0x000fe40000000200 */
[----:B------:R-:W-:-:S02]  /*1180*/  SGXT R6, R6, 0x8 ;  /* 0x000000080606781a */ /* 0x000fc40000000200 */
[----:B------:R-:W-:-:S05]  /*1190*/  SGXT R7, R7, 0x8 ;  /* 0x000000080707781a */ /* 0x000fca0000000200 */
[----:B------:R1:W-:Y:S01]  /*11a0*/  STG.E.128 desc[UR26][R8.64], R4 ;  /* 0x0000000408007986 */ /* 0x0003e2000c101d1a */
[----:B------:R-:W-:Y:S05]  /*11b0*/  @!P0 BRA P1, `(.L_x_3345) ;  /* 0xfffffffc00a88947 */ /* 0x000fea000083ffff */
[----:B------:R-:W-:Y:S05]  /*11c0*/  EXIT ;  /* 0x000000000000794d */ /* 0x000fea0003800000 */
        .weak           $__internal_108_$__cuda_sm20_div_u16
        .type           $__internal_108_$__cuda_sm20_div_u16,@function
        .size           $__internal_108_$__cuda_sm20_div_u16,(.L_x_7803 - $__internal_108_$__cuda_sm20_div_u16)
$__internal_108_$__cuda_sm20_div_u16:
        /* <DEDUP_REMOVED lines=19> */
[----:B------:R-:W-:Y:S05]  /*1300*/  RET.REL.NODEC R2 `(_ZN2at6native55_GLOBAL__N__de093ff9_22_ForeachBinaryOpList_cu_a911ec4325multi_tensor_apply_kernelINS1_18TensorListMetadataILi2EEENS1_11CopyFunctorIibLi2ELi1ELi1EEEJNS0_4CopyIibEEEEEvT_T0_DpT1_) ;  /* 0xffffffec023c7950 */ /* 0x000fea0003c3ffff */
.L_x_3346:
        /* <DEDUP_REMOVED lines=15> */
.L_x_7803:


//--------------------- .text._ZN2at6native55_GLOBAL__N__de093ff9_22_ForeachBinaryOpList_cu_a911ec4325multi_tensor_apply_kernelINS1_18TensorListMetadataILi2EEENS1_11CopyFunctorIiN3c108BFloat16ELi2ELi1ELi1EEEJNS0_4CopyIiS7_EEEEEvT_T0_DpT1_ --------------------------
	.section	.text._ZN2at6native55_GLOBAL__N__de093ff9_22_ForeachBinaryOpList_cu_a911ec4325multi_tensor_apply_kernelINS1_18TensorListMetadataILi2EEENS1_11CopyFunctorIiN3c108BFloat16ELi2ELi1ELi1EEEJNS0_4CopyIiS7_EEEEEvT_T0_DpT1_,"ax",@progbits
	.align	128
.text._ZN2at6native55_GLOBAL__N__de093ff9_22_ForeachBinaryOpList_cu_a911ec4325multi_tensor_apply_kernelINS1_18TensorListMetadataILi2EEENS1_11CopyFunctorIiN3c108BFloat16ELi2ELi1ELi1EEEJNS0_4CopyIiS7_EEEEEvT_T0_DpT1_:
        .type           _ZN2at6native55_GLOBAL__N__de093ff9_22_ForeachBinaryOpList_cu_a911ec4325multi_tensor_apply_kernelINS1_18TensorListMetadataILi2EEENS1_11CopyFunctorIiN3c108BFloat16ELi2ELi1ELi1EEEJNS0_4CopyIiS7_EEEEEvT_T0_DpT1_,@function
        .size           _ZN2at6native55_GLOBAL__N__de093ff9_22_ForeachBinaryOpList_cu_a911ec4325multi_tensor_apply_kernelINS1_18TensorListMetadataILi2EEENS1_11CopyFunctorIiN3c108BFloat16ELi2ELi1ELi1EEEJNS0_4CopyIiS7_EEEEEvT_T0_DpT1_,(.L_x_7805 - _ZN2at6native55_GLOBAL__N__de093ff9_22_ForeachBinaryOpList_cu_a911ec4325multi_tensor_apply_kernelINS1_18TensorListMetadataILi2EEENS1_11CopyFunctorIiN3c108BFloat16ELi2ELi1ELi1EEEJNS0_4CopyIiS7_EEEEEvT_T0_DpT1_)
        .other          _ZN2at6native55_GLOBAL__N__de093ff9_22_ForeachBinaryOpList_cu_a911ec4325multi_tensor_apply_kernelINS1_18TensorListMetadataILi2EEENS1_11CopyFunctorIiN3c108BFloat16ELi2ELi1ELi1EEEJNS0_4CopyIiS7_EEEEEvT_T0_DpT1_,@"STO_CUDA_ENTRY STV_DEFAULT"
_ZN2at6native55_GLOBAL__N__de093ff9_22_ForeachBinaryOpList_cu_a911ec4325multi_tensor_apply_kernelINS1_18TensorListMetadataILi2EEENS1_11CopyFunctorIiN3c108BFloat16ELi2ELi1ELi1EEEJNS0_4CopyIiS7_EEEEEvT_T0_DpT1_:
        /* <DEDUP_REMOVED lines=38> */
[----:B------:R-:W-:Y:S05]  /*0260*/  CALL.REL.NOINC `($__internal_109_$__cuda_sm20_div_u16) ;  /* 0x0000000c00407944 */ /* 0x000fea0003c00000 */
        /* <DEDUP_REMOVED lines=13> */
.L_x_3349:
        /* <DEDUP_REMOVED lines=41> */
[----:B------:R-:W1:Y:S01]  /*05d0*/  @!P3 F2I.FTZ.TRUNC.NTZ R24, R24 ;  /* 0x000000180018b305 */ /* 0x000e62000021f100 */
[----:B----4-:R-:W-:Y:S01]  /*05e0*/  IMAD.U32 R14, R2, 0x10000, RZ ;  /* 0x00010000020e7824 */ /* 0x010fe200078e00ff */
[----:B0-----:R0:W-:Y:S06]  /*05f0*/  @!P2 STG.E desc[UR12][R8.64], R29 ;  /* 0x0000001d0800a986 */ /* 0x0011ec000c10190c */
[----:B------:R-:W2:Y:S01]  /*0600*/  @!P1 F2I.FTZ.TRUNC.NTZ R14, R14 ;  /* 0x0000000e000e9305 */ /* 0x000ea2000021f100 */
[----:B-1----:R1:W-:Y:S01]  /*0610*/  @!P3 STG.E desc[UR12][R22.64], R24 ;  /* 0x000000181600b986 */ /* 0x0023e2000c10190c */
[----:B------:R-:W-:-:S02]  /*0620*/  @!P0 LEA R26, P4, R21, R12, 0x2 ;  /* 0x0000000c151a8211 */ /* 0x000fc400078810ff */
[C---:B------:R-:W-:Y:S02]  /*0630*/  ISETP.GE.U32.AND P3, PT, R18.reuse, R5, PT ;  /* 0x000000051200720c */ /* 0x040fe40003f66070 */
[----:B0-----:R-:W-:Y:S01]  /*0640*/  IADD3 R8, P5, PT, R18, UR11, RZ ;  /* 0x0000000b12087c10 */ /* 0x001fe2000ffbe0ff */
[----:B------:R-:W-:Y:S01]  /*0650*/  IMAD.U32 R9, R0, 0x10000, RZ ;  /* 0x0001000000097824 */ /* 0x000fe200078e00ff */
[----:B------:R-:W-:-:S03]  /*0660*/  @!P0 LEA.HI.X R27, R21, R13, R25, 0x2, P4 ;  /* 0x0000000d151b8211 */ /* 0x000fc600020f1419 */
[----:B-1----:R0:W1:Y:S01]  /*0670*/  @!P0 F2I.FTZ.TRUNC.NTZ R22, R9 ;  /* 0x0000000900168305 */ /* 0x002062000021f100 */
[-C--:B------:R-:W-:Y:S02]  /*0680*/  ISETP.GE.AND.EX P3, PT, R19, R6.reuse, PT, P3 ;  /* 0x000000061300720c */ /* 0x080fe40003f66330 */
[CC--:B------:R-:W-:Y:S01]  /*0690*/  ISETP.GE.U32.AND P4, PT, R8.reuse, R5.reuse, PT ;  /* 0x000000050800720c */ /* 0x0c0fe20003f86070 */
[----:B--2---:R2:W-:Y:S01]  /*06a0*/  @!P1 STG.E desc[UR12][R16.64], R14 ;  /* 0x0000000e10009986 */ /* 0x0045e2000c10190c */
        /* <DEDUP_REMOVED lines=9> */
[----:B-1----:R0:W-:Y:S03]  /*0740*/  @!P0 STG.E desc[UR12][R26.64], R22 ;  /* 0x000000161a008986 */ /* 0x0021e6000c10190c */
        /* <DEDUP_REMOVED lines=28> */
[----:B------:R-:W-:Y:S01]  /*0910*/  @!P3 F2I.FTZ.TRUNC.NTZ R27, R27 ;  /* 0x0000001b001bb305 */ /* 0x000fe2000021f100 */
[----:B-----5:R-:W-:-:S07]  /*0920*/  IMAD.U32 R22, R0, 0x10000, RZ ;  /* 0x0001000000167824 */ /* 0x020fce00078e00ff */
[----:B------:R-:W0:Y:S08]  /*0930*/  @!P2 F2I.FTZ.TRUNC.NTZ R25, R28 ;  /* 0x0000001c0019a305 */ /* 0x000e30000021f100 */
[----:B------:R-:W1:Y:S08]  /*0940*/  @!P1 F2I.FTZ.TRUNC.NTZ R29, R29 ;  /* 0x0000001d001d9305 */ /* 0x000e70000021f100 */
[----:B------:R-:W2:Y:S01]  /*0950*/  @!P4 F2I.FTZ.TRUNC.NTZ R22, R22 ;  /* 0x000000160016c305 */ /* 0x000ea2000021f100 */
[----:B0-----:R3:W-:Y:S04]  /*0960*/  @!P2 STG.E desc[UR12][R14.64], R25 ;  /* 0x000000190e00a986 */ /* 0x0017e8000c10190c */
[----:B------:R3:W-:Y:S04]  /*0970*/  @!P3 STG.E desc[UR12][R16.64], R27 ;  /* 0x0000001b1000b986 */ /* 0x0007e8000c10190c */
[----:B-1----:R3:W-:Y:S04]  /*0980*/  @!P1 STG.E desc[UR12][R18.64], R29 ;  /* 0x0000001d12009986 */ /* 0x0027e8000c10190c */
[----:B--2---:R3:W-:Y:S01]  /*0990*/  @!P4 STG.E desc[UR12][R20.64], R22 ;  /* 0x000000161400c986 */ /* 0x0047e2000c10190c */
[----:B------:R-:W-:Y:S05]  /*09a0*/  BRA.U UP0, `(.L_x_3349) ;  /* 0xfffffff900647547 */ /* 0x000fea000b83ffff */
.L_x_3348:
[----:B------:R-:W-:-:S04]  /*09b0*/  ULOP3.LUT UR4, UR8, 0x1, URZ, 0xc0, !UPT ;  /* 0x0000000108047892 */ /* 0x000fc8000f8ec0ff */
[----:B------:R-:W-:-:S06]  /*09c0*/  UISETP.NE.U32.AND UP0, UPT, UR4, 0x1, UPT ;  /* 0x000000010400788c */ /* 0x000fcc000bf05070 */
[----:B------:R-:W-:-:S13]  /*09d0*/  PLOP3.LUT P0, PT, PT, PT, UP0, 0x80, 0x8 ;  /* 0x000000000008781c */ /* 0x000fda0003f0f008 */
[----:B------:R-:W-:Y:S05]  /*09e0*/  @!P0 EXIT ;  /* 0x000000000000894d */ /* 0x000fea0003800000 */
[----:B------:R-:W0:Y:S01]  /*09f0*/  S2R R7, SR_TID.X ;  /* 0x0000000000077919 */ /* 0x000e220000002100 */
[----:B---3--:R-:W-:Y:S02]  /*0a00*/  PRMT R20, R4, 0x7610, R20 ;  /* 0x0000761004147816 */ /* 0x008fe40000000014 */
        /* <DEDUP_REMOVED lines=23> */
[----:B------:R-:W4:Y:S01]  /*0b80*/  @!P2 LDG.E.U16 R18, desc[UR12][R16.64] ;  /* 0x0000000c1012a981 */ /* 0x000f22000c1e1500 */
[----:B------:R-:W-:Y:S01]  /*0b90*/  ISETP.GE.U32.AND P3, PT, R3, R5, PT ;  /* 0x000000050300720c */ /* 0x000fe20003f66070 */
[----:B------:R-:W-:-:S05]  /*0ba0*/  IMAD.X R29, RZ, RZ, R27, P4 ;  /* 0x000000ffff1d7224 */ /* 0x000fca00020e061b */
[----:B------:R-:W-:Y:S02]  /*0bb0*/  ISETP.GE.AND.EX P3, PT, R29, R6, PT, P3 ;  /* 0x000000061d00720c */ /* 0x000fe40003f66330 */
[----:B------:R-:W-:Y:S02]  /*0bc0*/  PRMT R2, R0, 0x7610, R2 ;  /* 0x0000761000027816 */ /* 0x000fe40000000002 */
[----:B------:R-:W-:-:S09]  /*0bd0*/  @!P1 LEA R6, P5, R23, R12, 0x2 ;  /* 0x0000000c17069211 */ /* 0x000fd200078a10ff */
[----:B------:R-:W-:-:S04]  /*0be0*/  @!P3 LEA R10, P4, R3, R10, 0x1 ;  /* 0x0000000a030ab211 */ /* 0x000fc800078808ff */
[----:B------:R-:W-:-:S05]  /*0bf0*/  @!P3 LEA.HI.X R11, R3, R11, R29, 0x1, P4 ;  /* 0x0000000b030bb211 */ /* 0x000fca00020f0c1d */
[----:B------:R0:W5:Y:S01]  /*0c00*/  @!P3 LDG.E.U16 R2, desc[UR12][R10.64] ;  /* 0x0000000c0a02b981 */ /* 0x000162000c1e1500 */
[----:B--2---:R-:W-:Y:S02]  /*0c10*/  IMAD.U32 R15, R20, 0x10000, RZ ;  /* 0x00010000140f7824 */ /* 0x004fe400078e00ff */
[----:B---3--:R-:W-:Y:S02]  /*0c20*/  IMAD.U32 R0, R4, 0x10000, RZ ;  /* 0x0001000004007824 */ /* 0x008fe400078e00ff */
[----:B----4-:R-:W-:Y:S02]  /*0c30*/  IMAD.U32 R17, R18, 0x10000, RZ ;  /* 0x0001000012117824 */ /* 0x010fe400078e00ff */
[----:B------:R-:W1:Y:S01]  /*0c40*/  @!P0 F2I.FTZ.TRUNC.NTZ R15, R15 ;  /* 0x0000000f000f8305 */ /* 0x000e62000021f100 */
[----:B------:R-:W-:-:S07]  /*0c50*/  @!P0 LEA R4, P4, R7, R12, 0x2 ;  /* 0x0000000c07048211 */ /* 0x000fce00078810ff */
[----:B------:R-:W2:Y:S01]  /*0c60*/  @!P1 F2I.FTZ.TRUNC.NTZ R0, R0 ;  /* 0x0000000000009305 */ /* 0x000ea2000021f100 */
[----:B------:R-:W-:-:S07]  /*0c70*/  @!P0 LEA.HI.X R5, R7, R13, R21, 0x2, P4 ;  /* 0x0000000d07058211 */ /* 0x000fce00020f1415 */
[----:B------:R-:W3:Y:S01]  /*0c80*/  @!P2 F2I.FTZ.TRUNC.NTZ R17, R17 ;  /* 0x000000110011a305 */ /* 0x000ee2000021f100 */
[----:B------:R-:W-:Y:S02]  /*0c90*/  @!P2 LEA R8, P4, R25, R12, 0x2 ;  /* 0x0000000c1908a211 */ /* 0x000fe400078810ff */
[-C--:B------:R-:W-:Y:S02]  /*0ca0*/  @!P1 LEA.HI.X R7, R23, R13.reuse, R19, 0x2, P5 ;  /* 0x0000000d17079211 */ /* 0x080fe400028f1413 */
[----:B------:R-:W-:Y:S01]  /*0cb0*/  @!P2 LEA.HI.X R9, R25, R13, R27, 0x2, P4 ;  /* 0x0000000d1909a211 */ /* 0x000fe200020f141b */
[----:B-1----:R0:W-:Y:S04]  /*0cc0*/  @!P0 STG.E desc[UR12][R4.64], R15 ;  /* 0x0000000f04008986 */ /* 0x0021e8000c10190c */
[----:B--2---:R0:W-:Y:S04]  /*0cd0*/  @!P1 STG.E desc[UR12][R6.64], R0 ;  /* 0x0000000006009986 */ /* 0x0041e8000c10190c */
[----:B---3--:R0:W-:Y:S01]  /*0ce0*/  @!P2 STG.E desc[UR12][R8.64], R17 ;  /* 0x000000110800a986 */ /* 0x0081e2000c10190c */
[----:B------:R-:W-:Y:S05]  /*0cf0*/  @P3 EXIT ;  /* 0x000000000000394d */ /* 0x000fea0003800000 */
[----:B0----5:R-:W-:Y:S01]  /*0d00*/  IMAD.U32 R5, R2, 0x10000, RZ ;  /* 0x0001000002057824 */ /* 0x021fe200078e00ff */
[----:B------:R-:W-:-:S04]  /*0d10*/  LEA R2, P0, R3, R12, 0x2 ;  /* 0x0000000c03027211 */ /* 0x000fc800078010ff */
[----:B------:R-:W-:Y:S01]  /*0d20*/  LEA.HI.X R3, R3, R13, R29, 0x2, P0 ;  /* 0x0000000d03037211 */ /* 0x000fe200000f141d */
[----:B------:R-:W0:Y:S04]  /*0d30*/  F2I.FTZ.TRUNC.NTZ R5, R5 ;  /* 0x0000000500057305 */ /* 0x000e28000021f100 */
[----:B0-----:R-:W-:Y:S01]  /*0d40*/  STG.E desc[UR12][R2.64], R5 ;  /* 0x0000000502007986 */ /* 0x001fe2000c10190c */
[----:B------:R-:W-:Y:S05]  /*0d50*/  EXIT ;  /* 0x000000000000794d */ /* 0x000fea0003800000 */
.L_x_3347:
[----:B------:R-:W0:Y:S02]  /*0d60*/  S2R R17, SR_TID.X ;  /* 0x0000000000117919 */ /* 0x000e240000002100 */
[----:B0-----:R-:W-:-:S03]  /*0d70*/  IMAD.WIDE.U32 R4, R17, 0x4, RZ ;  /* 0x0000000411047825 */ /* 0x001fc600078e00ff */
[----:B------:R-:W-:-:S04]  /*0d80*/  ISETP.GE.U32.AND P0, PT, R4, R0, PT ;  /* 0x000000000400720c */ /* 0x000fc80003f06070 */
[----:B------:R-:W-:-:S13]  /*0d90*/  ISETP.GE.AND.EX P0, PT, R5, R2, PT, P0 ;  /* 0x000000020500720c */ /* 0x000fda0003f06300 */
[----:B------:R-:W-:Y:S05]  /*0da0*/  @P0 EXIT ;  /* 0x000000000000094d */ /* 0x000fea0003800000 */
[----:B------:R-:W-:Y:S01]  /*0db0*/  IMAD.MOV.U32 R14, RZ, RZ, RZ ;  /* 0x000000ffff0e7224 */ /* 0x000fe200078e00ff */
[----:B------:R-:W0:Y:S06]  /*0dc0*/  LDCU UR4, c[0x0][0x360] ;  /* 0x00006c00ff0477ac */ /* 0x000e2c0008000800 */
.L_x_3350:
[----:B-1----:R-:W-:-:S04]  /*0dd0*/  LEA R8, P0, R17, R10, 0x3 ;  /* 0x0000000a11087211 */ /* 0x002fc800078018ff */
[----:B------:R-:W-:-:S06]  /*0de0*/  LEA.HI.X R9, R17, R11, R14, 0x3, P0 ;  /* 0x0000000b11097211 */ /* 0x000fcc00000f1c0e */
[----:B------:R-:W2:Y:S02]  /*0df0*/  LDG.E.64 R8, desc[UR12][R8.64] ;  /* 0x0000000c08087981 */ /* 0x000ea4000c1e1b00 */
[C---:B--2---:R-:W-:Y:S01]  /*0e00*/  PRMT R3, R8.reuse, 0x7632, R3 ;  /* 0x0000763208037816 */ /* 0x044fe20000000003 */
[----:B------:R-:W-:Y:S01]  /*0e10*/  IMAD.U32 R4, R8, 0x10000, RZ ;  /* 0x0001000008047824 */ /* 0x000fe200078e00ff */
[----:B------:R-:W-:Y:S01]  /*0e20*/  LEA R8, P0, R17, R12, 0x4 ;  /* 0x0000000c11087211 */ /* 0x000fe200078020ff */
[----:B------:R-:W-:Y:S02]  /*0e30*/  IMAD.U32 R6, R9, 0x10000, RZ ;  /* 0x0001000009067824 */ /* 0x000fe400078e00ff */
[----:B------:R-:W-:Y:S01]  /*0e40*/  IMAD.U32 R5, R3, 0x10000, RZ ;  /* 0x0001000003057824 */ /* 0x000fe200078e00ff */
[----:B------:R-:W-:Y:S01]  /*0e50*/  PRMT R3, R9, 0x7632, R3 ;  /* 0x0000763209037816 */ /* 0x000fe20000000003 */
[----:B------:R-:W-:Y:S01]  /*0e60*/  F2I.FTZ.TRUNC.NTZ R4, R4 ;  /* 0x0000000400047305 */ /* 0x000fe2000021f100 */
[----:B------:R-:W-:-:S02]  /*0e70*/  LEA.HI.X R9, R17, R13, R14, 0x4, P0 ;  /* 0x0000000d11097211 */ /* 0x000fc400000f240e */
[----:B0-----:R-:W-:Y:S01]  /*0e80*/  IADD3 R17, P0, PT, R17, UR4, RZ ;  /* 0x0000000411117c10 */ /* 0x001fe2000ff1e0ff */
[----:B------:R-:W-:-:S04]  /*0e90*/  IMAD.U32 R3, R3, 0x10000, RZ ;  /* 0x0001000003037824 */ /* 0x000fc800078e00ff */
[----:B------:R-:W-:Y:S01]  /*0ea0*/  F2I.FTZ.TRUNC.NTZ R6, R6 ;  /* 0x0000000600067305 */ /* 0x000fe2000021f100 */
[C---:B------:R-:W-:Y:S02]  /*0eb0*/  IMAD.SHL.U32 R15, R17.reuse, 0x4, RZ ;  /* 0x00000004110f7824 */ /* 0x040fe400078e00ff */
[----:B------:R-:W-:Y:S01]  /*0ec0*/  IMAD.X R14, RZ, RZ, R14, P0 ;  /* 0x000000ffff0e7224 */ /* 0x000fe200000e060e */
[----:B------:R-:W-:Y:S02]  /*0ed0*/  LOP3.LUT P0, RZ, R17, 0xffffc000, RZ, 0xc0, !PT ;  /* 0xffffc00011ff7812 */ /* 0x000fe4000780c0ff */
[----:B------:R-:W-:Y:S02]  /*0ee0*/  ISETP.LT.U32.AND P1, PT, R15, R0, PT ;  /* 0x000000000f00720c */ /* 0x000fe40003f21070 */
[----:B------:R-:W-:Y:S01]  /*0ef0*/  F2I.FTZ.TRUNC.NTZ R5, R5 ;  /* 0x0000000500057305 */ /* 0x000fe2000021f100 */
[----:B------:R-:W-:Y:S02]  /*0f00*/  SHF.L.U64.HI R15, R17, 0x2, R14 ;  /* 0x00000002110f7819 */ /* 0x000fe4000001020e */
[----:B------:R-:W-:-:S02]  /*0f10*/  LOP3.LUT P0, RZ, R14, 0x3fffffff, RZ, 0xc0, P0 ;  /* 0x3fffffff0eff7812 */ /* 0x000fc4000000c0ff */
[----:B------:R-:W-:-:S03]  /*0f20*/  ISETP.LT.AND.EX P1, PT, R15, R2, PT, P1 ;  /* 0x000000020f00720c */ /* 0x000fc60003f21310 */
[----:B------:R-:W0:Y:S02]  /*0f30*/  F2I.FTZ.TRUNC.NTZ R7, R3 ;  /* 0x0000000300077305 */ /* 0x000e24000021f100 */
[----:B0-----:R1:W-:Y:S08]  /*0f40*/  STG.E.128 desc[UR12][R8.64], R4 ;  /* 0x0000000408007986 */ /* 0x0013f0000c101d0c */
[----:B------:R-:W-:Y:S05]  /*0f50*/  @!P0 BRA P1, `(.L_x_3350) ;  /* 0xfffffffc009c8947 */ /* 0x000fea000083ffff */
[----:B------:R-:W-:Y:S05]  /*0f60*/  EXIT ;  /* 0x000000000000794d */ /* 0x000fea0003800000 */
        .weak           $__internal_109_$__cuda_sm20_div_u16
        .type           $__internal_109_$__cuda_sm20_div_u16,@function
        .size           $__internal_109_$__cuda_sm20_div_u16,(.L_x_7805 - $__internal_109_$__cuda_sm20_div_u16)
$__internal_109_$__cuda_sm20_div_u16:
        /* <DEDUP_REMOVED lines=19> */
[----:B------:R-:W-:Y:S05]  /*10a0*/  RET.REL.NODEC R2 `(_ZN2at6native55_GLOBAL__N__de093ff9_22_ForeachBinaryOpList_cu_a911ec4325multi_tensor_apply_kernelINS1_18TensorListMetadataILi2EEENS1_11CopyFunctorIiN3c108BFloat16ELi2ELi1ELi1EEEJNS0_4CopyIiS7_EEEEEvT_T0_DpT1_) ;  /* 0xffffffec02d47950 */ /* 0x000fea0003c3ffff */
.L_x_3351:
        /* <DEDUP_REMOVED lines=13> */
.L_x_7805:


//--------------------- .text._ZN2at6native55_GLOBAL__N__de093ff9_22_ForeachBinaryOpList_cu_a911ec4325multi_tensor_apply_kernelINS1_18TensorListMetadataILi2EEENS1_11CopyFunctorIiN3c104HalfELi2ELi1ELi1EEEJNS0_4CopyIiS7_EEEEEvT_T0_DpT1_ --------------------------
	.section	.text._ZN2at6native55_GLOBAL__N__de093ff9_22_ForeachBinaryOpList_cu_a911ec4325multi_tensor_apply_kernelINS1_18TensorListMetadataILi2EEENS1_11CopyFunctorIiN3c104HalfELi2ELi1ELi1EEEJNS0_4CopyIiS7_EEEEEvT_T0_DpT1_,"ax",@progbits
	.align	128
.text._ZN2at6native55_GLOBAL__N__de093ff9_22_ForeachBinaryOpList_cu_a911ec4325multi_tensor_apply_kernelINS1_18TensorListMetadataILi2EEENS1_11CopyFunctorIiN3c104HalfELi2ELi1ELi1EEEJNS0_4CopyIiS7_EEEEEvT_T0_DpT1_:
        .type           _ZN2at6native55_GLOBAL__N__de093ff9_22_ForeachBinaryOpList_cu_a911ec4325multi_tensor_apply_kernelINS1_18TensorListMetadataILi2EEENS1_11CopyFunctorIiN3c104HalfELi2ELi1ELi1EEEJNS0_4CopyIiS7_EEEEEvT_T0_DpT1_,@function
        .size           _ZN2at6native55_GLOBAL__N__de093ff9_22_ForeachBinaryOpList_cu_a911ec4325multi_tensor_apply_kernelINS1_18TensorListMetadataILi2EEENS1_11CopyFunctorIiN3c104HalfELi2ELi1ELi1EEEJNS0_4CopyIiS7_EEEEEvT_T0_DpT1_,(.L_x_7807 - _ZN2at6native55_GLOBAL__N__de093ff9_22_ForeachBinaryOpList_cu_a911ec4325multi_tensor_apply_kernelINS1_18TensorListMetadataILi2EEENS1_11CopyFunctorIiN3c104HalfELi2ELi1ELi1EEEJNS0_4CopyIiS7_EEEEEvT_T0_DpT1_)
        .other          _ZN2at6native55_GLOBAL__N__de093ff9_22_ForeachBinaryOpList_cu_a911ec4325multi_tensor_apply_kernelINS1_18TensorListMetadataILi2EEENS1_11CopyFunctorIiN3c104HalfELi2ELi1ELi1EEEJNS0_4CopyIiS7_EEEEEvT_T0_DpT1_,@"STO_CUDA_ENTRY STV_DEFAULT"
_ZN2at6native55_GLOBAL__N__de093ff9_22_ForeachBinaryOpList_cu_a911ec4325multi_tensor_apply_kernelINS1_18TensorListMetadataILi2EEENS1_11CopyFunctorIiN3c104HalfELi2ELi1ELi1EEEJNS0_4CopyIiS7_EEEEEvT_T0_DpT1_:
        /* <DEDUP_REMOVED lines=38> */
[----:B------:R-:W-:Y:S05]  /*0260*/  CALL.REL.NOINC `($__internal_110_$__cuda_sm20_div_u16) ;  /* 0x0000000c00387944 */ /* 0x000fea0003c00000 */
        /* <DEDUP_REMOVED lines=13> */
.L_x_3354:
        /* <DEDUP_REMOVED lines=41> */
[----:B------:R-:W1:Y:S01]  /*05d0*/  @!P3 F2I.FTZ.TRUNC.NTZ R24, R24 ;  /* 0x000000180018b305 */ /* 0x000e62000021f100 */
[----:B----4-:R-:W-:Y:S01]  /*05e0*/  HADD2.F32 R14, -RZ, R2.H0_H0 ;  /* 0x20000002ff0e7230 */ /* 0x010fe20000004100 */
[----:B0-----:R0:W-:Y:S06]  /*05f0*/  @!P2 STG.E desc[UR12][R8.64], R29 ;  /* 0x0000001d0800a986 */ /* 0x0011ec000c10190c */
[----:B------:R-:W2:Y:S01]  /*0600*/  @!P1 F2I.FTZ.TRUNC.NTZ R14, R14 ;  /* 0x0000000e000e9305 */ /* 0x000ea2000021f100 */
[----:B-1----:R1:W-:Y:S01]  /*0610*/  @!P3 STG.E desc[UR12][R22.64], R24 ;  /* 0x000000181600b986 */ /* 0x0023e2000c10190c */
[----:B------:R-:W-:-:S02]  /*0620*/  @!P0 LEA R26, P4, R21, R12, 0x2 ;  /* 0x0000000c151a8211 */ /* 0x000fc400078810ff */
[C---:B------:R-:W-:Y:S02]  /*0630*/  ISETP.GE.U32.AND P3, PT, R18.reuse, R5, PT ;  /* 0x000000051200720c */ /* 0x040fe40003f66070 */
[----:B0-----:R-:W-:Y:S01]  /*0640*/  IADD3 R8, P5, PT, R18, UR11, RZ ;  /* 0x0000000b12087c10 */ /* 0x001fe2000ffbe0ff */
[----:B------:R-:W-:Y:S01]  /*0650*/  HADD2.F32 R9, -RZ, R0.H0_H0 ;  /* 0x20000000ff097230 */ /* 0x000fe20000004100 */
        /* <DEDUP_REMOVED lines=43> */
[----:B------:R-:W-:Y:S01]  /*0910*/  @!P3 F2I.FTZ.TRUNC.NTZ R27, R27 ;  /* 0x0000001b001bb305 */ /* 0x000fe2000021f100 */
[----:B-----5:R-:W-:-:S07]  /*0920*/  HADD2.F32 R22, -RZ, R0.H0_H0 ;  /* 0x20000000ff167230 */ /* 0x020fce0000004100 */
        /* <DEDUP_REMOVED lines=8> */
.L_x_3353:
        /* <DEDUP_REMOVED lines=38> */
[----:B--2---:R-:W-:Y:S02]  /*0c10*/  HADD2.F32 R15, -RZ, R20.H0_H0 ;  /* 0x20000014ff0f7230 */ /* 0x004fe40000004100 */
[----:B---3--:R-:W-:Y:S02]  /*0c20*/  HADD2.F32 R0, -RZ, R4.H0_H0 ;  /* 0x20000004ff007230 */ /* 0x008fe40000004100 */
[----:B----4-:R-:W-:Y:S02]  /*0c30*/  HADD2.F32 R17, -RZ, R18.H0_H0 ;  /* 0x20000012ff117230 */ /* 0x010fe40000004100 */
        /* <DEDUP_REMOVED lines=12> */
[----:B0----5:R-:W-:Y:S01]  /*0d00*/  HADD2.F32 R5, -RZ, R2.H0_H0 ;  /* 0x20000002ff057230 */ /* 0x021fe20000004100 */
[----:B------:R-:W-:-:S04]  /*0d10*/  LEA R2, P0, R3, R12, 0x2 ;  /* 0x0000000c03027211 */ /* 0x000fc800078010ff */
[----:B------:R-:W-:Y:S01]  /*0d20*/  LEA.HI.X R3, R3, R13, R29, 0x2, P0 ;  /* 0x0000000d03037211 */ /* 0x000fe200000f141d */
[----:B------:R-:W0:Y:S04]  /*0d30*/  F2I.FTZ.TRUNC.NTZ R5, R5 ;  /* 0x0000000500057305 */ /* 0x000e28000021f100 */
[----:B0-----:R-:W-:Y:S01]  /*0d40*/  STG.E desc[UR12][R2.64], R5 ;  /* 0x0000000502007986 */ /* 0x001fe2000c10190c */
[----:B------:R-:W-:Y:S05]  /*0d50*/  EXIT ;  /* 0x000000000000794d */ /* 0x000fea0003800000 */
.L_x_3352:
[----:B------:R-:W0:Y:S02]  /*0d60*/  S2R R15, SR_TID.X ;  /* 0x00000000000f7919 */ /* 0x000e240000002100 */
[----:B0-----:R-:W-:-:S03]  /*0d70*/  IMAD.WIDE.U32 R2, R15, 0x4, RZ ;  /* 0x000000040f027825 */ /* 0x001fc600078e00ff */
[----:B------:R-:W-:-:S04]  /*0d80*/  ISETP.GE.U32.AND P0, PT, R2, R0, PT ;  /* 0x000000000200720c */ /* 0x000fc80003f06070 */
[----:B------:R-:W-:-:S13]  /*0d90*/  ISETP.GE.AND.EX P0, PT, R3, R17, PT, P0 ;  /* 0x000000110300720c */ /* 0x000fda0003f06300 */
[----:B------:R-:W-:Y:S05]  /*0da0*/  @P0 EXIT ;  /* 0x000000000000094d */ /* 0x000fea0003800000 */
[----:B------:R-:W-:Y:S01]  /*0db0*/  IMAD.MOV.U32 R14, RZ, RZ, RZ ;  /* 0x000000ffff0e7224 */ /* 0x000fe200078e00ff */
[----:B------:R-:W0:Y:S06]  /*0dc0*/  LDCU UR4, c[0x0][0x360] ;  /* 0x00006c00ff0477ac */ /* 0x000e2c0008000800 */
.L_x_3355:
[----:B------:R-:W-:-:S04]  /*0dd0*/  LEA R2, P0, R15, R10, 0x3 ;  /* 0x0000000a0f027211 */ /* 0x000fc800078018ff */
[----:B------:R-:W-:-:S06]  /*0de0*/  LEA.HI.X R3, R15, R11, R14, 0x3, P0 ;  /* 0x0000000b0f037211 */ /* 0x000fcc00000f1c0e */
[----:B------:R-:W2:Y:S01]  /*0df0*/  LDG.E.64 R2, desc[UR12][R2.64] ;  /* 0x0000000c02027981 */ /* 0x000ea2000c1e1b00 */
[----:B-1----:R-:W-:-:S04]  /*0e00*/  LEA R8, P0, R15, R12, 0x4 ;  /* 0x0000000c0f087211 */ /* 0x002fc800078020ff */
[C---:B------:R-:W-:Y:S02]  /*0e10*/  LEA.HI.X R9, R15.reuse, R13, R14, 0x4, P0 ;  /* 0x0000000d0f097211 */ /* 0x040fe400000f240e */
[----:B0-----:R-:W-:-:S05]  /*0e20*/  IADD3 R15, P0, PT, R15, UR4, RZ ;  /* 0x000000040f0f7c10 */ /* 0x001fca000ff1e0ff */
[----:B------:R-:W-:Y:S01]  /*0e30*/  IMAD.X R14, RZ, RZ, R14, P0 ;  /* 0x000000ffff0e7224 */ /* 0x000fe200000e060e */
[----:B------:R-:W-:-:S04]  /*0e40*/  LOP3.LUT P0, RZ, R15, 0xffffc000, RZ, 0xc0, !PT ;  /* 0xffffc0000fff7812 */ /* 0x000fc8000780c0ff */
[----:B------:R-:W-:Y:S01]  /*0e50*/  LOP3.LUT P0, RZ, R14, 0x3fffffff, RZ, 0xc0, P0 ;  /* 0x3fffffff0eff7812 */ /* 0x000fe2000000c0ff */
[--C-:B--2---:R-:W-:Y:S02]  /*0e60*/  HADD2.F32 R4, -RZ, R2.reuse.H0_H0 ;  /* 0x20000002ff047230 */ /* 0x104fe40000004100 */
[----:B------:R-:W-:Y:S01]  /*0e70*/  HADD2.F32 R5, -RZ, R2.H1_H1 ;  /* 0x30000002ff057230 */ /* 0x000fe20000004100 */
[C---:B------:R-:W-:Y:S01]  /*0e80*/  SHF.L.U64.HI R2, R15.reuse, 0x2, R14 ;  /* 0x000000020f027819 */ /* 0x040fe2000001020e */
[--C-:B------:R-:W-:Y:S02]  /*0e90*/  HADD2.F32 R6, -RZ, R3.reuse.H0_H0 ;  /* 0x20000003ff067230 */ /* 0x100fe40000004100 */
[----:B------:R-:W-:Y:S01]  /*0ea0*/  HADD2.F32 R7, -RZ, R3.H1_H1 ;  /* 0x30000003ff077230 */ /* 0x000fe20000004100 */
[----:B------:R-:W-:Y:S01]  /*0eb0*/  F2I.FTZ.TRUNC.NTZ R4, R4 ;  /* 0x0000000400047305 */ /* 0x000fe2000021f100 */
[----:B------:R-:W-:-:S05]  /*0ec0*/  IMAD.SHL.U32 R3, R15, 0x4, RZ ;  /* 0x000000040f037824 */ /* 0x000fca00078e00ff */
[----:B------:R-:W-:Y:S02]  /*0ed0*/  ISETP.LT.U32.AND P1, PT, R3, R0, PT ;  /* 0x000000000300720c */ /* 0x000fe40003f21070 */
[----:B------:R-:W-:Y:S02]  /*0ee0*/  F2I.FTZ.TRUNC.NTZ R5, R5 ;  /* 0x0000000500057305 */ /* 0x000fe4000021f100 */
[----:B------:R-:W-:-:S06]  /*0ef0*/  ISETP.LT.AND.EX P1, PT, R2, R17, PT, P1 ;  /* 0x000000110200720c */ /* 0x000fcc0003f21310 */
[----:B------:R-:W-:Y:S08]  /*0f00*/  F2I.FTZ.TRUNC.NTZ R6, R6 ;  /* 0x0000000600067305 */ /* 0x000ff0000021f100 */
[----:B------:R-:W0:Y:S02]  /*0f10*/  F2I.FTZ.TRUNC.NTZ R7, R7 ;  /* 0x0000000700077305 */ /* 0x000e24000021f100 */
[----:B0-----:R1:W-:Y:S01]  /*0f20*/  STG.E.128 desc[UR12][R8.64], R4 ;  /* 0x0000000408007986 */ /* 0x0013e2000c101d0c */
[----:B------:R-:W-:Y:S05]  /*0f30*/  @!P0 BRA P1, `(.L_x_3355) ;  /* 0xfffffffc00a48947 */ /* 0x000fea000083ffff */
[----:B------:R-:W-:Y:S05]  /*0f40*/  EXIT ;  /* 0x000000000000794d */ /* 0x000fea0003800000 */
        .weak           $__internal_110_$__cuda_sm20_div_u16
        .type           $__internal_110_$__cuda_sm20_div_u16,@function
        .size           $__internal_110_$__cuda_sm20_div_u16,(.L_x_7807 - $__internal_110_$__cuda_sm20_div_u16)
$__internal_110_$__cuda_sm20_div_u16:
        /* <DEDUP_REMOVED lines=19> */
[----:B------:R-:W-:Y:S05]  /*1080*/  RET.REL.NODEC R2 `(_ZN2at6native55_GLOBAL__N__de093ff9_22_ForeachBinaryOpList_cu_a911ec4325multi_tensor_apply_kernelINS1_18TensorListMetadataILi2EEENS1_11CopyFunctorIiN3c104HalfELi2ELi1ELi1EEEJNS0_4CopyIiS7_EEEEEvT_T0_DpT1_) ;  /* 0xffffffec02dc7950 */ /* 0x000fea0003c3ffff */
.L_x_3356:
        /* <DEDUP_REMOVED lines=15> */
.L_x_7807:


//--------------------- .text._ZN2at6native55_GLOBAL__N__de093ff9_22_ForeachBinaryOpList_cu_a911ec4325multi_tensor_apply_kernelINS1_18TensorListMetadataILi2EEENS1_11CopyFunctorIiN3c107complexIfEELi2ELi1ELi1EEEJNS0_4CopyIiS8_EEEEEvT_T0_DpT1_ --------------------------
	.section	.text._ZN2at6native55_GLOBAL__N__de093ff9_22_ForeachBinaryOpList_cu_a911ec4325multi_tensor_apply_kernelINS1_18TensorListMetadataILi2EEENS1_11CopyFunctorIiN3c107complexIfEELi2ELi1ELi1EEEJNS0_4CopyIiS8_EEEEEvT_T0_DpT1_,"ax",@progbits
	.align	128
.text._ZN2at6native55_GLOBAL__N__de093ff9_22_ForeachBinaryOpList_cu_a911ec4325multi_tensor_apply_kernelINS1_18TensorListMetadataILi2EEENS1_11CopyFunctorIiN3c107complexIfEELi2ELi1ELi1EEEJNS0_4CopyIiS8_EEEEEvT_T0_DpT1_:
        .type           _ZN2at6native55_GLOBAL__N__de093ff9_22_ForeachBinaryOpList_cu_a911ec4325multi_tensor_apply_kernelINS1_18TensorListMetadataILi2EEENS1_11CopyFunctorIiN3c107complexIfEELi2ELi1ELi1EEEJNS0_4CopyIiS8_EEEEEvT_T0_DpT1_,@function
        .size           _ZN2at6native55_GLOBAL__N__de093ff9_22_ForeachBinaryOpList_cu_a911ec4325multi_tensor_apply_kernelINS1_18TensorListMetadataILi2EEENS1_11CopyFunctorIiN3c107complexIfEELi2ELi1ELi1EEEJNS0_4CopyIiS8_EEEEEvT_T0_DpT1_,(.L_x_7809 - _ZN2at6native55_GLOBAL__N__de093ff9_22_ForeachBinaryOpList_cu_a911ec4325multi_tensor_apply_kernelINS1_18TensorListMetadataILi2EEENS1_11CopyFunctorIiN3c107complexIfEELi2ELi1ELi1EEEJNS0_4CopyIiS8_EEEEEvT_T0_DpT1_)
        .other          _ZN2at6native55_GLOBAL__N__de093ff9_22_ForeachBinaryOpList_cu_a911ec4325multi_tensor_apply_kernelINS1_18TensorListMetadataILi2EEENS1_11CopyFunctorIiN3c107complexIfEELi2ELi1ELi1EEEJNS0_4CopyIiS8_EEEEEvT_T0_DpT1_,@"STO_CUDA_ENTRY STV_DEFAULT"
_ZN2at6native55_GLOBAL__N__de093ff9_22_ForeachBinaryOpList_cu_a911ec4325multi_tensor_apply_kernelINS1_18TensorListMetadataILi2EEENS1_11CopyFunctorIiN3c107complexIfEELi2ELi1ELi1EEEJNS0_4CopyIiS8_EEEEEvT_T0_DpT1_:
        /* <DEDUP_REMOVED lines=38> */
[----:B------:R-:W-:Y:S05]  /*0260*/  CALL.REL.NOINC `($__internal_111_$__cuda_sm20_div_u16) ;  /* 0x0000000c00047944 */ /* 0x000fea0003c00000 */
        /* <DEDUP_REMOVED lines=17> */
.L_x_3359:
        /* <DEDUP_REMOVED lines=90> */
[----:B0-----:R3:W-:Y:S04]  /*0920*/  @!P1 STG.E desc[UR12][R14.64], R25 ;  /* 0x000000190e009986 */ /* 0x0017e8000c10190c */
[----:B-1----:R3:W-:Y:S04]  /*0930*/  @!P2 STG.E desc[UR12][R16.64], R27 ;  /* 0x0000001b1000a986 */ /* 0x0027e8000c10190c */
[----:B------:R3:W-:Y:S04]  /*0940*/  @!P3 STG.E desc[UR12][R18.64], R29 ;  /* 0x0000001d1200b986 */ /* 0x0007e8000c10190c */
[----:B--2---:R3:W-:Y:S01]  /*0950*/  @!P4 STG.E desc[UR12][R20.64], R22 ;  /* 0x000000161400c986 */ /* 0x0047e2000c10190c */
[----:B------:R-:W-:Y:S05]  /*0960*/  BRA.U UP0, `(.L_x_3359) ;  /* 0xfffffff900847547 */ /* 0x000fea000b83ffff */
.L_x_3358:
        /* <DEDUP_REMOVED lines=30> */
[----:B------:R1:W4:Y:S01]  /*0b50*/  @!P2 LDG.E R20, desc[UR12][R4.64] ;  /* 0x0000000c0414a981 */ /* 0x000322000c1e1900 */
[----:B------:R-:W-:Y:S01]  /*0b60*/  IMAD.MOV.U32 R22, RZ, RZ, R0 ;  /* 0x000000ffff167224 */ /* 0x000fe200078e0000 */
        /* <DEDUP_REMOVED lines=11> */
[----:B---3--:R-:W2:Y:S01]  /*0c20*/  @!P1 F2I.FTZ.TRUNC.NTZ R6, R18 ;  /* 0x0000001200069305 */ /* 0x008ea2000021f100 */
[----:B-1----:R0:W-:Y:S07]  /*0c30*/  @!P0 STG.E desc[UR12][R2.64], R0 ;  /* 0x0000000002008986 */ /* 0x0021ee000c10190c */
[----:B----4-:R-:W1:Y:S01]  /*0c40*/  @!P2 F2I.FTZ.TRUNC.NTZ R15, R20 ;  /* 0x00000014000fa305 */ /* 0x010e62000021f100 */
[----:B--2---:R0:W-:Y:S04]  /*0c50*/  @!P1 STG.E desc[UR12][R8.64], R6 ;  /* 0x0000000608009986 */ /* 0x0041e8000c10190c */
[----:B-1----:R0:W-:Y:S01]  /*0c60*/  @!P2 STG.E desc[UR12][R4.64], R15 ;  /* 0x0000000f0400a986 */ /* 0x0021e2000c10190c */
[----:B------:R-:W-:Y:S05]  /*0c70*/  @P3 EXIT ;  /* 0x000000000000394d */ /* 0x000fea0003800000 */
[----:B0----5:R-:W0:Y:S01]  /*0c80*/  F2I.FTZ.TRUNC.NTZ R5, R22 ;  /* 0x0000001600057305 */ /* 0x021e22000021f100 */
[----:B------:R-:W-:-:S04]  /*0c90*/  LEA R2, P0, R7, R12, 0x2 ;  /* 0x0000000c07027211 */ /* 0x000fc800078010ff */
[----:B------:R-:W-:-:S05]  /*0ca0*/  LEA.HI.X R3, R7, R13, R29, 0x2, P0 ;  /* 0x0000000d07037211 */ /* 0x000fca00000f141d */
[----:B0-----:R-:W-:Y:S01]  /*0cb0*/  STG.E desc[UR12][R2.64], R5 ;  /* 0x0000000502007986 */ /* 0x001fe2000c10190c */
[----:B------:R-:W-:Y:S05]  /*0cc0*/  EXIT ;  /* 0x000000000000794d */ /* 0x000fea0003800000 */
.L_x_3357:
[----:B------:R-:W0:Y:S02]  /*0cd0*/  S2R R15, SR_TID.X ;  /* 0x00000000000f7919 */ /* 0x000e240000002100 */
[----:B0-----:R-:W-:-:S03]  /*0ce0*/  IMAD.WIDE.U32 R2, R15, 0x4, RZ ;  /* 0x000000040f027825 */ /* 0x001fc600078e00ff */
[----:B------:R-:W-:-:S04]  /*0cf0*/  ISETP.GE.U32.AND P0, PT, R2, R17, PT ;  /* 0x000000110200720c */ /* 0x000fc80003f06070 */
[----:B------:R-:W-:-:S13]  /*0d00*/  ISETP.GE.AND.EX P0, PT, R3, R19, PT, P0 ;  /* 0x000000130300720c */ /* 0x000fda0003f06300 */
[----:B------:R-:W-:Y:S05]  /*0d10*/  @P0 EXIT ;  /* 0x000000000000094d */ /* 0x000fea0003800000 */
[----:B------:R-:W-:Y:S01]  /*0d20*/  IMAD.MOV.U32 R14, RZ, RZ, RZ ;  /* 0x000000ffff0e7224 */ /* 0x000fe200078e00ff */
[----:B------:R-:W0:Y:S06]  /*0d30*/  LDCU UR4, c[0x0][0x360] ;  /* 0x00006c00ff0477ac */ /* 0x000e2c0008000800 */
.L_x_3360:
[----:B------:R-:W-:-:S04]  /*0d40*/  LEA R2, P0, R15, R10, 0x5 ;  /* 0x0000000a0f027211 */ /* 0x000fc800078028ff */
[----:B------:R-:W-:-:S06]  /*0d50*/  LEA.HI.X R3, R15, R11, R14, 0x5, P0 ;  /* 0x0000000b0f037211 */ /* 0x000fcc00000f2c0e */
[----:B-1----:R-:W2:Y:S01]  /*0d60*/  LDG.E.ENL2.256 R6, R2, desc[UR12][R2.64], 0x55 ;  /* 0xaa00000c0202797e */ /* 0x002ea20008121806 */
        /* <DEDUP_REMOVED lines=10> */
[----:B--2---:R-:W-:Y:S08]  /*0e10*/  F2I.FTZ.TRUNC.NTZ R4, R2 ;  /* 0x0000000200047305 */ /* 0x004ff0000021f100 */
[----:B------:R-:W-:Y:S08]  /*0e20*/  F2I.FTZ.TRUNC.NTZ R5, R3 ;  /* 0x0000000300057305 */ /* 0x000ff0000021f100 */
[----:B------:R-:W-:Y:S08]  /*0e30*/  F2I.FTZ.TRUNC.NTZ R6, R6 ;  /* 0x0000000600067305 */ /* 0x000ff0000021f100 */
[----:B------:R-:W0:Y:S02]  /*0e40*/  F2I.FTZ.TRUNC.NTZ R7, R7 ;  /* 0x0000000700077305 */ /* 0x000e24000021f100 */
[----:B0-----:R1:W-:Y:S01]  /*0e50*/  STG.E.128 desc[UR12][R8.64], R4 ;  /* 0x0000000408007986 */ /* 0x0013e2000c101d0c */
[----:B------:R-:W-:Y:S05]  /*0e60*/  @!P0 BRA P1, `(.L_x_3360) ;  /* 0xfffffffc00b48947 */ /* 0x000fea000083ffff */
[----:B------:R-:W-:Y:S05]  /*0e70*/  EXIT ;  /* 0x000000000000794d */ /* 0x000fea0003800000 */
        .weak           $__internal_111_$__cuda_sm20_div_u16
        .type           $__internal_111_$__cuda_sm20_div_u16,@function
        .size           $__internal_111_$__cuda_sm20_div_u16,(.L_x_7809 - $__internal_111_$__cuda_sm20_div_u16)
$__internal_111_$__cuda_sm20_div_u16:
        /* <DEDUP_REMOVED lines=19> */
[----:B------:R-:W-:Y:S05]  /*0fb0*/  RET.REL.NODEC R2 `(_ZN2at6native55_GLOBAL__N__de093ff9_22_ForeachBinaryOpList_cu_a911ec4325multi_tensor_apply_kernelINS1_18TensorListMetadataILi2EEENS1_11CopyFunctorIiN3c107complexIfEELi2ELi1ELi1EEEJNS0_4CopyIiS8_EEEEEvT_T0_DpT1_) ;  /* 0xfffffff002107950 */ /* 0x000fea0003c3ffff */
.L_x_3361:
        /* <DEDUP_REMOVED lines=12> */
.L_x_7809:


//--------------------- .text._ZN2at6native55_GLOBAL__N__de093ff9_22_ForeachBinaryOpList_cu_a911ec4325multi_tensor_apply_kernelINS1_18TensorListMetadataILi2EEENS1_11CopyFunctorIiN3c107complexIdEELi2ELi1ELi1EEEJNS0_4CopyIiS8_EEEEEvT_T0_DpT1_ --------------------------
	.section	.text._ZN2at6native55_GLOBAL__N__de093ff9_22_ForeachBinaryOpList_cu_a911ec4325multi_tensor_apply_kernelINS1_18TensorListMetadataILi2EEENS1_11CopyFunctorIiN3c107complexIdEELi2ELi1ELi1EEEJNS0_4CopyIiS8_EEEEEvT_T0_DpT1_,"ax",@progbits
	.align	128
.text._ZN2at6native55_GLOBAL__N__de093ff9_22_ForeachBinaryOpList_cu_a911ec4325multi_tensor_apply_kernelINS1_18TensorListMetadataILi2EEENS1_11CopyFunctorIiN3c107complexIdEELi2ELi1ELi1EEEJNS0_4CopyIiS8_EEEEEvT_T0_DpT1_:
        .type           _ZN2at6native55_GLOBAL__N__de093ff9_22_ForeachBinaryOpList_cu_a911ec4325multi_tensor_apply_kernelINS1_18TensorListMetadataILi2EEENS1_11CopyFunctorIiN3c107complexIdEELi2ELi1ELi1EEEJNS0_4CopyIiS8_EEEEEvT_T0_DpT1_,@function
        .size           _ZN2at6native55_GLOBAL__N__de093ff9_22_ForeachBinaryOpList_cu_a911ec4325multi_tensor_apply_kernelINS1_18TensorListMetadataILi2EEENS1_11CopyFunctorIiN3c107complexIdEELi2ELi1ELi1EEEJNS0_4CopyIiS8_EEEEEvT_T0_DpT1_,(.L_x_7811 - _ZN2at6native55_GLOBAL__N__de093ff9_22_ForeachBinaryOpList_cu_a911ec4325multi_tensor_apply_kernelINS1_18TensorListMetadataILi2EEENS1_11CopyFunctorIiN3c107complexIdEELi2ELi1ELi1EEEJNS0_4CopyIiS8_EEEEEvT_T0_DpT1_)
        .other          _ZN2at6native55_GLOBAL__N__de093ff9_22_ForeachBinaryOpList_cu_a911ec4325multi_tensor_apply_kernelINS1_18TensorListMetadataILi2EEENS1_11CopyFunctorIiN3c107complexIdEELi2ELi1ELi1EEEJNS0_4CopyIiS8_EEEEEvT_T0_DpT1_,@"STO_CUDA_ENTRY STV_DEFAULT"
_ZN2at6native55_GLOBAL__N__de093ff9_22_ForeachBinaryOpList_cu_a911ec4325multi_tensor_apply_kernelINS1_18TensorListMetadataILi2EEENS1_11CopyFunctorIiN3c107complexIdEELi2ELi1ELi1EEEJNS0_4CopyIiS8_EEEEEvT_T0_DpT1_:
        /* <DEDUP_REMOVED lines=38> */
[----:B------:R-:W-:Y:S05]  /*0260*/  CALL.REL.NOINC `($__internal_112_$__cuda_sm20_div_u16) ;  /* 0x0000000c000c7944 */ /* 0x000fea0003c00000 */
        /* <DEDUP_REMOVED lines=18> */
.L_x_3364:
        /* <DEDUP_REMOVED lines=34> */
[----:B0-----:R3:W-:Y:S01]  /*05b0*/  @!P0 STG.E desc[UR12][R26.64], R22 ;  /* 0x000000161a008986 */ /* 0x0017e2000c10190c */
        /* <DEDUP_REMOVED lines=14> */
[----:B----4-:R-:W0:Y:S08]  /*06a0*/  @!P3 F2I.F64.TRUNC R29, R8 ;  /* 0x00000008001db311 */ /* 0x010e30000030d100 */
[----:B-----5:R-:W1:Y:S01]  /*06b0*/  @!P1 F2I.F64.TRUNC R28, R6 ;  /* 0x00000006001c9311 */ /* 0x020e62000030d100 */
        /* <DEDUP_REMOVED lines=36> */
[----:B0-----:R2:W-:Y:S01]  /*0900*/  @!P0 STG.E desc[UR12][R26.64], R28 ;  /* 0x0000001c1a008986 */ /* 0x0015e2000c10190c */
[----:B------:R-:W-:-:S04]  /*0910*/  @!P2 LEA R18, P0, R20, R16, 0x2 ;  /* 0x000000101412a211 */ /* 0x000fc800078010ff */
[-C--:B------:R-:W-:Y:S02]  /*0920*/  @!P2 LEA.HI.X R19, R20, R17.reuse, R19, 0x2, P0 ;  /* 0x000000111413a211 */ /* 0x080fe400000f1413 */
[C---:B------:R-:W-:Y:S01]  /*0930*/  @!P1 LEA R20, P0, R21.reuse, R16, 0x2 ;  /* 0x0000001015149211 */ /* 0x040fe200078010ff */
[----:B----4-:R-:W0:Y:S03]  /*0940*/  @!P1 F2I.F64.TRUNC R4, R8 ;  /* 0x0000000800049311 */ /* 0x010e26000030d100 */
[----:B------:R-:W-:-:S05]  /*0950*/  @!P1 LEA.HI.X R21, R21, R17, R5, 0x2, P0 ;  /* 0x0000001115159211 */ /* 0x000fca00000f1405 */
[----:B-----5:R-:W3:Y:S01]  /*0960*/  @!P3 F2I.F64.TRUNC R24, R6 ;  /* 0x000000060018b311 */ /* 0x020ee2000030d100 */
[----:B-1----:R2:W-:Y:S04]  /*0970*/  @!P2 STG.E desc[UR12][R18.64], R25 ;  /* 0x000000191200a986 */ /* 0x0025e8000c10190c */
[----:B0-----:R2:W-:Y:S04]  /*0980*/  @!P1 STG.E desc[UR12][R20.64], R4 ;  /* 0x0000000414009986 */ /* 0x0015e8000c10190c */
[----:B---3--:R2:W-:Y:S01]  /*0990*/  @!P3 STG.E desc[UR12][R22.64], R24 ;  /* 0x000000181600b986 */ /* 0x0085e2000c10190c */
[----:B------:R-:W-:Y:S05]  /*09a0*/  BRA.U UP0, `(.L_x_3364) ;  /* 0xfffffff900787547 */ /* 0x000fea000b83ffff */
.L_x_3363:
        /* <DEDUP_REMOVED lines=42> */
[----:B-1----:R0:W-:Y:S04]  /*0c50*/  @!P0 STG.E desc[UR12][R2.64], R13 ;  /* 0x0000000d02008986 */ /* 0x0021e8000c10190c */
[----:B--2---:R0:W-:Y:S04]  /*0c60*/  @!P1 STG.E desc[UR12][R20.64], R11 ;  /* 0x0000000b14009986 */ /* 0x0041e8000c10190c */
[----:B---3--:R0:W-:Y:S01]  /*0c70*/  @!P2 STG.E desc[UR12][R22.64], R9 ;  /* 0x000000091600a986 */ /* 0x0081e2000c10190c */
[----:B------:R-:W-:Y:S05]  /*0c80*/  @P3 EXIT ;  /* 0x000000000000394d */ /* 0x000fea0003800000 */
[----:B-----5:R-:W1:Y:S01]  /*0c90*/  F2I.F64.TRUNC R7, R6 ;  /* 0x0000000600077311 */ /* 0x020e62000030d100 */
[----:B0-----:R-:W-:-:S04]  /*0ca0*/  LEA R2, P0, R18, R16, 0x2 ;  /* 0x0000001012027211 */ /* 0x001fc800078010ff */
[----:B------:R-:W-:-:S05]  /*0cb0*/  LEA.HI.X R3, R18, R17, R0, 0x2, P0 ;  /* 0x0000001112037211 */ /* 0x000fca00000f1400 */
[----:B-1----:R-:W-:Y:S01]  /*0cc0*/  STG.E desc[UR12][R2.64], R7 ;  /* 0x0000000702007986 */ /* 0x002fe2000c10190c */
[----:B------:R-:W-:Y:S05]  /*0cd0*/  EXIT ;  /* 0x000000000000794d */ /* 0x000fea0003800000 */
.L_x_3362:
[----:B------:R-:W0:Y:S02]  /*0ce0*/  S2R R25, SR_TID.X ;  /* 0x0000000000197919 */ /* 0x000e240000002100 */
[----:B0-----:R-:W-:-:S03]  /*0cf0*/  IMAD.WIDE.U32 R4, R25, 0x4, RZ ;  /* 0x0000000419047825 */ /* 0x001fc600078e00ff */
[----:B------:R-:W-:-:S04]  /*0d00*/  ISETP.GE.U32.AND P0, PT, R4, R0, PT ;  /* 0x000000000400720c */ /* 0x000fc80003f06070 */
[----:B------:R-:W-:-:S13]  /*0d10*/  ISETP.GE.AND.EX P0, PT, R5, R2, PT, P0 ;  /* 0x000000020500720c */ /* 0x000fda0003f06300 */
[----:B------:R-:W-:Y:S05]  /*0d20*/  @P0 EXIT ;  /* 0x000000000000094d */ /* 0x000fea0003800000 */
[----:B------:R-:W-:Y:S01]  /*0d30*/  IMAD.MOV.U32 R24, RZ, RZ, RZ ;  /* 0x000000ffff187224 */ /* 0x000fe200078e00ff */
[----:B------:R-:W0:Y:S06]  /*0d40*/  LDCU UR4, c[0x0][0x360] ;  /* 0x00006c00ff0477ac */ /* 0x000e2c0008000800 */
.L_x_3365:
[----:B------:R-:W-:-:S04]  /*0d50*/  LEA R8, P0, R25, R14, 0x6 ;  /* 0x0000000e19087211 */ /* 0x000fc800078030ff */
[----:B------:R-:W-:-:S05]  /*0d60*/  LEA.HI.X R9, R25, R15, R24, 0x6, P0 ;  /* 0x0000000f19097211 */ /* 0x000fca00000f3418 */
[----:B------:R-:W2:Y:S04]  /*0d70*/  LDG.E.ENL2.256 R12, R10, desc[UR12][R8.64], 0x33 ;  /* 0x6600000c080a797e */ /* 0x000ea8000812180c */
[----:B------:R-:W3:Y:S01]  /*0d80*/  LDG.E.ENL2.256 R20, R18, desc[UR12][R8.64+0x20], 0x33 ;  /* 0x6600010c0812797e */ /* 0x000ee20008121814 */
        /* <DEDUP_REMOVED lines=11> */
[----:B------:R-:W-:Y:S08]  /*0e40*/  F2I.F64.TRUNC R5, R12 ;  /* 0x0000000c00057311 */ /* 0x000ff0000030d100 */
[----:B---3--:R-:W-:Y:S08]  /*0e50*/  F2I.F64.TRUNC R6, R18 ;  /* 0x0000001200067311 */ /* 0x008ff0000030d100 */
[----:B------:R-:W0:Y:S02]  /*0e60*/  F2I.F64.TRUNC R7, R20 ;  /* 0x0000001400077311 */ /* 0x000e24000030d100 */
[----:B0-----:R1:W-:Y:S01]  /*0e70*/  STG.E.128 desc[UR12][R22.64], R4 ;  /* 0x0000000416007986 */ /* 0x0013e2000c101d0c */
[----:B------:R-:W-:Y:S05]  /*0e80*/  @!P0 BRA P1, `(.L_x_3365) ;  /* 0xfffffffc00b08947 */ /* 0x000fea000083ffff */
[----:B------:R-:W-:Y:S05]  /*0e90*/  EXIT ;  /* 0x000000000000794d */ /* 0x000fea0003800000 */
        .weak           $__internal_112_$__cuda_sm20_div_u16
        .type           $__internal_112_$__cuda_sm20_div_u16,@function
        .size           $__internal_112_$__cuda_sm20_div_u16,(.L_x_7811 - $__internal_112_$__cuda_sm20_div_u16)
$__internal_112_$__cuda_sm20_div_u16:
        /* <DEDUP_REMOVED lines=19> */
[----:B------:R-:W-:Y:S05]  /*0fd0*/  RET.REL.NODEC R4 `(_ZN2at6native55_GLOBAL__N__de093ff9_22_ForeachBinaryOpList_cu_a911ec4325multi_tensor_apply_kernelINS1_18TensorListMetadataILi2EEENS1_11CopyFunctorIiN3c107complexIdEELi2ELi1ELi1EEEJNS0_4CopyIiS8_EEEEEvT_T0_DpT1_) ;  /* 0xfffffff004087950 */ /* 0x000fea0003c3ffff */
.L_x_3366:
        /* <DEDUP_REMOVED lines=10> */
.L_x_7811:


//--------------------- .text._ZN2at6native55_GLOBAL__N__de093ff9_22_ForeachBinaryOpList_cu_a911ec4325multi_tensor_apply_kernelINS1_18TensorListMetadataILi2EEENS1_11CopyFunctorIifLi2ELi1ELi1EEEJNS0_4CopyIifEEEEEvT_T0_DpT1_ --------------------------
	.section	.text._ZN2at6native55_GLOBAL__N__de093ff9_22_ForeachBinaryOpList_cu_a911ec4325multi_tensor_apply_kernelINS1_18TensorListMetadataILi2EEENS1_11CopyFunctorIifLi2ELi1ELi1EEEJNS0_4CopyIifEEEEEvT_T0_DpT1_,"ax",@progbits
	.align	128
.text._ZN2at6native55_GLOBAL__N__de093ff9_22_ForeachBinaryOpList_cu_a911ec4325multi_tensor_apply_kernelINS1_18TensorListMetadataILi2EEENS1_11CopyFunctorIifLi2ELi1ELi1EEEJNS0_4CopyIifEEEEEvT_T0_DpT1_:
        .type           _ZN2at6native55_GLOBAL__N__de093ff9_22_ForeachBinaryOpList_cu_a911ec4325multi_tensor_apply_kernelINS1_18TensorListMetadataILi2EEENS1_11CopyFunctorIifLi2ELi1ELi1EEEJNS0_4CopyIifEEEEEvT_T0_DpT1_,@function
        .size           _ZN2at6native55_GLOBAL__N__de093ff9_22_ForeachBinaryOpList_cu_a911ec4325multi_tensor_apply_kernelINS1_18TensorListMetadataILi2EEENS1_11CopyFunctorIifLi2ELi1ELi1EEEJNS0_4CopyIifEEEEEvT_T0_DpT1_,(.L_x_7813 - _ZN2at6native55_GLOBAL__N__de093ff9_22_ForeachBinaryOpList_cu_a911ec4325multi_tensor_apply_kernelINS1_18TensorListMetadataILi2EEENS1_11CopyFunctorIifLi2ELi1ELi1EEEJNS0_4CopyIifEEEEEvT_T0_DpT1_)
        .other          _ZN2at6native55_GLOBAL__N__de093ff9_22_ForeachBinaryOpList_cu_a911ec4325multi_tensor_apply_kernelINS1_18TensorListMetadataILi2EEENS1_11CopyFunctorIifLi2ELi1ELi1EEEJNS0_4CopyIifEEEEEvT_T0_DpT1_,@"STO_CUDA_ENTRY STV_DEFAULT"
_ZN2at6native55_GLOBAL__N__de093ff9_22_ForeachBinaryOpList_cu_a911ec4325multi_tensor_apply_kernelINS1_18TensorListMetadataILi2EEENS1_11CopyFunctorIifLi2ELi1ELi1EEEJNS0_4CopyIifEEEEEvT_T0_DpT1_:
        /* <DEDUP_REMOVED lines=38> */
[----:B------:R-:W-:Y:S05]  /*0260*/  CALL.REL.NOINC `($__internal_113_$__cuda_sm20_div_u16) ;  /* 0x0000000800fc7944 */ /* 0x000fea0003c00000 */
        /* <DEDUP_REMOVED lines=13> */
.L_x_3369:
        /* <DEDUP_REMOVED lines=95> */
.L_x_3368:
        /* <DEDUP_REMOVED lines=54> */
.L_x_3367:
[----:B------:R-:W0:Y:S02]  /*0c90*/  S2R R14, SR_TID.X ;  /* 0x00000000000e7919 */ /* 0x000e240000002100 */
[----:B0-----:R-:W-:-:S03]  /*0ca0*/  IMAD.WIDE.U32 R2, R14, 0x4, RZ ;  /* 0x000000040e027825 */ /* 0x001fc600078e00ff */
[----:B------:R-:W-:-:S04]  /*0cb0*/  ISETP.GE.U32.AND P0, PT, R2, R0, PT ;  /* 0x000000000200720c */ /* 0x000fc80003f06070 */
[----:B------:R-:W-:-:S13]  /*0cc0*/  ISETP.GE.AND.EX P0, PT, R3, R19, PT, P0 ;  /* 0x000000130300720c */ /* 0x000fda0003f06300 */
[----:B------:R-:W-:Y:S05]  /*0cd0*/  @P0 EXIT ;  /* 0x000000000000094d */ /* 0x000fea0003800000 */
[----:B------:R-:W-:Y:S01]  /*0ce0*/  IMAD.MOV.U32 R17, RZ, RZ, RZ ;  /* 0x000000ffff117224 */ /* 0x000fe200078e00ff */
[----:B------:R-:W0:Y:S06]  /*0cf0*/  LDCU UR4, c[0x0][0x360] ;  /* 0x00006c00ff0477ac */ /* 0x000e2c0008000800 */
.L_x_3370:
        /* <DEDUP_REMOVED lines=22> */
        .weak           $__internal_113_$__cuda_sm20_div_u16
        .type           $__internal_113_$__cuda_sm20_div_u16,@function
        .size           $__internal_113_$__cuda_sm20_div_u16,(.L_x_7813 - $__internal_113_$__cuda_sm20_div_u16)
$__internal_113_$__cuda_sm20_div_u16:
        /* <DEDUP_REMOVED lines=19> */
[----:B------:R-:W-:Y:S05]  /*0f90*/  RET.REL.NODEC R2 `(_ZN2at6native55_GLOBAL__N__de093ff9_22_ForeachBinaryOpList_cu_a911ec4325multi_tensor_apply_kernelINS1_18TensorListMetadataILi2EEENS1_11CopyFunctorIifLi2ELi1ELi1EEEJNS0_4CopyIifEEEEEvT_T0_DpT1_) ;  /* 0xfffffff002187950 */ /* 0x000fea0003c3ffff */
.L_x_3371:
        /* <DEDUP_REMOVED lines=14> */
.L_x_7813:


//--------------------- .text._ZN2at6native55_GLOBAL__N__de093ff9_22_ForeachBinaryOpList_cu_a911ec4325multi_tensor_apply_kernelINS1_18TensorListMetadataILi2EEENS1_11CopyFunctorIidLi2ELi1ELi1EEEJNS0_4CopyIidEEEEEvT_T0_DpT1_ --------------------------
	.section	.text._ZN2at6native55_GLOBAL__N__de093ff9_22_ForeachBinaryOpList_cu_a911ec4325multi_tensor_apply_kernelINS1_18TensorListMetadataILi2EEENS1_11CopyFunctorIidLi2ELi1ELi1EEEJNS0_4CopyIidEEEEEvT_T0_DpT1_,"ax",@progbits
	.align	128
.text._ZN2at6native55_GLOBAL__N__de093ff9_22_ForeachBinaryOpList_cu_a911ec4325multi_tensor_apply_kernelINS1_18TensorListMetadataILi2EEENS1_11CopyFunctorIidLi2ELi1ELi1EEEJNS0_4CopyIidEEEEEvT_T0_DpT1_:
        .type           _ZN2at6native55_GLOBAL__N__de093ff9_22_ForeachBinaryOpList_cu_a911ec4325multi_tensor_apply_kernelINS1_18TensorListMetadataILi2EEENS1_11CopyFunctorIidLi2ELi1ELi1EEEJNS0_4CopyIidEEEEEvT_T0_DpT1_,@function
        .size           _ZN2at6native55_GLOBAL__N__de093ff9_22_ForeachBinaryOpList_cu_a911ec4325multi_tensor_apply_kernelINS1_18TensorListMetadataILi2EEENS1_11CopyFunctorIidLi2ELi1ELi1EEEJNS0_4CopyIidEEEEEvT_T0_DpT1_,(.L_x_7815 - _ZN2at6native55_GLOBAL__N__de093ff9_22_ForeachBinaryOpList_cu_a911ec4325multi_tensor_apply_kernelINS1_18TensorListMetadataILi2EEENS1_11CopyFunctorIidLi2ELi1ELi1EEEJNS0_4CopyIidEEEEEvT_T0_DpT1_)
        .other          _ZN2at6native55_GLOBAL__N__de093ff9_22_ForeachBinaryOpList_cu_a911ec4325multi_tensor_apply_kernelINS1_18TensorListMetadataILi2EEENS1_11CopyFunctorIidLi2ELi1ELi1EEEJNS0_4CopyIidEEEEEvT_T0_DpT1_,@"STO_CUDA_ENTRY STV_DEFAULT"
_ZN2at6native55_GLOBAL__N__de093ff9_22_ForeachBinaryOpList_cu_a911ec4325multi_tensor_apply_kernelINS1_18TensorListMetadataILi2EEENS1_11CopyFunctorIidLi2ELi1ELi1EEEJNS0_4CopyIidEEEEEvT_T0_DpT1_:
        /* <DEDUP_REMOVED lines=38> */
[----:B------:R-:W-:Y:S05]  /*0260*/  CALL.REL.NOINC `($__internal_114_$__cuda_sm20_div_u16) ;  /* 0x0000000800f47944 */ /* 0x000fea0003c00000 */
        /* <DEDUP_REMOVED lines=13> */
.L_x_3374:
        /* <DEDUP_REMOVED lines=98> */
.L_x_3373:
        /* <DEDUP_REMOVED lines=51> */
.L_x_3372:
[----:B------:R-:W0:Y:S02]  /*0c90*/  S2R R19, SR_TID.X ;  /* 0x0000000000137919 */ /* 0x000e240000002100 */
[----:B0-----:R-:W-:-:S03]  /*0ca0*/  IMAD.WIDE.U32 R4, R19, 0x4, RZ ;  /* 0x0000000413047825 */ /* 0x001fc600078e00ff */
[----:B------:R-:W-:-:S04]  /*0cb0*/  ISETP.GE.U32.AND P0, PT, R4, R0, PT ;  /* 0x000000000400720c */ /* 0x000fc80003f06070 */
[----:B------:R-:W-:-:S13]  /*0cc0*/  ISETP.GE.AND.EX P0, PT, R5, R2, PT, P0 ;  /* 0x000000020500720c */ /* 0x000fda0003f06300 */
[----:B------:R-:W-:Y:S05]  /*0cd0*/  @P0 EXIT ;  /* 0x000000000000094d */ /* 0x000fea0003800000 */
[----:B------:R-:W-:Y:S01]  /*0ce0*/  IMAD.MOV.U32 R18, RZ, RZ, RZ ;  /* 0x000000ffff127224 */ /* 0x000fe200078e00ff */
[----:B------:R-:W0:Y:S06]  /*0cf0*/  LDCU UR4, c[0x0][0x360] ;  /* 0x00006c00ff0477ac */ /* 0x000e2c0008000800 */
.L_x_3375:
        /* <DEDUP_REMOVED lines=15> */
[----:B------:R-:W-:Y:S08]  /*0df0*/  F2I.F64.TRUNC R10, R4 ;  /* 0x00000004000a7311 */ /* 0x000ff0000030d100 */
[----:B------:R-:W0:Y:S02]  /*0e00*/  F2I.F64.TRUNC R11, R6 ;  /* 0x00000006000b7311 */ /* 0x000e24000030d100 */
[----:B0-----:R1:W-:Y:S01]  /*0e10*/  STG.E.128 desc[UR12][R12.64], R8 ;  /* 0x000000080c007986 */ /* 0x0013e2000c101d0c */
[----:B------:R-:W-:Y:S05]  /*0e20*/  @!P0 BRA P1, `(.L_x_3375) ;  /* 0xfffffffc00b48947 */ /* 0x000fea000083ffff */
[----:B------:R-:W-:Y:S05]  /*0e30*/  EXIT ;  /* 0x000000000000794d */ /* 0x000fea0003800000 */
        .weak           $__internal_114_$__cuda_sm20_div_u16
        .type           $__internal_114_$__cuda_sm20_div_u16,@function
        .size           $__internal_114_$__cuda_sm20_div_u16,(.L_x_7815 - $__internal_114_$__cuda_sm20_div_u16)
$__internal_114_$__cuda_sm20_div_u16:
        /* <DEDUP_REMOVED lines=19> */
[----:B------:R-:W-:Y:S05]  /*0f70*/  RET.REL.NODEC R4 `(_ZN2at6native55_GLOBAL__N__de093ff9_22_ForeachBinaryOpList_cu_a911ec4325multi_tensor_apply_kernelINS1_18TensorListMetadataILi2EEENS1_11CopyFunctorIidLi2ELi1ELi1EEEJNS0_4CopyIidEEEEEvT_T0_DpT1_) ;  /* 0xfffffff004207950 */ /* 0x000fea0003c3ffff */
.L_x_3376:
        /* <DEDUP_REMOVED lines=16> */
.L_x_7815:


//--------------------- .text._ZN2at6native55_GLOBAL__N__de093ff9_22_ForeachBinaryOpList_cu_a911ec4325multi_tensor_apply_kernelINS1_18TensorListMetadataILi2EEENS1_11CopyFunctorIisLi2ELi1ELi1EEEJNS0_4CopyIisEEEEEvT_T0_DpT1_ --------------------------
	.section	.text._ZN2at6native55_GLOBAL__N__de093ff9_22_ForeachBinaryOpList_cu_a911ec4325multi_tensor_apply_kernelINS1_18TensorListMetadataILi2EEENS1_11CopyFunctorIisLi2ELi1ELi1EEEJNS0_4CopyIisEEEEEvT_T0_DpT1_,"ax",@progbits
	.align	128
.text._ZN2at6native55_GLOBAL__N__de093ff9_22_ForeachBinaryOpList_cu_a911ec4325multi_tensor_apply_kernelINS1_18TensorListMetadataILi2EEENS1_11CopyFunctorIisLi2ELi1ELi1EEEJNS0_4CopyIisEEEEEvT_T0_DpT1_:
        .type           _ZN2at6native55_GLOBAL__N__de093ff9_22_ForeachBinaryOpList_cu_a911ec4325multi_tensor_apply_kernelINS1_18TensorListMetadataILi2EEENS1_11CopyFunctorIisLi2ELi1ELi1EEEJNS0_4CopyIisEEEEEvT_T0_DpT1_,@function
        .size           _ZN2at6native55_GLOBAL__N__de093ff9_22_ForeachBinaryOpList_cu_a911ec4325multi_tensor_apply_kernelINS1_18TensorListMetadataILi2EEENS1_11CopyFunctorIisLi2ELi1ELi1EEEJNS0_4CopyIisEEEEEvT_T0_DpT1_,(.L_x_7817 - _ZN2at6native55_GLOBAL__N__de093ff9_22_ForeachBinaryOpList_cu_a911ec4325multi_tensor_apply_kernelINS1_18TensorListMetadataILi2EEENS1_11CopyFunctorIisLi2ELi1ELi1EEEJNS0_4CopyIisEEEEEvT_T0_DpT1_)
        .other          _ZN2at6native55_GLOBAL__N__de093ff9_22_ForeachBinaryOpList_cu_a911ec4325multi_tensor_apply_kernelINS1_18TensorListMetadataILi2EEENS1_11CopyFunctorIisLi2ELi1ELi1EEEJNS0_4CopyIisEEEEEvT_T0_DpT1_,@"STO_CUDA_ENTRY STV_DEFAULT"
_ZN2at6native55_GLOBAL__N__de093ff9_22_ForeachBinaryOpList_cu_a911ec4325multi_tensor_apply_kernelINS1_18TensorListMetadataILi2EEENS1_11CopyFunctorIisLi2ELi1ELi1EEEJNS0_4CopyIisEEEEEvT_T0_DpT1_:
        /* <DEDUP_REMOVED lines=38> */
[----:B------:R-:W-:Y:S05]  /*0260*/  CALL.REL.NOINC `($__internal_115_$__cuda_sm20_div_u16) ;  /* 0x0000000c00007944 */ /* 0x000fea0003c00000 */
        /* <DEDUP_REMOVED lines=13> */
.L_x_3379:
        /* <DEDUP_REMOVED lines=27> */
[----:B------:R3:W5:Y:S01]  /*04f0*/  @!P1 LDG.E.U16 R7, desc[UR12][R26.64] ;  /* 0x0000000c1a079981 */ /* 0x000762000c1e1500 */
[CC--:B------:R-:W-:Y:S02]  /*0500*/  @!P2 LEA R22, P5, R23.reuse, R12.reuse, 0x2 ;  /* 0x0000000c1716a211 */ /* 0x0c0fe400078a10ff */
[CC--:B------:R-:W-:Y:S02]  /*0510*/  @!P3 LEA R24, P4, R18.reuse, R12.reuse, 0x2 ;  /* 0x0000000c1218b211 */ /* 0x0c0fe400078810ff */
[-C--:B------:R-:W-:Y:S02]  /*0520*/  @!P2 LEA.HI.X R23, R23, R13.reuse, R25, 0x2, P5 ;  /* 0x0000000d1717a211 */ /* 0x080fe400028f1419 */
[C---:B------:R-:W-:Y:S02]  /*0530*/  @!P3 LEA.HI.X R25, R18.reuse, R13, R29, 0x2, P4 ;  /* 0x0000000d1219b211 */ /* 0x040fe400020f141d */
[----:B-1----:R-:W-:Y:S02]  /*0540*/  @!P0 LEA R14, P4, R19, R12, 0x2 ;  /* 0x0000000c130e8211 */ /* 0x002fe400078810ff */
[----:B------:R-:W-:-:S02]  /*0550*/  IADD3 R18, P5, PT, R18, UR10, RZ ;  /* 0x0000000a12127c10 */ /* 0x000fc4000ffbe0ff */
[C---:B------:R-:W-:Y:S02]  /*0560*/  @!P0 LEA.HI.X R15, R19.reuse, R13, R9, 0x2, P4 ;  /* 0x0000000d130f8211 */ /* 0x040fe400020f1409 */
[----:B------:R-:W-:Y:S01]  /*0570*/  IADD3 R19, P4, PT, R19, UR10, RZ ;  /* 0x0000000a13137c10 */ /* 0x000fe2000ff9e0ff */
[----:B0-----:R-:W-:-:S03]  /*0580*/  IMAD.X R16, RZ, RZ, R29, P5 ;  /* 0x000000ffff107224 */ /* 0x001fc600028e061d */
[----:B------:R-:W-:Y:S01]  /*0590*/  IADD3 R29, P5, PT, R19, UR11, RZ ;  /* 0x0000000b131d7c10 */ /* 0x000fe2000ffbe0ff */
[----:B------:R-:W-:-:S03]  /*05a0*/  IMAD.X R9, RZ, RZ, R9, P4 ;  /* 0x000000ffff097224 */ /* 0x000fc600020e0609 */
[----:B------:R-:W-:Y:S02]  /*05b0*/  ISETP.GE.U32.AND P4, PT, R29, R0, PT ;  /* 0x000000001d00720c */ /* 0x000fe40003f86070 */
[----:B--2---:R-:W-:-:S05]  /*05c0*/  @!P3 PRMT R20, R4, 0x9910, RZ ;  /* 0x000099100414b816 */ /* 0x004fca00000000ff */
[----:B------:R0:W-:Y:S01]  /*05d0*/  @!P3 STG.E desc[UR12][R24.64], R20 ;  /* 0x000000141800b986 */ /* 0x0001e2000c10190c */
[----:B------:R-:W-:Y:S02]  /*05e0*/  ISETP.GE.U32.AND P3, PT, R18, R0, PT ;  /* 0x000000001200720c */ /* 0x000fe40003f66070 */
[----:B---3--:R-:W-:-:S05]  /*05f0*/  @!P0 PRMT R27, R5, 0x9910, RZ ;  /* 0x00009910051b8816 */ /* 0x008fca00000000ff */
[----:B------:R1:W-:Y:S01]  /*0600*/  @!P0 STG.E desc[UR12][R14.64], R27 ;  /* 0x0000001b0e008986 */ /* 0x0003e2000c10190c */
[----:B------:R-:W-:Y:S02]  /*0610*/  ISETP.GE.AND.EX P0, PT, R16, R2, PT, P3 ;  /* 0x000000021000720c */ /* 0x000fe40003f06330 */
[----:B----4-:R-:W-:Y:S02]  /*0620*/  @!P2 PRMT R17, R6, 0x9910, RZ ;  /* 0x000099100611a816 */ /* 0x010fe400000000ff */
[----:B------:R-:W-:-:S03]  /*0630*/  ISETP.GE.U32.AND P3, PT, R19, R0, PT ;  /* 0x000000001300720c */ /* 0x000fc60003f66070 */
[----:B0-----:R-:W-:Y:S02]  /*0640*/  @!P2 IMAD.MOV.U32 R24, RZ, RZ, R17 ;  /* 0x000000ffff18a224 */ /* 0x001fe400078e0011 */
[----:B------:R-:W-:Y:S01]  /*0650*/  IMAD.X R17, RZ, RZ, R9, P5 ;  /* 0x000000ffff117224 */ /* 0x000fe200028e0609 */
[----:B------:R-:W-:Y:S02]  /*0660*/  IADD3 R25, P5, PT, R29, UR11, RZ ;  /* 0x0000000b1d197c10 */ /* 0x000fe4000ffbe0ff */
[----:B------:R-:W-:Y:S01]  /*0670*/  @!P2 STG.E desc[UR12][R22.64], R24 ;  /* 0x000000181600a986 */ /* 0x000fe2000c10190c */
[-C--:B------:R-:W-:Y:S02]  /*0680*/  ISETP.GE.AND.EX P3, PT, R9, R2.reuse, PT, P3 ;  /* 0x000000020900720c */ /* 0x080fe40003f66330 */
[----:B------:R-:W-:Y:S01]  /*0690*/  ISETP.GE.AND.EX P2, PT, R17, R2, PT, P4 ;  /* 0x000000021100720c */ /* 0x000fe20003f46340 */
[----:B-1----:R-:W-:Y:S01]  /*06a0*/  IMAD.X R27, RZ, RZ, R17, P5 ;  /* 0x000000ffff1b7224 */ /* 0x002fe200028e0611 */
[----:B------:R-:W-:-:S02]  /*06b0*/  ISETP.GE.U32.AND P4, PT, R25, R0, PT ;  /* 0x000000001900720c */ /* 0x000fc40003f86070 */
[C---:B------:R-:W-:Y:S02]  /*06c0*/  @!P1 LEA R14, P6, R8.reuse, R12, 0x2 ;  /* 0x0000000c080e9211 */ /* 0x040fe400078c10ff */
[----:B-----5:R-:W-:Y:S02]  /*06d0*/  @!P1 PRMT R26, R7, 0x9910, RZ ;  /* 0x00009910071a9816 */ /* 0x020fe400000000ff */
[----:B------:R-:W-:Y:S02]  /*06e0*/  ISETP.GE.AND.EX P4, PT, R27, R2, PT, P4 ;  /* 0x000000021b00720c */ /* 0x000fe40003f86340 */
[----:B------:R-:W-:Y:S01]  /*06f0*/  @!P1 LEA.HI.X R15, R8, R13, R21, 0x2, P6 ;  /* 0x0000000d080f9211 */ /* 0x000fe200030f1415 */
[----:B------:R-:W-:Y:S01]  /*0700*/  @!P1 IMAD.MOV.U32 R8, RZ, RZ, R26 ;  /* 0x000000ffff089224 */ /* 0x000fe200078e001a */
        /* <DEDUP_REMOVED lines=27> */
[----:B--2---:R-:W-:-:S05]  /*08c0*/  @!P0 PRMT R21, R4, 0x9910, RZ ;  /* 0x0000991004158816 */ /* 0x004fca00000000ff */
[----:B------:R1:W-:Y:S01]  /*08d0*/  @!P0 STG.E desc[UR12][R14.64], R21 ;  /* 0x000000150e008986 */ /* 0x0003e2000c10190c */
[----:B---3--:R-:W-:Y:S02]  /*08e0*/  @!P3 PRMT R23, R5, 0x9910, RZ ;  /* 0x000099100517b816 */ /* 0x008fe400000000ff */
[----:B----4-:R-:W-:-:S03]  /*08f0*/  @!P2 PRMT R25, R6, 0x9910, RZ ;  /* 0x000099100619a816 */ /* 0x010fc600000000ff */
[----:B------:R1:W-:Y:S01]  /*0900*/  @!P3 STG.E desc[UR12][R8.64], R23 ;  /* 0x000000170800b986 */ /* 0x0003e2000c10190c */
[----:B-----5:R-:W-:-:S03]  /*0910*/  @!P4 PRMT R27, R7, 0x9910, RZ ;  /* 0x00009910071bc816 */ /* 0x020fc600000000ff */
[----:B------:R1:W-:Y:S04]  /*0920*/  @!P2 STG.E desc[UR12][R16.64], R25 ;  /* 0x000000191000a986 */ /* 0x0003e8000c10190c */
[----:B------:R1:W-:Y:S01]  /*0930*/  @!P4 STG.E desc[UR12][R18.64], R27 ;  /* 0x0000001b1200c986 */ /* 0x0003e2000c10190c */
[----:B------:R-:W-:Y:S05]  /*0940*/  BRA.U UP0, `(.L_x_3379) ;  /* 0xfffffff9007c7547 */ /* 0x000fea000b83ffff */
.L_x_3378:
        /* <DEDUP_REMOVED lines=23> */
[----:B------:R0:W2:Y:S01]  /*0ac0*/  @!P0 LDG.E.U16 R16, desc[UR12][R14.64] ;  /* 0x0000000c0e108981 */ /* 0x0000a2000c1e1500 */
        /* <DEDUP_REMOVED lines=15> */
[----:B-1----:R-:W-:Y:S02]  /*0bc0*/  @!P1 LEA R8, P4, R25, R12, 0x2 ;  /* 0x0000000c19089211 */ /* 0x002fe400078810ff */
[----:B------:R-:W-:-:S02]  /*0bd0*/  @!P2 LEA.HI.X R15, R23, R13, R19, 0x2, P5 ;  /* 0x0000000d170fa211 */ /* 0x000fc400028f1413 */
[----:B------:R-:W-:Y:S02]  /*0be0*/  @!P1 LEA.HI.X R9, R25, R13, R21, 0x2, P4 ;  /* 0x0000000d19099211 */ /* 0x000fe400020f1415 */
[----:B--2---:R-:W-:-:S05]  /*0bf0*/  @!P0 PRMT R5, R16, 0x9910, RZ ;  /* 0x0000991010058816 */ /* 0x004fca00000000ff */
[----:B------:R0:W-:Y:S01]  /*0c00*/  @!P0 STG.E desc[UR12][R6.64], R5 ;  /* 0x0000000506008986 */ /* 0x0001e2000c10190c */
[----:B---3--:R-:W-:Y:S02]  /*0c10*/  @!P1 PRMT R17, R0, 0x9910, RZ ;  /* 0x0000991000119816 */ /* 0x008fe400000000ff */
[----:B----4-:R-:W-:-:S03]  /*0c20*/  @!P2 PRMT R11, R18, 0x9910, RZ ;  /* 0x00009910120ba816 */ /* 0x010fc600000000ff */
[----:B------:R0:W-:Y:S04]  /*0c30*/  @!P1 STG.E desc[UR12][R8.64], R17 ;  /* 0x0000001108009986 */ /* 0x0001e8000c10190c */
[----:B------:R0:W-:Y:S01]  /*0c40*/  @!P2 STG.E desc[UR12][R14.64], R11 ;  /* 0x0000000b0e00a986 */ /* 0x0001e2000c10190c */
[----:B------:R-:W-:Y:S05]  /*0c50*/  @P3 EXIT ;  /* 0x000000000000394d */ /* 0x000fea0003800000 */
[C---:B------:R-:W-:Y:S02]  /*0c60*/  LEA R4, P0, R3.reuse, R12, 0x2 ;  /* 0x0000000c03047211 */ /* 0x040fe400078010ff */
[----:B-----5:R-:W-:Y:S02]  /*0c70*/  PRMT R2, R2, 0x9910, RZ ;  /* 0x0000991002027816 */ /* 0x020fe400000000ff */
[----:B0-----:R-:W-:-:S03]  /*0c80*/  LEA.HI.X R5, R3, R13, R29, 0x2, P0 ;  /* 0x0000000d03057211 */ /* 0x001fc600000f141d */
[----:B------:R-:W-:-:S05]  /*0c90*/  IMAD.MOV.U32 R3, RZ, RZ, R2 ;  /* 0x000000ffff037224 */ /* 0x000fca00078e0002 */
[----:B------:R-:W-:Y:S01]  /*0ca0*/  STG.E desc[UR12][R4.64], R3 ;  /* 0x0000000304007986 */ /* 0x000fe2000c10190c */
[----:B------:R-:W-:Y:S05]  /*0cb0*/  EXIT ;  /* 0x000000000000794d */ /* 0x000fea0003800000 */
.L_x_3377:
[----:B------:R-:W0:Y:S02]  /*0cc0*/  S2R R15, SR_TID.X ;  /* 0x00000000000f7919 */ /* 0x000e240000002100 */
[----:B0-----:R-:W-:-:S03]  /*0cd0*/  IMAD.WIDE.U32 R2, R15, 0x4, RZ ;  /* 0x000000040f027825 */ /* 0x001fc600078e00ff */
[----:B------:R-:W-:-:S04]  /*0ce0*/  ISETP.GE.U32.AND P0, PT, R2, R0, PT ;  /* 0x000000000200720c */ /* 0x000fc80003f06070 */
[----:B------:R-:W-:-:S13]  /*0cf0*/  ISETP.GE.AND.EX P0, PT, R3, R17, PT, P0 ;  /* 0x000000110300720c */ /* 0x000fda0003f06300 */
[----:B------:R-:W-:Y:S05]  /*0d00*/  @P0 EXIT ;  /* 0x000000000000094d */ /* 0x000fea0003800000 */
[----:B------:R-:W-:Y:S01]  /*0d10*/  IMAD.MOV.U32 R14, RZ, RZ, RZ ;  /* 0x000000ffff0e7224 */ /* 0x000fe200078e00ff */
[----:B------:R-:W0:Y:S06]  /*0d20*/  LDCU UR4, c[0x0][0x360] ;  /* 0x00006c00ff0477ac */ /* 0x000e2c0008000800 */
.L_x_3380:
[----:B------:R-:W-:-:S04]  /*0d30*/  LEA R2, P0, R15, R10, 0x3 ;  /* 0x0000000a0f027211 */ /* 0x000fc800078018ff */
[----:B------:R-:W-:-:S06]  /*0d40*/  LEA.HI.X R3, R15, R11, R14, 0x3, P0 ;  /* 0x0000000b0f037211 */ /* 0x000fcc00000f1c0e */
[----:B------:R-:W2:Y:S01]  /*0d50*/  LDG.E.64 R2, desc[UR12][R2.64] ;  /* 0x0000000c02027981 */ /* 0x000ea2000c1e1b00 */
[----:B------:R-:W-:-:S04]  /*0d60*/  LEA R8, P0, R15, R12, 0x4 ;  /* 0x0000000c0f087211 */ /* 0x000fc800078020ff */
[C---:B------:R-:W-:Y:S02]  /*0d70*/  LEA.HI.X R9, R15.reuse, R13, R14, 0x4, P0 ;  /* 0x0000000d0f097211 */ /* 0x040fe400000f240e */
[----:B0-----:R-:W-:-:S05]  /*0d80*/  IADD3 R15, P0, PT, R15, UR4, RZ ;  /* 0x000000040f0f7c10 */ /* 0x001fca000ff1e0ff */
[----:B------:R-:W-:Y:S01]  /*0d90*/  IMAD.X R14, RZ, RZ, R14, P0 ;  /* 0x000000ffff0e7224 */ /* 0x000fe200000e060e */
[----:B------:R-:W-:-:S04]  /*0da0*/  LOP3.LUT P0, RZ, R15, 0xffffc000, RZ, 0xc0, !PT ;  /* 0xffffc0000fff7812 */ /* 0x000fc8000780c0ff */
[----:B------:R-:W-:Y:S02]  /*0db0*/  LOP3.LUT P0, RZ, R14, 0x3fffffff, RZ, 0xc0, P0 ;  /* 0x3fffffff0eff7812 */ /* 0x000fe4000000c0ff */
[C---:B--2---:R-:W-:Y:S02]  /*0dc0*/  PRMT R4, R2.reuse, 0x9910, RZ ;  /* 0x0000991002047816 */ /* 0x044fe400000000ff */
[----:B------:R-:W-:Y:S02]  /*0dd0*/  PRMT R5, R2, 0xbb32, RZ ;  /* 0x0000bb3202057816 */ /* 0x000fe400000000ff */
[C---:B------:R-:W-:Y:S02]  /*0de0*/  PRMT R6, R3.reuse, 0x9910, RZ ;  /* 0x0000991003067816 */ /* 0x040fe400000000ff */
[----:B------:R-:W-:Y:S01]  /*0df0*/  PRMT R7, R3, 0xbb32, RZ ;  /* 0x0000bb3203077816 */ /* 0x000fe200000000ff */
[C---:B------:R-:W-:Y:S01]  /*0e00*/  IMAD.SHL.U32 R3, R15.reuse, 0x4, RZ ;  /* 0x000000040f037824 */ /* 0x040fe200078e00ff */
[----:B------:R-:W-:-:S03]  /*0e10*/  SHF.L.U64.HI R2, R15, 0x2, R14 ;  /* 0x000000020f027819 */ /* 0x000fc6000001020e */
[----:B------:R1:W-:Y:S01]  /*0e20*/  STG.E.128 desc[UR12][R8.64], R4 ;  /* 0x0000000408007986 */ /* 0x0003e2000c101d0c */
[----:B------:R-:W-:-:S04]  /*0e30*/  ISETP.LT.U32.AND P1, PT, R3, R0, PT ;  /* 0x000000000300720c */ /* 0x000fc80003f21070 */
[----:B------:R-:W-:-:S13]  /*0e40*/  ISETP.LT.AND.EX P1, PT, R2, R17, PT, P1 ;  /* 0x000000110200720c */ /* 0x000fda0003f21310 */
[----:B-1----:R-:W-:Y:S05]  /*0e50*/  @!P0 BRA P1, `(.L_x_3380) ;  /* 0xfffffffc00b48947 */ /* 0x002fea000083ffff */
[----:B------:R-:W-:Y:S05]  /*0e60*/  EXIT ;  /* 0x000000000000794d */ /* 0x000fea0003800000 */
        .weak           $__internal_115_$__cuda_sm20_div_u16
        .type           $__internal_115_$__cuda_sm20_div_u16,@function
        .size           $__internal_115_$__cuda_sm20_div_u16,(.L_x_7817 - $__internal_115_$__cuda_sm20_div_u16)
$__internal_115_$__cuda_sm20_div_u16:
        /* <DEDUP_REMOVED lines=19> */
[----:B------:R-:W-:Y:S05]  /*0fa0*/  RET.REL.NODEC R4 `(_ZN2at6native55_GLOBAL__N__de093ff9_22_ForeachBinaryOpList_cu_a911ec4325multi_tensor_apply_kernelINS1_18TensorListMetadataILi2EEENS1_11CopyFunctorIisLi2ELi1ELi1EEEJNS0_4CopyIisEEEEEvT_T0_DpT1_) ;  /* 0xfffffff004147950 */ /* 0x000fea0003c3ffff */
.L_x_3381:
        /* <DEDUP_REMOVED lines=13> */
.L_x_7817:


//--------------------- .text._ZN2at6native55_GLOBAL__N__de093ff9_22_ForeachBinaryOpList_cu_a911ec4325multi_tensor_apply_kernelINS1_18TensorListMetadataILi2EEENS1_11CopyFunctorIilLi2ELi1ELi1EEEJNS0_4CopyIilEEEEEvT_T0_DpT1_ --------------------------
	.section	.text._ZN2at6native55_GLOBAL__N__de093ff9_22_ForeachBinaryOpList_cu_a911ec4325multi_tensor_apply_kernelINS1_18TensorListMetadataILi2EEENS1_11CopyFunctorIilLi2ELi1ELi1EEEJNS0_4CopyIilEEEEEvT_T0_DpT1_,"ax",@progbits
	.align	128
.text._ZN2at6native55_GLOBAL__N__de093ff9_22_ForeachBinaryOpList_cu_a911ec4325multi_tensor_apply_kernelINS1_18TensorListMetadataILi2EEENS1_11CopyFunctorIilLi2ELi1ELi1EEEJNS0_4CopyIilEEEEEvT_T0_DpT1_:
        .type           _ZN2at6native55_GLOBAL__N__de093ff9_22_ForeachBinaryOpList_cu_a911ec4325multi_tensor_apply_kernelINS1_18TensorListMetadataILi2EEENS1_11CopyFunctorIilLi2ELi1ELi1EEEJNS0_4CopyIilEEEEEvT_T0_DpT1_,@function
        .size           _ZN2at6native55_GLOBAL__N__de093ff9_22_ForeachBinaryOpList_cu_a911ec4325multi_tensor_apply_kernelINS1_18TensorListMetadataILi2EEENS1_11CopyFunctorIilLi2ELi1ELi1EEEJNS0_4CopyIilEEEEEvT_T0_DpT1_,(.L_x_7819 - _ZN2at6native55_GLOBAL__N__de093ff9_22_ForeachBinaryOpList_cu_a911ec4325multi_tensor_apply_kernelINS1_18TensorListMetadataILi2EEENS1_11CopyFunctorIilLi2ELi1ELi1EEEJNS0_4CopyIilEEEEEvT_T0_DpT1_)
        .other          _ZN2at6native55_GLOBAL__N__de093ff9_22_ForeachBinaryOpList_cu_a911ec4325multi_tensor_apply_kernelINS1_18TensorListMetadataILi2EEENS1_11CopyFunctorIilLi2ELi1ELi1EEEJNS0_4CopyIilEEEEEvT_T0_DpT1_,@"STO_CUDA_ENTRY STV_DEFAULT"
_ZN2at6native55_GLOBAL__N__de093ff9_22_ForeachBinaryOpList_cu_a911ec4325multi_tensor_apply_kernelINS1_18TensorListMetadataILi2EEENS1_11CopyFunctorIilLi2ELi1ELi1EEEJNS0_4CopyIilEEEEEvT_T0_DpT1_:
        /* <DEDUP_REMOVED lines=38> */
[----:B------:R-:W-:Y:S05]  /*0260*/  CALL.REL.NOINC `($__internal_116_$__cuda_sm20_div_u16) ;  /* 0x0000000800b47944 */ /* 0x000fea0003c00000 */
        /* <DEDUP_REMOVED lines=13> */
.L_x_3384:
        /* <DEDUP_REMOVED lines=80> */
[----:B------:R-:W-:Y:S01]  /*0840*/  UIMAD.WIDE.U32 UR4, UR10, 0x2, UR4 ;  /* 0x000000020a0478a5 */ /* 0x000fe2000f8e0004 */
[----:B--2---:R1:W-:Y:S04]  /*0850*/  @!P1 STG.E desc[UR12][R14.64], R4 ;  /* 0x000000040e009986 */ /* 0x0043e8000c10190c */
[----:B---3--:R1:W-:Y:S04]  /*0860*/  @!P3 STG.E desc[UR12][R8.64], R5 ;  /* 0x000000050800b986 */ /* 0x0083e8000c10190c */
[----:B----4-:R1:W-:Y:S04]  /*0870*/  @!P2 STG.E desc[UR12][R16.64], R6 ;  /* 0x000000061000a986 */ /* 0x0103e8000c10190c */
[----:B-----5:R1:W-:Y:S01]  /*0880*/  @!P4 STG.E desc[UR12][R18.64], R7 ;  /* 0x000000071200c986 */ /* 0x0203e2000c10190c */
[----:B------:R-:W-:Y:S05]  /*0890*/  BRA.U UP0, `(.L_x_3384) ;  /* 0xfffffff900a87547 */ /* 0x000fea000b83ffff */
.L_x_3383:
[----:B------:R-:W-:-:S04]  /*08a0*/  ULOP3.LUT UR6, UR8, 0x1, URZ, 0xc0, !UPT ;  /* 0x0000000108067892 */ /* 0x000fc8000f8ec0ff */
[----:B------:R-:W-:-:S06]  /*08b0*/  UISETP.NE.U32.AND UP0, UPT, UR6, 0x1, UPT ;  /* 0x000000010600788c */ /* 0x000fcc000bf05070 */
[----:B------:R-:W-:-:S13]  /*08c0*/  PLOP3.LUT P0, PT, PT, PT, UP0, 0x80, 0x8 ;  /* 0x000000000008781c */ /* 0x000fda0003f0f008 */
[----:B------:R-:W-:Y:S05]  /*08d0*/  @!P0 EXIT ;  /* 0x000000000000894d */ /* 0x000fea0003800000 */
[----:B------:R-:W0:Y:S01]  /*08e0*/  S2R R27, SR_TID.X ;  /* 0x00000000001b7919 */ /* 0x000e220000002100 */
[----:B-1----:R-:W-:Y:S01]  /*08f0*/  IMAD.MOV.U32 R14, RZ, RZ, R4 ;  /* 0x000000ffff0e7224 */ /* 0x002fe200078e0004 */
[----:B0-----:R-:W-:-:S04]  /*0900*/  IADD3 R27, P1, PT, R27, UR4, RZ ;  /* 0x000000041b1b7c10 */ /* 0x001fc8000ff3e0ff */
        /* <DEDUP_REMOVED lines=44> */
.L_x_3382:
[----:B------:R-:W0:Y:S02]  /*0bd0*/  S2R R9, SR_TID.X ;  /* 0x0000000000097919 */ /* 0x000e240000002100 */
[----:B0-----:R-:W-:-:S03]  /*0be0*/  IMAD.WIDE.U32 R2, R9, 0x4, RZ ;  /* 0x0000000409027825 */ /* 0x001fc600078e00ff */
[----:B------:R-:W-:-:S04]  /*0bf0*/  ISETP.GE.U32.AND P0, PT, R2, R15, PT ;  /* 0x0000000f0200720c */ /* 0x000fc80003f06070 */
[----:B------:R-:W-:-:S13]  /*0c00*/  ISETP.GE.AND.EX P0, PT, R3, R17, PT, P0 ;  /* 0x000000110300720c */ /* 0x000fda0003f06300 */
[----:B------:R-:W-:Y:S05]  /*0c10*/  @P0 EXIT ;  /* 0x000000000000094d */ /* 0x000fea0003800000 */
[----:B------:R-:W-:Y:S01]  /*0c20*/  IMAD.MOV.U32 R8, RZ, RZ, RZ ;  /* 0x000000ffff087224 */ /* 0x000fe200078e00ff */
[----:B------:R-:W0:Y:S06]  /*0c30*/  LDCU UR4, c[0x0][0x360] ;  /* 0x00006c00ff0477ac */ /* 0x000e2c0008000800 */
.L_x_3385:
        /* <DEDUP_REMOVED lines=16> */
        .weak           $__internal_116_$__cuda_sm20_div_u16
        .type           $__internal_116_$__cuda_sm20_div_u16,@function
        .size           $__internal_116_$__cuda_sm20_div_u16,(.L_x_7819 - $__internal_116_$__cuda_sm20_div_u16)
$__internal_116_$__cuda_sm20_div_u16:
        /* <DEDUP_REMOVED lines=19> */
[----:B------:R-:W-:Y:S05]  /*0e70*/  RET.REL.NODEC R4 `(_ZN2at6native55_GLOBAL__N__de093ff9_22_ForeachBinaryOpList_cu_a911ec4325multi_tensor_apply_kernelINS1_18TensorListMetadataILi2EEENS1_11CopyFunctorIilLi2ELi1ELi1EEEJNS0_4CopyIilEEEEEvT_T0_DpT1_) ;  /* 0xfffffff004607950 */ /* 0x000fea0003c3ffff */
.L_x_3386:
        /* <DEDUP_REMOVED lines=16> */
.L_x_7819:


//--------------------- .text._ZN2at6native55_GLOBAL__N__de093ff9_22_ForeachBinaryOpList_cu_a911ec4325multi_tensor_apply_kernelINS1_18TensorListMetadataILi2EEENS1_11CopyFunctorIiaLi2ELi1ELi1EEEJNS0_4CopyIiaEEEEEvT_T0_DpT1_ --------------------------
	.section	.text._ZN2at6native55_GLOBAL__N__de093ff9_22_ForeachBinaryOpList_cu_a911ec4325multi_tensor_apply_kernelINS1_18TensorListMetadataILi2EEENS1_11CopyFunctorIiaLi2ELi1ELi1EEEJNS0_4CopyIiaEEEEEvT_T0_DpT1_,"ax",@progbits
	.align	128
.text._ZN2at6native55_GLOBAL__N__de093ff9_22_ForeachBinaryOpList_cu_a911ec4325multi_tensor_apply_kernelINS1_18TensorListMetadataILi2EEENS1_11CopyFunctorIiaLi2ELi1ELi1EEEJNS0_4CopyIiaEEEEEvT_T0_DpT1_:
        .type           _ZN2at6native55_GLOBAL__N__de093ff9_22_ForeachBinaryOpList_cu_a911ec4325multi_tensor_apply_kernelINS1_18TensorListMetadataILi2EEENS1_11CopyFunctorIiaLi2ELi1ELi1EEEJNS0_4CopyIiaEEEEEvT_T0_DpT1_,@function
        .size           _ZN2at6native55_GLOBAL__N__de093ff9_22_ForeachBinaryOpList_cu_a911ec4325multi_tensor_apply_kernelINS1_18TensorListMetadataILi2EEENS1_11CopyFunctorIiaLi2ELi1ELi1EEEJNS0_4CopyIiaEEEEEvT_T0_DpT1_,(.L_x_7821 - _ZN2at6native55_GLOBAL__N__de093ff9_22_ForeachBinaryOpList_cu_a911ec4325multi_tensor_apply_kernelINS1_18TensorListMetadataILi2EEENS1_11CopyFunctorIiaLi2ELi1ELi1EEEJNS0_4CopyIiaEEEEEvT_T0_DpT1_)
        .other          _ZN2at6native55_GLOBAL__N__de093ff9_22_ForeachBinaryOpList_cu_a911ec4325multi_tensor_apply_kernelINS1_18TensorListMetadataILi2EEENS1_11CopyFunctorIiaLi2ELi1ELi1EEEJNS0_4CopyIiaEEEEEvT_T0_DpT1_,@"STO_CUDA_ENTRY STV_DEFAULT"
_ZN2at6native55_GLOBAL__N__de093ff9_22_ForeachBinaryOpList_cu_a911ec4325multi_tensor_apply_kernelINS1_18TensorListMetadataILi2EEENS1_11CopyFunctorIiaLi2ELi1ELi1EEEJNS0_4CopyIiaEEEEEvT_T0_DpT1_:
        /* <DEDUP_REMOVED lines=39> */
[----:B------:R-:W-:Y:S05]  /*0270*/  CALL.REL.NOINC `($__internal_117_$__cuda_sm20_div_u16) ;  /* 0x0000000c00d47944 */ /* 0x000fea0003c00000 */
        /* <DEDUP_REMOVED lines=48> */
.L_x_3389:
        /* <DEDUP_REMOVED lines=109> */
.L_x_3388:
        /* <DEDUP_REMOVED lines=58> */
.L_x_3387:
[----:B------:R-:W0:Y:S02]  /*0ff0*/  S2R R10, SR_TID.X ;  /* 0x00000000000a7919 */ /* 0x000e240000002100 */
[----:B0-----:R-:W-:-:S03]  /*1000*/  IMAD.WIDE.U32 R2, R10, 0x4, RZ ;  /* 0x000000040a027825 */ /* 0x001fc600078e00ff */
[----:B------:R-:W-:-:S04]  /*1010*/  ISETP.GE.U32.AND P0, PT, R2, UR11, PT ;  /* 0x0000000b02007c0c */ /* 0x000fc8000bf06070 */
[----:B------:R-:W-:-:S13]  /*1020*/  ISETP.GE.AND.EX P0, PT, R3, UR4, PT, P0 ;  /* 0x0000000403007c0c */ /* 0x000fda000bf06300 */
[----:B------:R-:W-:Y:S05]  /*1030*/  @P0 EXIT ;  /* 0x000000000000094d */ /* 0x000fea0003800000 */
[----:B------:R-:W-:Y:S01]  /*1040*/  IMAD.MOV.U32 R11, RZ, RZ, RZ ;  /* 0x000000ffff0b7224 */ /* 0x000fe200078e00ff */
[----:B------:R-:W0:Y:S06]  /*1050*/  LDCU UR5, c[0x0][0x360] ;  /* 0x00006c00ff0577ac */ /* 0x000e2c0008000800 */
.L_x_3390:
        /* <DEDUP_REMOVED lines=23> */
        .weak           $__internal_117_$__cuda_sm20_div_u16
        .type           $__internal_117_$__cuda_sm20_div_u16,@function
        .size           $__internal_117_$__cuda_sm20_div_u16,(.L_x_7821 - $__internal_117_$__cuda_sm20_div_u16)
$__internal_117_$__cuda_sm20_div_u16:
        /* <DEDUP_REMOVED lines=19> */
[----:B------:R-:W-:Y:S05]  /*1300*/  RET.REL.NODEC R2 `(_ZN2at6native55_GLOBAL__N__de093ff9_22_ForeachBinaryOpList_cu_a911ec4325multi_tensor_apply_kernelINS1_18TensorListMetadataILi2EEENS1_11CopyFunctorIiaLi2ELi1ELi1EEEJNS0_4CopyIiaEEEEEvT_T0_DpT1_) ;  /* 0xffffffec023c7950 */ /* 0x000fea0003c3ffff */
.L_x_3391:
        /* <DEDUP_REMOVED lines=15> */
.L_x_7821:


//--------------------- .text._ZN2at6native55_GLOBAL__N__de093ff9_22_ForeachBinaryOpList_cu_a911ec4325multi_tensor_apply_kernelINS1_18TensorListMetadataILi2EEENS1_11CopyFunctorIihLi2ELi1ELi1EEEJNS0_4CopyIihEEEEEvT_T0_DpT1_ --------------------------
	.section	.text._ZN2at6native55_GLOBAL__N__de093ff9_22_ForeachBinaryOpList_cu_a911ec4325multi_tensor_apply_kernelINS1_18TensorListMetadataILi2EEENS1_11CopyFunctorIihLi2ELi1ELi1EEEJNS0_4CopyIihEEEEEvT_T0_DpT1_,"ax",@progbits
	.align	128
.text._ZN2at6native55_GLOBAL__N__de093ff9_22_ForeachBinaryOpList_cu_a911ec4325multi_tensor_apply_kernelINS1_18TensorListMetadataILi2EEENS1_11CopyFunctorIihLi2ELi1ELi1EEEJNS0_4CopyIihEEEEEvT_T0_DpT1_:
        .type           _ZN2at6native55_GLOBAL__N__de093ff9_22_ForeachBinaryOpList_cu_a911ec4325multi_tensor_apply_kernelINS1_18TensorListMetadataILi2EEENS1_11CopyFunctorIihLi2ELi1ELi1EEEJNS0_4CopyIihEEEEEvT_T0_DpT1_,@function
        .size           _ZN2at6native55_GLOBAL__N__de093ff9_22_ForeachBinaryOpList_cu_a911ec4325multi_tensor_apply_kernelINS1_18TensorListMetadataILi2EEENS1_11CopyFunctorIihLi2ELi1ELi1EEEJNS0_4CopyIihEEEEEvT_T0_DpT1_,(.L_x_7823 - _ZN2at6native55_GLOBAL__N__de093ff9_22_ForeachBinaryOpList_cu_a911ec4325multi_tensor_apply_kernelINS1_18TensorListMetadataILi2EEENS1_11CopyFunctorIihLi2ELi1ELi1EEEJNS0_4CopyIihEEEEEvT_T0_DpT1_)
        .other          _ZN2at6native55_GLOBAL__N__de093ff9_22_ForeachBinaryOpList_cu_a911ec4325multi_tensor_apply_kernelINS1_18TensorListMetadataILi2EEENS1_11CopyFunctorIihLi2ELi1ELi1EEEJNS0_4CopyIihEEEEEvT_T0_DpT1_,@"STO_CUDA_ENTRY STV_DEFAULT"
_ZN2at6native55_GLOBAL__N__de093ff9_22_ForeachBinaryOpList_cu_a911ec4325multi_tensor_apply_kernelINS1_18TensorListMetadataILi2EEENS1_11CopyFunctorIihLi2ELi1ELi1EEEJNS0_4CopyIihEEEEEvT_T0_DpT1_:
        /* <DEDUP_REMOVED lines=39> */
[----:B------:R-:W-:Y:S05]  /*0270*/  CALL.REL.NOINC `($__internal_118_$__cuda_sm20_div_u16) ;  /* 0x0000000c00947944 */ /* 0x000fea0003c00000 */
        /* <DEDUP_REMOVED lines=48> */
.L_x_3394:
[C---:B------:R-:W-:Y:S02]  /*0580*/  ISETP.GE.U32.AND P0, PT, R16.reuse, UR39, PT ;  /* 0x0000002710007c0c */ /* 0x040fe4000bf06070 */
[----:B-1----:R-:W-:Y:S02]  /*0590*/  IADD3 R20, P2, PT, R16, UR29, RZ ;  /* 0x0000001d10147c10 */ /* 0x002fe4000ff5e0ff */
[----:B------:R-:W-:Y:S02]  /*05a0*/  ISETP.GE.AND.EX P0, PT, R17, UR40, PT, P0 ;  /* 0x0000002811007c0c */ /* 0x000fe4000bf06300 */
[----:B------:R-:W-:Y:S01]  /*05b0*/  ISETP.GE.U32.AND P1, PT, R20, UR39, PT ;  /* 0x0000002714007c0c */ /* 0x000fe2000bf26070 */
[----:B------:R-:W-:-:S05]  /*05c0*/  IMAD.X R21, RZ, RZ, R17, P2 ;  /* 0x000000ffff157224 */ /* 0x000fca00010e0611 */
[----:B------:R-:W-:-:S05]  /*05d0*/  ISETP.GE.AND.EX P1, PT, R21, UR40, PT, P1 ;  /* 0x0000002815007c0c */ /* 0x000fca000bf26310 */
[----:B------:R-:W-:-:S04]  /*05e0*/  @!P0 IADD3 R18, P2, PT, R16, UR41, RZ ;  /* 0x0000002910128c10 */ /* 0x000fc8000ff5e0ff */
[----:B------:R-:W-:Y:S02]  /*05f0*/  @!P0 IADD3.X R19, PT, PT, R17, UR42, RZ, P2, !PT ;  /* 0x0000002a11138c10 */ /* 0x000fe400097fe4ff */
[----:B------:R-:W-:Y:S02]  /*0600*/  IADD3 R25, P2, PT, R20, UR29, RZ ;  /* 0x0000001d14197c10 */ /* 0x000fe4000ff5e0ff */
[----:B------:R-:W-:Y:S01]  /*0610*/  @!P1 IADD3 R20, P3, PT, R16, UR30, RZ ;  /* 0x0000001e10149c10 */ /* 0x000fe2000ff7e0ff */
[----:B------:R0:W2:Y:S02]  /*0620*/  @!P0 LDG.E.U8 R7, desc[UR26][R18.64] ;  /* 0x0000001a12078981 */ /* 0x0000a4000c1e1100 */
[----:B------:R-:W-:Y:S01]  /*0630*/  IMAD.X R24, RZ, RZ, R21, P2 ;  /* 0x000000ffff187224 */ /* 0x000fe200010e0615 */
[----:B------:R-:W-:Y:S02]  /*0640*/  ISETP.GE.U32.AND P2, PT, R25, UR39, PT ;  /* 0x0000002719007c0c */ /* 0x000fe4000bf46070 */
[----:B------:R-:W-:-:S02]  /*0650*/  @!P1 IADD3.X R21, PT, PT, R17, UR31, RZ, P3, !PT ;  /* 0x0000001f11159c10 */ /* 0x000fc40009ffe4ff */
        /* <DEDUP_REMOVED lines=8> */
[----:B0-----:R-:W-:Y:S01]  /*06e0*/  @!P3 IADD3 R18, P4, PT, R16, UR35, RZ ;  /* 0x000000231012bc10 */ /* 0x001fe2000ff9e0ff */
[----:B------:R0:W4:Y:S03]  /*06f0*/  @!P2 LDG.E.U8 R23, desc[UR26][R28.64] ;  /* 0x0000001a1c17a981 */ /* 0x000126000c1e1100 */
[----:B------:R-:W-:-:S05]  /*0700*/  @!P3 IADD3.X R19, PT, PT, R17, UR12, RZ, P4, !PT ;  /* 0x0000000c1113bc10 */ /* 0x000fca000a7fe4ff */
[----:B------:R5:W4:Y:S01]  /*0710*/  @!P3 LDG.E.U8 R6, desc[UR26][R18.64] ;  /* 0x0000001a1206b981 */ /* 0x000b22000c1e1100 */
[----:B-1----:R-:W-:Y:S01]  /*0720*/  @!P0 IADD3 R20, P4, PT, R4, UR7, RZ ;  /* 0x0000000704148c10 */ /* 0x002fe2000ff9e0ff */
[----:B0-----:R-:W-:-:S03]  /*0730*/  IMAD.U32 R28, RZ, RZ, UR29 ;  /* 0x0000001dff1c7e24 */ /* 0x001fc6000f8e00ff */
[----:B------:R-:W-:Y:S02]  /*0740*/  @!P0 IADD3.X R21, PT, PT, R5, UR10, RZ, P4, !PT ;  /* 0x0000000a05158c10 */ /* 0x000fe4000a7fe4ff */
[----:B--2---:R-:W-:-:S05]  /*0750*/  @!P0 LOP3.LUT R29, R7, 0xff, RZ, 0xc0, !PT ;  /* 0x000000ff071d8812 */ /* 0x004fca00078ec0ff */
[----:B------:R0:W-:Y:S01]  /*0760*/  @!P0 STG.E desc[UR26][R20.64], R29 ;  /* 0x0000001d14008986 */ /* 0x0001e2000c10191a */
[----:B------:R-:W-:-:S04]  /*0770*/  @!P1 LEA R26, P0, R2, UR7, 0x2 ;  /* 0x00000007021a9c11 */ /* 0x000fc8000f8010ff */
[----:B------:R-:W-:Y:S01]  /*0780*/  @!P1 IADD3.X R27, PT, PT, R3, UR10, RZ, P0, !PT ;  /* 0x0000000a031b9c10 */ /* 0x000fe200087fe4ff */
[----:B0-----:R-:W-:Y:S01]  /*0790*/  @!P2 IMAD.WIDE.U32 R28, R28, 0x8, R4 ;  /* 0x000000081c1ca825 */ /* 0x001fe200078e0004 */
[----:B---3--:R-:W-:Y:S02]  /*07a0*/  @!P1 LOP3.LUT R21, R22, 0xff, RZ, 0xc0, !PT ;  /* 0x000000ff16159812 */ /* 0x008fe400078ec0ff */
[----:B-----5:R-:W-:-:S03]  /*07b0*/  @!P2 IADD3 R18, P0, PT, R28, UR7, RZ ;  /* 0x000000071c12ac10 */ /* 0x020fc6000ff1e0ff */
[----:B------:R0:W-:Y:S01]  /*07c0*/  @!P1 STG.E desc[UR26][R26.64], R21 ;  /* 0x000000151a009986 */ /* 0x0001e2000c10191a */
[----:B------:R-:W-:Y:S01]  /*07d0*/  @!P2 IADD3.X R19, PT, PT, R29, UR10, RZ, P0, !PT ;  /* 0x0000000a1d13ac10 */ /* 0x000fe200087fe4ff */
[----:B------:R-:W-:Y:S01]  /*07e0*/  IMAD.U32 R29, RZ, RZ, UR29 ;  /* 0x0000001dff1d7e24 */ /* 0x000fe2000f8e00ff */
[----:B----4-:R-:W-:-:S03]  /*07f0*/  @!P2 LOP3.LUT R28, R23, 0xff, RZ, 0xc0, !PT ;  /* 0x000000ff171ca812 */ /* 0x010fc600078ec0ff */
[----:B0-----:R-:W-:Y:S02]  /*0800*/  @!P3 IMAD.WIDE.U32 R20, R29, 0xc, R4 ;  /* 0x0000000c1d14b825 */ /* 0x001fe400078e0004 */
[----:B------:R0:W-:Y:S02]  /*0810*/  @!P2 STG.E desc[UR26][R18.64], R28 ;  /* 0x0000001c1200a986 */ /* 0x0001e4000c10191a */
[----:B------:R-:W-:Y:S01]  /*0820*/  @!P3 IMAD.MOV.U32 R29, RZ, RZ, RZ ;  /* 0x000000ffff1db224 */ /* 0x000fe200078e00ff */
[----:B------:R-:W-:Y:S02]  /*0830*/  @!P3 IADD3 R20, P0, PT, R20, UR7, RZ ;  /* 0x000000071414bc10 */ /* 0x000fe4000ff1e0ff */
[----:B------:R-:W-:Y:S02]  /*0840*/  @!P3 LOP3.LUT R27, R6, 0xff, RZ, 0xc0, !PT ;  /* 0x000000ff061bb812 */ /* 0x000fe400078ec0ff */
[----:B------:R-:W-:Y:S02]  /*0850*/  @!P3 IADD3.X R21, PT, PT, R21, UR10, R29, P0, !PT ;  /* 0x0000000a1515bc10 */ /* 0x000fe400087fe41d */
[----:B------:R-:W-:-:S03]  /*0860*/  IADD3 R25, P0, PT, R25, UR29, RZ ;  /* 0x0000001d19197c10 */ /* 0x000fc6000ff1e0ff */
[----:B------:R1:W-:Y:S02]  /*0870*/  @!P3 STG.E desc[UR26][R20.64], R27 ;  /* 0x0000001b1400b986 */ /* 0x0003e4000c10191a */
[----:B------:R-:W-:Y:S01]  /*0880*/  IMAD.X R24, RZ, RZ, R24, P0 ;  /* 0x000000ffff187224 */ /* 0x000fe200000e0618 */
[C---:B------:R-:W-:Y:S02]  /*0890*/  ISETP.GE.U32.AND P0, PT, R25.reuse, UR39, PT ;  /* 0x0000002719007c0c */ /* 0x040fe4000bf06070 */
        /* <DEDUP_REMOVED lines=15> */
[----:B-1----:R-:W-:-:S03]  /*0990*/  @!P1 IADD3 R20, P4, PT, R16, UR34, RZ ;  /* 0x0000002210149c10 */ /* 0x002fc6000ff9e0ff */
[----:B------:R0:W2:Y:S01]  /*09a0*/  @!P0 LDG.E.U8 R7, desc[UR26][R24.64] ;  /* 0x0000001a18078981 */ /* 0x0000a2000c1e1100 */
[----:B------:R-:W-:Y:S02]  /*09b0*/  @!P1 IADD3.X R21, PT, PT, R17, UR14, RZ, P4, !PT ;  /* 0x0000000e11159c10 */ /* 0x000fe4000a7fe4ff */
[----:B------:R-:W-:-:S03]  /*09c0*/  @!P2 IADD3 R28, P4, PT, R16, UR33, RZ ;  /* 0x00000021101cac10 */ /* 0x000fc6000ff9e0ff */
[----:B------:R-:W3:Y:S01]  /*09d0*/  @!P1 LDG.E.U8 R22, desc[UR26][R20.64] ;  /* 0x0000001a14169981 */ /* 0x000ee2000c1e1100 */
[----:B------:R-:W-:Y:S02]  /*09e0*/  @!P2 IADD3.X R29, PT, PT, R17, UR16, RZ, P4, !PT ;  /* 0x00000010111dac10 */ /* 0x000fe4000a7fe4ff */
[----:B------:R-:W-:-:S03]  /*09f0*/  @!P3 IADD3 R18, P4, PT, R16, UR32, RZ ;  /* 0x000000201012bc10 */ /* 0x000fc6000ff9e0ff */
[----:B------:R2:W4:Y:S01]  /*0a00*/  @!P2 LDG.E.U8 R23, desc[UR26][R28.64] ;  /* 0x0000001a1c17a981 */ /* 0x000522000c1e1100 */
[----:B------:R-:W-:-:S05]  /*0a10*/  @!P3 IADD3.X R19, PT, PT, R17, UR18, RZ, P4, !PT ;  /* 0x000000121113bc10 */ /* 0x000fca000a7fe4ff */
[----:B------:R1:W5:Y:S01]  /*0a20*/  @!P3 LDG.E.U8 R6, desc[UR26][R18.64] ;  /* 0x0000001a1206b981 */ /* 0x000362000c1e1100 */
[----:B------:R-:W-:Y:S01]  /*0a30*/  @!P0 IADD3 R26, P4, PT, R8, UR7, RZ ;  /* 0x00000007081a8c10 */ /* 0x000fe2000ff9e0ff */
[----:B------:R-:W-:Y:S02]  /*0a40*/  UIADD3 UR20, UP0, UPT, UR20, -0x2, URZ ;  /* 0xfffffffe14147890 */ /* 0x000fe4000ff1e0ff */
[----:B------:R-:W-:Y:S01]  /*0a50*/  UIMAD.WIDE.U32 UR4, UR29, 0x8, UR4 ;  /* 0x000000081d0478a5 */ /* 0x000fe2000f8e0004 */
[----:B------:R-:W-:Y:S01]  /*0a60*/  @!P0 IADD3.X R27, PT, PT, R9, UR10, RZ, P4, !PT ;  /* 0x0000000a091b8c10 */ /* 0x000fe2000a7fe4ff */
[----:B------:R-:W-:Y:S01]  /*0a70*/  UIADD3.X UR6, UPT, UPT, UR6, -0x1, URZ, UP0, !UPT ;  /* 0xffffffff06067890 */ /* 0x000fe200087fe4ff */
[----:B0-----:R-:W-:Y:S01]  /*0a80*/  @!P1 IADD3 R24, P4, PT, R10, UR7, RZ ;  /* 0x000000070a189c10 */ /* 0x001fe2000ff9e0ff */
[----:B------:R-:W-:-:S03]  /*0a90*/  UISETP.NE.U32.AND UP0, UPT, UR20, URZ, UPT ;  /* 0x000000ff1400728c */ /* 0x000fc6000bf05070 */
[----:B------:R-:W-:Y:S01]  /*0aa0*/  @!P1 IADD3.X R25, PT, PT, R11, UR10, RZ, P4, !PT ;  /* 0x0000000a0b199c10 */ /* 0x000fe2000a7fe4ff */
[----:B------:R-:W-:Y:S01]  /*0ab0*/  UISETP.NE.AND.EX UP0, UPT, UR6, URZ, UPT, UP0 ;  /* 0x000000ff0600728c */ /* 0x000fe2000bf05300 */
[----:B--2---:R-:W-:-:S05]  /*0ac0*/  @!P0 LOP3.LUT R29, R7, 0xff, RZ, 0xc0, !PT ;  /* 0x000000ff071d8812 */ /* 0x004fca00078ec0ff */
[----:B------:R0:W-:Y:S01]  /*0ad0*/  @!P0 STG.E desc[UR26][R26.64], R29 ;  /* 0x0000001d1a008986 */ /* 0x0001e2000c10191a */
[----:B---3--:R-:W-:Y:S02]  /*0ae0*/  @!P1 LOP3.LUT R21, R22, 0xff, RZ, 0xc0, !PT ;  /* 0x000000ff16159812 */ /* 0x008fe400078ec0ff */
[----:B------:R-:W-:-:S03]  /*0af0*/  @!P2 IADD3 R20, P0, PT, R12, UR7, RZ ;  /* 0x000000070c14ac10 */ /* 0x000fc6000ff1e0ff */
[----:B------:R2:W-:Y:S01]  /*0b00*/  @!P1 STG.E desc[UR26][R24.64], R21 ;  /* 0x0000001518009986 */ /* 0x0005e2000c10191a */
[----:B----4-:R-:W-:Y:S01]  /*0b10*/  @!P2 LOP3.LUT R28, R23, 0xff, RZ, 0xc0, !PT ;  /* 0x000000ff171ca812 */ /* 0x010fe200078ec0ff */
[----:B0-----:R-:W-:-:S04]  /*0b20*/  IMAD.U32 R27, RZ, RZ, UR29 ;  /* 0x0000001dff1b7e24 */ /* 0x001fc8000f8e00ff */
[----:B------:R-:W-:Y:S01]  /*0b30*/  IMAD.WIDE.U32 R16, R27, 0x8, R16 ;  /* 0x000000081b107825 */ /* 0x000fe200078e0010 */
[----:B--2---:R-:W-:Y:S02]  /*0b40*/  @!P2 IADD3.X R21, PT, PT, R13, UR10, RZ, P0, !PT ;  /* 0x0000000a0d15ac10 */ /* 0x004fe400087fe4ff */
[----:B-1----:R-:W-:Y:S01]  /*0b50*/  @!P3 IADD3 R18, P0, PT, R14, UR7, RZ ;  /* 0x000000070e12bc10 */ /* 0x002fe2000ff1e0ff */
[----:B------:R-:W-:Y:S01]  /*0b60*/  ULEA UR7, UP1, UR29, UR7, 0x5 ;  /* 0x000000071d077291 */ /* 0x000fe2000f8228ff */
[----:B-----5:R-:W-:Y:S01]  /*0b70*/  @!P3 LOP3.LUT R25, R6, 0xff, RZ, 0xc0, !PT ;  /* 0x000000ff0619b812 */ /* 0x020fe200078ec0ff */
[----:B------:R1:W-:Y:S01]  /*0b80*/  @!P2 STG.E desc[UR26][R20.64], R28 ;  /* 0x0000001c1400a986 */ /* 0x0003e2000c10191a */
[----:B------:R-:W-:Y:S01]  /*0b90*/  @!P3 IADD3.X R19, PT, PT, R15, UR10, RZ, P0, !PT ;  /* 0x0000000a0f13bc10 */ /* 0x000fe200087fe4ff */
[----:B------:R-:W-:-:S04]  /*0ba0*/  ULEA.HI.X UR10, UR29, UR10, URZ, 0x5, UP1 ;  /* 0x0000000a1d0a7291 */ /* 0x000fc800088f2cff */
[----:B------:R1:W-:Y:S01]  /*0bb0*/  @!P3 STG.E desc[UR26][R18.64], R25 ;  /* 0x000000191200b986 */ /* 0x0003e2000c10191a */
[----:B------:R-:W-:Y:S07]  /*0bc0*/  BRA.U UP0, `(.L_x_3394) ;  /* 0xfffffff9006c7547 */ /* 0x000fee000b83ffff */
.L_x_3393:
[----:B------:R-:W-:-:S04]  /*0bd0*/  ULOP3.LUT UR6, UR21, 0x1, URZ, 0xc0, !UPT ;  /* 0x0000000115067892 */ /* 0x000fc8000f8ec0ff */
[----:B------:R-:W-:-:S04]  /*0be0*/  UISETP.NE.U32.AND UP0, UPT, UR6, 0x1, UPT ;  /* 0x000000010600788c */ /* 0x000fc8000bf05070 */
[----:B------:R-:W-:-:S06]  /*0bf0*/  UISETP.NE.U32.AND.EX UP0, UPT, URZ, URZ, UPT, UP0 ;  /* 0x000000ffff00728c */ /* 0x000fcc000bf05100 */
[----:B------:R-:W-:-:S13]  /*0c00*/  PLOP3.LUT P0, PT, PT, PT, UP0, 0x80, 0x8 ;  /* 0x000000000008781c */ /* 0x000fda0003f0f008 */
[----:B------:R-:W-:Y:S05]  /*0c10*/  @!P0 EXIT ;  /* 0x000000000000894d */ /* 0x000fea0003800000 */
[----:B0-----:R-:W-:Y:S02]  /*0c20*/  IADD3 R10, P0, PT, R0, UR4, RZ ;  /* 0x00000004000a7c10 */ /* 0x001fe4000ff1e0ff */
[----:B-1----:R-:W-:Y:S02]  /*0c30*/  PRMT R18, R7, 0x7610, R18 ;  /* 0x0000761007127816 */ /* 0x002fe40000000012 */
        /* <DEDUP_REMOVED lines=19> */
[----:B------:R-:W-:-:S03]  /*0d70*/  IADD3 R19, P4, PT, R8, UR29, RZ ;  /* 0x0000001d08137c10 */ /* 0x000fc6000ff9e0ff */
[----:B------:R2:W4:Y:S01]  /*0d80*/  @!P2 LDG.E.U8 R23, desc[UR26][R12.64] ;  /* 0x0000001a0c17a981 */ /* 0x000522000c1e1100 */
[----:B------:R-:W-:Y:S01]  /*0d90*/  ISETP.GE.U32.AND P3, PT, R19, UR39, PT ;  /* 0x0000002713007c0c */ /* 0x000fe2000bf66070 */
[----:B------:R-:W-:Y:S01]  /*0da0*/  IMAD.X R20, RZ, RZ, R11, P4 ;  /* 0x000000ffff147224 */ /* 0x000fe200020e060b */
[----:B------:R-:W-:-:S04]  /*0db0*/  PRMT R14, R6, 0x7610, R14 ;  /* 0x00007610060e7816 */ /* 0x000fc8000000000e */
[----:B------:R-:W-:Y:S02]  /*0dc0*/  ISETP.GE.AND.EX P3, PT, R20, UR40, PT, P3 ;  /* 0x0000002814007c0c */ /* 0x000fe4000bf66330 */
[----:B0-----:R-:W-:Y:S02]  /*0dd0*/  @!P1 LEA R2, P5, R0, UR8, 0x2 ;  /* 0x0000000800029c11 */ /* 0x001fe4000f8a10ff */
[----:B------:R-:W-:-:S09]  /*0de0*/  @!P2 LEA R4, P6, R8, UR8, 0x2 ;  /* 0x000000080804ac11 */ /* 0x000fd2000f8c10ff */
[----:B------:R-:W-:-:S04]  /*0df0*/  @!P3 IADD3 R16, P4, PT, R19, UR41, RZ ;  /* 0x000000291310bc10 */ /* 0x000fc8000ff9e0ff */
[----:B------:R-:W-:Y:S02]  /*0e00*/  @!P3 IADD3.X R17, PT, PT, R20, UR42, RZ, P4, !PT ;  /* 0x0000002a1411bc10 */ /* 0x000fe4000a7fe4ff */
[----:B------:R-:W-:Y:S02]  /*0e10*/  @!P0 LEA R6, P4, R10, UR8, 0x2 ;  /* 0x000000080a068c11 */ /* 0x000fe4000f8810ff */
[----:B------:R-:W-:Y:S01]  /*0e20*/  @!P1 LEA.HI.X R3, R0, UR9, R9, 0x2, P5 ;  /* 0x0000000900039c11 */ /* 0x000fe2000a8f1409 */
[----:B------:R0:W5:Y:S01]  /*0e30*/  @!P3 LDG.E.U8 R14, desc[UR26][R16.64] ;  /* 0x0000001a100eb981 */ /* 0x000162000c1e1100 */
[----:B------:R-:W-:Y:S02]  /*0e40*/  @!P0 LEA.HI.X R7, R10, UR9, R15, 0x2, P4 ;  /* 0x000000090a078c11 */ /* 0x000fe4000a0f140f */
[----:B------:R-:W-:Y:S02]  /*0e50*/  @!P2 LEA.HI.X R5, R8, UR9, R11, 0x2, P6 ;  /* 0x000000090805ac11 */ /* 0x000fe4000b0f140b */
[----:B--2---:R-:W-:-:S02]  /*0e60*/  @!P0 LOP3.LUT R13, R18, 0xff, RZ, 0xc0, !PT ;  /* 0x000000ff120d8812 */ /* 0x004fc400078ec0ff */
[----:B---3--:R-:W-:-:S03]  /*0e70*/  @!P1 LOP3.LUT R9, R22, 0xff, RZ, 0xc0, !PT ;  /* 0x000000ff16099812 */ /* 0x008fc600078ec0ff */
[----:B------:R0:W-:Y:S01]  /*0e80*/  @!P0 STG.E desc[UR26][R6.64], R13 ;  /* 0x0000000d06008986 */ /* 0x0001e2000c10191a */
[----:B----4-:R-:W-:-:S03]  /*0e90*/  @!P2 LOP3.LUT R11, R23, 0xff, RZ, 0xc0, !PT ;  /* 0x000000ff170ba812 */ /* 0x010fc600078ec0ff */
[----:B------:R0:W-:Y:S04]  /*0ea0*/  @!P1 STG.E desc[UR26][R2.64], R9 ;  /* 0x0000000902009986 */ /* 0x0001e8000c10191a */
[----:B------:R0:W-:Y:S01]  /*0eb0*/  @!P2 STG.E desc[UR26][R4.64], R11 ;  /* 0x0000000b0400a986 */ /* 0x0001e2000c10191a */
[----:B------:R-:W-:Y:S05]  /*0ec0*/  @P3 EXIT ;  /* 0x000000000000394d */ /* 0x000fea0003800000 */
[C---:B0-----:R-:W-:Y:S02]  /*0ed0*/  LEA R2, P0, R19.reuse, UR8, 0x2 ;  /* 0x0000000813027c11 */ /* 0x041fe4000f8010ff */
[----:B-----5:R-:W-:Y:S02]  /*0ee0*/  LOP3.LUT R5, R14, 0xff, RZ, 0xc0, !PT ;  /* 0x000000ff0e057812 */ /* 0x020fe400078ec0ff */
[----:B------:R-:W-:-:S05]  /*0ef0*/  LEA.HI.X R3, R19, UR9, R20, 0x2, P0 ;  /* 0x0000000913037c11 */ /* 0x000fca00080f1414 */
[----:B------:R-:W-:Y:S01]  /*0f00*/  STG.E desc[UR26][R2.64], R5 ;  /* 0x0000000502007986 */ /* 0x000fe2000c10191a */
[----:B------:R-:W-:Y:S05]  /*0f10*/  EXIT ;  /* 0x000000000000794d */ /* 0x000fea0003800000 */
.L_x_3392:
[----:B------:R-:W0:Y:S02]  /*0f20*/  S2R R6, SR_TID.X ;  /* 0x0000000000067919 */ /* 0x000e240000002100 */
[----:B0-----:R-:W-:-:S03]  /*0f30*/  IMAD.WIDE.U32 R2, R6, 0x4, RZ ;  /* 0x0000000406027825 */ /* 0x001fc600078e00ff */
[----:B------:R-:W-:-:S04]  /*0f40*/  ISETP.GE.U32.AND P0, PT, R2, UR11, PT ;  /* 0x0000000b02007c0c */ /* 0x000fc8000bf06070 */
[----:B------:R-:W-:-:S13]  /*0f50*/  ISETP.GE.AND.EX P0, PT, R3, UR4, PT, P0 ;  /* 0x0000000403007c0c */ /* 0x000fda000bf06300 */
[----:B------:R-:W-:Y:S05]  /*0f60*/  @P0 EXIT ;  /* 0x000000000000094d */ /* 0x000fea0003800000 */
[----:B------:R-:W-:Y:S01]  /*0f70*/  IMAD.MOV.U32 R7, RZ, RZ, RZ ;  /* 0x000000ffff077224 */ /* 0x000fe200078e00ff */
[----:B------:R-:W0:Y:S06]  /*0f80*/  LDCU UR5, c[0x0][0x360] ;  /* 0x00006c00ff0577ac */ /* 0x000e2c0008000800 */
.L_x_3395:
        /* <DEDUP_REMOVED lines=16> */
[----:B------:R-:W-:-:S05]  /*1090*/  PRMT R8, R2, 0x7770, RZ ;  /* 0x0000777002087816 */ /* 0x000fca00000000ff */
[----:B------:R1:W-:Y:S01]  /*10a0*/  STG.E.128 desc[UR26][R4.64], R8 ;  /* 0x0000000804007986 */ /* 0x0003e2000c101d1a */
[----:B------:R-:W-:Y:S05]  /*10b0*/  @!P0 BRA P1, `(.L_x_3395) ;  /* 0xfffffffc00b48947 */ /* 0x000fea000083ffff */
[----:B------:R-:W-:Y:S05]  /*10c0*/  EXIT ;  /* 0x000000000000794d */ /* 0x000fea0003800000 */
        .weak           $__internal_118_$__cuda_sm20_div_u16
        .type           $__internal_118_$__cuda_sm20_div_u16,@function
        .size           $__internal_118_$__cuda_sm20_div_u16,(.L_x_7823 - $__internal_118_$__cuda_sm20_div_u16)
$__internal_118_$__cuda_sm20_div_u16:
        /* <DEDUP_REMOVED lines=19> */
[----:B------:R-:W-:Y:S05]  /*1200*/  RET.REL.NODEC R2 `(_ZN2at6native55_GLOBAL__N__de093ff9_22_ForeachBinaryOpList_cu_a911ec4325multi_tensor_apply_kernelINS1_18TensorListMetadataILi2EEENS1_11CopyFunctorIihLi2ELi1ELi1EEEJNS0_4CopyIihEEEEEvT_T0_DpT1_) ;  /* 0xffffffec027c7950 */ /* 0x000fea0003c3ffff */
.L_x_3396:
        /* <DEDUP_REMOVED lines=15> */
.L_x_7823:


//--------------------- .text._ZN2at6native55_GLOBAL__N__de093ff9_22_ForeachBinaryOpList_cu_a911ec4325multi_tensor_apply_kernelINS1_18TensorListMetadataILi2EEENS1_14UnaryOpFunctorIiLi2ELi1ELi1EEEJNS0_4CopyIiiEEEEEvT_T0_DpT1_ --------------------------
	.section	.text._ZN2at6native55_GLOBAL__N__de093ff9_22_ForeachBinaryOpList_cu_a911ec4325multi_tensor_apply_kernelINS1_18TensorListMetadataILi2EEENS1_14UnaryOpFunctorIiLi2ELi1ELi1EEEJNS0_4CopyIiiEEEEEvT_T0_DpT1_,"ax",@progbits
	.align	128
.text._ZN2at6native55_GLOBAL__N__de093ff9_22_ForeachBinaryOpList_cu_a911ec4325multi_tensor_apply_kernelINS1_18TensorListMetadataILi2EEENS1_14UnaryOpFunctorIiLi2ELi1ELi1EEEJNS0_4CopyIiiEEEEEvT_T0_DpT1_:
        .type           _ZN2at6native55_GLOBAL__N__de093ff9_22_ForeachBinaryOpList_cu_a911ec4325multi_tensor_apply_kernelINS1_18TensorListMetadataILi2EEENS1_14UnaryOpFunctorIiLi2ELi1ELi1EEEJNS0_4CopyIiiEEEEEvT_T0_DpT1_,@function
        .size           _ZN2at6native55_GLOBAL__N__de093ff9_22_ForeachBinaryOpList_cu_a911ec4325multi_tensor_apply_kernelINS1_18TensorListMetadataILi2EEENS1_14UnaryOpFunctorIiLi2ELi1ELi1EEEJNS0_4CopyIiiEEEEEvT_T0_DpT1_,(.L_x_7825 - _ZN2at6native55_GLOBAL__N__de093ff9_22_ForeachBinaryOpList_cu_a911ec4325multi_tensor_apply_kernelINS1_18TensorListMetadataILi2EEENS1_14UnaryOpFunctorIiLi2ELi1ELi1EEEJNS0_4CopyIiiEEEEEvT_T0_DpT1_)
        .other          _ZN2at6native55_GLOBAL__N__de093ff9_22_ForeachBinaryOpList_cu_a911ec4325multi_tensor_apply_kernelINS1_18TensorListMetadataILi2EEENS1_14UnaryOpFunctorIiLi2ELi1ELi1EEEJNS0_4CopyIiiEEEEEvT_T0_DpT1_,@"STO_CUDA_ENTRY STV_DEFAULT"
_ZN2at6native55_GLOBAL__N__de093ff9_22_ForeachBinaryOpList_cu_a911ec4325multi_tensor_apply_kernelINS1_18TensorListMetadataILi2EEENS1_14UnaryOpFunctorIiLi2ELi1ELi1EEEJNS0_4CopyIiiEEEEEvT_T0_DpT1_:
        /* <DEDUP_REMOVED lines=38> */
[----:B------:R-:W-:Y:S05]  /*0260*/  CALL.REL.NOINC `($__internal_119_$__cuda_sm20_div_u16) ;  /* 0x0000000800d87944 */ /* 0x000fea0003c00000 */
        /* <DEDUP_REMOVED lines=13> */
.L_x_3399:
        /* <DEDUP_REMOVED lines=94> */
.L_x_3398:
        /* <DEDUP_REMOVED lines=50> */
.L_x_3397:
[----:B------:R-:W0:Y:S02]  /*0c40*/  S2R R8, SR_TID.X ;  /* 0x0000000000087919 */ /* 0x000e240000002100 */
[----:B0-----:R-:W-:-:S03]  /*0c50*/  IMAD.WIDE.U32 R2, R8, 0x4, RZ ;  /* 0x0000000408027825 */ /* 0x001fc600078e00ff */
[----:B------:R-:W-:-:S04]  /*0c60*/  ISETP.GE.U32.AND P0, PT, R2, R17, PT ;  /* 0x000000110200720c */ /* 0x000fc80003f06070 */
[----:B------:R-:W-:-:S13]  /*0c70*/  ISETP.GE.AND.EX P0, PT, R3, R19, PT, P0 ;  /* 0x000000130300720c */ /* 0x000fda0003f06300 */
[----:B------:R-:W-:Y:S05]  /*0c80*/  @P0 EXIT ;  /* 0x000000000000094d */ /* 0x000fea0003800000 */
[----:B------:R-:W-:Y:S01]  /*0c90*/  IMAD.MOV.U32 R15, RZ, RZ, RZ ;  /* 0x000000ffff0f7224 */ /* 0x000fe200078e00ff */
[----:B------:R-:W0:Y:S06]  /*0ca0*/  LDCU UR4, c[0x0][0x360] ;  /* 0x00006c00ff0477ac */ /* 0x000e2c0008000800 */
.L_x_3400:
        /* <DEDUP_REMOVED lines=18> */
        .weak           $__internal_119_$__cuda_sm20_div_u16
        .type           $__internal_119_$__cuda_sm20_div_u16,@function
        .size           $__internal_119_$__cuda_sm20_div_u16,(.L_x_7825 - $__internal_119_$__cuda_sm20_div_u16)
$__internal_119_$__cuda_sm20_div_u16:
        /* <DEDUP_REMOVED lines=19> */
[----:B------:R-:W-:Y:S05]  /*0f00*/  RET.REL.NODEC R4 `(_ZN2at6native55_GLOBAL__N__de093ff9_22_ForeachBinaryOpList_cu_a911ec4325multi_tensor_apply_kernelINS1_18TensorListMetadataILi2EEENS1_14UnaryOpFunctorIiLi2ELi1ELi1EEEJNS0_4CopyIiiEEEEEvT_T0_DpT1_) ;  /* 0xfffffff0043c7950 */ /* 0x000fea0003c3ffff */
.L_x_3401:
        /* <DEDUP_REMOVED lines=15> */
.L_x_7825:


//--------------------- .text._ZN2at6native55_GLOBAL__N__de093ff9_22_ForeachBinaryOpList_cu_a911ec4325multi_tensor_apply_kernelINS1_18TensorListMetadataILi2EEENS1_11CopyFunctorIaN3c1015Float8_e5m2fnuzELi2ELi1ELi1EEEJNS0_4CopyIaS7_EEEEEvT_T0_DpT1_ --------------------------
	.section	.text._ZN2at6native55_GLOBAL__N__de093ff9_22_ForeachBinaryOpList_cu_a911ec4325multi_tensor_apply_kernelINS1_18TensorListMetadataILi2EEENS1_11CopyFunctorIaN3c1015Float8_e5m2fnuzELi2ELi1ELi1EEEJNS0_4CopyIaS7_EEEEEvT_T0_DpT1_,"ax",@progbits
	.align	128
.text._ZN2at6native55_GLOBAL__N__de093ff9_22_ForeachBinaryOpList_cu_a911ec4325multi_tensor_apply_kernelINS1_18TensorListMetadataILi2EEENS1_11CopyFunctorIaN3c1015Float8_e5m2fnuzELi2ELi1ELi1EEEJNS0_4CopyIaS7_EEEEEvT_T0_DpT1_:
        .type           _ZN2at6native55_GLOBAL__N__de093ff9_22_ForeachBinaryOpList_cu_a911ec4325multi_tensor_apply_kernelINS1_18TensorListMetadataILi2EEENS1_11CopyFunctorIaN3c1015Float8_e5m2fnuzELi2ELi1ELi1EEEJNS0_4CopyIaS7_EEEEEvT_T0_DpT1_,@function
        .size           _ZN2at6native55_GLOBAL__N__de093ff9_22_ForeachBinaryOpList_cu_a911ec4325multi_tensor_apply_kernelINS1_18TensorListMetadataILi2EEENS1_11CopyFunctorIaN3c1015Float8_e5m2fnuzELi2ELi1ELi1EEEJNS0_4CopyIaS7_EEEEEvT_T0_DpT1_,(.L_x_7827 - _ZN2at6native55_GLOBAL__N__de093ff9_22_ForeachBinaryOpList_cu_a911ec4325multi_tensor_apply_kernelINS1_18TensorListMetadataILi2EEENS1_11CopyFunctorIaN3c1015Float8_e5m2fnuzELi2ELi1ELi1EEEJNS0_4CopyIaS7_EEEEEvT_T0_DpT1_)
        .other          _ZN2at6native55_GLOBAL__N__de093ff9_22_ForeachBinaryOpList_cu_a911ec4325multi_tensor_apply_kernelINS1_18TensorListMetadataILi2EEENS1_11CopyFunctorIaN3c1015Float8_e5m2fnuzELi2ELi1ELi1EEEJNS0_4CopyIaS7_EEEEEvT_T0_DpT1_,@"STO_CUDA_ENTRY STV_DEFAULT"
_ZN2at6native55_GLOBAL__N__de093ff9_22_ForeachBinaryOpList_cu_a911ec4325multi_tensor_apply_kernelINS1_18TensorListMetadataILi2EEENS1_11CopyFunctorIaN3c1015Float8_e5m2fnuzELi2ELi1ELi1EEEJNS0_4CopyIaS7_EEEEEvT_T0_DpT1_:
        /* <DEDUP_REMOVED lines=50> */
.L_x_3419:
[C---:B------:R-:W-:Y:S01]  /*0320*/  ISETP.GE.U32.AND P0, PT, R4.reuse, UR27, PT ;  /* 0x0000001b04007c0c */ /* 0x040fe2000bf06070 */
[----:B-1----:R-:W-:Y:S01]  /*0330*/  IMAD.U32 R7, RZ, RZ, UR17 ;  /* 0x00000011ff077e24 */ /* 0x002fe2000f8e00ff */
        /* <DEDUP_REMOVED lines=49> */
.L_x_3406:
[----:B------:R-:W-:Y:S05]  /*0650*/  BSYNC.RECONVERGENT B1 ;  /* 0x0000000000017941 */ /* 0x000fea0003800200 */
.L_x_3405:
[----:B------:R-:W-:Y:S01]  /*0660*/  IMAD.SHL.U32 R6, R6, 0x200000, RZ ;  /* 0x0020000006067824 */ /* 0x000fe200078e00ff */
[----:B------:R-:W-:-:S04]  /*0670*/  LEA R7, R7, 0x37800000, 0x17 ;  /* 0x3780000007077811 */ /* 0x000fc800078eb8ff */
[----:B------:R-:W-:-:S07]  /*0680*/  LOP3.LUT R14, R7, R6, R11, 0xfe, !PT ;  /* 0x00000006070e7212 */ /* 0x000fce00078efe0b */
.L_x_3404:
[----:B------:R-:W-:Y:S05]  /*0690*/  BSYNC.RECONVERGENT B0 ;  /* 0x0000000000007941 */ /* 0x000fea0003800200 */
.L_x_3403:
[----:B-----5:R-:W-:Y:S01]  /*06a0*/  ISETP.NE.AND P4, PT, R3, RZ, PT ;  /* 0x000000ff0300720c */ /* 0x020fe20003f85270 */
[----:B------:R0:W1:Y:S01]  /*06b0*/  F2I.FTZ.TRUNC.NTZ R6, R14 ;  /* 0x0000000e00067305 */ /* 0x000062000021f100 */
[----:B------:R-:W-:Y:S01]  /*06c0*/  BSSY.RECONVERGENT B0, `(.L_x_3407) ;  /* 0x0000018000007945 */ /* 0x000fe20003800200 */
[----:B------:R-:W-:-:S10]  /*06d0*/  IMAD.MOV.U32 R7, RZ, RZ, RZ ;  /* 0x000000ffff077224 */ /* 0x000fd400078e00ff */
        /* <DEDUP_REMOVED lines=18> */
.L_x_3410:
[----:B------:R-:W-:Y:S05]  /*0800*/  BSYNC.RECONVERGENT B1 ;  /* 0x0000000000017941 */ /* 0x000fea0003800200 */
.L_x_3409:
[----:B------:R-:W-:Y:S01]  /*0810*/  IMAD.SHL.U32 R7, R7, 0x200000, RZ ;  /* 0x0020000007077824 */ /* 0x000fe200078e00ff */
[----:B------:R-:W-:-:S04]  /*0820*/  LEA R8, R8, 0x37800000, 0x17 ;  /* 0x3780000008087811 */ /* 0x000fc800078eb8ff */
[----:B------:R-:W-:-:S07]  /*0830*/  LOP3.LUT R7, R8, R7, R12, 0xfe, !PT ;  /* 0x0000000708077212 */ /* 0x000fce00078efe0c */
.L_x_3408:
[----:B------:R-:W-:Y:S05]  /*0840*/  BSYNC.RECONVERGENT B0 ;  /* 0x0000000000007941 */ /* 0x000fea0003800200 */
.L_x_3407:
        /* <DEDUP_REMOVED lines=22> */
.L_x_3414:
[----:B------:R-:W-:Y:S05]  /*09b0*/  BSYNC.RECONVERGENT B1 ;  /* 0x0000000000017941 */ /* 0x000fea0003800200 */
.L_x_3413:
[----:B------:R-:W-:Y:S01]  /*09c0*/  IMAD.SHL.U32 R8, R8, 0x200000, RZ ;  /* 0x0020000008087824 */ /* 0x000fe200078e00ff */
[----:B------:R-:W-:-:S04]  /*09d0*/  LEA R9, R9, 0x37800000, 0x17 ;  /* 0x3780000009097811 */ /* 0x000fc800078eb8ff */
[----:B------:R-:W-:-:S07]  /*09e0*/  LOP3.LUT R8, R9, R8, R13, 0xfe, !PT ;  /* 0x0000000809087212 */ /* 0x000fce00078efe0d */
.L_x_3412:
[----:B------:R-:W-:Y:S05]  /*09f0*/  BSYNC.RECONVERGENT B0 ;  /* 0x0000000000007941 */ /* 0x000fea0003800200 */
.L_x_3411:
        /* <DEDUP_REMOVED lines=22> */
.L_x_3418:
[----:B------:R-:W-:Y:S05]  /*0b60*/  BSYNC.RECONVERGENT B1 ;  /* 0x0000000000017941 */ /* 0x000fea0003800200 */
.L_x_3417:
[----:B------:R-:W-:Y:S01]  /*0b70*/  IMAD.SHL.U32 R9, R9, 0x200000, RZ ;  /* 0x0020000009097824 */ /* 0x000fe200078e00ff */
[----:B------:R-:W-:-:S04]  /*0b80*/  LEA R10, R10, 0x37800000, 0x17 ;  /* 0x378000000a0a7811 */ /* 0x000fc800078eb8ff */
[----:B------:R-:W-:-:S07]  /*0b90*/  LOP3.LUT R9, R10, R9, R14, 0xfe, !PT ;  /* 0x000000090a097212 */ /* 0x000fce00078efe0e */
.L_x_3416:
[----:B------:R-:W-:Y:S05]  /*0ba0*/  BSYNC.RECONVERGENT B0 ;  /* 0x0000000000007941 */ /* 0x000fea0003800200 */
.L_x_3415:
[----:B------:R-:W3:Y:S01]  /*0bb0*/  F2I.FTZ.TRUNC.NTZ R9, R9 ;  /* 0x0000000900097305 */ /* 0x000ee2000021f100 */
        /* <DEDUP_REMOVED lines=9> */
[----:B-1----:R1:W-:Y:S01]  /*0c50*/  @!P0 STG.E.U8 desc[UR18][R10.64], R6 ;  /* 0x000000060a008986 */ /* 0x0023e2000c101112 */
[C---:B------:R-:W-:Y:S01]  /*0c60*/  @!P2 IADD3.X R15, PT, PT, R5.reuse, UR14, RZ, P4, !PT ;  /* 0x0000000e050fac10 */ /* 0x040fe2000a7fe4ff */
[----:B------:R-:W-:Y:S01]  /*0c70*/  UISETP.GE.U32.AND.EX UP0, UPT, UR5, UR28, UPT, UP0 ;  /* 0x0000001c0500728c */ /* 0x000fe2000bf06100 */
[----:B------:R-:W-:Y:S01]  /*0c80*/  @!P3 IADD3.X R17, PT, PT, R5, UR12, RZ, P6, !PT ;  /* 0x0000000c0511bc10 */ /* 0x000fe2000b7fe4ff */
[----:B0-----:R1:W-:Y:S01]  /*0c90*/  @!P1 STG.E.U8 desc[UR18][R12.64], R7 ;  /* 0x000000070c009986 */ /* 0x0013e2000c101112 */
[----:B------:R-:W-:-:S03]  /*0ca0*/  IADD3 R4, P0, PT, R4, UR16, RZ ;  /* 0x0000001004047c10 */ /* 0x000fc6000ff1e0ff */
[----:B--2---:R1:W-:Y:S02]  /*0cb0*/  @!P2 STG.E.U8 desc[UR18][R14.64], R8 ;  /* 0x000000080e00a986 */ /* 0x0043e4000c101112 */
[----:B------:R-:W-:Y:S02]  /*0cc0*/  IMAD.X R5, RZ, RZ, R5, P0 ;  /* 0x000000ffff057224 */ /* 0x000fe400000e0605 */
[----:B---3--:R1:W-:Y:S01]  /*0cd0*/  @!P3 STG.E.U8 desc[UR18][R16.64], R9 ;  /* 0x000000091000b986 */ /* 0x0083e2000c101112 */
[----:B------:R-:W-:Y:S05]  /*0ce0*/  BRA.U !UP0, `(.L_x_3419) ;  /* 0xfffffff5088c7547 */ /* 0x000fea000b83ffff */
[----:B------:R-:W-:Y:S05]  /*0cf0*/  EXIT ;  /* 0x000000000000794d */ /* 0x000fea0003800000 */
.L_x_3402:
[----:B------:R-:W0:Y:S02]  /*0d00*/  S2R R3, SR_TID.X ;  /* 0x0000000000037919 */ /* 0x000e240000002100 */
[----:B0-----:R-:W-:-:S03]  /*0d10*/  IMAD.WIDE.U32 R4, R3, 0x4, RZ ;  /* 0x0000000403047825 */ /* 0x001fc600078e00ff */
[----:B------:R-:W-:-:S04]  /*0d20*/  ISETP.GE.U32.AND P0, PT, R4, UR29, PT ;  /* 0x0000001d04007c0c */ /* 0x000fc8000bf06070 */
[----:B------:R-:W-:-:S13]  /*0d30*/  ISETP.GE.AND.EX P0, PT, R5, UR15, PT, P0 ;  /* 0x0000000f05007c0c */ /* 0x000fda000bf06300 */
[----:B------:R-:W-:Y:S05]  /*0d40*/  @P0 EXIT ;  /* 0x000000000000094d */ /* 0x000fea0003800000 */
[----:B------:R-:W-:Y:S01]  /*0d50*/  IMAD.MOV.U32 R0, RZ, RZ, RZ ;  /* 0x000000ffff007224 */ /* 0x000fe200078e00ff */
[----:B------:R-:W0:Y:S06]  /*0d60*/  LDCU UR4, c[0x0][0x360] ;  /* 0x00006c00ff0477ac */ /* 0x000e2c0008000800 */
.L_x_3436:
        /* <DEDUP_REMOVED lines=31> */
.L_x_3423:
[----:B0-----:R-:W-:Y:S05]  /*0f60*/  BSYNC.RECONVERGENT B1 ;  /* 0x0000000000017941 */ /* 0x001fea0003800200 */
.L_x_3422:
[----:B------:R-:W-:Y:S01]  /*0f70*/  IMAD.SHL.U32 R6, R6, 0x200000, RZ ;  /* 0x0020000006067824 */ /* 0x000fe200078e00ff */
[----:B------:R-:W-:-:S04]  /*0f80*/  LEA R8, R8, 0x37800000, 0x17 ;  /* 0x3780000008087811 */ /* 0x000fc800078eb8ff */
[----:B------:R-:W-:-:S07]  /*0f90*/  LOP3.LUT R6, R8, R6, R13, 0xfe, !PT ;  /* 0x0000000608067212 */ /* 0x000fce00078efe0d */
.L_x_3421:
[----:B0-----:R-:W-:Y:S05]  /*0fa0*/  BSYNC.RECONVERGENT B0 ;  /* 0x0000000000007941 */ /* 0x001fea0003800200 */
.L_x_3420:
        /* <DEDUP_REMOVED lines=23> */
.L_x_3427:
[----:B------:R-:W-:Y:S05]  /*1120*/  BSYNC.RECONVERGENT B1 ;  /* 0x0000000000017941 */ /* 0x000fea0003800200 */
.L_x_3426:
[----:B------:R-:W-:Y:S01]  /*1130*/  IMAD.SHL.U32 R7, R7, 0x200000, RZ ;  /* 0x0020000007077824 */ /* 0x000fe200078e00ff */
[----:B------:R-:W-:-:S04]  /*1140*/  LEA R8, R8, 0x37800000, 0x17 ;  /* 0x3780000008087811 */ /* 0x000fc800078eb8ff */
[----:B------:R-:W-:-:S07]  /*1150*/  LOP3.LUT R8, R8, R7, R14, 0xfe, !PT ;  /* 0x0000000708087212 */ /* 0x000fce00078efe0e */
.L_x_3425:
[----:B------:R-:W-:Y:S05]  /*1160*/  BSYNC.RECONVERGENT B0 ;  /* 0x0000000000007941 */ /* 0x000fea0003800200 */
.L_x_3424:
        /* <DEDUP_REMOVED lines=23> */
.L_x_3431:
[----:B------:R-:W-:Y:S05]  /*12e0*/  BSYNC.RECONVERGENT B1 ;  /* 0x0000000000017941 */ /* 0x000fea0003800200 */
.L_x_3430:
[----:B------:R-:W-:Y:S01]  /*12f0*/  IMAD.SHL.U32 R4, R4, 0x200000, RZ ;  /* 0x0020000004047824 */ /* 0x000fe200078e00ff */
[----:B------:R-:W-:-:S04]  /*1300*/  LEA R8, R8, 0x37800000, 0x17 ;  /* 0x3780000008087811 */ /* 0x000fc800078eb8ff */
[----:B------:R-:W-:-:S07]  /*1310*/  LOP3.LUT R9, R8, R4, R13, 0xfe, !PT ;  /* 0x0000000408097212 */ /* 0x000fce00078efe0d */
.L_x_3429:
[----:B------:R-:W-:Y:S05]  /*1320*/  BSYNC.RECONVERGENT B0 ;  /* 0x0000000000007941 */ /* 0x000fea0003800200 */
.L_x_3428:
        /* <DEDUP_REMOVED lines=23> */
.L_x_3435:
[----:B------:R-:W-:Y:S05]  /*14a0*/  BSYNC.RECONVERGENT B1 ;  /* 0x0000000000017941 */ /* 0x000fea0003800200 */
.L_x_3434:
[----:B------:R-:W-:Y:S01]  /*14b0*/  IMAD.SHL.U32 R5, R5, 0x200000, RZ ;  /* 0x0020000005057824 */ /* 0x000fe200078e00ff */
[----:B------:R-:W-:-:S04]  /*14c0*/  LEA R4, R4, 0x37800000, 0x17 ;  /* 0x3780000004047811 */ /* 0x000fc800078eb8ff */
[----:B------:R-:W-:-:S07]  /*14d0*/  LOP3.LUT R8, R4, R5, R12, 0xfe, !PT ;  /* 0x0000000504087212 */ /* 0x000fce00078efe0c */
.L_x_3433:
[----:B------:R-:W-:Y:S05]  /*14e0*/  BSYNC.RECONVERGENT B0 ;  /* 0x0000000000007941 */ /* 0x000fea0003800200 */
.L_x_3432:
[----:B------:R-:W3:Y:S01]  /*14f0*/  F2I.FTZ.TRUNC.NTZ R8, R8 ;  /* 0x0000000800087305 */ /* 0x000ee2000021f100 */
[----:B------:R-:W-:Y:S02]  /*1500*/  IADD3 R4, P0, PT, R2, UR30, RZ ;  /* 0x0000001e02047c10 */ /* 0x000fe4000ff1e0ff */
[----:B0-2---:R-:W-:Y:S02]  /*1510*/  PRMT R6, R6, 0x3340, R7 ;  /* 0x0000334006067816 */ /* 0x005fe40000000007 */
[----:B------:R-:W-:Y:S02]  /*1520*/  IADD3.X R5, PT, PT, R10, UR31, RZ, P0, !PT ;  /* 0x0000001f0a057c10 */ /* 0x000fe400087fe4ff */
[----:B------:R-:W-:-:S05]  /*1530*/  IADD3 R3, P0, PT, R3, UR4, RZ ;  /* 0x0000000403037c10 */ /* 0x000fca000ff1e0ff */
[----:B------:R-:W-:Y:S02]  /*1540*/  IMAD.SHL.U32 R2, R3, 0x4, RZ ;  /* 0x0000000403027824 */ /* 0x000fe400078e00ff */
[----:B------:R-:W-:Y:S01]  /*1550*/  IMAD.X R0, RZ, RZ, R0, P0 ;  /* 0x000000ffff007224 */ /* 0x000fe200000e0600 */
[----:B---3--:R-:W-:Y:S02]  /*1560*/  PRMT R7, R11, 0x3340, R8 ;  /* 0x000033400b077816 */ /* 0x008fe40000000008 */
[----:B------:R-:W-:Y:S02]  /*1570*/  ISETP.LT.U32.AND P1, PT, R2, UR29, PT ;  /* 0x0000001d02007c0c */ /* 0x000fe4000bf21070 */
[----:B------:R-:W-:Y:S02]  /*1580*/  PRMT R7, R6, 0x5410, R7 ;  /* 0x0000541006077816 */ /* 0x000fe40000000007 */
[C---:B------:R-:W-:Y:S02]  /*1590*/  LOP3.LUT P0, RZ, R3.reuse, 0xffffc000, RZ, 0xc0, !PT ;  /* 0xffffc00003ff7812 */ /* 0x040fe4000780c0ff */
[----:B------:R-:W-:Y:S01]  /*15a0*/  SHF.L.U64.HI R2, R3, 0x2, R0 ;  /* 0x0000000203027819 */ /* 0x000fe20000010200 */
[----:B------:R1:W-:Y:S01]  /*15b0*/  STG.E desc[UR18][R4.64], R7 ;  /* 0x0000000704007986 */ /* 0x0003e2000c101912 */
[----:B------:R-:W-:-:S02]  /*15c0*/  LOP3.LUT P0, RZ, R0, 0x3fffffff, RZ, 0xc0, P0 ;  /* 0x3fffffff00ff7812 */ /* 0x000fc4000000c0ff */
[----:B------:R-:W-:-:S13]  /*15d0*/  ISETP.LT.AND.EX P1, PT, R2, UR15, PT, P1 ;  /* 0x0000000f02007c0c */ /* 0x000fda000bf21310 */
[----:B-1----:R-:W-:Y:S05]  /*15e0*/  @!P0 BRA P1, `(.L_x_3436) ;  /* 0xfffffff400e08947 */ /* 0x002fea000083ffff */
[----:B------:R-:W-:Y:S05]  /*15f0*/  EXIT ;  /* 0x000000000000794d */ /* 0x000fea0003800000 */
.L_x_3437:
        /* <DEDUP_REMOVED lines=16> */
.L_x_7827:


//--------------------- .text._ZN2at6native55_GLOBAL__N__de093ff9_22_ForeachBinaryOpList_cu_a911ec4325multi_tensor_apply_kernelINS1_18TensorListMetadataILi2EEENS1_11CopyFunctorIaN3c1011Float8_e5m2ELi2ELi1ELi1EEEJNS0_4CopyIaS7_EEEEEvT_T0_DpT1_ --------------------------
	.section	.text._ZN2at6native55_GLOBAL__N__de093ff9_22_ForeachBinaryOpList_cu_a911ec4325multi_tensor_apply_kernelINS1_18TensorListMetadataILi2EEENS1_11CopyFunctorIaN3c1011Float8_e5m2ELi2ELi1ELi1EEEJNS0_4CopyIaS7_EEEEEvT_T0_DpT1_,"ax",@progbits
	.align	128
.text._ZN2at6native55_GLOBAL__N__de093ff9_22_ForeachBinaryOpList_cu_a911ec4325multi_tensor_apply_kernelINS1_18TensorListMetadataILi2EEENS1_11CopyFunctorIaN3c1011Float8_e5m2ELi2ELi1ELi1EEEJNS0_4CopyIaS7_EEEEEvT_T0_DpT1_:
        .type           _ZN2at6native55_GLOBAL__N__de093ff9_22_ForeachBinaryOpList_cu_a911ec4325multi_tensor_apply_kernelINS1_18TensorListMetadataILi2EEENS1_11CopyFunctorIaN3c1011Float8_e5m2ELi2ELi1ELi1EEEJNS0_4CopyIaS7_EEEEEvT_T0_DpT1_,@function
        .size           _ZN2at6native55_GLOBAL__N__de093ff9_22_ForeachBinaryOpList_cu_a911ec4325multi_tensor_apply_kernelINS1_18TensorListMetadataILi2EEENS1_11CopyFunctorIaN3c1011Float8_e5m2ELi2ELi1ELi1EEEJNS0_4CopyIaS7_EEEEEvT_T0_DpT1_,(.L_x_7828 - _ZN2at6native55_GLOBAL__N__de093ff9_22_ForeachBinaryOpList_cu_a911ec4325multi_tensor_apply_kernelINS1_18TensorListMetadataILi2EEENS1_11CopyFunctorIaN3c1011Float8_e5m2ELi2ELi1ELi1EEEJNS0_4CopyIaS7_EEEEEvT_T0_DpT1_)
        .other          _ZN2at6native55_GLOBAL__N__de093ff9_22_ForeachBinaryOpList_cu_a911ec4325multi_tensor_apply_kernelINS1_18TensorListMetadataILi2EEENS1_11CopyFunctorIaN3c1011Float8_e5m2ELi2ELi1ELi1EEEJNS0_4CopyIaS7_EEEEEvT_T0_DpT1_,@"STO_CUDA_ENTRY STV_DEFAULT"
_ZN2at6native55_GLOBAL__N__de093ff9_22_ForeachBinaryOpList_cu_a911ec4325multi_tensor_apply_kernelINS1_18TensorListMetadataILi2EEENS1_11CopyFunctorIaN3c1011Float8_e5m2ELi2ELi1ELi1EEEJNS0_4CopyIaS7_EEEEEvT_T0_DpT1_:
        /* <DEDUP_REMOVED lines=49> */
.L_x_3439:
[C---:B------:R-:W-:Y:S01]  /*0310*/  ISETP.GE.U32.AND P0, PT, R6.reuse, UR26, PT ;  /* 0x0000001a06007c0c */ /* 0x040fe2000bf06070 */
[----:B0-----:R-:W-:Y:S01]  /*0320*/  IMAD.U32 R5, RZ, RZ, UR18 ;  /* 0x00000012ff057e24 */ /* 0x001fe2000f8e00ff */
        /* <DEDUP_REMOVED lines=8> */
[----:B------:R-:W-:Y:S01]  /*03b0*/  IMAD.MOV.U32 R7, RZ, RZ, R3 ;  /* 0x000000ffff077224 */ /* 0x000fe200078e0003 */
[----:B------:R-:W-:Y:S02]  /*03c0*/  ISETP.GE.U32.AND P2, PT, R5, UR26, PT ;  /* 0x0000001a05007c0c */ /* 0x000fe4000bf46070 */
[----:B------:R-:W-:Y:S01]  /*03d0*/  LEA.HI.X R5, R10, R3, RZ, 0x1, P4 ;  /* 0x000000030a057211 */ /* 0x000fe200020f0cff */
[----:B------:R-:W-:Y:S01]  /*03e0*/  IMAD.WIDE.U32 R12, R13, 0x3, R6 ;  /* 0x000000030d0c7825 */ /* 0x000fe200078e0006 */
[----:B------:R-:W-:Y:S01]  /*03f0*/  @!P0 IADD3 R8, P3, PT, R6, UR31, RZ ;  /* 0x0000001f06088c10 */ /* 0x000fe2000ff7e0ff */
[----:B------:R-:W-:Y:S01]  /*0400*/  UMOV UR6, URZ ;  /* 0x000000ff00067c82 */ /* 0x000fe20008000000 */
[----:B------:R-:W-:Y:S02]  /*0410*/  ISETP.GE.U32.AND.EX P2, PT, R5, UR27, PT, P2 ;  /* 0x0000001b05007c0c */ /* 0x000fe4000bf46120 */
[----:B------:R-:W-:-:S02]  /*0420*/  @!P0 IADD3.X R9, PT, PT, R3, UR32, RZ, P3, !PT ;  /* 0x0000002003098c10 */ /* 0x000fc40009ffe4ff */
[----:B------:R-:W-:Y:S01]  /*0430*/  ISETP.GE.U32.AND P3, PT, R12, UR26, PT ;  /* 0x0000001a0c007c0c */ /* 0x000fe2000bf66070 */
[----:B------:R-:W-:Y:S01]  /*0440*/  VIADD R12, R13, UR6 ;  /* 0x000000060d0c7c36 */ /* 0x000fe20008000000 */
[----:B------:R-:W-:Y:S01]  /*0450*/  @!P1 IADD3 R10, P4, PT, R6, UR8, RZ ;  /* 0x00000008060a9c10 */ /* 0x000fe2000ff9e0ff */
[----:B------:R-:W2:Y:S03]  /*0460*/  @!P0 LDG.E.U8 R16, desc[UR16][R8.64] ;  /* 0x0000001008108981 */ /* 0x000ea6000c1e1100 */
[----:B------:R-:W-:Y:S02]  /*0470*/  @!P1 IADD3.X R11, PT, PT, R3, UR7, RZ, P4, !PT ;  /* 0x00000007030b9c10 */ /* 0x000fe4000a7fe4ff */
[----:B------:R-:W-:-:S03]  /*0480*/  ISETP.GE.U32.AND.EX P3, PT, R12, UR27, PT, P3 ;  /* 0x0000001b0c007c0c */ /* 0x000fc6000bf66130 */
[----:B------:R-:W3:Y:S01]  /*0490*/  @!P1 LDG.E.U8 R2, desc[UR16][R10.64] ;  /* 0x000000100a029981 */ /* 0x000ee2000c1e1100 */
[----:B------:R-:W-:-:S04]  /*04a0*/  @!P2 IADD3 R12, P4, PT, R6, UR24, RZ ;  /* 0x00000018060cac10 */ /* 0x000fc8000ff9e0ff */
[----:B------:R-:W-:-:S05]  /*04b0*/  @!P2 IADD3.X R13, PT, PT, R3, UR25, RZ, P4, !PT ;  /* 0x00000019030dac10 */ /* 0x000fca000a7fe4ff */
[----:B------:R-:W-:Y:S01]  /*04c0*/  @!P3 IADD3 R14, P4, PT, R6, UR21, RZ ;  /* 0x00000015060ebc10 */ /* 0x000fe2000ff9e0ff */
[----:B------:R-:W4:Y:S03]  /*04d0*/  @!P2 LDG.E.U8 R4, desc[UR16][R12.64] ;  /* 0x000000100c04a981 */ /* 0x000f26000c1e1100 */
        /* <DEDUP_REMOVED lines=14> */
[----:B------:R-:W-:Y:S01]  /*05c0*/  @!P6 LOP3.LUT R5, R17, 0x7f00, RZ, 0xc0, !PT ;  /* 0x00007f001105e812 */ /* 0x000fe200078ec0ff */
[C---:B----4-:R-:W-:Y:S01]  /*05d0*/  IMAD.SHL.U32 R12, R4.reuse, 0x2000000, RZ ;  /* 0x02000000040c7824 */ /* 0x050fe200078e00ff */
[----:B------:R-:W-:Y:S01]  /*05e0*/  @P6 LEA.HI R7, R7, 0x70000000, RZ, 0x1c ;  /* 0x7000000007076811 */ /* 0x000fe200078fe0ff */
[----:B------:R-:W-:Y:S01]  /*05f0*/  IMAD.SHL.U32 R11, R4, 0x100, RZ ;  /* 0x00000100040b7824 */ /* 0x000fe200078e00ff */
[----:B------:R-:W-:Y:S02]  /*0600*/  @!P6 LOP3.LUT R5, R5, 0x3f000000, RZ, 0xfc, !PT ;  /* 0x3f0000000505e812 */ /* 0x000fe400078efcff */
[----:B------:R-:W-:Y:S02]  /*0610*/  ISETP.GE.U32.AND P4, PT, R12, 0x8000000, PT ;  /* 0x080000000c00780c */ /* 0x000fe40003f86070 */
[----:B------:R-:W-:Y:S01]  /*0620*/  @P5 LEA.HI R8, R8, 0x70000000, RZ, 0x1c ;  /* 0x7000000008085811 */ /* 0x000fe200078fe0ff */
[----:B-----5:R-:W-:Y:S01]  /*0630*/  IMAD.SHL.U32 R13, R0, 0x2000000, RZ ;  /* 0x02000000000d7824 */ /* 0x020fe200078e00ff */
[----:B------:R-:W-:Y:S01]  /*0640*/  @!P5 LOP3.LUT R9, R10, 0x7f00, RZ, 0xc0, !PT ;  /* 0x00007f000a09d812 */ /* 0x000fe200078ec0ff */
[----:B------:R-:W-:Y:S01]  /*0650*/  @!P6 FADD.FTZ R5, R5, -0.5 ;  /* 0xbf0000000505e421 */ /* 0x000fe20000010000 */
[----:B------:R-:W-:Y:S01]  /*0660*/  PRMT R17, R17, 0x9910, RZ ;  /* 0x0000991011117816 */ /* 0x000fe200000000ff */
[----:B------:R-:W-:Y:S01]  /*0670*/  @P6 FMUL.FTZ R5, R7, 1.9259299443872358531e-34 ;  /* 0x0780000007056820 */ /* 0x000fe20000410000 */
[----:B------:R-:W-:Y:S01]  /*0680*/  @!P5 LOP3.LUT R9, R9, 0x3f000000, RZ, 0xfc, !PT ;  /* 0x3f0000000909d812 */ /* 0x000fe200078efcff */
[----:B------:R-:W-:Y:S01]  /*0690*/  @P5 FMUL.FTZ R7, R8, 1.9259299443872358531e-34 ;  /* 0x0780000008075820 */ /* 0x000fe20000410000 */
[----:B------:R-:W-:Y:S01]  /*06a0*/  ISETP.GE.U32.AND P6, PT, R13, 0x8000000, PT ;  /* 0x080000000d00780c */ /* 0x000fe20003fc6070 */
[----:B------:R-:W-:Y:S01]  /*06b0*/  IMAD.MOV.U32 R8, RZ, RZ, R17 ;  /* 0x000000ffff087224 */ /* 0x000fe200078e0011 */
[----:B------:R-:W-:Y:S01]  /*06c0*/  PRMT R10, R10, 0x9910, RZ ;  /* 0x000099100a0a7816 */ /* 0x000fe200000000ff */
[----:B------:R-:W-:Y:S01]  /*06d0*/  @!P5 FADD.FTZ R7, R9, -0.5 ;  /* 0xbf0000000907d421 */ /* 0x000fe20000010000 */
[----:B------:R-:W-:-:S02]  /*06e0*/  @!P4 LOP3.LUT R9, R11, 0x7f00, RZ, 0xc0, !PT ;  /* 0x00007f000b09c812 */ /* 0x000fc400078ec0ff */
[----:B------:R-:W-:Y:S02]  /*06f0*/  LOP3.LUT R5, R5, 0x80000000, R8, 0xf8, !PT ;  /* 0x8000000005057812 */ /* 0x000fe400078ef808 */
[----:B------:R-:W-:Y:S01]  /*0700*/  @P4 LEA.HI R8, R12, 0x70000000, RZ, 0x1c ;  /* 0x700000000c084811 */ /* 0x000fe200078fe0ff */
[----:B------:R-:W-:Y:S01]  /*0710*/  IMAD.SHL.U32 R12, R0, 0x100, RZ ;  /* 0x00000100000c7824 */ /* 0x000fe200078e00ff */
[----:B------:R-:W-:Y:S02]  /*0720*/  @!P4 LOP3.LUT R9, R9, 0x3f000000, RZ, 0xfc, !PT ;  /* 0x3f0000000909c812 */ /* 0x000fe400078efcff */
[----:B------:R-:W-:Y:S01]  /*0730*/  PRMT R14, R11, 0x9910, RZ ;  /* 0x000099100b0e7816 */ /* 0x000fe200000000ff */
[----:B------:R-:W-:Y:S01]  /*0740*/  @P4 FMUL.FTZ R8, R8, 1.9259299443872358531e-34 ;  /* 0x0780000008084820 */ /* 0x000fe20000410000 */
[----:B------:R-:W-:Y:S01]  /*0750*/  @!P6 LOP3.LUT R11, R12, 0x7f00, RZ, 0xc0, !PT ;  /* 0x00007f000c0be812 */ /* 0x000fe200078ec0ff */
[----:B------:R-:W-:Y:S01]  /*0760*/  @!P4 FADD.FTZ R8, R9, -0.5 ;  /* 0xbf0000000908c421 */ /* 0x000fe20000010000 */
[----:B------:R-:W-:Y:S01]  /*0770*/  LOP3.LUT R7, R7, 0x80000000, R10, 0xf8, !PT ;  /* 0x8000000007077812 */ /* 0x000fe200078ef80a */
[----:B------:R-:W-:Y:S01]  /*0780*/  IMAD.MOV.U32 R9, RZ, RZ, R14 ;  /* 0x000000ffff097224 */ /* 0x000fe200078e000e */
[----:B------:R-:W-:Y:S01]  /*0790*/  @P6 LEA.HI R10, R13, 0x70000000, RZ, 0x1c ;  /* 0x700000000d0a6811 */ /* 0x000fe200078fe0ff */
[----:B------:R-:W0:Y:S01]  /*07a0*/  F2I.FTZ.TRUNC.NTZ R5, R5 ;  /* 0x0000000500057305 */ /* 0x000e22000021f100 */
[----:B------:R-:W-:-:S02]  /*07b0*/  @!P6 LOP3.LUT R11, R11, 0x3f000000, RZ, 0xfc, !PT ;  /* 0x3f0000000b0be812 */ /* 0x000fc400078efcff */
[----:B------:R-:W-:Y:S01]  /*07c0*/  PRMT R12, R12, 0x9910, RZ ;  /* 0x000099100c0c7816 */ /* 0x000fe200000000ff */
[----:B------:R-:W-:Y:S01]  /*07d0*/  @P6 FMUL.FTZ R10, R10, 1.9259299443872358531e-34 ;  /* 0x078000000a0a6820 */ /* 0x000fe20000410000 */
[----:B------:R-:W-:Y:S01]  /*07e0*/  LOP3.LUT R17, R8, 0x80000000, R9, 0xf8, !PT ;  /* 0x8000000008117812 */ /* 0x000fe200078ef809 */
[----:B------:R-:W-:Y:S01]  /*07f0*/  @!P6 FADD.FTZ R10, R11, -0.5 ;  /* 0xbf0000000b0ae421 */ /* 0x000fe20000010000 */
[C---:B------:R-:W-:Y:S01]  /*0800*/  @!P0 IADD3 R8, P4, PT, R6.reuse, UR29, RZ ;  /* 0x0000001d06088c10 */ /* 0x040fe2000ff9e0ff */
[----:B------:R-:W-:Y:S01]  /*0810*/  IMAD.MOV.U32 R9, RZ, RZ, R12 ;  /* 0x000000ffff097224 */ /* 0x000fe200078e000c */
[----:B------:R-:W1:Y:S01]  /*0820*/  F2I.FTZ.TRUNC.NTZ R7, R7 ;  /* 0x0000000700077305 */ /* 0x000e62000021f100 */
[----:B------:R-:W-:-:S03]  /*0830*/  @!P2 IADD3 R12, P5, PT, R6, UR23, RZ ;  /* 0x00000017060cac10 */ /* 0x000fc6000ffbe0ff */
[----:B------:R-:W-:Y:S02]  /*0840*/  LOP3.LUT R18, R10, 0x80000000, R9, 0xf8, !PT ;  /* 0x800000000a127812 */ /* 0x000fe400078ef809 */
[C---:B------:R-:W-:Y:S02]  /*0850*/  @!P0 IADD3.X R9, PT, PT, R3.reuse, UR30, RZ, P4, !PT ;  /* 0x0000001e03098c10 */ /* 0x040fe4000a7fe4ff */
[----:B------:R-:W2:Y:S01]  /*0860*/  F2I.FTZ.TRUNC.NTZ R17, R17 ;  /* 0x0000001100117305 */ /* 0x000ea2000021f100 */
[C---:B------:R-:W-:Y:S02]  /*0870*/  @!P1 IADD3 R10, P4, PT, R6.reuse, UR19, RZ ;  /* 0x00000013060a9c10 */ /* 0x040fe4000ff9e0ff */
[C---:B------:R-:W-:Y:S01]  /*0880*/  @!P2 IADD3.X R13, PT, PT, R3.reuse, UR14, RZ, P5, !PT ;  /* 0x0000000e030dac10 */ /* 0x040fe2000affe4ff */
[----:B0-----:R0:W-:Y:S01]  /*0890*/  @!P0 STG.E.U8 desc[UR16][R8.64], R5 ;  /* 0x0000000508008986 */ /* 0x0011e2000c101110 */
[C---:B------:R-:W-:Y:S02]  /*08a0*/  @!P1 IADD3.X R11, PT, PT, R3.reuse, UR10, RZ, P4, !PT ;  /* 0x0000000a030b9c10 */ /* 0x040fe4000a7fe4ff */
[C---:B------:R-:W-:Y:S01]  /*08b0*/  @!P3 IADD3 R14, P4, PT, R6.reuse, UR20, RZ ;  /* 0x00000014060ebc10 */ /* 0x040fe2000ff9e0ff */
[----:B------:R-:W3:Y:S01]  /*08c0*/  F2I.FTZ.TRUNC.NTZ R19, R18 ;  /* 0x0000001200137305 */ /* 0x000ee2000021f100 */
[----:B------:R-:W-:Y:S01]  /*08d0*/  IADD3 R6, P0, PT, R6, UR6, RZ ;  /* 0x0000000606067c10 */ /* 0x000fe2000ff1e0ff */
[----:B-1----:R0:W-:Y:S01]  /*08e0*/  @!P1 STG.E.U8 desc[UR16][R10.64], R7 ;  /* 0x000000070a009986 */ /* 0x0021e2000c101110 */
[----:B------:R-:W-:-:S03]  /*08f0*/  @!P3 IADD3.X R15, PT, PT, R3, UR12, RZ, P4, !PT ;  /* 0x0000000c030fbc10 */ /* 0x000fc6000a7fe4ff */
[----:B------:R-:W-:Y:S01]  /*0900*/  IMAD.X R3, RZ, RZ, R3, P0 ;  /* 0x000000ffff037224 */ /* 0x000fe200000e0603 */
[----:B--2---:R0:W-:Y:S04]  /*0910*/  @!P2 STG.E.U8 desc[UR16][R12.64], R17 ;  /* 0x000000110c00a986 */ /* 0x0041e8000c101110 */
[----:B---3--:R0:W-:Y:S01]  /*0920*/  @!P3 STG.E.U8 desc[UR16][R14.64], R19 ;  /* 0x000000130e00b986 */ /* 0x0081e2000c101110 */
[----:B------:R-:W-:Y:S05]  /*0930*/  BRA.U !UP0, `(.L_x_3439) ;  /* 0xfffffff908747547 */ /* 0x000fea000b83ffff */
[----:B------:R-:W-:Y:S05]  /*0940*/  EXIT ;  /* 0x000000000000794d */ /* 0x000fea0003800000 */
.L_x_3438:
[----:B------:R-:W0:Y:S02]  /*0950*/  S2R R3, SR_TID.X ;  /* 0x0000000000037919 */ /* 0x000e240000002100 */
[----:B0-----:R-:W-:-:S03]  /*0960*/  IMAD.WIDE.U32 R4, R3, 0x4, RZ ;  /* 0x0000000403047825 */ /* 0x001fc600078e00ff */
[----:B------:R-:W-:-:S04]  /*0970*/  ISETP.GE.U32.AND P0, PT, R4, UR28, PT ;  /* 0x0000001c04007c0c */ /* 0x000fc8000bf06070 */
[----:B------:R-:W-:-:S13]  /*0980*/  ISETP.GE.AND.EX P0, PT, R5, UR15, PT, P0 ;  /* 0x0000000f05007c0c */ /* 0x000fda000bf06300 */
[----:B------:R-:W-:Y:S05]  /*0990*/  @P0 EXIT ;  /* 0x000000000000094d */ /* 0x000fea0003800000 */
[----:B------:R-:W-:Y:S01]  /*09a0*/  IMAD.MOV.U32 R0, RZ, RZ, RZ ;  /* 0x000000ffff007224 */ /* 0x000fe200078e00ff */
[----:B------:R-:W0:Y:S06]  /*09b0*/  LDCU UR4, c[0x0][0x360] ;  /* 0x00006c00ff0477ac */ /* 0x000e2c0008000800 */
.L_x_3440:
[C---:B------:R-:W-:Y:S01]  /*09c0*/  IMAD.SHL.U32 R2, R3.reuse, 0x4, RZ ;  /* 0x0000000403027824 */ /* 0x040fe200078e00ff */
[----:B------:R-:W-:-:S04]  /*09d0*/  SHF.L.U64.HI R10, R3, 0x2, R0 ;  /* 0x00000002030a7819 */ /* 0x000fc80000010200 */
[----:B------:R-:W-:-:S04]  /*09e0*/  IADD3 R4, P0, PT, R2, UR31, RZ ;  /* 0x0000001f02047c10 */ /* 0x000fc8000ff1e0ff */
[----:B------:R-:W-:-:S05]  /*09f0*/  IADD3.X R5, PT, PT, R10, UR32, RZ, P0, !PT ;  /* 0x000000200a057c10 */ /* 0x000fca00087fe4ff */
        /* <DEDUP_REMOVED lines=15> */
[----:B------:R-:W-:Y:S02]  /*0af0*/  PRMT R15, R15, 0x9910, RZ ;  /* 0x000099100f0f7816 */ /* 0x000fe400000000ff */
[----:B------:R-:W-:-:S03]  /*0b00*/  ISETP.GE.U32.AND P1, PT, R14, 0x8000000, PT ;  /* 0x080000000e00780c */ /* 0x000fc60003f26070 */
[----:B------:R-:W-:Y:S02]  /*0b10*/  @!P0 LOP3.LUT R9, R9, 0x7f00, RZ, 0xc0, !PT ;  /* 0x00007f0009098812 */ /* 0x000fe400078ec0ff */
[----:B------:R-:W-:Y:S01]  /*0b20*/  @P0 LEA.HI R8, R13, 0x70000000, RZ, 0x1c ;  /* 0x700000000d080811 */ /* 0x000fe200078fe0ff */
[----:B------:R-:W-:Y:S01]  /*0b30*/  IMAD.SHL.U32 R13, R12, 0x100, RZ ;  /* 0x000001000c0d7824 */ /* 0x000fe200078e00ff */
[----:B------:R-:W-:Y:S02]  /*0b40*/  @!P2 LOP3.LUT R5, R5, 0x7f00, RZ, 0xc0, !PT ;  /* 0x00007f000505a812 */ /* 0x000fe400078ec0ff */
[----:B------:R-:W-:Y:S02]  /*0b50*/  @!P0 LOP3.LUT R9, R9, 0x3f000000, RZ, 0xfc, !PT ;  /* 0x3f00000009098812 */ /* 0x000fe400078efcff */
[----:B------:R-:W-:Y:S01]  /*0b60*/  @P2 LEA.HI R6, R11, 0x70000000, RZ, 0x1c ;  /* 0x700000000b062811 */ /* 0x000fe200078fe0ff */
[----:B------:R-:W-:Y:S01]  /*0b70*/  @P0 FMUL.FTZ R11, R8, 1.9259299443872358531e-34 ;  /* 0x07800000080b0820 */ /* 0x000fe20000410000 */
[----:B------:R-:W-:Y:S01]  /*0b80*/  @!P2 LOP3.LUT R5, R5, 0x3f000000, RZ, 0xfc, !PT ;  /* 0x3f0000000505a812 */ /* 0x000fe200078efcff */
[----:B------:R-:W-:Y:S01]  /*0b90*/  @!P0 FADD.FTZ R11, R9, -0.5 ;  /* 0xbf000000090b8421 */ /* 0x000fe20000010000 */
[----:B------:R-:W-:Y:S01]  /*0ba0*/  ISETP.GT.U32.AND P0, PT, R4, 0x7ffffff, PT ;  /* 0x07ffffff0400780c */ /* 0x000fe20003f04070 */
[----:B------:R-:W-:Y:S01]  /*0bb0*/  @P2 FMUL.FTZ R6, R6, 1.9259299443872358531e-34 ;  /* 0x0780000006062820 */ /* 0x000fe20000410000 */
[----:B------:R-:W-:Y:S01]  /*0bc0*/  LOP3.LUT R9, R13, 0xffff, RZ, 0xc0, !PT ;  /* 0x0000ffff0d097812 */ /* 0x000fe200078ec0ff */
[----:B------:R-:W-:Y:S01]  /*0bd0*/  @!P2 FADD.FTZ R6, R5, -0.5 ;  /* 0xbf0000000506a421 */ /* 0x000fe20000010000 */
[----:B------:R-:W-:Y:S01]  /*0be0*/  IMAD.SHL.U32 R5, R7, 0x100, RZ ;  /* 0x0000010007057824 */ /* 0x000fe200078e00ff */
[----:B------:R-:W-:-:S02]  /*0bf0*/  @P1 LEA.HI R8, R14, 0x70000000, RZ, 0x1c ;  /* 0x700000000e081811 */ /* 0x000fc400078fe0ff */
[----:B------:R-:W-:Y:S02]  /*0c00*/  @!P1 LOP3.LUT R9, R9, 0x7f00, RZ, 0xc0, !PT ;  /* 0x00007f0009099812 */ /* 0x000fe400078ec0ff */
[----:B------:R-:W-:Y:S01]  /*0c10*/  LOP3.LUT R7, R5, 0xffff, RZ, 0xc0, !PT ;  /* 0x0000ffff05077812 */ /* 0x000fe200078ec0ff */
[----:B------:R-:W-:Y:S01]  /*0c20*/  @P1 FMUL.FTZ R8, R8, 1.9259299443872358531e-34 ;  /* 0x0780000008081820 */ /* 0x000fe20000410000 */
[----:B------:R-:W-:Y:S02]  /*0c30*/  @!P1 LOP3.LUT R9, R9, 0x3f000000, RZ, 0xfc, !PT ;  /* 0x3f00000009099812 */ /* 0x000fe400078efcff */
[----:B------:R-:W-:Y:S02]  /*0c40*/  @!P0 LOP3.LUT R7, R7, 0x7f00, RZ, 0xc0, !PT ;  /* 0x00007f0007078812 */ /* 0x000fe400078ec0ff */
[----:B------:R-:W-:Y:S01]  /*0c50*/  @P0 LEA.HI R4, R4, 0x70000000, RZ, 0x1c ;  /* 0x7000000004040811 */ /* 0x000fe200078fe0ff */
[----:B------:R-:W-:Y:S01]  /*0c60*/  @!P1 FADD.FTZ R8, R9, -0.5 ;  /* 0xbf00000009089421 */ /* 0x000fe20000010000 */
[----:B------:R-:W-:-:S02]  /*0c70*/  @!P0 LOP3.LUT R7, R7, 0x3f000000, RZ, 0xfc, !PT ;  /* 0x3f00000007078812 */ /* 0x000fc400078efcff */
[----:B------:R-:W-:Y:S02]  /*0c80*/  PRMT R13, R13, 0x9910, RZ ;  /* 0x000099100d0d7816 */ /* 0x000fe400000000ff */
[----:B------:R-:W-:Y:S01]  /*0c90*/  PRMT R5, R5, 0x9910, RZ ;  /* 0x0000991005057816 */ /* 0x000fe200000000ff */
[----:B------:R-:W-:Y:S01]  /*0ca0*/  @!P0 FADD.FTZ R7, R7, -0.5 ;  /* 0xbf00000007078421 */ /* 0x000fe20000010000 */
[----:B------:R-:W-:Y:S01]  /*0cb0*/  PRMT R12, R16, 0x9910, RZ ;  /* 0x00009910100c7816 */ /* 0x000fe200000000ff */
[----:B------:R-:W-:Y:S01]  /*0cc0*/  @P0 FMUL.FTZ R7, R4, 1.9259299443872358531e-34 ;  /* 0x0780000004070820 */ /* 0x000fe20000410000 */
[----:B------:R-:W-:Y:S02]  /*0cd0*/  IMAD.MOV.U32 R9, RZ, RZ, R13 ;  /* 0x000000ffff097224 */ /* 0x000fe400078e000d */
[----:B------:R-:W-:Y:S01]  /*0ce0*/  IMAD.MOV.U32 R4, RZ, RZ, R5 ;  /* 0x000000ffff047224 */ /* 0x000fe200078e0005 */
[----:B------:R-:W-:Y:S01]  /*0cf0*/  LOP3.LUT R12, R11, 0x80000000, R12, 0xf8, !PT ;  /* 0x800000000b0c7812 */ /* 0x000fe200078ef80c */
[----:B------:R-:W-:Y:S01]  /*0d00*/  IMAD.MOV.U32 R11, RZ, RZ, R15 ;  /* 0x000000ffff0b7224 */ /* 0x000fe200078e000f */
[----:B------:R-:W-:-:S02]  /*0d10*/  LOP3.LUT R8, R8, 0x80000000, R9, 0xf8, !PT ;  /* 0x8000000008087812 */ /* 0x000fc400078ef809 */
[----:B------:R-:W-:Y:S02]  /*0d20*/  LOP3.LUT R7, R7, 0x80000000, R4, 0xf8, !PT ;  /* 0x8000000007077812 */ /* 0x000fe400078ef804 */
[----:B------:R-:W-:Y:S01]  /*0d30*/  LOP3.LUT R6, R6, 0x80000000, R11, 0xf8, !PT ;  /* 0x8000000006067812 */ /* 0x000fe200078ef80b */
[----:B------:R-:W-:Y:S01]  /*0d40*/  F2I.FTZ.TRUNC.NTZ R12, R12 ;  /* 0x0000000c000c7305 */ /* 0x000fe2000021f100 */
[----:B------:R-:W-:-:S04]  /*0d50*/  IADD3 R4, P0, PT, R2, UR29, RZ ;  /* 0x0000001d02047c10 */ /* 0x000fc8000ff1e0ff */
[----:B------:R-:W-:Y:S02]  /*0d60*/  IADD3.X R5, PT, PT, R10, UR30, RZ, P0, !PT ;  /* 0x0000001e0a057c10 */ /* 0x000fe400087fe4ff */
[----:B0-----:R-:W-:Y:S01]  /*0d70*/  IADD3 R3, P0, PT, R3, UR4, RZ ;  /* 0x0000000403037c10 */ /* 0x001fe2000ff1e0ff */
[----:B------:R-:W0:Y:S04]  /*0d80*/  F2I.FTZ.TRUNC.NTZ R11, R6 ;  /* 0x00000006000b7305 */ /* 0x000e28000021f100 */
[----:B------:R-:W-:Y:S01]  /*0d90*/  IMAD.X R0, RZ, RZ, R0, P0 ;  /* 0x000000ffff007224 */ /* 0x000fe200000e0600 */
[----:B------:R-:W-:-:S03]  /*0da0*/  LOP3.LUT P0, RZ, R3, 0xffffc000, RZ, 0xc0, !PT ;  /* 0xffffc00003ff7812 */ /* 0x000fc6000780c0ff */
[----:B------:R-:W-:Y:S01]  /*0db0*/  F2I.FTZ.TRUNC.NTZ R8, R8 ;  /* 0x0000000800087305 */ /* 0x000fe2000021f100 */
[----:B------:R-:W-:Y:S02]  /*0dc0*/  LOP3.LUT P0, RZ, R0, 0x3fffffff, RZ, 0xc0, P0 ;  /* 0x3fffffff00ff7812 */ /* 0x000fe4000000c0ff */
[----:B0-----:R-:W-:-:S05]  /*0dd0*/  PRMT R9, R11, 0x3340, R12 ;  /* 0x000033400b097816 */ /* 0x001fca000000000c */
[----:B------:R-:W0:Y:S02]  /*0de0*/  F2I.FTZ.TRUNC.NTZ R7, R7 ;  /* 0x0000000700077305 */ /* 0x000e24000021f100 */
[----:B0-----:R-:W-:-:S04]  /*0df0*/  PRMT R2, R7, 0x3340, R8 ;  /* 0x0000334007027816 */ /* 0x001fc80000000008 */
[----:B------:R-:W-:Y:S01]  /*0e00*/  PRMT R9, R2, 0x5410, R9 ;  /* 0x0000541002097816 */ /* 0x000fe20000000009 */
[----:B------:R-:W-:-:S04]  /*0e10*/  IMAD.SHL.U32 R2, R3, 0x4, RZ ;  /* 0x0000000403027824 */ /* 0x000fc800078e00ff */
[----:B------:R1:W-:Y:S01]  /*0e20*/  STG.E desc[UR16][R4.64], R9 ;  /* 0x0000000904007986 */ /* 0x0003e2000c101910 */
[----:B------:R-:W-:Y:S02]  /*0e30*/  ISETP.LT.U32.AND P1, PT, R2, UR28, PT ;  /* 0x0000001c02007c0c */ /* 0x000fe4000bf21070 */
[----:B------:R-:W-:-:S04]  /*0e40*/  SHF.L.U64.HI R2, R3, 0x2, R0 ;  /* 0x0000000203027819 */ /* 0x000fc80000010200 */
[----:B------:R-:W-:-:S13]  /*0e50*/  ISETP.LT.AND.EX P1, PT, R2, UR15, PT, P1 ;  /* 0x0000000f02007c0c */ /* 0x000fda000bf21310 */
[----:B-1----:R-:W-:Y:S05]  /*0e60*/  @!P0 BRA P1, `(.L_x_3440) ;  /* 0xfffffff800d48947 */ /* 0x002fea000083ffff */
[----:B------:R-:W-:Y:S05]  /*0e70*/  EXIT ;  /* 0x000000000000794d */ /* 0x000fea0003800000 */
.L_x_3441:
        /* <DEDUP_REMOVED lines=16> */
.L_x_7828:


//--------------------- .text._ZN2at6native55_GLOBAL__N__de093ff9_22_ForeachBinaryOpList_cu_a911ec4325multi_tensor_apply_kernelINS1_18TensorListMetadataILi2EEENS1_11CopyFunctorIaN3c1015Float8_e4m3fnuzELi2ELi1ELi1EEEJNS0_4CopyIaS7_EEEEEvT_T0_DpT1_ --------------------------
	.section	.text._ZN2at6native55_GLOBAL__N__de093ff9_22_ForeachBinaryOpList_cu_a911ec4325multi_tensor_apply_kernelINS1_18TensorListMetadataILi2EEENS1_11CopyFunctorIaN3c1015Float8_e4m3fnuzELi2ELi1ELi1EEEJNS0_4CopyIaS7_EEEEEvT_T0_DpT1_,"ax",@progbits
	.align	128
.text._ZN2at6native55_GLOBAL__N__de093ff9_22_ForeachBinaryOpList_cu_a911ec4325multi_tensor_apply_kernelINS1_18TensorListMetadataILi2EEENS1_11CopyFunctorIaN3c1015Float8_e4m3fnuzELi2ELi1ELi1EEEJNS0_4CopyIaS7_EEEEEvT_T0_DpT1_:
        .type           _ZN2at6native55_GLOBAL__N__de093ff9_22_ForeachBinaryOpList_cu_a911ec4325multi_tensor_apply_kernelINS1_18TensorListMetadataILi2EEENS1_11CopyFunctorIaN3c1015Float8_e4m3fnuzELi2ELi1ELi1EEEJNS0_4CopyIaS7_EEEEEvT_T0_DpT1_,@function
        .size           _ZN2at6native55_GLOBAL__N__de093ff9_22_ForeachBinaryOpList_cu_a911ec4325multi_tensor_apply_kernelINS1_18TensorListMetadataILi2EEENS1_11CopyFunctorIaN3c1015Float8_e4m3fnuzELi2ELi1ELi1EEEJNS0_4CopyIaS7_EEEEEvT_T0_DpT1_,(.L_x_7829 - _ZN2at6native55_GLOBAL__N__de093ff9_22_ForeachBinaryOpList_cu_a911ec4325multi_tensor_apply_kernelINS1_18TensorListMetadataILi2EEENS1_11CopyFunctorIaN3c1015Float8_e4m3fnuzELi2ELi1ELi1EEEJNS0_4CopyIaS7_EEEEEvT_T0_DpT1_)
        .other          _ZN2at6native55_GLOBAL__N__de093ff9_22_ForeachBinaryOpList_cu_a911ec4325multi_tensor_apply_kernelINS1_18TensorListMetadataILi2EEENS1_11CopyFunctorIaN3c1015Float8_e4m3fnuzELi2ELi1ELi1EEEJNS0_4CopyIaS7_EEEEEvT_T0_DpT1_,@"STO_CUDA_ENTRY STV_DEFAULT"
_ZN2at6native55_GLOBAL__N__de093ff9_22_ForeachBinaryOpList_cu_a911ec4325multi_tensor_apply_kernelINS1_18TensorListMetadataILi2EEENS1_11CopyFunctorIaN3c1015Float8_e4m3fnuzELi2ELi1ELi1EEEJNS0_4CopyIaS7_EEEEEvT_T0_DpT1_:
        /* <DEDUP_REMOVED lines=50> */
.L_x_3459:
        /* <DEDUP_REMOVED lines=51> */
.L_x_3446:
[----:B------:R-:W-:Y:S05]  /*0650*/  BSYNC.RECONVERGENT B1 ;  /* 0x0000000000017941 */ /* 0x000fea0003800200 */
.L_x_3445:
[----:B------:R-:W-:Y:S01]  /*0660*/  IMAD.SHL.U32 R6, R6, 0x100000, RZ ;  /* 0x0010000006067824 */ /* 0x000fe200078e00ff */
[----:B------:R-:W-:-:S04]  /*0670*/  LEA R7, R7, 0x3b800000, 0x17 ;  /* 0x3b80000007077811 */ /* 0x000fc800078eb8ff */
[----:B------:R-:W-:-:S07]  /*0680*/  LOP3.LUT R14, R7, R6, R11, 0xfe, !PT ;  /* 0x00000006070e7212 */ /* 0x000fce00078efe0b */
.L_x_3444:
[----:B------:R-:W-:Y:S05]  /*0690*/  BSYNC.RECONVERGENT B0 ;  /* 0x0000000000007941 */ /* 0x000fea0003800200 */
.L_x_3443:
        /* <DEDUP_REMOVED lines=22> */
.L_x_3450:
[----:B------:R-:W-:Y:S05]  /*0800*/  BSYNC.RECONVERGENT B1 ;  /* 0x0000000000017941 */ /* 0x000fea0003800200 */
.L_x_3449:
[----:B------:R-:W-:Y:S01]  /*0810*/  IMAD.SHL.U32 R7, R7, 0x100000, RZ ;  /* 0x0010000007077824 */ /* 0x000fe200078e00ff */
[----:B------:R-:W-:-:S04]  /*0820*/  LEA R8, R8, 0x3b800000, 0x17 ;  /* 0x3b80000008087811 */ /* 0x000fc800078eb8ff */
[----:B------:R-:W-:-:S07]  /*0830*/  LOP3.LUT R7, R8, R7, R12, 0xfe, !PT ;  /* 0x0000000708077212 */ /* 0x000fce00078efe0c */
.L_x_3448:
[----:B------:R-:W-:Y:S05]  /*0840*/  BSYNC.RECONVERGENT B0 ;  /* 0x0000000000007941 */ /* 0x000fea0003800200 */
.L_x_3447:
        /* <DEDUP_REMOVED lines=22> */
.L_x_3454:
[----:B------:R-:W-:Y:S05]  /*09b0*/  BSYNC.RECONVERGENT B1 ;  /* 0x0000000000017941 */ /* 0x000fea0003800200 */
.L_x_3453:
[----:B------:R-:W-:Y:S01]  /*09c0*/  IMAD.SHL.U32 R8, R8, 0x100000, RZ ;  /* 0x0010000008087824 */ /* 0x000fe200078e00ff */
[----:B------:R-:W-:-:S04]  /*09d0*/  LEA R9, R9, 0x3b800000, 0x17 ;  /* 0x3b80000009097811 */ /* 0x000fc800078eb8ff */
[----:B------:R-:W-:-:S07]  /*09e0*/  LOP3.LUT R8, R9, R8, R13, 0xfe, !PT ;  /* 0x0000000809087212 */ /* 0x000fce00078efe0d */
.L_x_3452:
[----:B------:R-:W-:Y:S05]  /*09f0*/  BSYNC.RECONVERGENT B0 ;  /* 0x0000000000007941 */ /* 0x000fea0003800200 */
.L_x_3451:
        /* <DEDUP_REMOVED lines=22> */
.L_x_3458:
[----:B------:R-:W-:Y:S05]  /*0b60*/  BSYNC.RECONVERGENT B1 ;  /* 0x0000000000017941 */ /* 0x000fea0003800200 */
.L_x_3457:
[----:B------:R-:W-:Y:S01]  /*0b70*/  IMAD.SHL.U32 R9, R9, 0x100000, RZ ;  /* 0x0010000009097824 */ /* 0x000fe200078e00ff */
[----:B------:R-:W-:-:S04]  /*0b80*/  LEA R10, R10, 0x3b800000, 0x17 ;  /* 0x3b8000000a0a7811 */ /* 0x000fc800078eb8ff */
[----:B------:R-:W-:-:S07]  /*0b90*/  LOP3.LUT R9, R10, R9, R14, 0xfe, !PT ;  /* 0x000000090a097212 */ /* 0x000fce00078efe0e */
.L_x_3456:
[----:B------:R-:W-:Y:S05]  /*0ba0*/  BSYNC.RECONVERGENT B0 ;  /* 0x0000000000007941 */ /* 0x000fea0003800200 */
.L_x_3455:
        /* <DEDUP_REMOVED lines=21> */
.L_x_3442:
[----:B------:R-:W0:Y:S02]  /*0d00*/  S2R R3, SR_TID.X ;  /* 0x0000000000037919 */ /* 0x000e240000002100 */
[----:B0-----:R-:W-:-:S03]  /*0d10*/  IMAD.WIDE.U32 R4, R3, 0x4, RZ ;  /* 0x0000000403047825 */ /* 0x001fc600078e00ff */
[----:B------:R-:W-:-:S04]  /*0d20*/  ISETP.GE.U32.AND P0, PT, R4, UR29, PT ;  /* 0x0000001d04007c0c */ /* 0x000fc8000bf06070 */
[----:B------:R-:W-:-:S13]  /*0d30*/  ISETP.GE.AND.EX P0, PT, R5, UR15, PT, P0 ;  /* 0x0000000f05007c0c */ /* 0x000fda000bf06300 */
[----:B------:R-:W-:Y:S05]  /*0d40*/  @P0 EXIT ;  /* 0x000000000000094d */ /* 0x000fea0003800000 */
[----:B------:R-:W-:Y:S01]  /*0d50*/  IMAD.MOV.U32 R0, RZ, RZ, RZ ;  /* 0x000000ffff007224 */ /* 0x000fe200078e00ff */
[----:B------:R-:W0:Y:S06]  /*0d60*/  LDCU UR4, c[0x0][0x360] ;  /* 0x00006c00ff0477ac */ /* 0x000e2c0008000800 */
.L_x_3476:
        /* <DEDUP_REMOVED lines=31> */
.L_x_3463:
[----:B0-----:R-:W-:Y:S05]  /*0f60*/  BSYNC.RECONVERGENT B1 ;  /* 0x0000000000017941 */ /* 0x001fea0003800200 */
.L_x_3462:
[----:B------:R-:W-:Y:S01]  /*0f70*/  IMAD.SHL.U32 R6, R6, 0x100000, RZ ;  /* 0x0010000006067824 */ /* 0x000fe200078e00ff */
[----:B------:R-:W-:-:S04]  /*0f80*/  LEA R8, R8, 0x3b800000, 0x17 ;  /* 0x3b80000008087811 */ /* 0x000fc800078eb8ff */
[----:B------:R-:W-:-:S07]  /*0f90*/  LOP3.LUT R6, R8, R6, R13, 0xfe, !PT ;  /* 0x0000000608067212 */ /* 0x000fce00078efe0d */
.L_x_3461:
[----:B0-----:R-:W-:Y:S05]  /*0fa0*/  BSYNC.RECONVERGENT B0 ;  /* 0x0000000000007941 */ /* 0x001fea0003800200 */
.L_x_3460:
        /* <DEDUP_REMOVED lines=23> */
.L_x_3467:
[----:B------:R-:W-:Y:S05]  /*1120*/  BSYNC.RECONVERGENT B1 ;  /* 0x0000000000017941 */ /* 0x000fea0003800200 */
.L_x_3466:
[----:B------:R-:W-:Y:S01]  /*1130*/  IMAD.SHL.U32 R7, R7, 0x100000, RZ ;  /* 0x0010000007077824 */ /* 0x000fe200078e00ff */
[----:B------:R-:W-:-:S04]  /*1140*/  LEA R8, R8, 0x3b800000, 0x17 ;  /* 0x3b80000008087811 */ /* 0x000fc800078eb8ff */
[----:B------:R-:W-:-:S07]  /*1150*/  LOP3.LUT R8, R8, R7, R14, 0xfe, !PT ;  /* 0x0000000708087212 */ /* 0x000fce00078efe0e */
.L_x_3465:
[----:B------:R-:W-:Y:S05]  /*1160*/  BSYNC.RECONVERGENT B0 ;  /* 0x0000000000007941 */ /* 0x000fea0003800200 */
.L_x_3464:
        /* <DEDUP_REMOVED lines=23> */
.L_x_3471:
[----:B------:R-:W-:Y:S05]  /*12e0*/  BSYNC.RECONVERGENT B1 ;  /* 0x0000000000017941 */ /* 0x000fea0003800200 */
.L_x_3470:
[----:B------:R-:W-:Y:S01]  /*12f0*/  IMAD.SHL.U32 R4, R4, 0x100000, RZ ;  /* 0x0010000004047824 */ /* 0x000fe200078e00ff */
[----:B------:R-:W-:-:S04]  /*1300*/  LEA R8, R8, 0x3b800000, 0x17 ;  /* 0x3b80000008087811 */ /* 0x000fc800078eb8ff */
[----:B------:R-:W-:-:S07]  /*1310*/  LOP3.LUT R9, R8, R4, R13, 0xfe, !PT ;  /* 0x0000000408097212 */ /* 0x000fce00078efe0d */
.L_x_3469:
[----:B------:R-:W-:Y:S05]  /*1320*/  BSYNC.RECONVERGENT B0 ;  /* 0x0000000000007941 */ /* 0x000fea0003800200 */
.L_x_3468:
        /* <DEDUP_REMOVED lines=23> */
.L_x_3475:
[----:B------:R-:W-:Y:S05]  /*14a0*/  BSYNC.RECONVERGENT B1 ;  /* 0x0000000000017941 */ /* 0x000fea0003800200 */
.L_x_3474:
[----:B------:R-:W-:Y:S01]  /*14b0*/  IMAD.SHL.U32 R5, R5, 0x100000, RZ ;  /* 0x0010000005057824 */ /* 0x000fe200078e00ff */
[----:B------:R-:W-:-:S04]  /*14c0*/  LEA R4, R4, 0x3b800000, 0x17 ;  /* 0x3b80000004047811 */ /* 0x000fc800078eb8ff */
[----:B------:R-:W-:-:S07]  /*14d0*/  LOP3.LUT R8, R4, R5, R12, 0xfe, !PT ;  /* 0x0000000504087212 */ /* 0x000fce00078efe0c */
.L_x_3473:
[----:B------:R-:W-:Y:S05]  /*14e0*/  BSYNC.RECONVERGENT B0 ;  /* 0x0000000000007941 */ /* 0x000fea0003800200 */
.L_x_3472:
        /* <DEDUP_REMOVED lines=17> */
.L_x_3477:
        /* <DEDUP_REMOVED lines=16> */
.L_x_7829:


//--------------------- .text._ZN2at6native55_GLOBAL__N__de093ff9_22_ForeachBinaryOpList_cu_a911ec4325multi_tensor_apply_kernelINS1_18TensorListMetadataILi2EEENS1_11CopyFunctorIaN3c1013Float8_e4m3fnELi2ELi1ELi1EEEJNS0_4CopyIaS7_EEEEEvT_T0_DpT1_ --------------------------
	.section	.text._ZN2at6native55_GLOBAL__N__de093ff9_22_ForeachBinaryOpList_cu_a911ec4325multi_tensor_apply_kernelINS1_18TensorListMetadataILi2EEENS1_11CopyFunctorIaN3c1013Float8_e4m3fnELi2ELi1ELi1EEEJNS0_4CopyIaS7_EEEEEvT_T0_DpT1_,"ax",@progbits
	.align	128
.text._ZN2at6native55_GLOBAL__N__de093ff9_22_ForeachBinaryOpList_cu_a911ec4325multi_tensor_apply_kernelINS1_18TensorListMetadataILi2EEENS1_11CopyFunctorIaN3c1013Float8_e4m3fnELi2ELi1ELi1EEEJNS0_4CopyIaS7_EEEEEvT_T0_DpT1_:
        .type           _ZN2at6native55_GLOBAL__N__de093ff9_22_ForeachBinaryOpList_cu_a911ec4325multi_tensor_apply_kernelINS1_18TensorListMetadataILi2EEENS1_11CopyFunctorIaN3c1013Float8_e4m3fnELi2ELi1ELi1EEEJNS0_4CopyIaS7_EEEEEvT_T0_DpT1_,@function
        .size           _ZN2at6native55_GLOBAL__N__de093ff9_22_ForeachBinaryOpList_cu_a911ec4325multi_tensor_apply_kernelINS1_18TensorListMetadataILi2EEENS1_11CopyFunctorIaN3c1013Float8_e4m3fnELi2ELi1ELi1EEEJNS0_4CopyIaS7_EEEEEvT_T0_DpT1_,(.L_x_7830 - _ZN2at6native55_GLOBAL__N__de093ff9_22_ForeachBinaryOpList_cu_a911ec4325multi_tensor_apply_kernelINS1_18TensorListMetadataILi2EEENS1_11CopyFunctorIaN3c1013Float8_e4m3fnELi2ELi1ELi1EEEJNS0_4CopyIaS7_EEEEEvT_T0_DpT1_)
        .other          _ZN2at6native55_GLOBAL__N__de093ff9_22_ForeachBinaryOpList_cu_a911ec4325multi_tensor_apply_kernelINS1_18TensorListMetadataILi2EEENS1_11CopyFunctorIaN3c1013Float8_e4m3fnELi2ELi1ELi1EEEJNS0_4CopyIaS7_EEEEEvT_T0_DpT1_,@"STO_CUDA_ENTRY STV_DEFAULT"
_ZN2at6native55_GLOBAL__N__de093ff9_22_ForeachBinaryOpList_cu_a911ec4325multi_tensor_apply_kernelINS1_18TensorListMetadataILi2EEENS1_11CopyFunctorIaN3c1013Float8_e4m3fnELi2ELi1ELi1EEEJNS0_4CopyIaS7_EEEEEvT_T0_DpT1_:
        /* <DEDUP_REMOVED lines=49> */
.L_x_3487:
[----:B-1234-:R-:W-:Y:S01]  /*0310*/  IADD3 R6, P1, PT, R0, UR18, RZ ;  /* 0x0000001200067c10 */ /* 0x01efe2000ff3e0ff */
[----:B------:R-:W-:Y:S01]  /*0320*/  IMAD.U32 R9, RZ, RZ, UR18 ;  /* 0x00000012ff097e24 */ /* 0x000fe2000f8e00ff */
[----:B------:R-:W-:Y:S01]  /*0330*/  UMOV UR6, URZ ;  /* 0x000000ff00067c82 */ /* 0x000fe20008000000 */
[----:B------:R-:W-:Y:S01]  /*0340*/  IMAD.U32 R11, RZ, RZ, UR18 ;  /* 0x00000012ff0b7e24 */ /* 0x000fe2000f8e00ff */
[----:B------:R-:W-:Y:S01]  /*0350*/  ISETP.GE.U32.AND P0, PT, R6, UR26, PT ;  /* 0x0000001a06007c0c */ /* 0x000fe2000bf06070 */
[--C-:B------:R-:W-:Y:S01]  /*0360*/  IMAD.X R10, RZ, RZ, R3.reuse, P1 ;  /* 0x000000ffff0a7224 */ /* 0x100fe200008e0603 */
[----:B------:R-:W-:Y:S01]  /*0370*/  LEA R8, P3, R9, R0, 0x1 ;  /* 0x0000000009087211 */ /* 0x000fe200078608ff */
[----:B------:R-:W-:Y:S01]  /*0380*/  IMAD.MOV.U32 R6, RZ, RZ, R0 ;  /* 0x000000ffff067224 */ /* 0x000fe200078e0000 */
[----:B------:R-:W-:Y:S01]  /*0390*/  ISETP.GE.U32.AND P1, PT, R0, UR26, PT ;  /* 0x0000001a00007c0c */ /* 0x000fe2000bf26070 */
[----:B------:R-:W-:Y:S01]  /*03a0*/  IMAD.MOV.U32 R7, RZ, RZ, R3 ;  /* 0x000000ffff077224 */ /* 0x000fe200078e0003 */
[----:B------:R-:W-:Y:S01]  /*03b0*/  ISETP.GE.U32.AND.EX P0, PT, R10, UR27, PT, P0 ;  /* 0x0000001b0a007c0c */ /* 0x000fe2000bf06100 */
[----:B------:R-:W-:Y:S01]  /*03c0*/  IMAD.U32 R10, RZ, RZ, UR18 ;  /* 0x00000012ff0a7e24 */ /* 0x000fe2000f8e00ff */
[----:B------:R-:W-:Y:S01]  /*03d0*/  ISETP.GE.U32.AND P2, PT, R8, UR26, PT ;  /* 0x0000001a08007c0c */ /* 0x000fe2000bf46070 */
[----:B------:R-:W-:Y:S01]  /*03e0*/  IMAD.WIDE.U32 R6, R11, 0x3, R6 ;  /* 0x000000030b067825 */ /* 0x000fe200078e0006 */
[----:B------:R-:W-:-:S02]  /*03f0*/  ISETP.GE.U32.AND.EX P1, PT, R3, UR27, PT, P1 ;  /* 0x0000001b03007c0c */ /* 0x000fc4000bf26110 */
[----:B------:R-:W-:Y:S02]  /*0400*/  LEA.HI.X R8, R10, R3, RZ, 0x1, P3 ;  /* 0x000000030a087211 */ /* 0x000fe400018f0cff */
[----:B------:R-:W-:Y:S01]  /*0410*/  ISETP.GE.U32.AND P3, PT, R6, UR26, PT ;  /* 0x0000001a06007c0c */ /* 0x000fe2000bf66070 */
[----:B------:R-:W-:Y:S01]  /*0420*/  VIADD R6, R7, UR6 ;  /* 0x0000000607067c36 */ /* 0x000fe20008000000 */
[----:B------:R-:W-:-:S03]  /*0430*/  ISETP.GE.U32.AND.EX P2, PT, R8, UR27, PT, P2 ;  /* 0x0000001b08007c0c */ /* 0x000fc6000bf46120 */
[----:B------:R-:W-:Y:S02]  /*0440*/  @!P0 IADD3 R8, P4, PT, R0, UR8, RZ ;  /* 0x0000000800088c10 */ /* 0x000fe4000ff9e0ff */
[----:B------:R-:W-:Y:S02]  /*0450*/  ISETP.GE.U32.AND.EX P3, PT, R6, UR27, PT, P3 ;  /* 0x0000001b06007c0c */ /* 0x000fe4000bf66130 */
[C---:B------:R-:W-:Y:S02]  /*0460*/  @!P1 IADD3 R6, P5, PT, R0.reuse, UR31, RZ ;  /* 0x0000001f00069c10 */ /* 0x040fe4000ffbe0ff */
[C---:B------:R-:W-:Y:S02]  /*0470*/  @!P0 IADD3.X R9, PT, PT, R3.reuse, UR7, RZ, P4, !PT ;  /* 0x0000000703098c10 */ /* 0x040fe4000a7fe4ff */
[C---:B------:R-:W-:Y:S02]  /*0480*/  @!P1 IADD3.X R7, PT, PT, R3.reuse, UR32, RZ, P5, !PT ;  /* 0x0000002003079c10 */ /* 0x040fe4000affe4ff */
[C---:B------:R-:W-:Y:S01]  /*0490*/  @!P2 IADD3 R10, P5, PT, R0.reuse, UR24, RZ ;  /* 0x00000018000aac10 */ /* 0x040fe2000ffbe0ff */
[----:B-----5:R0:W5:Y:S03]  /*04a0*/  @!P0 LDG.E.U8 R2, desc[UR16][R8.64] ;  /* 0x0000001008028981 */ /* 0x020166000c1e1100 */
[----:B------:R-:W-:Y:S01]  /*04b0*/  @!P2 IADD3.X R11, PT, PT, R3, UR25, RZ, P5, !PT ;  /* 0x00000019030bac10 */ /* 0x000fe2000affe4ff */
[----:B------:R0:W5:Y:S01]  /*04c0*/  @!P1 LDG.E.U8 R14, desc[UR16][R6.64] ;  /* 0x00000010060e9981 */ /* 0x000162000c1e1100 */
[----:B------:R-:W-:-:S03]  /*04d0*/  @!P3 IADD3 R12, P4, PT, R0, UR21, RZ ;  /* 0x00000015000cbc10 */ /* 0x000fc6000ff9e0ff */
[----:B------:R0:W5:Y:S01]  /*04e0*/  @!P2 LDG.E.U8 R4, desc[UR16][R10.64] ;  /* 0x000000100a04a981 */ /* 0x000162000c1e1100 */
[----:B------:R-:W-:-:S05]  /*04f0*/  @!P3 IADD3.X R13, PT, PT, R3, UR22, RZ, P4, !PT ;  /* 0x00000016030dbc10 */ /* 0x000fca000a7fe4ff */
        /* <DEDUP_REMOVED lines=19> */
[----:B------:R-:W-:Y:S02]  /*0630*/  IADD3 R6, P1, PT, R0, UR29, RZ ;  /* 0x0000001d00067c10 */ /* 0x000fe4000ff3e0ff */
[----:B------:R-:W0:Y:S02]  /*0640*/  F2I.FTZ.TRUNC.NTZ R9, R8 ;  /* 0x0000000800097305 */ /* 0x000e24000021f100 */
[----:B------:R-:W-:-:S05]  /*0650*/  IADD3.X R7, PT, PT, R3, UR30, RZ, P1, !PT ;  /* 0x0000001e03077c10 */ /* 0x000fca0008ffe4ff */
[----:B0-----:R1:W-:Y:S04]  /*0660*/  STG.E.U8 desc[UR16][R6.64], R9 ;  /* 0x0000000906007986 */ /* 0x0013e8000c101110 */
.L_x_3480:
[----:B------:R-:W-:Y:S05]  /*0670*/  BSYNC.RECONVERGENT B0 ;  /* 0x0000000000007941 */ /* 0x000fea0003800200 */
.L_x_3479:
        /* <DEDUP_REMOVED lines=22> */
.L_x_3482:
[----:B------:R-:W-:Y:S05]  /*07e0*/  BSYNC.RECONVERGENT B0 ;  /* 0x0000000000007941 */ /* 0x000fea0003800200 */
.L_x_3481:
        /* <DEDUP_REMOVED lines=22> */
.L_x_3484:
[----:B------:R-:W-:Y:S05]  /*0950*/  BSYNC.RECONVERGENT B0 ;  /* 0x0000000000007941 */ /* 0x000fea0003800200 */
.L_x_3483:
[----:B------:R-:W-:Y:S04]  /*0960*/  BSSY.RECONVERGENT B0, `(.L_x_3485) ;  /* 0x0000016000007945 */ /* 0x000fe80003800200 */
[----:B------:R-:W-:Y:S05]  /*0970*/  @P3 BRA `(.L_x_3486) ;  /* 0x0000000000503947 */ /* 0x000fea0003800000 */
[----:B0123-5:R-:W-:Y:S02]  /*0980*/  IMAD.SHL.U32 R6, R5, 0x1000000, RZ ;  /* 0x0100000005067824 */ /* 0x02ffe400078e00ff */
        /* <DEDUP_REMOVED lines=19> */
.L_x_3486:
[----:B------:R-:W-:Y:S05]  /*0ac0*/  BSYNC.RECONVERGENT B0 ;  /* 0x0000000000007941 */ /* 0x000fea0003800200 */
.L_x_3485:
[----:B------:R-:W0:Y:S02]  /*0ad0*/  LDCU UR6, c[0x0][0x360] ;  /* 0x00006c00ff0677ac */ /* 0x000e240008000800 */
        /* <DEDUP_REMOVED lines=9> */
.L_x_3478:
[----:B------:R-:W0:Y:S02]  /*0b70*/  S2R R3, SR_TID.X ;  /* 0x0000000000037919 */ /* 0x000e240000002100 */
[----:B0-----:R-:W-:-:S03]  /*0b80*/  IMAD.WIDE.U32 R4, R3, 0x4, RZ ;  /* 0x0000000403047825 */ /* 0x001fc600078e00ff */
[----:B------:R-:W-:-:S04]  /*0b90*/  ISETP.GE.U32.AND P0, PT, R4, UR28, PT ;  /* 0x0000001c04007c0c */ /* 0x000fc8000bf06070 */
[----:B------:R-:W-:-:S13]  /*0ba0*/  ISETP.GE.AND.EX P0, PT, R5, UR15, PT, P0 ;  /* 0x0000000f05007c0c */ /* 0x000fda000bf06300 */
[----:B------:R-:W-:Y:S05]  /*0bb0*/  @P0 EXIT ;  /* 0x000000000000094d */ /* 0x000fea0003800000 */
[----:B------:R-:W-:Y:S01]  /*0bc0*/  IMAD.MOV.U32 R0, RZ, RZ, RZ ;  /* 0x000000ffff007224 */ /* 0x000fe200078e00ff */
[----:B------:R-:W0:Y:S06]  /*0bd0*/  LDCU UR4, c[0x0][0x360] ;  /* 0x00006c00ff0477ac */ /* 0x000e2c0008000800 */
.L_x_3488:
[C---:B------:R-:W-:Y:S01]  /*0be0*/  IMAD.SHL.U32 R2, R3.reuse, 0x4, RZ ;  /* 0x0000000403027824 */ /* 0x040fe200078e00ff */
[----:B------:R-:W-:-:S04]  /*0bf0*/  SHF.L.U64.HI R14, R3, 0x2, R0 ;  /* 0x00000002030e7819 */ /* 0x000fc80000010200 */
[----:B------:R-:W-:-:S04]  /*0c00*/  IADD3 R8, P0, PT, R2, UR31, RZ ;  /* 0x0000001f02087c10 */ /* 0x000fc8000ff1e0ff */
[----:B------:R-:W-:-:S05]  /*0c10*/  IADD3.X R9, PT, PT, R14, UR32, RZ, P0, !PT ;  /* 0x000000200e097c10 */ /* 0x000fca00087fe4ff */
        /* <DEDUP_REMOVED lines=28> */
[----:B------:R-:W-:Y:S02]  /*0de0*/  IMAD.SHL.U32 R12, R12, 0x800000, RZ ;  /* 0x008000000c0c7824 */ /* 0x000fe400078e00ff */
[----:B--2---:R-:W-:Y:S02]  /*0df0*/  IMAD.MOV R16, RZ, RZ, -R16 ;  /* 0x000000ffff107224 */ /* 0x004fe400078e0a10 */
[----:B------:R-:W-:Y:S01]  /*0e00*/  VIADD R11, R11, 0x1000000 ;  /* 0x010000000b0b7836 */ /* 0x000fe20000000000 */
[----:B------:R-:W-:Y:S01]  /*0e10*/  LEA.HI R12, R13, -R12, RZ, 0x1c ;  /* 0x8000000c0d0c7211 */ /* 0x000fe200078fe0ff */
[----:B------:R-:W-:Y:S01]  /*0e20*/  VIADD R18, R17, 0xfffffffc ;  /* 0xfffffffc11127836 */ /* 0x000fe20000000000 */
[----:B------:R-:W-:-:S02]  /*0e30*/  VIADDMNMX.U32 R19, R16, R19, 0x4, !PT ;  /* 0x0000000410137446 */ /* 0x000fc40007800013 */
[----:B------:R-:W-:Y:S01]  /*0e40*/  SHF.L.U32 R16, R10, R15, RZ ;  /* 0x0000000f0a107219 */ /* 0x000fe200000006ff */
[----:B------:R-:W-:Y:S01]  /*0e50*/  IMAD.SHL.U32 R15, R15, 0x800000, RZ ;  /* 0x008000000f0f7824 */ /* 0x000fe200078e00ff */
[----:B------:R-:W-:Y:S01]  /*0e60*/  SHF.R.S32.HI R11, RZ, 0x8, R11 ;  /* 0x00000008ff0b7819 */ /* 0x000fe2000001140b */
[----:B------:R-:W-:Y:S01]  /*0e70*/  VIADD R12, R12, 0x3c000000 ;  /* 0x3c0000000c0c7836 */ /* 0x000fe20000000000 */
[----:B------:R-:W-:Y:S01]  /*0e80*/  SHF.L.U32 R13, R9, R18, RZ ;  /* 0x00000012090d7219 */ /* 0x000fe200000006ff */
[----:B------:R-:W-:Y:S01]  /*0e90*/  VIADD R19, R19, 0xfffffffc ;  /* 0xfffffffc13137836 */ /* 0x000fe20000000000 */
[----:B------:R-:W-:Y:S01]  /*0ea0*/  LEA.HI R15, R16, -R15, RZ, 0x1c ;  /* 0x8000000f100f7211 */ /* 0x000fe200078fe0ff */
[----:B------:R-:W-:Y:S01]  /*0eb0*/  IMAD.SHL.U32 R18, R18, 0x800000, RZ ;  /* 0x0080000012127824 */ /* 0x000fe200078e00ff */
[----:B------:R-:W-:Y:S01]  /*0ec0*/  LOP3.LUT R11, R12, 0x7f800000, R11, 0xf8, !PT ;  /* 0x7f8000000c0b7812 */ /* 0x000fe200078ef80b */
        /* <DEDUP_REMOVED lines=9> */
[----:B------:R-:W-:Y:S01]  /*0f60*/  SEL R11, R11, RZ, P0 ;  /* 0x000000ff0b0b7207 */ /* 0x000fe20000000000 */
[----:B------:R-:W-:Y:S01]  /*0f70*/  VIADD R8, R8, 0x1000000 ;  /* 0x0100000008087836 */ /* 0x000fe20000000000 */
[----:B------:R-:W-:Y:S01]  /*0f80*/  SHF.R.S32.HI R9, RZ, 0x8, R9 ;  /* 0x00000008ff097819 */ /* 0x000fe20000011409 */
[----:B------:R-:W-:Y:S01]  /*0f90*/  VIADD R19, R19, 0x3c000000 ;  /* 0x3c00000013137836 */ /* 0x000fe20000000000 */
[----:B------:R-:W-:-:S02]  /*0fa0*/  LOP3.LUT R10, R15, 0x7f800000, R10, 0xf8, !PT ;  /* 0x7f8000000f0a7812 */ /* 0x000fc400078ef80a */
[----:B------:R-:W-:Y:S02]  /*0fb0*/  LOP3.LUT P0, RZ, R4, 0x7f000000, RZ, 0xc0, !PT ;  /* 0x7f00000004ff7812 */ /* 0x000fe4000780c0ff */
[----:B------:R-:W-:Y:S02]  /*0fc0*/  LOP3.LUT R12, R12, 0x7f800000, R9, 0xf8, !PT ;  /* 0x7f8000000c0c7812 */ /* 0x000fe400078ef809 */
[----:B------:R-:W-:Y:S02]  /*0fd0*/  SEL R9, R10, RZ, P0 ;  /* 0x000000ff0a097207 */ /* 0x000fe40000000000 */
[----:B------:R-:W-:Y:S02]  /*0fe0*/  LOP3.LUT P0, RZ, R5, 0x7f000000, RZ, 0xc0, !PT ;  /* 0x7f00000005ff7812 */ /* 0x000fe4000780c0ff */
[----:B------:R-:W-:Y:S02]  /*0ff0*/  SHF.R.S32.HI R8, RZ, 0x8, R8 ;  /* 0x00000008ff087819 */ /* 0x000fe40000011408 */
[----:B------:R-:W-:-:S02]  /*1000*/  SEL R12, R12, RZ, P0 ;  /* 0x000000ff0c0c7207 */ /* 0x000fc40000000000 */
[----:B------:R-:W-:Y:S02]  /*1010*/  LOP3.LUT R8, R19, 0x7f800000, R8, 0xf8, !PT ;  /* 0x7f80000013087812 */ /* 0x000fe400078ef808 */
[----:B------:R-:W-:Y:S02]  /*1020*/  LOP3.LUT P0, RZ, R7, 0x7f000000, RZ, 0xc0, !PT ;  /* 0x7f00000007ff7812 */ /* 0x000fe4000780c0ff */
[----:B------:R-:W-:Y:S02]  /*1030*/  LOP3.LUT R11, R11, 0x80000000, R6, 0xf8, !PT ;  /* 0x800000000b0b7812 */ /* 0x000fe400078ef806 */
[----:B------:R-:W-:Y:S02]  /*1040*/  LOP3.LUT R9, R9, 0x80000000, R4, 0xf8, !PT ;  /* 0x8000000009097812 */ /* 0x000fe400078ef804 */
[----:B------:R-:W-:Y:S02]  /*1050*/  SEL R8, R8, RZ, P0 ;  /* 0x000000ff08087207 */ /* 0x000fe40000000000 */
[----:B------:R-:W-:Y:S01]  /*1060*/  LOP3.LUT R12, R12, 0x80000000, R5, 0xf8, !PT ;  /* 0x800000000c0c7812 */ /* 0x000fe200078ef805 */
[----:B------:R-:W-:Y:S01]  /*1070*/  F2I.FTZ.TRUNC.NTZ R11, R11 ;  /* 0x0000000b000b7305 */ /* 0x000fe2000021f100 */
[----:B------:R-:W-:-:S07]  /*1080*/  LOP3.LUT R8, R8, 0x80000000, R7, 0xf8, !PT ;  /* 0x8000000008087812 */ /* 0x000fce00078ef807 */
[----:B------:R-:W1:Y:S08]  /*1090*/  F2I.FTZ.TRUNC.NTZ R4, R9 ;  /* 0x0000000900047305 */ /* 0x000e70000021f100 */
[----:B------:R-:W-:Y:S01]  /*10a0*/  F2I.FTZ.TRUNC.NTZ R12, R12 ;  /* 0x0000000c000c7305 */ /* 0x000fe2000021f100 */
[----:B-1----:R-:W-:-:S07]  /*10b0*/  PRMT R11, R11, 0x3340, R4 ;  /* 0x000033400b0b7816 */ /* 0x002fce0000000004 */
[----:B------:R-:W1:Y:S01]  /*10c0*/  F2I.FTZ.TRUNC.NTZ R5, R8 ;  /* 0x0000000800057305 */ /* 0x000e62000021f100 */
[----:B------:R-:W-:Y:S02]  /*10d0*/  IADD3 R4, P0, PT, R2, UR29, RZ ;  /* 0x0000001d02047c10 */ /* 0x000fe4000ff1e0ff */
[----:B-1----:R-:W-:Y:S02]  /*10e0*/  PRMT R2, R12, 0x3340, R5 ;  /* 0x000033400c027816 */ /* 0x002fe40000000005 */
        /* <DEDUP_REMOVED lines=13> */
.L_x_3489:
        /* <DEDUP_REMOVED lines=12> */
.L_x_7830:


//--------------------- .text._ZN2at6native55_GLOBAL__N__de093ff9_22_ForeachBinaryOpList_cu_a911ec4325multi_tensor_apply_kernelINS1_18TensorListMetadataILi2EEENS1_11CopyFunctorIabLi2ELi1ELi1EEEJNS0_4CopyIabEEEEEvT_T0_DpT1_ --------------------------
	.section	.text._ZN2at6native55_GLOBAL__N__de093ff9_22_ForeachBinaryOpList_cu_a911ec4325multi_tensor_apply_kernelINS1_18TensorListMetadataILi2EEENS1_11CopyFunctorIabLi2ELi1ELi1EEEJNS0_4CopyIabEEEEEvT_T0_DpT1_,"ax",@progbits
	.align	128
.text._ZN2at6native55_GLOBAL__N__de093ff9_22_ForeachBinaryOpList_cu_a911ec4325multi_tensor_apply_kernelINS1_18TensorListMetadataILi2EEENS1_11CopyFunctorIabLi2ELi1ELi1EEEJNS0_4CopyIabEEEEEvT_T0_DpT1_:
        .type           _ZN2at6native55_GLOBAL__N__de093ff9_22_ForeachBinaryOpList_cu_a911ec4325multi_tensor_apply_kernelINS1_18TensorListMetadataILi2EEENS1_11CopyFunctorIabLi2ELi1ELi1EEEJNS0_4CopyIabEEEEEvT_T0_DpT1_,@function
        .size           _ZN2at6native55_GLOBAL__N__de093ff9_22_ForeachBinaryOpList_cu_a911ec4325multi_tensor_apply_kernelINS1_18TensorListMetadataILi2EEENS1_11CopyFunctorIabLi2ELi1ELi1EEEJNS0_4CopyIabEEEEEvT_T0_DpT1_,(.L_x_7831 - _ZN2at6native55_GLOBAL__N__de093ff9_22_ForeachBinaryOpList_cu_a911ec4325multi_tensor_apply_kernelINS1_18TensorListMetadataILi2EEENS1_11CopyFunctorIabLi2ELi1ELi1EEEJNS0_4CopyIabEEEEEvT_T0_DpT1_)
        .other          _ZN2at6native55_GLOBAL__N__de093ff9_22_ForeachBinaryOpList_cu_a911ec4325multi_tensor_apply_kernelINS1_18TensorListMetadataILi2EEENS1_11CopyFunctorIabLi2ELi1ELi1EEEJNS0_4CopyIabEEEEEvT_T0_DpT1_,@"STO_CUDA_ENTRY STV_DEFAULT"
_ZN2at6native55_GLOBAL__N__de093ff9_22_ForeachBinaryOpList_cu_a911ec4325multi_tensor_apply_kernelINS1_18TensorListMetadataILi2EEENS1_11CopyFunctorIabLi2ELi1ELi1EEEJNS0_4CopyIabEEEEEvT_T0_DpT1_:
        /* <DEDUP_REMOVED lines=39> */
[----:B------:R-:W-:Y:S05]  /*0270*/  CALL.REL.NOINC `($__internal_120_$__cuda_sm20_div_u16) ;  /* 0x0000000c00847944 */ /* 0x000fea0003c00000 */
        /* <DEDUP_REMOVED lines=59> */
.L_x_3492:
[C---:B------:R-:W-:Y:S02]  /*0630*/  ISETP.GE.U32.AND P1, PT, R6.reuse, UR32, PT ;  /* 0x0000002006007c0c */ /* 0x040fe4000bf26070 */
[----:B------:R-:W-:Y:S02]  /*0640*/  IADD3 R5, P0, PT, R6, UR33, RZ ;  /* 0x0000002106057c10 */ /* 0x000fe4000ff1e0ff */
[----:B------:R-:W-:Y:S02]  /*0650*/  ISETP.GE.AND.EX P1, PT, R7, UR31, PT, P1 ;  /* 0x0000001f07007c0c */ /* 0x000fe4000bf26310 */
[----:B------:R-:W-:Y:S01]  /*0660*/  ISETP.GE.U32.AND P4, PT, R5, UR32, PT ;  /* 0x0000002005007c0c */ /* 0x000fe2000bf86070 */
[----:B------:R-:W-:-:S05]  /*0670*/  IMAD.X R5, RZ, RZ, R7, P0 ;  /* 0x000000ffff057224 */ /* 0x000fca00000e0607 */
[----:B------:R-:W-:Y:S01]  /*0680*/  ISETP.GE.AND.EX P4, PT, R5, UR31, PT, P4 ;  /* 0x0000001f05007c0c */ /* 0x000fe2000bf86340 */
[----:B------:R-:W-:-:S04]  /*0690*/  IMAD.U32 R5, RZ, RZ, UR33 ;  /* 0x00000021ff057e24 */ /* 0x000fc8000f8e00ff */
[----:B0-----:R-:W-:Y:S02]  /*06a0*/  @!P1 IADD3 R8, P0, PT, R6, UR30, RZ ;  /* 0x0000001e06089c10 */ /* 0x001fe4000ff1e0ff */
[----:B------:R-:W-:Y:S02]  /*06b0*/  IADD3 R16, P2, P3, R5, UR33, R6 ;  /* 0x0000002105107c10 */ /* 0x000fe4000fb5e006 */
[----:B------:R-:W-:Y:S02]  /*06c0*/  @!P1 IADD3.X R9, PT, PT, R7, UR7, RZ, P0, !PT ;  /* 0x0000000707099c10 */ /* 0x000fe400087fe4ff */
[----:B------:R-:W-:Y:S02]  /*06d0*/  ISETP.GE.U32.AND P0, PT, R16, UR32, PT ;  /* 0x0000002010007c0c */ /* 0x000fe4000bf06070 */
[----:B------:R-:W-:Y:S01]  /*06e0*/  IADD3.X R17, PT, PT, RZ, RZ, R7, P2, P3 ;  /* 0x000000ffff117210 */ /* 0x000fe200017e6407 */
[----:B------:R0:W2:Y:S01]  /*06f0*/  @!P1 LDG.E.U8 R3, desc[UR28][R8.64] ;  /* 0x0000001c08039981 */ /* 0x0000a2000c1e1100 */
[----:B------:R-:W-:-:S02]  /*0700*/  @!P4 IADD3 R10, P2, PT, R6, UR8, RZ ;  /* 0x00000008060acc10 */ /* 0x000fc4000ff5e0ff */
[----:B------:R-:W-:Y:S02]  /*0710*/  IADD3 R5, P3, PT, R16, UR33, RZ ;  /* 0x0000002110057c10 */ /* 0x000fe4000ff7e0ff */
[----:B------:R-:W-:Y:S02]  /*0720*/  ISETP.GE.AND.EX P0, PT, R17, UR31, PT, P0 ;  /* 0x0000001f11007c0c */ /* 0x000fe4000bf06300 */
[----:B------:R-:W-:Y:S02]  /*0730*/  @!P4 IADD3.X R11, PT, PT, R7, UR9, RZ, P2, !PT ;  /* 0x00000009070bcc10 */ /* 0x000fe400097fe4ff */
[----:B------:R-:W-:Y:S01]  /*0740*/  ISETP.GE.U32.AND P2, PT, R5, UR32, PT ;  /* 0x0000002005007c0c */ /* 0x000fe2000bf46070 */
[----:B------:R-:W-:Y:S02]  /*0750*/  IMAD.X R5, RZ, RZ, R17, P3 ;  /* 0x000000ffff057224 */ /* 0x000fe400018e0611 */
[----:B------:R1:W3:Y:S03]  /*0760*/  @!P4 LDG.E.U8 R4, desc[UR28][R10.64] ;  /* 0x0000001c0a04c981 */ /* 0x0002e6000c1e1100 */
[----:B------:R-:W-:-:S03]  /*0770*/  ISETP.GE.AND.EX P2, PT, R5, UR31, PT, P2 ;  /* 0x0000001f05007c0c */ /* 0x000fc6000bf46320 */
[----:B------:R-:W-:-:S04]  /*0780*/  @!P0 IADD3 R12, P3, PT, R6, UR43, RZ ;  /* 0x0000002b060c8c10 */ /* 0x000fc8000ff7e0ff */
[----:B------:R-:W-:-:S05]  /*0790*/  @!P0 IADD3.X R13, PT, PT, R7, UR44, RZ, P3, !PT ;  /* 0x0000002c070d8c10 */ /* 0x000fca0009ffe4ff */
[----:B------:R4:W5:Y:S01]  /*07a0*/  @!P0 LDG.E.U8 R2, desc[UR28][R12.64] ;  /* 0x0000001c0c028981 */ /* 0x000962000c1e1100 */
[----:B------:R-:W-:-:S04]  /*07b0*/  @!P2 IADD3 R14, P3, PT, R6, UR40, RZ ;  /* 0x00000028060eac10 */ /* 0x000fc8000ff7e0ff */
[----:B------:R-:W-:-:S05]  /*07c0*/  @!P2 IADD3.X R15, PT, PT, R7, UR41, RZ, P3, !PT ;  /* 0x00000029070fac10 */ /* 0x000fca0009ffe4ff */
[----:B------:R4:W5:Y:S01]  /*07d0*/  @!P2 LDG.E.U8 R0, desc[UR28][R14.64] ;  /* 0x0000001c0e00a981 */ /* 0x000962000c1e1100 */
[----:B0-----:R-:W-:Y:S01]  /*07e0*/  @!P1 IADD3 R8, P3, PT, R6, UR27, RZ ;  /* 0x0000001b06089c10 */ /* 0x001fe2000ff7e0ff */
[----:B------:R-:W-:-:S03]  /*07f0*/  IMAD.U32 R5, RZ, RZ, UR33 ;  /* 0x00000021ff057e24 */ /* 0x000fc6000f8e00ff */
[----:B------:R-:W-:Y:S02]  /*0800*/  @!P1 IADD3.X R9, PT, PT, R7, UR10, RZ, P3, !PT ;  /* 0x0000000a07099c10 */ /* 0x000fe40009ffe4ff */
[----:B-1----:R-:W-:Y:S01]  /*0810*/  @!P4 IADD3 R10, P3, PT, R6, UR19, RZ ;  /* 0x00000013060acc10 */ /* 0x002fe2000ff7e0ff */
[----:B------:R-:W-:Y:S01]  /*0820*/  IMAD.U32 R19, RZ, RZ, UR33 ;  /* 0x00000021ff137e24 */ /* 0x000fe2000f8e00ff */
[----:B------:R-:W-:Y:S02]  /*0830*/  IADD3 R16, P5, P6, R5, UR33, R16 ;  /* 0x0000002105107c10 */ /* 0x000fe4000febe010 */
[----:B------:R-:W-:Y:S02]  /*0840*/  @!P4 IADD3.X R11, PT, PT, R7, UR12, RZ, P3, !PT ;  /* 0x0000000c070bcc10 */ /* 0x000fe40009ffe4ff */
[----:B----4-:R-:W-:Y:S02]  /*0850*/  IADD3.X R13, PT, PT, RZ, RZ, R17, P5, P6 ;  /* 0x000000ffff0d7210 */ /* 0x010fe40002fec411 */
[----:B------:R-:W-:-:S02]  /*0860*/  IADD3 R5, P3, PT, R16, UR33, RZ ;  /* 0x0000002110057c10 */ /* 0x000fc4000ff7e0ff */
[----:B------:R-:W-:-:S03]  /*0870*/  IADD3 R12, P5, P6, R19, UR33, R16 ;  /* 0x00000021130c7c10 */ /* 0x000fc6000febe010 */
[----:B------:R-:W-:Y:S01]  /*0880*/  IMAD.X R14, RZ, RZ, R13, P3 ;  /* 0x000000ffff0e7224 */ /* 0x000fe200018e060d */
[----:B------:R-:W-:Y:S01]  /*0890*/  ISETP.GE.U32.AND P3, PT, R12, UR32, PT ;  /* 0x000000200c007c0c */ /* 0x000fe2000bf66070 */
[----:B--2---:R0:W-:Y:S01]  /*08a0*/  @!P1 STG.E.U8 desc[UR28][R8.64], R3 ;  /* 0x0000000308009986 */ /* 0x0041e2000c10111c */
[----:B------:R-:W-:-:S04]  /*08b0*/  ISETP.GE.U32.AND P1, PT, R16, UR32, PT ;  /* 0x0000002010007c0c */ /* 0x000fc8000bf26070 */
[----:B------:R-:W-:Y:S02]  /*08c0*/  ISETP.GE.AND.EX P1, PT, R13, UR31, PT, P1 ;  /* 0x0000001f0d007c0c */ /* 0x000fe4000bf26310 */
[----:B------:R-:W-:Y:S01]  /*08d0*/  IADD3.X R13, PT, PT, RZ, RZ, R13, P5, P6 ;  /* 0x000000ffff0d7210 */ /* 0x000fe20002fec40d */
[----:B---3--:R1:W-:Y:S01]  /*08e0*/  @!P4 STG.E.U8 desc[UR28][R10.64], R4 ;  /* 0x000000040a00c986 */ /* 0x0083e2000c10111c */
[----:B------:R-:W-:Y:S02]  /*08f0*/  ISETP.GE.U32.AND P4, PT, R5, UR32, PT ;  /* 0x0000002005007c0c */ /* 0x000fe4000bf86070 */
[----:B0-----:R-:W-:Y:S02]  /*0900*/  @!P0 IADD3 R8, P6, PT, R6, UR42, RZ ;  /* 0x0000002a06088c10 */ /* 0x001fe4000ffde0ff */
[----:B------:R-:W-:Y:S02]  /*0910*/  IADD3 R5, P5, PT, R12, UR33, RZ ;  /* 0x000000210c057c10 */ /* 0x000fe4000ffbe0ff */
[----:B------:R-:W-:-:S02]  /*0920*/  @!P0 IADD3.X R9, PT, PT, R7, UR20, RZ, P6, !PT ;  /* 0x0000001407098c10 */ /* 0x000fc4000b7fe4ff */
[----:B------:R-:W-:Y:S01]  /*0930*/  ISETP.GE.U32.AND P6, PT, R5, UR32, PT ;  /* 0x0000002005007c0c */ /* 0x000fe2000bfc6070 */
[----:B------:R-:W-:Y:S01]  /*0940*/  IMAD.X R5, RZ, RZ, R13, P5 ;  /* 0x000000ffff057224 */ /* 0x000fe200028e060d */
[----:B------:R-:W-:Y:S02]  /*0950*/  ISETP.GE.AND.EX P4, PT, R14, UR31, PT, P4 ;  /* 0x0000001f0e007c0c */ /* 0x000fe4000bf86340 */
[----:B------:R-:W-:Y:S02]  /*0960*/  ISETP.GE.AND.EX P3, PT, R13, UR31, PT, P3 ;  /* 0x0000001f0d007c0c */ /* 0x000fe4000bf66330 */
[----:B------:R-:W-:Y:S01]  /*0970*/  ISETP.GE.AND.EX P6, PT, R5, UR31, PT, P6 ;  /* 0x0000001f05007c0c */ /* 0x000fe2000bfc6360 */
[----:B-----5:R0:W-:Y:S01]  /*0980*/  @!P0 STG.E.U8 desc[UR28][R8.64], R2 ;  /* 0x0000000208008986 */ /* 0x0201e2000c10111c */
[C---:B-1----:R-:W-:Y:S02]  /*0990*/  @!P2 IADD3 R10, P5, PT, R6.reuse, UR39, RZ ;  /* 0x00000027060aac10 */ /* 0x042fe4000ffbe0ff */
[----:B------:R-:W-:-:S02]  /*09a0*/  @!P1 IADD3 R12, P0, PT, R6, UR45, RZ ;  /* 0x0000002d060c9c10 */ /* 0x000fc4000ff1e0ff */
[C---:B------:R-:W-:Y:S02]  /*09b0*/  @!P2 IADD3.X R11, PT, PT, R7.reuse, UR22, RZ, P5, !PT ;  /* 0x00000016070bac10 */ /* 0x040fe4000affe4ff */
[C---:B------:R-:W-:Y:S02]  /*09c0*/  @!P1 IADD3.X R13, PT, PT, R7.reuse, UR46, RZ, P0, !PT ;  /* 0x0000002e070d9c10 */ /* 0x040fe400087fe4ff */
[C---:B------:R-:W-:Y:S01]  /*09d0*/  @!P4 IADD3 R14, P0, PT, R6.reuse, UR38, RZ ;  /* 0x00000026060ecc10 */ /* 0x040fe2000ff1e0ff */
[----:B------:R1:W-:Y:S01]  /*09e0*/  @!P2 STG.E.U8 desc[UR28][R10.64], R0 ;  /* 0x000000000a00a986 */ /* 0x0003e2000c10111c */
[C---:B------:R-:W-:Y:S02]  /*09f0*/  @!P3 IADD3 R16, P2, PT, R6.reuse, UR36, RZ ;  /* 0x000000240610bc10 */ /* 0x040fe4000ff5e0ff */
[----:B------:R-:W-:Y:S01]  /*0a00*/  @!P4 IADD3.X R15, PT, PT, R7, UR23, RZ, P0, !PT ;  /* 0x00000017070fcc10 */ /* 0x000fe200087fe4ff */
[----:B------:R-:W2:Y:S01]  /*0a10*/  @!P1 LDG.E.U8 R3, desc[UR28][R12.64] ;  /* 0x0000001c0c039981 */ /* 0x000ea2000c1e1100 */
[----:B------:R-:W-:-:S02]  /*0a20*/  @!P6 IADD3 R18, P0, PT, R6, UR34, RZ ;  /* 0x000000220612ec10 */ /* 0x000fc4000ff1e0ff */
[C---:B------:R-:W-:Y:S01]  /*0a30*/  @!P3 IADD3.X R17, PT, PT, R7.reuse, UR17, RZ, P2, !PT ;  /* 0x000000110711bc10 */ /* 0x040fe200097fe4ff */
[----:B------:R-:W3:Y:S01]  /*0a40*/  @!P4 LDG.E.U8 R4, desc[UR28][R14.64] ;  /* 0x0000001c0e04c981 */ /* 0x000ee2000c1e1100 */
[----:B------:R-:W-:-:S03]  /*0a50*/  @!P6 IADD3.X R19, PT, PT, R7, UR15, RZ, P0, !PT ;  /* 0x0000000f0713ec10 */ /* 0x000fc600087fe4ff */
[----:B0-----:R-:W4:Y:S04]  /*0a60*/  @!P3 LDG.E.U8 R2, desc[UR28][R16.64] ;  /* 0x0000001c1002b981 */ /* 0x001f28000c1e1100 */
[----:B-1----:R-:W5:Y:S01]  /*0a70*/  @!P6 LDG.E.U8 R0, desc[UR28][R18.64] ;  /* 0x0000001c1200e981 */ /* 0x002f62000c1e1100 */
[C---:B------:R-:W-:Y:S02]  /*0a80*/  @!P1 IADD3 R8, P0, PT, R6.reuse, UR25, RZ ;  /* 0x0000001906089c10 */ /* 0x040fe4000ff1e0ff */
[C---:B------:R-:W-:Y:S02]  /*0a90*/  @!P3 IADD3 R20, P2, PT, R6.reuse, UR35, RZ ;  /* 0x000000230614bc10 */ /* 0x040fe4000ff5e0ff */
[----:B------:R-:W-:Y:S02]  /*0aa0*/  @!P1 IADD3.X R9, PT, PT, R7, UR26, RZ, P0, !PT ;  /* 0x0000001a07099c10 */ /* 0x000fe400087fe4ff */
[----:B------:R-:W-:-:S02]  /*0ab0*/  @!P4 IADD3 R10, P0, PT, R6, UR37, RZ ;  /* 0x00000025060acc10 */ /* 0x000fc4000ff1e0ff */
[----:B------:R-:W-:Y:S02]  /*0ac0*/  @!P6 IADD3 R22, P5, PT, R6, UR21, RZ ;  /* 0x000000150616ec10 */ /* 0x000fe4000ffbe0ff */
[C---:B------:R-:W-:Y:S02]  /*0ad0*/  @!P4 IADD3.X R11, PT, PT, R7.reuse, UR16, RZ, P0, !PT ;  /* 0x00000010070bcc10 */ /* 0x040fe400087fe4ff */
[C---:B------:R-:W-:Y:S02]  /*0ae0*/  @!P3 IADD3.X R21, PT, PT, R7.reuse, UR14, RZ, P2, !PT ;  /* 0x0000000e0715bc10 */ /* 0x040fe400097fe4ff */
[----:B------:R-:W-:Y:S01]  /*0af0*/  @!P6 IADD3.X R23, PT, PT, R7, UR13, RZ, P5, !PT ;  /* 0x0000000d0717ec10 */ /* 0x000fe2000affe4ff */
[----:B------:R-:W-:-:S04]  /*0b00*/  UIADD3 UR24, UP0, UPT, UR24, -0x2, URZ ;  /* 0xfffffffe18187890 */ /* 0x000fc8000ff1e0ff */
[----:B------:R-:W-:Y:S02]  /*0b10*/  UIADD3.X UR6, UPT, UPT, UR6, -0x1, URZ, UP0, !UPT ;  /* 0xffffffff06067890 */ /* 0x000fe400087fe4ff */
[----:B------:R-:W-:-:S04]  /*0b20*/  UISETP.NE.U32.AND UP0, UPT, UR24, URZ, UPT ;  /* 0x000000ff1800728c */ /* 0x000fc8000bf05070 */
[----:B------:R-:W-:Y:S01]  /*0b30*/  UISETP.NE.AND.EX UP0, UPT, UR6, URZ, UPT, UP0 ;  /* 0x000000ff0600728c */ /* 0x000fe2000bf05300 */
[----:B------:R-:W-:Y:S01]  /*0b40*/  IMAD.U32 R5, RZ, RZ, UR33 ;  /* 0x00000021ff057e24 */ /* 0x000fe2000f8e00ff */
[----:B------:R-:W-:-:S03]  /*0b50*/  UIMAD.WIDE.U32 UR4, UR33, 0x8, UR4 ;  /* 0x00000008210478a5 */ /* 0x000fc6000f8e0004 */
[----:B------:R-:W-:Y:S01]  /*0b60*/  IMAD.WIDE.U32 R6, R5, 0x8, R6 ;  /* 0x0000000805067825 */ /* 0x000fe200078e0006 */
[----:B--2---:R0:W-:Y:S04]  /*0b70*/  @!P1 STG.E.U8 desc[UR28][R8.64], R3 ;  /* 0x0000000308009986 */ /* 0x0041e8000c10111c */
[----:B---3--:R0:W-:Y:S04]  /*0b80*/  @!P4 STG.E.U8 desc[UR28][R10.64], R4 ;  /* 0x000000040a00c986 */ /* 0x0081e8000c10111c */
[----:B----4-:R0:W-:Y:S04]  /*0b90*/  @!P3 STG.E.U8 desc[UR28][R20.64], R2 ;  /* 0x000000021400b986 */ /* 0x0101e8000c10111c */
[----:B-----5:R0:W-:Y:S01]  /*0ba0*/  @!P6 STG.E.U8 desc[UR28][R22.64], R0 ;  /* 0x000000001600e986 */ /* 0x0201e2000c10111c */
[----:B------:R-:W-:Y:S05]  /*0bb0*/  BRA.U UP0, `(.L_x_3492) ;  /* 0xfffffff9009c7547 */ /* 0x000fea000b83ffff */
.L_x_3491:
[----:B------:R-:W-:-:S04]  /*0bc0*/  ULOP3.LUT UR6, UR11, 0x1, URZ, 0xc0, !UPT ;  /* 0x000000010b067892 */ /* 0x000fc8000f8ec0ff */
[----:B------:R-:W-:-:S06]  /*0bd0*/  UISETP.NE.U32.AND UP0, UPT, UR6, 0x1, UPT ;  /* 0x000000010600788c */ /* 0x000fcc000bf05070 */
[----:B------:R-:W-:-:S13]  /*0be0*/  PLOP3.LUT P0, PT, PT, PT, UP0, 0x80, 0x8 ;  /* 0x000000000008781c */ /* 0x000fda0003f0f008 */
[----:B------:R-:W-:Y:S05]  /*0bf0*/  @!P0 EXIT ;  /* 0x000000000000894d */ /* 0x000fea0003800000 */
[----:B0-----:R-:W0:Y:S01]  /*0c00*/  S2R R10, SR_TID.X ;  /* 0x00000000000a7919 */ /* 0x001e220000002100 */
[----:B------:R-:W1:Y:S01]  /*0c10*/  LDCU UR6, c[0x0][0x360] ;  /* 0x00006c00ff0677ac */ /* 0x000e620008000800 */
[----:B------:R-:W-:Y:S02]  /*0c20*/  PRMT R15, R4, 0x7610, R15 ;  /* 0x00007610040f7816 */ /* 0x000fe4000000000f */
[----:B------:R-:W-:Y:S02]  /*0c30*/  PRMT R17, R3, 0x7610, R17 ;  /* 0x0000761003117816 */ /* 0x000fe40000000011 */
[----:B0-----:R-:W-:-:S04]  /*0c40*/  IADD3 R10, P0, PT, R10, UR4, RZ ;  /* 0x000000040a0a7c10 */ /* 0x001fc8000ff1e0ff */
[C---:B-1----:R-:W-:Y:S01]  /*0c50*/  IADD3 R12, P2, PT, R10.reuse, UR6, RZ ;  /* 0x000000060a0c7c10 */ /* 0x042fe2000ff5e0ff */
        /* <DEDUP_REMOVED lines=16> */
[----:B------:R-:W-:Y:S02]  /*0d60*/  PRMT R13, R2, 0x7610, R13 ;  /* 0x00007610020d7816 */ /* 0x000fe4000000000d */
[----:B------:R-:W-:Y:S01]  /*0d70*/  @!P2 IADD3.X R5, PT, PT, R20, UR7, RZ, P3, !PT ;  /* 0x000000071405ac10 */ /* 0x000fe20009ffe4ff */
[----:B------:R-:W3:Y:S01]  /*0d80*/  @!P1 LDG.E.U8 R15, desc[UR28][R6.64] ;  /* 0x0000001c060f9981 */ /* 0x000ee2000c1e1100 */
[----:B------:R-:W-:-:S03]  /*0d90*/  IADD3 R16, P4, PT, R14, UR6, RZ ;  /* 0x000000060e107c10 */ /* 0x000fc6000ff9e0ff */
[----:B------:R1:W4:Y:S01]  /*0da0*/  @!P2 LDG.E.U8 R13, desc[UR28][R4.64] ;  /* 0x0000001c040da981 */ /* 0x000322000c1e1100 */
[----:B------:R-:W-:Y:S01]  /*0db0*/  ISETP.GE.U32.AND P3, PT, R16, UR32, PT ;  /* 0x0000002010007c0c */ /* 0x000fe2000bf66070 */
[----:B------:R-:W-:Y:S01]  /*0dc0*/  IMAD.X R18, RZ, RZ, R20, P4 ;  /* 0x000000ffff127224 */ /* 0x000fe200020e0614 */
[----:B------:R-:W-:-:S04]  /*0dd0*/  PRMT R11, R0, 0x7610, R11 ;  /* 0x00007610000b7816 */ /* 0x000fc8000000000b */
[----:B------:R-:W-:-:S13]  /*0de0*/  ISETP.GE.AND.EX P3, PT, R18, UR31, PT, P3 ;  /* 0x0000001f12007c0c */ /* 0x000fda000bf66330 */
[----:B------:R-:W-:-:S04]  /*0df0*/  @!P3 IADD3 R2, P4, PT, R16, UR30, RZ ;  /* 0x0000001e1002bc10 */ /* 0x000fc8000ff9e0ff */
[----:B------:R-:W-:Y:S02]  /*0e00*/  @!P3 IADD3.X R3, PT, PT, R18, UR7, RZ, P4, !PT ;  /* 0x000000071203bc10 */ /* 0x000fe4000a7fe4ff */
[----:B0-----:R-:W-:Y:S02]  /*0e10*/  @!P0 IADD3 R8, P4, PT, R10, UR27, RZ ;  /* 0x0000001b0a088c10 */ /* 0x001fe4000ff9e0ff */
[----:B-1----:R-:W-:Y:S01]  /*0e20*/  @!P2 IADD3 R4, P5, PT, R14, UR27, RZ ;  /* 0x0000001b0e04ac10 */ /* 0x002fe2000ffbe0ff */
[----:B------:R0:W5:Y:S01]  /*0e30*/  @!P3 LDG.E.U8 R11, desc[UR28][R2.64] ;  /* 0x0000001c020bb981 */ /* 0x000162000c1e1100 */
[----:B------:R-:W-:Y:S02]  /*0e40*/  @!P0 IADD3.X R9, PT, PT, R21, UR10, RZ, P4, !PT ;  /* 0x0000000a15098c10 */ /* 0x000fe4000a7fe4ff */
[----:B------:R-:W-:Y:S02]  /*0e50*/  @!P1 IADD3 R6, P4, PT, R12, UR27, RZ ;  /* 0x0000001b0c069c10 */ /* 0x000fe4000ff9e0ff */
[----:B------:R-:W-:-:S02]  /*0e60*/  @!P2 IADD3.X R5, PT, PT, R20, UR10, RZ, P5, !PT ;  /* 0x0000000a1405ac10 */ /* 0x000fc4000affe4ff */
[----:B------:R-:W-:Y:S01]  /*0e70*/  @!P1 IADD3.X R7, PT, PT, R19, UR10, RZ, P4, !PT ;  /* 0x0000000a13079c10 */ /* 0x000fe2000a7fe4ff */
[----:B--2---:R0:W-:Y:S04]  /*0e80*/  @!P0 STG.E.U8 desc[UR28][R8.64], R17 ;  /* 0x0000001108008986 */ /* 0x0041e8000c10111c */
[----:B---3--:R0:W-:Y:S04]  /*0e90*/  @!P1 STG.E.U8 desc[UR28][R6.64], R15 ;  /* 0x0000000f06009986 */ /* 0x0081e8000c10111c */
[----:B----4-:R0:W-:Y:S01]  /*0ea0*/  @!P2 STG.E.U8 desc[UR28][R4.64], R13 ;  /* 0x0000000d0400a986 */ /* 0x0101e2000c10111c */
[----:B------:R-:W-:Y:S05]  /*0eb0*/  @P3 EXIT ;  /* 0x000000000000394d */ /* 0x000fea0003800000 */
[----:B0-----:R-:W-:-:S04]  /*0ec0*/  IADD3 R2, P0, PT, R16, UR27, RZ ;  /* 0x0000001b10027c10 */ /* 0x001fc8000ff1e0ff */
[----:B------:R-:W-:-:S05]  /*0ed0*/  IADD3.X R3, PT, PT, R18, UR10, RZ, P0, !PT ;  /* 0x0000000a12037c10 */ /* 0x000fca00087fe4ff */
[----:B-----5:R-:W-:Y:S01]  /*0ee0*/  STG.E.U8 desc[UR28][R2.64], R11 ;  /* 0x0000000b02007986 */ /* 0x020fe2000c10111c */
[----:B------:R-:W-:Y:S05]  /*0ef0*/  EXIT ;  /* 0x000000000000794d */ /* 0x000fea0003800000 */
.L_x_3490:
[----:B------:R-:W0:Y:S02]  /*0f00*/  S2R R6, SR_TID.X ;  /* 0x0000000000067919 */ /* 0x000e240000002100 */
[----:B0-----:R-:W-:-:S03]  /*0f10*/  IMAD.WIDE.U32 R2, R6, 0x4, RZ ;  /* 0x0000000406027825 */ /* 0x001fc600078e00ff */
[----:B------:R-:W-:-:S04]  /*0f20*/  ISETP.GE.U32.AND P0, PT, R2, UR12, PT ;  /* 0x0000000c02007c0c */ /* 0x000fc8000bf06070 */
[----:B------:R-:W-:-:S13]  /*0f30*/  ISETP.GE.AND.EX P0, PT, R3, UR5, PT, P0 ;  /* 0x0000000503007c0c */ /* 0x000fda000bf06300 */
[----:B------:R-:W-:Y:S05]  /*0f40*/  @P0 EXIT ;  /* 0x000000000000094d */ /* 0x000fea0003800000 */
[----:B------:R-:W-:Y:S01]  /*0f50*/  IMAD.MOV.U32 R7, RZ, RZ, RZ ;  /* 0x000000ffff077224 */ /* 0x000fe200078e00ff */
[----:B------:R-:W0:Y:S06]  /*0f60*/  LDCU UR4, c[0x0][0x360] ;  /* 0x00006c00ff0477ac */ /* 0x000e2c0008000800 */
.L_x_3493:
[C---:B-1----:R-:W-:Y:S01]  /*0f70*/  IMAD.SHL.U32 R4, R6.reuse, 0x4, RZ ;  /* 0x0000000406047824 */ /* 0x042fe200078e00ff */
[----:B------:R-:W-:-:S04]  /*0f80*/  SHF.L.U64.HI R0, R6, 0x2, R7 ;  /* 0x0000000206007819 */ /* 0x000fc80000010207 */
[----:B------:R-:W-:-:S04]  /*0f90*/  IADD3 R2, P0, PT, R4, UR30, RZ ;  /* 0x0000001e04027c10 */ /* 0x000fc8000ff1e0ff */
[----:B------:R-:W-:-:S06]  /*0fa0*/  IADD3.X R3, PT, PT, R0, UR7, RZ, P0, !PT ;  /* 0x0000000700037c10 */ /* 0x000fcc00087fe4ff */
[----:B------:R-:W2:Y:S01]  /*0fb0*/  LDG.E R3, desc[UR28][R2.64] ;  /* 0x0000001c02037981 */ /* 0x000ea2000c1e1900 */
        /* <DEDUP_REMOVED lines=10> */
[----:B--2---:R1:W-:-:S12]  /*1060*/  STG.E desc[UR28][R4.64], R3 ;  /* 0x0000000304007986 */ /* 0x0043d8000c10191c */
[----:B------:R-:W-:Y:S05]  /*1070*/  @!P0 BRA P1, `(.L_x_3493) ;  /* 0xfffffffc00bc8947 */ /* 0x000fea000083ffff */
[----:B------:R-:W-:Y:S05]  /*1080*/  EXIT ;  /* 0x000000000000794d */ /* 0x000fea0003800000 */
        .weak           $__internal_120_$__cuda_sm20_div_u16
        .type           $__internal_120_$__cuda_sm20_div_u16,@function
        .size           $__internal_120_$__cuda_sm20_div_u16,(.L_x_7831 - $__internal_120_$__cuda_sm20_div_u16)
$__internal_120_$__cuda_sm20_div_u16:
        /* <DEDUP_REMOVED lines=19> */
[----:B------:R-:W-:Y:S05]  /*11c0*/  RET.REL.NODEC R2 `(_ZN2at6native55_GLOBAL__N__de093ff9_22_ForeachBinaryOpList_cu_a911ec4325multi_tensor_apply_kernelINS1_18TensorListMetadataILi2EEENS1_11CopyFunctorIabLi2ELi1ELi1EEEJNS0_4CopyIabEEEEEvT_T0_DpT1_) ;  /* 0xffffffec028c7950 */ /* 0x000fea0003c3ffff */
.L_x_3494:
        /* <DEDUP_REMOVED lines=11> */
.L_x_7831:


//--------------------- .text._ZN2at6native55_GLOBAL__N__de093ff9_22_ForeachBinaryOpList_cu_a911ec4325multi_tensor_apply_kernelINS1_18TensorListMetadataILi2EEENS1_11CopyFunctorIaN3c108BFloat16ELi2ELi1ELi1EEEJNS0_4CopyIaS7_EEEEEvT_T0_DpT1_ --------------------------
	.section	.text._ZN2at6native55_GLOBAL__N__de093ff9_22_ForeachBinaryOpList_cu_a911ec4325multi_tensor_apply_kernelINS1_18TensorListMetadataILi2EEENS1_11CopyFunctorIaN3c108BFloat16ELi2ELi1ELi1EEEJNS0_4CopyIaS7_EEEEEvT_T0_DpT1_,"ax",@progbits
	.align	128
.text._ZN2at6native55_GLOBAL__N__de093ff9_22_ForeachBinaryOpList_cu_a911ec4325multi_tensor_apply_kernelINS1_18TensorListMetadataILi2EEENS1_11CopyFunctorIaN3c108BFloat16ELi2ELi1ELi1EEEJNS0_4CopyIaS7_EEEEEvT_T0_DpT1_:
        .type           _ZN2at6native55_GLOBAL__N__de093ff9_22_ForeachBinaryOpList_cu_a911ec4325multi_tensor_apply_kernelINS1_18TensorListMetadataILi2EEENS1_11CopyFunctorIaN3c108BFloat16ELi2ELi1ELi1EEEJNS0_4CopyIaS7_EEEEEvT_T0_DpT1_,@function
        .size           _ZN2at6native55_GLOBAL__N__de093ff9_22_ForeachBinaryOpList_cu_a911ec4325multi_tensor_apply_kernelINS1_18TensorListMetadataILi2EEENS1_11CopyFunctorIaN3c108BFloat16ELi2ELi1ELi1EEEJNS0_4CopyIaS7_EEEEEvT_T0_DpT1_,(.L_x_7833 - _ZN2at6native55_GLOBAL__N__de093ff9_22_ForeachBinaryOpList_cu_a911ec4325multi_tensor_apply_kernelINS1_18TensorListMetadataILi2EEENS1_11CopyFunctorIaN3c108BFloat16ELi2ELi1ELi1EEEJNS0_4CopyIaS7_EEEEEvT_T0_DpT1_)
        .other          _ZN2at6native55_GLOBAL__N__de093ff9_22_ForeachBinaryOpList_cu_a911ec4325multi_tensor_apply_kernelINS1_18TensorListMetadataILi2EEENS1_11CopyFunctorIaN3c108BFloat16ELi2ELi1ELi1EEEJNS0_4CopyIaS7_EEEEEvT_T0_DpT1_,@"STO_CUDA_ENTRY STV_DEFAULT"
_ZN2at6native55_GLOBAL__N__de093ff9_22_ForeachBinaryOpList_cu_a911ec4325multi_tensor_apply_kernelINS1_18TensorListMetadataILi2EEENS1_11CopyFunctorIaN3c108BFloat16ELi2ELi1ELi1EEEJNS0_4CopyIaS7_EEEEEvT_T0_DpT1_:
        /* <DEDUP_REMOVED lines=40> */
[----:B------:R-:W-:Y:S05]  /*0280*/  CALL.REL.NOINC `($__internal_121_$__cuda_sm20_div_u16) ;  /* 0x0000000c00e07944 */ /* 0x000fea0003c00000 */
        /* <DEDUP_REMOVED lines=45> */
.L_x_3497:
[----:B--2---:R-:W-:Y:S01]  /*0560*/  IADD3 R16, P0, PT, R14, UR29, RZ ;  /* 0x0000001d0e107c10 */ /* 0x004fe2000ff1e0ff */
        /* <DEDUP_REMOVED lines=11> */
[----:B------:R-:W-:-:S11]  /*0620*/  ISETP.GE.AND.EX P2, PT, R18, UR40, PT, P2 ;  /* 0x0000002812007c0c */ /* 0x000fd6000bf46320 */
[----:B------:R-:W-:-:S04]  /*0630*/  @!P0 IMAD.WIDE.U32 R16, R17, 0x6, R2 ;  /* 0x0000000611108825 */ /* 0x000fc800078e0002 */
[----:B------:R-:W-:Y:S01]  /*0640*/  @!P0 IMAD.MOV.U32 R19, RZ, RZ, RZ ;  /* 0x000000ffff138224 */ /* 0x000fe200078e00ff */
[----:B------:R-:W-:-:S04]  /*0650*/  @!P0 IADD3 R16, P3, PT, R16, UR7, RZ ;  /* 0x0000000710108c10 */ /* 0x000fc8000ff7e0ff */
[----:B------:R-:W-:Y:S02]  /*0660*/  @!P0 IADD3.X R17, PT, PT, R17, UR12, R19, P3, !PT ;  /* 0x0000000c11118c10 */ /* 0x000fe40009ffe413 */
[----:B------:R-:W-:Y:S02]  /*0670*/  ISETP.GE.U32.AND P3, PT, R14, UR39, PT ;  /* 0x000000270e007c0c */ /* 0x000fe4000bf66070 */
[----:B------:R-:W-:Y:S01]  /*0680*/  @!P1 IADD3 R19, P4, PT, R0, UR29, RZ ;  /* 0x0000001d00139c10 */ /* 0x000fe2000ff9e0ff */
[----:B------:R-:W2:Y:S01]  /*0690*/  @!P0 LDG.E.U16 R6, desc[UR26][R16.64] ;  /* 0x0000001a10068981 */ /* 0x000ea2000c1e1500 */
[----:B------:R-:W-:-:S03]  /*06a0*/  ISETP.GE.AND.EX P3, PT, R15, UR40, PT, P3 ;  /* 0x000000280f007c0c */ /* 0x000fc6000bf66330 */
[----:B------:R-:W-:Y:S01]  /*06b0*/  @!P1 IMAD.X R20, RZ, RZ, RZ, P4 ;  /* 0x000000ffff149224 */ /* 0x000fe200020e06ff */
[----:B------:R-:W-:-:S04]  /*06c0*/  @!P1 LEA R18, P4, R19, UR7, 0x1 ;  /* 0x0000000713129c11 */ /* 0x000fc8000f8808ff */
[----:B------:R-:W-:-:S05]  /*06d0*/  @!P1 LEA.HI.X R19, R19, UR12, R20, 0x1, P4 ;  /* 0x0000000c13139c11 */ /* 0x000fca000a0f0c14 */
[----:B------:R-:W-:Y:S01]  /*06e0*/  @!P3 IADD3 R20, P4, PT, R2, UR7, RZ ;  /* 0x000000070214bc10 */ /* 0x000fe2000ff9e0ff */
[----:B------:R-:W3:Y:S03]  /*06f0*/  @!P1 LDG.E.U16 R7, desc[UR26][R18.64] ;  /* 0x0000001a12079981 */ /* 0x000ee6000c1e1500 */
[----:B------:R-:W-:-:S05]  /*0700*/  @!P3 IADD3.X R21, PT, PT, R3, UR12, RZ, P4, !PT ;  /* 0x0000000c0315bc10 */ /* 0x000fca000a7fe4ff */
[----:B------:R-:W4:Y:S01]  /*0710*/  @!P3 LDG.E.U16 R24, desc[UR26][R20.64] ;  /* 0x0000001a1418b981 */ /* 0x000f22000c1e1500 */
[----:B------:R-:W-:-:S04]  /*0720*/  @!P2 IADD3 R22, P4, PT, R4, UR7, RZ ;  /* 0x000000070416ac10 */ /* 0x000fc8000ff9e0ff */
[----:B------:R-:W-:-:S05]  /*0730*/  @!P2 IADD3.X R23, PT, PT, R5, UR12, RZ, P4, !PT ;  /* 0x0000000c0517ac10 */ /* 0x000fca000a7fe4ff */
[----:B------:R4:W5:Y:S01]  /*0740*/  @!P2 LDG.E.U16 R25, desc[UR26][R22.64] ;  /* 0x0000001a1619a981 */ /* 0x000962000c1e1500 */
[----:B------:R-:W-:-:S04]  /*0750*/  @!P3 IADD3 R28, P4, PT, R14, UR41, RZ ;  /* 0x000000290e1cbc10 */ /* 0x000fc8000ff9e0ff */
[----:B------:R-:W-:Y:S01]  /*0760*/  @!P3 IADD3.X R29, PT, PT, R15, UR42, RZ, P4, !PT ;  /* 0x0000002a0f1dbc10 */ /* 0x000fe2000a7fe4ff */
[----:B----4-:R-:W-:Y:S02]  /*0770*/  IMAD.U32 R22, R24, 0x10000, RZ ;  /* 0x0001000018167824 */ /* 0x010fe400078e00ff */
[----:B---3--:R-:W-:-:S04]  /*0780*/  IMAD.U32 R20, R7, 0x10000, RZ ;  /* 0x0001000007147824 */ /* 0x008fc800078e00ff */
[----:B------:R-:W0:Y:S08]  /*0790*/  @!P3 F2I.FTZ.TRUNC.NTZ R22, R22 ;  /* 0x000000160016b305 */ /* 0x000e30000021f100 */
[----:B------:R-:W1:Y:S01]  /*07a0*/  F2I.FTZ.TRUNC.NTZ R20, R20 ;  /* 0x0000001400147305 */ /* 0x000e62000021f100 */
[----:B-----5:R-:W-:Y:S01]  /*07b0*/  IMAD.U32 R21, R25, 0x10000, RZ ;  /* 0x0001000019157824 */ /* 0x020fe200078e00ff */
[----:B0-----:R-:W-:Y:S01]  /*07c0*/  @!P3 STG.E.U8 desc[UR26][R28.64], R22 ;  /* 0x000000161c00b986 */ /* 0x001fe2000c10111a */
[----:B------:R-:W-:-:S05]  /*07d0*/  @!P1 IADD3 R18, P3, PT, R14, UR30, RZ ;  /* 0x0000001e0e129c10 */ /* 0x000fca000ff7e0ff */
[----:B------:R0:W3:Y:S01]  /*07e0*/  F2I.FTZ.TRUNC.NTZ R23, R21 ;  /* 0x0000001500177305 */ /* 0x0000e2000021f100 */
[----:B------:R-:W-:-:S05]  /*07f0*/  @!P1 IADD3.X R19, PT, PT, R15, UR31, RZ, P3, !PT ;  /* 0x0000001f0f139c10 */ /* 0x000fca0009ffe4ff */
[----:B-1----:R1:W-:Y:S01]  /*0800*/  @!P1 STG.E.U8 desc[UR26][R18.64], R20 ;  /* 0x0000001412009986 */ /* 0x0023e2000c10111a */
[----:B0-----:R-:W-:Y:S01]  /*0810*/  IADD3 R21, P3, PT, R27, UR29, RZ ;  /* 0x0000001d1b157c10 */ /* 0x001fe2000ff7e0ff */
[----:B--2---:R-:W-:Y:S01]  /*0820*/  IMAD.U32 R27, R6, 0x10000, RZ ;  /* 0x00010000061b7824 */ /* 0x004fe200078e00ff */
[----:B------:R-:W-:-:S03]  /*0830*/  @!P2 IADD3 R16, P1, PT, R14, UR36, RZ ;  /* 0x000000240e10ac10 */ /* 0x000fc6000ff3e0ff */
[----:B------:R-:W-:Y:S01]  /*0840*/  IMAD.X R26, RZ, RZ, R26, P3 ;  /* 0x000000ffff1a7224 */ /* 0x000fe200018e061a */
[----:B------:R-:W-:Y:S01]  /*0850*/  @!P2 IADD3.X R17, PT, PT, R15, UR13, RZ, P1, !PT ;  /* 0x0000000d0f11ac10 */ /* 0x000fe20008ffe4ff */
[----:B------:R-:W0:Y:S01]  /*0860*/  F2I.FTZ.TRUNC.NTZ R27, R27 ;  /* 0x0000001b001b7305 */ /* 0x000e22000021f100 */
[----:B------:R-:W-:-:S03]  /*0870*/  ISETP.GE.U32.AND P1, PT, R21, UR39, PT ;  /* 0x0000002715007c0c */ /* 0x000fc6000bf26070 */
[----:B---3--:R2:W-:Y:S01]  /*0880*/  @!P2 STG.E.U8 desc[UR26][R16.64], R23 ;  /* 0x000000171000a986 */ /* 0x0085e2000c10111a */
[----:B------:R-:W-:Y:S02]  /*0890*/  ISETP.GE.AND.EX P1, PT, R26, UR40, PT, P1 ;  /* 0x000000281a007c0c */ /* 0x000fe4000bf26310 */
[----:B-1----:R-:W-:Y:S02]  /*08a0*/  @!P0 IADD3 R20, P2, PT, R14, UR35, RZ ;  /* 0x000000230e148c10 */ /* 0x002fe4000ff5e0ff */
[----:B------:R-:W-:Y:S02]  /*08b0*/  IADD3 R18, P3, PT, R21, UR29, RZ ;  /* 0x0000001d15127c10 */ /* 0x000fe4000ff7e0ff */
[----:B------:R-:W-:Y:S01]  /*08c0*/  @!P0 IADD3.X R21, PT, PT, R15, UR14, RZ, P2, !PT ;  /* 0x0000000e0f158c10 */ /* 0x000fe200097fe4ff */
[----:B------:R-:W-:Y:S01]  /*08d0*/  IMAD.U32 R19, RZ, RZ, UR29 ;  /* 0x0000001dff137e24 */ /* 0x000fe2000f8e00ff */
[C---:B------:R-:W-:Y:S01]  /*08e0*/  ISETP.GE.U32.AND P2, PT, R18.reuse, UR39, PT ;  /* 0x0000002712007c0c */ /* 0x040fe2000bf46070 */
[----:B------:R-:W-:Y:S01]  /*08f0*/  IMAD.X R26, RZ, RZ, R26, P3 ;  /* 0x000000ffff1a7224 */ /* 0x000fe200018e061a */
[----:B------:R-:W-:Y:S01]  /*0900*/  IADD3 R18, P3, PT, R18, UR29, RZ ;  /* 0x0000001d12127c10 */ /* 0x000fe2000ff7e0ff */
[----:B0-----:R0:W-:Y:S02]  /*0910*/  @!P0 STG.E.U8 desc[UR26][R20.64], R27 ;  /* 0x0000001b14008986 */ /* 0x0011e4000c10111a */
[----:B--2---:R-:W-:Y:S01]  /*0920*/  @!P1 IMAD.WIDE.U32 R16, R19, 0x8, R2 ;  /* 0x0000000813109825 */ /* 0x004fe200078e0002 */
[----:B------:R-:W-:-:S02]  /*0930*/  ISETP.GE.AND.EX P0, PT, R26, UR40, PT, P2 ;  /* 0x000000281a007c0c */ /* 0x000fc4000bf06320 */
[C---:B------:R-:W-:Y:S01]  /*0940*/  ISETP.GE.U32.AND P2, PT, R18.reuse, UR39, PT ;  /* 0x0000002712007c0c */ /* 0x040fe2000bf46070 */
[----:B------:R-:W-:Y:S01]  /*0950*/  IMAD.X R26, RZ, RZ, R26, P3 ;  /* 0x000000ffff1a7224 */ /* 0x000fe200018e061a */
[----:B------:R-:W-:Y:S02]  /*0960*/  IADD3 R18, P4, PT, R18, UR29, RZ ;  /* 0x0000001d12127c10 */ /* 0x000fe4000ff9e0ff */
[----:B------:R-:W-:Y:S02]  /*0970*/  @!P1 IADD3 R22, P5, PT, R16, UR7, RZ ;  /* 0x0000000710169c10 */ /* 0x000fe4000ffbe0ff */
[----:B------:R-:W-:Y:S01]  /*0980*/  ISETP.GE.AND.EX P2, PT, R26, UR40, PT, P2 ;  /* 0x000000281a007c0c */ /* 0x000fe2000bf46320 */
[----:B------:R-:W-:Y:S01]  /*0990*/  IMAD.X R16, RZ, RZ, R26, P4 ;  /* 0x000000ffff107224 */ /* 0x000fe200020e061a */
[----:B------:R-:W-:-:S04]  /*09a0*/  ISETP.GE.U32.AND P3, PT, R18, UR39, PT ;  /* 0x0000002712007c0c */ /* 0x000fc8000bf66070 */
[----:B------:R-:W-:Y:S02]  /*09b0*/  ISETP.GE.AND.EX P3, PT, R16, UR40, PT, P3 ;  /* 0x0000002810007c0c */ /* 0x000fe4000bf66330 */
[----:B0-----:R-:W-:Y:S02]  /*09c0*/  @!P0 IADD3 R20, P4, PT, R8, UR7, RZ ;  /* 0x0000000708148c10 */ /* 0x001fe4000ff9e0ff */
[----:B------:R-:W-:Y:S02]  /*09d0*/  @!P1 IADD3.X R23, PT, PT, R17, UR12, RZ, P5, !PT ;  /* 0x0000000c11179c10 */ /* 0x000fe4000affe4ff */
[----:B------:R-:W-:Y:S02]  /*09e0*/  @!P0 IADD3.X R21, PT, PT, R9, UR12, RZ, P4, !PT ;  /* 0x0000000c09158c10 */ /* 0x000fe4000a7fe4ff */
[----:B------:R-:W-:Y:S01]  /*09f0*/  @!P2 IADD3 R18, P4, PT, R10, UR7, RZ ;  /* 0x000000070a12ac10 */ /* 0x000fe2000ff9e0ff */
[----:B------:R0:W2:Y:S03]  /*0a00*/  @!P1 LDG.E.U16 R24, desc[UR26][R22.64] ;  /* 0x0000001a16189981 */ /* 0x0000a6000c1e1500 */
[----:B------:R-:W-:Y:S01]  /*0a10*/  @!P2 IADD3.X R19, PT, PT, R11, UR12, RZ, P4, !PT ;  /* 0x0000000c0b13ac10 */ /* 0x000fe2000a7fe4ff */
[----:B------:R1:W3:Y:S01]  /*0a20*/  @!P0 LDG.E.U16 R7, desc[UR26][R20.64] ;  /* 0x0000001a14078981 */ /* 0x0002e2000c1e1500 */
[----:B------:R-:W-:-:S03]  /*0a30*/  @!P3 IADD3 R16, P4, PT, R12, UR7, RZ ;  /* 0x000000070c10bc10 */ /* 0x000fc6000ff9e0ff */
[----:B------:R-:W4:Y:S01]  /*0a40*/  @!P2 LDG.E.U16 R25, desc[UR26][R18.64] ;  /* 0x0000001a1219a981 */ /* 0x000f22000c1e1500 */
[----:B------:R-:W-:-:S05]  /*0a50*/  @!P3 IADD3.X R17, PT, PT, R13, UR12, RZ, P4, !PT ;  /* 0x0000000c0d11bc10 */ /* 0x000fca000a7fe4ff */
[----:B------:R-:W5:Y:S01]  /*0a60*/  @!P3 LDG.E.U16 R6, desc[UR26][R16.64] ;  /* 0x0000001a1006b981 */ /* 0x000f62000c1e1500 */
[----:B0-----:R-:W-:-:S04]  /*0a70*/  @!P1 IADD3 R22, P4, PT, R14, UR37, RZ ;  /* 0x000000250e169c10 */ /* 0x001fc8000ff9e0ff */
[----:B------:R-:W-:Y:S02]  /*0a80*/  @!P1 IADD3.X R23, PT, PT, R15, UR38, RZ, P4, !PT ;  /* 0x000000260f179c10 */ /* 0x000fe4000a7fe4ff */
[----:B-1----:R-:W-:-:S04]  /*0a90*/  @!P0 IADD3 R20, P4, PT, R14, UR34, RZ ;  /* 0x000000220e148c10 */ /* 0x002fc8000ff9e0ff */
        /* <DEDUP_REMOVED lines=8> */
[----:B--2---:R-:W-:Y:S02]  /*0b20*/  IMAD.U32 R29, R24, 0x10000, RZ ;  /* 0x00010000181d7824 */ /* 0x004fe400078e00ff */
[----:B---3--:R-:W-:-:S04]  /*0b30*/  IMAD.U32 R26, R7, 0x10000, RZ ;  /* 0x00010000071a7824 */ /* 0x008fc800078e00ff */
[----:B------:R-:W0:Y:S01]  /*0b40*/  @!P1 F2I.FTZ.TRUNC.NTZ R29, R29 ;  /* 0x0000001d001d9305 */ /* 0x000e22000021f100 */
[----:B----4-:R-:W-:-:S07]  /*0b50*/  IMAD.U32 R27, R25, 0x10000, RZ ;  /* 0x00010000191b7824 */ /* 0x010fce00078e00ff */
[----:B------:R-:W1:Y:S01]  /*0b60*/  F2I.FTZ.TRUNC.NTZ R26, R26 ;  /* 0x0000001a001a7305 */ /* 0x000e62000021f100 */
[----:B-----5:R-:W-:-:S07]  /*0b70*/  IMAD.U32 R28, R6, 0x10000, RZ ;  /* 0x00010000061c7824 */ /* 0x020fce00078e00ff */
[----:B------:R-:W2:Y:S01]  /*0b80*/  F2I.FTZ.TRUNC.NTZ R27, R27 ;  /* 0x0000001b001b7305 */ /* 0x000ea2000021f100 */
[----:B0-----:R-:W-:Y:S01]  /*0b90*/  @!P1 STG.E.U8 desc[UR26][R22.64], R29 ;  /* 0x0000001d16009986 */ /* 0x001fe2000c10111a */
[----:B------:R-:W-:-:S06]  /*0ba0*/  @!P3 IADD3 R16, P1, PT, R14, UR32, RZ ;  /* 0x000000200e10bc10 */ /* 0x000fcc000ff3e0ff */
[----:B------:R-:W0:Y:S01]  /*0bb0*/  F2I.FTZ.TRUNC.NTZ R28, R28 ;  /* 0x0000001c001c7305 */ /* 0x000e22000021f100 */
[----:B-1----:R1:W-:Y:S01]  /*0bc0*/  @!P0 STG.E.U8 desc[UR26][R20.64], R26 ;  /* 0x0000001a14008986 */ /* 0x0023e2000c10111a */
[----:B------:R-:W-:Y:S02]  /*0bd0*/  @!P2 IADD3 R18, P0, PT, R14, UR33, RZ ;  /* 0x000000210e12ac10 */ /* 0x000fe4000ff1e0ff */
[C---:B------:R-:W-:Y:S02]  /*0be0*/  @!P3 IADD3.X R17, PT, PT, R15.reuse, UR20, RZ, P1, !PT ;  /* 0x000000140f11bc10 */ /* 0x040fe40008ffe4ff */
[----:B------:R-:W-:-:S05]  /*0bf0*/  @!P2 IADD3.X R19, PT, PT, R15, UR18, RZ, P0, !PT ;  /* 0x000000120f13ac10 */ /* 0x000fca00087fe4ff */
[----:B--2---:R2:W-:Y:S04]  /*0c00*/  @!P2 STG.E.U8 desc[UR26][R18.64], R27 ;  /* 0x0000001b1200a986 */ /* 0x0045e8000c10111a */
[----:B0-----:R2:W-:Y:S01]  /*0c10*/  @!P3 STG.E.U8 desc[UR26][R16.64], R28 ;  /* 0x0000001c1000b986 */ /* 0x0015e2000c10111a */
[----:B-1----:R-:W-:-:S04]  /*0c20*/  IMAD.U32 R21, RZ, RZ, UR29 ;  /* 0x0000001dff157e24 */ /* 0x002fc8000f8e00ff */
[----:B------:R-:W-:Y:S01]  /*0c30*/  IMAD.WIDE.U32 R14, R21, 0x8, R14 ;  /* 0x00000008150e7825 */ /* 0x000fe200078e000e */
[----:B------:R-:W-:Y:S06]  /*0c40*/  BRA.U UP0, `(.L_x_3497) ;  /* 0xfffffff900447547 */ /* 0x000fec000b83ffff */
.L_x_3496:
[----:B------:R-:W-:-:S04]  /*0c50*/  ULOP3.LUT UR6, UR23, 0x1, URZ, 0xc0, !UPT ;  /* 0x0000000117067892 */ /* 0x000fc8000f8ec0ff */
[----:B------:R-:W-:-:S04]  /*0c60*/  UISETP.NE.U32.AND UP0, UPT, UR6, 0x1, UPT ;  /* 0x000000010600788c */ /* 0x000fc8000bf05070 */
[----:B------:R-:W-:-:S06]  /*0c70*/  UISETP.NE.U32.AND.EX UP0, UPT, URZ, URZ, UPT, UP0 ;  /* 0x000000ffff00728c */ /* 0x000fcc000bf05100 */
[----:B------:R-:W-:-:S13]  /*0c80*/  PLOP3.LUT P0, PT, PT, PT, UP0, 0x80, 0x8 ;  /* 0x000000000008781c */ /* 0x000fda0003f0f008 */
[----:B------:R-:W-:Y:S05]  /*0c90*/  @!P0 EXIT ;  /* 0x000000000000894d */ /* 0x000fea0003800000 */
[----:B0-2---:R-:W-:-:S04]  /*0ca0*/  IADD3 R19, P1, PT, R0, UR4, RZ ;  /* 0x0000000400137c10 */ /* 0x005fc8000ff3e0ff */
        /* <DEDUP_REMOVED lines=13> */
[----:B------:R-:W-:-:S03]  /*0d80*/  @!P1 LEA R10, P3, R4, UR10, 0x1 ;  /* 0x0000000a040a9c11 */ /* 0x000fc6000f8608ff */
[----:B------:R0:W2:Y:S01]  /*0d90*/  @!P0 LDG.E.U16 R24, desc[UR26][R8.64] ;  /* 0x0000001a08188981 */ /* 0x0000a2000c1e1500 */
[----:B------:R-:W-:Y:S02]  /*0da0*/  @!P1 LEA.HI.X R11, R4, UR11, R3, 0x1, P3 ;  /* 0x0000000b040b9c11 */ /* 0x000fe400098f0c03 */
[----:B------:R-:W-:-:S03]  /*0db0*/  @!P2 LEA R14, P3, R5, UR10, 0x1 ;  /* 0x0000000a050eac11 */ /* 0x000fc6000f8608ff */
[----:B------:R-:W3:Y:S01]  /*0dc0*/  @!P1 LDG.E.U16 R7, desc[UR26][R10.64] ;  /* 0x0000001a0a079981 */ /* 0x000ee2000c1e1500 */
[----:B------:R-:W-:-:S05]  /*0dd0*/  @!P2 LEA.HI.X R15, R5, UR11, R0, 0x1, P3 ;  /* 0x0000000b050fac11 */ /* 0x000fca00098f0c00 */
[----:B------:R-:W4:Y:S01]  /*0de0*/  @!P2 LDG.E.U16 R25, desc[UR26][R14.64] ;  /* 0x0000001a0e19a981 */ /* 0x000f22000c1e1500 */
[----:B------:R-:W-:-:S04]  /*0df0*/  IADD3 R21, P4, PT, R5, UR29, RZ ;  /* 0x0000001d05157c10 */ /* 0x000fc8000ff9e0ff */
[----:B------:R-:W-:Y:S01]  /*0e00*/  ISETP.GE.U32.AND P3, PT, R21, UR39, PT ;  /* 0x0000002715007c0c */ /* 0x000fe2000bf66070 */
[----:B------:R-:W-:-:S05]  /*0e10*/  IMAD.X R12, RZ, RZ, R0, P4 ;  /* 0x000000ffff0c7224 */ /* 0x000fca00020e0600 */
[----:B------:R-:W-:Y:S02]  /*0e20*/  ISETP.GE.AND.EX P3, PT, R12, UR40, PT, P3 ;  /* 0x000000280c007c0c */ /* 0x000fe4000bf66330 */
[----:B------:R-:W-:Y:S02]  /*0e30*/  PRMT R18, R6, 0x7610, R18 ;  /* 0x0000761006127816 */ /* 0x000fe40000000012 */
[----:B0-----:R-:W-:-:S09]  /*0e40*/  @!P1 IADD3 R8, P5, PT, R4, UR41, RZ ;  /* 0x0000002904089c10 */ /* 0x001fd2000ffbe0ff */
[----:B------:R-:W-:-:S04]  /*0e50*/  @!P3 LEA R16, P4, R21, UR10, 0x1 ;  /* 0x0000000a1510bc11 */ /* 0x000fc8000f8808ff */
[----:B------:R-:W-:Y:S02]  /*0e60*/  @!P3 LEA.HI.X R17, R21, UR11, R12, 0x1, P4 ;  /* 0x0000000b1511bc11 */ /* 0x000fe4000a0f0c0c */
[----:B------:R-:W-:Y:S02]  /*0e70*/  @!P0 IADD3 R6, P4, PT, R19, UR41, RZ ;  /* 0x0000002913068c10 */ /* 0x000fe4000ff9e0ff */
[----:B------:R-:W-:Y:S01]  /*0e80*/  @!P1 IADD3.X R9, PT, PT, R3, UR42, RZ, P5, !PT ;  /* 0x0000002a03099c10 */ /* 0x000fe2000affe4ff */
[----:B------:R0:W5:Y:S01]  /*0e90*/  @!P3 LDG.E.U16 R18, desc[UR26][R16.64] ;  /* 0x0000001a1012b981 */ /* 0x000162000c1e1500 */
[----:B--2---:R-:W-:Y:S02]  /*0ea0*/  IMAD.U32 R13, R24, 0x10000, RZ ;  /* 0x00010000180d7824 */ /* 0x004fe400078e00ff */
[----:B---3--:R-:W-:-:S04]  /*0eb0*/  IMAD.U32 R10, R7, 0x10000, RZ ;  /* 0x00010000070a7824 */ /* 0x008fc800078e00ff */
[----:B------:R-:W1:Y:S01]  /*0ec0*/  @!P0 F2I.FTZ.TRUNC.NTZ R13, R13 ;  /* 0x0000000d000d8305 */ /* 0x000e62000021f100 */
[----:B----4-:R-:W-:-:S07]  /*0ed0*/  IMAD.U32 R11, R25, 0x10000, RZ ;  /* 0x00010000190b7824 */ /* 0x010fce00078e00ff */
[----:B------:R-:W2:Y:S01]  /*0ee0*/  F2I.FTZ.TRUNC.NTZ R15, R10 ;  /* 0x0000000a000f7305 */ /* 0x000ea2000021f100 */
[----:B------:R-:W-:-:S07]  /*0ef0*/  @!P0 IADD3.X R7, PT, PT, R2, UR42, RZ, P4, !PT ;  /* 0x0000002a02078c10 */ /* 0x000fce000a7fe4ff */
[----:B------:R-:W3:Y:S01]  /*0f00*/  F2I.FTZ.TRUNC.NTZ R11, R11 ;  /* 0x0000000b000b7305 */ /* 0x000ee2000021f100 */
[----:B------:R-:W-:Y:S01]  /*0f10*/  @!P2 IADD3 R2, P4, PT, R5, UR41, RZ ;  /* 0x000000290502ac10 */ /* 0x000fe2000ff9e0ff */
[----:B-1----:R0:W-:Y:S03]  /*0f20*/  @!P0 STG.E.U8 desc[UR26][R6.64], R13 ;  /* 0x0000000d06008986 */ /* 0x0021e6000c10111a */
[----:B------:R-:W-:Y:S01]  /*0f30*/  @!P2 IADD3.X R3, PT, PT, R0, UR42, RZ, P4, !PT ;  /* 0x0000002a0003ac10 */ /* 0x000fe2000a7fe4ff */
[----:B--2---:R0:W-:Y:S04]  /*0f40*/  @!P1 STG.E.U8 desc[UR26][R8.64], R15 ;  /* 0x0000000f08009986 */ /* 0x0041e8000c10111a */
[----:B---3--:R0:W-:Y:S01]  /*0f50*/  @!P2 STG.E.U8 desc[UR26][R2.64], R11 ;  /* 0x0000000b0200a986 */ /* 0x0081e2000c10111a */
[----:B------:R-:W-:Y:S05]  /*0f60*/  @P3 EXIT ;  /* 0x000000000000394d */ /* 0x000fea0003800000 */
[----:B-----5:R-:W-:Y:S01]  /*0f70*/  IMAD.U32 R0, R18, 0x10000, RZ ;  /* 0x0001000012007824 */ /* 0x020fe200078e00ff */
[----:B0-----:R-:W-:-:S03]  /*0f80*/  IADD3 R2, P0, PT, R21, UR41, RZ ;  /* 0x0000002915027c10 */ /* 0x001fc6000ff1e0ff */
[----:B------:R-:W0:Y:S01]  /*0f90*/  F2I.FTZ.TRUNC.NTZ R5, R0 ;  /* 0x0000000000057305 */ /* 0x000e22000021f100 */
[----:B------:R-:W-:-:S05]  /*0fa0*/  IADD3.X R3, PT, PT, R12, UR42, RZ, P0, !PT ;  /* 0x0000002a0c037c10 */ /* 0x000fca00087fe4ff */
[----:B0-----:R-:W-:Y:S01]  /*0fb0*/  STG.E.U8 desc[UR26][R2.64], R5 ;  /* 0x0000000502007986 */ /* 0x001fe2000c10111a */
[----:B------:R-:W-:Y:S05]  /*0fc0*/  EXIT ;  /* 0x000000000000794d */ /* 0x000fea0003800000 */
.L_x_3495:
[----:B------:R-:W0:Y:S02]  /*0fd0*/  S2R R9, SR_TID.X ;  /* 0x0000000000097919 */ /* 0x000e240000002100 */
[----:B0-----:R-:W-:-:S03]  /*0fe0*/  IMAD.WIDE.U32 R2, R9, 0x4, RZ ;  /* 0x0000000409027825 */ /* 0x001fc600078e00ff */
[----:B------:R-:W-:-:S04]  /*0ff0*/  ISETP.GE.U32.AND P0, PT, R2, UR13, PT ;  /* 0x0000000d02007c0c */ /* 0x000fc8000bf06070 */
[----:B------:R-:W-:-:S13]  /*1000*/  ISETP.GE.AND.EX P0, PT, R3, UR4, PT, P0 ;  /* 0x0000000403007c0c */ /* 0x000fda000bf06300 */
[----:B------:R-:W-:Y:S05]  /*1010*/  @P0 EXIT ;  /* 0x000000000000094d */ /* 0x000fea0003800000 */
[----:B------:R-:W-:Y:S01]  /*1020*/  IMAD.MOV.U32 R10, RZ, RZ, RZ ;  /* 0x000000ffff0a7224 */ /* 0x000fe200078e00ff */
[----:B------:R-:W0:Y:S06]  /*1030*/  LDCU UR5, c[0x0][0x360] ;  /* 0x00006c00ff0577ac */ /* 0x000e2c0008000800 */
.L_x_3498:
[----:B-1----:R-:W-:-:S04]  /*1040*/  LEA R2, P0, R9, UR10, 0x3 ;  /* 0x0000000a09027c11 */ /* 0x002fc8000f8018ff */
[----:B------:R-:W-:-:S06]  /*1050*/  LEA.HI.X R3, R9, UR11, R10, 0x3, P0 ;  /* 0x0000000b09037c11 */ /* 0x000fcc00080f1c0a */
[----:B------:R-:W2:Y:S02]  /*1060*/  LDG.E.64 R2, desc[UR26][R2.64] ;  /* 0x0000001a02027981 */ /* 0x000ea4000c1e1b00 */
[C---:B--2---:R-:W-:Y:S01]  /*1070*/  PRMT R0, R2.reuse, 0x7632, R0 ;  /* 0x0000763202007816 */ /* 0x044fe20000000000 */
[----:B------:R-:W-:Y:S01]  /*1080*/  IMAD.U32 R4, R2, 0x10000, RZ ;  /* 0x0001000002047824 */ /* 0x000fe200078e00ff */
[----:B------:R-:W-:Y:S01]  /*1090*/  LEA R2, P0, R9, UR41, 0x2 ;  /* 0x0000002909027c11 */ /* 0x000fe2000f8010ff */
[C---:B------:R-:W-:Y:S02]  /*10a0*/  IMAD.U32 R6, R3.reuse, 0x10000, RZ ;  /* 0x0001000003067824 */ /* 0x040fe400078e00ff */
[----:B------:R-:W-:Y:S01]  /*10b0*/  IMAD.U32 R5, R0, 0x10000, RZ ;  /* 0x0001000000057824 */ /* 0x000fe200078e00ff */
[----:B------:R-:W-:Y:S01]  /*10c0*/  PRMT R0, R3, 0x7632, R0 ;  /* 0x0000763203007816 */ /* 0x000fe20000000000 */
[----:B------:R-:W-:Y:S01]  /*10d0*/  F2I.FTZ.TRUNC.NTZ R4, R4 ;  /* 0x0000000400047305 */ /* 0x000fe2000021f100 */
[----:B------:R-:W-:-:S02]  /*10e0*/  LEA.HI.X R3, R9, UR42, R10, 0x2, P0 ;  /* 0x0000002a09037c11 */ /* 0x000fc400080f140a */
[----:B0-----:R-:W-:Y:S01]  /*10f0*/  IADD3 R9, P0, PT, R9, UR5, RZ ;  /* 0x0000000509097c10 */ /* 0x001fe2000ff1e0ff */
[----:B------:R-:W-:-:S04]  /*1100*/  IMAD.U32 R0, R0, 0x10000, RZ ;  /* 0x0001000000007824 */ /* 0x000fc800078e00ff */
[----:B------:R-:W-:Y:S01]  /*1110*/  F2I.FTZ.TRUNC.NTZ R6, R6 ;  /* 0x0000000600067305 */ /* 0x000fe2000021f100 */
[----:B------:R-:W-:Y:S01]  /*1120*/  IMAD.X R10, RZ, RZ, R10, P0 ;  /* 0x000000ffff0a7224 */ /* 0x000fe200000e060a */
[----:B------:R-:W-:-:S04]  /*1130*/  LOP3.LUT P0, RZ, R9, 0xffffc000, RZ, 0xc0, !PT ;  /* 0xffffc00009ff7812 */ /* 0x000fc8000780c0ff */
[----:B------:R-:W-:Y:S02]  /*1140*/  LOP3.LUT P0, RZ, R10, 0x3fffffff, RZ, 0xc0, P0 ;  /* 0x3fffffff0aff7812 */ /* 0x000fe4000000c0ff */
[----:B------:R-:W0:Y:S08]  /*1150*/  F2I.FTZ.TRUNC.NTZ R5, R5 ;  /* 0x0000000500057305 */ /* 0x000e30000021f100 */
[----:B------:R1:W2:Y:S01]  /*1160*/  F2I.FTZ.TRUNC.NTZ R7, R0 ;  /* 0x0000000000077305 */ /* 0x0002a2000021f100 */
[----:B0-----:R-:W-:Y:S01]  /*1170*/  PRMT R8, R4, 0x3340, R5 ;  /* 0x0000334004087816 */ /* 0x001fe20000000005 */
[C---:B------:R-:W-:Y:S01]  /*1180*/  IMAD.SHL.U32 R4, R9.reuse, 0x4, RZ ;  /* 0x0000000409047824 */ /* 0x040fe200078e00ff */
[----:B-1----:R-:W-:-:S04]  /*1190*/  SHF.L.U64.HI R0, R9, 0x2, R10 ;  /* 0x0000000209007819 */ /* 0x002fc8000001020a */
[----:B------:R-:W-:Y:S02]  /*11a0*/  ISETP.LT.U32.AND P1, PT, R4, UR13, PT ;  /* 0x0000000d04007c0c */ /* 0x000fe4000bf21070 */
[----:B--2---:R-:W-:Y:S02]  /*11b0*/  PRMT R7, R6, 0x3340, R7 ;  /* 0x0000334006077816 */ /* 0x004fe40000000007 */
[----:B------:R-:W-:Y:S02]  /*11c0*/  ISETP.LT.AND.EX P1, PT, R0, UR4, PT, P1 ;  /* 0x0000000400007c0c */ /* 0x000fe4000bf21310 */
[----:B------:R-:W-:-:S05]  /*11d0*/  PRMT R7, R8, 0x5410, R7 ;  /* 0x0000541008077816 */ /* 0x000fca0000000007 */
[----:B------:R1:W-:Y:S06]  /*11e0*/  STG.E desc[UR26][R2.64], R7 ;  /* 0x0000000702007986 */ /* 0x0003ec000c10191a */
[----:B------:R-:W-:Y:S05]  /*11f0*/  @!P0 BRA P1, `(.L_x_3498) ;  /* 0xfffffffc00908947 */ /* 0x000fea000083ffff */
[----:B------:R-:W-:Y:S05]  /*1200*/  EXIT ;  /* 0x000000000000794d */ /* 0x000fea0003800000 */
        .weak           $__internal_121_$__cuda_sm20_div_u16
        .type           $__internal_121_$__cuda_sm20_div_u16,@function
        .size           $__internal_121_$__cuda_sm20_div_u16,(.L_x_7833 - $__internal_121_$__cuda_sm20_div_u16)
$__internal_121_$__cuda_sm20_div_u16:
        /* <DEDUP_REMOVED lines=19> */
[----:B------:R-:W-:Y:S05]  /*1340*/  RET.REL.NODEC R2 `(_ZN2at6native55_GLOBAL__N__de093ff9_22_ForeachBinaryOpList_cu_a911ec4325multi_tensor_apply_kernelINS1_18TensorListMetadataILi2EEENS1_11CopyFunctorIaN3c108BFloat16ELi2ELi1ELi1EEEJNS0_4CopyIaS7_EEEEEvT_T0_DpT1_) ;  /* 0xffffffec022c7950 */ /* 0x000fea0003c3ffff */
.L_x_3499:
        /* <DEDUP_REMOVED lines=11> */
.L_x_7833:


//--------------------- .text._ZN2at6native55_GLOBAL__N__de093ff9_22_ForeachBinaryOpList_cu_a911ec4325multi_tensor_apply_kernelINS1_18TensorListMetadataILi2EEENS1_11CopyFunctorIaN3c104HalfELi2ELi1ELi1EEEJNS0_4CopyIaS7_EEEEEvT_T0_DpT1_ --------------------------
	.section	.text._ZN2at6native55_GLOBAL__N__de093ff9_22_ForeachBinaryOpList_cu_a911ec4325multi_tensor_apply_kernelINS1_18TensorListMetadataILi2EEENS1_11CopyFunctorIaN3c104HalfELi2ELi1ELi1EEEJNS0_4CopyIaS7_EEEEEvT_T0_DpT1_,"ax",@progbits
	.align	128
.text._ZN2at6native55_GLOBAL__N__de093ff9_22_ForeachBinaryOpList_cu_a911ec4325multi_tensor_apply_kernelINS1_18TensorListMetadataILi2EEENS1_11CopyFunctorIaN3c104HalfELi2ELi1ELi1EEEJNS0_4CopyIaS7_EEEEEvT_T0_DpT1_:
        .type           _ZN2at6native55_GLOBAL__N__de093ff9_22_ForeachBinaryOpList_cu_a911ec4325multi_tensor_apply_kernelINS1_18TensorListMetadataILi2EEENS1_11CopyFunctorIaN3c104HalfELi2ELi1ELi1EEEJNS0_4CopyIaS7_EEEEEvT_T0_DpT1_,@function
        .size           _ZN2at6native55_GLOBAL__N__de093ff9_22_ForeachBinaryOpList_cu_a911ec4325multi_tensor_apply_kernelINS1_18TensorListMetadataILi2EEENS1_11CopyFunctorIaN3c104HalfELi2ELi1ELi1EEEJNS0_4CopyIaS7_EEEEEvT_T0_DpT1_,(.L_x_7835 - _ZN2at6native55_GLOBAL__N__de093ff9_22_ForeachBinaryOpList_cu_a911ec4325multi_tensor_apply_kernelINS1_18TensorListMetadataILi2EEENS1_11CopyFunctorIaN3c104HalfELi2ELi1ELi1EEEJNS0_4CopyIaS7_EEEEEvT_T0_DpT1_)
        .other          _ZN2at6native55_GLOBAL__N__de093ff9_22_ForeachBinaryOpList_cu_a911ec4325multi_tensor_apply_kernelINS1_18TensorListMetadataILi2EEENS1_11CopyFunctorIaN3c104HalfELi2ELi1ELi1EEEJNS0_4CopyIaS7_EEEEEvT_T0_DpT1_,@"STO_CUDA_ENTRY STV_DEFAULT"
_ZN2at6native55_GLOBAL__N__de093ff9_22_ForeachBinaryOpList_cu_a911ec4325multi_tensor_apply_kernelINS1_18TensorListMetadataILi2EEENS1_11CopyFunctorIaN3c104HalfELi2ELi1ELi1EEEJNS0_4CopyIaS7_EEEEEvT_T0_DpT1_:
        /* <DEDUP_REMOVED lines=40> */
[----:B------:R-:W-:Y:S05]  /*0280*/  CALL.REL.NOINC `($__internal_122_$__cuda_sm20_div_u16) ;  /* 0x0000000c00d87944 */ /* 0x000fea0003c00000 */
        /* <DEDUP_REMOVED lines=45> */
.L_x_3502:
        /* <DEDUP_REMOVED lines=33> */
[----:B----4-:R-:W-:Y:S02]  /*0770*/  HADD2.F32 R22, -RZ, R24.H0_H0 ;  /* 0x20000018ff167230 */ /* 0x010fe40000004100 */
[----:B---3--:R-:W-:-:S04]  /*0780*/  HADD2.F32 R20, -RZ, R7.H0_H0 ;  /* 0x20000007ff147230 */ /* 0x008fc80000004100 */
[----:B------:R-:W0:Y:S08]  /*0790*/  @!P3 F2I.FTZ.TRUNC.NTZ R22, R22 ;  /* 0x000000160016b305 */ /* 0x000e30000021f100 */
[----:B------:R-:W1:Y:S01]  /*07a0*/  F2I.FTZ.TRUNC.NTZ R20, R20 ;  /* 0x0000001400147305 */ /* 0x000e62000021f100 */
[----:B-----5:R-:W-:Y:S01]  /*07b0*/  HADD2.F32 R21, -RZ, R25.H0_H0 ;  /* 0x20000019ff157230 */ /* 0x020fe20000004100 */
[----:B0-----:R-:W-:Y:S01]  /*07c0*/  @!P3 STG.E.U8 desc[UR26][R28.64], R22 ;  /* 0x000000161c00b986 */ /* 0x001fe2000c10111a */
[----:B------:R-:W-:-:S05]  /*07d0*/  @!P1 IADD3 R18, P3, PT, R14, UR30, RZ ;  /* 0x0000001e0e129c10 */ /* 0x000fca000ff7e0ff */
[----:B------:R0:W3:Y:S01]  /*07e0*/  F2I.FTZ.TRUNC.NTZ R23, R21 ;  /* 0x0000001500177305 */ /* 0x0000e2000021f100 */
[----:B------:R-:W-:-:S05]  /*07f0*/  @!P1 IADD3.X R19, PT, PT, R15, UR31, RZ, P3, !PT ;  /* 0x0000001f0f139c10 */ /* 0x000fca0009ffe4ff */
[----:B-1----:R1:W-:Y:S01]  /*0800*/  @!P1 STG.E.U8 desc[UR26][R18.64], R20 ;  /* 0x0000001412009986 */ /* 0x0023e2000c10111a */
[----:B0-----:R-:W-:Y:S01]  /*0810*/  IADD3 R21, P3, PT, R27, UR29, RZ ;  /* 0x0000001d1b157c10 */ /* 0x001fe2000ff7e0ff */
[----:B--2---:R-:W-:Y:S01]  /*0820*/  HADD2.F32 R27, -RZ, R6.H0_H0 ;  /* 0x20000006ff1b7230 */ /* 0x004fe20000004100 */
        /* <DEDUP_REMOVED lines=47> */
[----:B--2---:R-:W-:Y:S02]  /*0b20*/  HADD2.F32 R29, -RZ, R24.H0_H0 ;  /* 0x20000018ff1d7230 */ /* 0x004fe40000004100 */
[----:B---3--:R-:W-:-:S04]  /*0b30*/  HADD2.F32 R26, -RZ, R7.H0_H0 ;  /* 0x20000007ff1a7230 */ /* 0x008fc80000004100 */
[----:B------:R-:W0:Y:S01]  /*0b40*/  @!P1 F2I.FTZ.TRUNC.NTZ R29, R29 ;  /* 0x0000001d001d9305 */ /* 0x000e22000021f100 */
[----:B----4-:R-:W-:-:S07]  /*0b50*/  HADD2.F32 R27, -RZ, R25.H0_H0 ;  /* 0x20000019ff1b7230 */ /* 0x010fce0000004100 */
[----:B------:R-:W1:Y:S01]  /*0b60*/  F2I.FTZ.TRUNC.NTZ R26, R26 ;  /* 0x0000001a001a7305 */ /* 0x000e62000021f100 */
[----:B-----5:R-:W-:-:S07]  /*0b70*/  HADD2.F32 R28, -RZ, R6.H0_H0 ;  /* 0x20000006ff1c7230 */ /* 0x020fce0000004100 */
        /* <DEDUP_REMOVED lines=13> */
.L_x_3501:
        /* <DEDUP_REMOVED lines=37> */
[----:B--2---:R-:W-:Y:S02]  /*0ea0*/  HADD2.F32 R13, -RZ, R24.H0_H0 ;  /* 0x20000018ff0d7230 */ /* 0x004fe40000004100 */
[----:B---3--:R-:W-:-:S04]  /*0eb0*/  HADD2.F32 R10, -RZ, R7.H0_H0 ;  /* 0x20000007ff0a7230 */ /* 0x008fc80000004100 */
[----:B------:R-:W1:Y:S01]  /*0ec0*/  @!P0 F2I.FTZ.TRUNC.NTZ R13, R13 ;  /* 0x0000000d000d8305 */ /* 0x000e62000021f100 */
[----:B----4-:R-:W-:-:S07]  /*0ed0*/  HADD2.F32 R11, -RZ, R25.H0_H0 ;  /* 0x20000019ff0b7230 */ /* 0x010fce0000004100 */
        /* <DEDUP_REMOVED lines=9> */
[----:B-----5:R-:W-:Y:S01]  /*0f70*/  HADD2.F32 R0, -RZ, R18.H0_H0 ;  /* 0x20000012ff007230 */ /* 0x020fe20000004100 */
[----:B0-----:R-:W-:-:S03]  /*0f80*/  IADD3 R2, P0, PT, R21, UR41, RZ ;  /* 0x0000002915027c10 */ /* 0x001fc6000ff1e0ff */
[----:B------:R-:W0:Y:S01]  /*0f90*/  F2I.FTZ.TRUNC.NTZ R5, R0 ;  /* 0x0000000000057305 */ /* 0x000e22000021f100 */
[----:B------:R-:W-:-:S05]  /*0fa0*/  IADD3.X R3, PT, PT, R12, UR42, RZ, P0, !PT ;  /* 0x0000002a0c037c10 */ /* 0x000fca00087fe4ff */
[----:B0-----:R-:W-:Y:S01]  /*0fb0*/  STG.E.U8 desc[UR26][R2.64], R5 ;  /* 0x0000000502007986 */ /* 0x001fe2000c10111a */
[----:B------:R-:W-:Y:S05]  /*0fc0*/  EXIT ;  /* 0x000000000000794d */ /* 0x000fea0003800000 */
.L_x_3500:
[----:B------:R-:W0:Y:S02]  /*0fd0*/  S2R R10, SR_TID.X ;  /* 0x00000000000a7919 */ /* 0x000e240000002100 */
[----:B0-----:R-:W-:-:S03]  /*0fe0*/  IMAD.WIDE.U32 R2, R10, 0x4, RZ ;  /* 0x000000040a027825 */ /* 0x001fc600078e00ff */
[----:B------:R-:W-:-:S04]  /*0ff0*/  ISETP.GE.U32.AND P0, PT, R2, UR13, PT ;  /* 0x0000000d02007c0c */ /* 0x000fc8000bf06070 */
[----:B------:R-:W-:-:S13]  /*1000*/  ISETP.GE.AND.EX P0, PT, R3, UR4, PT, P0 ;  /* 0x0000000403007c0c */ /* 0x000fda000bf06300 */
[----:B------:R-:W-:Y:S05]  /*1010*/  @P0 EXIT ;  /* 0x000000000000094d */ /* 0x000fea0003800000 */
[----:B------:R-:W-:Y:S01]  /*1020*/  IMAD.MOV.U32 R11, RZ, RZ, RZ ;  /* 0x000000ffff0b7224 */ /* 0x000fe200078e00ff */
[----:B------:R-:W0:Y:S06]  /*1030*/  LDCU UR5, c[0x0][0x360] ;  /* 0x00006c00ff0577ac */ /* 0x000e2c0008000800 */
.L_x_3503:
[----:B------:R-:W-:-:S04]  /*1040*/  LEA R2, P0, R10, UR10, 0x3 ;  /* 0x0000000a0a027c11 */ /* 0x000fc8000f8018ff */
[----:B------:R-:W-:-:S06]  /*1050*/  LEA.HI.X R3, R10, UR11, R11, 0x3, P0 ;  /* 0x0000000b0a037c11 */ /* 0x000fcc00080f1c0b */
[----:B------:R-:W2:Y:S01]  /*1060*/  LDG.E.64 R2, desc[UR26][R2.64] ;  /* 0x0000001a02027981 */ /* 0x000ea2000c1e1b00 */
[----:B------:R-:W-:Y:S01]  /*1070*/  LEA R4, P0, R10, UR41, 0x2 ;  /* 0x000000290a047c11 */ /* 0x000fe2000f8010ff */
[--C-:B--2---:R-:W-:Y:S02]  /*1080*/  HADD2.F32 R0, -RZ, R2.reuse.H0_H0 ;  /* 0x20000002ff007230 */ /* 0x104fe40000004100 */
[----:B------:R-:W-:Y:S02]  /*1090*/  HADD2.F32 R6, -RZ, R2.H1_H1 ;  /* 0x30000002ff067230 */ /* 0x000fe40000004100 */
[--C-:B------:R-:W-:Y:S02]  /*10a0*/  HADD2.F32 R7, -RZ, R3.reuse.H0_H0 ;  /* 0x20000003ff077230 */ /* 0x100fe40000004100 */
[----:B------:R-:W-:Y:S01]  /*10b0*/  HADD2.F32 R8, -RZ, R3.H1_H1 ;  /* 0x30000003ff087230 */ /* 0x000fe20000004100 */
[----:B------:R-:W-:Y:S08]  /*10c0*/  F2I.FTZ.TRUNC.NTZ R0, R0 ;  /* 0x0000000000007305 */ /* 0x000ff0000021f100 */
[----:B------:R-:W1:Y:S08]  /*10d0*/  F2I.FTZ.TRUNC.NTZ R5, R6 ;  /* 0x0000000600057305 */ /* 0x000e70000021f100 */
[----:B------:R-:W-:Y:S01]  /*10e0*/  F2I.FTZ.TRUNC.NTZ R7, R7 ;  /* 0x0000000700077305 */ /* 0x000fe2000021f100 */
[----:B-1----:R-:W-:-:S07]  /*10f0*/  PRMT R9, R0, 0x3340, R5 ;  /* 0x0000334000097816 */ /* 0x002fce0000000005 */
[----:B------:R-:W1:Y:S01]  /*1100*/  F2I.FTZ.TRUNC.NTZ R8, R8 ;  /* 0x0000000800087305 */ /* 0x000e62000021f100 */
[C---:B------:R-:W-:Y:S02]  /*1110*/  LEA.HI.X R5, R10.reuse, UR42, R11, 0x2, P0 ;  /* 0x0000002a0a057c11 */ /* 0x040fe400080f140b */
[----:B0-----:R-:W-:-:S05]  /*1120*/  IADD3 R10, P0, PT, R10, UR5, RZ ;  /* 0x000000050a0a7c10 */ /* 0x001fca000ff1e0ff */
[C---:B------:R-:W-:Y:S02]  /*1130*/  IMAD.SHL.U32 R0, R10.reuse, 0x4, RZ ;  /* 0x000000040a007824 */ /* 0x040fe400078e00ff */
[----:B------:R-:W-:Y:S01]  /*1140*/  IMAD.X R11, RZ, RZ, R11, P0 ;  /* 0x000000ffff0b7224 */ /* 0x000fe200000e060b */
[----:B------:R-:W-:Y:S02]  /*1150*/  LOP3.LUT P0, RZ, R10, 0xffffc000, RZ, 0xc0, !PT ;  /* 0xffffc0000aff7812 */ /* 0x000fe4000780c0ff */
[----:B------:R-:W-:Y:S02]  /*1160*/  ISETP.LT.U32.AND P1, PT, R0, UR13, PT ;  /* 0x0000000d00007c0c */ /* 0x000fe4000bf21070 */
[----:B-1----:R-:W-:Y:S02]  /*1170*/  PRMT R2, R7, 0x3340, R8 ;  /* 0x0000334007027816 */ /* 0x002fe40000000008 */
[----:B------:R-:W-:Y:S02]  /*1180*/  SHF.L.U64.HI R0, R10, 0x2, R11 ;  /* 0x000000020a007819 */ /* 0x000fe4000001020b */
[----:B------:R-:W-:-:S02]  /*1190*/  PRMT R9, R9, 0x5410, R2 ;  /* 0x0000541009097816 */ /* 0x000fc40000000002 */
[----:B------:R-:W-:Y:S02]  /*11a0*/  LOP3.LUT P0, RZ, R11, 0x3fffffff, RZ, 0xc0, P0 ;  /* 0x3fffffff0bff7812 */ /* 0x000fe4000000c0ff */
[----:B------:R-:W-:Y:S01]  /*11b0*/  ISETP.LT.AND.EX P1, PT, R0, UR4, PT, P1 ;  /* 0x0000000400007c0c */ /* 0x000fe2000bf21310 */
[----:B------:R1:W-:-:S12]  /*11c0*/  STG.E desc[UR26][R4.64], R9 ;  /* 0x0000000904007986 */ /* 0x0003d8000c10191a */
[----:B-1----:R-:W-:Y:S05]  /*11d0*/  @!P0 BRA P1, `(.L_x_3503) ;  /* 0xfffffffc00988947 */ /* 0x002fea000083ffff */
[----:B------:R-:W-:Y:S05]  /*11e0*/  EXIT ;  /* 0x000000000000794d */ /* 0x000fea0003800000 */
        .weak           $__internal_122_$__cuda_sm20_div_u16
        .type           $__internal_122_$__cuda_sm20_div_u16,@function
        .size           $__internal_122_$__cuda_sm20_div_u16,(.L_x_7835 - $__internal_122_$__cuda_sm20_div_u16)
$__internal_122_$__cuda_sm20_div_u16:
        /* <DEDUP_REMOVED lines=19> */
[----:B------:R-:W-:Y:S05]  /*1320*/  RET.REL.NODEC R2 `(_ZN2at6native55_GLOBAL__N__de093ff9_22_ForeachBinaryOpList_cu_a911ec4325multi_tensor_apply_kernelINS1_18TensorListMetadataILi2EEENS1_11CopyFunctorIaN3c104HalfELi2ELi1ELi1EEEJNS0_4CopyIaS7_EEEEEvT_T0_DpT1_) ;  /* 0xffffffec02347950 */ /* 0x000fea0003c3ffff */
.L_x_3504:
        /* <DEDUP_REMOVED lines=13> */
.L_x_7835:


//--------------------- .text._ZN2at6native55_GLOBAL__N__de093ff9_22_ForeachBinaryOpList_cu_a911ec4325multi_tensor_apply_kernelINS1_18TensorListMetadataILi2EEENS1_11CopyFunctorIaN3c107complexIfEELi2ELi1ELi1EEEJNS0_4CopyIaS8_EEEEEvT_T0_DpT1_ --------------------------
	.section	.text._ZN2at6native55_GLOBAL__N__de093ff9_22_ForeachBinaryOpList_cu_a911ec4325multi_tensor_apply_kernelINS1_18TensorListMetadataILi2EEENS1_11CopyFunctorIaN3c107complexIfEELi2ELi1ELi1EEEJNS0_4CopyIaS8_EEEEEvT_T0_DpT1_,"ax",@progbits
	.align	128
.text._ZN2at6native55_GLOBAL__N__de093ff9_22_ForeachBinaryOpList_cu_a911ec4325multi_tensor_apply_kernelINS1_18TensorListMetadataILi2EEENS1_11CopyFunctorIaN3c107complexIfEELi2ELi1ELi1EEEJNS0_4CopyIaS8_EEEEEvT_T0_DpT1_:
        .type           _ZN2at6native55_GLOBAL__N__de093ff9_22_ForeachBinaryOpList_cu_a911ec4325multi_tensor_apply_kernelINS1_18TensorListMetadataILi2EEENS1_11CopyFunctorIaN3c107complexIfEELi2ELi1ELi1EEEJNS0_4CopyIaS8_EEEEEvT_T0_DpT1_,@function
        .size           _ZN2at6native55_GLOBAL__N__de093ff9_22_ForeachBinaryOpList_cu_a911ec4325multi_tensor_apply_kernelINS1_18TensorListMetadataILi2EEENS1_11CopyFunctorIaN3c107complexIfEELi2ELi1ELi1EEEJNS0_4CopyIaS8_EEEEEvT_T0_DpT1_,(.L_x_7837 - _ZN2at6native55_GLOBAL__N__de093ff9_22_ForeachBinaryOpList_cu_a911ec4325multi_tensor_apply_kernelINS1_18TensorListMetadataILi2EEENS1_11CopyFunctorIaN3c107complexIfEELi2ELi1ELi1EEEJNS0_4CopyIaS8_EEEEEvT_T0_DpT1_)
        .other          _ZN2at6native55_GLOBAL__N__de093ff9_22_ForeachBinaryOpList_cu_a911ec4325multi_tensor_apply_kernelINS1_18TensorListMetadataILi2EEENS1_11CopyFunctorIaN3c107complexIfEELi2ELi1ELi1EEEJNS0_4CopyIaS8_EEEEEvT_T0_DpT1_,@"STO_CUDA_ENTRY STV_DEFAULT"
_ZN2at6native55_GLOBAL__N__de093ff9_22_ForeachBinaryOpList_cu_a911ec4325multi_tensor_apply_kernelINS1_18TensorListMetadataILi2EEENS1_11CopyFunctorIaN3c107complexIfEELi2ELi1ELi1EEEJNS0_4CopyIaS8_EEEEEvT_T0_DpT1_:
        /* <DEDUP_REMOVED lines=40> */
[----:B------:R-:W-:Y:S05]  /*0280*/  CALL.REL.NOINC `($__internal_123_$__cuda_sm20_div_u16) ;  /* 0x0000000c00b47944 */ /* 0x000fea0003c00000 */
[----:B------:R-:W0:Y:S01]  /*0290*/  S2R R5, SR_TID.X ;  /* 0x0000000000057919 */ /* 0x000e220000002100 */
[----:B------:R-:W-:Y:S01]  /*02a0*/  UISETP.GE.U32.AND UP0, UPT, UR5, UR23, UPT ;  /* 0x000000170500728c */ /* 0x000fe2000bf06070 */
[----:B------:R-:W-:Y:S01]  /*02b0*/  IMAD.MOV.U32 R0, RZ, RZ, RZ ;  /* 0x000000ffff007224 */ /* 0x000fe200078e00ff */
[----:B------:R-:W-:Y:S01]  /*02c0*/  CS2R R2, SRZ ;  /* 0x0000000000027805 */ /* 0x000fe2000001ff00 */
[----:B------:R-:W-:Y:S01]  /*02d0*/  IMAD.MOV.U32 R4, RZ, RZ, RZ ;  /* 0x000000ffff047224 */ /* 0x000fe200078e00ff */
[----:B------:R-:W-:Y:S02]  /*02e0*/  UISETP.GE.U32.AND.EX UP0, UPT, UR7, URZ, UPT, UP0 ;  /* 0x000000ff0700728c */ /* 0x000fe4000bf06100 */
        /* <DEDUP_REMOVED lines=49> */
.L_x_3507:
[----:B--2---:R-:W-:-:S04]  /*0600*/  IADD3 R27, P1, PT, R7, UR28, RZ ;  /* 0x0000001c071b7c10 */ /* 0x004fc8000ff3e0ff */
[----:B------:R-:W-:Y:S01]  /*0610*/  ISETP.GE.U32.AND P0, PT, R27, UR40, PT ;  /* 0x000000281b007c0c */ /* 0x000fe2000bf06070 */
[----:B------:R-:W-:Y:S01]  /*0620*/  IMAD.X R26, RZ, RZ, R6, P1 ;  /* 0x000000ffff1a7224 */ /* 0x000fe200008e0606 */
[----:B------:R-:W-:-:S04]  /*0630*/  ISETP.GE.U32.AND P1, PT, R7, UR40, PT ;  /* 0x0000002807007c0c */ /* 0x000fc8000bf26070 */
[----:B------:R-:W-:Y:S02]  /*0640*/  ISETP.GE.AND.EX P0, PT, R26, UR41, PT, P0 ;  /* 0x000000291a007c0c */ /* 0x000fe4000bf06300 */
[----:B------:R-:W-:-:S11]  /*0650*/  ISETP.GE.AND.EX P1, PT, R6, UR41, PT, P1 ;  /* 0x0000002906007c0c */ /* 0x000fd6000bf26310 */
[----:B------:R-:W-:-:S05]  /*0660*/  @!P0 IADD3 R23, P2, PT, R5, UR28, RZ ;  /* 0x0000001c05178c10 */ /* 0x000fca000ff5e0ff */
[----:B------:R-:W-:Y:S01]  /*0670*/  @!P0 IMAD.X R24, RZ, RZ, RZ, P2 ;  /* 0x000000ffff188224 */ /* 0x000fe200010e06ff */
[----:B------:R-:W-:-:S04]  /*0680*/  @!P0 LEA R22, P2, R23, UR7, 0x3 ;  /* 0x0000000717168c11 */ /* 0x000fc8000f8418ff */
[----:B------:R-:W-:Y:S02]  /*0690*/  @!P0 LEA.HI.X R23, R23, UR12, R24, 0x3, P2 ;  /* 0x0000000c17178c11 */ /* 0x000fe400090f1c18 */
[----:B------:R-:W-:-:S03]  /*06a0*/  @!P1 IADD3 R24, P2, PT, R8, UR7, RZ ;  /* 0x0000000708189c10 */ /* 0x000fc6000ff5e0ff */
[----:B------:R0:W2:Y:S01]  /*06b0*/  @!P0 LDG.E R3, desc[UR26][R22.64] ;  /* 0x0000001a16038981 */ /* 0x0000a2000c1e1900 */
[----:B------:R-:W-:Y:S02]  /*06c0*/  @!P1 IADD3.X R25, PT, PT, R9, UR12, RZ, P2, !PT ;  /* 0x0000000c09199c10 */ /* 0x000fe400097fe4ff */
[----:B------:R-:W-:-:S03]  /*06d0*/  IADD3 R27, P2, PT, R27, UR28, RZ ;  /* 0x0000001c1b1b7c10 */ /* 0x000fc6000ff5e0ff */
[----:B------:R-:W3:Y:S01]  /*06e0*/  @!P1 LDG.E R4, desc[UR26][R24.64] ;  /* 0x0000001a18049981 */ /* 0x000ee2000c1e1900 */
[C---:B------:R-:W-:Y:S01]  /*06f0*/  ISETP.GE.U32.AND P3, PT, R27.reuse, UR40, PT ;  /* 0x000000281b007c0c */ /* 0x040fe2000bf66070 */
[----:B------:R-:W-:Y:S01]  /*0700*/  IMAD.X R26, RZ, RZ, R26, P2 ;  /* 0x000000ffff1a7224 */ /* 0x000fe200010e061a */
[----:B------:R-:W-:-:S04]  /*0710*/  IADD3 R29, P2, PT, R27, UR28, RZ ;  /* 0x0000001c1b1d7c10 */ /* 0x000fc8000ff5e0ff */
[----:B------:R-:W-:Y:S01]  /*0720*/  ISETP.GE.AND.EX P3, PT, R26, UR41, PT, P3 ;  /* 0x000000291a007c0c */ /* 0x000fe2000bf66330 */
[----:B------:R-:W-:Y:S01]  /*0730*/  IMAD.X R28, RZ, RZ, R26, P2 ;  /* 0x000000ffff1c7224 */ /* 0x000fe200010e061a */
[----:B------:R-:W-:-:S04]  /*0740*/  ISETP.GE.U32.AND P2, PT, R29, UR40, PT ;  /* 0x000000281d007c0c */ /* 0x000fc8000bf46070 */
[----:B------:R-:W-:-:S07]  /*0750*/  ISETP.GE.AND.EX P2, PT, R28, UR41, PT, P2 ;  /* 0x000000291c007c0c */ /* 0x000fce000bf46320 */
[----:B0-----:R-:W-:-:S04]  /*0760*/  @!P3 IADD3 R22, P4, PT, R12, UR7, RZ ;  /* 0x000000070c16bc10 */ /* 0x001fc8000ff9e0ff */
[----:B------:R-:W-:-:S05]  /*0770*/  @!P3 IADD3.X R23, PT, PT, R13, UR12, RZ, P4, !PT ;  /* 0x0000000c0d17bc10 */ /* 0x000fca000a7fe4ff */
[----:B------:R0:W4:Y:S01]  /*0780*/  @!P3 LDG.E R2, desc[UR26][R22.64] ;  /* 0x0000001a1602b981 */ /* 0x000122000c1e1900 */
[----:B------:R-:W-:-:S04]  /*0790*/  @!P2 IADD3 R26, P4, PT, R14, UR7, RZ ;  /* 0x000000070e1aac10 */ /* 0x000fc8000ff9e0ff */
[----:B------:R-:W-:-:S05]  /*07a0*/  @!P2 IADD3.X R27, PT, PT, R15, UR12, RZ, P4, !PT ;  /* 0x0000000c0f1bac10 */ /* 0x000fca000a7fe4ff */
[----:B------:R2:W5:Y:S01]  /*07b0*/  @!P2 LDG.E R0, desc[UR26][R26.64] ;  /* 0x0000001a1a00a981 */ /* 0x000562000c1e1900 */
[----:B0-----:R-:W-:-:S04]  /*07c0*/  @!P1 IADD3 R22, P4, PT, R7, UR42, RZ ;  /* 0x0000002a07169c10 */ /* 0x001fc8000ff9e0ff */
[----:B------:R-:W-:Y:S01]  /*07d0*/  @!P1 IADD3.X R23, PT, PT, R6, UR43, RZ, P4, !PT ;  /* 0x0000002b06179c10 */ /* 0x000fe2000a7fe4ff */
[----:B--2---:R-:W-:Y:S08]  /*07e0*/  @!P0 F2I.FTZ.TRUNC.NTZ R27, R3 ;  /* 0x00000003001b8305 */ /* 0x004ff0000021f100 */
[----:B---3--:R-:W0:Y:S02]  /*07f0*/  @!P1 F2I.FTZ.TRUNC.NTZ R25, R4 ;  /* 0x0000000400199305 */ /* 0x008e24000021f100 */
[----:B0-----:R0:W-:Y:S01]  /*0800*/  @!P1 STG.E.U8 desc[UR26][R22.64], R25 ;  /* 0x0000001916009986 */ /* 0x0011e2000c10111a */
[----:B------:R-:W-:-:S04]  /*0810*/  @!P0 IADD3 R24, P1, PT, R7, UR31, RZ ;  /* 0x0000001f07188c10 */ /* 0x000fc8000ff3e0ff */
[----:B0-----:R-:W-:Y:S02]  /*0820*/  @!P0 IADD3.X R25, PT, PT, R6, UR32, RZ, P1, !PT ;  /* 0x0000002006198c10 */ /* 0x001fe40008ffe4ff */
[----:B------:R-:W-:-:S03]  /*0830*/  @!P2 IADD3 R22, P1, PT, R7, UR36, RZ ;  /* 0x000000240716ac10 */ /* 0x000fc6000ff3e0ff */
[----:B------:R4:W-:Y:S01]  /*0840*/  @!P0 STG.E.U8 desc[UR26][R24.64], R27 ;  /* 0x0000001b18008986 */ /* 0x0009e2000c10111a */
[----:B------:R-:W-:Y:S02]  /*0850*/  @!P3 IADD3 R26, P0, PT, R7, UR37, RZ ;  /* 0x00000025071abc10 */ /* 0x000fe4000ff1e0ff */
[C---:B------:R-:W-:Y:S01]  /*0860*/  @!P2 IADD3.X R23, PT, PT, R6.reuse, UR13, RZ, P1, !PT ;  /* 0x0000000d0617ac10 */ /* 0x040fe20008ffe4ff */
[----:B----4-:R-:W0:Y:S01]  /*0870*/  @!P3 F2I.FTZ.TRUNC.NTZ R24, R2 ;  /* 0x000000020018b305 */ /* 0x010e22000021f100 */
[----:B------:R-:W-:Y:S02]  /*0880*/  @!P3 IADD3.X R27, PT, PT, R6, UR21, RZ, P0, !PT ;  /* 0x00000015061bbc10 */ /* 0x000fe400087fe4ff */
[----:B------:R-:W-:-:S05]  /*0890*/  IADD3 R29, P0, PT, R29, UR28, RZ ;  /* 0x0000001c1d1d7c10 */ /* 0x000fca000ff1e0ff */
[----:B------:R-:W-:Y:S01]  /*08a0*/  IMAD.X R28, RZ, RZ, R28, P0 ;  /* 0x000000ffff1c7224 */ /* 0x000fe200000e061c */
[C---:B------:R-:W-:Y:S02]  /*08b0*/  ISETP.GE.U32.AND P0, PT, R29.reuse, UR40, PT ;  /* 0x000000281d007c0c */ /* 0x040fe4000bf06070 */
[----:B------:R-:W-:Y:S02]  /*08c0*/  IADD3 R29, P1, PT, R29, UR28, RZ ;  /* 0x0000001c1d1d7c10 */ /* 0x000fe4000ff3e0ff */
[----:B------:R-:W-:Y:S01]  /*08d0*/  ISETP.GE.AND.EX P0, PT, R28, UR41, PT, P0 ;  /* 0x000000291c007c0c */ /* 0x000fe2000bf06300 */
[----:B0-----:R5:W-:Y:S02]  /*08e0*/  @!P3 STG.E.U8 desc[UR26][R26.64], R24 ;  /* 0x000000181a00b986 */ /* 0x001be4000c10111a */
[----:B------:R-:W-:Y:S01]  /*08f0*/  IMAD.X R25, RZ, RZ, R28, P1 ;  /* 0x000000ffff197224 */ /* 0x000fe200008e061c */
[----:B------:R-:W-:-:S04]  /*0900*/  ISETP.GE.U32.AND P1, PT, R29, UR40, PT ;  /* 0x000000281d007c0c */ /* 0x000fc8000bf26070 */
[----:B------:R-:W-:Y:S01]  /*0910*/  ISETP.GE.AND.EX P1, PT, R25, UR41, PT, P1 ;  /* 0x0000002919007c0c */ /* 0x000fe2000bf26310 */
[----:B-----5:R-:W0:Y:S01]  /*0920*/  @!P2 F2I.FTZ.TRUNC.NTZ R26, R0 ;  /* 0x00000000001aa305 */ /* 0x020e22000021f100 */
[----:B------:R-:W-:-:S05]  /*0930*/  IADD3 R24, P3, PT, R29, UR28, RZ ;  /* 0x0000001c1d187c10 */ /* 0x000fca000ff7e0ff */
[----:B------:R-:W-:Y:S01]  /*0940*/  IMAD.X R25, RZ, RZ, R25, P3 ;  /* 0x000000ffff197224 */ /* 0x000fe200018e0619 */
[----:B0-----:R0:W-:Y:S01]  /*0950*/  @!P2 STG.E.U8 desc[UR26][R22.64], R26 ;  /* 0x0000001a1600a986 */ /* 0x0011e2000c10111a */
[----:B------:R-:W-:-:S04]  /*0960*/  @!P0 IADD3 R28, P2, PT, R10, UR7, RZ ;  /* 0x000000070a1c8c10 */ /* 0x000fc8000ff5e0ff */
[----:B------:R-:W-:Y:S02]  /*0970*/  @!P0 IADD3.X R29, PT, PT, R11, UR12, RZ, P2, !PT ;  /* 0x0000000c0b1d8c10 */ /* 0x000fe400097fe4ff */
[----:B------:R-:W-:-:S03]  /*0980*/  ISETP.GE.U32.AND P2, PT, R24, UR40, PT ;  /* 0x0000002818007c0c */ /* 0x000fc6000bf46070 */
[----:B------:R1:W2:Y:S01]  /*0990*/  @!P0 LDG.E R4, desc[UR26][R28.64] ;  /* 0x0000001a1c048981 */ /* 0x0002a2000c1e1900 */
[----:B------:R-:W-:Y:S02]  /*09a0*/  ISETP.GE.AND.EX P2, PT, R25, UR41, PT, P2 ;  /* 0x0000002919007c0c */ /* 0x000fe4000bf46320 */
[----:B0-----:R-:W-:Y:S02]  /*09b0*/  IADD3 R22, P4, PT, R24, UR28, RZ ;  /* 0x0000001c18167c10 */ /* 0x001fe4000ff9e0ff */
[----:B------:R-:W-:Y:S02]  /*09c0*/  @!P1 IADD3 R26, P5, PT, R16, UR7, RZ ;  /* 0x00000007101a9c10 */ /* 0x000fe4000ffbe0ff */
[----:B------:R-:W-:Y:S01]  /*09d0*/  ISETP.GE.U32.AND P3, PT, R22, UR40, PT ;  /* 0x0000002816007c0c */ /* 0x000fe2000bf66070 */
[----:B------:R-:W-:Y:S01]  /*09e0*/  IMAD.X R22, RZ, RZ, R25, P4 ;  /* 0x000000ffff167224 */ /* 0x000fe200020e0619 */
[----:B------:R-:W-:-:S04]  /*09f0*/  @!P1 IADD3.X R27, PT, PT, R17, UR12, RZ, P5, !PT ;  /* 0x0000000c111b9c10 */ /* 0x000fc8000affe4ff */
[----:B------:R-:W-:Y:S01]  /*0a00*/  ISETP.GE.AND.EX P3, PT, R22, UR41, PT, P3 ;  /* 0x0000002916007c0c */ /* 0x000fe2000bf66330 */
[----:B------:R-:W3:Y:S01]  /*0a10*/  @!P1 LDG.E R3, desc[UR26][R26.64] ;  /* 0x0000001a1a039981 */ /* 0x000ee2000c1e1900 */
[----:B------:R-:W-:-:S04]  /*0a20*/  @!P2 IADD3 R24, P4, PT, R18, UR7, RZ ;  /* 0x000000071218ac10 */ /* 0x000fc8000ff9e0ff */
[----:B------:R-:W-:-:S05]  /*0a30*/  @!P2 IADD3.X R25, PT, PT, R19, UR12, RZ, P4, !PT ;  /* 0x0000000c1319ac10 */ /* 0x000fca000a7fe4ff */
[----:B------:R-:W4:Y:S02]  /*0a40*/  @!P2 LDG.E R2, desc[UR26][R24.64] ;  /* 0x0000001a1802a981 */ /* 0x000f24000c1e1900 */
[----:B------:R-:W-:-:S04]  /*0a50*/  @!P3 IADD3 R22, P4, PT, R20, UR7, RZ ;  /* 0x000000071416bc10 */ /* 0x000fc8000ff9e0ff */
[----:B------:R-:W-:-:S05]  /*0a60*/  @!P3 IADD3.X R23, PT, PT, R21, UR12, RZ, P4, !PT ;  /* 0x0000000c1517bc10 */ /* 0x000fca000a7fe4ff */
[----:B------:R2:W5:Y:S01]  /*0a70*/  @!P3 LDG.E R0, desc[UR26][R22.64] ;  /* 0x0000001a1600b981 */ /* 0x000562000c1e1900 */
[----:B-1----:R-:W-:Y:S01]  /*0a80*/  @!P0 IADD3 R28, P4, PT, R7, UR38, RZ ;  /* 0x00000026071c8c10 */ /* 0x002fe2000ff9e0ff */
[----:B------:R-:W-:Y:S02]  /*0a90*/  UIADD3 UR20, UP0, UPT, UR20, -0x2, URZ ;  /* 0xfffffffe14147890 */ /* 0x000fe4000ff1e0ff */
[----:B------:R-:W-:Y:S01]  /*0aa0*/  UIADD3 UR5, UP1, UPT, UR29, UR5, URZ ;  /* 0x000000051d057290 */ /* 0x000fe2000ff3e0ff */
[----:B------:R-:W-:Y:S01]  /*0ab0*/  @!P0 IADD3.X R29, PT, PT, R6, UR39, RZ, P4, !PT ;  /* 0x00000027061d8c10 */ /* 0x000fe2000a7fe4ff */
[----:B------:R-:W-:Y:S02]  /*0ac0*/  UIADD3.X UR4, UPT, UPT, UR4, -0x1, URZ, UP0, !UPT ;  /* 0xffffffff04047890 */ /* 0x000fe400087fe4ff */
[----:B------:R-:W-:Y:S02]  /*0ad0*/  UISETP.NE.U32.AND UP0, UPT, UR20, URZ, UPT ;  /* 0x000000ff1400728c */ /* 0x000fe4000bf05070 */
[----:B------:R-:W-:-:S02]  /*0ae0*/  ULEA UR7, UP2, UR28, UR7, 0x6 ;  /* 0x000000071c077291 */ /* 0x000fc4000f8430ff */
[----:B------:R-:W-:Y:S02]  /*0af0*/  UISETP.NE.AND.EX UP0, UPT, UR4, URZ, UPT, UP0 ;  /* 0x000000ff0400728c */ /* 0x000fe4000bf05300 */
[----:B------:R-:W-:Y:S02]  /*0b00*/  UIADD3.X UR6, UPT, UPT, UR30, UR6, URZ, UP1, !UPT ;  /* 0x000000061e067290 */ /* 0x000fe40008ffe4ff */
[----:B------:R-:W-:Y:S01]  /*0b10*/  ULEA.HI.X UR12, UR28, UR12, URZ, 0x6, UP2 ;  /* 0x0000000c1c0c7291 */ /* 0x000fe200090f34ff */
[----:B--2---:R-:W0:Y:S08]  /*0b20*/  @!P0 F2I.FTZ.TRUNC.NTZ R23, R4 ;  /* 0x0000000400178305 */ /* 0x004e30000021f100 */
[----:B---3--:R-:W1:Y:S01]  /*0b30*/  @!P1 F2I.FTZ.TRUNC.NTZ R25, R3 ;  /* 0x0000000300199305 */ /* 0x008e62000021f100 */
[----:B0-----:R4:W-:Y:S01]  /*0b40*/  @!P0 STG.E.U8 desc[UR26][R28.64], R23 ;  /* 0x000000171c008986 */ /* 0x0019e2000c10111a */
[----:B------:R-:W-:-:S04]  /*0b50*/  @!P1 IADD3 R26, P0, PT, R7, UR35, RZ ;  /* 0x00000023071a9c10 */ /* 0x000fc8000ff1e0ff */
[C---:B------:R-:W-:Y:S02]  /*0b60*/  @!P1 IADD3.X R27, PT, PT, R6.reuse, UR14, RZ, P0, !PT ;  /* 0x0000000e061b9c10 */ /* 0x040fe400087fe4ff */
[----:B------:R-:W-:Y:S01]  /*0b70*/  @!P2 IADD3 R24, P0, PT, R7, UR34, RZ ;  /* 0x000000220718ac10 */ /* 0x000fe2000ff1e0ff */
[----:B----4-:R-:W0:Y:S02]  /*0b80*/  @!P2 F2I.FTZ.TRUNC.NTZ R29, R2 ;  /* 0x00000002001da305 */ /* 0x010e24000021f100 */
[----:B-1----:R5:W-:Y:S06]  /*0b90*/  @!P1 STG.E.U8 desc[UR26][R26.64], R25 ;  /* 0x000000191a009986 */ /* 0x002bec000c10111a */
[----:B-----5:R-:W1:Y:S01]  /*0ba0*/  @!P3 F2I.FTZ.TRUNC.NTZ R27, R0 ;  /* 0x00000000001bb305 */ /* 0x020e62000021f100 */
[----:B------:R-:W-:-:S02]  /*0bb0*/  @!P2 IADD3.X R25, PT, PT, R6, UR16, RZ, P0, !PT ;  /* 0x000000100619ac10 */ /* 0x000fc400087fe4ff */
[----:B------:R-:W-:-:S03]  /*0bc0*/  @!P3 IADD3 R22, P0, PT, R7, UR33, RZ ;  /* 0x000000210716bc10 */ /* 0x000fc6000ff1e0ff */
[----:B0-----:R2:W-:Y:S01]  /*0bd0*/  @!P2 STG.E.U8 desc[UR26][R24.64], R29 ;  /* 0x0000001d1800a986 */ /* 0x0015e2000c10111a */
[----:B------:R-:W-:Y:S02]  /*0be0*/  @!P3 IADD3.X R23, PT, PT, R6, UR18, RZ, P0, !PT ;  /* 0x000000120617bc10 */ /* 0x000fe400087fe4ff */
[----:B------:R-:W-:-:S04]  /*0bf0*/  IADD3 R7, P0, PT, R7, UR29, RZ ;  /* 0x0000001d07077c10 */ /* 0x000fc8000ff1e0ff */
[----:B------:R-:W-:Y:S01]  /*0c00*/  IADD3.X R6, PT, PT, R6, UR30, RZ, P0, !PT ;  /* 0x0000001e06067c10 */ /* 0x000fe200087fe4ff */
[----:B-1----:R2:W-:Y:S01]  /*0c10*/  @!P3 STG.E.U8 desc[UR26][R22.64], R27 ;  /* 0x0000001b1600b986 */ /* 0x0025e2000c10111a */
[----:B------:R-:W-:Y:S07]  /*0c20*/  BRA.U UP0, `(.L_x_3507) ;  /* 0xfffffff900747547 */ /* 0x000fee000b83ffff */
.L_x_3506:
[----:B------:R-:W-:-:S04]  /*0c30*/  ULOP3.LUT UR4, UR22, 0x1, URZ, 0xc0, !UPT ;  /* 0x0000000116047892 */ /* 0x000fc8000f8ec0ff */
[----:B------:R-:W-:-:S04]  /*0c40*/  UISETP.NE.U32.AND UP0, UPT, UR4, 0x1, UPT ;  /* 0x000000010400788c */ /* 0x000fc8000bf05070 */
[----:B------:R-:W-:-:S06]  /*0c50*/  UISETP.NE.U32.AND.EX UP0, UPT, URZ, URZ, UPT, UP0 ;  /* 0x000000ffff00728c */ /* 0x000fcc000bf05100 */
[----:B------:R-:W-:-:S13]  /*0c60*/  PLOP3.LUT P0, PT, PT, PT, UP0, 0x80, 0x8 ;  /* 0x000000000008781c */ /* 0x000fda0003f0f008 */
[----:B------:R-:W-:Y:S05]  /*0c70*/  @!P0 EXIT ;  /* 0x000000000000894d */ /* 0x000fea0003800000 */
[----:B0-----:R-:W-:Y:S01]  /*0c80*/  IADD3 R13, P0, PT, R5, UR5, RZ ;  /* 0x00000005050d7c10 */ /* 0x001fe2000ff1e0ff */
[----:B------:R-:W-:-:S03]  /*0c90*/  IMAD.MOV.U32 R18, RZ, RZ, R3 ;  /* 0x000000ffff127224 */ /* 0x000fc600078e0003 */
        /* <DEDUP_REMOVED lines=11> */
[----:B------:R-:W-:-:S04]  /*0d50*/  @!P0 LEA R8, P3, R13, UR10, 0x3 ;  /* 0x0000000a0d088c11 */ /* 0x000fc8000f8618ff */
[----:B------:R-:W-:Y:S02]  /*0d60*/  @!P1 LEA R6, P4, R20, UR10, 0x3 ;  /* 0x0000000a14069c11 */ /* 0x000fe4000f8818ff */
[----:B------:R-:W-:Y:S02]  /*0d70*/  @!P0 LEA.HI.X R9, R13, UR11, R10, 0x3, P3 ;  /* 0x0000000b0d098c11 */ /* 0x000fe400098f1c0a */
[----:B------:R-:W-:Y:S01]  /*0d80*/  @!P2 LEA R14, P3, R12, UR10, 0x3 ;  /* 0x0000000a0c0eac11 */ /* 0x000fe2000f8618ff */
[----:B------:R-:W-:Y:S01]  /*0d90*/  IMAD.MOV.U32 R19, RZ, RZ, R2 ;  /* 0x000000ffff137224 */ /* 0x000fe200078e0002 */
[----:B------:R-:W-:Y:S01]  /*0da0*/  @!P1 LEA.HI.X R7, R20, UR11, R11, 0x3, P4 ;  /* 0x0000000b14079c11 */ /* 0x000fe2000a0f1c0b */
[----:B------:R-:W3:Y:S01]  /*0db0*/  @!P0 LDG.E R4, desc[UR26][R8.64] ;  /* 0x0000001a08048981 */ /* 0x000ee2000c1e1900 */
[----:B------:R-:W-:-:S03]  /*0dc0*/  @!P2 LEA.HI.X R15, R12, UR11, R5, 0x3, P3 ;  /* 0x0000000b0c0fac11 */ /* 0x000fc600098f1c05 */
[----:B------:R0:W4:Y:S04]  /*0dd0*/  @!P1 LDG.E R18, desc[UR26][R6.64] ;  /* 0x0000001a06129981 */ /* 0x000128000c1e1900 */
[----:B------:R-:W4:Y:S01]  /*0de0*/  @!P2 LDG.E R19, desc[UR26][R14.64] ;  /* 0x0000001a0e13a981 */ /* 0x000f22000c1e1900 */
[----:B------:R-:W-:-:S04]  /*0df0*/  IADD3 R21, P4, PT, R12, UR28, RZ ;  /* 0x0000001c0c157c10 */ /* 0x000fc8000ff9e0ff */
[----:B------:R-:W-:Y:S01]  /*0e00*/  ISETP.GE.U32.AND P3, PT, R21, UR40, PT ;  /* 0x0000002815007c0c */ /* 0x000fe2000bf66070 */
[----:B--2---:R-:W-:-:S05]  /*0e10*/  IMAD.X R22, RZ, RZ, R5, P4 ;  /* 0x000000ffff167224 */ /* 0x004fca00020e0605 */
[----:B------:R-:W-:Y:S02]  /*0e20*/  ISETP.GE.AND.EX P3, PT, R22, UR41, PT, P3 ;  /* 0x0000002916007c0c */ /* 0x000fe4000bf66330 */
[----:B0-----:R-:W-:-:S11]  /*0e30*/  @!P1 IADD3 R6, P5, PT, R20, UR42, RZ ;  /* 0x0000002a14069c10 */ /* 0x001fd6000ffbe0ff */
[----:B------:R-:W-:-:S04]  /*0e40*/  @!P3 LEA R16, P4, R21, UR10, 0x3 ;  /* 0x0000000a1510bc11 */ /* 0x000fc8000f8818ff */
[----:B------:R-:W-:Y:S02]  /*0e50*/  @!P3 LEA.HI.X R17, R21, UR11, R22, 0x3, P4 ;  /* 0x0000000b1511bc11 */ /* 0x000fe4000a0f1c16 */
[----:B------:R-:W-:Y:S02]  /*0e60*/  @!P0 IADD3 R2, P4, PT, R13, UR42, RZ ;  /* 0x0000002a0d028c10 */ /* 0x000fe4000ff9e0ff */
[----:B------:R-:W-:Y:S01]  /*0e70*/  @!P1 IADD3.X R7, PT, PT, R11, UR43, RZ, P5, !PT ;  /* 0x0000002b0b079c10 */ /* 0x000fe2000affe4ff */
[----:B------:R0:W5:Y:S01]  /*0e80*/  @!P3 LDG.E R0, desc[UR26][R16.64] ;  /* 0x0000001a1000b981 */ /* 0x000162000c1e1900 */
[----:B------:R-:W-:Y:S02]  /*0e90*/  @!P0 IADD3.X R3, PT, PT, R10, UR43, RZ, P4, !PT ;  /* 0x0000002b0a038c10 */ /* 0x000fe4000a7fe4ff */
[----:B------:R-:W-:-:S04]  /*0ea0*/  @!P2 IADD3 R12, P4, PT, R12, UR42, RZ ;  /* 0x0000002a0c0cac10 */ /* 0x000fc8000ff9e0ff */
[----:B------:R-:W-:Y:S01]  /*0eb0*/  @!P2 IADD3.X R13, PT, PT, R5, UR43, RZ, P4, !PT ;  /* 0x0000002b050dac10 */ /* 0x000fe2000a7fe4ff */
[----:B---3--:R-:W1:Y:S08]  /*0ec0*/  @!P0 F2I.FTZ.TRUNC.NTZ R9, R4 ;  /* 0x0000000400098305 */ /* 0x008e70000021f100 */
[----:B----4-:R-:W2:Y:S01]  /*0ed0*/  F2I.FTZ.TRUNC.NTZ R23, R18 ;  /* 0x0000001200177305 */ /* 0x010ea2000021f100 */
[----:B-1----:R0:W-:Y:S07]  /*0ee0*/  @!P0 STG.E.U8 desc[UR26][R2.64], R9 ;  /* 0x0000000902008986 */ /* 0x0021ee000c10111a */
[----:B------:R-:W1:Y:S01]  /*0ef0*/  F2I.FTZ.TRUNC.NTZ R19, R19 ;  /* 0x0000001300137305 */ /* 0x000e62000021f100 */
[----:B--2---:R0:W-:Y:S04]  /*0f00*/  @!P1 STG.E.U8 desc[UR26][R6.64], R23 ;  /* 0x0000001706009986 */ /* 0x0041e8000c10111a */
[----:B-1----:R0:W-:Y:S01]  /*0f10*/  @!P2 STG.E.U8 desc[UR26][R12.64], R19 ;  /* 0x000000130c00a986 */ /* 0x0021e2000c10111a */
[----:B------:R-:W-:Y:S05]  /*0f20*/  @P3 EXIT ;  /* 0x000000000000394d */ /* 0x000fea0003800000 */
[----:B-----5:R-:W1:Y:S01]  /*0f30*/  F2I.FTZ.TRUNC.NTZ R5, R0 ;  /* 0x0000000000057305 */ /* 0x020e62000021f100 */
[----:B0-----:R-:W-:-:S04]  /*0f40*/  IADD3 R2, P0, PT, R21, UR42, RZ ;  /* 0x0000002a15027c10 */ /* 0x001fc8000ff1e0ff */
[----:B------:R-:W-:-:S05]  /*0f50*/  IADD3.X R3, PT, PT, R22, UR43, RZ, P0, !PT ;  /* 0x0000002b16037c10 */ /* 0x000fca00087fe4ff */
[----:B-1----:R-:W-:Y:S01]  /*0f60*/  STG.E.U8 desc[UR26][R2.64], R5 ;  /* 0x0000000502007986 */ /* 0x002fe2000c10111a */
[----:B------:R-:W-:Y:S05]  /*0f70*/  EXIT ;  /* 0x000000000000794d */ /* 0x000fea0003800000 */
.L_x_3505:
[----:B------:R-:W0:Y:S02]  /*0f80*/  S2R R10, SR_TID.X ;  /* 0x00000000000a7919 */ /* 0x000e240000002100 */
[----:B0-----:R-:W-:-:S03]  /*0f90*/  IMAD.WIDE.U32 R2, R10, 0x4, RZ ;  /* 0x000000040a027825 */ /* 0x001fc600078e00ff */
[----:B------:R-:W-:-:S04]  /*0fa0*/  ISETP.GE.U32.AND P0, PT, R2, UR13, PT ;  /* 0x0000000d02007c0c */ /* 0x000fc8000bf06070 */
[----:B------:R-:W-:-:S13]  /*0fb0*/  ISETP.GE.AND.EX P0, PT, R3, UR4, PT, P0 ;  /* 0x0000000403007c0c */ /* 0x000fda000bf06300 */
[----:B------:R-:W-:Y:S05]  /*0fc0*/  @P0 EXIT ;  /* 0x000000000000094d */ /* 0x000fea0003800000 */
[----:B------:R-:W-:Y:S01]  /*0fd0*/  IMAD.MOV.U32 R11, RZ, RZ, RZ ;  /* 0x000000ffff0b7224 */ /* 0x000fe200078e00ff */
[----:B------:R-:W0:Y:S06]  /*0fe0*/  LDCU UR5, c[0x0][0x360] ;  /* 0x00006c00ff0577ac */ /* 0x000e2c0008000800 */
.L_x_3508:
[----:B------:R-:W-:-:S04]  /*0ff0*/  LEA R2, P0, R10, UR10, 0x5 ;  /* 0x0000000a0a027c11 */ /* 0x000fc8000f8028ff */
[----:B------:R-:W-:-:S06]  /*1000*/  LEA.HI.X R3, R10, UR11, R11, 0x5, P0 ;  /* 0x0000000b0a037c11 */ /* 0x000fcc00080f2c0b */
[----:B------:R-:W2:Y:S01]  /*1010*/  LDG.E.ENL2.256 R6, R2, desc[UR26][R2.64], 0x55 ;  /* 0xaa00001a0202797e */ /* 0x000ea20008121806 */
[----:B------:R-:W-:Y:S01]  /*1020*/  LEA R4, P0, R10, UR42, 0x2 ;  /* 0x0000002a0a047c11 */ /* 0x000fe2000f8010ff */
[----:B--2---:R-:W-:Y:S08]  /*1030*/  F2I.FTZ.TRUNC.NTZ R0, R2 ;  /* 0x0000000200007305 */ /* 0x004ff0000021f100 */
        /* <DEDUP_REMOVED lines=18> */
        .weak           $__internal_123_$__cuda_sm20_div_u16
        .type           $__internal_123_$__cuda_sm20_div_u16,@function
        .size           $__internal_123_$__cuda_sm20_div_u16,(.L_x_7837 - $__internal_123_$__cuda_sm20_div_u16)
$__internal_123_$__cuda_sm20_div_u16:
        /* <DEDUP_REMOVED lines=19> */
[----:B------:R-:W-:Y:S05]  /*1290*/  RET.REL.NODEC R2 `(_ZN2at6native55_GLOBAL__N__de093ff9_22_ForeachBinaryOpList_cu_a911ec4325multi_tensor_apply_kernelINS1_18TensorListMetadataILi2EEENS1_11CopyFunctorIaN3c107complexIfEELi2ELi1ELi1EEEJNS0_4CopyIaS8_EEEEEvT_T0_DpT1_) ;  /* 0xffffffec02587950 */ /* 0x000fea0003c3ffff */
.L_x_3509:
        /* <DEDUP_REMOVED lines=14> */
.L_x_7837:


//--------------------- .text._ZN2at6native55_GLOBAL__N__de093ff9_22_ForeachBinaryOpList_cu_a911ec4325multi_tensor_apply_kernelINS1_18TensorListMetadataILi2EEENS1_11CopyFunctorIaN3c107complexIdEELi2ELi1ELi1EEEJNS0_4CopyIaS8_EEEEEvT_T0_DpT1_ --------------------------
	.section	.text._ZN2at6native55_GLOBAL__N__de093ff9_22_ForeachBinaryOpList_cu_a911ec4325multi_tensor_apply_kernelINS1_18TensorListMetadataILi2EEENS1_11CopyFunctorIaN3c107complexIdEELi2ELi1ELi1EEEJNS0_4CopyIaS8_EEEEEvT_T0_DpT1_,"ax",@progbits
	.align	128
.text._ZN2at6native55_GLOBAL__N__de093ff9_22_ForeachBinaryOpList_cu_a911ec4325multi_tensor_apply_kernelINS1_18TensorListMetadataILi2EEENS1_11CopyFunctorIaN3c107complexIdEELi2ELi1ELi1EEEJNS0_4CopyIaS8_EEEEEvT_T0_DpT1_:
        .type           _ZN2at6native55_GLOBAL__N__de093ff9_22_ForeachBinaryOpList_cu_a911ec4325multi_tensor_apply_kernelINS1_18TensorListMetadataILi2EEENS1_11CopyFunctorIaN3c107complexIdEELi2ELi1ELi1EEEJNS0_4CopyIaS8_EEEEEvT_T0_DpT1_,@function
        .size           _ZN2at6native55_GLOBAL__N__de093ff9_22_ForeachBinaryOpList_cu_a911ec4325multi_tensor_apply_kernelINS1_18TensorListMetadataILi2EEENS1_11CopyFunctorIaN3c107complexIdEELi2ELi1ELi1EEEJNS0_4CopyIaS8_EEEEEvT_T0_DpT1_,(.L_x_7839 - _ZN2at6native55_GLOBAL__N__de093ff9_22_ForeachBinaryOpList_cu_a911ec4325multi_tensor_apply_kernelINS1_18TensorListMetadataILi2EEENS1_11CopyFunctorIaN3c107complexIdEELi2ELi1ELi1EEEJNS0_4CopyIaS8_EEEEEvT_T0_DpT1_)
        .other          _ZN2at6native55_GLOBAL__N__de093ff9_22_ForeachBinaryOpList_cu_a911ec4325multi_tensor_apply_kernelINS1_18TensorListMetadataILi2EEENS1_11CopyFunctorIaN3c107complexIdEELi2ELi1ELi1EEEJNS0_4CopyIaS8_EEEEEvT_T0_DpT1_,@"STO_CUDA_ENTRY STV_DEFAULT"
_ZN2at6native55_GLOBAL__N__de093ff9_22_ForeachBinaryOpList_cu_a911ec4325multi_tensor_apply_kernelINS1_18TensorListMetadataILi2EEENS1_11CopyFunctorIaN3c107complexIdEELi2ELi1ELi1EEEJNS0_4CopyIaS8_EEEEEvT_T0_DpT1_:
        /* <DEDUP_REMOVED lines=40> */
[----:B------:R-:W-:Y:S05]  /*0280*/  CALL.REL.NOINC `($__internal_124_$__cuda_sm20_div_u16) ;  /* 0x0000000c00c87944 */ /* 0x000fea0003c00000 */
        /* <DEDUP_REMOVED lines=52> */
.L_x_3512:
[----:B------:R-:W-:-:S04]  /*05d0*/  IADD3 R25, P1, PT, R3, UR28, RZ ;  /* 0x0000001c03197c10 */ /* 0x000fc8000ff3e0ff */
[----:B------:R-:W-:Y:S01]  /*05e0*/  ISETP.GE.U32.AND P0, PT, R25, UR40, PT ;  /* 0x0000002819007c0c */ /* 0x000fe2000bf06070 */
[----:B-1----:R-:W-:Y:S01]  /*05f0*/  IMAD.X R4, RZ, RZ, R2, P1 ;  /* 0x000000ffff047224 */ /* 0x002fe200008e0602 */
        /* <DEDUP_REMOVED lines=8> */
[----:B------:R-:W2:Y:S01]  /*0680*/  @!P0 LDG.E.64 R10, desc[UR26][R26.64] ;  /* 0x0000001a1a0a8981 */ /* 0x000ea2000c1e1b00 */
[----:B------:R-:W-:Y:S02]  /*0690*/  @!P1 IADD3.X R29, PT, PT, R15, UR12, RZ, P2, !PT ;  /* 0x0000000c0f1d9c10 */ /* 0x000fe400097fe4ff */
[----:B------:R-:W-:-:S03]  /*06a0*/  IADD3 R5, P2, PT, R25, UR28, RZ ;  /* 0x0000001c19057c10 */ /* 0x000fc6000ff5e0ff */
[----:B------:R0:W3:Y:S02]  /*06b0*/  @!P1 LDG.E.64 R12, desc[UR26][R28.64] ;  /* 0x0000001a1c0c9981 */ /* 0x0000e4000c1e1b00 */
[----:B------:R-:W-:Y:S01]  /*06c0*/  IMAD.X R4, RZ, RZ, R4, P2 ;  /* 0x000000ffff047224 */ /* 0x000fe200010e0604 */
[C---:B------:R-:W-:Y:S02]  /*06d0*/  ISETP.GE.U32.AND P2, PT, R5.reuse, UR40, PT ;  /* 0x0000002805007c0c */ /* 0x040fe4000bf46070 */
[----:B------:R-:W-:Y:S02]  /*06e0*/  IADD3 R5, P3, PT, R5, UR28, RZ ;  /* 0x0000001c05057c10 */ /* 0x000fe4000ff7e0ff */
[----:B------:R-:W-:-:S03]  /*06f0*/  ISETP.GE.AND.EX P2, PT, R4, UR41, PT, P2 ;  /* 0x0000002904007c0c */ /* 0x000fc6000bf46320 */
[----:B------:R-:W-:Y:S01]  /*0700*/  IMAD.X R4, RZ, RZ, R4, P3 ;  /* 0x000000ffff047224 */ /* 0x000fe200018e0604 */
[----:B------:R-:W-:-:S04]  /*0710*/  ISETP.GE.U32.AND P3, PT, R5, UR40, PT ;  /* 0x0000002805007c0c */ /* 0x000fc8000bf66070 */
[----:B------:R-:W-:-:S05]  /*0720*/  ISETP.GE.AND.EX P3, PT, R4, UR41, PT, P3 ;  /* 0x0000002904007c0c */ /* 0x000fca000bf66330 */
[----:B------:R-:W-:-:S04]  /*0730*/  @!P2 IADD3 R24, P4, PT, R16, UR7, RZ ;  /* 0x000000071018ac10 */ /* 0x000fc8000ff9e0ff */
[----:B------:R-:W-:-:S05]  /*0740*/  @!P2 IADD3.X R25, PT, PT, R17, UR12, RZ, P4, !PT ;  /* 0x0000000c1119ac10 */ /* 0x000fca000a7fe4ff */
[----:B------:R1:W4:Y:S01]  /*0750*/  @!P2 LDG.E.64 R8, desc[UR26][R24.64] ;  /* 0x0000001a1808a981 */ /* 0x000322000c1e1b00 */
[----:B0-----:R-:W-:-:S04]  /*0760*/  @!P3 IADD3 R28, P4, PT, R18, UR7, RZ ;  /* 0x00000007121cbc10 */ /* 0x001fc8000ff9e0ff */
[----:B------:R-:W-:-:S05]  /*0770*/  @!P3 IADD3.X R29, PT, PT, R19, UR12, RZ, P4, !PT ;  /* 0x0000000c131dbc10 */ /* 0x000fca000a7fe4ff */
[----:B------:R0:W5:Y:S01]  /*0780*/  @!P3 LDG.E.64 R6, desc[UR26][R28.64] ;  /* 0x0000001a1c06b981 */ /* 0x000162000c1e1b00 */
[----:B-1----:R-:W-:-:S04]  /*0790*/  @!P1 IADD3 R24, P4, PT, R3, UR42, RZ ;  /* 0x0000002a03189c10 */ /* 0x002fc8000ff9e0ff */
[----:B------:R-:W-:Y:S01]  /*07a0*/  @!P1 IADD3.X R25, PT, PT, R2, UR43, RZ, P4, !PT ;  /* 0x0000002b02199c10 */ /* 0x000fe2000a7fe4ff */
[----:B---3--:R-:W1:Y:S04]  /*07b0*/  @!P1 F2I.F64.TRUNC R27, R12 ;  /* 0x0000000c001b9311 */ /* 0x008e68000030d100 */
[----:B-1----:R2:W-:Y:S01]  /*07c0*/  @!P1 STG.E.U8 desc[UR26][R24.64], R27 ;  /* 0x0000001b18009986 */ /* 0x0025e2000c10111a */
[----:B------:R-:W-:-:S03]  /*07d0*/  @!P0 IADD3 R26, P1, PT, R3, UR31, RZ ;  /* 0x0000001f031a8c10 */ /* 0x000fc6000ff3e0ff */
[----:B--2---:R-:W1:Y:S01]  /*07e0*/  @!P0 F2I.F64.TRUNC R25, R10 ;  /* 0x0000000a00198311 */ /* 0x004e62000030d100 */
[----:B------:R-:W-:Y:S02]  /*07f0*/  @!P0 IADD3.X R27, PT, PT, R2, UR32, RZ, P1, !PT ;  /* 0x00000020021b8c10 */ /* 0x000fe40008ffe4ff */
[----:B------:R-:W-:-:S03]  /*0800*/  @!P3 IADD3 R24, P1, PT, R3, UR36, RZ ;  /* 0x000000240318bc10 */ /* 0x000fc6000ff3e0ff */
[----:B-1----:R4:W-:Y:S01]  /*0810*/  @!P0 STG.E.U8 desc[UR26][R26.64], R25 ;  /* 0x000000191a008986 */ /* 0x0029e2000c10111a */
[----:B0-----:R-:W-:-:S04]  /*0820*/  @!P2 IADD3 R28, P0, PT, R3, UR37, RZ ;  /* 0x00000025031cac10 */ /* 0x001fc8000ff1e0ff */
[C---:B------:R-:W-:Y:S02]  /*0830*/  @!P2 IADD3.X R29, PT, PT, R2.reuse, UR21, RZ, P0, !PT ;  /* 0x00000015021dac10 */ /* 0x040fe400087fe4ff */
[----:B------:R-:W-:Y:S01]  /*0840*/  IADD3 R5, P0, PT, R5, UR28, RZ ;  /* 0x0000001c05057c10 */ /* 0x000fe2000ff1e0ff */
[----:B----4-:R-:W0:Y:S01]  /*0850*/  @!P2 F2I.F64.TRUNC R27, R8 ;  /* 0x00000008001ba311 */ /* 0x010e22000030d100 */
[----:B------:R-:W-:-:S03]  /*0860*/  @!P3 IADD3.X R25, PT, PT, R2, UR13, RZ, P1, !PT ;  /* 0x0000000d0219bc10 */ /* 0x000fc60008ffe4ff */
[----:B------:R-:W-:Y:S01]  /*0870*/  IMAD.X R4, RZ, RZ, R4, P0 ;  /* 0x000000ffff047224 */ /* 0x000fe200000e0604 */
[C---:B------:R-:W-:Y:S02]  /*0880*/  IADD3 R26, P1, PT, R5.reuse, UR28, RZ ;  /* 0x0000001c051a7c10 */ /* 0x040fe4000ff3e0ff */
[----:B------:R-:W-:-:S04]  /*0890*/  ISETP.GE.U32.AND P0, PT, R5, UR40, PT ;  /* 0x0000002805007c0c */ /* 0x000fc8000bf06070 */
[----:B------:R-:W-:Y:S01]  /*08a0*/  ISETP.GE.AND.EX P0, PT, R4, UR41, PT, P0 ;  /* 0x0000002904007c0c */ /* 0x000fe2000bf06300 */
[----:B0-----:R5:W-:Y:S02]  /*08b0*/  @!P2 STG.E.U8 desc[UR26][R28.64], R27 ;  /* 0x0000001b1c00a986 */ /* 0x001be4000c10111a */
[----:B-----5:R-:W0:Y:S01]  /*08c0*/  @!P3 F2I.F64.TRUNC R29, R6 ;  /* 0x00000006001db311 */ /* 0x020e22000030d100 */
[----:B------:R-:W-:Y:S01]  /*08d0*/  IMAD.X R27, RZ, RZ, R4, P1 ;  /* 0x000000ffff1b7224 */ /* 0x000fe200008e0604 */
[----:B------:R-:W-:Y:S01]  /*08e0*/  ISETP.GE.U32.AND P1, PT, R26, UR40, PT ;  /* 0x000000281a007c0c */ /* 0x000fe2000bf26070 */
[----:B------:R-:W-:-:S03]  /*08f0*/  IMAD.U32 R28, RZ, RZ, UR28 ;  /* 0x0000001cff1c7e24 */ /* 0x000fc6000f8e00ff */
[----:B------:R-:W-:Y:S01]  /*0900*/  ISETP.GE.AND.EX P1, PT, R27, UR41, PT, P1 ;  /* 0x000000291b007c0c */ /* 0x000fe2000bf26310 */
[----:B0-----:R0:W-:Y:S02]  /*0910*/  @!P3 STG.E.U8 desc[UR26][R24.64], R29 ;  /* 0x0000001d1800b986 */ /* 0x0011e4000c10111a */
[----:B0-----:R-:W-:Y:S02]  /*0920*/  IMAD.U32 R25, RZ, RZ, UR28 ;  /* 0x0000001cff197e24 */ /* 0x001fe4000f8e00ff */
[----:B------:R-:W-:-:S08]  /*0930*/  IMAD.U32 R29, RZ, RZ, UR28 ;  /* 0x0000001cff1d7e24 */ /* 0x000fd0000f8e00ff */
[----:B------:R-:W-:Y:S01]  /*0940*/  @!P1 IMAD.MOV.U32 R24, RZ, RZ, R14 ;  /* 0x000000ffff189224 */ /* 0x000fe200078e000e */
[----:B------:R-:W-:Y:S01]  /*0950*/  @!P0 LEA R5, P2, R25, R14, 0x6 ;  /* 0x0000000e19058211 */ /* 0x000fe200078430ff */
[----:B------:R-:W-:-:S03]  /*0960*/  @!P1 IMAD.MOV.U32 R25, RZ, RZ, R15 ;  /* 0x000000ffff199224 */ /* 0x000fc600078e000f */
[----:B------:R-:W-:Y:S01]  /*0970*/  @!P0 LEA.HI.X R28, R28, R15, RZ, 0x6, P2 ;  /* 0x0000000f1c1c8211 */ /* 0x000fe200010f34ff */
[----:B------:R-:W-:Y:S01]  /*0980*/  @!P1 IMAD.WIDE.U32 R24, R29, 0x50, R24 ;  /* 0x000000501d189825 */ /* 0x000fe200078e0018 */
[----:B------:R-:W-:-:S03]  /*0990*/  @!P0 IADD3 R4, P2, PT, R5, UR7, RZ ;  /* 0x0000000705048c10 */ /* 0x000fc6000ff5e0ff */
[----:B------:R-:W-:Y:S01]  /*09a0*/  @!P1 IMAD.MOV.U32 R29, RZ, RZ, RZ ;  /* 0x000000ffff1d9224 */ /* 0x000fe200078e00ff */
[----:B------:R-:W-:Y:S02]  /*09b0*/  @!P0 IADD3.X R5, PT, PT, R28, UR12, RZ, P2, !PT ;  /* 0x0000000c1c058c10 */ /* 0x000fe400097fe4ff */
[----:B------:R-:W-:-:S03]  /*09c0*/  @!P1 IADD3 R24, P2, PT, R24, UR7, RZ ;  /* 0x0000000718189c10 */ /* 0x000fc6000ff5e0ff */
[----:B------:R0:W2:Y:S01]  /*09d0*/  @!P0 LDG.E.64 R12, desc[UR26][R4.64] ;  /* 0x0000001a040c8981 */ /* 0x0000a2000c1e1b00 */
[----:B------:R-:W-:Y:S02]  /*09e0*/  @!P1 IADD3.X R25, PT, PT, R25, UR12, R29, P2, !PT ;  /* 0x0000000c19199c10 */ /* 0x000fe400097fe41d */
[----:B------:R-:W-:-:S03]  /*09f0*/  IADD3 R26, P2, PT, R26, UR28, RZ ;  /* 0x0000001c1a1a7c10 */ /* 0x000fc6000ff5e0ff */
[----:B------:R2:W3:Y:S02]  /*0a00*/  @!P1 LDG.E.64 R10, desc[UR26][R24.64] ;  /* 0x0000001a180a9981 */ /* 0x0004e4000c1e1b00 */
[----:B------:R-:W-:Y:S01]  /*0a10*/  IMAD.X R27, RZ, RZ, R27, P2 ;  /* 0x000000ffff1b7224 */ /* 0x000fe200010e061b */
[C---:B------:R-:W-:Y:S02]  /*0a20*/  ISETP.GE.U32.AND P2, PT, R26.reuse, UR40, PT ;  /* 0x000000281a007c0c */ /* 0x040fe4000bf46070 */
[----:B0-----:R-:W-:Y:S02]  /*0a30*/  IADD3 R4, P4, PT, R26, UR28, RZ ;  /* 0x0000001c1a047c10 */ /* 0x001fe4000ff9e0ff */
[----:B------:R-:W-:Y:S02]  /*0a40*/  ISETP.GE.AND.EX P2, PT, R27, UR41, PT, P2 ;  /* 0x000000291b007c0c */ /* 0x000fe4000bf46320 */
[----:B------:R-:W-:Y:S01]  /*0a50*/  ISETP.GE.U32.AND P3, PT, R4, UR40, PT ;  /* 0x0000002804007c0c */ /* 0x000fe2000bf66070 */
[----:B------:R-:W-:-:S05]  /*0a60*/  IMAD.X R4, RZ, RZ, R27, P4 ;  /* 0x000000ffff047224 */ /* 0x000fca00020e061b */
[----:B------:R-:W-:-:S05]  /*0a70*/  ISETP.GE.AND.EX P3, PT, R4, UR41, PT, P3 ;  /* 0x0000002904007c0c */ /* 0x000fca000bf66330 */
[----:B------:R-:W-:-:S04]  /*0a80*/  @!P2 IADD3 R26, P4, PT, R20, UR7, RZ ;  /* 0x00000007141aac10 */ /* 0x000fc8000ff9e0ff */
[----:B------:R-:W-:-:S04]  /*0a90*/  @!P2 IADD3.X R27, PT, PT, R21, UR12, RZ, P4, !PT ;  /* 0x0000000c151bac10 */ /* 0x000fc8000a7fe4ff */
[----:B------:R-:W-:Y:S01]  /*0aa0*/  @!P3 IADD3 R28, P4, PT, R22, UR7, RZ ;  /* 0x00000007161cbc10 */ /* 0x000fe2000ff9e0ff */
[----:B------:R3:W4:Y:S03]  /*0ab0*/  @!P2 LDG.E.64 R8, desc[UR26][R26.64] ;  /* 0x0000001a1a08a981 */ /* 0x000726000c1e1b00 */
[----:B------:R-:W-:-:S05]  /*0ac0*/  @!P3 IADD3.X R29, PT, PT, R23, UR12, RZ, P4, !PT ;  /* 0x0000000c171dbc10 */ /* 0x000fca000a7fe4ff */
[----:B------:R-:W5:Y:S01]  /*0ad0*/  @!P3 LDG.E.64 R6, desc[UR26][R28.64] ;  /* 0x0000001a1c06b981 */ /* 0x000f62000c1e1b00 */
        /* <DEDUP_REMOVED lines=10> */
[----:B--2---:R-:W0:Y:S08]  /*0b80*/  @!P0 F2I.F64.TRUNC R25, R12 ;  /* 0x0000000c00198311 */ /* 0x004e30000030d100 */
[----:B---3--:R-:W1:Y:S01]  /*0b90*/  @!P1 F2I.F64.TRUNC R27, R10 ;  /* 0x0000000a001b9311 */ /* 0x008e62000030d100 */
[----:B0-----:R0:W-:Y:S01]  /*0ba0*/  @!P0 STG.E.U8 desc[UR26][R4.64], R25 ;  /* 0x0000001904008986 */ /* 0x0011e2000c10111a */
[----:B------:R-:W-:-:S04]  /*0bb0*/  @!P1 IADD3 R24, P0, PT, R3, UR35, RZ ;  /* 0x0000002303189c10 */ /* 0x000fc8000ff1e0ff */
[C---:B0-----:R-:W-:Y:S02]  /*0bc0*/  @!P1 IADD3.X R25, PT, PT, R2.reuse, UR14, RZ, P0, !PT ;  /* 0x0000000e02199c10 */ /* 0x041fe400087fe4ff */
[----:B------:R-:W-:Y:S01]  /*0bd0*/  @!P2 IADD3 R26, P0, PT, R3, UR34, RZ ;  /* 0x00000022031aac10 */ /* 0x000fe2000ff1e0ff */
[----:B----4-:R-:W0:Y:S02]  /*0be0*/  @!P2 F2I.F64.TRUNC R5, R8 ;  /* 0x000000080005a311 */ /* 0x010e24000030d100 */
[----:B-1----:R1:W-:Y:S06]  /*0bf0*/  @!P1 STG.E.U8 desc[UR26][R24.64], R27 ;  /* 0x0000001b18009986 */ /* 0x0023ec000c10111a */
[----:B-----5:R-:W2:Y:S01]  /*0c00*/  @!P3 F2I.F64.TRUNC R4, R6 ;  /* 0x000000060004b311 */ /* 0x020ea2000030d100 */
[----:B-1----:R-:W-:-:S02]  /*0c10*/  @!P2 IADD3.X R27, PT, PT, R2, UR16, RZ, P0, !PT ;  /* 0x00000010021bac10 */ /* 0x002fc400087fe4ff */
[----:B------:R-:W-:-:S04]  /*0c20*/  @!P3 IADD3 R28, P0, PT, R3, UR33, RZ ;  /* 0x00000021031cbc10 */ /* 0x000fc8000ff1e0ff */
[----:B------:R-:W-:Y:S01]  /*0c30*/  @!P3 IADD3.X R29, PT, PT, R2, UR18, RZ, P0, !PT ;  /* 0x00000012021dbc10 */ /* 0x000fe200087fe4ff */
[----:B0-----:R1:W-:Y:S04]  /*0c40*/  @!P2 STG.E.U8 desc[UR26][R26.64], R5 ;  /* 0x000000051a00a986 */ /* 0x0013e8000c10111a */
[----:B--2---:R1:W-:Y:S01]  /*0c50*/  @!P3 STG.E.U8 desc[UR26][R28.64], R4 ;  /* 0x000000041c00b986 */ /* 0x0043e2000c10111a */
[----:B------:R-:W-:-:S04]  /*0c60*/  IADD3 R3, P0, PT, R3, UR29, RZ ;  /* 0x0000001d03037c10 */ /* 0x000fc8000ff1e0ff */
[----:B------:R-:W-:Y:S01]  /*0c70*/  IADD3.X R2, PT, PT, R2, UR30, RZ, P0, !PT ;  /* 0x0000001e02027c10 */ /* 0x000fe200087fe4ff */
[----:B------:R-:W-:Y:S08]  /*0c80*/  BRA.U UP0, `(.L_x_3512) ;  /* 0xfffffff900507547 */ /* 0x000ff0000b83ffff */
.L_x_3511:
        /* <DEDUP_REMOVED lines=8> */
[----:B-1----:R-:W-:-:S04]  /*0d10*/  IADD3 R4, P1, PT, R17, UR28, RZ ;  /* 0x0000001c11047c10 */ /* 0x002fc8000ff3e0ff */
        /* <DEDUP_REMOVED lines=12> */
[----:B------:R0:W2:Y:S01]  /*0de0*/  @!P0 LDG.E.64 R12, desc[UR26][R18.64] ;  /* 0x0000001a120c8981 */ /* 0x0000a2000c1e1b00 */
        /* <DEDUP_REMOVED lines=8> */
[----:B0-----:R-:W-:-:S11]  /*0e70*/  @!P1 IADD3 R18, P5, PT, R4, UR42, RZ ;  /* 0x0000002a04129c10 */ /* 0x001fd6000ffbe0ff */
[----:B------:R-:W-:-:S04]  /*0e80*/  @!P3 LEA R24, P4, R21, UR10, 0x4 ;  /* 0x0000000a1518bc11 */ /* 0x000fc8000f8820ff */
[----:B------:R-:W-:Y:S02]  /*0e90*/  @!P3 LEA.HI.X R25, R21, UR11, R16, 0x4, P4 ;  /* 0x0000000b1519bc11 */ /* 0x000fe4000a0f2410 */
[----:B-1----:R-:W-:Y:S02]  /*0ea0*/  @!P0 IADD3 R2, P4, PT, R17, UR42, RZ ;  /* 0x0000002a11028c10 */ /* 0x002fe4000ff9e0ff */
[----:B------:R-:W-:Y:S01]  /*0eb0*/  @!P1 IADD3.X R19, PT, PT, R15, UR43, RZ, P5, !PT ;  /* 0x0000002b0f139c10 */ /* 0x000fe2000affe4ff */
[----:B------:R0:W5:Y:S01]  /*0ec0*/  @!P3 LDG.E.64 R6, desc[UR26][R24.64] ;  /* 0x0000001a1806b981 */ /* 0x000162000c1e1b00 */
[----:B------:R-:W-:Y:S02]  /*0ed0*/  @!P0 IADD3.X R3, PT, PT, R0, UR43, RZ, P4, !PT ;  /* 0x0000002b00038c10 */ /* 0x000fe4000a7fe4ff */
[----:B------:R-:W-:-:S04]  /*0ee0*/  @!P2 IADD3 R4, P4, PT, R5, UR42, RZ ;  /* 0x0000002a0504ac10 */ /* 0x000fc8000ff9e0ff */
[----:B------:R-:W-:Y:S01]  /*0ef0*/  @!P2 IADD3.X R5, PT, PT, R14, UR43, RZ, P4, !PT ;  /* 0x0000002b0e05ac10 */ /* 0x000fe2000a7fe4ff */
[----:B--2---:R-:W1:Y:S08]  /*0f00*/  @!P0 F2I.F64.TRUNC R13, R12 ;  /* 0x0000000c000d8311 */ /* 0x004e70000030d100 */
[----:B---3--:R-:W2:Y:S08]  /*0f10*/  F2I.F64.TRUNC R11, R10 ;  /* 0x0000000a000b7311 */ /* 0x008eb0000030d100 */
[----:B----4-:R-:W3:Y:S01]  /*0f20*/  F2I.F64.TRUNC R9, R8 ;  /* 0x0000000800097311 */ /* 0x010ee2000030d100 */
[----:B-1----:R0:W-:Y:S04]  /*0f30*/  @!P0 STG.E.U8 desc[UR26][R2.64], R13 ;  /* 0x0000000d02008986 */ /* 0x0021e8000c10111a */
[----:B--2---:R0:W-:Y:S04]  /*0f40*/  @!P1 STG.E.U8 desc[UR26][R18.64], R11 ;  /* 0x0000000b12009986 */ /* 0x0041e8000c10111a */
[----:B---3--:R0:W-:Y:S01]  /*0f50*/  @!P2 STG.E.U8 desc[UR26][R4.64], R9 ;  /* 0x000000090400a986 */ /* 0x0081e2000c10111a */
[----:B------:R-:W-:Y:S05]  /*0f60*/  @P3 EXIT ;  /* 0x000000000000394d */ /* 0x000fea0003800000 */
[----:B-----5:R-:W1:Y:S01]  /*0f70*/  F2I.F64.TRUNC R7, R6 ;  /* 0x0000000600077311 */ /* 0x020e62000030d100 */
[----:B0-----:R-:W-:-:S04]  /*0f80*/  IADD3 R2, P0, PT, R21, UR42, RZ ;  /* 0x0000002a15027c10 */ /* 0x001fc8000ff1e0ff */
[----:B------:R-:W-:-:S05]  /*0f90*/  IADD3.X R3, PT, PT, R16, UR43, RZ, P0, !PT ;  /* 0x0000002b10037c10 */ /* 0x000fca00087fe4ff */
[----:B-1----:R-:W-:Y:S01]  /*0fa0*/  STG.E.U8 desc[UR26][R2.64], R7 ;  /* 0x0000000702007986 */ /* 0x002fe2000c10111a */
[----:B------:R-:W-:Y:S05]  /*0fb0*/  EXIT ;  /* 0x000000000000794d */ /* 0x000fea0003800000 */
.L_x_3510:
[----:B------:R-:W0:Y:S02]  /*0fc0*/  S2R R14, SR_TID.X ;  /* 0x00000000000e7919 */ /* 0x000e240000002100 */
[----:B0-----:R-:W-:-:S03]  /*0fd0*/  IMAD.WIDE.U32 R2, R14, 0x4, RZ ;  /* 0x000000040e027825 */ /* 0x001fc600078e00ff */
[----:B------:R-:W-:-:S04]  /*0fe0*/  ISETP.GE.U32.AND P0, PT, R2, UR13, PT ;  /* 0x0000000d02007c0c */ /* 0x000fc8000bf06070 */
[----:B------:R-:W-:-:S13]  /*0ff0*/  ISETP.GE.AND.EX P0, PT, R3, UR4, PT, P0 ;  /* 0x0000000403007c0c */ /* 0x000fda000bf06300 */
[----:B------:R-:W-:Y:S05]  /*1000*/  @P0 EXIT ;  /* 0x000000000000094d */ /* 0x000fea0003800000 */
[----:B------:R-:W-:Y:S01]  /*1010*/  IMAD.MOV.U32 R17, RZ, RZ, RZ ;  /* 0x000000ffff117224 */ /* 0x000fe200078e00ff */
[----:B------:R-:W0:Y:S06]  /*1020*/  LDCU UR5, c[0x0][0x360] ;  /* 0x00006c00ff0577ac */ /* 0x000e2c0008000800 */
.L_x_3513:
[----:B------:R-:W-:-:S04]  /*1030*/  LEA R2, P0, R14, UR10, 0x6 ;  /* 0x0000000a0e027c11 */ /* 0x000fc8000f8030ff */
[----:B------:R-:W-:-:S05]  /*1040*/  LEA.HI.X R3, R14, UR11, R17, 0x6, P0 ;  /* 0x0000000b0e037c11 */ /* 0x000fca00080f3411 */
[----:B------:R-:W2:Y:S04]  /*1050*/  LDG.E.ENL2.256 R6, R4, desc[UR26][R2.64], 0x33 ;  /* 0x6600001a0204797e */ /* 0x000ea80008121806 */
[----:B------:R-:W3:Y:S01]  /*1060*/  LDG.E.ENL2.256 R10, R8, desc[UR26][R2.64+0x20], 0x33 ;  /* 0x6600011a0208797e */ /* 0x000ee2000812180a */
[----:B------:R-:W-:-:S04]  /*1070*/  LEA R12, P0, R14, UR42, 0x2 ;  /* 0x0000002a0e0c7c11 */ /* 0x000fc8000f8010ff */
[C---:B------:R-:W-:Y:S02]  /*1080*/  LEA.HI.X R13, R14.reuse, UR43, R17, 0x2, P0 ;  /* 0x0000002b0e0d7c11 */ /* 0x040fe400080f1411 */
[----:B0-----:R-:W-:-:S05]  /*1090*/  IADD3 R14, P0, PT, R14, UR5, RZ ;  /* 0x000000050e0e7c10 */ /* 0x001fca000ff1e0ff */
[----:B------:R-:W-:Y:S01]  /*10a0*/  IMAD.X R17, RZ, RZ, R17, P0 ;  /* 0x000000ffff117224 */ /* 0x000fe200000e0611 */
[----:B------:R-:W-:-:S04]  /*10b0*/  LOP3.LUT P0, RZ, R14, 0xffffc000, RZ, 0xc0, !PT ;  /* 0xffffc0000eff7812 */ /* 0x000fc8000780c0ff */
[----:B------:R-:W-:Y:S01]  /*10c0*/  LOP3.LUT P0, RZ, R17, 0x3fffffff, RZ, 0xc0, P0 ;  /* 0x3fffffff11ff7812 */ /* 0x000fe2000000c0ff */
[----:B--2---:R-:W-:Y:S08]  /*10d0*/  F2I.F64.TRUNC R4, R4 ;  /* 0x0000000400047311 */ /* 0x004ff0000030d100 */
[----:B------:R-:W0:Y:S08]  /*10e0*/  F2I.F64.TRUNC R7, R6 ;  /* 0x0000000600077311 */ /* 0x000e30000030d100 */
[----:B---3--:R-:W-:Y:S01]  /*10f0*/  F2I.F64.TRUNC R8, R8 ;  /* 0x0000000800087311 */ /* 0x008fe2000030d100 */
[----:B0-----:R-:W-:-:S07]  /*1100*/  PRMT R15, R4, 0x3340, R7 ;  /* 0x00003340040f7816 */ /* 0x001fce0000000007 */
[----:B------:R-:W0:Y:S02]  /*1110*/  F2I.F64.TRUNC R11, R10 ;  /* 0x0000000a000b7311 */ /* 0x000e24000030d100 */
        /* <DEDUP_REMOVED lines=9> */
        .weak           $__internal_124_$__cuda_sm20_div_u16
        .type           $__internal_124_$__cuda_sm20_div_u16,@function
        .size           $__internal_124_$__cuda_sm20_div_u16,(.L_x_7839 - $__internal_124_$__cuda_sm20_div_u16)
$__internal_124_$__cuda_sm20_div_u16:
        /* <DEDUP_REMOVED lines=19> */
[----:B------:R-:W-:Y:S05]  /*12e0*/  RET.REL.NODEC R2 `(_ZN2at6native55_GLOBAL__N__de093ff9_22_ForeachBinaryOpList_cu_a911ec4325multi_tensor_apply_kernelINS1_18TensorListMetadataILi2EEENS1_11CopyFunctorIaN3c107complexIdEELi2ELi1ELi1EEEJNS0_4CopyIaS8_EEEEEvT_T0_DpT1_) ;  /* 0xffffffec02447950 */ /* 0x000fea0003c3ffff */
.L_x_3514:
        /* <DEDUP_REMOVED lines=9> */
.L_x_7839:


//--------------------- .text._ZN2at6native55_GLOBAL__N__de093ff9_22_ForeachBinaryOpList_cu_a911ec4325multi_tensor_apply_kernelINS1_18TensorListMetadataILi2EEENS1_11CopyFunctorIafLi2ELi1ELi1EEEJNS0_4CopyIafEEEEEvT_T0_DpT1_ --------------------------
	.section	.text._ZN2at6native55_GLOBAL__N__de093ff9_22_ForeachBinaryOpList_cu_a911ec4325multi_tensor_apply_kernelINS1_18TensorListMetadataILi2EEENS1_11CopyFunctorIafLi2ELi1ELi1EEEJNS0_4CopyIafEEEEEvT_T0_DpT1_,"ax",@progbits
	.align	128
.text._ZN2at6native55_GLOBAL__N__de093ff9_22_ForeachBinaryOpList_cu_a911ec4325multi_tensor_apply_kernelINS1_18TensorListMetadataILi2EEENS1_11CopyFunctorIafLi2ELi1ELi1EEEJNS0_4CopyIafEEEEEvT_T0_DpT1_:
        .type           _ZN2at6native55_GLOBAL__N__de093ff9_22_ForeachBinaryOpList_cu_a911ec4325multi_tensor_apply_kernelINS1_18TensorListMetadataILi2EEENS1_11CopyFunctorIafLi2ELi1ELi1EEEJNS0_4CopyIafEEEEEvT_T0_DpT1_,@function
        .size           _ZN2at6native55_GLOBAL__N__de093ff9_22_ForeachBinaryOpList_cu_a911ec4325multi_tensor_apply_kernelINS1_18TensorListMetadataILi2EEENS1_11CopyFunctorIafLi2ELi1ELi1EEEJNS0_4CopyIafEEEEEvT_T0_DpT1_,(.L_x_7841 - _ZN2at6native55_GLOBAL__N__de093ff9_22_ForeachBinaryOpList_cu_a911ec4325multi_tensor_apply_kernelINS1_18TensorListMetadataILi2EEENS1_11CopyFunctorIafLi2ELi1ELi1EEEJNS0_4CopyIafEEEEEvT_T0_DpT1_)
        .other          _ZN2at6native55_GLOBAL__N__de093ff9_22_ForeachBinaryOpList_cu_a911ec4325multi_tensor_apply_kernelINS1_18TensorListMetadataILi2EEENS1_11CopyFunctorIafLi2ELi1ELi1EEEJNS0_4CopyIafEEEEEvT_T0_DpT1_,@"STO_CUDA_ENTRY STV_DEFAULT"
_ZN2at6native55_GLOBAL__N__de093ff9_22_ForeachBinaryOpList_cu_a911ec4325multi_tensor_apply_kernelINS1_18TensorListMetadataILi2EEENS1_11CopyFunctorIafLi2ELi1ELi1EEEJNS0_4CopyIafEEEEEvT_T0_DpT1_:
        /* <DEDUP_REMOVED lines=40> */
[----:B------:R-:W-:Y:S05]  /*0280*/  CALL.REL.NOINC `($__internal_125_$__cuda_sm20_div_u16) ;  /* 0x0000000c00a07944 */ /* 0x000fea0003c00000 */
        /* <DEDUP_REMOVED lines=48> */
.L_x_3517:
[----:B-1----:R-:W-:Y:S01]  /*0590*/  IADD3 R18, P0, PT, R16, UR29, RZ ;  /* 0x0000001d10127c10 */ /* 0x002fe2000ff1e0ff */
[----:B------:R-:W-:-:S03]  /*05a0*/  IMAD.U32 R19, RZ, RZ, UR29 ;  /* 0x0000001dff137e24 */ /* 0x000fc6000f8e00ff */
[C---:B------:R-:W-:Y:S01]  /*05b0*/  IADD3 R27, P1, PT, R18.reuse, UR29, RZ ;  /* 0x0000001d121b7c10 */ /* 0x040fe2000ff3e0ff */
[----:B------:R-:W-:Y:S01]  /*05c0*/  IMAD.X R20, RZ, RZ, R17, P0 ;  /* 0x000000ffff147224 */ /* 0x000fe200000e0611 */
[----:B------:R-:W-:Y:S02]  /*05d0*/  ISETP.GE.U32.AND P2, PT, R18, UR39, PT ;  /* 0x0000002712007c0c */ /* 0x000fe4000bf46070 */
[C---:B------:R-:W-:Y:S01]  /*05e0*/  ISETP.GE.U32.AND P0, PT, R27.reuse, UR39, PT ;  /* 0x000000271b007c0c */ /* 0x040fe2000bf06070 */
[----:B------:R-:W-:Y:S01]  /*05f0*/  IMAD.X R26, RZ, RZ, R20, P1 ;  /* 0x000000ffff1a7224 */ /* 0x000fe200008e0614 */
[----:B------:R-:W-:Y:S02]  /*0600*/  IADD3 R27, P1, PT, R27, UR29, RZ ;  /* 0x0000001d1b1b7c10 */ /* 0x000fe4000ff3e0ff */
[----:B------:R-:W-:Y:S02]  /*0610*/  ISETP.GE.AND.EX P2, PT, R20, UR40, PT, P2 ;  /* 0x0000002814007c0c */ /* 0x000fe4000bf46320 */
[----:B------:R-:W-:Y:S01]  /*0620*/  ISETP.GE.AND.EX P0, PT, R26, UR40, PT, P0 ;  /* 0x000000281a007c0c */ /* 0x000fe2000bf06300 */
[----:B------:R-:W-:Y:S01]  /*0630*/  IMAD.X R26, RZ, RZ, R26, P1 ;  /* 0x000000ffff1a7224 */ /* 0x000fe200008e061a */
[----:B------:R-:W-:-:S04]  /*0640*/  ISETP.GE.U32.AND P1, PT, R27, UR39, PT ;  /* 0x000000271b007c0c */ /* 0x000fc8000bf26070 */
        /* <DEDUP_REMOVED lines=11> */
[----:B------:R-:W3:Y:S01]  /*0700*/  @!P1 LDG.E R24, desc[UR26][R20.64] ;  /* 0x0000001a14189981 */ /* 0x000ee2000c1e1900 */
[----:B------:R-:W-:-:S13]  /*0710*/  ISETP.GE.AND.EX P3, PT, R17, UR40, PT, P3 ;  /* 0x0000002811007c0c */ /* 0x000fda000bf66330 */
[----:B0-----:R-:W-:-:S04]  /*0720*/  @!P3 IADD3 R22, P4, PT, R4, UR7, RZ ;  /* 0x000000070416bc10 */ /* 0x001fc8000ff9e0ff */
[----:B------:R-:W-:Y:S02]  /*0730*/  @!P3 IADD3.X R23, PT, PT, R5, UR12, RZ, P4, !PT ;  /* 0x0000000c0517bc10 */ /* 0x000fe4000a7fe4ff */
[----:B------:R-:W-:-:S03]  /*0740*/  @!P2 LEA R28, P4, R2, UR7, 0x2 ;  /* 0x00000007021cac11 */ /* 0x000fc6000f8810ff */
[----:B------:R-:W4:Y:S01]  /*0750*/  @!P3 LDG.E R25, desc[UR26][R22.64] ;  /* 0x0000001a1619b981 */ /* 0x000f22000c1e1900 */
[----:B------:R-:W-:-:S05]  /*0760*/  @!P2 IADD3.X R29, PT, PT, R3, UR12, RZ, P4, !PT ;  /* 0x0000000c031dac10 */ /* 0x000fca000a7fe4ff */
[----:B------:R4:W5:Y:S01]  /*0770*/  @!P2 LDG.E R6, desc[UR26][R28.64] ;  /* 0x0000001a1c06a981 */ /* 0x000962000c1e1900 */
[----:B------:R-:W-:-:S04]  /*0780*/  @!P3 IADD3 R18, P4, PT, R16, UR41, RZ ;  /* 0x000000291012bc10 */ /* 0x000fc8000ff9e0ff */
[----:B------:R-:W-:Y:S01]  /*0790*/  @!P3 IADD3.X R19, PT, PT, R17, UR42, RZ, P4, !PT ;  /* 0x0000002a1113bc10 */ /* 0x000fe2000a7fe4ff */
[----:B----4-:R-:W0:Y:S08]  /*07a0*/  @!P3 F2I.FTZ.TRUNC.NTZ R29, R25 ;  /* 0x00000019001db305 */ /* 0x010e30000021f100 */
[----:B-----5:R-:W1:Y:S01]  /*07b0*/  @!P2 F2I.FTZ.TRUNC.NTZ R28, R6 ;  /* 0x00000006001ca305 */ /* 0x020e62000021f100 */
[----:B0-----:R-:W-:Y:S01]  /*07c0*/  @!P3 STG.E.U8 desc[UR26][R18.64], R29 ;  /* 0x0000001d1200b986 */ /* 0x001fe2000c10111a */
[----:B------:R-:W-:-:S04]  /*07d0*/  @!P2 IADD3 R20, P3, PT, R16, UR30, RZ ;  /* 0x0000001e1014ac10 */ /* 0x000fc8000ff7e0ff */
[----:B------:R-:W-:-:S05]  /*07e0*/  @!P2 IADD3.X R21, PT, PT, R17, UR31, RZ, P3, !PT ;  /* 0x0000001f1115ac10 */ /* 0x000fca0009ffe4ff */
[----:B-1----:R2:W-:Y:S01]  /*07f0*/  @!P2 STG.E.U8 desc[UR26][R20.64], R28 ;  /* 0x0000001c1400a986 */ /* 0x0025e2000c10111a */
[C---:B------:R-:W-:Y:S01]  /*0800*/  @!P0 IADD3 R22, P2, PT, R16.reuse, UR36, RZ ;  /* 0x0000002410168c10 */ /* 0x040fe2000ff5e0ff */
[----:B--2---:R-:W0:Y:S03]  /*0810*/  @!P0 F2I.FTZ.TRUNC.NTZ R21, R7 ;  /* 0x0000000700158305 */ /* 0x004e26000021f100 */
[----:B------:R-:W-:Y:S02]  /*0820*/  @!P0 IADD3.X R23, PT, PT, R17, UR13, RZ, P2, !PT ;  /* 0x0000000d11178c10 */ /* 0x000fe400097fe4ff */
[----:B------:R-:W-:-:S03]  /*0830*/  @!P1 IADD3 R18, P2, PT, R16, UR35, RZ ;  /* 0x0000002310129c10 */ /* 0x000fc6000ff5e0ff */
[----:B0-----:R3:W-:Y:S01]  /*0840*/  @!P0 STG.E.U8 desc[UR26][R22.64], R21 ;  /* 0x0000001516008986 */ /* 0x0017e2000c10111a */
[----:B------:R-:W-:Y:S01]  /*0850*/  IADD3 R27, P0, PT, R27, UR29, RZ ;  /* 0x0000001d1b1b7c10 */ /* 0x000fe2000ff1e0ff */
[----:B---3--:R-:W0:Y:S04]  /*0860*/  @!P1 F2I.FTZ.TRUNC.NTZ R23, R24 ;  /* 0x0000001800179305 */ /* 0x008e28000021f100 */
[----:B------:R-:W-:Y:S01]  /*0870*/  IMAD.X R26, RZ, RZ, R26, P0 ;  /* 0x000000ffff1a7224 */ /* 0x000fe200000e061a */
[----:B------:R-:W-:Y:S02]  /*0880*/  @!P1 IADD3.X R19, PT, PT, R17, UR14, RZ, P2, !PT ;  /* 0x0000000e11139c10 */ /* 0x000fe400097fe4ff */
[----:B------:R-:W-:-:S04]  /*0890*/  ISETP.GE.U32.AND P0, PT, R27, UR39, PT ;  /* 0x000000271b007c0c */ /* 0x000fc8000bf06070 */
[----:B------:R-:W-:Y:S01]  /*08a0*/  ISETP.GE.AND.EX P0, PT, R26, UR40, PT, P0 ;  /* 0x000000281a007c0c */ /* 0x000fe2000bf06300 */
[----:B0-----:R0:W-:Y:S01]  /*08b0*/  @!P1 STG.E.U8 desc[UR26][R18.64], R23 ;  /* 0x0000001712009986 */ /* 0x0011e2000c10111a */
[----:B------:R-:W-:-:S05]  /*08c0*/  IADD3 R27, P1, PT, R27, UR29, RZ ;  /* 0x0000001d1b1b7c10 */ /* 0x000fca000ff3e0ff */
[----:B------:R-:W-:Y:S01]  /*08d0*/  IMAD.X R20, RZ, RZ, R26, P1 ;  /* 0x000000ffff147224 */ /* 0x000fe200008e061a */
[C---:B------:R-:W-:Y:S02]  /*08e0*/  ISETP.GE.U32.AND P1, PT, R27.reuse, UR39, PT ;  /* 0x000000271b007c0c */ /* 0x040fe4000bf26070 */
[----:B------:R-:W-:Y:S02]  /*08f0*/  IADD3 R21, P3, PT, R27, UR29, RZ ;  /* 0x0000001d1b157c10 */ /* 0x000fe4000ff7e0ff */
[----:B------:R-:W-:Y:S02]  /*0900*/  ISETP.GE.AND.EX P1, PT, R20, UR40, PT, P1 ;  /* 0x0000002814007c0c */ /* 0x000fe4000bf26310 */
[----:B------:R-:W-:Y:S01]  /*0910*/  @!P0 IADD3 R26, P2, PT, R8, UR7, RZ ;  /* 0x00000007081a8c10 */ /* 0x000fe2000ff5e0ff */
[----:B------:R-:W-:Y:S01]  /*0920*/  IMAD.X R20, RZ, RZ, R20, P3 ;  /* 0x000000ffff147224 */ /* 0x000fe200018e0614 */
[----:B0-----:R-:W-:Y:S02]  /*0930*/  IADD3 R18, P4, PT, R21, UR29, RZ ;  /* 0x0000001d15127c10 */ /* 0x001fe4000ff9e0ff */
[----:B------:R-:W-:-:S02]  /*0940*/  @!P0 IADD3.X R27, PT, PT, R9, UR12, RZ, P2, !PT ;  /* 0x0000000c091b8c10 */ /* 0x000fc400097fe4ff */
[----:B------:R-:W-:Y:S02]  /*0950*/  ISETP.GE.U32.AND P2, PT, R21, UR39, PT ;  /* 0x0000002715007c0c */ /* 0x000fe4000bf46070 */
[----:B------:R-:W-:Y:S01]  /*0960*/  ISETP.GE.U32.AND P3, PT, R18, UR39, PT ;  /* 0x0000002712007c0c */ /* 0x000fe2000bf66070 */
[----:B------:R-:W-:Y:S01]  /*0970*/  IMAD.X R18, RZ, RZ, R20, P4 ;  /* 0x000000ffff127224 */ /* 0x000fe200020e0614 */
[----:B------:R-:W-:Y:S01]  /*0980*/  ISETP.GE.AND.EX P2, PT, R20, UR40, PT, P2 ;  /* 0x0000002814007c0c */ /* 0x000fe2000bf46320 */
[----:B------:R0:W2:Y:S01]  /*0990*/  @!P0 LDG.E R25, desc[UR26][R26.64] ;  /* 0x0000001a1a198981 */ /* 0x0000a2000c1e1900 */
[----:B------:R-:W-:Y:S02]  /*09a0*/  @!P1 IADD3 R22, P5, PT, R10, UR7, RZ ;  /* 0x000000070a169c10 */ /* 0x000fe4000ffbe0ff */
[----:B------:R-:W-:Y:S02]  /*09b0*/  ISETP.GE.AND.EX P3, PT, R18, UR40, PT, P3 ;  /* 0x0000002812007c0c */ /* 0x000fe4000bf66330 */
[----:B------:R-:W-:-:S05]  /*09c0*/  @!P1 IADD3.X R23, PT, PT, R11, UR12, RZ, P5, !PT ;  /* 0x0000000c0b179c10 */ /* 0x000fca000affe4ff */
[----:B------:R-:W3:Y:S02]  /*09d0*/  @!P1 LDG.E R6, desc[UR26][R22.64] ;  /* 0x0000001a16069981 */ /* 0x000ee4000c1e1900 */
[----:B------:R-:W-:-:S04]  /*09e0*/  @!P2 IADD3 R20, P4, PT, R12, UR7, RZ ;  /* 0x000000070c14ac10 */ /* 0x000fc8000ff9e0ff */
[----:B------:R-:W-:Y:S02]  /*09f0*/  @!P2 IADD3.X R21, PT, PT, R13, UR12, RZ, P4, !PT ;  /* 0x0000000c0d15ac10 */ /* 0x000fe4000a7fe4ff */
[----:B------:R-:W-:-:S03]  /*0a00*/  @!P3 IADD3 R18, P4, PT, R14, UR7, RZ ;  /* 0x000000070e12bc10 */ /* 0x000fc6000ff9e0ff */
[----:B------:R1:W4:Y:S01]  /*0a10*/  @!P2 LDG.E R7, desc[UR26][R20.64] ;  /* 0x0000001a1407a981 */ /* 0x000322000c1e1900 */
[----:B------:R-:W-:-:S05]  /*0a20*/  @!P3 IADD3.X R19, PT, PT, R15, UR12, RZ, P4, !PT ;  /* 0x0000000c0f13bc10 */ /* 0x000fca000a7fe4ff */
[----:B------:R5:W5:Y:S01]  /*0a30*/  @!P3 LDG.E R24, desc[UR26][R18.64] ;  /* 0x0000001a1218b981 */ /* 0x000b62000c1e1900 */
        /* <DEDUP_REMOVED lines=9> */
[----:B--2---:R-:W0:Y:S08]  /*0ad0*/  @!P0 F2I.FTZ.TRUNC.NTZ R29, R25 ;  /* 0x00000019001d8305 */ /* 0x004e30000021f100 */
[----:B---3--:R-:W2:Y:S01]  /*0ae0*/  @!P1 F2I.FTZ.TRUNC.NTZ R28, R6 ;  /* 0x00000006001c9305 */ /* 0x008ea2000021f100 */
[----:B0-----:R4:W-:Y:S01]  /*0af0*/  @!P0 STG.E.U8 desc[UR26][R26.64], R29 ;  /* 0x0000001d1a008986 */ /* 0x0019e2000c10111a */
[----:B------:R-:W-:-:S04]  /*0b00*/  @!P1 IADD3 R22, P0, PT, R16, UR34, RZ ;  /* 0x0000002210169c10 */ /* 0x000fc8000ff1e0ff */
[----:B------:R-:W-:Y:S02]  /*0b10*/  @!P1 IADD3.X R23, PT, PT, R17, UR16, RZ, P0, !PT ;  /* 0x0000001011179c10 */ /* 0x000fe400087fe4ff */
[----:B-1----:R-:W-:-:S03]  /*0b20*/  @!P2 IADD3 R20, P0, PT, R16, UR33, RZ ;  /* 0x000000211014ac10 */ /* 0x002fc6000ff1e0ff */
[----:B--2---:R0:W-:Y:S01]  /*0b30*/  @!P1 STG.E.U8 desc[UR26][R22.64], R28 ;  /* 0x0000001c16009986 */ /* 0x0041e2000c10111a */
[----:B----4-:R-:W1:Y:S01]  /*0b40*/  @!P2 F2I.FTZ.TRUNC.NTZ R27, R7 ;  /* 0x00000007001ba305 */ /* 0x010e62000021f100 */
[----:B------:R-:W-:Y:S02]  /*0b50*/  @!P2 IADD3.X R21, PT, PT, R17, UR18, RZ, P0, !PT ;  /* 0x000000121115ac10 */ /* 0x000fe400087fe4ff */
[----:B-----5:R-:W-:-:S05]  /*0b60*/  @!P3 IADD3 R18, P0, PT, R16, UR32, RZ ;  /* 0x000000201012bc10 */ /* 0x020fca000ff1e0ff */
[----:B0-----:R-:W0:Y:S01]  /*0b70*/  @!P3 F2I.FTZ.TRUNC.NTZ R23, R24 ;  /* 0x000000180017b305 */ /* 0x001e22000021f100 */
[----:B------:R-:W-:Y:S01]  /*0b80*/  @!P3 IADD3.X R19, PT, PT, R17, UR20, RZ, P0, !PT ;  /* 0x000000141113bc10 */ /* 0x000fe200087fe4ff */
[----:B-1----:R1:W-:Y:S04]  /*0b90*/  @!P2 STG.E.U8 desc[UR26][R20.64], R27 ;  /* 0x0000001b1400a986 */ /* 0x0023e8000c10111a */
[----:B0-----:R1:W-:Y:S01]  /*0ba0*/  @!P3 STG.E.U8 desc[UR26][R18.64], R23 ;  /* 0x000000171200b986 */ /* 0x0013e2000c10111a */
[----:B------:R-:W-:-:S04]  /*0bb0*/  IMAD.U32 R29, RZ, RZ, UR29 ;  /* 0x0000001dff1d7e24 */ /* 0x000fc8000f8e00ff */
[----:B------:R-:W-:Y:S01]  /*0bc0*/  IMAD.WIDE.U32 R16, R29, 0x8, R16 ;  /* 0x000000081d107825 */ /* 0x000fe200078e0010 */
[----:B------:R-:W-:Y:S06]  /*0bd0*/  BRA.U UP0, `(.L_x_3517) ;  /* 0xfffffff9006c7547 */ /* 0x000fec000b83ffff */
.L_x_3516:
[----:B------:R-:W-:-:S04]  /*0be0*/  ULOP3.LUT UR6, UR23, 0x1, URZ, 0xc0, !UPT ;  /* 0x0000000117067892 */ /* 0x000fc8000f8ec0ff */
[----:B------:R-:W-:-:S04]  /*0bf0*/  UISETP.NE.U32.AND UP0, UPT, UR6, 0x1, UPT ;  /* 0x000000010600788c */ /* 0x000fc8000bf05070 */
[----:B------:R-:W-:-:S06]  /*0c00*/  UISETP.NE.U32.AND.EX UP0, UPT, URZ, URZ, UPT, UP0 ;  /* 0x000000ffff00728c */ /* 0x000fcc000bf05100 */
[----:B------:R-:W-:-:S13]  /*0c10*/  PLOP3.LUT P0, PT, PT, PT, UP0, 0x80, 0x8 ;  /* 0x000000000008781c */ /* 0x000fda0003f0f008 */
[----:B------:R-:W-:Y:S05]  /*0c20*/  @!P0 EXIT ;  /* 0x000000000000894d */ /* 0x000fea0003800000 */
[----:B0-----:R-:W-:Y:S01]  /*0c30*/  IADD3 R17, P0, PT, R0, UR4, RZ ;  /* 0x0000000400117c10 */ /* 0x001fe2000ff1e0ff */
[----:B------:R-:W-:-:S03]  /*0c40*/  IMAD.MOV.U32 R15, RZ, RZ, R6 ;  /* 0x000000ffff0f7224 */ /* 0x000fc600078e0006 */
        /* <DEDUP_REMOVED lines=17> */
[----:B------:R0:W2:Y:S01]  /*0d60*/  @!P0 LDG.E R25, desc[UR26][R4.64] ;  /* 0x0000001a04198981 */ /* 0x0000a2000c1e1900 */
[----:B------:R-:W-:-:S03]  /*0d70*/  @!P2 LEA.HI.X R7, R9, UR11, R0, 0x2, P3 ;  /* 0x0000000b0907ac11 */ /* 0x000fc600098f1400 */
[----:B------:R1:W3:Y:S04]  /*0d80*/  @!P1 LDG.E R15, desc[UR26][R2.64] ;  /* 0x0000001a020f9981 */ /* 0x0002e8000c1e1900 */
[----:B------:R4:W3:Y:S01]  /*0d90*/  @!P2 LDG.E R14, desc[UR26][R6.64] ;  /* 0x0000001a060ea981 */ /* 0x0008e2000c1e1900 */
        /* <DEDUP_REMOVED lines=9> */
[----:B------:R0:W5:Y:S01]  /*0e30*/  @!P3 LDG.E R24, desc[UR26][R12.64] ;  /* 0x0000001a0c18b981 */ /* 0x000162000c1e1900 */
[----:B------:R-:W-:Y:S02]  /*0e40*/  @!P0 IADD3.X R3, PT, PT, R8, UR42, RZ, P4, !PT ;  /* 0x0000002a08038c10 */ /* 0x000fe4000a7fe4ff */
[----:B----4-:R-:W-:-:S04]  /*0e50*/  @!P2 IADD3 R6, P4, PT, R9, UR41, RZ ;  /* 0x000000290906ac10 */ /* 0x010fc8000ff9e0ff */
[----:B------:R-:W-:Y:S01]  /*0e60*/  @!P2 IADD3.X R7, PT, PT, R0, UR42, RZ, P4, !PT ;  /* 0x0000002a0007ac10 */ /* 0x000fe2000a7fe4ff */
[----:B--2---:R-:W1:Y:S08]  /*0e70*/  @!P0 F2I.FTZ.TRUNC.NTZ R11, R25 ;  /* 0x00000019000b8305 */ /* 0x004e70000021f100 */
[----:B---3--:R-:W2:Y:S01]  /*0e80*/  F2I.FTZ.TRUNC.NTZ R15, R15 ;  /* 0x0000000f000f7305 */ /* 0x008ea2000021f100 */
[----:B-1----:R0:W-:Y:S07]  /*0e90*/  @!P0 STG.E.U8 desc[UR26][R2.64], R11 ;  /* 0x0000000b02008986 */ /* 0x0021ee000c10111a */
[----:B------:R-:W1:Y:S01]  /*0ea0*/  F2I.FTZ.TRUNC.NTZ R17, R14 ;  /* 0x0000000e00117305 */ /* 0x000e62000021f100 */
[----:B--2---:R0:W-:Y:S04]  /*0eb0*/  @!P1 STG.E.U8 desc[UR26][R4.64], R15 ;  /* 0x0000000f04009986 */ /* 0x0041e8000c10111a */
[----:B-1----:R0:W-:Y:S01]  /*0ec0*/  @!P2 STG.E.U8 desc[UR26][R6.64], R17 ;  /* 0x000000110600a986 */ /* 0x0021e2000c10111a */
[----:B------:R-:W-:Y:S05]  /*0ed0*/  @P3 EXIT ;  /* 0x000000000000394d */ /* 0x000fea0003800000 */
[----:B0----5:R-:W0:Y:S01]  /*0ee0*/  F2I.FTZ.TRUNC.NTZ R5, R24 ;  /* 0x0000001800057305 */ /* 0x021e22000021f100 */
[----:B------:R-:W-:-:S04]  /*0ef0*/  IADD3 R2, P0, PT, R16, UR41, RZ ;  /* 0x0000002910027c10 */ /* 0x000fc8000ff1e0ff */
[----:B------:R-:W-:-:S05]  /*0f00*/  IADD3.X R3, PT, PT, R21, UR42, RZ, P0, !PT ;  /* 0x0000002a15037c10 */ /* 0x000fca00087fe4ff */
[----:B0-----:R-:W-:Y:S01]  /*0f10*/  STG.E.U8 desc[UR26][R2.64], R5 ;  /* 0x0000000502007986 */ /* 0x001fe2000c10111a */
[----:B------:R-:W-:Y:S05]  /*0f20*/  EXIT ;  /* 0x000000000000794d */ /* 0x000fea0003800000 */
.L_x_3515:
[----:B------:R-:W0:Y:S02]  /*0f30*/  S2R R6, SR_TID.X ;  /* 0x0000000000067919 */ /* 0x000e240000002100 */
[----:B0-----:R-:W-:-:S03]  /*0f40*/  IMAD.WIDE.U32 R2, R6, 0x4, RZ ;  /* 0x0000000406027825 */ /* 0x001fc600078e00ff */
[----:B------:R-:W-:-:S04]  /*0f50*/  ISETP.GE.U32.AND P0, PT, R2, UR13, PT ;  /* 0x0000000d02007c0c */ /* 0x000fc8000bf06070 */
[----:B------:R-:W-:-:S13]  /*0f60*/  ISETP.GE.AND.EX P0, PT, R3, UR4, PT, P0 ;  /* 0x0000000403007c0c */ /* 0x000fda000bf06300 */
[----:B------:R-:W-:Y:S05]  /*0f70*/  @P0 EXIT ;  /* 0x000000000000094d */ /* 0x000fea0003800000 */
[----:B------:R-:W-:Y:S01]  /*0f80*/  IMAD.MOV.U32 R13, RZ, RZ, RZ ;  /* 0x000000ffff0d7224 */ /* 0x000fe200078e00ff */
[----:B------:R-:W0:Y:S06]  /*0f90*/  LDCU UR5, c[0x0][0x360] ;  /* 0x00006c00ff0577ac */ /* 0x000e2c0008000800 */
.L_x_3518:
[----:B------:R-:W-:-:S04]  /*0fa0*/  LEA R2, P0, R6, UR10, 0x4 ;  /* 0x0000000a06027c11 */ /* 0x000fc8000f8020ff */
[----:B------:R-:W-:-:S05]  /*0fb0*/  LEA.HI.X R3, R6, UR11, R13, 0x4, P0 ;  /* 0x0000000b06037c11 */ /* 0x000fca00080f240d */
[----:B------:R-:W2:Y:S01]  /*0fc0*/  LDG.E.128 R8, desc[UR26][R2.64] ;  /* 0x0000001a02087981 */ /* 0x000ea2000c1e1d00 */
[----:B------:R-:W-:-:S04]  /*0fd0*/  LEA R4, P0, R6, UR41, 0x2 ;  /* 0x0000002906047c11 */ /* 0x000fc8000f8010ff */
[C---:B------:R-:W-:Y:S02]  /*0fe0*/  LEA.HI.X R5, R6.reuse, UR42, R13, 0x2, P0 ;  /* 0x0000002a06057c11 */ /* 0x040fe400080f140d */
        /* <DEDUP_REMOVED lines=18> */
        .weak           $__internal_125_$__cuda_sm20_div_u16
        .type           $__internal_125_$__cuda_sm20_div_u16,@function
        .size           $__internal_125_$__cuda_sm20_div_u16,(.L_x_7841 - $__internal_125_$__cuda_sm20_div_u16)
$__internal_125_$__cuda_sm20_div_u16:
        /* <DEDUP_REMOVED lines=19> */
[----:B------:R-:W-:Y:S05]  /*1240*/  RET.REL.NODEC R2 `(_ZN2at6native55_GLOBAL__N__de093ff9_22_ForeachBinaryOpList_cu_a911ec4325multi_tensor_apply_kernelINS1_18TensorListMetadataILi2EEENS1_11CopyFunctorIafLi2ELi1ELi1EEEJNS0_4CopyIafEEEEEvT_T0_DpT1_) ;  /* 0xffffffec026c7950 */ /* 0x000fea0003c3ffff */
.L_x_3519:
        /* <DEDUP_REMOVED lines=11> */
.L_x_7841:


//--------------------- .text._ZN2at6native55_GLOBAL__N__de093ff9_22_ForeachBinaryOpList_cu_a911ec4325multi_tensor_apply_kernelINS1_18TensorListMetadataILi2EEENS1_11CopyFunctorIadLi2ELi1ELi1EEEJNS0_4CopyIadEEEEEvT_T0_DpT1_ --------------------------
	.section	.text._ZN2at6native55_GLOBAL__N__de093ff9_22_ForeachBinaryOpList_cu_a911ec4325multi_tensor_apply_kernelINS1_18TensorListMetadataILi2EEENS1_11CopyFunctorIadLi2ELi1ELi1EEEJNS0_4CopyIadEEEEEvT_T0_DpT1_,"ax",@progbits
	.align	128
.text._ZN2at6native55_GLOBAL__N__de093ff9_22_ForeachBinaryOpList_cu_a911ec4325multi_tensor_apply_kernelINS1_18TensorListMetadataILi2EEENS1_11CopyFunctorIadLi2ELi1ELi1EEEJNS0_4CopyIadEEEEEvT_T0_DpT1_:
        .type           _ZN2at6native55_GLOBAL__N__de093ff9_22_ForeachBinaryOpList_cu_a911ec4325multi_tensor_apply_kernelINS1_18TensorListMetadataILi2EEENS1_11CopyFunctorIadLi2ELi1ELi1EEEJNS0_4CopyIadEEEEEvT_T0_DpT1_,@function
        .size           _ZN2at6native55_GLOBAL__N__de093ff9_22_ForeachBinaryOpList_cu_a911ec4325multi_tensor_apply_kernelINS1_18TensorListMetadataILi2EEENS1_11CopyFunctorIadLi2ELi1ELi1EEEJNS0_4CopyIadEEEEEvT_T0_DpT1_,(.L_x_7843 - _ZN2at6native55_GLOBAL__N__de093ff9_22_ForeachBinaryOpList_cu_a911ec4325multi_tensor_apply_kernelINS1_18TensorListMetadataILi2EEENS1_11CopyFunctorIadLi2ELi1ELi1EEEJNS0_4CopyIadEEEEEvT_T0_DpT1_)
        .other          _ZN2at6native55_GLOBAL__N__de093ff9_22_ForeachBinaryOpList_cu_a911ec4325multi_tensor_apply_kernelINS1_18TensorListMetadataILi2EEENS1_11CopyFunctorIadLi2ELi1ELi1EEEJNS0_4CopyIadEEEEEvT_T0_DpT1_,@"STO_CUDA_ENTRY STV_DEFAULT"
_ZN2at6native55_GLOBAL__N__de093ff9_22_ForeachBinaryOpList_cu_a911ec4325multi_tensor_apply_kernelINS1_18TensorListMetadataILi2EEENS1_11CopyFunctorIadLi2ELi1ELi1EEEJNS0_4CopyIadEEEEEvT_T0_DpT1_:
        /* <DEDUP_REMOVED lines=40> */
[----:B------:R-:W-:Y:S05]  /*0280*/  CALL.REL.NOINC `($__internal_126_$__cuda_sm20_div_u16) ;  /* 0x0000000c00b07944 */ /* 0x000fea0003c00000 */
        /* <DEDUP_REMOVED lines=47> */
.L_x_3522:
        /* <DEDUP_REMOVED lines=108> */
.L_x_3521:
        /* <DEDUP_REMOVED lines=51> */
.L_x_3520:
[----:B------:R-:W0:Y:S02]  /*0f70*/  S2R R14, SR_TID.X ;  /* 0x00000000000e7919 */ /* 0x000e240000002100 */
[----:B0-----:R-:W-:-:S03]  /*0f80*/  IMAD.WIDE.U32 R2, R14, 0x4, RZ ;  /* 0x000000040e027825 */ /* 0x001fc600078e00ff */
[----:B------:R-:W-:-:S04]  /*0f90*/  ISETP.GE.U32.AND P0, PT, R2, UR13, PT ;  /* 0x0000000d02007c0c */ /* 0x000fc8000bf06070 */
[----:B------:R-:W-:-:S13]  /*0fa0*/  ISETP.GE.AND.EX P0, PT, R3, UR4, PT, P0 ;  /* 0x0000000403007c0c */ /* 0x000fda000bf06300 */
[----:B------:R-:W-:Y:S05]  /*0fb0*/  @P0 EXIT ;  /* 0x000000000000094d */ /* 0x000fea0003800000 */
[----:B------:R-:W-:Y:S01]  /*0fc0*/  IMAD.MOV.U32 R15, RZ, RZ, RZ ;  /* 0x000000ffff0f7224 */ /* 0x000fe200078e00ff */
[----:B------:R-:W0:Y:S06]  /*0fd0*/  LDCU UR5, c[0x0][0x360] ;  /* 0x00006c00ff0577ac */ /* 0x000e2c0008000800 */
.L_x_3523:
[----:B------:R-:W-:-:S04]  /*0fe0*/  LEA R4, P0, R14, UR10, 0x5 ;  /* 0x0000000a0e047c11 */ /* 0x000fc8000f8028ff */
[----:B------:R-:W-:-:S06]  /*0ff0*/  LEA.HI.X R5, R14, UR11, R15, 0x5, P0 ;  /* 0x0000000b0e057c11 */ /* 0x000fcc00080f2c0f */
[----:B------:R-:W2:Y:S01]  /*1000*/  LDG.E.ENL2.256 R8, R4, desc[UR24][R4.64] ;  /* 0xfe0000180404797e */ /* 0x000ea20008121908 */
[----:B------:R-:W-:-:S04]  /*1010*/  LEA R2, P0, R14, UR41, 0x2 ;  /* 0x000000290e027c11 */ /* 0x000fc8000f8010ff */
[C---:B------:R-:W-:Y:S02]  /*1020*/  LEA.HI.X R3, R14.reuse, UR42, R15, 0x2, P0 ;  /* 0x0000002a0e037c11 */ /* 0x040fe400080f140f */
[----:B0-----:R-:W-:-:S05]  /*1030*/  IADD3 R14, P0, PT, R14, UR5, RZ ;  /* 0x000000050e0e7c10 */ /* 0x001fca000ff1e0ff */
[----:B------:R-:W-:Y:S01]  /*1040*/  IMAD.X R15, RZ, RZ, R15, P0 ;  /* 0x000000ffff0f7224 */ /* 0x000fe200000e060f */
[----:B------:R-:W-:-:S04]  /*1050*/  LOP3.LUT P0, RZ, R14, 0xffffc000, RZ, 0xc0, !PT ;  /* 0xffffc0000eff7812 */ /* 0x000fc8000780c0ff */
[----:B------:R-:W-:Y:S01]  /*1060*/  LOP3.LUT P0, RZ, R15, 0x3fffffff, RZ, 0xc0, P0 ;  /* 0x3fffffff0fff7812 */ /* 0x000fe2000000c0ff */
[----:B--2---:R-:W-:Y:S08]  /*1070*/  F2I.F64.TRUNC R0, R4 ;  /* 0x0000000400007311 */ /* 0x004ff0000030d100 */
[----:B------:R-:W-:Y:S08]  /*1080*/  F2I.F64.TRUNC R8, R8 ;  /* 0x0000000800087311 */ /* 0x000ff0000030d100 */
[----:B------:R-:W0:Y:S08]  /*1090*/  F2I.F64.TRUNC R11, R10 ;  /* 0x0000000a000b7311 */ /* 0x000e30000030d100 */
[----:B------:R-:W1:Y:S01]  /*10a0*/  F2I.F64.TRUNC R7, R6 ;  /* 0x0000000600077311 */ /* 0x000e62000030d100 */
[----:B0-----:R-:W-:-:S02]  /*10b0*/  PRMT R12, R8, 0x3340, R11 ;  /* 0x00003340080c7816 */ /* 0x001fc4000000000b */
[----:B-1----:R-:W-:Y:S01]  /*10c0*/  PRMT R13, R0, 0x3340, R7 ;  /* 0x00003340000d7816 */ /* 0x002fe20000000007 */
[----:B------:R-:W-:-:S03]  /*10d0*/  IMAD.SHL.U32 R0, R14, 0x4, RZ ;  /* 0x000000040e007824 */ /* 0x000fc600078e00ff */
[----:B------:R-:W-:Y:S02]  /*10e0*/  PRMT R13, R13, 0x5410, R12 ;  /* 0x000054100d0d7816 */ /* 0x000fe4000000000c */
[----:B------:R-:W-:Y:S02]  /*10f0*/  ISETP.LT.U32.AND P1, PT, R0, UR13, PT ;  /* 0x0000000d00007c0c */ /* 0x000fe4000bf21070 */
[----:B------:R-:W-:Y:S01]  /*1100*/  SHF.L.U64.HI R0, R14, 0x2, R15 ;  /* 0x000000020e007819 */ /* 0x000fe2000001020f */
[----:B------:R1:W-:Y:S03]  /*1110*/  STG.E desc[UR24][R2.64], R13 ;  /* 0x0000000d02007986 */ /* 0x0003e6000c101918 */
[----:B------:R-:W-:-:S13]  /*1120*/  ISETP.LT.AND.EX P1, PT, R0, UR4, PT, P1 ;  /* 0x0000000400007c0c */ /* 0x000fda000bf21310 */
[----:B-1----:R-:W-:Y:S05]  /*1130*/  @!P0 BRA P1, `(.L_x_3523) ;  /* 0xfffffffc00a88947 */ /* 0x002fea000083ffff */
[----:B------:R-:W-:Y:S05]  /*1140*/  EXIT ;  /* 0x000000000000794d */ /* 0x000fea0003800000 */
        .weak           $__internal_126_$__cuda_sm20_div_u16
        .type           $__internal_126_$__cuda_sm20_div_u16,@function
        .size           $__internal_126_$__cuda_sm20_div_u16,(.L_x_7843 - $__internal_126_$__cuda_sm20_div_u16)
$__internal_126_$__cuda_sm20_div_u16:
        /* <DEDUP_REMOVED lines=19> */
[----:B------:R-:W-:Y:S05]  /*1280*/  RET.REL.NODEC R2 `(_ZN2at6native55_GLOBAL__N__de093ff9_22_ForeachBinaryOpList_cu_a911ec4325multi_tensor_apply_kernelINS1_18TensorListMetadataILi2EEENS1_11CopyFunctorIadLi2ELi1ELi1EEEJNS0_4CopyIadEEEEEvT_T0_DpT1_) ;  /* 0xffffffec025c7950 */ /* 0x000fea0003c3ffff */
.L_x_3524:
        /* <DEDUP_REMOVED lines=15> */
.L_x_7843:


//--------------------- .text._ZN2at6native55_GLOBAL__N__de093ff9_22_ForeachBinaryOpList_cu_a911ec4325multi_tensor_apply_kernelINS1_18TensorListMetadataILi2EEENS1_11CopyFunctorIaiLi2ELi1ELi1EEEJNS0_4CopyIaiEEEEEvT_T0_DpT1_ --------------------------
	.section	.text._ZN2at6native55_GLOBAL__N__de093ff9_22_ForeachBinaryOpList_cu_a911ec4325multi_tensor_apply_kernelINS1_18TensorListMetadataILi2EEENS1_11CopyFunctorIaiLi2ELi1ELi1EEEJNS0_4CopyIaiEEEEEvT_T0_DpT1_,"ax",@progbits
	.align	128
.text._ZN2at6native55_GLOBAL__N__de093ff9_22_ForeachBinaryOpList_cu_a911ec4325multi_tensor_apply_kernelINS1_18TensorListMetadataILi2EEENS1_11CopyFunctorIaiLi2ELi1ELi1EEEJNS0_4CopyIaiEEEEEvT_T0_DpT1_:
        .type           _ZN2at6native55_GLOBAL__N__de093ff9_22_ForeachBinaryOpList_cu_a911ec4325multi_tensor_apply_kernelINS1_18TensorListMetadataILi2EEENS1_11CopyFunctorIaiLi2ELi1ELi1EEEJNS0_4CopyIaiEEEEEvT_T0_DpT1_,@function
        .size           _ZN2at6native55_GLOBAL__N__de093ff9_22_ForeachBinaryOpList_cu_a911ec4325multi_tensor_apply_kernelINS1_18TensorListMetadataILi2EEENS1_11CopyFunctorIaiLi2ELi1ELi1EEEJNS0_4CopyIaiEEEEEvT_T0_DpT1_,(.L_x_7845 - _ZN2at6native55_GLOBAL__N__de093ff9_22_ForeachBinaryOpList_cu_a911ec4325multi_tensor_apply_kernelINS1_18TensorListMetadataILi2EEENS1_11CopyFunctorIaiLi2ELi1ELi1EEEJNS0_4CopyIaiEEEEEvT_T0_DpT1_)
        .other          _ZN2at6native55_GLOBAL__N__de093ff9_22_ForeachBinaryOpList_cu_a911ec4325multi_tensor_apply_kernelINS1_18TensorListMetadataILi2EEENS1_11CopyFunctorIaiLi2ELi1ELi1EEEJNS0_4CopyIaiEEEEEvT_T0_DpT1_,@"STO_CUDA_ENTRY STV_DEFAULT"
_ZN2at6native55_GLOBAL__N__de093ff9_22_ForeachBinaryOpList_cu_a911ec4325multi_tensor_apply_kernelINS1_18TensorListMetadataILi2EEENS1_11CopyFunctorIaiLi2ELi1ELi1EEEJNS0_4CopyIaiEEEEEvT_T0_DpT1_:
        /* <DEDUP_REMOVED lines=40> */
[----:B------:R-:W-:Y:S05]  /*0280*/  CALL.REL.NOINC `($__internal_127_$__cuda_sm20_div_u16) ;  /* 0x0000000c00607944 */ /* 0x000fea0003c00000 */
        /* <DEDUP_REMOVED lines=48> */
.L_x_3527:
        /* <DEDUP_REMOVED lines=18> */
[----:B------:R-:W2:Y:S03]  /*06b0*/  @!P1 LDG.E R7, desc[UR26][R20.64] ;  /* 0x0000001a14079981 */ /* 0x000ea6000c1e1900 */
[----:B------:R-:W-:Y:S01]  /*06c0*/  @!P0 IMAD.MOV.U32 R27, RZ, RZ, RZ ;  /* 0x000000ffff1b8224 */ /* 0x000fe200078e00ff */
[----:B------:R-:W-:-:S04]  /*06d0*/  @!P0 IADD3 R28, P3, PT, R18, UR7, RZ ;  /* 0x00000007121c8c10 */ /* 0x000fc8000ff7e0ff */
[----:B------:R-:W-:Y:S02]  /*06e0*/  @!P0 IADD3.X R29, PT, PT, R19, UR12, R27, P3, !PT ;  /* 0x0000000c131d8c10 */ /* 0x000fe40009ffe41b */
[----:B------:R-:W-:-:S03]  /*06f0*/  ISETP.GE.U32.AND P3, PT, R16, UR39, PT ;  /* 0x0000002710007c0c */ /* 0x000fc6000bf66070 */
[----:B------:R0:W3:Y:S01]  /*0700*/  @!P0 LDG.E R24, desc[UR26][R28.64] ;  /* 0x0000001a1c188981 */ /* 0x0000e2000c1e1900 */
[----:B------:R-:W-:-:S13]  /*0710*/  ISETP.GE.AND.EX P3, PT, R17, UR40, PT, P3 ;  /* 0x0000002811007c0c */ /* 0x000fda000bf66330 */
[----:B0-----:R-:W-:-:S04]  /*0720*/  @!P3 IADD3 R28, P4, PT, R4, UR7, RZ ;  /* 0x00000007041cbc10 */ /* 0x001fc8000ff9e0ff */
[----:B------:R-:W-:Y:S02]  /*0730*/  @!P3 IADD3.X R29, PT, PT, R5, UR12, RZ, P4, !PT ;  /* 0x0000000c051dbc10 */ /* 0x000fe4000a7fe4ff */
[----:B------:R-:W-:-:S03]  /*0740*/  @!P2 LEA R18, P4, R2, UR7, 0x2 ;  /* 0x000000070212ac11 */ /* 0x000fc6000f8810ff */
[----:B------:R-:W4:Y:S01]  /*0750*/  @!P3 LDG.E R25, desc[UR26][R28.64] ;  /* 0x0000001a1c19b981 */ /* 0x000f22000c1e1900 */
[----:B------:R-:W-:-:S05]  /*0760*/  @!P2 IADD3.X R19, PT, PT, R3, UR12, RZ, P4, !PT ;  /* 0x0000000c0313ac10 */ /* 0x000fca000a7fe4ff */
[----:B------:R0:W5:Y:S02]  /*0770*/  @!P2 LDG.E R6, desc[UR26][R18.64] ;  /* 0x0000001a1206a981 */ /* 0x000164000c1e1900 */
[----:B0-----:R-:W-:-:S04]  /*0780*/  @!P3 IADD3 R18, P4, PT, R16, UR41, RZ ;  /* 0x000000291012bc10 */ /* 0x001fc8000ff9e0ff */
[----:B------:R-:W-:-:S05]  /*0790*/  @!P3 IADD3.X R19, PT, PT, R17, UR42, RZ, P4, !PT ;  /* 0x0000002a1113bc10 */ /* 0x000fca000a7fe4ff */
[----:B----4-:R0:W-:Y:S01]  /*07a0*/  @!P3 STG.E.U8 desc[UR26][R18.64], R25 ;  /* 0x000000191200b986 */ /* 0x0101e2000c10111a */
[----:B------:R-:W-:-:S04]  /*07b0*/  @!P2 IADD3 R20, P3, PT, R16, UR30, RZ ;  /* 0x0000001e1014ac10 */ /* 0x000fc8000ff7e0ff */
[----:B------:R-:W-:Y:S02]  /*07c0*/  @!P2 IADD3.X R21, PT, PT, R17, UR31, RZ, P3, !PT ;  /* 0x0000001f1115ac10 */ /* 0x000fe40009ffe4ff */
[----:B------:R-:W-:-:S03]  /*07d0*/  IADD3 R27, P3, PT, R23, UR29, RZ ;  /* 0x0000001d171b7c10 */ /* 0x000fc6000ff7e0ff */
[----:B-----5:R-:W-:Y:S01]  /*07e0*/  @!P2 STG.E.U8 desc[UR26][R20.64], R6 ;  /* 0x000000061400a986 */ /* 0x020fe2000c10111a */
[----:B------:R-:W-:Y:S01]  /*07f0*/  @!P1 IADD3 R22, P2, PT, R16, UR36, RZ ;  /* 0x0000002410169c10 */ /* 0x000fe2000ff5e0ff */
[----:B------:R-:W-:-:S03]  /*0800*/  IMAD.X R28, RZ, RZ, R26, P3 ;  /* 0x000000ffff1c7224 */ /* 0x000fc600018e061a */
[----:B------:R-:W-:Y:S02]  /*0810*/  @!P1 IADD3.X R23, PT, PT, R17, UR13, RZ, P2, !PT ;  /* 0x0000000d11179c10 */ /* 0x000fe400097fe4ff */
[C---:B------:R-:W-:Y:S02]  /*0820*/  ISETP.GE.U32.AND P2, PT, R27.reuse, UR39, PT ;  /* 0x000000271b007c0c */ /* 0x040fe4000bf46070 */
[----:B------:R-:W-:Y:S01]  /*0830*/  IADD3 R27, P4, PT, R27, UR29, RZ ;  /* 0x0000001d1b1b7c10 */ /* 0x000fe2000ff9e0ff */
[----:B--2---:R1:W-:Y:S01]  /*0840*/  @!P1 STG.E.U8 desc[UR26][R22.64], R7 ;  /* 0x0000000716009986 */ /* 0x0043e2000c10111a */
[----:B------:R-:W-:Y:S02]  /*0850*/  ISETP.GE.AND.EX P1, PT, R28, UR40, PT, P2 ;  /* 0x000000281c007c0c */ /* 0x000fe4000bf26320 */
[----:B0-----:R-:W-:Y:S01]  /*0860*/  IADD3 R18, P5, PT, R27, UR29, RZ ;  /* 0x0000001d1b127c10 */ /* 0x001fe2000ffbe0ff */
[----:B------:R-:W-:Y:S01]  /*0870*/  IMAD.X R28, RZ, RZ, R28, P4 ;  /* 0x000000ffff1c7224 */ /* 0x000fe200020e061c */
[----:B------:R-:W-:-:S02]  /*0880*/  @!P0 IADD3 R26, P6, PT, R16, UR35, RZ ;  /* 0x00000023101a8c10 */ /* 0x000fc4000ffde0ff */
[----:B------:R-:W-:Y:S02]  /*0890*/  ISETP.GE.U32.AND P3, PT, R27, UR39, PT ;  /* 0x000000271b007c0c */ /* 0x000fe4000bf66070 */
[C---:B------:R-:W-:Y:S02]  /*08a0*/  ISETP.GE.U32.AND P2, PT, R18.reuse, UR39, PT ;  /* 0x0000002712007c0c */ /* 0x040fe4000bf46070 */
[----:B------:R-:W-:Y:S02]  /*08b0*/  @!P0 IADD3.X R27, PT, PT, R17, UR14, RZ, P6, !PT ;  /* 0x0000000e111b8c10 */ /* 0x000fe4000b7fe4ff */
[----:B------:R-:W-:Y:S02]  /*08c0*/  IADD3 R18, P6, PT, R18, UR29, RZ ;  /* 0x0000001d12127c10 */ /* 0x000fe4000ffde0ff */
[----:B------:R-:W-:Y:S01]  /*08d0*/  ISETP.GE.AND.EX P3, PT, R28, UR40, PT, P3 ;  /* 0x000000281c007c0c */ /* 0x000fe2000bf66330 */
[----:B------:R-:W-:Y:S01]  /*08e0*/  IMAD.X R28, RZ, RZ, R28, P5 ;  /* 0x000000ffff1c7224 */ /* 0x000fe200028e061c */
[----:B------:R-:W-:-:S03]  /*08f0*/  ISETP.GE.U32.AND P4, PT, R18, UR39, PT ;  /* 0x0000002712007c0c */ /* 0x000fc6000bf86070 */
[----:B------:R-:W-:Y:S01]  /*0900*/  IMAD.X R18, RZ, RZ, R28, P6 ;  /* 0x000000ffff127224 */ /* 0x000fe200030e061c */
[----:B------:R-:W-:Y:S01]  /*0910*/  ISETP.GE.AND.EX P2, PT, R28, UR40, PT, P2 ;  /* 0x000000281c007c0c */ /* 0x000fe2000bf46320 */
[----:B---3--:R0:W-:Y:S01]  /*0920*/  @!P0 STG.E.U8 desc[UR26][R26.64], R24 ;  /* 0x000000181a008986 */ /* 0x0081e2000c10111a */
[----:B-1----:R-:W-:Y:S02]  /*0930*/  @!P1 IADD3 R22, P0, PT, R8, UR7, RZ ;  /* 0x0000000708169c10 */ /* 0x002fe4000ff1e0ff */
[----:B------:R-:W-:Y:S02]  /*0940*/  ISETP.GE.AND.EX P4, PT, R18, UR40, PT, P4 ;  /* 0x0000002812007c0c */ /* 0x000fe4000bf86340 */
[----:B------:R-:W-:Y:S02]  /*0950*/  @!P1 IADD3.X R23, PT, PT, R9, UR12, RZ, P0, !PT ;  /* 0x0000000c09179c10 */ /* 0x000fe400087fe4ff */
[----:B------:R-:W-:-:S03]  /*0960*/  @!P3 IADD3 R20, P0, PT, R10, UR7, RZ ;  /* 0x000000070a14bc10 */ /* 0x000fc6000ff1e0ff */
[----:B------:R1:W2:Y:S01]  /*0970*/  @!P1 LDG.E R25, desc[UR26][R22.64] ;  /* 0x0000001a16199981 */ /* 0x0002a2000c1e1900 */
[----:B------:R-:W-:Y:S02]  /*0980*/  @!P3 IADD3.X R21, PT, PT, R11, UR12, RZ, P0, !PT ;  /* 0x0000000c0b15bc10 */ /* 0x000fe400087fe4ff */
[----:B------:R-:W-:-:S03]  /*0990*/  @!P2 IADD3 R18, P0, PT, R12, UR7, RZ ;  /* 0x000000070c12ac10 */ /* 0x000fc6000ff1e0ff */
[----:B------:R-:W-:Y:S01]  /*09a0*/  @!P4 IADD3 R28, P5, PT, R14, UR7, RZ ;  /* 0x000000070e1ccc10 */ /* 0x000fe2000ffbe0ff */
[----:B------:R3:W4:Y:S01]  /*09b0*/  @!P3 LDG.E R6, desc[UR26][R20.64] ;  /* 0x0000001a1406b981 */ /* 0x000722000c1e1900 */
[----:B------:R-:W-:Y:S02]  /*09c0*/  @!P2 IADD3.X R19, PT, PT, R13, UR12, RZ, P0, !PT ;  /* 0x0000000c0d13ac10 */ /* 0x000fe400087fe4ff */
[----:B------:R-:W-:-:S03]  /*09d0*/  @!P4 IADD3.X R29, PT, PT, R15, UR12, RZ, P5, !PT ;  /* 0x0000000c0f1dcc10 */ /* 0x000fc6000affe4ff */
[----:B------:R5:W4:Y:S04]  /*09e0*/  @!P2 LDG.E R7, desc[UR26][R18.64] ;  /* 0x0000001a1207a981 */ /* 0x000b28000c1e1900 */
[----:B0-----:R-:W4:Y:S01]  /*09f0*/  @!P4 LDG.E R24, desc[UR26][R28.64] ;  /* 0x0000001a1c18c981 */ /* 0x001f22000c1e1900 */
[----:B------:R-:W-:-:S04]  /*0a00*/  @!P1 IADD3 R26, P0, PT, R16, UR37, RZ ;  /* 0x00000025101a9c10 */ /* 0x000fc8000ff1e0ff */
[C---:B------:R-:W-:Y:S02]  /*0a10*/  @!P1 IADD3.X R27, PT, PT, R17.reuse, UR38, RZ, P0, !PT ;  /* 0x00000026111b9c10 */ /* 0x040fe400087fe4ff */
[C---:B-1----:R-:W-:Y:S02]  /*0a20*/  @!P3 IADD3 R22, P5, PT, R16.reuse, UR34, RZ ;  /* 0x000000221016bc10 */ /* 0x042fe4000ffbe0ff */
[----:B---3--:R-:W-:Y:S02]  /*0a30*/  @!P2 IADD3 R20, P0, PT, R16, UR33, RZ ;  /* 0x000000211014ac10 */ /* 0x008fe4000ff1e0ff */
[C---:B------:R-:W-:Y:S02]  /*0a40*/  @!P3 IADD3.X R23, PT, PT, R17.reuse, UR16, RZ, P5, !PT ;  /* 0x000000101117bc10 */ /* 0x040fe4000affe4ff */
        /* <DEDUP_REMOVED lines=8> */
[----:B--2---:R-:W-:Y:S01]  /*0ad0*/  @!P1 STG.E.U8 desc[UR26][R26.64], R25 ;  /* 0x000000191a009986 */ /* 0x004fe2000c10111a */
[----:B-----5:R-:W-:-:S04]  /*0ae0*/  @!P4 IADD3 R18, P1, PT, R16, UR32, RZ ;  /* 0x000000201012cc10 */ /* 0x020fc8000ff3e0ff */
[----:B------:R-:W-:Y:S01]  /*0af0*/  @!P4 IADD3.X R19, PT, PT, R17, UR20, RZ, P1, !PT ;  /* 0x000000141113cc10 */ /* 0x000fe20008ffe4ff */
[----:B----4-:R0:W-:Y:S04]  /*0b00*/  @!P3 STG.E.U8 desc[UR26][R22.64], R6 ;  /* 0x000000061600b986 */ /* 0x0101e8000c10111a */
[----:B------:R1:W-:Y:S04]  /*0b10*/  @!P2 STG.E.U8 desc[UR26][R20.64], R7 ;  /* 0x000000071400a986 */ /* 0x0003e8000c10111a */
[----:B------:R1:W-:Y:S01]  /*0b20*/  @!P4 STG.E.U8 desc[UR26][R18.64], R24 ;  /* 0x000000181200c986 */ /* 0x0003e2000c10111a */
[----:B0-----:R-:W-:-:S04]  /*0b30*/  IMAD.U32 R23, RZ, RZ, UR29 ;  /* 0x0000001dff177e24 */ /* 0x001fc8000f8e00ff */
[----:B------:R-:W-:Y:S01]  /*0b40*/  IMAD.WIDE.U32 R16, R23, 0x8, R16 ;  /* 0x0000000817107825 */ /* 0x000fe200078e0010 */
[----:B------:R-:W-:Y:S06]  /*0b50*/  BRA.U UP0, `(.L_x_3527) ;  /* 0xfffffff9008c7547 */ /* 0x000fec000b83ffff */
.L_x_3526:
        /* <DEDUP_REMOVED lines=10> */
[C---:B-1----:R-:W-:Y:S01]  /*0c00*/  IADD3 R19, P3, PT, R17.reuse, UR29, RZ ;  /* 0x0000001d11137c10 */ /* 0x042fe2000ff7e0ff */
        /* <DEDUP_REMOVED lines=15> */
[----:B------:R-:W3:Y:S01]  /*0d00*/  @!P1 LDG.E R13, desc[UR26][R2.64] ;  /* 0x0000001a020d9981 */ /* 0x000ee2000c1e1900 */
[----:B------:R-:W-:-:S03]  /*0d10*/  IADD3 R14, P4, PT, R19, UR29, RZ ;  /* 0x0000001d130e7c10 */ /* 0x000fc6000ff9e0ff */
[----:B------:R1:W4:Y:S01]  /*0d20*/  @!P2 LDG.E R9, desc[UR26][R6.64] ;  /* 0x0000001a0609a981 */ /* 0x000322000c1e1900 */
[----:B------:R-:W-:Y:S01]  /*0d30*/  ISETP.GE.U32.AND P3, PT, R14, UR39, PT ;  /* 0x000000270e007c0c */ /* 0x000fe2000bf66070 */
[----:B------:R-:W-:-:S05]  /*0d40*/  IMAD.X R21, RZ, RZ, R8, P4 ;  /* 0x000000ffff157224 */ /* 0x000fca00020e0608 */
[----:B------:R-:W-:-:S13]  /*0d50*/  ISETP.GE.AND.EX P3, PT, R21, UR40, PT, P3 ;  /* 0x0000002815007c0c */ /* 0x000fda000bf66330 */
[----:B------:R-:W-:-:S04]  /*0d60*/  @!P3 LEA R10, P4, R14, UR10, 0x2 ;  /* 0x0000000a0e0abc11 */ /* 0x000fc8000f8810ff */
[----:B------:R-:W-:Y:S02]  /*0d70*/  @!P3 LEA.HI.X R11, R14, UR11, R21, 0x2, P4 ;  /* 0x0000000b0e0bbc11 */ /* 0x000fe4000a0f1415 */
[----:B0-----:R-:W-:Y:S02]  /*0d80*/  @!P0 IADD3 R4, P4, PT, R12, UR41, RZ ;  /* 0x000000290c048c10 */ /* 0x001fe4000ff9e0ff */
[----:B-1----:R-:W-:Y:S01]  /*0d90*/  @!P2 IADD3 R6, P5, PT, R19, UR41, RZ ;  /* 0x000000291306ac10 */ /* 0x002fe2000ffbe0ff */
[----:B------:R0:W5:Y:S01]  /*0da0*/  @!P3 LDG.E R24, desc[UR26][R10.64] ;  /* 0x0000001a0a18b981 */ /* 0x000162000c1e1900 */
        /* <DEDUP_REMOVED lines=12> */
.L_x_3525:
[----:B------:R-:W0:Y:S02]  /*0e70*/  S2R R6, SR_TID.X ;  /* 0x0000000000067919 */ /* 0x000e240000002100 */
[----:B0-----:R-:W-:-:S03]  /*0e80*/  IMAD.WIDE.U32 R2, R6, 0x4, RZ ;  /* 0x0000000406027825 */ /* 0x001fc600078e00ff */
[----:B------:R-:W-:-:S04]  /*0e90*/  ISETP.GE.U32.AND P0, PT, R2, UR13, PT ;  /* 0x0000000d02007c0c */ /* 0x000fc8000bf06070 */
[----:B------:R-:W-:-:S13]  /*0ea0*/  ISETP.GE.AND.EX P0, PT, R3, UR4, PT, P0 ;  /* 0x0000000403007c0c */ /* 0x000fda000bf06300 */
[----:B------:R-:W-:Y:S05]  /*0eb0*/  @P0 EXIT ;  /* 0x000000000000094d */ /* 0x000fea0003800000 */
[----:B------:R-:W-:Y:S01]  /*0ec0*/  IMAD.MOV.U32 R7, RZ, RZ, RZ ;  /* 0x000000ffff077224 */ /* 0x000fe200078e00ff */
[----:B------:R-:W0:Y:S06]  /*0ed0*/  LDCU UR5, c[0x0][0x360] ;  /* 0x00006c00ff0577ac */ /* 0x000e2c0008000800 */
.L_x_3528:
[----:B------:R-:W-:-:S04]  /*0ee0*/  LEA R2, P0, R6, UR10, 0x4 ;  /* 0x0000000a06027c11 */ /* 0x000fc8000f8020ff */
[----:B------:R-:W-:-:S05]  /*0ef0*/  LEA.HI.X R3, R6, UR11, R7, 0x4, P0 ;  /* 0x0000000b06037c11 */ /* 0x000fca00080f2407 */
[----:B-1----:R-:W2:Y:S01]  /*0f00*/  LDG.E.128 R8, desc[UR26][R2.64] ;  /* 0x0000001a02087981 */ /* 0x002ea2000c1e1d00 */
        /* <DEDUP_REMOVED lines=10> */
[----:B--2---:R-:W-:Y:S02]  /*0fb0*/  PRMT R10, R10, 0x3340, R11 ;  /* 0x000033400a0a7816 */ /* 0x004fe4000000000b */
[----:B------:R-:W-:-:S04]  /*0fc0*/  PRMT R9, R8, 0x3340, R9 ;  /* 0x0000334008097816 */ /* 0x000fc80000000009 */
[----:B------:R-:W-:-:S05]  /*0fd0*/  PRMT R9, R9, 0x5410, R10 ;  /* 0x0000541009097816 */ /* 0x000fca000000000a */
[----:B------:R1:W-:Y:S01]  /*0fe0*/  STG.E desc[UR26][R4.64], R9 ;  /* 0x0000000904007986 */ /* 0x0003e2000c10191a */
[----:B------:R-:W-:Y:S05]  /*0ff0*/  @!P0 BRA P1, `(.L_x_3528) ;  /* 0xfffffffc00b88947 */ /* 0x000fea000083ffff */
[----:B------:R-:W-:Y:S05]  /*1000*/  EXIT ;  /* 0x000000000000794d */ /* 0x000fea0003800000 */
        .weak           $__internal_127_$__cuda_sm20_div_u16
        .type           $__internal_127_$__cuda_sm20_div_u16,@function
        .size           $__internal_127_$__cuda_sm20_div_u16,(.L_x_7845 - $__internal_127_$__cuda_sm20_div_u16)
$__internal_127_$__cuda_sm20_div_u16:
        /* <DEDUP_REMOVED lines=19> */
[----:B------:R-:W-:Y:S05]  /*1140*/  RET.REL.NODEC R2 `(_ZN2at6native55_GLOBAL__N__de093ff9_22_ForeachBinaryOpList_cu_a911ec4325multi_tensor_apply_kernelINS1_18TensorListMetadataILi2EEENS1_11CopyFunctorIaiLi2ELi1ELi1EEEJNS0_4CopyIaiEEEEEvT_T0_DpT1_) ;  /* 0xffffffec02ac7950 */ /* 0x000fea0003c3ffff */
.L_x_3529:
        /* <DEDUP_REMOVED lines=11> */
.L_x_7845:


//--------------------- .text._ZN2at6native55_GLOBAL__N__de093ff9_22_ForeachBinaryOpList_cu_a911ec4325multi_tensor_apply_kernelINS1_18TensorListMetadataILi2EEENS1_11CopyFunctorIasLi2ELi1ELi1EEEJNS0_4CopyIasEEEEEvT_T0_DpT1_ --------------------------
	.section	.text._ZN2at6native55_GLOBAL__N__de093ff9_22_ForeachBinaryOpList_cu_a911ec4325multi_tensor_apply_kernelINS1_18TensorListMetadataILi2EEENS1_11CopyFunctorIasLi2ELi1ELi1EEEJNS0_4CopyIasEEEEEvT_T0_DpT1_,"ax",@progbits
	.align	128
.text._ZN2at6native55_GLOBAL__N__de093ff9_22_ForeachBinaryOpList_cu_a911ec4325multi_tensor_apply_kernelINS1_18TensorListMetadataILi2EEENS1_11CopyFunctorIasLi2ELi1ELi1EEEJNS0_4CopyIasEEEEEvT_T0_DpT1_:
        .type           _ZN2at6native55_GLOBAL__N__de093ff9_22_ForeachBinaryOpList_cu_a911ec4325multi_tensor_apply_kernelINS1_18TensorListMetadataILi2EEENS1_11CopyFunctorIasLi2ELi1ELi1EEEJNS0_4CopyIasEEEEEvT_T0_DpT1_,@function
        .size           _ZN2at6native55_GLOBAL__N__de093ff9_22_ForeachBinaryOpList_cu_a911ec4325multi_tensor_apply_kernelINS1_18TensorListMetadataILi2EEENS1_11CopyFunctorIasLi2ELi1ELi1EEEJNS0_4CopyIasEEEEEvT_T0_DpT1_,(.L_x_7847 - _ZN2at6native55_GLOBAL__N__de093ff9_22_ForeachBinaryOpList_cu_a911ec4325multi_tensor_apply_kernelINS1_18TensorListMetadataILi2EEENS1_11CopyFunctorIasLi2ELi1ELi1EEEJNS0_4CopyIasEEEEEvT_T0_DpT1_)
        .other          _ZN2at6native55_GLOBAL__N__de093ff9_22_ForeachBinaryOpList_cu_a911ec4325multi_tensor_apply_kernelINS1_18TensorListMetadataILi2EEENS1_11CopyFunctorIasLi2ELi1ELi1EEEJNS0_4CopyIasEEEEEvT_T0_DpT1_,@"STO_CUDA_ENTRY STV_DEFAULT"
_ZN2at6native55_GLOBAL__N__de093ff9_22_ForeachBinaryOpList_cu_a911ec4325multi_tensor_apply_kernelINS1_18TensorListMetadataILi2EEENS1_11CopyFunctorIasLi2ELi1ELi1EEEJNS0_4CopyIasEEEEEvT_T0_DpT1_:
        /* <DEDUP_REMOVED lines=40> */
[----:B------:R-:W-:Y:S05]  /*0280*/  CALL.REL.NOINC `($__internal_128_$__cuda_sm20_div_u16) ;  /* 0x0000000c005c7944 */ /* 0x000fea0003c00000 */
        /* <DEDUP_REMOVED lines=48> */
.L_x_3532:
[----:B---3--:R-:W-:-:S04]  /*0590*/  IADD3 R18, P0, PT, R16, UR29, RZ ;  /* 0x0000001d10127c10 */ /* 0x008fc8000ff1e0ff */
[C---:B------:R-:W-:Y:S01]  /*05a0*/  IADD3 R20, P2, PT, R18.reuse, UR29, RZ ;  /* 0x0000001d12147c10 */ /* 0x040fe2000ff5e0ff */
[----:B------:R-:W-:Y:S01]  /*05b0*/  IMAD.X R19, RZ, RZ, R17, P0 ;  /* 0x000000ffff137224 */ /* 0x000fe200000e0611 */
[----:B------:R-:W-:Y:S02]  /*05c0*/  ISETP.GE.U32.AND P1, PT, R18, UR39, PT ;  /* 0x0000002712007c0c */ /* 0x000fe4000bf26070 */
[----:B------:R-:W-:Y:S01]  /*05d0*/  IADD3 R26, P3, PT, R20, UR29, RZ ;  /* 0x0000001d141a7c10 */ /* 0x000fe2000ff7e0ff */
        /* <DEDUP_REMOVED lines=13> */
[----:B------:R-:W2:Y:S01]  /*06b0*/  @!P0 LDG.E.U16 R9, desc[UR26][R20.64] ;  /* 0x0000001a14098981 */ /* 0x000ea2000c1e1500 */
[----:B------:R-:W-:-:S13]  /*06c0*/  ISETP.GE.AND.EX P3, PT, R17, UR40, PT, P3 ;  /* 0x0000002811007c0c */ /* 0x000fda000bf66330 */
[----:B------:R-:W-:-:S04]  /*06d0*/  @!P3 IADD3 R18, P4, PT, R4, UR7, RZ ;  /* 0x000000070412bc10 */ /* 0x000fc8000ff9e0ff */
[----:B------:R-:W-:Y:S02]  /*06e0*/  @!P3 IADD3.X R19, PT, PT, R5, UR12, RZ, P4, !PT ;  /* 0x0000000c0513bc10 */ /* 0x000fe4000a7fe4ff */
[----:B------:R-:W-:-:S03]  /*06f0*/  @!P1 LEA R22, P4, R2, UR7, 0x1 ;  /* 0x0000000702169c11 */ /* 0x000fc6000f8808ff */
[----:B------:R0:W3:Y:S01]  /*0700*/  @!P3 LDG.E.U16 R25, desc[UR26][R18.64] ;  /* 0x0000001a1219b981 */ /* 0x0000e2000c1e1500 */
[----:B------:R-:W-:Y:S02]  /*0710*/  @!P1 IADD3.X R23, PT, PT, R6, UR12, RZ, P4, !PT ;  /* 0x0000000c06179c10 */ /* 0x000fe4000a7fe4ff */
[----:B------:R-:W-:-:S03]  /*0720*/  @!P2 IADD3 R28, P4, PT, R3, UR7, RZ ;  /* 0x00000007031cac10 */ /* 0x000fc6000ff9e0ff */
[----:B------:R-:W4:Y:S01]  /*0730*/  @!P1 LDG.E.U16 R27, desc[UR26][R22.64] ;  /* 0x0000001a161b9981 */ /* 0x000f22000c1e1500 */
[----:B------:R-:W-:-:S05]  /*0740*/  @!P2 IADD3.X R29, PT, PT, R7, UR12, RZ, P4, !PT ;  /* 0x0000000c071dac10 */ /* 0x000fca000a7fe4ff */
[----:B------:R-:W5:Y:S01]  /*0750*/  @!P2 LDG.E.U16 R8, desc[UR26][R28.64] ;  /* 0x0000001a1c08a981 */ /* 0x000f62000c1e1500 */
[----:B0-----:R-:W-:-:S04]  /*0760*/  @!P3 IADD3 R18, P4, PT, R16, UR41, RZ ;  /* 0x000000291012bc10 */ /* 0x001fc8000ff9e0ff */
[----:B------:R-:W-:-:S05]  /*0770*/  @!P3 IADD3.X R19, PT, PT, R17, UR42, RZ, P4, !PT ;  /* 0x0000002a1113bc10 */ /* 0x000fca000a7fe4ff */
[----:B---3--:R0:W-:Y:S01]  /*0780*/  @!P3 STG.E.U8 desc[UR26][R18.64], R25 ;  /* 0x000000191200b986 */ /* 0x0081e2000c10111a */
[----:B------:R-:W-:-:S04]  /*0790*/  @!P1 IADD3 R20, P3, PT, R16, UR30, RZ ;  /* 0x0000001e10149c10 */ /* 0x000fc8000ff7e0ff */
[----:B------:R-:W-:-:S05]  /*07a0*/  @!P1 IADD3.X R21, PT, PT, R17, UR31, RZ, P3, !PT ;  /* 0x0000001f11159c10 */ /* 0x000fca0009ffe4ff */
[----:B----4-:R1:W-:Y:S01]  /*07b0*/  @!P1 STG.E.U8 desc[UR26][R20.64], R27 ;  /* 0x0000001b14009986 */ /* 0x0103e2000c10111a */
[----:B------:R-:W-:-:S04]  /*07c0*/  @!P2 IADD3 R22, P1, PT, R16, UR36, RZ ;  /* 0x000000241016ac10 */ /* 0x000fc8000ff3e0ff */
[----:B------:R-:W-:Y:S02]  /*07d0*/  @!P2 IADD3.X R23, PT, PT, R17, UR13, RZ, P1, !PT ;  /* 0x0000000d1117ac10 */ /* 0x000fe40008ffe4ff */
[----:B------:R-:W-:-:S03]  /*07e0*/  IADD3 R26, P1, PT, R26, UR29, RZ ;  /* 0x0000001d1a1a7c10 */ /* 0x000fc6000ff3e0ff */
[----:B-----5:R3:W-:Y:S01]  /*07f0*/  @!P2 STG.E.U8 desc[UR26][R22.64], R8 ;  /* 0x000000081600a986 */ /* 0x0207e2000c10111a */
[----:B------:R-:W-:Y:S01]  /*0800*/  @!P0 IADD3 R28, P2, PT, R16, UR35, RZ ;  /* 0x00000023101c8c10 */ /* 0x000fe2000ff5e0ff */
[----:B------:R-:W-:Y:S01]  /*0810*/  IMAD.X R24, RZ, RZ, R24, P1 ;  /* 0x000000ffff187224 */ /* 0x000fe200008e0618 */
[----:B------:R-:W-:Y:S02]  /*0820*/  ISETP.GE.U32.AND P1, PT, R26, UR39, PT ;  /* 0x000000271a007c0c */ /* 0x000fe4000bf26070 */
[----:B------:R-:W-:Y:S02]  /*0830*/  @!P0 IADD3.X R29, PT, PT, R17, UR14, RZ, P2, !PT ;  /* 0x0000000e111d8c10 */ /* 0x000fe400097fe4ff */
[----:B------:R-:W-:Y:S02]  /*0840*/  ISETP.GE.AND.EX P1, PT, R24, UR40, PT, P1 ;  /* 0x0000002818007c0c */ /* 0x000fe4000bf26310 */
[----:B------:R-:W-:Y:S01]  /*0850*/  IADD3 R26, P2, PT, R26, UR29, RZ ;  /* 0x0000001d1a1a7c10 */ /* 0x000fe2000ff5e0ff */
[----:B--2---:R2:W-:Y:S01]  /*0860*/  @!P0 STG.E.U8 desc[UR26][R28.64], R9 ;  /* 0x000000091c008986 */ /* 0x0045e2000c10111a */
[----:B0-----:R-:W-:-:S02]  /*0870*/  IMAD.U32 R19, RZ, RZ, UR29 ;  /* 0x0000001dff137e24 */ /* 0x001fc4000f8e00ff */
[C---:B------:R-:W-:Y:S01]  /*0880*/  ISETP.GE.U32.AND P0, PT, R26.reuse, UR39, PT ;  /* 0x000000271a007c0c */ /* 0x040fe2000bf06070 */
[----:B------:R-:W-:Y:S01]  /*0890*/  IMAD.X R24, RZ, RZ, R24, P2 ;  /* 0x000000ffff187224 */ /* 0x000fe200010e0618 */
[----:B-1----:R-:W-:-:S04]  /*08a0*/  IADD3 R20, P2, PT, R26, UR29, RZ ;  /* 0x0000001d1a147c10 */ /* 0x002fc8000ff5e0ff */
[----:B------:R-:W-:Y:S01]  /*08b0*/  ISETP.GE.AND.EX P0, PT, R24, UR40, PT, P0 ;  /* 0x0000002818007c0c */ /* 0x000fe2000bf06300 */
[----:B------:R-:W-:Y:S01]  /*08c0*/  IMAD.X R24, RZ, RZ, R24, P2 ;  /* 0x000000ffff187224 */ /* 0x000fe200010e0618 */
[C---:B------:R-:W-:Y:S01]  /*08d0*/  ISETP.GE.U32.AND P2, PT, R20.reuse, UR39, PT ;  /* 0x0000002714007c0c */ /* 0x040fe2000bf46070 */
[----:B------:R-:W-:Y:S01]  /*08e0*/  @!P1 IMAD.WIDE.U32 R18, R19, 0x8, R4 ;  /* 0x0000000813129825 */ /* 0x000fe200078e0004 */
[----:B------:R-:W-:Y:S02]  /*08f0*/  IADD3 R20, P4, PT, R20, UR29, RZ ;  /* 0x0000001d14147c10 */ /* 0x000fe4000ff9e0ff */
[----:B---3--:R-:W-:-:S03]  /*0900*/  @!P1 IADD3 R22, P5, PT, R18, UR7, RZ ;  /* 0x0000000712169c10 */ /* 0x008fc6000ffbe0ff */
[----:B------:R-:W-:Y:S01]  /*0910*/  IMAD.X R18, RZ, RZ, R24, P4 ;  /* 0x000000ffff127224 */ /* 0x000fe200020e0618 */
[----:B------:R-:W-:Y:S02]  /*0920*/  ISETP.GE.U32.AND P3, PT, R20, UR39, PT ;  /* 0x0000002714007c0c */ /* 0x000fe4000bf66070 */
[----:B------:R-:W-:Y:S02]  /*0930*/  ISETP.GE.AND.EX P2, PT, R24, UR40, PT, P2 ;  /* 0x0000002818007c0c */ /* 0x000fe4000bf46320 */
[----:B------:R-:W-:Y:S02]  /*0940*/  ISETP.GE.AND.EX P3, PT, R18, UR40, PT, P3 ;  /* 0x0000002812007c0c */ /* 0x000fe4000bf66330 */
[----:B------:R-:W-:Y:S02]  /*0950*/  @!P0 IADD3 R18, P4, PT, R10, UR7, RZ ;  /* 0x000000070a128c10 */ /* 0x000fe4000ff9e0ff */
[----:B------:R-:W-:Y:S02]  /*0960*/  @!P1 IADD3.X R23, PT, PT, R19, UR12, RZ, P5, !PT ;  /* 0x0000000c13179c10 */ /* 0x000fe4000affe4ff */
[----:B------:R-:W-:-:S03]  /*0970*/  @!P0 IADD3.X R19, PT, PT, R11, UR12, RZ, P4, !PT ;  /* 0x0000000c0b138c10 */ /* 0x000fc6000a7fe4ff */
[----:B------:R-:W3:Y:S02]  /*0980*/  @!P1 LDG.E.U16 R25, desc[UR26][R22.64] ;  /* 0x0000001a16199981 */ /* 0x000ee4000c1e1500 */
[----:B------:R-:W-:Y:S02]  /*0990*/  @!P2 IADD3 R20, P4, PT, R12, UR7, RZ ;  /* 0x000000070c14ac10 */ /* 0x000fe4000ff9e0ff */
[----:B------:R0:W4:Y:S02]  /*09a0*/  @!P0 LDG.E.U16 R27, desc[UR26][R18.64] ;  /* 0x0000001a121b8981 */ /* 0x000124000c1e1500 */
[----:B------:R-:W-:-:S05]  /*09b0*/  @!P2 IADD3.X R21, PT, PT, R13, UR12, RZ, P4, !PT ;  /* 0x0000000c0d15ac10 */ /* 0x000fca000a7fe4ff */
[----:B------:R1:W5:Y:S01]  /*09c0*/  @!P2 LDG.E.U16 R8, desc[UR26][R20.64] ;  /* 0x0000001a1408a981 */ /* 0x000362000c1e1500 */
[----:B0-----:R-:W-:-:S04]  /*09d0*/  @!P3 IADD3 R18, P5, PT, R14, UR7, RZ ;  /* 0x000000070e12bc10 */ /* 0x001fc8000ffbe0ff */
[----:B------:R-:W-:-:S05]  /*09e0*/  @!P3 IADD3.X R19, PT, PT, R15, UR12, RZ, P5, !PT ;  /* 0x0000000c0f13bc10 */ /* 0x000fca000affe4ff */
[----:B--2---:R0:W2:Y:S01]  /*09f0*/  @!P3 LDG.E.U16 R9, desc[UR26][R18.64] ;  /* 0x0000001a1209b981 */ /* 0x0040a2000c1e1500 */
[C---:B------:R-:W-:Y:S02]  /*0a00*/  @!P1 IADD3 R28, P4, PT, R16.reuse, UR37, RZ ;  /* 0x00000025101c9c10 */ /* 0x040fe4000ff9e0ff */
[----:B------:R-:W-:Y:S02]  /*0a10*/  @!P0 IADD3 R22, P5, PT, R16, UR34, RZ ;  /* 0x0000002210168c10 */ /* 0x000fe4000ffbe0ff */
        /* <DEDUP_REMOVED lines=9> */
[----:B---3--:R-:W-:Y:S01]  /*0ab0*/  @!P1 STG.E.U8 desc[UR26][R28.64], R25 ;  /* 0x000000191c009986 */ /* 0x008fe2000c10111a */
[----:B-1----:R-:W-:-:S03]  /*0ac0*/  @!P2 IADD3 R20, P1, PT, R16, UR33, RZ ;  /* 0x000000211014ac10 */ /* 0x002fc6000ff3e0ff */
[----:B----4-:R1:W-:Y:S01]  /*0ad0*/  @!P0 STG.E.U8 desc[UR26][R22.64], R27 ;  /* 0x0000001b16008986 */ /* 0x0103e2000c10111a */
[----:B0-----:R-:W-:Y:S02]  /*0ae0*/  @!P3 IADD3 R18, P0, PT, R16, UR32, RZ ;  /* 0x000000201012bc10 */ /* 0x001fe4000ff1e0ff */
[C---:B------:R-:W-:Y:S02]  /*0af0*/  @!P2 IADD3.X R21, PT, PT, R17.reuse, UR18, RZ, P1, !PT ;  /* 0x000000121115ac10 */ /* 0x040fe40008ffe4ff */
[----:B------:R-:W-:-:S03]  /*0b00*/  @!P3 IADD3.X R19, PT, PT, R17, UR20, RZ, P0, !PT ;  /* 0x000000141113bc10 */ /* 0x000fc600087fe4ff */
[----:B-----5:R3:W-:Y:S04]  /*0b10*/  @!P2 STG.E.U8 desc[UR26][R20.64], R8 ;  /* 0x000000081400a986 */ /* 0x0207e8000c10111a */
[----:B--2---:R3:W-:Y:S01]  /*0b20*/  @!P3 STG.E.U8 desc[UR26][R18.64], R9 ;  /* 0x000000091200b986 */ /* 0x0047e2000c10111a */
[----:B-1----:R-:W-:-:S04]  /*0b30*/  IMAD.U32 R23, RZ, RZ, UR29 ;  /* 0x0000001dff177e24 */ /* 0x002fc8000f8e00ff */
[----:B------:R-:W-:Y:S01]  /*0b40*/  IMAD.WIDE.U32 R16, R23, 0x8, R16 ;  /* 0x0000000817107825 */ /* 0x000fe200078e0010 */
[----:B------:R-:W-:Y:S06]  /*0b50*/  BRA.U UP0, `(.L_x_3532) ;  /* 0xfffffff9008c7547 */ /* 0x000fec000b83ffff */
.L_x_3531:
        /* <DEDUP_REMOVED lines=9> */
[C---:B---3--:R-:W-:Y:S01]  /*0bf0*/  IADD3 R19, P3, PT, R17.reuse, UR29, RZ ;  /* 0x0000001d11137c10 */ /* 0x048fe2000ff7e0ff */
        /* <DEDUP_REMOVED lines=12> */
[----:B------:R0:W2:Y:S01]  /*0cc0*/  @!P0 LDG.E.U16 R25, desc[UR26][R4.64] ;  /* 0x0000001a04198981 */ /* 0x0000a2000c1e1500 */
[----:B------:R-:W-:Y:S02]  /*0cd0*/  PRMT R11, R8, 0x7610, R11 ;  /* 0x00007610080b7816 */ /* 0x000fe4000000000b */
[C---:B------:R-:W-:Y:S01]  /*0ce0*/  @!P2 LEA.HI.X R7, R19.reuse, UR11, R10, 0x1, P3 ;  /* 0x0000000b1307ac11 */ /* 0x040fe200098f0c0a */
[----:B------:R-:W3:Y:S01]  /*0cf0*/  @!P1 LDG.E.U16 R27, desc[UR26][R2.64] ;  /* 0x0000001a021b9981 */ /* 0x000ee2000c1e1500 */
[----:B------:R-:W-:-:S03]  /*0d00*/  IADD3 R8, P4, PT, R19, UR29, RZ ;  /* 0x0000001d13087c10 */ /* 0x000fc6000ff9e0ff */
[----:B------:R1:W4:Y:S01]  /*0d10*/  @!P2 LDG.E.U16 R11, desc[UR26][R6.64] ;  /* 0x0000001a060ba981 */ /* 0x000322000c1e1500 */
[----:B------:R-:W-:Y:S01]  /*0d20*/  ISETP.GE.U32.AND P3, PT, R8, UR39, PT ;  /* 0x0000002708007c0c */ /* 0x000fe2000bf66070 */
[----:B------:R-:W-:-:S05]  /*0d30*/  IMAD.X R21, RZ, RZ, R10, P4 ;  /* 0x000000ffff157224 */ /* 0x000fca00020e060a */
[----:B------:R-:W-:-:S13]  /*0d40*/  ISETP.GE.AND.EX P3, PT, R21, UR40, PT, P3 ;  /* 0x0000002815007c0c */ /* 0x000fda000bf66330 */
[----:B------:R-:W-:-:S04]  /*0d50*/  @!P3 LEA R12, P4, R8, UR10, 0x1 ;  /* 0x0000000a080cbc11 */ /* 0x000fc8000f8808ff */
[----:B------:R-:W-:Y:S02]  /*0d60*/  @!P3 LEA.HI.X R13, R8, UR11, R21, 0x1, P4 ;  /* 0x0000000b080dbc11 */ /* 0x000fe4000a0f0c15 */
[----:B0-----:R-:W-:Y:S02]  /*0d70*/  @!P0 IADD3 R4, P4, PT, R14, UR41, RZ ;  /* 0x000000290e048c10 */ /* 0x001fe4000ff9e0ff */
[----:B-1----:R-:W-:Y:S01]  /*0d80*/  @!P2 IADD3 R6, P5, PT, R19, UR41, RZ ;  /* 0x000000291306ac10 */ /* 0x002fe2000ffbe0ff */
[----:B------:R0:W5:Y:S01]  /*0d90*/  @!P3 LDG.E.U16 R9, desc[UR26][R12.64] ;  /* 0x0000001a0c09b981 */ /* 0x000162000c1e1500 */
        /* <DEDUP_REMOVED lines=12> */
.L_x_3530:
[----:B------:R-:W0:Y:S02]  /*0e60*/  S2R R6, SR_TID.X ;  /* 0x0000000000067919 */ /* 0x000e240000002100 */
[----:B0-----:R-:W-:-:S03]  /*0e70*/  IMAD.WIDE.U32 R2, R6, 0x4, RZ ;  /* 0x0000000406027825 */ /* 0x001fc600078e00ff */
[----:B------:R-:W-:-:S04]  /*0e80*/  ISETP.GE.U32.AND P0, PT, R2, UR13, PT ;  /* 0x0000000d02007c0c */ /* 0x000fc8000bf06070 */
[----:B------:R-:W-:-:S13]  /*0e90*/  ISETP.GE.AND.EX P0, PT, R3, UR4, PT, P0 ;  /* 0x0000000403007c0c */ /* 0x000fda000bf06300 */
[----:B------:R-:W-:Y:S05]  /*0ea0*/  @P0 EXIT ;  /* 0x000000000000094d */ /* 0x000fea0003800000 */
[----:B------:R-:W-:Y:S01]  /*0eb0*/  IMAD.MOV.U32 R9, RZ, RZ, RZ ;  /* 0x000000ffff097224 */ /* 0x000fe200078e00ff */
[----:B------:R-:W0:Y:S06]  /*0ec0*/  LDCU UR5, c[0x0][0x360] ;  /* 0x00006c00ff0577ac */ /* 0x000e2c0008000800 */
.L_x_3533:
[----:B------:R-:W-:-:S04]  /*0ed0*/  LEA R2, P0, R6, UR10, 0x3 ;  /* 0x0000000a06027c11 */ /* 0x000fc8000f8018ff */
[----:B------:R-:W-:-:S06]  /*0ee0*/  LEA.HI.X R3, R6, UR11, R9, 0x3, P0 ;  /* 0x0000000b06037c11 */ /* 0x000fcc00080f1c09 */
[----:B------:R-:W2:Y:S01]  /*0ef0*/  LDG.E.64 R2, desc[UR26][R2.64] ;  /* 0x0000001a02027981 */ /* 0x000ea2000c1e1b00 */
[----:B------:R-:W-:-:S04]  /*0f00*/  LEA R4, P0, R6, UR41, 0x2 ;  /* 0x0000002906047c11 */ /* 0x000fc8000f8010ff */
[C---:B------:R-:W-:Y:S02]  /*0f10*/  LEA.HI.X R5, R6.reuse, UR42, R9, 0x2, P0 ;  /* 0x0000002a06057c11 */ /* 0x040fe400080f1409 */
[----:B0-----:R-:W-:-:S05]  /*0f20*/  IADD3 R6, P0, PT, R6, UR5, RZ ;  /* 0x0000000506067c10 */ /* 0x001fca000ff1e0ff */
[----:B------:R-:W-:Y:S01]  /*0f30*/  IMAD.X R9, RZ, RZ, R9, P0 ;  /* 0x000000ffff097224 */ /* 0x000fe200000e0609 */
[----:B------:R-:W-:-:S04]  /*0f40*/  LOP3.LUT P0, RZ, R6, 0xffffc000, RZ, 0xc0, !PT ;  /* 0xffffc00006ff7812 */ /* 0x000fc8000780c0ff */
[----:B------:R-:W-:Y:S01]  /*0f50*/  LOP3.LUT P0, RZ, R9, 0x3fffffff, RZ, 0xc0, P0 ;  /* 0x3fffffff09ff7812 */ /* 0x000fe2000000c0ff */
[----:B--2---:R-:W-:Y:S02]  /*0f60*/  IMAD.MOV.U32 R0, RZ, RZ, R3 ;  /* 0x000000ffff007224 */ /* 0x004fe400078e0003 */
[----:B------:R-:W-:-:S05]  /*0f70*/  IMAD.MOV.U32 R3, RZ, RZ, R2 ;  /* 0x000000ffff037224 */ /* 0x000fca00078e0002 */
        /* <DEDUP_REMOVED lines=8> */
        .weak           $__internal_128_$__cuda_sm20_div_u16
        .type           $__internal_128_$__cuda_sm20_div_u16,@function
        .size           $__internal_128_$__cuda_sm20_div_u16,(.L_x_7847 - $__internal_128_$__cuda_sm20_div_u16)
$__internal_128_$__cuda_sm20_div_u16:
        /* <DEDUP_REMOVED lines=19> */
[----:B------:R-:W-:Y:S05]  /*1130*/  RET.REL.NODEC R2 `(_ZN2at6native55_GLOBAL__N__de093ff9_22_ForeachBinaryOpList_cu_a911ec4325multi_tensor_apply_kernelINS1_18TensorListMetadataILi2EEENS1_11CopyFunctorIasLi2ELi1ELi1EEEJNS0_4CopyIasEEEEEvT_T0_DpT1_) ;  /* 0xffffffec02b07950 */ /* 0x000fea0003c3ffff */
.L_x_3534:
        /* <DEDUP_REMOVED lines=12> */
.L_x_7847:


//--------------------- .text._ZN2at6native55_GLOBAL__N__de093ff9_22_ForeachBinaryOpList_cu_a911ec4325multi_tensor_apply_kernelINS1_18TensorListMetadataILi2EEENS1_11CopyFunctorIalLi2ELi1ELi1EEEJNS0_4CopyIalEEEEEvT_T0_DpT1_ --------------------------
	.section	.text._ZN2at6native55_GLOBAL__N__de093ff9_22_ForeachBinaryOpList_cu_a911ec4325multi_tensor_apply_kernelINS1_18TensorListMetadataILi2EEENS1_11CopyFunctorIalLi2ELi1ELi1EEEJNS0_4CopyIalEEEEEvT_T0_DpT1_,"ax",@progbits
	.align	128
.text._ZN2at6native55_GLOBAL__N__de093ff9_22_ForeachBinaryOpList_cu_a911ec4325multi_tensor_apply_kernelINS1_18TensorListMetadataILi2EEENS1_11CopyFunctorIalLi2ELi1ELi1EEEJNS0_4CopyIalEEEEEvT_T0_DpT1_:
        .type           _ZN2at6native55_GLOBAL__N__de093ff9_22_ForeachBinaryOpList_cu_a911ec4325multi_tensor_apply_kernelINS1_18TensorListMetadataILi2EEENS1_11CopyFunctorIalLi2ELi1ELi1EEEJNS0_4CopyIalEEEEEvT_T0_DpT1_,@function
        .size           _ZN2at6native55_GLOBAL__N__de093ff9_22_ForeachBinaryOpList_cu_a911ec4325multi_tensor_apply_kernelINS1_18TensorListMetadataILi2EEENS1_11CopyFunctorIalLi2ELi1ELi1EEEJNS0_4CopyIalEEEEEvT_T0_DpT1_,(.L_x_7849 - _ZN2at6native55_GLOBAL__N__de093ff9_22_ForeachBinaryOpList_cu_a911ec4325multi_tensor_apply_kernelINS1_18TensorListMetadataILi2EEENS1_11CopyFunctorIalLi2ELi1ELi1EEEJNS0_4CopyIalEEEEEvT_T0_DpT1_)
        .other          _ZN2at6native55_GLOBAL__N__de093ff9_22_ForeachBinaryOpList_cu_a911ec4325multi_tensor_apply_kernelINS1_18TensorListMetadataILi2EEENS1_11CopyFunctorIalLi2ELi1ELi1EEEJNS0_4CopyIalEEEEEvT_T0_DpT1_,@"STO_CUDA_ENTRY STV_DEFAULT"
_ZN2at6native55_GLOBAL__N__de093ff9_22_ForeachBinaryOpList_cu_a911ec4325multi_tensor_apply_kernelINS1_18TensorListMetadataILi2EEENS1_11CopyFunctorIalLi2ELi1ELi1EEEJNS0_4CopyIalEEEEEvT_T0_DpT1_:
        /* <DEDUP_REMOVED lines=40> */
[----:B------:R-:W-:Y:S05]  /*0280*/  CALL.REL.NOINC `($__internal_129_$__cuda_sm20_div_u16) ;  /* 0x0000000c009c7944 */ /* 0x000fea0003c00000 */
[----:B------:R-:W0:Y:S01]  /*0290*/  S2R R0, SR_TID.X ;  /* 0x0000000000007919 */ /* 0x000e220000002100 */
[----:B------:R-:W-:Y:S01]  /*02a0*/  UISETP.GE.U32.AND UP0, UPT, UR4, UR21, UPT ;  /* 0x000000150400728c */ /* 0x000fe2000bf06070 */
[----:B------:R-:W-:Y:S02]  /*02b0*/  LOP3.LUT R5, R5, 0xffff, RZ, 0xc0, !PT ;  /* 0x0000ffff05057812 */ /* 0x000fe400078ec0ff */
[----:B------:R-:W-:Y:S01]  /*02c0*/  UMOV UR4, URZ ;  /* 0x000000ff00047c82 */ /* 0x000fe20008000000 */
[----:B------:R-:W-:Y:S01]  /*02d0*/  UISETP.GE.U32.AND.EX UP0, UPT, UR5, URZ, UPT, UP0 ;  /* 0x000000ff0500728c */ /* 0x000fe2000bf06100 */
[----:B------:R-:W-:Y:S02]  /*02e0*/  LOP3.LUT R2, R5, 0x1, RZ, 0xc0, !PT ;  /* 0x0000000105027812 */ /* 0x000fe400078ec0ff */
[----:B------:R-:W-:Y:S02]  /*02f0*/  UMOV UR5, URZ ;  /* 0x000000ff00057c82 */ /* 0x000fe40008000000 */
[----:B------:R-:W-:-:S04]  /*0300*/  ISETP.NE.U32.AND P0, PT, R2, 0x1, PT ;  /* 0x000000010200780c */ /* 0x000fc80003f05070 */
[----:B------:R-:W-:Y:S01]  /*0310*/  ISETP.NE.U32.AND.EX P0, PT, RZ, RZ, PT, P0 ;  /* 0x000000ffff00720c */ /* 0x000fe20003f05100 */
[----:B------:R-:W-:-:S12]  /*0320*/  BRA.U !UP0, `(.L_x_3536) ;  /* 0x0000000908507547 */ /* 0x000fd8000b800000 */
[----:B------:R-:W-:Y:S01]  /*0330*/  UIADD3 UR36, UP0, UP1, UR6, UR22, UR21 ;  /* 0x0000001606247290 */ /* 0x000fe2000f91e015 */
[----:B0-----:R-:W-:Y:S01]  /*0340*/  SHF.R.U32.HI R9, RZ, 0x1d, R0 ;  /* 0x0000001dff097819 */ /* 0x001fe20000011600 */
[----:B------:R-:W-:Y:S01]  /*0350*/  UIMAD.WIDE.U32 UR10, UR26, 0x2, UR22 ;  /* 0x000000021a0a78a5 */ /* 0x000fe2000f8e0016 */
[----:B------:R-:W-:Y:S01]  /*0360*/  VIADD R25, R5, 0x1 ;  /* 0x0000000105197836 */ /* 0x000fe20000000000 */
[----:B------:R-:W-:Y:S01]  /*0370*/  UIADD3 UR29, UP2, UP3, UR6, UR22, UR26 ;  /* 0x00000016061d7290 */ /* 0x000fe2000fb5e01a */
[----:B------:R-:W-:Y:S01]  /*0380*/  IMAD.SHL.U32 R8, R0, 0x8, RZ ;  /* 0x0000000800087824 */ /* 0x000fe200078e00ff */
[----:B------:R-:W-:Y:S02]  /*0390*/  UIMAD.WIDE.U32 UR12, UR26, 0x3, UR22 ;  /* 0x000000031a0c78a5 */ /* 0x000fe4000f8e0016 */
[----:B------:R-:W-:Y:S01]  /*03a0*/  IMAD.U32 R11, RZ, RZ, UR26 ;  /* 0x0000001aff0b7e24 */ /* 0x000fe2000f8e00ff */
[----:B------:R-:W-:Y:S02]  /*03b0*/  UIMAD.WIDE.U32 UR14, UR26, 0x5, UR22 ;  /* 0x000000051a0e78a5 */ /* 0x000fe4000f8e0016 */
[----:B------:R-:W-:Y:S01]  /*03c0*/  IMAD.U32 R13, RZ, RZ, UR26 ;  /* 0x0000001aff0d7e24 */ /* 0x000fe2000f8e00ff */
[----:B------:R-:W-:-:S02]  /*03d0*/  UIMAD.WIDE.U32 UR16, UR26, 0x6, UR22 ;  /* 0x000000061a1078a5 */ /* 0x000fc4000f8e0016 */
[----:B------:R-:W-:Y:S01]  /*03e0*/  IMAD.U32 R15, RZ, RZ, UR26 ;  /* 0x0000001aff0f7e24 */ /* 0x000fe2000f8e00ff */
[----:B------:R-:W-:Y:S02]  /*03f0*/  UIMAD.WIDE.U32 UR18, UR26, 0x7, UR22 ;  /* 0x000000071a1278a5 */ /* 0x000fe4000f8e0016 */
[----:B------:R-:W-:Y:S01]  /*0400*/  IMAD.U32 R17, RZ, RZ, UR26 ;  /* 0x0000001aff117e24 */ /* 0x000fe2000f8e00ff */
[----:B------:R-:W-:Y:S01]  /*0410*/  UIADD3.X UR37, UPT, UPT, UR7, UR23, URZ, UP0, UP1 ;  /* 0x0000001707257290 */ /* 0x000fe200087e24ff */
[--C-:B------:R-:W-:Y:S01]  /*0420*/  IMAD.WIDE.U32 R10, R11, 0x10, R8.reuse ;  /* 0x000000100b0a7825 */ /* 0x100fe200078e0008 */
[----:B------:R-:W-:Y:S01]  /*0430*/  UIADD3.X UR30, UPT, UPT, UR7, UR23, URZ, UP2, UP3 ;  /* 0x00000017071e7290 */ /* 0x000fe200097e64ff */
[----:B------:R-:W-:Y:S01]  /*0440*/  LOP3.LUT R25, R25, 0x1fffe, RZ, 0xc0, !PT ;  /* 0x0001fffe19197812 */ /* 0x000fe200078ec0ff */
[----:B------:R-:W-:Y:S01]  /*0450*/  UIADD3 UR35, UP0, UPT, UR6, UR10, URZ ;  /* 0x0000000a06237290 */ /* 0x000fe2000ff1e0ff */
[----:B------:R-:W-:Y:S01]  /*0460*/  IMAD.WIDE.U32 R12, R13, 0x18, R8 ;  /* 0x000000180d0c7825 */ /* 0x000fe200078e0008 */
[----:B------:R-:W-:-:S02]  /*0470*/  UIADD3 UR34, UP1, UPT, UR6, UR12, URZ ;  /* 0x0000000c06227290 */ /* 0x000fc4000ff3e0ff */
[----:B------:R-:W-:Y:S01]  /*0480*/  UIADD3 UR33, UP2, UPT, UR6, UR14, URZ ;  /* 0x0000000e06217290 */ /* 0x000fe2000ff5e0ff */
[--C-:B------:R-:W-:Y:S01]  /*0490*/  IMAD.WIDE.U32 R14, R15, 0x30, R8.reuse ;  /* 0x000000300f0e7825 */ /* 0x100fe200078e0008 */
[----:B------:R-:W-:Y:S02]  /*04a0*/  UIADD3 UR32, UP3, UPT, UR6, UR16, URZ ;  /* 0x0000001006207290 */ /* 0x000fe4000ff7e0ff */
[----:B------:R-:W-:Y:S01]  /*04b0*/  UIADD3 UR31, UP4, UPT, UR6, UR18, URZ ;  /* 0x00000012061f7290 */ /* 0x000fe2000ff9e0ff */
[----:B------:R-:W-:Y:S01]  /*04c0*/  IMAD.WIDE.U32 R16, R17, 0x38, R8 ;  /* 0x0000003811107825 */ /* 0x000fe200078e0008 */
[----:B------:R-:W-:Y:S01]  /*04d0*/  UIADD3.X UR20, UPT, UPT, UR7, UR11, URZ, UP0, !UPT ;  /* 0x0000000b07147290 */ /* 0x000fe200087fe4ff */
[----:B------:R-:W-:Y:S02]  /*04e0*/  UMOV UR4, URZ ;  /* 0x000000ff00047c82 */ /* 0x000fe40008000000 */
[----:B------:R-:W-:Y:S01]  /*04f0*/  IMAD.MOV.U32 R5, RZ, RZ, RZ ;  /* 0x000000ffff057224 */ /* 0x000fe200078e00ff */
[----:B------:R-:W-:Y:S01]  /*0500*/  UMOV UR5, URZ ;  /* 0x000000ff00057c82 */ /* 0x000fe20008000000 */
[----:B------:R-:W-:Y:S01]  /*0510*/  IMAD.MOV.U32 R2, RZ, RZ, R0 ;  /* 0x000000ffff027224 */ /* 0x000fe200078e0000 */
[----:B------:R-:W-:Y:S01]  /*0520*/  USHF.L.U32 UR27, UR26, 0x3, URZ ;  /* 0x000000031a1b7899 */ /* 0x000fe200080006ff */
[----:B------:R-:W-:Y:S01]  /*0530*/  IMAD.MOV.U32 R3, RZ, RZ, RZ ;  /* 0x000000ffff037224 */ /* 0x000fe200078e00ff */
[----:B------:R-:W-:-:S02]  /*0540*/  USHF.R.U32.HI UR28, URZ, 0x1d, UR26 ;  /* 0x0000001dff1c7899 */ /* 0x000fc4000801161a */
[----:B------:R-:W-:Y:S02]  /*0550*/  UIADD3.X UR12, UPT, UPT, UR7, UR13, URZ, UP1, !UPT ;  /* 0x0000000d070c7290 */ /* 0x000fe40008ffe4ff */
[----:B------:R-:W-:Y:S02]  /*0560*/  UIADD3.X UR14, UPT, UPT, UR7, UR15, URZ, UP2, !UPT ;  /* 0x0000000f070e7290 */ /* 0x000fe400097fe4ff */
[----:B------:R-:W-:Y:S02]  /*0570*/  UIADD3.X UR16, UPT, UPT, UR7, UR17, URZ, UP3, !UPT ;  /* 0x0000001107107290 */ /* 0x000fe40009ffe4ff */
[----:B------:R-:W-:Y:S01]  /*0580*/  UIADD3.X UR18, UPT, UPT, UR7, UR19, URZ, UP4, !UPT ;  /* 0x0000001307127290 */ /* 0x000fe2000a7fe4ff */
[----:B------:R-:W-:Y:S01]  /*0590*/  UMOV UR10, UR8 ;  /* 0x00000008000a7c82 */ /* 0x000fe20008000000 */
[----:B------:R-:W-:-:S10]  /*05a0*/  UMOV UR11, UR9 ;  /* 0x00000009000b7c82 */ /* 0x000fd40008000000 */
.L_x_3537:
[C---:B------:R-:W-:Y:S02]  /*05b0*/  IADD3 R18, P2, PT, R2.reuse, UR26, RZ ;  /* 0x0000001a02127c10 */ /* 0x040fe4000ff5e0ff */
[----:B------:R-:W-:Y:S02]  /*05c0*/  ISETP.GE.U32.AND P1, PT, R2, UR38, PT ;  /* 0x0000002602007c0c */ /* 0x000fe4000bf26070 */
[C---:B------:R-:W-:Y:S01]  /*05d0*/  ISETP.GE.U32.AND P3, PT, R18.reuse, UR38, PT ;  /* 0x0000002612007c0c */ /* 0x040fe2000bf66070 */
[----:B------:R-:W-:Y:S01]  /*05e0*/  IMAD.X R19, RZ, RZ, R3, P2 ;  /* 0x000000ffff137224 */ /* 0x000fe200010e0603 */
[----:B------:R-:W-:Y:S02]  /*05f0*/  ISETP.GE.AND.EX P1, PT, R3, UR39, PT, P1 ;  /* 0x0000002703007c0c */ /* 0x000fe4000bf26310 */
[----:B------:R-:W-:Y:S02]  /*0600*/  IADD3 R26, P4, PT, R18, UR26, RZ ;  /* 0x0000001a121a7c10 */ /* 0x000fe4000ff9e0ff */
[----:B------:R-:W-:-:S03]  /*0610*/  ISETP.GE.AND.EX P3, PT, R19, UR39, PT, P3 ;  /* 0x0000002713007c0c */ /* 0x000fc6000bf66330 */
[----:B------:R-:W-:Y:S01]  /*0620*/  IMAD.X R27, RZ, RZ, R19, P4 ;  /* 0x000000ffff1b7224 */ /* 0x000fe200020e0613 */
[C---:B------:R-:W-:Y:S02]  /*0630*/  ISETP.GE.U32.AND P4, PT, R26.reuse, UR38, PT ;  /* 0x000000261a007c0c */ /* 0x040fe4000bf86070 */
[----:B------:R-:W-:Y:S02]  /*0640*/  IADD3 R26, P6, PT, R26, UR26, RZ ;  /* 0x0000001a1a1a7c10 */ /* 0x000fe4000ffde0ff */
[----:B------:R-:W-:Y:S02]  /*0650*/  ISETP.GE.AND.EX P4, PT, R27, UR39, PT, P4 ;  /* 0x000000271b007c0c */ /* 0x000fe4000bf86340 */
[----:B------:R-:W-:-:S04]  /*0660*/  @!P1 IADD3 R18, P2, PT, R8, UR10, RZ ;  /* 0x0000000a08129c10 */ /* 0x000fc8000ff5e0ff */
[----:B------:R-:W-:Y:S02]  /*0670*/  @!P1 IADD3.X R19, PT, PT, R9, UR11, RZ, P2, !PT ;  /* 0x0000000b09139c10 */ /* 0x000fe400097fe4ff */
[----:B------:R-:W-:Y:S01]  /*0680*/  @!P3 IADD3 R20, P2, PT, R0, UR26, RZ ;  /* 0x0000001a0014bc10 */ /* 0x000fe2000ff5e0ff */
[----:B------:R-:W-:Y:S02]  /*0690*/  IMAD.X R27, RZ, RZ, R27, P6 ;  /* 0x000000ffff1b7224 */ /* 0x000fe400030e061b */
[----:B------:R0:W2:Y:S01]  /*06a0*/  @!P1 LDG.E.U16 R6, desc[UR24][R18.64] ;  /* 0x0000001812069981 */ /* 0x0000a2000c1e1500 */
[----:B------:R-:W-:Y:S01]  /*06b0*/  @!P3 LEA R28, P5, R20, UR10, 0x3 ;  /* 0x0000000a141cbc11 */ /* 0x000fe2000f8a18ff */
[----:B------:R-:W-:Y:S01]  /*06c0*/  @!P3 IMAD.X R21, RZ, RZ, RZ, P2 ;  /* 0x000000ffff15b224 */ /* 0x000fe200010e06ff */
[----:B------:R-:W-:-:S04]  /*06d0*/  ISETP.GE.U32.AND P2, PT, R26, UR38, PT ;  /* 0x000000261a007c0c */ /* 0x000fc8000bf46070 */
[----:B------:R-:W-:Y:S02]  /*06e0*/  @!P3 LEA.HI.X R29, R20, UR11, R21, 0x3, P5 ;  /* 0x0000000b141dbc11 */ /* 0x000fe4000a8f1c15 */
[----:B------:R-:W-:Y:S02]  /*06f0*/  ISETP.GE.AND.EX P2, PT, R27, UR39, PT, P2 ;  /* 0x000000271b007c0c */ /* 0x000fe4000bf46320 */
[----:B------:R-:W-:Y:S01]  /*0700*/  @!P4 IADD3 R22, P5, PT, R10, UR10, RZ ;  /* 0x0000000a0a16cc10 */ /* 0x000fe2000ffbe0ff */
[----:B------:R1:W3:Y:S03]  /*0710*/  @!P3 LDG.E.U16 R7, desc[UR24][R28.64] ;  /* 0x000000181c07b981 */ /* 0x0002e6000c1e1500 */
[----:B------:R-:W-:-:S05]  /*0720*/  @!P4 IADD3.X R23, PT, PT, R11, UR11, RZ, P5, !PT ;  /* 0x0000000b0b17cc10 */ /* 0x000fca000affe4ff */
[----:B------:R-:W4:Y:S02]  /*0730*/  @!P4 LDG.E.U16 R24, desc[UR24][R22.64] ;  /* 0x000000181618c981 */ /* 0x000f24000c1e1500 */
[----:B0-----:R-:W-:-:S04]  /*0740*/  @!P2 IADD3 R18, P5, PT, R12, UR10, RZ ;  /* 0x0000000a0c12ac10 */ /* 0x001fc8000ffbe0ff */
[----:B------:R-:W-:-:S05]  /*0750*/  @!P2 IADD3.X R19, PT, PT, R13, UR11, RZ, P5, !PT ;  /* 0x0000000b0d13ac10 */ /* 0x000fca000affe4ff */
[----:B------:R0:W5:Y:S01]  /*0760*/  @!P2 LDG.E.U16 R4, desc[UR24][R18.64] ;  /* 0x000000181204a981 */ /* 0x000162000c1e1500 */
[----:B------:R-:W-:Y:S01]  /*0770*/  @!P1 IADD3 R20, P5, PT, R2, UR40, RZ ;  /* 0x0000002802149c10 */ /* 0x000fe2000ffbe0ff */
[----:B-1----:R-:W-:-:S03]  /*0780*/  IMAD.U32 R29, RZ, RZ, UR26 ;  /* 0x0000001aff1d7e24 */ /* 0x002fc6000f8e00ff */
[----:B------:R-:W-:Y:S02]  /*0790*/  @!P1 IADD3.X R21, PT, PT, R3, UR41, RZ, P5, !PT ;  /* 0x0000002903159c10 */ /* 0x000fe4000affe4ff */
[----:B0-----:R-:W-:Y:S02]  /*07a0*/  @!P3 IADD3 R18, P5, PT, R2, UR29, RZ ;  /* 0x0000001d0212bc10 */ /* 0x001fe4000ffbe0ff */
[----:B--2---:R-:W-:-:S05]  /*07b0*/  @!P1 PRMT R19, R6, 0x7610, R19 ;  /* 0x0000761006139816 */ /* 0x004fca0000000013 */
[----:B------:R0:W-:Y:S01]  /*07c0*/  @!P1 STG.E.U8 desc[UR24][R20.64], R19 ;  /* 0x0000001314009986 */ /* 0x0001e2000c101118 */
[----:B------:R-:W-:-:S04]  /*07d0*/  @!P4 IADD3 R22, P1, PT, R2, UR35, RZ ;  /* 0x000000230216cc10 */ /* 0x000fc8000ff3e0ff */
[C---:B------:R-:W-:Y:S02]  /*07e0*/  @!P4 IADD3.X R23, PT, PT, R3.reuse, UR20, RZ, P1, !PT ;  /* 0x000000140317cc10 */ /* 0x040fe40008ffe4ff */
[----:B0-----:R-:W-:Y:S02]  /*07f0*/  @!P3 IADD3.X R19, PT, PT, R3, UR30, RZ, P5, !PT ;  /* 0x0000001e0313bc10 */ /* 0x001fe4000affe4ff */
[----:B---3--:R-:W-:-:S05]  /*0800*/  @!P3 PRMT R21, R7, 0x7610, R21 ;  /* 0x000076100715b816 */ /* 0x008fca0000000015 */
[----:B------:R0:W-:Y:S01]  /*0810*/  @!P3 STG.E.U8 desc[UR24][R18.64], R21 ;  /* 0x000000151200b986 */ /* 0x0001e2000c101118 */
[----:B------:R-:W-:Y:S02]  /*0820*/  IADD3 R28, P3, PT, R26, UR26, RZ ;  /* 0x0000001a1a1c7c10 */ /* 0x000fe4000ff7e0ff */
[----:B----4-:R-:W-:Y:S02]  /*0830*/  @!P4 PRMT R26, R24, 0x7610, R26 ;  /* 0x00007610181ac816 */ /* 0x010fe4000000001a */
[----:B------:R-:W-:Y:S01]  /*0840*/  ISETP.GE.U32.AND P1, PT, R28, UR38, PT ;  /* 0x000000261c007c0c */ /* 0x000fe2000bf26070 */
[----:B------:R-:W-:Y:S01]  /*0850*/  IMAD.X R27, RZ, RZ, R27, P3 ;  /* 0x000000ffff1b7224 */ /* 0x000fe200018e061b */
[----:B------:R-:W-:Y:S01]  /*0860*/  @!P2 IADD3 R20, P3, PT, R2, UR34, RZ ;  /* 0x000000220214ac10 */ /* 0x000fe2000ff7e0ff */
[----:B------:R1:W-:Y:S01]  /*0870*/  @!P4 STG.E.U8 desc[UR24][R22.64], R26 ;  /* 0x0000001a1600c986 */ /* 0x0003e2000c101118 */
[----:B------:R-:W-:Y:S02]  /*0880*/  IADD3 R28, P4, PT, R28, UR26, RZ ;  /* 0x0000001a1c1c7c10 */ /* 0x000fe4000ff9e0ff */
[----:B------:R-:W-:Y:S01]  /*0890*/  ISETP.GE.AND.EX P1, PT, R27, UR39, PT, P1 ;  /* 0x000000271b007c0c */ /* 0x000fe2000bf26310 */
[----:B0-----:R-:W-:Y:S01]  /*08a0*/  IMAD.U32 R19, RZ, RZ, UR26 ;  /* 0x0000001aff137e24 */ /* 0x001fe2000f8e00ff */
[----:B------:R-:W-:Y:S01]  /*08b0*/  @!P2 IADD3.X R21, PT, PT, R3, UR12, RZ, P3, !PT ;  /* 0x0000000c0315ac10 */ /* 0x000fe20009ffe4ff */
[----:B------:R-:W-:Y:S01]  /*08c0*/  IMAD.X R27, RZ, RZ, R27, P4 ;  /* 0x000000ffff1b7224 */ /* 0x000fe200020e061b */
[----:B-----5:R-:W-:-:S02]  /*08d0*/  @!P2 PRMT R18, R4, 0x7610, R18 ;  /* 0x000076100412a816 */ /* 0x020fc40000000012 */
[C---:B------:R-:W-:Y:S02]  /*08e0*/  ISETP.GE.U32.AND P3, PT, R28.reuse, UR38, PT ;  /* 0x000000261c007c0c */ /* 0x040fe4000bf66070 */
[----:B------:R-:W-:Y:S01]  /*08f0*/  IADD3 R28, P6, PT, R28, UR26, RZ ;  /* 0x0000001a1c1c7c10 */ /* 0x000fe2000ffde0ff */
[----:B------:R0:W-:Y:S01]  /*0900*/  @!P2 STG.E.U8 desc[UR24][R20.64], R18 ;  /* 0x000000121400a986 */ /* 0x0001e2000c101118 */
[----:B------:R-:W-:Y:S01]  /*0910*/  ISETP.GE.AND.EX P2, PT, R27, UR39, PT, P3 ;  /* 0x000000271b007c0c */ /* 0x000fe2000bf46330 */
[----:B-1----:R-:W-:Y:S01]  /*0920*/  IMAD.U32 R23, RZ, RZ, UR26 ;  /* 0x0000001aff177e24 */ /* 0x002fe2000f8e00ff */
[C---:B------:R-:W-:Y:S01]  /*0930*/  ISETP.GE.U32.AND P4, PT, R28.reuse, UR38, PT ;  /* 0x000000261c007c0c */ /* 0x040fe2000bf86070 */
[----:B------:R-:W-:Y:S01]  /*0940*/  IMAD.X R27, RZ, RZ, R27, P6 ;  /* 0x000000ffff1b7224 */ /* 0x000fe200030e061b */
[----:B------:R-:W-:Y:S02]  /*0950*/  @!P1 LEA R22, P3, R19, R8, 0x5 ;  /* 0x0000000813169211 */ /* 0x000fe400078628ff */
[----:B------:R-:W-:-:S02]  /*0960*/  IADD3 R19, P5, PT, R28, UR26, RZ ;  /* 0x0000001a1c137c10 */ /* 0x000fc4000ffbe0ff */
[----:B------:R-:W-:Y:S02]  /*0970*/  @!P1 LEA.HI.X R23, R23, R9, RZ, 0x5, P3 ;  /* 0x0000000917179211 */ /* 0x000fe400018f2cff */
[----:B------:R-:W-:Y:S02]  /*0980*/  ISETP.GE.U32.AND P3, PT, R19, UR38, PT ;  /* 0x0000002613007c0c */ /* 0x000fe4000bf66070 */
[----:B0-----:R-:W-:Y:S01]  /*0990*/  @!P1 IADD3 R20, P6, PT, R22, UR10, RZ ;  /* 0x0000000a16149c10 */ /* 0x001fe2000ffde0ff */
[----:B------:R-:W-:Y:S01]  /*09a0*/  IMAD.X R22, RZ, RZ, R27, P5 ;  /* 0x000000ffff167224 */ /* 0x000fe200028e061b */
[----:B------:R-:W-:Y:S01]  /*09b0*/  ISETP.GE.AND.EX P4, PT, R27, UR39, PT, P4 ;  /* 0x000000271b007c0c */ /* 0x000fe2000bf86340 */
[----:B------:R-:W-:Y:S01]  /*09c0*/  @!P2 IMAD.MOV.U32 R18, RZ, RZ, R8 ;  /* 0x000000ffff12a224 */ /* 0x000fe200078e0008 */
[----:B------:R-:W-:Y:S01]  /*09d0*/  @!P1 IADD3.X R21, PT, PT, R23, UR11, RZ, P6, !PT ;  /* 0x0000000b17159c10 */ /* 0x000fe2000b7fe4ff */
[----:B------:R-:W-:Y:S01]  /*09e0*/  @!P2 IMAD.MOV.U32 R19, RZ, RZ, R9 ;  /* 0x000000ffff13a224 */ /* 0x000fe200078e0009 */
[----:B------:R-:W-:Y:S01]  /*09f0*/  ISETP.GE.AND.EX P3, PT, R22, UR39, PT, P3 ;  /* 0x0000002716007c0c */ /* 0x000fe2000bf66330 */
[----:B------:R-:W-:-:S02]  /*0a00*/  @!P2 IMAD.WIDE.U32 R18, R29, 0x28, R18 ;  /* 0x000000281d12a825 */ /* 0x000fc400078e0012 */
[----:B------:R-:W2:Y:S02]  /*0a10*/  @!P1 LDG.E.U16 R6, desc[UR24][R20.64] ;  /* 0x0000001814069981 */ /* 0x000ea4000c1e1500 */
[----:B------:R-:W-:Y:S01]  /*0a20*/  @!P2 IMAD.MOV.U32 R23, RZ, RZ, RZ ;  /* 0x000000ffff17a224 */ /* 0x000fe200078e00ff */
[----:B------:R-:W-:-:S04]  /*0a30*/  @!P2 IADD3 R18, P5, PT, R18, UR10, RZ ;  /* 0x0000000a1212ac10 */ /* 0x000fc8000ffbe0ff */
[----:B------:R-:W-:Y:S02]  /*0a40*/  @!P2 IADD3.X R19, PT, PT, R19, UR11, R23, P5, !PT ;  /* 0x0000000b1313ac10 */ /* 0x000fe4000affe417 */
[----:B------:R-:W-:Y:S02]  /*0a50*/  @!P4 IADD3 R28, P5, PT, R14, UR10, RZ ;  /* 0x0000000a0e1ccc10 */ /* 0x000fe4000ffbe0ff */
[----:B------:R-:W-:Y:S01]  /*0a60*/  @!P3 IADD3 R26, P6, PT, R16, UR10, RZ ;  /* 0x0000000a101abc10 */ /* 0x000fe2000ffde0ff */
[----:B------:R-:W3:Y:S01]  /*0a70*/  @!P2 LDG.E.U16 R7, desc[UR24][R18.64] ;  /* 0x000000181207a981 */ /* 0x000ee2000c1e1500 */
[----:B------:R-:W-:Y:S02]  /*0a80*/  @!P4 IADD3.X R29, PT, PT, R15, UR11, RZ, P5, !PT ;  /* 0x0000000b0f1dcc10 */ /* 0x000fe4000affe4ff */
[----:B------:R-:W-:-:S03]  /*0a90*/  @!P3 IADD3.X R27, PT, PT, R17, UR11, RZ, P6, !PT ;  /* 0x0000000b111bbc10 */ /* 0x000fc6000b7fe4ff */
[----:B------:R-:W4:Y:S04]  /*0aa0*/  @!P4 LDG.E.U16 R24, desc[UR24][R28.64] ;  /* 0x000000181c18c981 */ /* 0x000f28000c1e1500 */
[----:B------:R0:W5:Y:S01]  /*0ab0*/  @!P3 LDG.E.U16 R4, desc[UR24][R26.64] ;  /* 0x000000181a04b981 */ /* 0x000162000c1e1500 */
[----:B------:R-:W-:Y:S02]  /*0ac0*/  UIADD3 UR4, UP0, UPT, UR27, UR4, URZ ;  /* 0x000000041b047290 */ /* 0x000fe4000ff1e0ff */
[----:B------:R-:W-:Y:S02]  /*0ad0*/  ULEA UR10, UP1, UR26, UR10, 0x6 ;  /* 0x0000000a1a0a7291 */ /* 0x000fe4000f8230ff */
[----:B------:R-:W-:Y:S02]  /*0ae0*/  UIADD3.X UR5, UPT, UPT, UR28, UR5, URZ, UP0, !UPT ;  /* 0x000000051c057290 */ /* 0x000fe400087fe4ff */
[----:B------:R-:W-:Y:S01]  /*0af0*/  ULEA.HI.X UR11, UR26, UR11, URZ, 0x6, UP1 ;  /* 0x0000000b1a0b7291 */ /* 0x000fe200088f34ff */
[----:B0-----:R-:W-:-:S04]  /*0b00*/  @!P1 IADD3 R26, P5, PT, R2, UR36, RZ ;  /* 0x00000024021a9c10 */ /* 0x001fc8000ffbe0ff */
[----:B------:R-:W-:Y:S02]  /*0b10*/  @!P1 IADD3.X R27, PT, PT, R3, UR37, RZ, P5, !PT ;  /* 0x00000025031b9c10 */ /* 0x000fe4000affe4ff */
[----:B------:R-:W-:-:S04]  /*0b20*/  @!P2 IADD3 R22, P5, PT, R2, UR33, RZ ;  /* 0x000000210216ac10 */ /* 0x000fc8000ffbe0ff */
[----:B------:R-:W-:Y:S02]  /*0b30*/  @!P2 IADD3.X R23, PT, PT, R3, UR14, RZ, P5, !PT ;  /* 0x0000000e0317ac10 */ /* 0x000fe4000affe4ff */
[----:B------:R-:W-:Y:S02]  /*0b40*/  @!P3 IADD3 R18, P5, PT, R2, UR31, RZ ;  /* 0x0000001f0212bc10 */ /* 0x000fe4000ffbe0ff */
[----:B--2---:R-:W-:-:S05]  /*0b50*/  @!P1 PRMT R19, R6, 0x7610, R19 ;  /* 0x0000761006139816 */ /* 0x004fca0000000013 */
[----:B------:R0:W-:Y:S01]  /*0b60*/  @!P1 STG.E.U8 desc[UR24][R26.64], R19 ;  /* 0x000000131a009986 */ /* 0x0001e2000c101118 */
[----:B------:R-:W-:Y:S02]  /*0b70*/  @!P4 IADD3 R20, P1, PT, R2, UR32, RZ ;  /* 0x000000200214cc10 */ /* 0x000fe4000ff3e0ff */
[----:B---3--:R-:W-:Y:S02]  /*0b80*/  @!P2 PRMT R21, R7, 0x7610, R21 ;  /* 0x000076100715a816 */ /* 0x008fe40000000015 */
[----:B0-----:R-:W-:-:S03]  /*0b90*/  @!P3 IADD3.X R19, PT, PT, R3, UR18, RZ, P5, !PT ;  /* 0x000000120313bc10 */ /* 0x001fc6000affe4ff */
[----:B------:R0:W-:Y:S01]  /*0ba0*/  @!P2 STG.E.U8 desc[UR24][R22.64], R21 ;  /* 0x000000151600a986 */ /* 0x0001e2000c101118 */
[----:B------:R-:W-:Y:S02]  /*0bb0*/  IADD3 R2, P2, PT, R2, UR27, RZ ;  /* 0x0000001b02027c10 */ /* 0x000fe4000ff5e0ff */
[----:B-----5:R-:W-:Y:S02]  /*0bc0*/  @!P3 PRMT R27, R4, 0x7610, R27 ;  /* 0x00007610041bb816 */ /* 0x020fe4000000001b */
[----:B0-----:R-:W-:Y:S02]  /*0bd0*/  @!P4 IADD3.X R21, PT, PT, R3, UR16, RZ, P1, !PT ;  /* 0x000000100315cc10 */ /* 0x001fe40008ffe4ff */
[----:B----4-:R-:W-:Y:S02]  /*0be0*/  @!P4 PRMT R23, R24, 0x7610, R23 ;  /* 0x000076101817c816 */ /* 0x010fe40000000017 */
[----:B------:R-:W-:Y:S02]  /*0bf0*/  IADD3 R25, P1, PT, R25, -0x2, RZ ;  /* 0xfffffffe19197810 */ /* 0x000fe40007f3e0ff */
[----:B------:R-:W-:Y:S01]  /*0c00*/  IADD3.X R3, PT, PT, R3, UR28, RZ, P2, !PT ;  /* 0x0000001c03037c10 */ /* 0x000fe200097fe4ff */
[----:B------:R1:W-:Y:S01]  /*0c10*/  @!P4 STG.E.U8 desc[UR24][R20.64], R23 ;  /* 0x000000171400c986 */ /* 0x0003e2000c101118 */
[----:B------:R-:W-:-:S02]  /*0c20*/  IADD3.X R5, PT, PT, R5, -0x1, RZ, P1, !PT ;  /* 0xffffffff05057810 */ /* 0x000fc40000ffe4ff */
[----:B------:R-:W-:Y:S01]  /*0c30*/  ISETP.NE.U32.AND P1, PT, R25, RZ, PT ;  /* 0x000000ff1900720c */ /* 0x000fe20003f25070 */
[----:B------:R1:W-:Y:S03]  /*0c40*/  @!P3 STG.E.U8 desc[UR24][R18.64], R27 ;  /* 0x0000001b1200b986 */ /* 0x0003e6000c101118 */
[----:B------:R-:W-:-:S13]  /*0c50*/  ISETP.NE.AND.EX P1, PT, R5, RZ, PT, P1 ;  /* 0x000000ff0500720c */ /* 0x000fda0003f25310 */
[----:B-1----:R-:W-:Y:S05]  /*0c60*/  @P1 BRA `(.L_x_3537) ;  /* 0xfffffff800501947 */ /* 0x002fea000383ffff */
.L_x_3536:
        /* <DEDUP_REMOVED lines=15> */
[----:B------:R-:W-:-:S04]  /*0d60*/  @!P0 LEA R8, P3, R12, UR8, 0x3 ;  /* 0x000000080c088c11 */ /* 0x000fc8000f8618ff */
[C---:B------:R-:W-:Y:S02]  /*0d70*/  @!P1 LEA R2, P4, R23.reuse, UR8, 0x3 ;  /* 0x0000000817029c11 */ /* 0x040fe4000f8818ff */
[----:B------:R-:W-:Y:S02]  /*0d80*/  @!P0 LEA.HI.X R9, R12, UR9, R21, 0x3, P3 ;  /* 0x000000090c098c11 */ /* 0x000fe400098f1c15 */
[----:B------:R-:W-:Y:S02]  /*0d90*/  @!P2 LEA R6, P3, R14, UR8, 0x3 ;  /* 0x000000080e06ac11 */ /* 0x000fe4000f8618ff */
[----:B------:R-:W-:Y:S01]  /*0da0*/  @!P1 LEA.HI.X R3, R23, UR9, R0, 0x3, P4 ;  /* 0x0000000917039c11 */ /* 0x000fe2000a0f1c00 */
[----:B------:R0:W2:Y:S01]  /*0db0*/  @!P0 LDG.E.U16 R19, desc[UR24][R8.64] ;  /* 0x0000001808138981 */ /* 0x0000a2000c1e1500 */
[----:B------:R-:W-:Y:S02]  /*0dc0*/  PRMT R15, R24, 0x7610, R15 ;  /* 0x00007610180f7816 */ /* 0x000fe4000000000f */
[C---:B------:R-:W-:Y:S01]  /*0dd0*/  @!P2 LEA.HI.X R7, R14.reuse, UR9, R5, 0x3, P3 ;  /* 0x000000090e07ac11 */ /* 0x040fe200098f1c05 */
[----:B------:R1:W3:Y:S01]  /*0de0*/  @!P1 LDG.E.U16 R17, desc[UR24][R2.64] ;  /* 0x0000001802119981 */ /* 0x0002e2000c1e1500 */
[----:B------:R-:W-:-:S03]  /*0df0*/  IADD3 R16, P4, PT, R14, UR26, RZ ;  /* 0x0000001a0e107c10 */ /* 0x000fc6000ff9e0ff */
[----:B------:R-:W4:Y:S01]  /*0e00*/  @!P2 LDG.E.U16 R15, desc[UR24][R6.64] ;  /* 0x00000018060fa981 */ /* 0x000f22000c1e1500 */
[----:B------:R-:W-:Y:S01]  /*0e10*/  ISETP.GE.U32.AND P3, PT, R16, UR38, PT ;  /* 0x0000002610007c0c */ /* 0x000fe2000bf66070 */
[----:B------:R-:W-:Y:S01]  /*0e20*/  IMAD.X R25, RZ, RZ, R5, P4 ;  /* 0x000000ffff197224 */ /* 0x000fe200020e0605 */
[----:B------:R-:W-:-:S04]  /*0e30*/  PRMT R13, R4, 0x7610, R13 ;  /* 0x00007610040d7816 */ /* 0x000fc8000000000d */
[----:B------:R-:W-:Y:S02]  /*0e40*/  ISETP.GE.AND.EX P3, PT, R25, UR39, PT, P3 ;  /* 0x0000002719007c0c */ /* 0x000fe4000bf66330 */
[----:B------:R-:W-:-:S11]  /*0e50*/  @!P2 IADD3 R4, P5, PT, R14, UR40, RZ ;  /* 0x000000280e04ac10 */ /* 0x000fd6000ffbe0ff */
[----:B------:R-:W-:-:S04]  /*0e60*/  @!P3 LEA R10, P4, R16, UR8, 0x3 ;  /* 0x00000008100abc11 */ /* 0x000fc8000f8818ff */
[----:B------:R-:W-:Y:S02]  /*0e70*/  @!P3 LEA.HI.X R11, R16, UR9, R25, 0x3, P4 ;  /* 0x00000009100bbc11 */ /* 0x000fe4000a0f1c19 */
[----:B0-----:R-:W-:Y:S02]  /*0e80*/  @!P0 IADD3 R8, P4, PT, R12, UR40, RZ ;  /* 0x000000280c088c10 */ /* 0x001fe4000ff9e0ff */
[----:B------:R-:W-:Y:S01]  /*0e90*/  @!P2 IADD3.X R5, PT, PT, R5, UR41, RZ, P5, !PT ;  /* 0x000000290505ac10 */ /* 0x000fe2000affe4ff */
[----:B------:R0:W5:Y:S01]  /*0ea0*/  @!P3 LDG.E.U16 R13, desc[UR24][R10.64] ;  /* 0x000000180a0db981 */ /* 0x000162000c1e1500 */
[----:B------:R-:W-:Y:S02]  /*0eb0*/  @!P0 IADD3.X R9, PT, PT, R21, UR41, RZ, P4, !PT ;  /* 0x0000002915098c10 */ /* 0x000fe4000a7fe4ff */
[----:B-1----:R-:W-:-:S04]  /*0ec0*/  @!P1 IADD3 R2, P4, PT, R23, UR40, RZ ;  /* 0x0000002817029c10 */ /* 0x002fc8000ff9e0ff */
        /* <DEDUP_REMOVED lines=9> */
.L_x_3535:
[----:B------:R-:W0:Y:S02]  /*0f60*/  S2R R12, SR_TID.X ;  /* 0x00000000000c7919 */ /* 0x000e240000002100 */
[----:B0-----:R-:W-:-:S03]  /*0f70*/  IMAD.WIDE.U32 R2, R12, 0x4, RZ ;  /* 0x000000040c027825 */ /* 0x001fc600078e00ff */
[----:B------:R-:W-:-:S04]  /*0f80*/  ISETP.GE.U32.AND P0, PT, R2, UR13, PT ;  /* 0x0000000d02007c0c */ /* 0x000fc8000bf06070 */
[----:B------:R-:W-:-:S13]  /*0f90*/  ISETP.GE.AND.EX P0, PT, R3, UR10, PT, P0 ;  /* 0x0000000a03007c0c */ /* 0x000fda000bf06300 */
[----:B------:R-:W-:Y:S05]  /*0fa0*/  @P0 EXIT ;  /* 0x000000000000094d */ /* 0x000fea0003800000 */
[----:B------:R-:W-:Y:S01]  /*0fb0*/  IMAD.MOV.U32 R13, RZ, RZ, RZ ;  /* 0x000000ffff0d7224 */ /* 0x000fe200078e00ff */
[----:B------:R-:W0:Y:S06]  /*0fc0*/  LDCU UR4, c[0x0][0x360] ;  /* 0x00006c00ff0477ac */ /* 0x000e2c0008000800 */
.L_x_3538:
[----:B------:R-:W-:-:S04]  /*0fd0*/  LEA R4, P0, R12, UR8, 0x5 ;  /* 0x000000080c047c11 */ /* 0x000fc8000f8028ff */
[----:B------:R-:W-:-:S06]  /*0fe0*/  LEA.HI.X R5, R12, UR9, R13, 0x5, P0 ;  /* 0x000000090c057c11 */ /* 0x000fcc00080f2c0d */
[----:B-1----:R-:W2:Y:S01]  /*0ff0*/  LDG.E.ENL2.256 R8, R4, desc[UR24][R4.64] ;  /* 0xfe0000180404797e */ /* 0x002ea20008121908 */
        /* <DEDUP_REMOVED lines=16> */
        .weak           $__internal_129_$__cuda_sm20_div_u16
        .type           $__internal_129_$__cuda_sm20_div_u16,@function
        .size           $__internal_129_$__cuda_sm20_div_u16,(.L_x_7849 - $__internal_129_$__cuda_sm20_div_u16)
$__internal_129_$__cuda_sm20_div_u16:
[----:B------:R-:W0:Y:S01]  /*1100*/  I2F.U16 R0, UR12 ;  /* 0x0000000c00007d06 */ /* 0x000e220008101000 */
[----:B------:R-:W-:Y:S01]  /*1110*/  IMAD.MOV.U32 R2, RZ, RZ, 0x4b800000 ;  /* 0x4b800000ff027424 */ /* 0x000fe200078e00ff */
[C---:B0-----:R-:W-:Y:S02]  /*1120*/  FSETP.GEU.AND P1, PT, |R0|.reuse, 1.175494350822287508e-38, PT ;  /* 0x008000000000780b */ /* 0x041fe40003f2e200 */
[----:B------:R-:W-:Y:S02]  /*1130*/  FSETP.GT.AND P0, PT, |R0|, 8.50705917302346158658e+37, PT ;  /* 0x7e8000000000780b */ /* 0x000fe40003f04200 */
[----:B------:R-:W-:-:S04]  /*1140*/  FSEL R2, R2, 1, !P1 ;  /* 0x3f80000002027808 */ /* 0x000fc80004800000 */
[----:B------:R-:W-:Y:S01]  /*1150*/  FSEL R3, R2, 0.25, !P0 ;  /* 0x3e80000002037808 */ /* 0x000fe20004000000 */
[----:B------:R-:W-:Y:S01]  /*1160*/  IMAD.MOV.U32 R2, RZ, RZ, R6 ;  /* 0x000000ffff027224 */ /* 0x000fe200078e0006 */
[----:B------:R-:W-:-:S03]  /*1170*/  ISETP.NE.U32.AND P0, PT, RZ, UR12, PT ;  /* 0x0000000cff007c0c */ /* 0x000fc6000bf05070 */
        /* <DEDUP_REMOVED lines=8> */
[----:B0-----:R-:W-:Y:S01]  /*1200*/  LOP3.LUT R5, R0, 0xffff, RZ, 0xc0, !PT ;  /* 0x0000ffff00057812 */ /* 0x001fe200078ec0ff */
[----:B------:R-:W-:Y:S01]  /*1210*/  @!P0 IMAD.MOV.U32 R5, RZ, RZ, -0x1 ;  /* 0xffffffffff058424 */ /* 0x000fe200078e00ff */
[----:B------:R-:W-:Y:S06]  /*1220*/  RET.REL.NODEC R2 `(_ZN2at6native55_GLOBAL__N__de093ff9_22_ForeachBinaryOpList_cu_a911ec4325multi_tensor_apply_kernelINS1_18TensorListMetadataILi2EEENS1_11CopyFunctorIalLi2ELi1ELi1EEEJNS0_4CopyIalEEEEEvT_T0_DpT1_) ;  /* 0xffffffec02747950 */ /* 0x000fec0003c3ffff */
.L_x_3539:
        /* <DEDUP_REMOVED lines=13> */
.L_x_7849:


//--------------------- .text._ZN2at6native55_GLOBAL__N__de093ff9_22_ForeachBinaryOpList_cu_a911ec4325multi_tensor_apply_kernelINS1_18TensorListMetadataILi2EEENS1_11CopyFunctorIahLi2ELi1ELi1EEEJNS0_4CopyIahEEEEEvT_T0_DpT1_ --------------------------
	.section	.text._ZN2at6native55_GLOBAL__N__de093ff9_22_ForeachBinaryOpList_cu_a911ec4325multi_tensor_apply_kernelINS1_18TensorListMetadataILi2EEENS1_11CopyFunctorIahLi2ELi1ELi1EEEJNS0_4CopyIahEEEEEvT_T0_DpT1_,"ax",@progbits
	.align	128
.text._ZN2at6native55_GLOBAL__N__de093ff9_22_ForeachBinaryOpList_cu_a911ec4325multi_tensor_apply_kernelINS1_18TensorListMetadataILi2EEENS1_11CopyFunctorIahLi2ELi1ELi1EEEJNS0_4CopyIahEEEEEvT_T0_DpT1_:
        .type           _ZN2at6native55_GLOBAL__N__de093ff9_22_ForeachBinaryOpList_cu_a911ec4325multi_tensor_apply_kernelINS1_18TensorListMetadataILi2EEENS1_11CopyFunctorIahLi2ELi1ELi1EEEJNS0_4CopyIahEEEEEvT_T0_DpT1_,@function
        .size           _ZN2at6native55_GLOBAL__N__de093ff9_22_ForeachBinaryOpList_cu_a911ec4325multi_tensor_apply_kernelINS1_18TensorListMetadataILi2EEENS1_11CopyFunctorIahLi2ELi1ELi1EEEJNS0_4CopyIahEEEEEvT_T0_DpT1_,(.L_x_7851 - _ZN2at6native55_GLOBAL__N__de093ff9_22_ForeachBinaryOpList_cu_a911ec4325multi_tensor_apply_kernelINS1_18TensorListMetadataILi2EEENS1_11CopyFunctorIahLi2ELi1ELi1EEEJNS0_4CopyIahEEEEEvT_T0_DpT1_)
        .other          _ZN2at6native55_GLOBAL__N__de093ff9_22_ForeachBinaryOpList_cu_a911ec4325multi_tensor_apply_kernelINS1_18TensorListMetadataILi2EEENS1_11CopyFunctorIahLi2ELi1ELi1EEEJNS0_4CopyIahEEEEEvT_T0_DpT1_,@"STO_CUDA_ENTRY STV_DEFAULT"
_ZN2at6native55_GLOBAL__N__de093ff9_22_ForeachBinaryOpList_cu_a911ec4325multi_tensor_apply_kernelINS1_18TensorListMetadataILi2EEENS1_11CopyFunctorIahLi2ELi1ELi1EEEJNS0_4CopyIahEEEEEvT_T0_DpT1_:
        /* <DEDUP_REMOVED lines=39> */
[----:B------:R-:W-:Y:S05]  /*0270*/  CALL.REL.NOINC `($__internal_130_$__cuda_sm20_div_u16) ;  /* 0x0000000c00847944 */ /* 0x000fea0003c00000 */
        /* <DEDUP_REMOVED lines=59> */
.L_x_3542:
        /* <DEDUP_REMOVED lines=89> */
.L_x_3541:
        /* <DEDUP_REMOVED lines=52> */
.L_x_3540:
[----:B------:R-:W0:Y:S02]  /*0f00*/  S2R R6, SR_TID.X ;  /* 0x0000000000067919 */ /* 0x000e240000002100 */
[----:B0-----:R-:W-:-:S03]  /*0f10*/  IMAD.WIDE.U32 R2, R6, 0x4, RZ ;  /* 0x0000000406027825 */ /* 0x001fc600078e00ff */
[----:B------:R-:W-:-:S04]  /*0f20*/  ISETP.GE.U32.AND P0, PT, R2, UR12, PT ;  /* 0x0000000c02007c0c */ /* 0x000fc8000bf06070 */
[----:B------:R-:W-:-:S13]  /*0f30*/  ISETP.GE.AND.EX P0, PT, R3, UR5, PT, P0 ;  /* 0x0000000503007c0c */ /* 0x000fda000bf06300 */
[----:B------:R-:W-:Y:S05]  /*0f40*/  @P0 EXIT ;  /* 0x000000000000094d */ /* 0x000fea0003800000 */
[----:B------:R-:W-:Y:S01]  /*0f50*/  IMAD.MOV.U32 R7, RZ, RZ, RZ ;  /* 0x000000ffff077224 */ /* 0x000fe200078e00ff */
[----:B------:R-:W0:Y:S06]  /*0f60*/  LDCU UR4, c[0x0][0x360] ;  /* 0x00006c00ff0477ac */ /* 0x000e2c0008000800 */
.L_x_3543:
        /* <DEDUP_REMOVED lines=18> */
        .weak           $__internal_130_$__cuda_sm20_div_u16
        .type           $__internal_130_$__cuda_sm20_div_u16,@function
        .size           $__internal_130_$__cuda_sm20_div_u16,(.L_x_7851 - $__internal_130_$__cuda_sm20_div_u16)
$__internal_130_$__cuda_sm20_div_u16:
        /* <DEDUP_REMOVED lines=19> */
[----:B------:R-:W-:Y:S05]  /*11c0*/  RET.REL.NODEC R2 `(_ZN2at6native55_GLOBAL__N__de093ff9_22_ForeachBinaryOpList_cu_a911ec4325multi_tensor_apply_kernelINS1_18TensorListMetadataILi2EEENS1_11CopyFunctorIahLi2ELi1ELi1EEEJNS0_4CopyIahEEEEEvT_T0_DpT1_) ;  /* 0xffffffec028c7950 */ /* 0x000fea0003c3ffff */
.L_x_3544:
        /* <DEDUP_REMOVED lines=11> */
.L_x_7851:


//--------------------- .text._ZN2at6native55_GLOBAL__N__de093ff9_22_ForeachBinaryOpList_cu_a911ec4325multi_tensor_apply_kernelINS1_18TensorListMetadataILi2EEENS1_14UnaryOpFunctorIaLi2ELi1ELi1EEEJNS0_4CopyIaaEEEEEvT_T0_DpT1_ --------------------------
	.section	.text._ZN2at6native55_GLOBAL__N__de093ff9_22_ForeachBinaryOpList_cu_a911ec4325multi_tensor_apply_kernelINS1_18TensorListMetadataILi2EEENS1_14UnaryOpFunctorIaLi2ELi1ELi1EEEJNS0_4CopyIaaEEEEEvT_T0_DpT1_,"ax",@progbits
	.align	128
.text._ZN2at6native55_GLOBAL__N__de093ff9_22_ForeachBinaryOpList_cu_a911ec4325multi_tensor_apply_kernelINS1_18TensorListMetadataILi2EEENS1_14UnaryOpFunctorIaLi2ELi1ELi1EEEJNS0_4CopyIaaEEEEEvT_T0_DpT1_:
        .type           _ZN2at6native55_GLOBAL__N__de093ff9_22_ForeachBinaryOpList_cu_a911ec4325multi_tensor_apply_kernelINS1_18TensorListMetadataILi2EEENS1_14UnaryOpFunctorIaLi2ELi1ELi1EEEJNS0_4CopyIaaEEEEEvT_T0_DpT1_,@function
        .size           _ZN2at6native55_GLOBAL__N__de093ff9_22_ForeachBinaryOpList_cu_a911ec4325multi_tensor_apply_kernelINS1_18TensorListMetadataILi2EEENS1_14UnaryOpFunctorIaLi2ELi1ELi1EEEJNS0_4CopyIaaEEEEEvT_T0_DpT1_,(.L_x_7853 - _ZN2at6native55_GLOBAL__N__de093ff9_22_ForeachBinaryOpList_cu_a911ec4325multi_tensor_apply_kernelINS1_18TensorListMetadataILi2EEENS1_14UnaryOpFunctorIaLi2ELi1ELi1EEEJNS0_4CopyIaaEEEEEvT_T0_DpT1_)
        .other          _ZN2at6native55_GLOBAL__N__de093ff9_22_ForeachBinaryOpList_cu_a911ec4325multi_tensor_apply_kernelINS1_18TensorListMetadataILi2EEENS1_14UnaryOpFunctorIaLi2ELi1ELi1EEEJNS0_4CopyIaaEEEEEvT_T0_DpT1_,@"STO_CUDA_ENTRY STV_DEFAULT"
_ZN2at6native55_GLOBAL__N__de093ff9_22_ForeachBinaryOpList_cu_a911ec4325multi_tensor_apply_kernelINS1_18TensorListMetadataILi2EEENS1_14UnaryOpFunctorIaLi2ELi1ELi1EEEJNS0_4CopyIaaEEEEEvT_T0_DpT1_:
        /* <DEDUP_REMOVED lines=39> */
[----:B------:R-:W-:Y:S05]  /*0270*/  CALL.REL.NOINC `($__internal_131_$__cuda_sm20_div_u16) ;  /* 0x0000000c00a07944 */ /* 0x000fea0003c00000 */
        /* <DEDUP_REMOVED lines=59> */
.L_x_3547:
[C---:B------:R-:W-:Y:S01]  /*0630*/  ISETP.GE.U32.AND P2, PT, R2.reuse, UR32, PT ;  /* 0x0000002002007c0c */ /* 0x040fe2000bf46070 */
[----:B------:R-:W-:Y:S01]  /*0640*/  IMAD.U32 R5, RZ, RZ, UR33 ;  /* 0x00000021ff057e24 */ /* 0x000fe2000f8e00ff */
[----:B------:R-:W-:Y:S02]  /*0650*/  IADD3 R0, P0, PT, R2, UR33, RZ ;  /* 0x0000002102007c10 */ /* 0x000fe4000ff1e0ff */
[----:B------:R-:W-:Y:S02]  /*0660*/  ISETP.GE.AND.EX P2, PT, R3, UR31, PT, P2 ;  /* 0x0000001f03007c0c */ /* 0x000fe4000bf46320 */
[----:B------:R-:W-:Y:S01]  /*0670*/  ISETP.GE.U32.AND P3, PT, R0, UR32, PT ;  /* 0x0000002000007c0c */ /* 0x000fe2000bf66070 */
[----:B------:R-:W-:Y:S01]  /*0680*/  IMAD.X R0, RZ, RZ, R3, P0 ;  /* 0x000000ffff007224 */ /* 0x000fe200000e0603 */
[----:B0-----:R-:W-:Y:S02]  /*0690*/  IADD3 R16, P1, P4, R5, UR33, R2 ;  /* 0x0000002105107c10 */ /* 0x001fe4000fc3e002 */
[----:B------:R-:W-:-:S02]  /*06a0*/  PRMT R15, RZ, 0x7610, R15 ;  /* 0x00007610ff0f7816 */ /* 0x000fc4000000000f */
[----:B------:R-:W-:Y:S02]  /*06b0*/  ISETP.GE.AND.EX P3, PT, R0, UR31, PT, P3 ;  /* 0x0000001f00007c0c */ /* 0x000fe4000bf66330 */
[----:B------:R-:W-:Y:S02]  /*06c0*/  IADD3.X R18, PT, PT, RZ, RZ, R3, P1, P4 ;  /* 0x000000ffff127210 */ /* 0x000fe40000fe8403 */
[----:B------:R-:W-:Y:S02]  /*06d0*/  IADD3 R0, P5, PT, R16, UR33, RZ ;  /* 0x0000002110007c10 */ /* 0x000fe4000ffbe0ff */
[----:B------:R-:W-:-:S04]  /*06e0*/  @!P2 IADD3 R4, P0, PT, R2, UR30, RZ ;  /* 0x0000001e0204ac10 */ /* 0x000fc8000ff1e0ff */
[C---:B------:R-:W-:Y:S02]  /*06f0*/  @!P2 IADD3.X R5, PT, PT, R3.reuse, UR7, RZ, P0, !PT ;  /* 0x000000070305ac10 */ /* 0x040fe400087fe4ff */
[----:B------:R-:W-:Y:S02]  /*0700*/  ISETP.GE.U32.AND P0, PT, R16, UR32, PT ;  /* 0x0000002010007c0c */ /* 0x000fe4000bf06070 */
[----:B------:R-:W-:Y:S01]  /*0710*/  @!P3 IADD3 R6, P4, PT, R2, UR8, RZ ;  /* 0x000000080206bc10 */ /* 0x000fe2000ff9e0ff */
[----:B------:R0:W2:Y:S01]  /*0720*/  @!P2 LDG.E.U8 R15, desc[UR28][R4.64] ;  /* 0x0000001c040fa981 */ /* 0x0000a2000c1e1100 */
[----:B------:R-:W-:Y:S02]  /*0730*/  ISETP.GE.AND.EX P0, PT, R18, UR31, PT, P0 ;  /* 0x0000001f12007c0c */ /* 0x000fe4000bf06300 */
[----:B------:R-:W-:Y:S02]  /*0740*/  PRMT R17, RZ, 0x7610, R17 ;  /* 0x00007610ff117816 */ /* 0x000fe40000000011 */
[----:B------:R-:W-:Y:S01]  /*0750*/  ISETP.GE.U32.AND P1, PT, R0, UR32, PT ;  /* 0x0000002000007c0c */ /* 0x000fe2000bf26070 */
[----:B------:R-:W-:Y:S01]  /*0760*/  IMAD.X R0, RZ, RZ, R18, P5 ;  /* 0x000000ffff007224 */ /* 0x000fe200028e0612 */
[----:B------:R-:W-:-:S04]  /*0770*/  @!P3 IADD3.X R7, PT, PT, R3, UR9, RZ, P4, !PT ;  /* 0x000000090307bc10 */ /* 0x000fc8000a7fe4ff */
[----:B------:R-:W-:Y:S01]  /*0780*/  ISETP.GE.AND.EX P1, PT, R0, UR31, PT, P1 ;  /* 0x0000001f00007c0c */ /* 0x000fe2000bf26310 */
[----:B------:R1:W3:Y:S01]  /*0790*/  @!P3 LDG.E.U8 R17, desc[UR28][R6.64] ;  /* 0x0000001c0611b981 */ /* 0x0002e2000c1e1100 */
[----:B0-----:R-:W-:Y:S02]  /*07a0*/  PRMT R4, RZ, 0x7610, R4 ;  /* 0x00007610ff047816 */ /* 0x001fe40000000004 */
[----:B------:R-:W-:-:S04]  /*07b0*/  @!P0 IADD3 R8, P4, PT, R2, UR43, RZ ;  /* 0x0000002b02088c10 */ /* 0x000fc8000ff9e0ff */
[----:B------:R-:W-:Y:S02]  /*07c0*/  @!P0 IADD3.X R9, PT, PT, R3, UR44, RZ, P4, !PT ;  /* 0x0000002c03098c10 */ /* 0x000fe4000a7fe4ff */
[----:B------:R-:W-:-:S03]  /*07d0*/  PRMT R0, RZ, 0x7610, R0 ;  /* 0x00007610ff007816 */ /* 0x000fc60000000000 */
[----:B------:R-:W-:Y:S01]  /*07e0*/  @!P1 IADD3 R10, P4, PT, R2, UR40, RZ ;  /* 0x00000028020a9c10 */ /* 0x000fe2000ff9e0ff */
[----:B------:R-:W4:Y:S03]  /*07f0*/  @!P0 LDG.E.U8 R4, desc[UR28][R8.64] ;  /* 0x0000001c08048981 */ /* 0x000f26000c1e1100 */
[----:B------:R-:W-:-:S05]  /*0800*/  @!P1 IADD3.X R11, PT, PT, R3, UR41, RZ, P4, !PT ;  /* 0x00000029030b9c10 */ /* 0x000fca000a7fe4ff */
[----:B------:R0:W5:Y:S01]  /*0810*/  @!P1 LDG.E.U8 R0, desc[UR28][R10.64] ;  /* 0x0000001c0a009981 */ /* 0x000162000c1e1100 */
[C---:B------:R-:W-:Y:S01]  /*0820*/  @!P2 IADD3 R12, P4, PT, R2.reuse, UR27, RZ ;  /* 0x0000001b020cac10 */ /* 0x040fe2000ff9e0ff */
[----:B------:R-:W-:Y:S01]  /*0830*/  IMAD.U32 R5, RZ, RZ, UR33 ;  /* 0x00000021ff057e24 */ /* 0x000fe2000f8e00ff */
[----:B-1----:R-:W-:Y:S02]  /*0840*/  @!P3 IADD3 R6, P6, PT, R2, UR19, RZ ;  /* 0x000000130206bc10 */ /* 0x002fe4000ffde0ff */
[----:B------:R-:W-:Y:S02]  /*0850*/  @!P2 IADD3.X R13, PT, PT, R3, UR10, RZ, P4, !PT ;  /* 0x0000000a030dac10 */ /* 0x000fe4000a7fe4ff */
[----:B------:R-:W-:Y:S02]  /*0860*/  IADD3 R16, P4, P5, R5, UR33, R16 ;  /* 0x0000002105107c10 */ /* 0x000fe4000fd9e010 */
[----:B------:R-:W-:Y:S02]  /*0870*/  @!P3 IADD3.X R7, PT, PT, R3, UR12, RZ, P6, !PT ;  /* 0x0000000c0307bc10 */ /* 0x000fe4000b7fe4ff */
[----:B------:R-:W-:-:S02]  /*0880*/  IADD3.X R18, PT, PT, RZ, RZ, R18, P4, P5 ;  /* 0x000000ffff127210 */ /* 0x000fc400027ea412 */
[----:B------:R-:W-:Y:S02]  /*0890*/  ISETP.GE.U32.AND P6, PT, R16, UR32, PT ;  /* 0x0000002010007c0c */ /* 0x000fe4000bfc6070 */
[----:B------:R-:W-:Y:S02]  /*08a0*/  PRMT R19, RZ, 0x7610, R19 ;  /* 0x00007610ff137816 */ /* 0x000fe40000000013 */
[----:B------:R-:W-:Y:S02]  /*08b0*/  PRMT R21, RZ, 0x7610, R21 ;  /* 0x00007610ff157816 */ /* 0x000fe40000000015 */
[----:B------:R-:W-:Y:S02]  /*08c0*/  PRMT R23, RZ, 0x7610, R23 ;  /* 0x00007610ff177816 */ /* 0x000fe40000000017 */
[----:B------:R-:W-:Y:S01]  /*08d0*/  PRMT R25, RZ, 0x7610, R25 ;  /* 0x00007610ff197816 */ /* 0x000fe20000000019 */
[----:B--2---:R-:W-:Y:S01]  /*08e0*/  @!P2 STG.E.U8 desc[UR28][R12.64], R15 ;  /* 0x0000000f0c00a986 */ /* 0x004fe2000c10111c */
[----:B------:R-:W-:-:S02]  /*08f0*/  IADD3 R14, P2, P4, R5, UR33, R16 ;  /* 0x00000021050e7c10 */ /* 0x000fc4000fc5e010 */
[----:B------:R-:W-:Y:S02]  /*0900*/  IADD3 R5, P5, PT, R16, UR33, RZ ;  /* 0x0000002110057c10 */ /* 0x000fe4000ffbe0ff */
[--C-:B0-----:R-:W-:Y:S02]  /*0910*/  IADD3.X R10, PT, PT, RZ, RZ, R18.reuse, P2, P4 ;  /* 0x000000ffff0a7210 */ /* 0x101fe400017e8412 */
[----:B------:R-:W-:Y:S01]  /*0920*/  ISETP.GE.U32.AND P2, PT, R5, UR32, PT ;  /* 0x0000002005007c0c */ /* 0x000fe2000bf46070 */
[----:B------:R-:W-:Y:S01]  /*0930*/  IMAD.X R11, RZ, RZ, R18, P5 ;  /* 0x000000ffff0b7224 */ /* 0x000fe200028e0612 */
[----:B------:R-:W-:Y:S01]  /*0940*/  @!P0 IADD3 R8, P4, PT, R2, UR42, RZ ;  /* 0x0000002a02088c10 */ /* 0x000fe2000ff9e0ff */
[----:B---3--:R0:W-:Y:S01]  /*0950*/  @!P3 STG.E.U8 desc[UR28][R6.64], R17 ;  /* 0x000000110600b986 */ /* 0x0081e2000c10111c */
[----:B------:R-:W-:Y:S02]  /*0960*/  ISETP.GE.AND.EX P3, PT, R18, UR31, PT, P6 ;  /* 0x0000001f12007c0c */ /* 0x000fe4000bf66360 */
[----:B------:R-:W-:-:S02]  /*0970*/  IADD3 R5, P6, PT, R14, UR33, RZ ;  /* 0x000000210e057c10 */ /* 0x000fc4000ffde0ff */
[----:B------:R-:W-:Y:S02]  /*0980*/  @!P0 IADD3.X R9, PT, PT, R3, UR20, RZ, P4, !PT ;  /* 0x0000001403098c10 */ /* 0x000fe4000a7fe4ff */
[----:B------:R-:W-:Y:S01]  /*0990*/  ISETP.GE.U32.AND P5, PT, R5, UR32, PT ;  /* 0x0000002005007c0c */ /* 0x000fe2000bfa6070 */
[----:B------:R-:W-:Y:S01]  /*09a0*/  IMAD.X R5, RZ, RZ, R10, P6 ;  /* 0x000000ffff057224 */ /* 0x000fe200030e060a */
[----:B------:R-:W-:Y:S02]  /*09b0*/  ISETP.GE.U32.AND P4, PT, R14, UR32, PT ;  /* 0x000000200e007c0c */ /* 0x000fe4000bf86070 */
[----:B------:R-:W-:Y:S02]  /*09c0*/  ISETP.GE.AND.EX P2, PT, R11, UR31, PT, P2 ;  /* 0x0000001f0b007c0c */ /* 0x000fe4000bf46320 */
[----:B------:R-:W-:Y:S01]  /*09d0*/  ISETP.GE.AND.EX P4, PT, R10, UR31, PT, P4 ;  /* 0x0000001f0a007c0c */ /* 0x000fe2000bf86340 */
[----:B----4-:R1:W-:Y:S01]  /*09e0*/  @!P0 STG.E.U8 desc[UR28][R8.64], R4 ;  /* 0x0000000408008986 */ /* 0x0103e2000c10111c */
[----:B------:R-:W-:-:S02]  /*09f0*/  ISETP.GE.AND.EX P5, PT, R5, UR31, PT, P5 ;  /* 0x0000001f05007c0c */ /* 0x000fc4000bfa6350 */
[C---:B0-----:R-:W-:Y:S02]  /*0a00*/  @!P1 IADD3 R6, P6, PT, R2.reuse, UR39, RZ ;  /* 0x0000002702069c10 */ /* 0x041fe4000ffde0ff */
[C---:B------:R-:W-:Y:S02]  /*0a10*/  @!P3 IADD3 R10, P0, PT, R2.reuse, UR45, RZ ;  /* 0x0000002d020abc10 */ /* 0x040fe4000ff1e0ff */
[C---:B------:R-:W-:Y:S02]  /*0a20*/  @!P1 IADD3.X R7, PT, PT, R3.reuse, UR22, RZ, P6, !PT ;  /* 0x0000001603079c10 */ /* 0x040fe4000b7fe4ff */
[----:B------:R-:W-:Y:S02]  /*0a30*/  @!P3 IADD3.X R11, PT, PT, R3, UR46, RZ, P0, !PT ;  /* 0x0000002e030bbc10 */ /* 0x000fe400087fe4ff */
[C---:B------:R-:W-:Y:S01]  /*0a40*/  @!P2 IADD3 R12, P0, PT, R2.reuse, UR38, RZ ;  /* 0x00000026020cac10 */ /* 0x040fe2000ff1e0ff */
[----:B-----5:R0:W-:Y:S01]  /*0a50*/  @!P1 STG.E.U8 desc[UR28][R6.64], R0 ;  /* 0x0000000006009986 */ /* 0x0201e2000c10111c */
[----:B------:R-:W-:-:S02]  /*0a60*/  @!P4 IADD3 R14, P1, PT, R2, UR36, RZ ;  /* 0x00000024020ecc10 */ /* 0x000fc4000ff3e0ff */
[C---:B------:R-:W-:Y:S01]  /*0a70*/  @!P2 IADD3.X R13, PT, PT, R3.reuse, UR23, RZ, P0, !PT ;  /* 0x00000017030dac10 */ /* 0x040fe200087fe4ff */
[----:B------:R2:W3:Y:S01]  /*0a80*/  @!P3 LDG.E.U8 R19, desc[UR28][R10.64] ;  /* 0x0000001c0a13b981 */ /* 0x0004e2000c1e1100 */
[----:B-1----:R-:W-:Y:S02]  /*0a90*/  @!P5 IADD3 R4, P0, PT, R2, UR34, RZ ;  /* 0x000000220204dc10 */ /* 0x002fe4000ff1e0ff */
[C---:B------:R-:W-:Y:S01]  /*0aa0*/  @!P4 IADD3.X R15, PT, PT, R3.reuse, UR17, RZ, P1, !PT ;  /* 0x00000011030fcc10 */ /* 0x040fe20008ffe4ff */
[----:B------:R-:W4:Y:S01]  /*0ab0*/  @!P2 LDG.E.U8 R21, desc[UR28][R12.64] ;  /* 0x0000001c0c15a981 */ /* 0x000f22000c1e1100 */
[----:B------:R-:W-:-:S03]  /*0ac0*/  @!P5 IADD3.X R5, PT, PT, R3, UR15, RZ, P0, !PT ;  /* 0x0000000f0305dc10 */ /* 0x000fc600087fe4ff */
[----:B------:R-:W5:Y:S04]  /*0ad0*/  @!P4 LDG.E.U8 R23, desc[UR28][R14.64] ;  /* 0x0000001c0e17c981 */ /* 0x000f68000c1e1100 */
[----:B------:R1:W5:Y:S01]  /*0ae0*/  @!P5 LDG.E.U8 R25, desc[UR28][R4.64] ;  /* 0x0000001c0419d981 */ /* 0x000362000c1e1100 */
[C---:B0-----:R-:W-:Y:S02]  /*0af0*/  @!P3 IADD3 R6, P0, PT, R2.reuse, UR25, RZ ;  /* 0x000000190206bc10 */ /* 0x041fe4000ff1e0ff */
[C---:B--2---:R-:W-:Y:S02]  /*0b00*/  @!P4 IADD3 R10, P1, PT, R2.reuse, UR35, RZ ;  /* 0x00000023020acc10 */ /* 0x044fe4000ff3e0ff */
        /* <DEDUP_REMOVED lines=10> */
[----:B-1----:R-:W-:Y:S01]  /*0bb0*/  IMAD.U32 R5, RZ, RZ, UR33 ;  /* 0x00000021ff057e24 */ /* 0x002fe2000f8e00ff */
[----:B------:R-:W-:-:S03]  /*0bc0*/  UIMAD.WIDE.U32 UR4, UR33, 0x8, UR4 ;  /* 0x00000008210478a5 */ /* 0x000fc6000f8e0004 */
[----:B------:R-:W-:Y:S01]  /*0bd0*/  IMAD.WIDE.U32 R2, R5, 0x8, R2 ;  /* 0x0000000805027825 */ /* 0x000fe200078e0002 */
[----:B---3--:R0:W-:Y:S04]  /*0be0*/  @!P3 STG.E.U8 desc[UR28][R6.64], R19 ;  /* 0x000000130600b986 */ /* 0x0081e8000c10111c */
[----:B----4-:R0:W-:Y:S04]  /*0bf0*/  @!P2 STG.E.U8 desc[UR28][R8.64], R21 ;  /* 0x000000150800a986 */ /* 0x0101e8000c10111c */
[----:B-----5:R0:W-:Y:S04]  /*0c00*/  @!P4 STG.E.U8 desc[UR28][R10.64], R23 ;  /* 0x000000170a00c986 */ /* 0x0201e8000c10111c */
[----:B------:R0:W-:Y:S01]  /*0c10*/  @!P5 STG.E.U8 desc[UR28][R16.64], R25 ;  /* 0x000000191000d986 */ /* 0x0001e2000c10111c */
[----:B------:R-:W-:Y:S05]  /*0c20*/  BRA.U UP0, `(.L_x_3547) ;  /* 0xfffffff900807547 */ /* 0x000fea000b83ffff */
.L_x_3546:
[----:B------:R-:W-:-:S04]  /*0c30*/  ULOP3.LUT UR6, UR11, 0x1, URZ, 0xc0, !UPT ;  /* 0x000000010b067892 */ /* 0x000fc8000f8ec0ff */
[----:B------:R-:W-:-:S06]  /*0c40*/  UISETP.NE.U32.AND UP0, UPT, UR6, 0x1, UPT ;  /* 0x000000010600788c */ /* 0x000fcc000bf05070 */
[----:B------:R-:W-:-:S13]  /*0c50*/  PLOP3.LUT P0, PT, PT, PT, UP0, 0x80, 0x8 ;  /* 0x000000000008781c */ /* 0x000fda0003f0f008 */
[----:B------:R-:W-:Y:S05]  /*0c60*/  @!P0 EXIT ;  /* 0x000000000000894d */ /* 0x000fea0003800000 */
[----:B------:R-:W1:Y:S01]  /*0c70*/  S2R R0, SR_TID.X ;  /* 0x0000000000007919 */ /* 0x000e620000002100 */
[----:B------:R-:W2:Y:S01]  /*0c80*/  LDCU UR6, c[0x0][0x360] ;  /* 0x00006c00ff0677ac */ /* 0x000ea20008000800 */
[----:B0-----:R-:W-:Y:S02]  /*0c90*/  PRMT R11, RZ, 0x7610, R11 ;  /* 0x00007610ff0b7816 */ /* 0x001fe4000000000b */
[----:B------:R-:W-:Y:S02]  /*0ca0*/  PRMT R13, RZ, 0x7610, R13 ;  /* 0x00007610ff0d7816 */ /* 0x000fe4000000000d */
[----:B-1----:R-:W-:-:S04]  /*0cb0*/  IADD3 R0, P0, PT, R0, UR4, RZ ;  /* 0x0000000400007c10 */ /* 0x002fc8000ff1e0ff */
[C---:B--2---:R-:W-:Y:S01]  /*0cc0*/  IADD3 R10, P2, PT, R0.reuse, UR6, RZ ;  /* 0x00000006000a7c10 */ /* 0x044fe2000ff5e0ff */
        /* <DEDUP_REMOVED lines=16> */
[----:B------:R-:W-:Y:S02]  /*0dd0*/  PRMT R15, RZ, 0x7610, R15 ;  /* 0x00007610ff0f7816 */ /* 0x000fe4000000000f */
[----:B------:R-:W-:Y:S01]  /*0de0*/  @!P2 IADD3.X R7, PT, PT, R20, UR7, RZ, P3, !PT ;  /* 0x000000071407ac10 */ /* 0x000fe20009ffe4ff */
[----:B------:R-:W3:Y:S01]  /*0df0*/  @!P1 LDG.E.U8 R13, desc[UR28][R4.64] ;  /* 0x0000001c040d9981 */ /* 0x000ee2000c1e1100 */
[----:B------:R-:W-:-:S03]  /*0e00*/  IADD3 R14, P4, PT, R12, UR6, RZ ;  /* 0x000000060c0e7c10 */ /* 0x000fc6000ff9e0ff */
[----:B------:R1:W4:Y:S01]  /*0e10*/  @!P2 LDG.E.U8 R15, desc[UR28][R6.64] ;  /* 0x0000001c060fa981 */ /* 0x000322000c1e1100 */
[----:B------:R-:W-:Y:S01]  /*0e20*/  ISETP.GE.U32.AND P3, PT, R14, UR32, PT ;  /* 0x000000200e007c0c */ /* 0x000fe2000bf66070 */
[----:B------:R-:W-:Y:S01]  /*0e30*/  IMAD.X R16, RZ, RZ, R20, P4 ;  /* 0x000000ffff107224 */ /* 0x000fe200020e0614 */
[----:B------:R-:W-:-:S04]  /*0e40*/  PRMT R17, RZ, 0x7610, R17 ;  /* 0x00007610ff117816 */ /* 0x000fc80000000011 */
        /* <DEDUP_REMOVED lines=18> */
.L_x_3545:
[----:B------:R-:W0:Y:S02]  /*0f70*/  S2R R6, SR_TID.X ;  /* 0x0000000000067919 */ /* 0x000e240000002100 */
[----:B0-----:R-:W-:-:S03]  /*0f80*/  IMAD.WIDE.U32 R2, R6, 0x4, RZ ;  /* 0x0000000406027825 */ /* 0x001fc600078e00ff */
[----:B------:R-:W-:-:S04]  /*0f90*/  ISETP.GE.U32.AND P0, PT, R2, UR12, PT ;  /* 0x0000000c02007c0c */ /* 0x000fc8000bf06070 */
[----:B------:R-:W-:-:S13]  /*0fa0*/  ISETP.GE.AND.EX P0, PT, R3, UR5, PT, P0 ;  /* 0x0000000503007c0c */ /* 0x000fda000bf06300 */
[----:B------:R-:W-:Y:S05]  /*0fb0*/  @P0 EXIT ;  /* 0x000000000000094d */ /* 0x000fea0003800000 */
[----:B------:R-:W-:Y:S01]  /*0fc0*/  IMAD.MOV.U32 R7, RZ, RZ, RZ ;  /* 0x000000ffff077224 */ /* 0x000fe200078e00ff */
[----:B------:R-:W0:Y:S06]  /*0fd0*/  LDCU UR4, c[0x0][0x360] ;  /* 0x00006c00ff0477ac */ /* 0x000e2c0008000800 */
.L_x_3548:
        /* <DEDUP_REMOVED lines=18> */
        .weak           $__internal_131_$__cuda_sm20_div_u16
        .type           $__internal_131_$__cuda_sm20_div_u16,@function
        .size           $__internal_131_$__cuda_sm20_div_u16,(.L_x_7853 - $__internal_131_$__cuda_sm20_div_u16)
$__internal_131_$__cuda_sm20_div_u16:
        /* <DEDUP_REMOVED lines=19> */
[----:B------:R-:W-:Y:S05]  /*1230*/  RET.REL.NODEC R2 `(_ZN2at6native55_GLOBAL__N__de093ff9_22_ForeachBinaryOpList_cu_a911ec4325multi_tensor_apply_kernelINS1_18TensorListMetadataILi2EEENS1_14UnaryOpFunctorIaLi2ELi1ELi1EEEJNS0_4CopyIaaEEEEEvT_T0_DpT1_) ;  /* 0xffffffec02707950 */ /* 0x000fea0003c3ffff */
.L_x_3549:
        /* <DEDUP_REMOVED lines=12> */
.L_x_7853:


//--------------------- .text._ZN2at6native55_GLOBAL__N__de093ff9_22_ForeachBinaryOpList_cu_a911ec4325multi_tensor_apply_kernelINS1_18TensorListMetadataILi2EEENS1_11CopyFunctorIhN3c1015Float8_e5m2fnuzELi2ELi1ELi1EEEJNS0_4CopyIhS7_EEEEEvT_T0_DpT1_ --------------------------
	.section	.text._ZN2at6native55_GLOBAL__N__de093ff9_22_ForeachBinaryOpList_cu_a911ec4325multi_tensor_apply_kernelINS1_18TensorListMetadataILi2EEENS1_11CopyFunctorIhN3c1015Float8_e5m2fnuzELi2ELi1ELi1EEEJNS0_4CopyIhS7_EEEEEvT_T0_DpT1_,"ax",@progbits
	.align	128
.text._ZN2at6native55_GLOBAL__N__de093ff9_22_ForeachBinaryOpList_cu_a911ec4325multi_tensor_apply_kernelINS1_18TensorListMetadataILi2EEENS1_11CopyFunctorIhN3c1015Float8_e5m2fnuzELi2ELi1ELi1EEEJNS0_4CopyIhS7_EEEEEvT_T0_DpT1_:
        .type           _ZN2at6native55_GLOBAL__N__de093ff9_22_ForeachBinaryOpList_cu_a911ec4325multi_tensor_apply_kernelINS1_18TensorListMetadataILi2EEENS1_11CopyFunctorIhN3c1015Float8_e5m2fnuzELi2ELi1ELi1EEEJNS0_4CopyIhS7_EEEEEvT_T0_DpT1_,@function
        .size           _ZN2at6native55_GLOBAL__N__de093ff9_22_ForeachBinaryOpList_cu_a911ec4325multi_tensor_apply_kernelINS1_18TensorListMetadataILi2EEENS1_11CopyFunctorIhN3c1015Float8_e5m2fnuzELi2ELi1ELi1EEEJNS0_4CopyIhS7_EEEEEvT_T0_DpT1_,(.L_x_7855 - _ZN2at6native55_GLOBAL__N__de093ff9_22_ForeachBinaryOpList_cu_a911ec4325multi_tensor_apply_kernelINS1_18TensorListMetadataILi2EEENS1_11CopyFunctorIhN3c1015Float8_e5m2fnuzELi2ELi1ELi1EEEJNS0_4CopyIhS7_EEEEEvT_T0_DpT1_)
        .other          _ZN2at6native55_GLOBAL__N__de093ff9_22_ForeachBinaryOpList_cu_a911ec4325multi_tensor_apply_kernelINS1_18TensorListMetadataILi2EEENS1_11CopyFunctorIhN3c1015Float8_e5m2fnuzELi2ELi1ELi1EEEJNS0_4CopyIhS7_EEEEEvT_T0_DpT1_,@"STO_CUDA_ENTRY STV_DEFAULT"
_ZN2at6native55_GLOBAL__N__de093ff9_22_ForeachBinaryOpList_cu_a911ec4325multi_tensor_apply_kernelINS1_18TensorListMetadataILi2EEENS1_11CopyFunctorIhN3c1015Float8_e5m2fnuzELi2ELi1ELi1EEEJNS0_4CopyIhS7_EEEEEvT_T0_DpT1_:
        /* <DEDUP_REMOVED lines=50> */
.L_x_3567:
        /* <DEDUP_REMOVED lines=51> */
.L_x_3554:
[----:B------:R-:W-:Y:S05]  /*0650*/  BSYNC.RECONVERGENT B1 ;  /* 0x0000000000017941 */ /* 0x000fea0003800200 */
.L_x_3553:
[----:B------:R-:W-:Y:S01]  /*0660*/  IMAD.SHL.U32 R6, R6, 0x200000, RZ ;  /* 0x0020000006067824 */ /* 0x000fe200078e00ff */
[----:B------:R-:W-:-:S04]  /*0670*/  LEA R7, R7, 0x37800000, 0x17 ;  /* 0x3780000007077811 */ /* 0x000fc800078eb8ff */
[----:B------:R-:W-:-:S07]  /*0680*/  LOP3.LUT R14, R7, R6, R11, 0xfe, !PT ;  /* 0x00000006070e7212 */ /* 0x000fce00078efe0b */
.L_x_3552:
[----:B------:R-:W-:Y:S05]  /*0690*/  BSYNC.RECONVERGENT B0 ;  /* 0x0000000000007941 */ /* 0x000fea0003800200 */
.L_x_3551:
[----:B-----5:R-:W-:Y:S01]  /*06a0*/  ISETP.NE.AND P4, PT, R3, RZ, PT ;  /* 0x000000ff0300720c */ /* 0x020fe20003f85270 */
[----:B------:R0:W1:Y:S01]  /*06b0*/  F2I.FTZ.U32.TRUNC.NTZ R6, R14 ;  /* 0x0000000e00067305 */ /* 0x000062000021f000 */
        /* <DEDUP_REMOVED lines=20> */
.L_x_3558:
[----:B------:R-:W-:Y:S05]  /*0800*/  BSYNC.RECONVERGENT B1 ;  /* 0x0000000000017941 */ /* 0x000fea0003800200 */
.L_x_3557:
[----:B------:R-:W-:Y:S01]  /*0810*/  IMAD.SHL.U32 R7, R7, 0x200000, RZ ;  /* 0x0020000007077824 */ /* 0x000fe200078e00ff */
[----:B------:R-:W-:-:S04]  /*0820*/  LEA R8, R8, 0x37800000, 0x17 ;  /* 0x3780000008087811 */ /* 0x000fc800078eb8ff */
[----:B------:R-:W-:-:S07]  /*0830*/  LOP3.LUT R7, R8, R7, R12, 0xfe, !PT ;  /* 0x0000000708077212 */ /* 0x000fce00078efe0c */
.L_x_3556:
[----:B------:R-:W-:Y:S05]  /*0840*/  BSYNC.RECONVERGENT B0 ;  /* 0x0000000000007941 */ /* 0x000fea0003800200 */
.L_x_3555:
[----:B------:R-:W-:Y:S01]  /*0850*/  ISETP.NE.AND P4, PT, R2, RZ, PT ;  /* 0x000000ff0200720c */ /* 0x000fe20003f85270 */
[----:B------:R-:W0:Y:S01]  /*0860*/  F2I.FTZ.U32.TRUNC.NTZ R7, R7 ;  /* 0x0000000700077305 */ /* 0x000e22000021f000 */
        /* <DEDUP_REMOVED lines=20> */
.L_x_3562:
[----:B------:R-:W-:Y:S05]  /*09b0*/  BSYNC.RECONVERGENT B1 ;  /* 0x0000000000017941 */ /* 0x000fea0003800200 */
.L_x_3561:
[----:B------:R-:W-:Y:S01]  /*09c0*/  IMAD.SHL.U32 R8, R8, 0x200000, RZ ;  /* 0x0020000008087824 */ /* 0x000fe200078e00ff */
[----:B------:R-:W-:-:S04]  /*09d0*/  LEA R9, R9, 0x37800000, 0x17 ;  /* 0x3780000009097811 */ /* 0x000fc800078eb8ff */
[----:B------:R-:W-:-:S07]  /*09e0*/  LOP3.LUT R8, R9, R8, R13, 0xfe, !PT ;  /* 0x0000000809087212 */ /* 0x000fce00078efe0d */
.L_x_3560:
[----:B------:R-:W-:Y:S05]  /*09f0*/  BSYNC.RECONVERGENT B0 ;  /* 0x0000000000007941 */ /* 0x000fea0003800200 */
.L_x_3559:
[----:B------:R-:W-:Y:S01]  /*0a00*/  ISETP.NE.AND P4, PT, R0, RZ, PT ;  /* 0x000000ff0000720c */ /* 0x000fe20003f85270 */
[----:B------:R-:W2:Y:S01]  /*0a10*/  F2I.FTZ.U32.TRUNC.NTZ R8, R8 ;  /* 0x0000000800087305 */ /* 0x000ea2000021f000 */
        /* <DEDUP_REMOVED lines=20> */
.L_x_3566:
[----:B------:R-:W-:Y:S05]  /*0b60*/  BSYNC.RECONVERGENT B1 ;  /* 0x0000000000017941 */ /* 0x000fea0003800200 */
.L_x_3565:
[----:B------:R-:W-:Y:S01]  /*0b70*/  IMAD.SHL.U32 R9, R9, 0x200000, RZ ;  /* 0x0020000009097824 */ /* 0x000fe200078e00ff */
[----:B------:R-:W-:-:S04]  /*0b80*/  LEA R10, R10, 0x37800000, 0x17 ;  /* 0x378000000a0a7811 */ /* 0x000fc800078eb8ff */
[----:B------:R-:W-:-:S07]  /*0b90*/  LOP3.LUT R9, R10, R9, R14, 0xfe, !PT ;  /* 0x000000090a097212 */ /* 0x000fce00078efe0e */
.L_x_3564:
[----:B------:R-:W-:Y:S05]  /*0ba0*/  BSYNC.RECONVERGENT B0 ;  /* 0x0000000000007941 */ /* 0x000fea0003800200 */
.L_x_3563:
[----:B------:R-:W3:Y:S01]  /*0bb0*/  F2I.FTZ.U32.TRUNC.NTZ R9, R9 ;  /* 0x0000000900097305 */ /* 0x000ee2000021f000 */
        /* <DEDUP_REMOVED lines=20> */
.L_x_3550:
[----:B------:R-:W0:Y:S02]  /*0d00*/  S2R R3, SR_TID.X ;  /* 0x0000000000037919 */ /* 0x000e240000002100 */
[----:B0-----:R-:W-:-:S03]  /*0d10*/  IMAD.WIDE.U32 R4, R3, 0x4, RZ ;  /* 0x0000000403047825 */ /* 0x001fc600078e00ff */
[----:B------:R-:W-:-:S04]  /*0d20*/  ISETP.GE.U32.AND P0, PT, R4, UR29, PT ;  /* 0x0000001d04007c0c */ /* 0x000fc8000bf06070 */
[----:B------:R-:W-:-:S13]  /*0d30*/  ISETP.GE.AND.EX P0, PT, R5, UR15, PT, P0 ;  /* 0x0000000f05007c0c */ /* 0x000fda000bf06300 */
[----:B------:R-:W-:Y:S05]  /*0d40*/  @P0 EXIT ;  /* 0x000000000000094d */ /* 0x000fea0003800000 */
[----:B------:R-:W-:Y:S01]  /*0d50*/  IMAD.MOV.U32 R0, RZ, RZ, RZ ;  /* 0x000000ffff007224 */ /* 0x000fe200078e00ff */
[----:B------:R-:W0:Y:S06]  /*0d60*/  LDCU UR4, c[0x0][0x360] ;  /* 0x00006c00ff0477ac */ /* 0x000e2c0008000800 */
.L_x_3584:
        /* <DEDUP_REMOVED lines=31> */
.L_x_3571:
[----:B0-----:R-:W-:Y:S05]  /*0f60*/  BSYNC.RECONVERGENT B1 ;  /* 0x0000000000017941 */ /* 0x001fea0003800200 */
.L_x_3570:
[----:B------:R-:W-:Y:S01]  /*0f70*/  IMAD.SHL.U32 R6, R6, 0x200000, RZ ;  /* 0x0020000006067824 */ /* 0x000fe200078e00ff */
[----:B------:R-:W-:-:S04]  /*0f80*/  LEA R8, R8, 0x37800000, 0x17 ;  /* 0x3780000008087811 */ /* 0x000fc800078eb8ff */
[----:B------:R-:W-:-:S07]  /*0f90*/  LOP3.LUT R6, R8, R6, R13, 0xfe, !PT ;  /* 0x0000000608067212 */ /* 0x000fce00078efe0d */
.L_x_3569:
[----:B0-----:R-:W-:Y:S05]  /*0fa0*/  BSYNC.RECONVERGENT B0 ;  /* 0x0000000000007941 */ /* 0x001fea0003800200 */
.L_x_3568:
        /* <DEDUP_REMOVED lines=23> */
.L_x_3575:
[----:B------:R-:W-:Y:S05]  /*1120*/  BSYNC.RECONVERGENT B1 ;  /* 0x0000000000017941 */ /* 0x000fea0003800200 */
.L_x_3574:
[----:B------:R-:W-:Y:S01]  /*1130*/  IMAD.SHL.U32 R7, R7, 0x200000, RZ ;  /* 0x0020000007077824 */ /* 0x000fe200078e00ff */
[----:B------:R-:W-:-:S04]  /*1140*/  LEA R8, R8, 0x37800000, 0x17 ;  /* 0x3780000008087811 */ /* 0x000fc800078eb8ff */
[----:B------:R-:W-:-:S07]  /*1150*/  LOP3.LUT R8, R8, R7, R14, 0xfe, !PT ;  /* 0x0000000708087212 */ /* 0x000fce00078efe0e */
.L_x_3573:
[----:B------:R-:W-:Y:S05]  /*1160*/  BSYNC.RECONVERGENT B0 ;  /* 0x0000000000007941 */ /* 0x000fea0003800200 */
.L_x_3572:
[----:B------:R-:W-:Y:S01]  /*1170*/  ISETP.NE.AND P0, PT, R4, RZ, PT ;  /* 0x000000ff0400720c */ /* 0x000fe20003f05270 */
[----:B------:R1:W2:Y:S01]  /*1180*/  F2I.FTZ.U32.TRUNC.NTZ R7, R8 ;  /* 0x0000000800077305 */ /* 0x0002a2000021f000 */
        /* <DEDUP_REMOVED lines=21> */
.L_x_3579:
[----:B------:R-:W-:Y:S05]  /*12e0*/  BSYNC.RECONVERGENT B1 ;  /* 0x0000000000017941 */ /* 0x000fea0003800200 */
.L_x_3578:
[----:B------:R-:W-:Y:S01]  /*12f0*/  IMAD.SHL.U32 R4, R4, 0x200000, RZ ;  /* 0x0020000004047824 */ /* 0x000fe200078e00ff */
[----:B------:R-:W-:-:S04]  /*1300*/  LEA R8, R8, 0x37800000, 0x17 ;  /* 0x3780000008087811 */ /* 0x000fc800078eb8ff */
[----:B------:R-:W-:-:S07]  /*1310*/  LOP3.LUT R9, R8, R4, R13, 0xfe, !PT ;  /* 0x0000000408097212 */ /* 0x000fce00078efe0d */
.L_x_3577:
[----:B------:R-:W-:Y:S05]  /*1320*/  BSYNC.RECONVERGENT B0 ;  /* 0x0000000000007941 */ /* 0x000fea0003800200 */
.L_x_3576:
[----:B------:R-:W-:Y:S01]  /*1330*/  ISETP.NE.AND P0, PT, R5, RZ, PT ;  /* 0x000000ff0500720c */ /* 0x000fe20003f05270 */
[----:B------:R1:W3:Y:S01]  /*1340*/  F2I.FTZ.U32.TRUNC.NTZ R11, R9 ;  /* 0x00000009000b7305 */ /* 0x0002e2000021f000 */
        /* <DEDUP_REMOVED lines=21> */
.L_x_3583:
[----:B------:R-:W-:Y:S05]  /*14a0*/  BSYNC.RECONVERGENT B1 ;  /* 0x0000000000017941 */ /* 0x000fea0003800200 */
.L_x_3582:
[----:B------:R-:W-:Y:S01]  /*14b0*/  IMAD.SHL.U32 R5, R5, 0x200000, RZ ;  /* 0x0020000005057824 */ /* 0x000fe200078e00ff */
[----:B------:R-:W-:-:S04]  /*14c0*/  LEA R4, R4, 0x37800000, 0x17 ;  /* 0x3780000004047811 */ /* 0x000fc800078eb8ff */
[----:B------:R-:W-:-:S07]  /*14d0*/  LOP3.LUT R8, R4, R5, R12, 0xfe, !PT ;  /* 0x0000000504087212 */ /* 0x000fce00078efe0c */
.L_x_3581:
[----:B------:R-:W-:Y:S05]  /*14e0*/  BSYNC.RECONVERGENT B0 ;  /* 0x0000000000007941 */ /* 0x000fea0003800200 */
.L_x_3580:
[----:B------:R-:W3:Y:S01]  /*14f0*/  F2I.FTZ.U32.TRUNC.NTZ R8, R8 ;  /* 0x0000000800087305 */ /* 0x000ee2000021f000 */
        /* <DEDUP_REMOVED lines=16> */
.L_x_3585:
        /* <DEDUP_REMOVED lines=16> */
.L_x_7855:


//--------------------- .text._ZN2at6native55_GLOBAL__N__de093ff9_22_ForeachBinaryOpList_cu_a911ec4325multi_tensor_apply_kernelINS1_18TensorListMetadataILi2EEENS1_11CopyFunctorIhN3c1011Float8_e5m2ELi2ELi1ELi1EEEJNS0_4CopyIhS7_EEEEEvT_T0_DpT1_ --------------------------
	.section	.text._ZN2at6native55_GLOBAL__N__de093ff9_22_ForeachBinaryOpList_cu_a911ec4325multi_tensor_apply_kernelINS1_18TensorListMetadataILi2EEENS1_11CopyFunctorIhN3c1011Float8_e5m2ELi2ELi1ELi1EEEJNS0_4CopyIhS7_EEEEEvT_T0_DpT1_,"ax",@progbits
	.align	128
.text._ZN2at6native55_GLOBAL__N__de093ff9_22_ForeachBinaryOpList_cu_a911ec4325multi_tensor_apply_kernelINS1_18TensorListMetadataILi2EEENS1_11CopyFunctorIhN3c1011Float8_e5m2ELi2ELi1ELi1EEEJNS0_4CopyIhS7_EEEEEvT_T0_DpT1_:
        .type           _ZN2at6native55_GLOBAL__N__de093ff9_22_ForeachBinaryOpList_cu_a911ec4325multi_tensor_apply_kernelINS1_18TensorListMetadataILi2EEENS1_11CopyFunctorIhN3c1011Float8_e5m2ELi2ELi1ELi1EEEJNS0_4CopyIhS7_EEEEEvT_T0_DpT1_,@function
        .size           _ZN2at6native55_GLOBAL__N__de093ff9_22_ForeachBinaryOpList_cu_a911ec4325multi_tensor_apply_kernelINS1_18TensorListMetadataILi2EEENS1_11CopyFunctorIhN3c1011Float8_e5m2ELi2ELi1ELi1EEEJNS0_4CopyIhS7_EEEEEvT_T0_DpT1_,(.L_x_7856 - _ZN2at6native55_GLOBAL__N__de093ff9_22_ForeachBinaryOpList_cu_a911ec4325multi_tensor_apply_kernelINS1_18TensorListMetadataILi2EEENS1_11CopyFunctorIhN3c1011Float8_e5m2ELi2ELi1ELi1EEEJNS0_4CopyIhS7_EEEEEvT_T0_DpT1_)
        .other          _ZN2at6native55_GLOBAL__N__de093ff9_22_ForeachBinaryOpList_cu_a911ec4325multi_tensor_apply_kernelINS1_18TensorListMetadataILi2EEENS1_11CopyFunctorIhN3c1011Float8_e5m2ELi2ELi1ELi1EEEJNS0_4CopyIhS7_EEEEEvT_T0_DpT1_,@"STO_CUDA_ENTRY STV_DEFAULT"
_ZN2at6native55_GLOBAL__N__de093ff9_22_ForeachBinaryOpList_cu_a911ec4325multi_tensor_apply_kernelINS1_18TensorListMetadataILi2EEENS1_11CopyFunctorIhN3c1011Float8_e5m2ELi2ELi1ELi1EEEJNS0_4CopyIhS7_EEEEEvT_T0_DpT1_:
        /* <DEDUP_REMOVED lines=49> */
.L_x_3587:
        /* <DEDUP_REMOVED lines=73> */
[----:B------:R-:W0:Y:S01]  /*07a0*/  F2I.FTZ.U32.TRUNC.NTZ R5, R5 ;  /* 0x0000000500057305 */ /* 0x000e22000021f000 */
[----:B------:R-:W-:-:S02]  /*07b0*/  @!P6 LOP3.LUT R11, R11, 0x3f000000, RZ, 0xfc, !PT ;  /* 0x3f0000000b0be812 */ /* 0x000fc400078efcff */
[----:B------:R-:W-:Y:S01]  /*07c0*/  PRMT R12, R12, 0x9910, RZ ;  /* 0x000099100c0c7816 */ /* 0x000fe200000000ff */
[----:B------:R-:W-:Y:S01]  /*07d0*/  @P6 FMUL.FTZ R10, R10, 1.9259299443872358531e-34 ;  /* 0x078000000a0a6820 */ /* 0x000fe20000410000 */
[----:B------:R-:W-:Y:S01]  /*07e0*/  LOP3.LUT R17, R8, 0x80000000, R9, 0xf8, !PT ;  /* 0x8000000008117812 */ /* 0x000fe200078ef809 */
[----:B------:R-:W-:Y:S01]  /*07f0*/  @!P6 FADD.FTZ R10, R11, -0.5 ;  /* 0xbf0000000b0ae421 */ /* 0x000fe20000010000 */
[C---:B------:R-:W-:Y:S01]  /*0800*/  @!P0 IADD3 R8, P4, PT, R6.reuse, UR29, RZ ;  /* 0x0000001d06088c10 */ /* 0x040fe2000ff9e0ff */
[----:B------:R-:W-:Y:S01]  /*0810*/  IMAD.MOV.U32 R9, RZ, RZ, R12 ;  /* 0x000000ffff097224 */ /* 0x000fe200078e000c */
[----:B------:R-:W1:Y:S01]  /*0820*/  F2I.FTZ.U32.TRUNC.NTZ R7, R7 ;  /* 0x0000000700077305 */ /* 0x000e62000021f000 */
[----:B------:R-:W-:-:S03]  /*0830*/  @!P2 IADD3 R12, P5, PT, R6, UR23, RZ ;  /* 0x00000017060cac10 */ /* 0x000fc6000ffbe0ff */
[----:B------:R-:W-:Y:S02]  /*0840*/  LOP3.LUT R18, R10, 0x80000000, R9, 0xf8, !PT ;  /* 0x800000000a127812 */ /* 0x000fe400078ef809 */
[C---:B------:R-:W-:Y:S02]  /*0850*/  @!P0 IADD3.X R9, PT, PT, R3.reuse, UR30, RZ, P4, !PT ;  /* 0x0000001e03098c10 */ /* 0x040fe4000a7fe4ff */
[----:B------:R-:W2:Y:S01]  /*0860*/  F2I.FTZ.U32.TRUNC.NTZ R17, R17 ;  /* 0x0000001100117305 */ /* 0x000ea2000021f000 */
[C---:B------:R-:W-:Y:S02]  /*0870*/  @!P1 IADD3 R10, P4, PT, R6.reuse, UR19, RZ ;  /* 0x00000013060a9c10 */ /* 0x040fe4000ff9e0ff */
[C---:B------:R-:W-:Y:S01]  /*0880*/  @!P2 IADD3.X R13, PT, PT, R3.reuse, UR14, RZ, P5, !PT ;  /* 0x0000000e030dac10 */ /* 0x040fe2000affe4ff */
[----:B0-----:R0:W-:Y:S01]  /*0890*/  @!P0 STG.E.U8 desc[UR16][R8.64], R5 ;  /* 0x0000000508008986 */ /* 0x0011e2000c101110 */
[C---:B------:R-:W-:Y:S02]  /*08a0*/  @!P1 IADD3.X R11, PT, PT, R3.reuse, UR10, RZ, P4, !PT ;  /* 0x0000000a030b9c10 */ /* 0x040fe4000a7fe4ff */
[C---:B------:R-:W-:Y:S01]  /*08b0*/  @!P3 IADD3 R14, P4, PT, R6.reuse, UR20, RZ ;  /* 0x00000014060ebc10 */ /* 0x040fe2000ff9e0ff */
[----:B------:R-:W3:Y:S01]  /*08c0*/  F2I.FTZ.U32.TRUNC.NTZ R19, R18 ;  /* 0x0000001200137305 */ /* 0x000ee2000021f000 */
        /* <DEDUP_REMOVED lines=8> */
.L_x_3586:
[----:B------:R-:W0:Y:S02]  /*0950*/  S2R R3, SR_TID.X ;  /* 0x0000000000037919 */ /* 0x000e240000002100 */
[----:B0-----:R-:W-:-:S03]  /*0960*/  IMAD.WIDE.U32 R4, R3, 0x4, RZ ;  /* 0x0000000403047825 */ /* 0x001fc600078e00ff */
[----:B------:R-:W-:-:S04]  /*0970*/  ISETP.GE.U32.AND P0, PT, R4, UR28, PT ;  /* 0x0000001c04007c0c */ /* 0x000fc8000bf06070 */
[----:B------:R-:W-:-:S13]  /*0980*/  ISETP.GE.AND.EX P0, PT, R5, UR15, PT, P0 ;  /* 0x0000000f05007c0c */ /* 0x000fda000bf06300 */
[----:B------:R-:W-:Y:S05]  /*0990*/  @P0 EXIT ;  /* 0x000000000000094d */ /* 0x000fea0003800000 */
[----:B------:R-:W-:Y:S01]  /*09a0*/  IMAD.MOV.U32 R0, RZ, RZ, RZ ;  /* 0x000000ffff007224 */ /* 0x000fe200078e00ff */
[----:B------:R-:W0:Y:S06]  /*09b0*/  LDCU UR4, c[0x0][0x360] ;  /* 0x00006c00ff0477ac */ /* 0x000e2c0008000800 */
.L_x_3588:
        /* <DEDUP_REMOVED lines=56> */
[----:B------:R-:W-:Y:S01]  /*0d40*/  F2I.FTZ.U32.TRUNC.NTZ R12, R12 ;  /* 0x0000000c000c7305 */ /* 0x000fe2000021f000 */
[----:B------:R-:W-:-:S04]  /*0d50*/  IADD3 R4, P0, PT, R2, UR29, RZ ;  /* 0x0000001d02047c10 */ /* 0x000fc8000ff1e0ff */
[----:B------:R-:W-:Y:S02]  /*0d60*/  IADD3.X R5, PT, PT, R10, UR30, RZ, P0, !PT ;  /* 0x0000001e0a057c10 */ /* 0x000fe400087fe4ff */
[----:B0-----:R-:W-:Y:S01]  /*0d70*/  IADD3 R3, P0, PT, R3, UR4, RZ ;  /* 0x0000000403037c10 */ /* 0x001fe2000ff1e0ff */
[----:B------:R-:W0:Y:S04]  /*0d80*/  F2I.FTZ.U32.TRUNC.NTZ R11, R6 ;  /* 0x00000006000b7305 */ /* 0x000e28000021f000 */
[----:B------:R-:W-:Y:S01]  /*0d90*/  IMAD.X R0, RZ, RZ, R0, P0 ;  /* 0x000000ffff007224 */ /* 0x000fe200000e0600 */
[----:B------:R-:W-:-:S03]  /*0da0*/  LOP3.LUT P0, RZ, R3, 0xffffc000, RZ, 0xc0, !PT ;  /* 0xffffc00003ff7812 */ /* 0x000fc6000780c0ff */
[----:B------:R-:W-:Y:S01]  /*0db0*/  F2I.FTZ.U32.TRUNC.NTZ R8, R8 ;  /* 0x0000000800087305 */ /* 0x000fe2000021f000 */
[----:B------:R-:W-:Y:S02]  /*0dc0*/  LOP3.LUT P0, RZ, R0, 0x3fffffff, RZ, 0xc0, P0 ;  /* 0x3fffffff00ff7812 */ /* 0x000fe4000000c0ff */
[----:B0-----:R-:W-:-:S05]  /*0dd0*/  PRMT R9, R11, 0x3340, R12 ;  /* 0x000033400b097816 */ /* 0x001fca000000000c */
[----:B------:R-:W0:Y:S02]  /*0de0*/  F2I.FTZ.U32.TRUNC.NTZ R7, R7 ;  /* 0x0000000700077305 */ /* 0x000e24000021f000 */
        /* <DEDUP_REMOVED lines=9> */
.L_x_3589:
        /* <DEDUP_REMOVED lines=16> */
.L_x_7856:


//--------------------- .text._ZN2at6native55_GLOBAL__N__de093ff9_22_ForeachBinaryOpList_cu_a911ec4325multi_tensor_apply_kernelINS1_18TensorListMetadataILi2EEENS1_11CopyFunctorIhN3c1015Float8_e4m3fnuzELi2ELi1ELi1EEEJNS0_4CopyIhS7_EEEEEvT_T0_DpT1_ --------------------------
	.section	.text._ZN2at6native55_GLOBAL__N__de093ff9_22_ForeachBinaryOpList_cu_a911ec4325multi_tensor_apply_kernelINS1_18TensorListMetadataILi2EEENS1_11CopyFunctorIhN3c1015Float8_e4m3fnuzELi2ELi1ELi1EEEJNS0_4CopyIhS7_EEEEEvT_T0_DpT1_,"ax",@progbits
	.align	128
.text._ZN2at6native55_GLOBAL__N__de093ff9_22_ForeachBinaryOpList_cu_a911ec4325multi_tensor_apply_kernelINS1_18TensorListMetadataILi2EEENS1_11CopyFunctorIhN3c1015Float8_e4m3fnuzELi2ELi1ELi1EEEJNS0_4CopyIhS7_EEEEEvT_T0_DpT1_:
        .type           _ZN2at6native55_GLOBAL__N__de093ff9_22_ForeachBinaryOpList_cu_a911ec4325multi_tensor_apply_kernelINS1_18TensorListMetadataILi2EEENS1_11CopyFunctorIhN3c1015Float8_e4m3fnuzELi2ELi1ELi1EEEJNS0_4CopyIhS7_EEEEEvT_T0_DpT1_,@function
        .size           _ZN2at6native55_GLOBAL__N__de093ff9_22_ForeachBinaryOpList_cu_a911ec4325multi_tensor_apply_kernelINS1_18TensorListMetadataILi2EEENS1_11CopyFunctorIhN3c1015Float8_e4m3fnuzELi2ELi1ELi1EEEJNS0_4CopyIhS7_EEEEEvT_T0_DpT1_,(.L_x_7857 - _ZN2at6native55_GLOBAL__N__de093ff9_22_ForeachBinaryOpList_cu_a911ec4325multi_tensor_apply_kernelINS1_18TensorListMetadataILi2EEENS1_11CopyFunctorIhN3c1015Float8_e4m3fnuzELi2ELi1ELi1EEEJNS0_4CopyIhS7_EEEEEvT_T0_DpT1_)
        .other          _ZN2at6native55_GLOBAL__N__de093ff9_22_ForeachBinaryOpList_cu_a911ec4325multi_tensor_apply_kernelINS1_18TensorListMetadataILi2EEENS1_11CopyFunctorIhN3c1015Float8_e4m3fnuzELi2ELi1ELi1EEEJNS0_4CopyIhS7_EEEEEvT_T0_DpT1_,@"STO_CUDA_ENTRY STV_DEFAULT"
_ZN2at6native55_GLOBAL__N__de093ff9_22_ForeachBinaryOpList_cu_a911ec4325multi_tensor_apply_kernelINS1_18TensorListMetadataILi2EEENS1_11CopyFunctorIhN3c1015Float8_e4m3fnuzELi2ELi1ELi1EEEJNS0_4CopyIhS7_EEEEEvT_T0_DpT1_:
        /* <DEDUP_REMOVED lines=50> */
.L_x_3607:
        /* <DEDUP_REMOVED lines=51> */
.L_x_3594:
[----:B------:R-:W-:Y:S05]  /*0650*/  BSYNC.RECONVERGENT B1 ;  /* 0x0000000000017941 */ /* 0x000fea0003800200 */
.L_x_3593:
[----:B------:R-:W-:Y:S01]  /*0660*/  IMAD.SHL.U32 R6, R6, 0x100000, RZ ;  /* 0x0010000006067824 */ /* 0x000fe200078e00ff */
[----:B------:R-:W-:-:S04]  /*0670*/  LEA R7, R7, 0x3b800000, 0x17 ;  /* 0x3b80000007077811 */ /* 0x000fc800078eb8ff */
[----:B------:R-:W-:-:S07]  /*0680*/  LOP3.LUT R14, R7, R6, R11, 0xfe, !PT ;  /* 0x00000006070e7212 */ /* 0x000fce00078efe0b */
.L_x_3592:
[----:B------:R-:W-:Y:S05]  /*0690*/  BSYNC.RECONVERGENT B0 ;  /* 0x0000000000007941 */ /* 0x000fea0003800200 */
.L_x_3591:
        /* <DEDUP_REMOVED lines=22> */
.L_x_3598:
[----:B------:R-:W-:Y:S05]  /*0800*/  BSYNC.RECONVERGENT B1 ;  /* 0x0000000000017941 */ /* 0x000fea0003800200 */
.L_x_3597:
[----:B------:R-:W-:Y:S01]  /*0810*/  IMAD.SHL.U32 R7, R7, 0x100000, RZ ;  /* 0x0010000007077824 */ /* 0x000fe200078e00ff */
[----:B------:R-:W-:-:S04]  /*0820*/  LEA R8, R8, 0x3b800000, 0x17 ;  /* 0x3b80000008087811 */ /* 0x000fc800078eb8ff */
[----:B------:R-:W-:-:S07]  /*0830*/  LOP3.LUT R7, R8, R7, R12, 0xfe, !PT ;  /* 0x0000000708077212 */ /* 0x000fce00078efe0c */
.L_x_3596:
[----:B------:R-:W-:Y:S05]  /*0840*/  BSYNC.RECONVERGENT B0 ;  /* 0x0000000000007941 */ /* 0x000fea0003800200 */
.L_x_3595:
        /* <DEDUP_REMOVED lines=22> */
.L_x_3602:
[----:B------:R-:W-:Y:S05]  /*09b0*/  BSYNC.RECONVERGENT B1 ;  /* 0x0000000000017941 */ /* 0x000fea0003800200 */
.L_x_3601:
[----:B------:R-:W-:Y:S01]  /*09c0*/  IMAD.SHL.U32 R8, R8, 0x100000, RZ ;  /* 0x0010000008087824 */ /* 0x000fe200078e00ff */
[----:B------:R-:W-:-:S04]  /*09d0*/  LEA R9, R9, 0x3b800000, 0x17 ;  /* 0x3b80000009097811 */ /* 0x000fc800078eb8ff */
[----:B------:R-:W-:-:S07]  /*09e0*/  LOP3.LUT R8, R9, R8, R13, 0xfe, !PT ;  /* 0x0000000809087212 */ /* 0x000fce00078efe0d */
.L_x_3600:
[----:B------:R-:W-:Y:S05]  /*09f0*/  BSYNC.RECONVERGENT B0 ;  /* 0x0000000000007941 */ /* 0x000fea0003800200 */
.L_x_3599:
        /* <DEDUP_REMOVED lines=22> */
.L_x_3606:
[----:B------:R-:W-:Y:S05]  /*0b60*/  BSYNC.RECONVERGENT B1 ;  /* 0x0000000000017941 */ /* 0x000fea0003800200 */
.L_x_3605:
[----:B------:R-:W-:Y:S01]  /*0b70*/  IMAD.SHL.U32 R9, R9, 0x100000, RZ ;  /* 0x0010000009097824 */ /* 0x000fe200078e00ff */
[----:B------:R-:W-:-:S04]  /*0b80*/  LEA R10, R10, 0x3b800000, 0x17 ;  /* 0x3b8000000a0a7811 */ /* 0x000fc800078eb8ff */
[----:B------:R-:W-:-:S07]  /*0b90*/  LOP3.LUT R9, R10, R9, R14, 0xfe, !PT ;  /* 0x000000090a097212 */ /* 0x000fce00078efe0e */
.L_x_3604:
[----:B------:R-:W-:Y:S05]  /*0ba0*/  BSYNC.RECONVERGENT B0 ;  /* 0x0000000000007941 */ /* 0x000fea0003800200 */
.L_x_3603:
        /* <DEDUP_REMOVED lines=21> */
.L_x_3590:
[----:B------:R-:W0:Y:S02]  /*0d00*/  S2R R3, SR_TID.X ;  /* 0x0000000000037919 */ /* 0x000e240000002100 */
[----:B0-----:R-:W-:-:S03]  /*0d10*/  IMAD.WIDE.U32 R4, R3, 0x4, RZ ;  /* 0x0000000403047825 */ /* 0x001fc600078e00ff */
[----:B------:R-:W-:-:S04]  /*0d20*/  ISETP.GE.U32.AND P0, PT, R4, UR29, PT ;  /* 0x0000001d04007c0c */ /* 0x000fc8000bf06070 */
[----:B------:R-:W-:-:S13]  /*0d30*/  ISETP.GE.AND.EX P0, PT, R5, UR15, PT, P0 ;  /* 0x0000000f05007c0c */ /* 0x000fda000bf06300 */
[----:B------:R-:W-:Y:S05]  /*0d40*/  @P0 EXIT ;  /* 0x000000000000094d */ /* 0x000fea0003800000 */
[----:B------:R-:W-:Y:S01]  /*0d50*/  IMAD.MOV.U32 R0, RZ, RZ, RZ ;  /* 0x000000ffff007224 */ /* 0x000fe200078e00ff */
[----:B------:R-:W0:Y:S06]  /*0d60*/  LDCU UR4, c[0x0][0x360] ;  /* 0x00006c00ff0477ac */ /* 0x000e2c0008000800 */
.L_x_3624:
        /* <DEDUP_REMOVED lines=31> */
.L_x_3611:
[----:B0-----:R-:W-:Y:S05]  /*0f60*/  BSYNC.RECONVERGENT B1 ;  /* 0x0000000000017941 */ /* 0x001fea0003800200 */
.L_x_3610:
[----:B------:R-:W-:Y:S01]  /*0f70*/  IMAD.SHL.U32 R6, R6, 0x100000, RZ ;  /* 0x0010000006067824 */ /* 0x000fe200078e00ff */
[----:B------:R-:W-:-:S04]  /*0f80*/  LEA R8, R8, 0x3b800000, 0x17 ;  /* 0x3b80000008087811 */ /* 0x000fc800078eb8ff */
[----:B------:R-:W-:-:S07]  /*0f90*/  LOP3.LUT R6, R8, R6, R13, 0xfe, !PT ;  /* 0x0000000608067212 */ /* 0x000fce00078efe0d */
.L_x_3609:
[----:B0-----:R-:W-:Y:S05]  /*0fa0*/  BSYNC.RECONVERGENT B0 ;  /* 0x0000000000007941 */ /* 0x001fea0003800200 */
.L_x_3608:
        /* <DEDUP_REMOVED lines=23> */
.L_x_3615:
[----:B------:R-:W-:Y:S05]  /*1120*/  BSYNC.RECONVERGENT B1 ;  /* 0x0000000000017941 */ /* 0x000fea0003800200 */
.L_x_3614:
[----:B------:R-:W-:Y:S01]  /*1130*/  IMAD.SHL.U32 R7, R7, 0x100000, RZ ;  /* 0x0010000007077824 */ /* 0x000fe200078e00ff */
[----:B------:R-:W-:-:S04]  /*1140*/  LEA R8, R8, 0x3b800000, 0x17 ;  /* 0x3b80000008087811 */ /* 0x000fc800078eb8ff */
[----:B------:R-:W-:-:S07]  /*1150*/  LOP3.LUT R8, R8, R7, R14, 0xfe, !PT ;  /* 0x0000000708087212 */ /* 0x000fce00078efe0e */
.L_x_3613:
[----:B------:R-:W-:Y:S05]  /*1160*/  BSYNC.RECONVERGENT B0 ;  /* 0x0000000000007941 */ /* 0x000fea0003800200 */
.L_x_3612:
        /* <DEDUP_REMOVED lines=23> */
.L_x_3619:
[----:B------:R-:W-:Y:S05]  /*12e0*/  BSYNC.RECONVERGENT B1 ;  /* 0x0000000000017941 */ /* 0x000fea0003800200 */
.L_x_3618:
[----:B------:R-:W-:Y:S01]  /*12f0*/  IMAD.SHL.U32 R4, R4, 0x100000, RZ ;  /* 0x0010000004047824 */ /* 0x000fe200078e00ff */
[----:B------:R-:W-:-:S04]  /*1300*/  LEA R8, R8, 0x3b800000, 0x17 ;  /* 0x3b80000008087811 */ /* 0x000fc800078eb8ff */
[----:B------:R-:W-:-:S07]  /*1310*/  LOP3.LUT R9, R8, R4, R13, 0xfe, !PT ;  /* 0x0000000408097212 */ /* 0x000fce00078efe0d */
.L_x_3617:
[----:B------:R-:W-:Y:S05]  /*1320*/  BSYNC.RECONVERGENT B0 ;  /* 0x0000000000007941 */ /* 0x000fea0003800200 */
.L_x_3616:
        /* <DEDUP_REMOVED lines=23> */
.L_x_3623:
[----:B------:R-:W-:Y:S05]  /*14a0*/  BSYNC.RECONVERGENT B1 ;  /* 0x0000000000017941 */ /* 0x000fea0003800200 */
.L_x_3622:
[----:B------:R-:W-:Y:S01]  /*14b0*/  IMAD.SHL.U32 R5, R5, 0x100000, RZ ;  /* 0x0010000005057824 */ /* 0x000fe200078e00ff */
[----:B------:R-:W-:-:S04]  /*14c0*/  LEA R4, R4, 0x3b800000, 0x17 ;  /* 0x3b80000004047811 */ /* 0x000fc800078eb8ff */
[----:B------:R-:W-:-:S07]  /*14d0*/  LOP3.LUT R8, R4, R5, R12, 0xfe, !PT ;  /* 0x0000000504087212 */ /* 0x000fce00078efe0c */
.L_x_3621:
[----:B------:R-:W-:Y:S05]  /*14e0*/  BSYNC.RECONVERGENT B0 ;  /* 0x0000000000007941 */ /* 0x000fea0003800200 */
.L_x_3620:
        /* <DEDUP_REMOVED lines=17> */
.L_x_3625:
        /* <DEDUP_REMOVED lines=16> */
.L_x_7857:


//--------------------- .text._ZN2at6native55_GLOBAL__N__de093ff9_22_ForeachBinaryOpList_cu_a911ec4325multi_tensor_apply_kernelINS1_18TensorListMetadataILi2EEENS1_11CopyFunctorIhN3c1013Float8_e4m3fnELi2ELi1ELi1EEEJNS0_4CopyIhS7_EEEEEvT_T0_DpT1_ --------------------------
	.section	.text._ZN2at6native55_GLOBAL__N__de093ff9_22_ForeachBinaryOpList_cu_a911ec4325multi_tensor_apply_kernelINS1_18TensorListMetadataILi2EEENS1_11CopyFunctorIhN3c1013Float8_e4m3fnELi2ELi1ELi1EEEJNS0_4CopyIhS7_EEEEEvT_T0_DpT1_,"ax",@progbits
	.align	128
.text._ZN2at6native55_GLOBAL__N__de093ff9_22_ForeachBinaryOpList_cu_a911ec4325multi_tensor_apply_kernelINS1_18TensorListMetadataILi2EEENS1_11CopyFunctorIhN3c1013Float8_e4m3fnELi2ELi1ELi1EEEJNS0_4CopyIhS7_EEEEEvT_T0_DpT1_:
        .type           _ZN2at6native55_GLOBAL__N__de093ff9_22_ForeachBinaryOpList_cu_a911ec4325multi_tensor_apply_kernelINS1_18TensorListMetadataILi2EEENS1_11CopyFunctorIhN3c1013Float8_e4m3fnELi2ELi1ELi1EEEJNS0_4CopyIhS7_EEEEEvT_T0_DpT1_,@function
        .size           _ZN2at6native55_GLOBAL__N__de093ff9_22_ForeachBinaryOpList_cu_a911ec4325multi_tensor_apply_kernelINS1_18TensorListMetadataILi2EEENS1_11CopyFunctorIhN3c1013Float8_e4m3fnELi2ELi1ELi1EEEJNS0_4CopyIhS7_EEEEEvT_T0_DpT1_,(.L_x_7858 - _ZN2at6native55_GLOBAL__N__de093ff9_22_ForeachBinaryOpList_cu_a911ec4325multi_tensor_apply_kernelINS1_18TensorListMetadataILi2EEENS1_11CopyFunctorIhN3c1013Float8_e4m3fnELi2ELi1ELi1EEEJNS0_4CopyIhS7_EEEEEvT_T0_DpT1_)
        .other          _ZN2at6native55_GLOBAL__N__de093ff9_22_ForeachBinaryOpList_cu_a911ec4325multi_tensor_apply_kernelINS1_18TensorListMetadataILi2EEENS1_11CopyFunctorIhN3c1013Float8_e4m3fnELi2ELi1ELi1EEEJNS0_4CopyIhS7_EEEEEvT_T0_DpT1_,@"STO_CUDA_ENTRY STV_DEFAULT"
_ZN2at6native55_GLOBAL__N__de093ff9_22_ForeachBinaryOpList_cu_a911ec4325multi_tensor_apply_kernelINS1_18TensorListMetadataILi2EEENS1_11CopyFunctorIhN3c1013Float8_e4m3fnELi2ELi1ELi1EEEJNS0_4CopyIhS7_EEEEEvT_T0_DpT1_:
        /* <DEDUP_REMOVED lines=49> */
.L_x_3635:
        /* <DEDUP_REMOVED lines=51> */
[----:B------:R-:W0:Y:S02]  /*0640*/  F2I.FTZ.U32.TRUNC.NTZ R9, R8 ;  /* 0x0000000800097305 */ /* 0x000e24000021f000 */
[----:B------:R-:W-:-:S05]  /*0650*/  IADD3.X R7, PT, PT, R3, UR30, RZ, P1, !PT ;  /* 0x0000001e03077c10 */ /* 0x000fca0008ffe4ff */
[----:B0-----:R1:W-:Y:S04]  /*0660*/  STG.E.U8 desc[UR16][R6.64], R9 ;  /* 0x0000000906007986 */ /* 0x0013e8000c101110 */
.L_x_3628:
[----:B------:R-:W-:Y:S05]  /*0670*/  BSYNC.RECONVERGENT B0 ;  /* 0x0000000000007941 */ /* 0x000fea0003800200 */
.L_x_3627:
        /* <DEDUP_REMOVED lines=22> */
.L_x_3630:
[----:B------:R-:W-:Y:S05]  /*07e0*/  BSYNC.RECONVERGENT B0 ;  /* 0x0000000000007941 */ /* 0x000fea0003800200 */
.L_x_3629:
        /* <DEDUP_REMOVED lines=22> */
.L_x_3632:
[----:B------:R-:W-:Y:S05]  /*0950*/  BSYNC.RECONVERGENT B0 ;  /* 0x0000000000007941 */ /* 0x000fea0003800200 */
.L_x_3631:
        /* <DEDUP_REMOVED lines=22> */
.L_x_3634:
[----:B------:R-:W-:Y:S05]  /*0ac0*/  BSYNC.RECONVERGENT B0 ;  /* 0x0000000000007941 */ /* 0x000fea0003800200 */
.L_x_3633:
        /* <DEDUP_REMOVED lines=10> */
.L_x_3626:
[----:B------:R-:W0:Y:S02]  /*0b70*/  S2R R3, SR_TID.X ;  /* 0x0000000000037919 */ /* 0x000e240000002100 */
[----:B0-----:R-:W-:-:S03]  /*0b80*/  IMAD.WIDE.U32 R4, R3, 0x4, RZ ;  /* 0x0000000403047825 */ /* 0x001fc600078e00ff */
[----:B------:R-:W-:-:S04]  /*0b90*/  ISETP.GE.U32.AND P0, PT, R4, UR28, PT ;  /* 0x0000001c04007c0c */ /* 0x000fc8000bf06070 */
[----:B------:R-:W-:-:S13]  /*0ba0*/  ISETP.GE.AND.EX P0, PT, R5, UR15, PT, P0 ;  /* 0x0000000f05007c0c */ /* 0x000fda000bf06300 */
[----:B------:R-:W-:Y:S05]  /*0bb0*/  @P0 EXIT ;  /* 0x000000000000094d */ /* 0x000fea0003800000 */
[----:B------:R-:W-:Y:S01]  /*0bc0*/  IMAD.MOV.U32 R0, RZ, RZ, RZ ;  /* 0x000000ffff007224 */ /* 0x000fe200078e00ff */
[----:B------:R-:W0:Y:S06]  /*0bd0*/  LDCU UR4, c[0x0][0x360] ;  /* 0x00006c00ff0477ac */ /* 0x000e2c0008000800 */
.L_x_3636:
        /* <DEDUP_REMOVED lines=73> */
[----:B------:R-:W-:Y:S01]  /*1070*/  F2I.FTZ.U32.TRUNC.NTZ R11, R11 ;  /* 0x0000000b000b7305 */ /* 0x000fe2000021f000 */
[----:B------:R-:W-:-:S07]  /*1080*/  LOP3.LUT R8, R8, 0x80000000, R7, 0xf8, !PT ;  /* 0x8000000008087812 */ /* 0x000fce00078ef807 */
[----:B------:R-:W1:Y:S08]  /*1090*/  F2I.FTZ.U32.TRUNC.NTZ R4, R9 ;  /* 0x0000000900047305 */ /* 0x000e70000021f000 */
[----:B------:R-:W-:Y:S01]  /*10a0*/  F2I.FTZ.U32.TRUNC.NTZ R12, R12 ;  /* 0x0000000c000c7305 */ /* 0x000fe2000021f000 */
[----:B-1----:R-:W-:-:S07]  /*10b0*/  PRMT R11, R11, 0x3340, R4 ;  /* 0x000033400b0b7816 */ /* 0x002fce0000000004 */
[----:B------:R-:W1:Y:S01]  /*10c0*/  F2I.FTZ.U32.TRUNC.NTZ R5, R8 ;  /* 0x0000000800057305 */ /* 0x000e62000021f000 */
        /* <DEDUP_REMOVED lines=15> */
.L_x_3637:
        /* <DEDUP_REMOVED lines=12> */
.L_x_7858:


//--------------------- .text._ZN2at6native55_GLOBAL__N__de093ff9_22_ForeachBinaryOpList_cu_a911ec4325multi_tensor_apply_kernelINS1_18TensorListMetadataILi2EEENS1_11CopyFunctorIhbLi2ELi1ELi1EEEJNS0_4CopyIhbEEEEEvT_T0_DpT1_ --------------------------
	.section	.text._ZN2at6native55_GLOBAL__N__de093ff9_22_ForeachBinaryOpList_cu_a911ec4325multi_tensor_apply_kernelINS1_18TensorListMetadataILi2EEENS1_11CopyFunctorIhbLi2ELi1ELi1EEEJNS0_4CopyIhbEEEEEvT_T0_DpT1_,"ax",@progbits
	.align	128
.text._ZN2at6native55_GLOBAL__N__de093ff9_22_ForeachBinaryOpList_cu_a911ec4325multi_tensor_apply_kernelINS1_18TensorListMetadataILi2EEENS1_11CopyFunctorIhbLi2ELi1ELi1EEEJNS0_4CopyIhbEEEEEvT_T0_DpT1_:
        .type           _ZN2at6native55_GLOBAL__N__de093ff9_22_ForeachBinaryOpList_cu_a911ec4325multi_tensor_apply_kernelINS1_18TensorListMetadataILi2EEENS1_11CopyFunctorIhbLi2ELi1ELi1EEEJNS0_4CopyIhbEEEEEvT_T0_DpT1_,@function
        .size           _ZN2at6native55_GLOBAL__N__de093ff9_22_ForeachBinaryOpList_cu_a911ec4325multi_tensor_apply_kernelINS1_18TensorListMetadataILi2EEENS1_11CopyFunctorIhbLi2ELi1ELi1EEEJNS0_4CopyIhbEEEEEvT_T0_DpT1_,(.L_x_7859 - _ZN2at6native55_GLOBAL__N__de093ff9_22_ForeachBinaryOpList_cu_a911ec4325multi_tensor_apply_kernelINS1_18TensorListMetadataILi2EEENS1_11CopyFunctorIhbLi2ELi1ELi1EEEJNS0_4CopyIhbEEEEEvT_T0_DpT1_)
        .other          _ZN2at6native55_GLOBAL__N__de093ff9_22_ForeachBinaryOpList_cu_a911ec4325multi_tensor_apply_kernelINS1_18TensorListMetadataILi2EEENS1_11CopyFunctorIhbLi2ELi1ELi1EEEJNS0_4CopyIhbEEEEEvT_T0_DpT1_,@"STO_CUDA_ENTRY STV_DEFAULT"
_ZN2at6native55_GLOBAL__N__de093ff9_22_ForeachBinaryOpList_cu_a911ec4325multi_tensor_apply_kernelINS1_18TensorListMetadataILi2EEENS1_11CopyFunctorIhbLi2ELi1ELi1EEEJNS0_4CopyIhbEEEEEvT_T0_DpT1_:
        /* <DEDUP_REMOVED lines=39> */
[----:B------:R-:W-:Y:S05]  /*0270*/  CALL.REL.NOINC `($__internal_132_$__cuda_sm20_div_u16) ;  /* 0x0000000c00847944 */ /* 0x000fea0003c00000 */
        /* <DEDUP_REMOVED lines=59> */
.L_x_3640:
        /* <DEDUP_REMOVED lines=89> */
.L_x_3639:
        /* <DEDUP_REMOVED lines=52> */
.L_x_3638:
[----:B------:R-:W0:Y:S02]  /*0f00*/  S2R R6, SR_TID.X ;  /* 0x0000000000067919 */ /* 0x000e240000002100 */
[----:B0-----:R-:W-:-:S03]  /*0f10*/  IMAD.WIDE.U32 R2, R6, 0x4, RZ ;  /* 0x0000000406027825 */ /* 0x001fc600078e00ff */
[----:B------:R-:W-:-:S04]  /*0f20*/  ISETP.GE.U32.AND P0, PT, R2, UR12, PT ;  /* 0x0000000c02007c0c */ /* 0x000fc8000bf06070 */
[----:B------:R-:W-:-:S13]  /*0f30*/  ISETP.GE.AND.EX P0, PT, R3, UR5, PT, P0 ;  /* 0x0000000503007c0c */ /* 0x000fda000bf06300 */
[----:B------:R-:W-:Y:S05]  /*0f40*/  @P0 EXIT ;  /* 0x000000000000094d */ /* 0x000fea0003800000 */
[----:B------:R-:W-:Y:S01]  /*0f50*/  IMAD.MOV.U32 R7, RZ, RZ, RZ ;  /* 0x000000ffff077224 */ /* 0x000fe200078e00ff */
[----:B------:R-:W0:Y:S06]  /*0f60*/  LDCU UR4, c[0x0][0x360] ;  /* 0x00006c00ff0477ac */ /* 0x000e2c0008000800 */
.L_x_3641:
        /* <DEDUP_REMOVED lines=18> */
        .weak           $__internal_132_$__cuda_sm20_div_u16
        .type           $__internal_132_$__cuda_sm20_div_u16,@function
        .size           $__internal_132_$__cuda_sm20_div_u16,(.L_x_7859 - $__internal_132_$__cuda_sm20_div_u16)
$__internal_132_$__cuda_sm20_div_u16:
        /* <DEDUP_REMOVED lines=19> */
[----:B------:R-:W-:Y:S05]  /*11c0*/  RET.REL.NODEC R2 `(_ZN2at6native55_GLOBAL__N__de093ff9_22_ForeachBinaryOpList_cu_a911ec4325multi_tensor_apply_kernelINS1_18TensorListMetadataILi2EEENS1_11CopyFunctorIhbLi2ELi1ELi1EEEJNS0_4CopyIhbEEEEEvT_T0_DpT1_) ;  /* 0xffffffec028c7950 */ /* 0x000fea0003c3ffff */
.L_x_3642:
        /* <DEDUP_REMOVED lines=11> */
.L_x_7859:


//--------------------- .text._ZN2at6native55_GLOBAL__N__de093ff9_22_ForeachBinaryOpList_cu_a911ec4325multi_tensor_apply_kernelINS1_18TensorListMetadataILi2EEENS1_11CopyFunctorIhN3c108BFloat16ELi2ELi1ELi1EEEJNS0_4CopyIhS7_EEEEEvT_T0_DpT1_ --------------------------
	.section	.text._ZN2at6native55_GLOBAL__N__de093ff9_22_ForeachBinaryOpList_cu_a911ec4325multi_tensor_apply_kernelINS1_18TensorListMetadataILi2EEENS1_11CopyFunctorIhN3c108BFloat16ELi2ELi1ELi1EEEJNS0_4CopyIhS7_EEEEEvT_T0_DpT1_,"ax",@progbits
	.align	128
.text._ZN2at6native55_GLOBAL__N__de093ff9_22_ForeachBinaryOpList_cu_a911ec4325multi_tensor_apply_kernelINS1_18TensorListMetadataILi2EEENS1_11CopyFunctorIhN3c108BFloat16ELi2ELi1ELi1EEEJNS0_4CopyIhS7_EEEEEvT_T0_DpT1_:
        .type           _ZN2at6native55_GLOBAL__N__de093ff9_22_ForeachBinaryOpList_cu_a911ec4325multi_tensor_apply_kernelINS1_18TensorListMetadataILi2EEENS1_11CopyFunctorIhN3c108BFloat16ELi2ELi1ELi1EEEJNS0_4CopyIhS7_EEEEEvT_T0_DpT1_,@function
        .size           _ZN2at6native55_GLOBAL__N__de093ff9_22_ForeachBinaryOpList_cu_a911ec4325multi_tensor_apply_kernelINS1_18TensorListMetadataILi2EEENS1_11CopyFunctorIhN3c108BFloat16ELi2ELi1ELi1EEEJNS0_4CopyIhS7_EEEEEvT_T0_DpT1_,(.L_x_7861 - _ZN2at6native55_GLOBAL__N__de093ff9_22_ForeachBinaryOpList_cu_a911ec4325multi_tensor_apply_kernelINS1_18TensorListMetadataILi2EEENS1_11CopyFunctorIhN3c108BFloat16ELi2ELi1ELi1EEEJNS0_4CopyIhS7_EEEEEvT_T0_DpT1_)
        .other          _ZN2at6native55_GLOBAL__N__de093ff9_22_ForeachBinaryOpList_cu_a911ec4325multi_tensor_apply_kernelINS1_18TensorListMetadataILi2EEENS1_11CopyFunctorIhN3c108BFloat16ELi2ELi1ELi1EEEJNS0_4CopyIhS7_EEEEEvT_T0_DpT1_,@"STO_CUDA_ENTRY STV_DEFAULT"
_ZN2at6native55_GLOBAL__N__de093ff9_22_ForeachBinaryOpList_cu_a911ec4325multi_tensor_apply_kernelINS1_18TensorListMetadataILi2EEENS1_11CopyFunctorIhN3c108BFloat16ELi2ELi1ELi1EEEJNS0_4CopyIhS7_EEEEEvT_T0_DpT1_:
        /* <DEDUP_REMOVED lines=40> */
[----:B------:R-:W-:Y:S05]  /*0280*/  CALL.REL.NOINC `($__internal_133_$__cuda_sm20_div_u16) ;  /* 0x0000000c00e07944 */ /* 0x000fea0003c00000 */
        /* <DEDUP_REMOVED lines=45> */
.L_x_3645:
        /* <DEDUP_REMOVED lines=35> */
[----:B------:R-:W0:Y:S08]  /*0790*/  @!P3 F2I.FTZ.U32.TRUNC.NTZ R22, R22 ;  /* 0x000000160016b305 */ /* 0x000e30000021f000 */
[----:B------:R-:W1:Y:S01]  /*07a0*/  F2I.FTZ.U32.TRUNC.NTZ R20, R20 ;  /* 0x0000001400147305 */ /* 0x000e62000021f000 */
[----:B-----5:R-:W-:Y:S01]  /*07b0*/  IMAD.U32 R21, R25, 0x10000, RZ ;  /* 0x0001000019157824 */ /* 0x020fe200078e00ff */
[----:B0-----:R-:W-:Y:S01]  /*07c0*/  @!P3 STG.E.U8 desc[UR26][R28.64], R22 ;  /* 0x000000161c00b986 */ /* 0x001fe2000c10111a */
[----:B------:R-:W-:-:S05]  /*07d0*/  @!P1 IADD3 R18, P3, PT, R14, UR30, RZ ;  /* 0x0000001e0e129c10 */ /* 0x000fca000ff7e0ff */
[----:B------:R0:W3:Y:S01]  /*07e0*/  F2I.FTZ.U32.TRUNC.NTZ R23, R21 ;  /* 0x0000001500177305 */ /* 0x0000e2000021f000 */
[----:B------:R-:W-:-:S05]  /*07f0*/  @!P1 IADD3.X R19, PT, PT, R15, UR31, RZ, P3, !PT ;  /* 0x0000001f0f139c10 */ /* 0x000fca0009ffe4ff */
[----:B-1----:R1:W-:Y:S01]  /*0800*/  @!P1 STG.E.U8 desc[UR26][R18.64], R20 ;  /* 0x0000001412009986 */ /* 0x0023e2000c10111a */
[----:B0-----:R-:W-:Y:S01]  /*0810*/  IADD3 R21, P3, PT, R27, UR29, RZ ;  /* 0x0000001d1b157c10 */ /* 0x001fe2000ff7e0ff */
[----:B--2---:R-:W-:Y:S01]  /*0820*/  IMAD.U32 R27, R6, 0x10000, RZ ;  /* 0x00010000061b7824 */ /* 0x004fe200078e00ff */
[----:B------:R-:W-:-:S03]  /*0830*/  @!P2 IADD3 R16, P1, PT, R14, UR36, RZ ;  /* 0x000000240e10ac10 */ /* 0x000fc6000ff3e0ff */
[----:B------:R-:W-:Y:S01]  /*0840*/  IMAD.X R26, RZ, RZ, R26, P3 ;  /* 0x000000ffff1a7224 */ /* 0x000fe200018e061a */
[----:B------:R-:W-:Y:S01]  /*0850*/  @!P2 IADD3.X R17, PT, PT, R15, UR13, RZ, P1, !PT ;  /* 0x0000000d0f11ac10 */ /* 0x000fe20008ffe4ff */
[----:B------:R-:W0:Y:S01]  /*0860*/  F2I.FTZ.U32.TRUNC.NTZ R27, R27 ;  /* 0x0000001b001b7305 */ /* 0x000e22000021f000 */
        /* <DEDUP_REMOVED lines=45> */
[----:B------:R-:W0:Y:S01]  /*0b40*/  @!P1 F2I.FTZ.U32.TRUNC.NTZ R29, R29 ;  /* 0x0000001d001d9305 */ /* 0x000e22000021f000 */
[----:B----4-:R-:W-:-:S07]  /*0b50*/  IMAD.U32 R27, R25, 0x10000, RZ ;  /* 0x00010000191b7824 */ /* 0x010fce00078e00ff */
[----:B------:R-:W1:Y:S01]  /*0b60*/  F2I.FTZ.U32.TRUNC.NTZ R26, R26 ;  /* 0x0000001a001a7305 */ /* 0x000e62000021f000 */
[----:B-----5:R-:W-:-:S07]  /*0b70*/  IMAD.U32 R28, R6, 0x10000, RZ ;  /* 0x00010000061c7824 */ /* 0x020fce00078e00ff */
[----:B------:R-:W2:Y:S01]  /*0b80*/  F2I.FTZ.U32.TRUNC.NTZ R27, R27 ;  /* 0x0000001b001b7305 */ /* 0x000ea2000021f000 */
[----:B0-----:R-:W-:Y:S01]  /*0b90*/  @!P1 STG.E.U8 desc[UR26][R22.64], R29 ;  /* 0x0000001d16009986 */ /* 0x001fe2000c10111a */
[----:B------:R-:W-:-:S06]  /*0ba0*/  @!P3 IADD3 R16, P1, PT, R14, UR32, RZ ;  /* 0x000000200e10bc10 */ /* 0x000fcc000ff3e0ff */
[----:B------:R-:W0:Y:S01]  /*0bb0*/  F2I.FTZ.U32.TRUNC.NTZ R28, R28 ;  /* 0x0000001c001c7305 */ /* 0x000e22000021f000 */
        /* <DEDUP_REMOVED lines=9> */
.L_x_3644:
        /* <DEDUP_REMOVED lines=39> */
[----:B------:R-:W1:Y:S01]  /*0ec0*/  @!P0 F2I.FTZ.U32.TRUNC.NTZ R13, R13 ;  /* 0x0000000d000d8305 */ /* 0x000e62000021f000 */
[----:B----4-:R-:W-:-:S07]  /*0ed0*/  IMAD.U32 R11, R25, 0x10000, RZ ;  /* 0x00010000190b7824 */ /* 0x010fce00078e00ff */
[----:B------:R-:W2:Y:S01]  /*0ee0*/  F2I.FTZ.U32.TRUNC.NTZ R15, R10 ;  /* 0x0000000a000f7305 */ /* 0x000ea2000021f000 */
[----:B------:R-:W-:-:S07]  /*0ef0*/  @!P0 IADD3.X R7, PT, PT, R2, UR42, RZ, P4, !PT ;  /* 0x0000002a02078c10 */ /* 0x000fce000a7fe4ff */
[----:B------:R-:W3:Y:S01]  /*0f00*/  F2I.FTZ.U32.TRUNC.NTZ R11, R11 ;  /* 0x0000000b000b7305 */ /* 0x000ee2000021f000 */
        /* <DEDUP_REMOVED lines=8> */
[----:B------:R-:W0:Y:S01]  /*0f90*/  F2I.FTZ.U32.TRUNC.NTZ R5, R0 ;  /* 0x0000000000057305 */ /* 0x000e22000021f000 */
[----:B------:R-:W-:-:S05]  /*0fa0*/  IADD3.X R3, PT, PT, R12, UR42, RZ, P0, !PT ;  /* 0x0000002a0c037c10 */ /* 0x000fca00087fe4ff */
[----:B0-----:R-:W-:Y:S01]  /*0fb0*/  STG.E.U8 desc[UR26][R2.64], R5 ;  /* 0x0000000502007986 */ /* 0x001fe2000c10111a */
[----:B------:R-:W-:Y:S05]  /*0fc0*/  EXIT ;  /* 0x000000000000794d */ /* 0x000fea0003800000 */
.L_x_3643:
[----:B------:R-:W0:Y:S02]  /*0fd0*/  S2R R9, SR_TID.X ;  /* 0x0000000000097919 */ /* 0x000e240000002100 */
[----:B0-----:R-:W-:-:S03]  /*0fe0*/  IMAD.WIDE.U32 R2, R9, 0x4, RZ ;  /* 0x0000000409027825 */ /* 0x001fc600078e00ff */
[----:B------:R-:W-:-:S04]  /*0ff0*/  ISETP.GE.U32.AND P0, PT, R2, UR13, PT ;  /* 0x0000000d02007c0c */ /* 0x000fc8000bf06070 */
[----:B------:R-:W-:-:S13]  /*1000*/  ISETP.GE.AND.EX P0, PT, R3, UR4, PT, P0 ;  /* 0x0000000403007c0c */ /* 0x000fda000bf06300 */
[----:B------:R-:W-:Y:S05]  /*1010*/  @P0 EXIT ;  /* 0x000000000000094d */ /* 0x000fea0003800000 */
[----:B------:R-:W-:Y:S01]  /*1020*/  IMAD.MOV.U32 R10, RZ, RZ, RZ ;  /* 0x000000ffff0a7224 */ /* 0x000fe200078e00ff */
[----:B------:R-:W0:Y:S06]  /*1030*/  LDCU UR5, c[0x0][0x360] ;  /* 0x00006c00ff0577ac */ /* 0x000e2c0008000800 */
.L_x_3646:
        /* <DEDUP_REMOVED lines=9> */
[----:B------:R-:W-:Y:S01]  /*10d0*/  F2I.FTZ.U32.TRUNC.NTZ R4, R4 ;  /* 0x0000000400047305 */ /* 0x000fe2000021f000 */
[----:B------:R-:W-:-:S02]  /*10e0*/  LEA.HI.X R3, R9, UR42, R10, 0x2, P0 ;  /* 0x0000002a09037c11 */ /* 0x000fc400080f140a */
[----:B0-----:R-:W-:Y:S01]  /*10f0*/  IADD3 R9, P0, PT, R9, UR5, RZ ;  /* 0x0000000509097c10 */ /* 0x001fe2000ff1e0ff */
[----:B------:R-:W-:-:S04]  /*1100*/  IMAD.U32 R0, R0, 0x10000, RZ ;  /* 0x0001000000007824 */ /* 0x000fc800078e00ff */
[----:B------:R-:W-:Y:S01]  /*1110*/  F2I.FTZ.U32.TRUNC.NTZ R6, R6 ;  /* 0x0000000600067305 */ /* 0x000fe2000021f000 */
[----:B------:R-:W-:Y:S01]  /*1120*/  IMAD.X R10, RZ, RZ, R10, P0 ;  /* 0x000000ffff0a7224 */ /* 0x000fe200000e060a */
[----:B------:R-:W-:-:S04]  /*1130*/  LOP3.LUT P0, RZ, R9, 0xffffc000, RZ, 0xc0, !PT ;  /* 0xffffc00009ff7812 */ /* 0x000fc8000780c0ff */
[----:B------:R-:W-:Y:S02]  /*1140*/  LOP3.LUT P0, RZ, R10, 0x3fffffff, RZ, 0xc0, P0 ;  /* 0x3fffffff0aff7812 */ /* 0x000fe4000000c0ff */
[----:B------:R-:W0:Y:S08]  /*1150*/  F2I.FTZ.U32.TRUNC.NTZ R5, R5 ;  /* 0x0000000500057305 */ /* 0x000e30000021f000 */
[----:B------:R1:W2:Y:S01]  /*1160*/  F2I.FTZ.U32.TRUNC.NTZ R7, R0 ;  /* 0x0000000000077305 */ /* 0x0002a2000021f000 */
        /* <DEDUP_REMOVED lines=10> */
        .weak           $__internal_133_$__cuda_sm20_div_u16
        .type           $__internal_133_$__cuda_sm20_div_u16,@function
        .size           $__internal_133_$__cuda_sm20_div_u16,(.L_x_7861 - $__internal_133_$__cuda_sm20_div_u16)
$__internal_133_$__cuda_sm20_div_u16:
        /* <DEDUP_REMOVED lines=19> */
[----:B------:R-:W-:Y:S05]  /*1340*/  RET.REL.NODEC R2 `(_ZN2at6native55_GLOBAL__N__de093ff9_22_ForeachBinaryOpList_cu_a911ec4325multi_tensor_apply_kernelINS1_18TensorListMetadataILi2EEENS1_11CopyFunctorIhN3c108BFloat16ELi2ELi1ELi1EEEJNS0_4CopyIhS7_EEEEEvT_T0_DpT1_) ;  /* 0xffffffec022c7950 */ /* 0x000fea0003c3ffff */
.L_x_3647:
        /* <DEDUP_REMOVED lines=11> */
.L_x_7861:


//--------------------- .text._ZN2at6native55_GLOBAL__N__de093ff9_22_ForeachBinaryOpList_cu_a911ec4325multi_tensor_apply_kernelINS1_18TensorListMetadataILi2EEENS1_11CopyFunctorIhN3c104HalfELi2ELi1ELi1EEEJNS0_4CopyIhS7_EEEEEvT_T0_DpT1_ --------------------------
	.section	.text._ZN2at6native55_GLOBAL__N__de093ff9_22_ForeachBinaryOpList_cu_a911ec4325multi_tensor_apply_kernelINS1_18TensorListMetadataILi2EEENS1_11CopyFunctorIhN3c104HalfELi2ELi1ELi1EEEJNS0_4CopyIhS7_EEEEEvT_T0_DpT1_,"ax",@progbits
	.align	128
.text._ZN2at6native55_GLOBAL__N__de093ff9_22_ForeachBinaryOpList_cu_a911ec4325multi_tensor_apply_kernelINS1_18TensorListMetadataILi2EEENS1_11CopyFunctorIhN3c104HalfELi2ELi1ELi1EEEJNS0_4CopyIhS7_EEEEEvT_T0_DpT1_:
        .type           _ZN2at6native55_GLOBAL__N__de093ff9_22_ForeachBinaryOpList_cu_a911ec4325multi_tensor_apply_kernelINS1_18TensorListMetadataILi2EEENS1_11CopyFunctorIhN3c104HalfELi2ELi1ELi1EEEJNS0_4CopyIhS7_EEEEEvT_T0_DpT1_,@function
        .size           _ZN2at6native55_GLOBAL__N__de093ff9_22_ForeachBinaryOpList_cu_a911ec4325multi_tensor_apply_kernelINS1_18TensorListMetadataILi2EEENS1_11CopyFunctorIhN3c104HalfELi2ELi1ELi1EEEJNS0_4CopyIhS7_EEEEEvT_T0_DpT1_,(.L_x_7863 - _ZN2at6native55_GLOBAL__N__de093ff9_22_ForeachBinaryOpList_cu_a911ec4325multi_tensor_apply_kernelINS1_18TensorListMetadataILi2EEENS1_11CopyFunctorIhN3c104HalfELi2ELi1ELi1EEEJNS0_4CopyIhS7_EEEEEvT_T0_DpT1_)
        .other          _ZN2at6native55_GLOBAL__N__de093ff9_22_ForeachBinaryOpList_cu_a911ec4325multi_tensor_apply_kernelINS1_18TensorListMetadataILi2EEENS1_11CopyFunctorIhN3c104HalfELi2ELi1ELi1EEEJNS0_4CopyIhS7_EEEEEvT_T0_DpT1_,@"STO_CUDA_ENTRY STV_DEFAULT"
_ZN2at6native55_GLOBAL__N__de093ff9_22_ForeachBinaryOpList_cu_a911ec4325multi_tensor_apply_kernelINS1_18TensorListMetadataILi2EEENS1_11CopyFunctorIhN3c104HalfELi2ELi1ELi1EEEJNS0_4CopyIhS7_EEEEEvT_T0_DpT1_:
        /* <DEDUP_REMOVED lines=40> */
[----:B------:R-:W-:Y:S05]  /*0280*/  CALL.REL.NOINC `($__internal_134_$__cuda_sm20_div_u16) ;  /* 0x0000000c00d87944 */ /* 0x000fea0003c00000 */
        /* <DEDUP_REMOVED lines=45> */
.L_x_3650:
        /* <DEDUP_REMOVED lines=35> */
[----:B------:R-:W0:Y:S08]  /*0790*/  @!P3 F2I.FTZ.U32.TRUNC.NTZ R22, R22 ;  /* 0x000000160016b305 */ /* 0x000e30000021f000 */
[----:B------:R-:W1:Y:S01]  /*07a0*/  F2I.FTZ.U32.TRUNC.NTZ R20, R20 ;  /* 0x0000001400147305 */ /* 0x000e62000021f000 */
[----:B-----5:R-:W-:Y:S01]  /*07b0*/  HADD2.F32 R21, -RZ, R25.H0_H0 ;  /* 0x20000019ff157230 */ /* 0x020fe20000004100 */
[----:B0-----:R-:W-:Y:S01]  /*07c0*/  @!P3 STG.E.U8 desc[UR26][R28.64], R22 ;  /* 0x000000161c00b986 */ /* 0x001fe2000c10111a */
[----:B------:R-:W-:-:S05]  /*07d0*/  @!P1 IADD3 R18, P3, PT, R14, UR30, RZ ;  /* 0x0000001e0e129c10 */ /* 0x000fca000ff7e0ff */
[----:B------:R0:W3:Y:S01]  /*07e0*/  F2I.FTZ.U32.TRUNC.NTZ R23, R21 ;  /* 0x0000001500177305 */ /* 0x0000e2000021f000 */
[----:B------:R-:W-:-:S05]  /*07f0*/  @!P1 IADD3.X R19, PT, PT, R15, UR31, RZ, P3, !PT ;  /* 0x0000001f0f139c10 */ /* 0x000fca0009ffe4ff */
[----:B-1----:R1:W-:Y:S01]  /*0800*/  @!P1 STG.E.U8 desc[UR26][R18.64], R20 ;  /* 0x0000001412009986 */ /* 0x0023e2000c10111a */
[----:B0-----:R-:W-:Y:S01]  /*0810*/  IADD3 R21, P3, PT, R27, UR29, RZ ;  /* 0x0000001d1b157c10 */ /* 0x001fe2000ff7e0ff */
[----:B--2---:R-:W-:Y:S01]  /*0820*/  HADD2.F32 R27, -RZ, R6.H0_H0 ;  /* 0x20000006ff1b7230 */ /* 0x004fe20000004100 */
        /* <DEDUP_REMOVED lines=49> */
[----:B------:R-:W0:Y:S01]  /*0b40*/  @!P1 F2I.FTZ.U32.TRUNC.NTZ R29, R29 ;  /* 0x0000001d001d9305 */ /* 0x000e22000021f000 */
[----:B----4-:R-:W-:-:S07]  /*0b50*/  HADD2.F32 R27, -RZ, R25.H0_H0 ;  /* 0x20000019ff1b7230 */ /* 0x010fce0000004100 */
[----:B------:R-:W1:Y:S01]  /*0b60*/  F2I.FTZ.U32.TRUNC.NTZ R26, R26 ;  /* 0x0000001a001a7305 */ /* 0x000e62000021f000 */
[----:B-----5:R-:W-:-:S07]  /*0b70*/  HADD2.F32 R28, -RZ, R6.H0_H0 ;  /* 0x20000006ff1c7230 */ /* 0x020fce0000004100 */
        /* <DEDUP_REMOVED lines=13> */
.L_x_3649:
        /* <DEDUP_REMOVED lines=39> */
[----:B------:R-:W1:Y:S01]  /*0ec0*/  @!P0 F2I.FTZ.U32.TRUNC.NTZ R13, R13 ;  /* 0x0000000d000d8305 */ /* 0x000e62000021f000 */
[----:B----4-:R-:W-:-:S07]  /*0ed0*/  HADD2.F32 R11, -RZ, R25.H0_H0 ;  /* 0x20000019ff0b7230 */ /* 0x010fce0000004100 */
        /* <DEDUP_REMOVED lines=11> */
[----:B------:R-:W0:Y:S01]  /*0f90*/  F2I.FTZ.U32.TRUNC.NTZ R5, R0 ;  /* 0x0000000000057305 */ /* 0x000e22000021f000 */
[----:B------:R-:W-:-:S05]  /*0fa0*/  IADD3.X R3, PT, PT, R12, UR42, RZ, P0, !PT ;  /* 0x0000002a0c037c10 */ /* 0x000fca00087fe4ff */
[----:B0-----:R-:W-:Y:S01]  /*0fb0*/  STG.E.U8 desc[UR26][R2.64], R5 ;  /* 0x0000000502007986 */ /* 0x001fe2000c10111a */
[----:B------:R-:W-:Y:S05]  /*0fc0*/  EXIT ;  /* 0x000000000000794d */ /* 0x000fea0003800000 */
.L_x_3648:
[----:B------:R-:W0:Y:S02]  /*0fd0*/  S2R R10, SR_TID.X ;  /* 0x00000000000a7919 */ /* 0x000e240000002100 */
[----:B0-----:R-:W-:-:S03]  /*0fe0*/  IMAD.WIDE.U32 R2, R10, 0x4, RZ ;  /* 0x000000040a027825 */ /* 0x001fc600078e00ff */
[----:B------:R-:W-:-:S04]  /*0ff0*/  ISETP.GE.U32.AND P0, PT, R2, UR13, PT ;  /* 0x0000000d02007c0c */ /* 0x000fc8000bf06070 */
[----:B------:R-:W-:-:S13]  /*1000*/  ISETP.GE.AND.EX P0, PT, R3, UR4, PT, P0 ;  /* 0x0000000403007c0c */ /* 0x000fda000bf06300 */
[----:B------:R-:W-:Y:S05]  /*1010*/  @P0 EXIT ;  /* 0x000000000000094d */ /* 0x000fea0003800000 */
[----:B------:R-:W-:Y:S01]  /*1020*/  IMAD.MOV.U32 R11, RZ, RZ, RZ ;  /* 0x000000ffff0b7224 */ /* 0x000fe200078e00ff */
[----:B------:R-:W0:Y:S06]  /*1030*/  LDCU UR5, c[0x0][0x360] ;  /* 0x00006c00ff0577ac */ /* 0x000e2c0008000800 */
.L_x_3651:
        /* <DEDUP_REMOVED lines=8> */
[----:B------:R-:W-:Y:S08]  /*10c0*/  F2I.FTZ.U32.TRUNC.NTZ R0, R0 ;  /* 0x0000000000007305 */ /* 0x000ff0000021f000 */
[----:B------:R-:W1:Y:S08]  /*10d0*/  F2I.FTZ.U32.TRUNC.NTZ R5, R6 ;  /* 0x0000000600057305 */ /* 0x000e70000021f000 */
[----:B------:R-:W-:Y:S01]  /*10e0*/  F2I.FTZ.U32.TRUNC.NTZ R7, R7 ;  /* 0x0000000700077305 */ /* 0x000fe2000021f000 */
[----:B-1----:R-:W-:-:S07]  /*10f0*/  PRMT R9, R0, 0x3340, R5 ;  /* 0x0000334000097816 */ /* 0x002fce0000000005 */
[----:B------:R-:W1:Y:S01]  /*1100*/  F2I.FTZ.U32.TRUNC.NTZ R8, R8 ;  /* 0x0000000800087305 */ /* 0x000e62000021f000 */
        /* <DEDUP_REMOVED lines=14> */
        .weak           $__internal_134_$__cuda_sm20_div_u16
        .type           $__internal_134_$__cuda_sm20_div_u16,@function
        .size           $__internal_134_$__cuda_sm20_div_u16,(.L_x_7863 - $__internal_134_$__cuda_sm20_div_u16)
$__internal_134_$__cuda_sm20_div_u16:
        /* <DEDUP_REMOVED lines=19> */
[----:B------:R-:W-:Y:S05]  /*1320*/  RET.REL.NODEC R2 `(_ZN2at6native55_GLOBAL__N__de093ff9_22_ForeachBinaryOpList_cu_a911ec4325multi_tensor_apply_kernelINS1_18TensorListMetadataILi2EEENS1_11CopyFunctorIhN3c104HalfELi2ELi1ELi1EEEJNS0_4CopyIhS7_EEEEEvT_T0_DpT1_) ;  /* 0xffffffec02347950 */ /* 0x000fea0003c3ffff */
.L_x_3652:
        /* <DEDUP_REMOVED lines=13> */
.L_x_7863:


//--------------------- .text._ZN2at6native55_GLOBAL__N__de093ff9_22_ForeachBinaryOpList_cu_a911ec4325multi_tensor_apply_kernelINS1_18TensorListMetadataILi2EEENS1_11CopyFunctorIhN3c107complexIfEELi2ELi1ELi1EEEJNS0_4CopyIhS8_EEEEEvT_T0_DpT1_ --------------------------
	.section	.text._ZN2at6native55_GLOBAL__N__de093ff9_22_ForeachBinaryOpList_cu_a911ec4325multi_tensor_apply_kernelINS1_18TensorListMetadataILi2EEENS1_11CopyFunctorIhN3c107complexIfEELi2ELi1ELi1EEEJNS0_4CopyIhS8_EEEEEvT_T0_DpT1_,"ax",@progbits
	.align	128
.text._ZN2at6native55_GLOBAL__N__de093ff9_22_ForeachBinaryOpList_cu_a911ec4325multi_tensor_apply_kernelINS1_18TensorListMetadataILi2EEENS1_11CopyFunctorIhN3c107complexIfEELi2ELi1ELi1EEEJNS0_4CopyIhS8_EEEEEvT_T0_DpT1_:
        .type           _ZN2at6native55_GLOBAL__N__de093ff9_22_ForeachBinaryOpList_cu_a911ec4325multi_tensor_apply_kernelINS1_18TensorListMetadataILi2EEENS1_11CopyFunctorIhN3c107complexIfEELi2ELi1ELi1EEEJNS0_4CopyIhS8_EEEEEvT_T0_DpT1_,@function
        .size           _ZN2at6native55_GLOBAL__N__de093ff9_22_ForeachBinaryOpList_cu_a911ec4325multi_tensor_apply_kernelINS1_18TensorListMetadataILi2EEENS1_11CopyFunctorIhN3c107complexIfEELi2ELi1ELi1EEEJNS0_4CopyIhS8_EEEEEvT_T0_DpT1_,(.L_x_7865 - _ZN2at6native55_GLOBAL__N__de093ff9_22_ForeachBinaryOpList_cu_a911ec4325multi_tensor_apply_kernelINS1_18TensorListMetadataILi2EEENS1_11CopyFunctorIhN3c107complexIfEELi2ELi1ELi1EEEJNS0_4CopyIhS8_EEEEEvT_T0_DpT1_)
        .other          _ZN2at6native55_GLOBAL__N__de093ff9_22_ForeachBinaryOpList_cu_a911ec4325multi_tensor_apply_kernelINS1_18TensorListMetadataILi2EEENS1_11CopyFunctorIhN3c107complexIfEELi2ELi1ELi1EEEJNS0_4CopyIhS8_EEEEEvT_T0_DpT1_,@"STO_CUDA_ENTRY STV_DEFAULT"
_ZN2at6native55_GLOBAL__N__de093ff9_22_ForeachBinaryOpList_cu_a911ec4325multi_tensor_apply_kernelINS1_18TensorListMetadataILi2EEENS1_11CopyFunctorIhN3c107complexIfEELi2ELi1ELi1EEEJNS0_4CopyIhS8_EEEEEvT_T0_DpT1_:
        /* <DEDUP_REMOVED lines=40> */
[----:B------:R-:W-:Y:S05]  /*0280*/  CALL.REL.NOINC `($__internal_135_$__cuda_sm20_div_u16) ;  /* 0x0000000c00b47944 */ /* 0x000fea0003c00000 */
        /* <DEDUP_REMOVED lines=55> */
.L_x_3655:
        /* <DEDUP_REMOVED lines=30> */
[----:B--2---:R-:W-:Y:S08]  /*07e0*/  @!P0 F2I.FTZ.U32.TRUNC.NTZ R27, R3 ;  /* 0x00000003001b8305 */ /* 0x004ff0000021f000 */
[----:B---3--:R-:W0:Y:S02]  /*07f0*/  @!P1 F2I.FTZ.U32.TRUNC.NTZ R25, R4 ;  /* 0x0000000400199305 */ /* 0x008e24000021f000 */
[----:B0-----:R0:W-:Y:S01]  /*0800*/  @!P1 STG.E.U8 desc[UR26][R22.64], R25 ;  /* 0x0000001916009986 */ /* 0x0011e2000c10111a */
[----:B------:R-:W-:-:S04]  /*0810*/  @!P0 IADD3 R24, P1, PT, R7, UR31, RZ ;  /* 0x0000001f07188c10 */ /* 0x000fc8000ff3e0ff */
[----:B0-----:R-:W-:Y:S02]  /*0820*/  @!P0 IADD3.X R25, PT, PT, R6, UR32, RZ, P1, !PT ;  /* 0x0000002006198c10 */ /* 0x001fe40008ffe4ff */
[----:B------:R-:W-:-:S03]  /*0830*/  @!P2 IADD3 R22, P1, PT, R7, UR36, RZ ;  /* 0x000000240716ac10 */ /* 0x000fc6000ff3e0ff */
[----:B------:R4:W-:Y:S01]  /*0840*/  @!P0 STG.E.U8 desc[UR26][R24.64], R27 ;  /* 0x0000001b18008986 */ /* 0x0009e2000c10111a */
[----:B------:R-:W-:Y:S02]  /*0850*/  @!P3 IADD3 R26, P0, PT, R7, UR37, RZ ;  /* 0x00000025071abc10 */ /* 0x000fe4000ff1e0ff */
[C---:B------:R-:W-:Y:S01]  /*0860*/  @!P2 IADD3.X R23, PT, PT, R6.reuse, UR13, RZ, P1, !PT ;  /* 0x0000000d0617ac10 */ /* 0x040fe20008ffe4ff */
[----:B----4-:R-:W0:Y:S01]  /*0870*/  @!P3 F2I.FTZ.U32.TRUNC.NTZ R24, R2 ;  /* 0x000000020018b305 */ /* 0x010e22000021f000 */
        /* <DEDUP_REMOVED lines=10> */
[----:B-----5:R-:W0:Y:S01]  /*0920*/  @!P2 F2I.FTZ.U32.TRUNC.NTZ R26, R0 ;  /* 0x00000000001aa305 */ /* 0x020e22000021f000 */
        /* <DEDUP_REMOVED lines=31> */
[----:B--2---:R-:W0:Y:S08]  /*0b20*/  @!P0 F2I.FTZ.U32.TRUNC.NTZ R23, R4 ;  /* 0x0000000400178305 */ /* 0x004e30000021f000 */
[----:B---3--:R-:W1:Y:S01]  /*0b30*/  @!P1 F2I.FTZ.U32.TRUNC.NTZ R25, R3 ;  /* 0x0000000300199305 */ /* 0x008e62000021f000 */
[----:B0-----:R4:W-:Y:S01]  /*0b40*/  @!P0 STG.E.U8 desc[UR26][R28.64], R23 ;  /* 0x000000171c008986 */ /* 0x0019e2000c10111a */
[----:B------:R-:W-:-:S04]  /*0b50*/  @!P1 IADD3 R26, P0, PT, R7, UR35, RZ ;  /* 0x00000023071a9c10 */ /* 0x000fc8000ff1e0ff */
[C---:B------:R-:W-:Y:S02]  /*0b60*/  @!P1 IADD3.X R27, PT, PT, R6.reuse, UR14, RZ, P0, !PT ;  /* 0x0000000e061b9c10 */ /* 0x040fe400087fe4ff */
[----:B------:R-:W-:Y:S01]  /*0b70*/  @!P2 IADD3 R24, P0, PT, R7, UR34, RZ ;  /* 0x000000220718ac10 */ /* 0x000fe2000ff1e0ff */
[----:B----4-:R-:W0:Y:S02]  /*0b80*/  @!P2 F2I.FTZ.U32.TRUNC.NTZ R29, R2 ;  /* 0x00000002001da305 */ /* 0x010e24000021f000 */
[----:B-1----:R5:W-:Y:S06]  /*0b90*/  @!P1 STG.E.U8 desc[UR26][R26.64], R25 ;  /* 0x000000191a009986 */ /* 0x002bec000c10111a */
[----:B-----5:R-:W1:Y:S01]  /*0ba0*/  @!P3 F2I.FTZ.U32.TRUNC.NTZ R27, R0 ;  /* 0x00000000001bb305 */ /* 0x020e62000021f000 */
        /* <DEDUP_REMOVED lines=8> */
.L_x_3654:
        /* <DEDUP_REMOVED lines=41> */
[----:B---3--:R-:W1:Y:S08]  /*0ec0*/  @!P0 F2I.FTZ.U32.TRUNC.NTZ R9, R4 ;  /* 0x0000000400098305 */ /* 0x008e70000021f000 */
[----:B----4-:R-:W2:Y:S01]  /*0ed0*/  F2I.FTZ.U32.TRUNC.NTZ R23, R18 ;  /* 0x0000001200177305 */ /* 0x010ea2000021f000 */
[----:B-1----:R0:W-:Y:S07]  /*0ee0*/  @!P0 STG.E.U8 desc[UR26][R2.64], R9 ;  /* 0x0000000902008986 */ /* 0x0021ee000c10111a */
[----:B------:R-:W1:Y:S01]  /*0ef0*/  F2I.FTZ.U32.TRUNC.NTZ R19, R19 ;  /* 0x0000001300137305 */ /* 0x000e62000021f000 */
[----:B--2---:R0:W-:Y:S04]  /*0f00*/  @!P1 STG.E.U8 desc[UR26][R6.64], R23 ;  /* 0x0000001706009986 */ /* 0x0041e8000c10111a */
[----:B-1----:R0:W-:Y:S01]  /*0f10*/  @!P2 STG.E.U8 desc[UR26][R12.64], R19 ;  /* 0x000000130c00a986 */ /* 0x0021e2000c10111a */
[----:B------:R-:W-:Y:S05]  /*0f20*/  @P3 EXIT ;  /* 0x000000000000394d */ /* 0x000fea0003800000 */
[----:B-----5:R-:W1:Y:S01]  /*0f30*/  F2I.FTZ.U32.TRUNC.NTZ R5, R0 ;  /* 0x0000000000057305 */ /* 0x020e62000021f000 */
[----:B0-----:R-:W-:-:S04]  /*0f40*/  IADD3 R2, P0, PT, R21, UR42, RZ ;  /* 0x0000002a15027c10 */ /* 0x001fc8000ff1e0ff */
[----:B------:R-:W-:-:S05]  /*0f50*/  IADD3.X R3, PT, PT, R22, UR43, RZ, P0, !PT ;  /* 0x0000002b16037c10 */ /* 0x000fca00087fe4ff */
[----:B-1----:R-:W-:Y:S01]  /*0f60*/  STG.E.U8 desc[UR26][R2.64], R5 ;  /* 0x0000000502007986 */ /* 0x002fe2000c10111a */
[----:B------:R-:W-:Y:S05]  /*0f70*/  EXIT ;  /* 0x000000000000794d */ /* 0x000fea0003800000 */
.L_x_3653:
[----:B------:R-:W0:Y:S02]  /*0f80*/  S2R R10, SR_TID.X ;  /* 0x00000000000a7919 */ /* 0x000e240000002100 */
[----:B0-----:R-:W-:-:S03]  /*0f90*/  IMAD.WIDE.U32 R2, R10, 0x4, RZ ;  /* 0x000000040a027825 */ /* 0x001fc600078e00ff */
[----:B------:R-:W-:-:S04]  /*0fa0*/  ISETP.GE.U32.AND P0, PT, R2, UR13, PT ;  /* 0x0000000d02007c0c */ /* 0x000fc8000bf06070 */
[----:B------:R-:W-:-:S13]  /*0fb0*/  ISETP.GE.AND.EX P0, PT, R3, UR4, PT, P0 ;  /* 0x0000000403007c0c */ /* 0x000fda000bf06300 */
[----:B------:R-:W-:Y:S05]  /*0fc0*/  @P0 EXIT ;  /* 0x000000000000094d */ /* 0x000fea0003800000 */
[----:B------:R-:W-:Y:S01]  /*0fd0*/  IMAD.MOV.U32 R11, RZ, RZ, RZ ;  /* 0x000000ffff0b7224 */ /* 0x000fe200078e00ff */
[----:B------:R-:W0:Y:S06]  /*0fe0*/  LDCU UR5, c[0x0][0x360] ;  /* 0x00006c00ff0577ac */ /* 0x000e2c0008000800 */
.L_x_3656:
[----:B------:R-:W-:-:S04]  /*0ff0*/  LEA R2, P0, R10, UR10, 0x5 ;  /* 0x0000000a0a027c11 */ /* 0x000fc8000f8028ff */
[----:B------:R-:W-:-:S06]  /*1000*/  LEA.HI.X R3, R10, UR11, R11, 0x5, P0 ;  /* 0x0000000b0a037c11 */ /* 0x000fcc00080f2c0b */
[----:B------:R-:W2:Y:S01]  /*1010*/  LDG.E.ENL2.256 R6, R2, desc[UR26][R2.64], 0x55 ;  /* 0xaa00001a0202797e */ /* 0x000ea20008121806 */
[----:B------:R-:W-:Y:S01]  /*1020*/  LEA R4, P0, R10, UR42, 0x2 ;  /* 0x0000002a0a047c11 */ /* 0x000fe2000f8010ff */
[----:B--2---:R-:W-:Y:S08]  /*1030*/  F2I.FTZ.U32.TRUNC.NTZ R0, R2 ;  /* 0x0000000200007305 */ /* 0x004ff0000021f000 */
        /* <DEDUP_REMOVED lines=18> */
        .weak           $__internal_135_$__cuda_sm20_div_u16
        .type           $__internal_135_$__cuda_sm20_div_u16,@function
        .size           $__internal_135_$__cuda_sm20_div_u16,(.L_x_7865 - $__internal_135_$__cuda_sm20_div_u16)
$__internal_135_$__cuda_sm20_div_u16:
        /* <DEDUP_REMOVED lines=19> */
[----:B------:R-:W-:Y:S05]  /*1290*/  RET.REL.NODEC R2 `(_ZN2at6native55_GLOBAL__N__de093ff9_22_ForeachBinaryOpList_cu_a911ec4325multi_tensor_apply_kernelINS1_18TensorListMetadataILi2EEENS1_11CopyFunctorIhN3c107complexIfEELi2ELi1ELi1EEEJNS0_4CopyIhS8_EEEEEvT_T0_DpT1_) ;  /* 0xffffffec02587950 */ /* 0x000fea0003c3ffff */
.L_x_3657:
        /* <DEDUP_REMOVED lines=14> */
.L_x_7865:


//--------------------- .text._ZN2at6native55_GLOBAL__N__de093ff9_22_ForeachBinaryOpList_cu_a911ec4325multi_tensor_apply_kernelINS1_18TensorListMetadataILi2EEENS1_11CopyFunctorIhN3c107complexIdEELi2ELi1ELi1EEEJNS0_4CopyIhS8_EEEEEvT_T0_DpT1_ --------------------------
	.section	.text._ZN2at6native55_GLOBAL__N__de093ff9_22_ForeachBinaryOpList_cu_a911ec4325multi_tensor_apply_kernelINS1_18TensorListMetadataILi2EEENS1_11CopyFunctorIhN3c107complexIdEELi2ELi1ELi1EEEJNS0_4CopyIhS8_EEEEEvT_T0_DpT1_,"ax",@progbits
	.align	128
.text._ZN2at6native55_GLOBAL__N__de093ff9_22_ForeachBinaryOpList_cu_a911ec4325multi_tensor_apply_kernelINS1_18TensorListMetadataILi2EEENS1_11CopyFunctorIhN3c107complexIdEELi2ELi1ELi1EEEJNS0_4CopyIhS8_EEEEEvT_T0_DpT1_:
        .type           _ZN2at6native55_GLOBAL__N__de093ff9_22_ForeachBinaryOpList_cu_a911ec4325multi_tensor_apply_kernelINS1_18TensorListMetadataILi2EEENS1_11CopyFunctorIhN3c107complexIdEELi2ELi1ELi1EEEJNS0_4CopyIhS8_EEEEEvT_T0_DpT1_,@function
        .size           _ZN2at6native55_GLOBAL__N__de093ff9_22_ForeachBinaryOpList_cu_a911ec4325multi_tensor_apply_kernelINS1_18TensorListMetadataILi2EEENS1_11CopyFunctorIhN3c107complexIdEELi2ELi1ELi1EEEJNS0_4CopyIhS8_EEEEEvT_T0_DpT1_,(.L_x_7867 - _ZN2at6native55_GLOBAL__N__de093ff9_22_ForeachBinaryOpList_cu_a911ec4325multi_tensor_apply_kernelINS1_18TensorListMetadataILi2EEENS1_11CopyFunctorIhN3c107complexIdEELi2ELi1ELi1EEEJNS0_4CopyIhS8_EEEEEvT_T0_DpT1_)
        .other          _ZN2at6native55_GLOBAL__N__de093ff9_22_ForeachBinaryOpList_cu_a911ec4325multi_tensor_apply_kernelINS1_18TensorListMetadataILi2EEENS1_11CopyFunctorIhN3c107complexIdEELi2ELi1ELi1EEEJNS0_4CopyIhS8_EEEEEvT_T0_DpT1_,@"STO_CUDA_ENTRY STV_DEFAULT"
_ZN2at6native55_GLOBAL__N__de093ff9_22_ForeachBinaryOpList_cu_a911ec4325multi_tensor_apply_kernelINS1_18TensorListMetadataILi2EEENS1_11CopyFunctorIhN3c107complexIdEELi2ELi1ELi1EEEJNS0_4CopyIhS8_EEEEEvT_T0_DpT1_:
        /* <DEDUP_REMOVED lines=40> */
[----:B------:R-:W-:Y:S05]  /*0280*/  CALL.REL.NOINC `($__internal_136_$__cuda_sm20_div_u16) ;  /* 0x0000000c00c87944 */ /* 0x000fea0003c00000 */
        /* <DEDUP_REMOVED lines=52> */
.L_x_3660:
        /* <DEDUP_REMOVED lines=30> */
[----:B---3--:R-:W1:Y:S04]  /*07b0*/  @!P1 F2I.U32.F64.TRUNC R27, R12 ;  /* 0x0000000c001b9311 */ /* 0x008e68000030d000 */
[----:B-1----:R2:W-:Y:S01]  /*07c0*/  @!P1 STG.E.U8 desc[UR26][R24.64], R27 ;  /* 0x0000001b18009986 */ /* 0x0025e2000c10111a */
[----:B------:R-:W-:-:S03]  /*07d0*/  @!P0 IADD3 R26, P1, PT, R3, UR31, RZ ;  /* 0x0000001f031a8c10 */ /* 0x000fc6000ff3e0ff */
[----:B--2---:R-:W1:Y:S01]  /*07e0*/  @!P0 F2I.U32.F64.TRUNC R25, R10 ;  /* 0x0000000a00198311 */ /* 0x004e62000030d000 */
[----:B------:R-:W-:Y:S02]  /*07f0*/  @!P0 IADD3.X R27, PT, PT, R2, UR32, RZ, P1, !PT ;  /* 0x00000020021b8c10 */ /* 0x000fe40008ffe4ff */
[----:B------:R-:W-:-:S03]  /*0800*/  @!P3 IADD3 R24, P1, PT, R3, UR36, RZ ;  /* 0x000000240318bc10 */ /* 0x000fc6000ff3e0ff */
[----:B-1----:R4:W-:Y:S01]  /*0810*/  @!P0 STG.E.U8 desc[UR26][R26.64], R25 ;  /* 0x000000191a008986 */ /* 0x0029e2000c10111a */
[----:B0-----:R-:W-:-:S04]  /*0820*/  @!P2 IADD3 R28, P0, PT, R3, UR37, RZ ;  /* 0x00000025031cac10 */ /* 0x001fc8000ff1e0ff */
[C---:B------:R-:W-:Y:S02]  /*0830*/  @!P2 IADD3.X R29, PT, PT, R2.reuse, UR21, RZ, P0, !PT ;  /* 0x00000015021dac10 */ /* 0x040fe400087fe4ff */
[----:B------:R-:W-:Y:S01]  /*0840*/  IADD3 R5, P0, PT, R5, UR28, RZ ;  /* 0x0000001c05057c10 */ /* 0x000fe2000ff1e0ff */
[----:B----4-:R-:W0:Y:S01]  /*0850*/  @!P2 F2I.U32.F64.TRUNC R27, R8 ;  /* 0x00000008001ba311 */ /* 0x010e22000030d000 */
[----:B------:R-:W-:-:S03]  /*0860*/  @!P3 IADD3.X R25, PT, PT, R2, UR13, RZ, P1, !PT ;  /* 0x0000000d0219bc10 */ /* 0x000fc60008ffe4ff */
[----:B------:R-:W-:Y:S01]  /*0870*/  IMAD.X R4, RZ, RZ, R4, P0 ;  /* 0x000000ffff047224 */ /* 0x000fe200000e0604 */
[C---:B------:R-:W-:Y:S02]  /*0880*/  IADD3 R26, P1, PT, R5.reuse, UR28, RZ ;  /* 0x0000001c051a7c10 */ /* 0x040fe4000ff3e0ff */
[----:B------:R-:W-:-:S04]  /*0890*/  ISETP.GE.U32.AND P0, PT, R5, UR40, PT ;  /* 0x0000002805007c0c */ /* 0x000fc8000bf06070 */
[----:B------:R-:W-:Y:S01]  /*08a0*/  ISETP.GE.AND.EX P0, PT, R4, UR41, PT, P0 ;  /* 0x0000002904007c0c */ /* 0x000fe2000bf06300 */
[----:B0-----:R5:W-:Y:S02]  /*08b0*/  @!P2 STG.E.U8 desc[UR26][R28.64], R27 ;  /* 0x0000001b1c00a986 */ /* 0x001be4000c10111a */
[----:B-----5:R-:W0:Y:S01]  /*08c0*/  @!P3 F2I.U32.F64.TRUNC R29, R6 ;  /* 0x00000006001db311 */ /* 0x020e22000030d000 */
        /* <DEDUP_REMOVED lines=43> */
[----:B--2---:R-:W0:Y:S08]  /*0b80*/  @!P0 F2I.U32.F64.TRUNC R25, R12 ;  /* 0x0000000c00198311 */ /* 0x004e30000030d000 */
[----:B---3--:R-:W1:Y:S01]  /*0b90*/  @!P1 F2I.U32.F64.TRUNC R27, R10 ;  /* 0x0000000a001b9311 */ /* 0x008e62000030d000 */
[----:B0-----:R0:W-:Y:S01]  /*0ba0*/  @!P0 STG.E.U8 desc[UR26][R4.64], R25 ;  /* 0x0000001904008986 */ /* 0x0011e2000c10111a */
[----:B------:R-:W-:-:S04]  /*0bb0*/  @!P1 IADD3 R24, P0, PT, R3, UR35, RZ ;  /* 0x0000002303189c10 */ /* 0x000fc8000ff1e0ff */
[C---:B0-----:R-:W-:Y:S02]  /*0bc0*/  @!P1 IADD3.X R25, PT, PT, R2.reuse, UR14, RZ, P0, !PT ;  /* 0x0000000e02199c10 */ /* 0x041fe400087fe4ff */
[----:B------:R-:W-:Y:S01]  /*0bd0*/  @!P2 IADD3 R26, P0, PT, R3, UR34, RZ ;  /* 0x00000022031aac10 */ /* 0x000fe2000ff1e0ff */
[----:B----4-:R-:W0:Y:S02]  /*0be0*/  @!P2 F2I.U32.F64.TRUNC R5, R8 ;  /* 0x000000080005a311 */ /* 0x010e24000030d000 */
[----:B-1----:R1:W-:Y:S06]  /*0bf0*/  @!P1 STG.E.U8 desc[UR26][R24.64], R27 ;  /* 0x0000001b18009986 */ /* 0x0023ec000c10111a */
[----:B-----5:R-:W2:Y:S01]  /*0c00*/  @!P3 F2I.U32.F64.TRUNC R4, R6 ;  /* 0x000000060004b311 */ /* 0x020ea2000030d000 */
        /* <DEDUP_REMOVED lines=8> */
.L_x_3659:
        /* <DEDUP_REMOVED lines=39> */
[----:B--2---:R-:W1:Y:S08]  /*0f00*/  @!P0 F2I.U32.F64.TRUNC R13, R12 ;  /* 0x0000000c000d8311 */ /* 0x004e70000030d000 */
[----:B---3--:R-:W2:Y:S08]  /*0f10*/  F2I.U32.F64.TRUNC R11, R10 ;  /* 0x0000000a000b7311 */ /* 0x008eb0000030d000 */
[----:B----4-:R-:W3:Y:S01]  /*0f20*/  F2I.U32.F64.TRUNC R9, R8 ;  /* 0x0000000800097311 */ /* 0x010ee2000030d000 */
[----:B-1----:R0:W-:Y:S04]  /*0f30*/  @!P0 STG.E.U8 desc[UR26][R2.64], R13 ;  /* 0x0000000d02008986 */ /* 0x0021e8000c10111a */
[----:B--2---:R0:W-:Y:S04]  /*0f40*/  @!P1 STG.E.U8 desc[UR26][R18.64], R11 ;  /* 0x0000000b12009986 */ /* 0x0041e8000c10111a */
[----:B---3--:R0:W-:Y:S01]  /*0f50*/  @!P2 STG.E.U8 desc[UR26][R4.64], R9 ;  /* 0x000000090400a986 */ /* 0x0081e2000c10111a */
[----:B------:R-:W-:Y:S05]  /*0f60*/  @P3 EXIT ;  /* 0x000000000000394d */ /* 0x000fea0003800000 */
[----:B-----5:R-:W1:Y:S01]  /*0f70*/  F2I.U32.F64.TRUNC R7, R6 ;  /* 0x0000000600077311 */ /* 0x020e62000030d000 */
[----:B0-----:R-:W-:-:S04]  /*0f80*/  IADD3 R2, P0, PT, R21, UR42, RZ ;  /* 0x0000002a15027c10 */ /* 0x001fc8000ff1e0ff */
[----:B------:R-:W-:-:S05]  /*0f90*/  IADD3.X R3, PT, PT, R16, UR43, RZ, P0, !PT ;  /* 0x0000002b10037c10 */ /* 0x000fca00087fe4ff */
[----:B-1----:R-:W-:Y:S01]  /*0fa0*/  STG.E.U8 desc[UR26][R2.64], R7 ;  /* 0x0000000702007986 */ /* 0x002fe2000c10111a */
[----:B------:R-:W-:Y:S05]  /*0fb0*/  EXIT ;  /* 0x000000000000794d */ /* 0x000fea0003800000 */
.L_x_3658:
[----:B------:R-:W0:Y:S02]  /*0fc0*/  S2R R14, SR_TID.X ;  /* 0x00000000000e7919 */ /* 0x000e240000002100 */
[----:B0-----:R-:W-:-:S03]  /*0fd0*/  IMAD.WIDE.U32 R2, R14, 0x4, RZ ;  /* 0x000000040e027825 */ /* 0x001fc600078e00ff */
[----:B------:R-:W-:-:S04]  /*0fe0*/  ISETP.GE.U32.AND P0, PT, R2, UR13, PT ;  /* 0x0000000d02007c0c */ /* 0x000fc8000bf06070 */
[----:B------:R-:W-:-:S13]  /*0ff0*/  ISETP.GE.AND.EX P0, PT, R3, UR4, PT, P0 ;  /* 0x0000000403007c0c */ /* 0x000fda000bf06300 */
[----:B------:R-:W-:Y:S05]  /*1000*/  @P0 EXIT ;  /* 0x000000000000094d */ /* 0x000fea0003800000 */
[----:B------:R-:W-:Y:S01]  /*1010*/  IMAD.MOV.U32 R17, RZ, RZ, RZ ;  /* 0x000000ffff117224 */ /* 0x000fe200078e00ff */
[----:B------:R-:W0:Y:S06]  /*1020*/  LDCU UR5, c[0x0][0x360] ;  /* 0x00006c00ff0577ac */ /* 0x000e2c0008000800 */
.L_x_3661:
        /* <DEDUP_REMOVED lines=10> */
[----:B--2---:R-:W-:Y:S08]  /*10d0*/  F2I.U32.F64.TRUNC R4, R4 ;  /* 0x0000000400047311 */ /* 0x004ff0000030d000 */
[----:B------:R-:W0:Y:S08]  /*10e0*/  F2I.U32.F64.TRUNC R7, R6 ;  /* 0x0000000600077311 */ /* 0x000e30000030d000 */
[----:B---3--:R-:W-:Y:S01]  /*10f0*/  F2I.U32.F64.TRUNC R8, R8 ;  /* 0x0000000800087311 */ /* 0x008fe2000030d000 */
[----:B0-----:R-:W-:-:S07]  /*1100*/  PRMT R15, R4, 0x3340, R7 ;  /* 0x00003340040f7816 */ /* 0x001fce0000000007 */
[----:B------:R-:W0:Y:S02]  /*1110*/  F2I.U32.F64.TRUNC R11, R10 ;  /* 0x0000000a000b7311 */ /* 0x000e24000030d000 */
        /* <DEDUP_REMOVED lines=9> */
        .weak           $__internal_136_$__cuda_sm20_div_u16
        .type           $__internal_136_$__cuda_sm20_div_u16,@function
        .size           $__internal_136_$__cuda_sm20_div_u16,(.L_x_7867 - $__internal_136_$__cuda_sm20_div_u16)
$__internal_136_$__cuda_sm20_div_u16:
        /* <DEDUP_REMOVED lines=19> */
[----:B------:R-:W-:Y:S05]  /*12e0*/  RET.REL.NODEC R2 `(_ZN2at6native55_GLOBAL__N__de093ff9_22_ForeachBinaryOpList_cu_a911ec4325multi_tensor_apply_kernelINS1_18TensorListMetadataILi2EEENS1_11CopyFunctorIhN3c107complexIdEELi2ELi1ELi1EEEJNS0_4CopyIhS8_EEEEEvT_T0_DpT1_) ;  /* 0xffffffec02447950 */ /* 0x000fea0003c3ffff */
.L_x_3662:
        /* <DEDUP_REMOVED lines=9> */
.L_x_7867:


//--------------------- .text._ZN2at6native55_GLOBAL__N__de093ff9_22_ForeachBinaryOpList_cu_a911ec4325multi_tensor_apply_kernelINS1_18TensorListMetadataILi2EEENS1_11CopyFunctorIhfLi2ELi1ELi1EEEJNS0_4CopyIhfEEEEEvT_T0_DpT1_ --------------------------
	.section	.text._ZN2at6native55_GLOBAL__N__de093ff9_22_ForeachBinaryOpList_cu_a911ec4325multi_tensor_apply_kernelINS1_18TensorListMetadataILi2EEENS1_11CopyFunctorIhfLi2ELi1ELi1EEEJNS0_4CopyIhfEEEEEvT_T0_DpT1_,"ax",@progbits
	.align	128
.text._ZN2at6native55_GLOBAL__N__de093ff9_22_ForeachBinaryOpList_cu_a911ec4325multi_tensor_apply_kernelINS1_18TensorListMetadataILi2EEENS1_11CopyFunctorIhfLi2ELi1ELi1EEEJNS0_4CopyIhfEEEEEvT_T0_DpT1_:
        .type           _ZN2at6native55_GLOBAL__N__de093ff9_22_ForeachBinaryOpList_cu_a911ec4325multi_tensor_apply_kernelINS1_18TensorListMetadataILi2EEENS1_11CopyFunctorIhfLi2ELi1ELi1EEEJNS0_4CopyIhfEEEEEvT_T0_DpT1_,@function
        .size           _ZN2at6native55_GLOBAL__N__de093ff9_22_ForeachBinaryOpList_cu_a911ec4325multi_tensor_apply_kernelINS1_18TensorListMetadataILi2EEENS1_11CopyFunctorIhfLi2ELi1ELi1EEEJNS0_4CopyIhfEEEEEvT_T0_DpT1_,(.L_x_7869 - _ZN2at6native55_GLOBAL__N__de093ff9_22_ForeachBinaryOpList_cu_a911ec4325multi_tensor_apply_kernelINS1_18TensorListMetadataILi2EEENS1_11CopyFunctorIhfLi2ELi1ELi1EEEJNS0_4CopyIhfEEEEEvT_T0_DpT1_)
        .other          _ZN2at6native55_GLOBAL__N__de093ff9_22_ForeachBinaryOpList_cu_a911ec4325multi_tensor_apply_kernelINS1_18TensorListMetadataILi2EEENS1_11CopyFunctorIhfLi2ELi1ELi1EEEJNS0_4CopyIhfEEEEEvT_T0_DpT1_,@"STO_CUDA_ENTRY STV_DEFAULT"
_ZN2at6native55_GLOBAL__N__de093ff9_22_ForeachBinaryOpList_cu_a911ec4325multi_tensor_apply_kernelINS1_18TensorListMetadataILi2EEENS1_11CopyFunctorIhfLi2ELi1ELi1EEEJNS0_4CopyIhfEEEEEvT_T0_DpT1_:
        /* <DEDUP_REMOVED lines=40> */
[----:B------:R-:W-:Y:S05]  /*0280*/  CALL.REL.NOINC `($__internal_137_$__cuda_sm20_div_u16) ;  /* 0x0000000c00a07944 */ /* 0x000fea0003c00000 */
        /* <DEDUP_REMOVED lines=48> */
.L_x_3665:
        /* <DEDUP_REMOVED lines=33> */
[----:B----4-:R-:W0:Y:S08]  /*07a0*/  @!P3 F2I.FTZ.U32.TRUNC.NTZ R29, R25 ;  /* 0x00000019001db305 */ /* 0x010e30000021f000 */
[----:B-----5:R-:W1:Y:S01]  /*07b0*/  @!P2 F2I.FTZ.U32.TRUNC.NTZ R28, R6 ;  /* 0x00000006001ca305 */ /* 0x020e62000021f000 */
[----:B0-----:R-:W-:Y:S01]  /*07c0*/  @!P3 STG.E.U8 desc[UR26][R18.64], R29 ;  /* 0x0000001d1200b986 */ /* 0x001fe2000c10111a */
[----:B------:R-:W-:-:S04]  /*07d0*/  @!P2 IADD3 R20, P3, PT, R16, UR30, RZ ;  /* 0x0000001e1014ac10 */ /* 0x000fc8000ff7e0ff */
[----:B------:R-:W-:-:S05]  /*07e0*/  @!P2 IADD3.X R21, PT, PT, R17, UR31, RZ, P3, !PT ;  /* 0x0000001f1115ac10 */ /* 0x000fca0009ffe4ff */
[----:B-1----:R2:W-:Y:S01]  /*07f0*/  @!P2 STG.E.U8 desc[UR26][R20.64], R28 ;  /* 0x0000001c1400a986 */ /* 0x0025e2000c10111a */
[C---:B------:R-:W-:Y:S01]  /*0800*/  @!P0 IADD3 R22, P2, PT, R16.reuse, UR36, RZ ;  /* 0x0000002410168c10 */ /* 0x040fe2000ff5e0ff */
[----:B--2---:R-:W0:Y:S03]  /*0810*/  @!P0 F2I.FTZ.U32.TRUNC.NTZ R21, R7 ;  /* 0x0000000700158305 */ /* 0x004e26000021f000 */
[----:B------:R-:W-:Y:S02]  /*0820*/  @!P0 IADD3.X R23, PT, PT, R17, UR13, RZ, P2, !PT ;  /* 0x0000000d11178c10 */ /* 0x000fe400097fe4ff */
[----:B------:R-:W-:-:S03]  /*0830*/  @!P1 IADD3 R18, P2, PT, R16, UR35, RZ ;  /* 0x0000002310129c10 */ /* 0x000fc6000ff5e0ff */
[----:B0-----:R3:W-:Y:S01]  /*0840*/  @!P0 STG.E.U8 desc[UR26][R22.64], R21 ;  /* 0x0000001516008986 */ /* 0x0017e2000c10111a */
[----:B------:R-:W-:Y:S01]  /*0850*/  IADD3 R27, P0, PT, R27, UR29, RZ ;  /* 0x0000001d1b1b7c10 */ /* 0x000fe2000ff1e0ff */
[----:B---3--:R-:W0:Y:S04]  /*0860*/  @!P1 F2I.FTZ.U32.TRUNC.NTZ R23, R24 ;  /* 0x0000001800179305 */ /* 0x008e28000021f000 */
        /* <DEDUP_REMOVED lines=38> */
[----:B--2---:R-:W0:Y:S08]  /*0ad0*/  @!P0 F2I.FTZ.U32.TRUNC.NTZ R29, R25 ;  /* 0x00000019001d8305 */ /* 0x004e30000021f000 */
[----:B---3--:R-:W2:Y:S01]  /*0ae0*/  @!P1 F2I.FTZ.U32.TRUNC.NTZ R28, R6 ;  /* 0x00000006001c9305 */ /* 0x008ea2000021f000 */
[----:B0-----:R4:W-:Y:S01]  /*0af0*/  @!P0 STG.E.U8 desc[UR26][R26.64], R29 ;  /* 0x0000001d1a008986 */ /* 0x0019e2000c10111a */
[----:B------:R-:W-:-:S04]  /*0b00*/  @!P1 IADD3 R22, P0, PT, R16, UR34, RZ ;  /* 0x0000002210169c10 */ /* 0x000fc8000ff1e0ff */
[----:B------:R-:W-:Y:S02]  /*0b10*/  @!P1 IADD3.X R23, PT, PT, R17, UR16, RZ, P0, !PT ;  /* 0x0000001011179c10 */ /* 0x000fe400087fe4ff */
[----:B-1----:R-:W-:-:S03]  /*0b20*/  @!P2 IADD3 R20, P0, PT, R16, UR33, RZ ;  /* 0x000000211014ac10 */ /* 0x002fc6000ff1e0ff */
[----:B--2---:R0:W-:Y:S01]  /*0b30*/  @!P1 STG.E.U8 desc[UR26][R22.64], R28 ;  /* 0x0000001c16009986 */ /* 0x0041e2000c10111a */
[----:B----4-:R-:W1:Y:S01]  /*0b40*/  @!P2 F2I.FTZ.U32.TRUNC.NTZ R27, R7 ;  /* 0x00000007001ba305 */ /* 0x010e62000021f000 */
[----:B------:R-:W-:Y:S02]  /*0b50*/  @!P2 IADD3.X R21, PT, PT, R17, UR18, RZ, P0, !PT ;  /* 0x000000121115ac10 */ /* 0x000fe400087fe4ff */
[----:B-----5:R-:W-:-:S05]  /*0b60*/  @!P3 IADD3 R18, P0, PT, R16, UR32, RZ ;  /* 0x000000201012bc10 */ /* 0x020fca000ff1e0ff */
[----:B0-----:R-:W0:Y:S01]  /*0b70*/  @!P3 F2I.FTZ.U32.TRUNC.NTZ R23, R24 ;  /* 0x000000180017b305 */ /* 0x001e22000021f000 */
[----:B------:R-:W-:Y:S01]  /*0b80*/  @!P3 IADD3.X R19, PT, PT, R17, UR20, RZ, P0, !PT ;  /* 0x000000141113bc10 */ /* 0x000fe200087fe4ff */
[----:B-1----:R1:W-:Y:S04]  /*0b90*/  @!P2 STG.E.U8 desc[UR26][R20.64], R27 ;  /* 0x0000001b1400a986 */ /* 0x0023e8000c10111a */
[----:B0-----:R1:W-:Y:S01]  /*0ba0*/  @!P3 STG.E.U8 desc[UR26][R18.64], R23 ;  /* 0x000000171200b986 */ /* 0x0013e2000c10111a */
[----:B------:R-:W-:-:S04]  /*0bb0*/  IMAD.U32 R29, RZ, RZ, UR29 ;  /* 0x0000001dff1d7e24 */ /* 0x000fc8000f8e00ff */
[----:B------:R-:W-:Y:S01]  /*0bc0*/  IMAD.WIDE.U32 R16, R29, 0x8, R16 ;  /* 0x000000081d107825 */ /* 0x000fe200078e0010 */
[----:B------:R-:W-:Y:S06]  /*0bd0*/  BRA.U UP0, `(.L_x_3665) ;  /* 0xfffffff9006c7547 */ /* 0x000fec000b83ffff */
.L_x_3664:
        /* <DEDUP_REMOVED lines=41> */
[----:B--2---:R-:W1:Y:S08]  /*0e70*/  @!P0 F2I.FTZ.U32.TRUNC.NTZ R11, R25 ;  /* 0x00000019000b8305 */ /* 0x004e70000021f000 */
[----:B---3--:R-:W2:Y:S01]  /*0e80*/  F2I.FTZ.U32.TRUNC.NTZ R15, R15 ;  /* 0x0000000f000f7305 */ /* 0x008ea2000021f000 */
[----:B-1----:R0:W-:Y:S07]  /*0e90*/  @!P0 STG.E.U8 desc[UR26][R2.64], R11 ;  /* 0x0000000b02008986 */ /* 0x0021ee000c10111a */
[----:B------:R-:W1:Y:S01]  /*0ea0*/  F2I.FTZ.U32.TRUNC.NTZ R17, R14 ;  /* 0x0000000e00117305 */ /* 0x000e62000021f000 */
[----:B--2---:R0:W-:Y:S04]  /*0eb0*/  @!P1 STG.E.U8 desc[UR26][R4.64], R15 ;  /* 0x0000000f04009986 */ /* 0x0041e8000c10111a */
[----:B-1----:R0:W-:Y:S01]  /*0ec0*/  @!P2 STG.E.U8 desc[UR26][R6.64], R17 ;  /* 0x000000110600a986 */ /* 0x0021e2000c10111a */
[----:B------:R-:W-:Y:S05]  /*0ed0*/  @P3 EXIT ;  /* 0x000000000000394d */ /* 0x000fea0003800000 */
[----:B0----5:R-:W0:Y:S01]  /*0ee0*/  F2I.FTZ.U32.TRUNC.NTZ R5, R24 ;  /* 0x0000001800057305 */ /* 0x021e22000021f000 */
[----:B------:R-:W-:-:S04]  /*0ef0*/  IADD3 R2, P0, PT, R16, UR41, RZ ;  /* 0x0000002910027c10 */ /* 0x000fc8000ff1e0ff */
[----:B------:R-:W-:-:S05]  /*0f00*/  IADD3.X R3, PT, PT, R21, UR42, RZ, P0, !PT ;  /* 0x0000002a15037c10 */ /* 0x000fca00087fe4ff */
[----:B0-----:R-:W-:Y:S01]  /*0f10*/  STG.E.U8 desc[UR26][R2.64], R5 ;  /* 0x0000000502007986 */ /* 0x001fe2000c10111a */
[----:B------:R-:W-:Y:S05]  /*0f20*/  EXIT ;  /* 0x000000000000794d */ /* 0x000fea0003800000 */
.L_x_3663:
[----:B------:R-:W0:Y:S02]  /*0f30*/  S2R R6, SR_TID.X ;  /* 0x0000000000067919 */ /* 0x000e240000002100 */
[----:B0-----:R-:W-:-:S03]  /*0f40*/  IMAD.WIDE.U32 R2, R6, 0x4, RZ ;  /* 0x0000000406027825 */ /* 0x001fc600078e00ff */
[----:B------:R-:W-:-:S04]  /*0f50*/  ISETP.GE.U32.AND P0, PT, R2, UR13, PT ;  /* 0x0000000d02007c0c */ /* 0x000fc8000bf06070 */
[----:B------:R-:W-:-:S13]  /*0f60*/  ISETP.GE.AND.EX P0, PT, R3, UR4, PT, P0 ;  /* 0x0000000403007c0c */ /* 0x000fda000bf06300 */
[----:B------:R-:W-:Y:S05]  /*0f70*/  @P0 EXIT ;  /* 0x000000000000094d */ /* 0x000fea0003800000 */
[----:B------:R-:W-:Y:S01]  /*0f80*/  IMAD.MOV.U32 R13, RZ, RZ, RZ ;  /* 0x000000ffff0d7224 */ /* 0x000fe200078e00ff */
[----:B------:R-:W0:Y:S06]  /*0f90*/  LDCU UR5, c[0x0][0x360] ;  /* 0x00006c00ff0577ac */ /* 0x000e2c0008000800 */
.L_x_3666:
        /* <DEDUP_REMOVED lines=9> */
[----:B--2---:R-:W-:Y:S08]  /*1030*/  F2I.FTZ.U32.TRUNC.NTZ R10, R10 ;  /* 0x0000000a000a7305 */ /* 0x004ff0000021f000 */
[----:B------:R-:W0:Y:S08]  /*1040*/  F2I.FTZ.U32.TRUNC.NTZ R11, R11 ;  /* 0x0000000b000b7305 */ /* 0x000e30000021f000 */
[----:B------:R-:W-:Y:S01]  /*1050*/  F2I.FTZ.U32.TRUNC.NTZ R8, R8 ;  /* 0x0000000800087305 */ /* 0x000fe2000021f000 */
[----:B0-----:R-:W-:-:S07]  /*1060*/  PRMT R0, R10, 0x3340, R11 ;  /* 0x000033400a007816 */ /* 0x001fce000000000b */
        /* <DEDUP_REMOVED lines=10> */
        .weak           $__internal_137_$__cuda_sm20_div_u16
        .type           $__internal_137_$__cuda_sm20_div_u16,@function
        .size           $__internal_137_$__cuda_sm20_div_u16,(.L_x_7869 - $__internal_137_$__cuda_sm20_div_u16)
$__internal_137_$__cuda_sm20_div_u16:
        /* <DEDUP_REMOVED lines=19> */
[----:B------:R-:W-:Y:S05]  /*1240*/  RET.REL.NODEC R2 `(_ZN2at6native55_GLOBAL__N__de093ff9_22_ForeachBinaryOpList_cu_a911ec4325multi_tensor_apply_kernelINS1_18TensorListMetadataILi2EEENS1_11CopyFunctorIhfLi2ELi1ELi1EEEJNS0_4CopyIhfEEEEEvT_T0_DpT1_) ;  /* 0xffffffec026c7950 */ /* 0x000fea0003c3ffff */
.L_x_3667:
        /* <DEDUP_REMOVED lines=11> */
.L_x_7869:


//--------------------- .text._ZN2at6native55_GLOBAL__N__de093ff9_22_ForeachBinaryOpList_cu_a911ec4325multi_tensor_apply_kernelINS1_18TensorListMetadataILi2EEENS1_11CopyFunctorIhdLi2ELi1ELi1EEEJNS0_4CopyIhdEEEEEvT_T0_DpT1_ --------------------------
	.section	.text._ZN2at6native55_GLOBAL__N__de093ff9_22_ForeachBinaryOpList_cu_a911ec4325multi_tensor_apply_kernelINS1_18TensorListMetadataILi2EEENS1_11CopyFunctorIhdLi2ELi1ELi1EEEJNS0_4CopyIhdEEEEEvT_T0_DpT1_,"ax",@progbits
	.align	128
.text._ZN2at6native55_GLOBAL__N__de093ff9_22_ForeachBinaryOpList_cu_a911ec4325multi_tensor_apply_kernelINS1_18TensorListMetadataILi2EEENS1_11CopyFunctorIhdLi2ELi1ELi1EEEJNS0_4CopyIhdEEEEEvT_T0_DpT1_:
        .type           _ZN2at6native55_GLOBAL__N__de093ff9_22_ForeachBinaryOpList_cu_a911ec4325multi_tensor_apply_kernelINS1_18TensorListMetadataILi2EEENS1_11CopyFunctorIhdLi2ELi1ELi1EEEJNS0_4CopyIhdEEEEEvT_T0_DpT1_,@function
        .size           _ZN2at6native55_GLOBAL__N__de093ff9_22_ForeachBinaryOpList_cu_a911ec4325multi_tensor_apply_kernelINS1_18TensorListMetadataILi2EEENS1_11CopyFunctorIhdLi2ELi1ELi1EEEJNS0_4CopyIhdEEEEEvT_T0_DpT1_,(.L_x_7871 - _ZN2at6native55_GLOBAL__N__de093ff9_22_ForeachBinaryOpList_cu_a911ec4325multi_tensor_apply_kernelINS1_18TensorListMetadataILi2EEENS1_11CopyFunctorIhdLi2ELi1ELi1EEEJNS0_4CopyIhdEEEEEvT_T0_DpT1_)
        .other          _ZN2at6native55_GLOBAL__N__de093ff9_22_ForeachBinaryOpList_cu_a911ec4325multi_tensor_apply_kernelINS1_18TensorListMetadataILi2EEENS1_11CopyFunctorIhdLi2ELi1ELi1EEEJNS0_4CopyIhdEEEEEvT_T0_DpT1_,@"STO_CUDA_ENTRY STV_DEFAULT"
_ZN2at6native55_GLOBAL__N__de093ff9_22_ForeachBinaryOpList_cu_a911ec4325multi_tensor_apply_kernelINS1_18TensorListMetadataILi2EEENS1_11CopyFunctorIhdLi2ELi1ELi1EEEJNS0_4CopyIhdEEEEEvT_T0_DpT1_:
        /* <DEDUP_REMOVED lines=40> */
[----:B------:R-:W-:Y:S05]  /*0280*/  CALL.REL.NOINC `($__internal_138_$__cuda_sm20_div_u16) ;  /* 0x0000000c00b07944 */ /* 0x000fea0003c00000 */
        /* <DEDUP_REMOVED lines=47> */
.L_x_3670:
        /* <DEDUP_REMOVED lines=108> */
.L_x_3669:
        /* <DEDUP_REMOVED lines=51> */
.L_x_3668:
[----:B------:R-:W0:Y:S02]  /*0f70*/  S2R R14, SR_TID.X ;  /* 0x00000000000e7919 */ /* 0x000e240000002100 */
[----:B0-----:R-:W-:-:S03]  /*0f80*/  IMAD.WIDE.U32 R2, R14, 0x4, RZ ;  /* 0x000000040e027825 */ /* 0x001fc600078e00ff */
[----:B------:R-:W-:-:S04]  /*0f90*/  ISETP.GE.U32.AND P0, PT, R2, UR13, PT ;  /* 0x0000000d02007c0c */ /* 0x000fc8000bf06070 */
[----:B------:R-:W-:-:S13]  /*0fa0*/  ISETP.GE.AND.EX P0, PT, R3, UR4, PT, P0 ;  /* 0x0000000403007c0c */ /* 0x000fda000bf06300 */
[----:B------:R-:W-:Y:S05]  /*0fb0*/  @P0 EXIT ;  /* 0x000000000000094d */ /* 0x000fea0003800000 */
[----:B------:R-:W-:Y:S01]  /*0fc0*/  IMAD.MOV.U32 R15, RZ, RZ, RZ ;  /* 0x000000ffff0f7224 */ /* 0x000fe200078e00ff */
[----:B------:R-:W0:Y:S06]  /*0fd0*/  LDCU UR5, c[0x0][0x360] ;  /* 0x00006c00ff0577ac */ /* 0x000e2c0008000800 */
.L_x_3671:
        /* <DEDUP_REMOVED lines=9> */
[----:B--2---:R-:W-:Y:S08]  /*1070*/  F2I.U32.F64.TRUNC R0, R4 ;  /* 0x0000000400007311 */ /* 0x004ff0000030d000 */
[----:B------:R-:W-:Y:S08]  /*1080*/  F2I.U32.F64.TRUNC R8, R8 ;  /* 0x0000000800087311 */ /* 0x000ff0000030d000 */
[----:B------:R-:W0:Y:S08]  /*1090*/  F2I.U32.F64.TRUNC R11, R10 ;  /* 0x0000000a000b7311 */ /* 0x000e30000030d000 */
[----:B------:R-:W1:Y:S01]  /*10a0*/  F2I.U32.F64.TRUNC R7, R6 ;  /* 0x0000000600077311 */ /* 0x000e62000030d000 */
        /* <DEDUP_REMOVED lines=10> */
        .weak           $__internal_138_$__cuda_sm20_div_u16
        .type           $__internal_138_$__cuda_sm20_div_u16,@function
        .size           $__internal_138_$__cuda_sm20_div_u16,(.L_x_7871 - $__internal_138_$__cuda_sm20_div_u16)
$__internal_138_$__cuda_sm20_div_u16:
        /* <DEDUP_REMOVED lines=19> */
[----:B------:R-:W-:Y:S05]  /*1280*/  RET.REL.NODEC R2 `(_ZN2at6native55_GLOBAL__N__de093ff9_22_ForeachBinaryOpList_cu_a911ec4325multi_tensor_apply_kernelINS1_18TensorListMetadataILi2EEENS1_11CopyFunctorIhdLi2ELi1ELi1EEEJNS0_4CopyIhdEEEEEvT_T0_DpT1_) ;  /* 0xffffffec025c7950 */ /* 0x000fea0003c3ffff */
.L_x_3672:
        /* <DEDUP_REMOVED lines=15> */
.L_x_7871:


//--------------------- .text._ZN2at6native55_GLOBAL__N__de093ff9_22_ForeachBinaryOpList_cu_a911ec4325multi_tensor_apply_kernelINS1_18TensorListMetadataILi2EEENS1_11CopyFunctorIhiLi2ELi1ELi1EEEJNS0_4CopyIhiEEEEEvT_T0_DpT1_ --------------------------
	.section	.text._ZN2at6native55_GLOBAL__N__de093ff9_22_ForeachBinaryOpList_cu_a911ec4325multi_tensor_apply_kernelINS1_18TensorListMetadataILi2EEENS1_11CopyFunctorIhiLi2ELi1ELi1EEEJNS0_4CopyIhiEEEEEvT_T0_DpT1_,"ax",@progbits
	.align	128
.text._ZN2at6native55_GLOBAL__N__de093ff9_22_ForeachBinaryOpList_cu_a911ec4325multi_tensor_apply_kernelINS1_18TensorListMetadataILi2EEENS1_11CopyFunctorIhiLi2ELi1ELi1EEEJNS0_4CopyIhiEEEEEvT_T0_DpT1_:
        .type           _ZN2at6native55_GLOBAL__N__de093ff9_22_ForeachBinaryOpList_cu_a911ec4325multi_tensor_apply_kernelINS1_18TensorListMetadataILi2EEENS1_11CopyFunctorIhiLi2ELi1ELi1EEEJNS0_4CopyIhiEEEEEvT_T0_DpT1_,@function
        .size           _ZN2at6native55_GLOBAL__N__de093ff9_22_ForeachBinaryOpList_cu_a911ec4325multi_tensor_apply_kernelINS1_18TensorListMetadataILi2EEENS1_11CopyFunctorIhiLi2ELi1ELi1EEEJNS0_4CopyIhiEEEEEvT_T0_DpT1_,(.L_x_7873 - _ZN2at6native55_GLOBAL__N__de093ff9_22_ForeachBinaryOpList_cu_a911ec4325multi_tensor_apply_kernelINS1_18TensorListMetadataILi2EEENS1_11CopyFunctorIhiLi2ELi1ELi1EEEJNS0_4CopyIhiEEEEEvT_T0_DpT1_)
        .other          _ZN2at6native55_GLOBAL__N__de093ff9_22_ForeachBinaryOpList_cu_a911ec4325multi_tensor_apply_kernelINS1_18TensorListMetadataILi2EEENS1_11CopyFunctorIhiLi2ELi1ELi1EEEJNS0_4CopyIhiEEEEEvT_T0_DpT1_,@"STO_CUDA_ENTRY STV_DEFAULT"
_ZN2at6native55_GLOBAL__N__de093ff9_22_ForeachBinaryOpList_cu_a911ec4325multi_tensor_apply_kernelINS1_18TensorListMetadataILi2EEENS1_11CopyFunctorIhiLi2ELi1ELi1EEEJNS0_4CopyIhiEEEEEvT_T0_DpT1_:
        /* <DEDUP_REMOVED lines=40> */
[----:B------:R-:W-:Y:S05]  /*0280*/  CALL.REL.NOINC `($__internal_139_$__cuda_sm20_div_u16) ;  /* 0x0000000c00607944 */ /* 0x000fea0003c00000 */
        /* <DEDUP_REMOVED lines=48> */
.L_x_3675:
        /* <DEDUP_REMOVED lines=93> */
.L_x_3674:
        /* <DEDUP_REMOVED lines=49> */
.L_x_3673:
[----:B------:R-:W0:Y:S02]  /*0e70*/  S2R R6, SR_TID.X ;  /* 0x0000000000067919 */ /* 0x000e240000002100 */
[----:B0-----:R-:W-:-:S03]  /*0e80*/  IMAD.WIDE.U32 R2, R6, 0x4, RZ ;  /* 0x0000000406027825 */ /* 0x001fc600078e00ff */
[----:B------:R-:W-:-:S04]  /*0e90*/  ISETP.GE.U32.AND P0, PT, R2, UR13, PT ;  /* 0x0000000d02007c0c */ /* 0x000fc8000bf06070 */
[----:B------:R-:W-:-:S13]  /*0ea0*/  ISETP.GE.AND.EX P0, PT, R3, UR4, PT, P0 ;  /* 0x0000000403007c0c */ /* 0x000fda000bf06300 */
[----:B------:R-:W-:Y:S05]  /*0eb0*/  @P0 EXIT ;  /* 0x000000000000094d */ /* 0x000fea0003800000 */
[----:B------:R-:W-:Y:S01]  /*0ec0*/  IMAD.MOV.U32 R7, RZ, RZ, RZ ;  /* 0x000000ffff077224 */ /* 0x000fe200078e00ff */
[----:B------:R-:W0:Y:S06]  /*0ed0*/  LDCU UR5, c[0x0][0x360] ;  /* 0x00006c00ff0577ac */ /* 0x000e2c0008000800 */
.L_x_3676:
        /* <DEDUP_REMOVED lines=19> */
        .weak           $__internal_139_$__cuda_sm20_div_u16
        .type           $__internal_139_$__cuda_sm20_div_u16,@function
        .size           $__internal_139_$__cuda_sm20_div_u16,(.L_x_7873 - $__internal_139_$__cuda_sm20_div_u16)
$__internal_139_$__cuda_sm20_div_u16:
        /* <DEDUP_REMOVED lines=19> */
[----:B------:R-:W-:Y:S05]  /*1140*/  RET.REL.NODEC R2 `(_ZN2at6native55_GLOBAL__N__de093ff9_22_ForeachBinaryOpList_cu_a911ec4325multi_tensor_apply_kernelINS1_18TensorListMetadataILi2EEENS1_11CopyFunctorIhiLi2ELi1ELi1EEEJNS0_4CopyIhiEEEEEvT_T0_DpT1_) ;  /* 0xffffffec02ac7950 */ /* 0x000fea0003c3ffff */
.L_x_3677:
        /* <DEDUP_REMOVED lines=11> */
.L_x_7873:


//--------------------- .text._ZN2at6native55_GLOBAL__N__de093ff9_22_ForeachBinaryOpList_cu_a911ec4325multi_tensor_apply_kernelINS1_18TensorListMetadataILi2EEENS1_11CopyFunctorIhsLi2ELi1ELi1EEEJNS0_4CopyIhsEEEEEvT_T0_DpT1_ --------------------------
	.section	.text._ZN2at6native55_GLOBAL__N__de093ff9_22_ForeachBinaryOpList_cu_a911ec4325multi_tensor_apply_kernelINS1_18TensorListMetadataILi2EEENS1_11CopyFunctorIhsLi2ELi1ELi1EEEJNS0_4CopyIhsEEEEEvT_T0_DpT1_,"ax",@progbits
	.align	128
.text._ZN2at6native55_GLOBAL__N__de093ff9_22_ForeachBinaryOpList_cu_a911ec4325multi_tensor_apply_kernelINS1_18TensorListMetadataILi2EEENS1_11CopyFunctorIhsLi2ELi1ELi1EEEJNS0_4CopyIhsEEEEEvT_T0_DpT1_:
        .type           _ZN2at6native55_GLOBAL__N__de093ff9_22_ForeachBinaryOpList_cu_a911ec4325multi_tensor_apply_kernelINS1_18TensorListMetadataILi2EEENS1_11CopyFunctorIhsLi2ELi1ELi1EEEJNS0_4CopyIhsEEEEEvT_T0_DpT1_,@function
        .size           _ZN2at6native55_GLOBAL__N__de093ff9_22_ForeachBinaryOpList_cu_a911ec4325multi_tensor_apply_kernelINS1_18TensorListMetadataILi2EEENS1_11CopyFunctorIhsLi2ELi1ELi1EEEJNS0_4CopyIhsEEEEEvT_T0_DpT1_,(.L_x_7875 - _ZN2at6native55_GLOBAL__N__de093ff9_22_ForeachBinaryOpList_cu_a911ec4325multi_tensor_apply_kernelINS1_18TensorListMetadataILi2EEENS1_11CopyFunctorIhsLi2ELi1ELi1EEEJNS0_4CopyIhsEEEEEvT_T0_DpT1_)
        .other          _ZN2at6native55_GLOBAL__N__de093ff9_22_ForeachBinaryOpList_cu_a911ec4325multi_tensor_apply_kernelINS1_18TensorListMetadataILi2EEENS1_11CopyFunctorIhsLi2ELi1ELi1EEEJNS0_4CopyIhsEEEEEvT_T0_DpT1_,@"STO_CUDA_ENTRY STV_DEFAULT"
_ZN2at6native55_GLOBAL__N__de093ff9_22_ForeachBinaryOpList_cu_a911ec4325multi_tensor_apply_kernelINS1_18TensorListMetadataILi2EEENS1_11CopyFunctorIhsLi2ELi1ELi1EEEJNS0_4CopyIhsEEEEEvT_T0_DpT1_:
        /* <DEDUP_REMOVED lines=40> */
[----:B------:R-:W-:Y:S05]  /*0280*/  CALL.REL.NOINC `($__internal_140_$__cuda_sm20_div_u16) ;  /* 0x0000000c005c7944 */ /* 0x000fea0003c00000 */
        /* <DEDUP_REMOVED lines=48> */
.L_x_3680:
        /* <DEDUP_REMOVED lines=93> */
.L_x_3679:
        /* <DEDUP_REMOVED lines=48> */
.L_x_3678:
[----:B------:R-:W0:Y:S02]  /*0e60*/  S2R R6, SR_TID.X ;  /* 0x0000000000067919 */ /* 0x000e240000002100 */
[----:B0-----:R-:W-:-:S03]  /*0e70*/  IMAD.WIDE.U32 R2, R6, 0x4, RZ ;  /* 0x0000000406027825 */ /* 0x001fc600078e00ff */
[----:B------:R-:W-:-:S04]  /*0e80*/  ISETP.GE.U32.AND P0, PT, R2, UR13, PT ;  /* 0x0000000d02007c0c */ /* 0x000fc8000bf06070 */
[----:B------:R-:W-:-:S13]  /*0e90*/  ISETP.GE.AND.EX P0, PT, R3, UR4, PT, P0 ;  /* 0x0000000403007c0c */ /* 0x000fda000bf06300 */
[----:B------:R-:W-:Y:S05]  /*0ea0*/  @P0 EXIT ;  /* 0x000000000000094d */ /* 0x000fea0003800000 */
[----:B------:R-:W-:Y:S01]  /*0eb0*/  IMAD.MOV.U32 R9, RZ, RZ, RZ ;  /* 0x000000ffff097224 */ /* 0x000fe200078e00ff */
[----:B------:R-:W0:Y:S06]  /*0ec0*/  LDCU UR5, c[0x0][0x360] ;  /* 0x00006c00ff0577ac */ /* 0x000e2c0008000800 */
.L_x_3681:
        /* <DEDUP_REMOVED lines=19> */
        .weak           $__internal_140_$__cuda_sm20_div_u16
        .type           $__internal_140_$__cuda_sm20_div_u16,@function
        .size           $__internal_140_$__cuda_sm20_div_u16,(.L_x_7875 - $__internal_140_$__cuda_sm20_div_u16)
$__internal_140_$__cuda_sm20_div_u16:
        /* <DEDUP_REMOVED lines=19> */
[----:B------:R-:W-:Y:S05]  /*1130*/  RET.REL.NODEC R2 `(_ZN2at6native55_GLOBAL__N__de093ff9_22_ForeachBinaryOpList_cu_a911ec4325multi_tensor_apply_kernelINS1_18TensorListMetadataILi2EEENS1_11CopyFunctorIhsLi2ELi1ELi1EEEJNS0_4CopyIhsEEEEEvT_T0_DpT1_) ;  /* 0xffffffec02b07950 */ /* 0x000fea0003c3ffff */
.L_x_3682:
        /* <DEDUP_REMOVED lines=12> */
.L_x_7875:


//--------------------- .text._ZN2at6native55_GLOBAL__N__de093ff9_22_ForeachBinaryOpList_cu_a911ec4325multi_tensor_apply_kernelINS1_18TensorListMetadataILi2EEENS1_11CopyFunctorIhlLi2ELi1ELi1EEEJNS0_4CopyIhlEEEEEvT_T0_DpT1_ --------------------------
	.section	.text._ZN2at6native55_GLOBAL__N__de093ff9_22_ForeachBinaryOpList_cu_a911ec4325multi_tensor_apply_kernelINS1_18TensorListMetadataILi2EEENS1_11CopyFunctorIhlLi2ELi1ELi1EEEJNS0_4CopyIhlEEEEEvT_T0_DpT1_,"ax",@progbits
	.align	128
.text._ZN2at6native55_GLOBAL__N__de093ff9_22_ForeachBinaryOpList_cu_a911ec4325multi_tensor_apply_kernelINS1_18TensorListMetadataILi2EEENS1_11CopyFunctorIhlLi2ELi1ELi1EEEJNS0_4CopyIhlEEEEEvT_T0_DpT1_:
        .type           _ZN2at6native55_GLOBAL__N__de093ff9_22_ForeachBinaryOpList_cu_a911ec4325multi_tensor_apply_kernelINS1_18TensorListMetadataILi2EEENS1_11CopyFunctorIhlLi2ELi1ELi1EEEJNS0_4CopyIhlEEEEEvT_T0_DpT1_,@function
        .size           _ZN2at6native55_GLOBAL__N__de093ff9_22_ForeachBinaryOpList_cu_a911ec4325multi_tensor_apply_kernelINS1_18TensorListMetadataILi2EEENS1_11CopyFunctorIhlLi2ELi1ELi1EEEJNS0_4CopyIhlEEEEEvT_T0_DpT1_,(.L_x_7877 - _ZN2at6native55_GLOBAL__N__de093ff9_22_ForeachBinaryOpList_cu_a911ec4325multi_tensor_apply_kernelINS1_18TensorListMetadataILi2EEENS1_11CopyFunctorIhlLi2ELi1ELi1EEEJNS0_4CopyIhlEEEEEvT_T0_DpT1_)
        .other          _ZN2at6native55_GLOBAL__N__de093ff9_22_ForeachBinaryOpList_cu_a911ec4325multi_tensor_apply_kernelINS1_18TensorListMetadataILi2EEENS1_11CopyFunctorIhlLi2ELi1ELi1EEEJNS0_4CopyIhlEEEEEvT_T0_DpT1_,@"STO_CUDA_ENTRY STV_DEFAULT"
_ZN2at6native55_GLOBAL__N__de093ff9_22_ForeachBinaryOpList_cu_a911ec4325multi_tensor_apply_kernelINS1_18TensorListMetadataILi2EEENS1_11CopyFunctorIhlLi2ELi1ELi1EEEJNS0_4CopyIhlEEEEEvT_T0_DpT1_:
        /* <DEDUP_REMOVED lines=40> */
[----:B------:R-:W-:Y:S05]  /*0280*/  CALL.REL.NOINC `($__internal_141_$__cuda_sm20_div_u16) ;  /* 0x0000000c009c7944 */ /* 0x000fea0003c00000 */
        /* <DEDUP_REMOVED lines=50> */
.L_x_3685:
        /* <DEDUP_REMOVED lines=108> */
.L_x_3684:
        /* <DEDUP_REMOVED lines=47> */
.L_x_3683:
[----:B------:R-:W0:Y:S02]  /*0f60*/  S2R R12, SR_TID.X ;  /* 0x00000000000c7919 */ /* 0x000e240000002100 */
[----:B0-----:R-:W-:-:S03]  /*0f70*/  IMAD.WIDE.U32 R2, R12, 0x4, RZ ;  /* 0x000000040c027825 */ /* 0x001fc600078e00ff */
[----:B------:R-:W-:-:S04]  /*0f80*/  ISETP.GE.U32.AND P0, PT, R2, UR13, PT ;  /* 0x0000000d02007c0c */ /* 0x000fc8000bf06070 */
[----:B------:R-:W-:-:S13]  /*0f90*/  ISETP.GE.AND.EX P0, PT, R3, UR10, PT, P0 ;  /* 0x0000000a03007c0c */ /* 0x000fda000bf06300 */
[----:B------:R-:W-:Y:S05]  /*0fa0*/  @P0 EXIT ;  /* 0x000000000000094d */ /* 0x000fea0003800000 */
[----:B------:R-:W-:Y:S01]  /*0fb0*/  IMAD.MOV.U32 R13, RZ, RZ, RZ ;  /* 0x000000ffff0d7224 */ /* 0x000fe200078e00ff */
[----:B------:R-:W0:Y:S06]  /*0fc0*/  LDCU UR4, c[0x0][0x360] ;  /* 0x00006c00ff0477ac */ /* 0x000e2c0008000800 */
.L_x_3686:
        /* <DEDUP_REMOVED lines=19> */
        .weak           $__internal_141_$__cuda_sm20_div_u16
        .type           $__internal_141_$__cuda_sm20_div_u16,@function
        .size           $__internal_141_$__cuda_sm20_div_u16,(.L_x_7877 - $__internal_141_$__cuda_sm20_div_u16)
$__internal_141_$__cuda_sm20_div_u16:
        /* <DEDUP_REMOVED lines=18> */
[----:B------:R-:W-:Y:S06]  /*1220*/  RET.REL.NODEC R2 `(_ZN2at6native55_GLOBAL__N__de093ff9_22_ForeachBinaryOpList_cu_a911ec4325multi_tensor_apply_kernelINS1_18TensorListMetadataILi2EEENS1_11CopyFunctorIhlLi2ELi1ELi1EEEJNS0_4CopyIhlEEEEEvT_T0_DpT1_) ;  /* 0xffffffec02747950 */ /* 0x000fec0003c3ffff */
.L_x_3687:
        /* <DEDUP_REMOVED lines=13> */
.L_x_7877:


//--------------------- .text._ZN2at6native55_GLOBAL__N__de093ff9_22_ForeachBinaryOpList_cu_a911ec4325multi_tensor_apply_kernelINS1_18TensorListMetadataILi2EEENS1_11CopyFunctorIhaLi2ELi1ELi1EEEJNS0_4CopyIhaEEEEEvT_T0_DpT1_ --------------------------
	.section	.text._ZN2at6native55_GLOBAL__N__de093ff9_22_ForeachBinaryOpList_cu_a911ec4325multi_tensor_apply_kernelINS1_18TensorListMetadataILi2EEENS1_11CopyFunctorIhaLi2ELi1ELi1EEEJNS0_4CopyIhaEEEEEvT_T0_DpT1_,"ax",@progbits
	.align	128
.text._ZN2at6native55_GLOBAL__N__de093ff9_22_ForeachBinaryOpList_cu_a911ec4325multi_tensor_apply_kernelINS1_18TensorListMetadataILi2EEENS1_11CopyFunctorIhaLi2ELi1ELi1EEEJNS0_4CopyIhaEEEEEvT_T0_DpT1_:
        .type           _ZN2at6native55_GLOBAL__N__de093ff9_22_ForeachBinaryOpList_cu_a911ec4325multi_tensor_apply_kernelINS1_18TensorListMetadataILi2EEENS1_11CopyFunctorIhaLi2ELi1ELi1EEEJNS0_4CopyIhaEEEEEvT_T0_DpT1_,@function
        .size           _ZN2at6native55_GLOBAL__N__de093ff9_22_ForeachBinaryOpList_cu_a911ec4325multi_tensor_apply_kernelINS1_18TensorListMetadataILi2EEENS1_11CopyFunctorIhaLi2ELi1ELi1EEEJNS0_4CopyIhaEEEEEvT_T0_DpT1_,(.L_x_7879 - _ZN2at6native55_GLOBAL__N__de093ff9_22_ForeachBinaryOpList_cu_a911ec4325multi_tensor_apply_kernelINS1_18TensorListMetadataILi2EEENS1_11CopyFunctorIhaLi2ELi1ELi1EEEJNS0_4CopyIhaEEEEEvT_T0_DpT1_)
        .other          _ZN2at6native55_GLOBAL__N__de093ff9_22_ForeachBinaryOpList_cu_a911ec4325multi_tensor_apply_kernelINS1_18TensorListMetadataILi2EEENS1_11CopyFunctorIhaLi2ELi1ELi1EEEJNS0_4CopyIhaEEEEEvT_T0_DpT1_,@"STO_CUDA_ENTRY STV_DEFAULT"
_ZN2at6native55_GLOBAL__N__de093ff9_22_ForeachBinaryOpList_cu_a911ec4325multi_tensor_apply_kernelINS1_18TensorListMetadataILi2EEENS1_11CopyFunctorIhaLi2ELi1ELi1EEEJNS0_4CopyIhaEEEEEvT_T0_DpT1_:
        /* <DEDUP_REMOVED lines=39> */
[----:B------:R-:W-:Y:S05]  /*0270*/  CALL.REL.NOINC `($__internal_142_$__cuda_sm20_div_u16) ;  /* 0x0000000c00847944 */ /* 0x000fea0003c00000 */
        /* <DEDUP_REMOVED lines=59> */
.L_x_3690:
        /* <DEDUP_REMOVED lines=89> */
.L_x_3689:
        /* <DEDUP_REMOVED lines=52> */
.L_x_3688:
[----:B------:R-:W0:Y:S02]  /*0f00*/  S2R R6, SR_TID.X ;  /* 0x0000000000067919 */ /* 0x000e240000002100 */
[----:B0-----:R-:W-:-:S03]  /*0f10*/  IMAD.WIDE.U32 R2, R6, 0x4, RZ ;  /* 0x0000000406027825 */ /* 0x001fc600078e00ff */
[----:B------:R-:W-:-:S04]  /*0f20*/  ISETP.GE.U32.AND P0, PT, R2, UR12, PT ;  /* 0x0000000c02007c0c */ /* 0x000fc8000bf06070 */
[----:B------:R-:W-:-:S13]  /*0f30*/  ISETP.GE.AND.EX P0, PT, R3, UR5, PT, P0 ;  /* 0x0000000503007c0c */ /* 0x000fda000bf06300 */
[----:B------:R-:W-:Y:S05]  /*0f40*/  @P0 EXIT ;  /* 0x000000000000094d */ /* 0x000fea0003800000 */
[----:B------:R-:W-:Y:S01]  /*0f50*/  IMAD.MOV.U32 R7, RZ, RZ, RZ ;  /* 0x000000ffff077224 */ /* 0x000fe200078e00ff */
[----:B------:R-:W0:Y:S06]  /*0f60*/  LDCU UR4, c[0x0][0x360] ;  /* 0x00006c00ff0477ac */ /* 0x000e2c0008000800 */
.L_x_3691:
        /* <DEDUP_REMOVED lines=18> */
        .weak           $__internal_142_$__cuda_sm20_div_u16
        .type           $__internal_142_$__cuda_sm20_div_u16,@function
        .size           $__internal_142_$__cuda_sm20_div_u16,(.L_x_7879 - $__internal_142_$__cuda_sm20_div_u16)
$__internal_142_$__cuda_sm20_div_u16:
        /* <DEDUP_REMOVED lines=19> */
[----:B------:R-:W-:Y:S05]  /*11c0*/  RET.REL.NODEC R2 `(_ZN2at6native55_GLOBAL__N__de093ff9_22_ForeachBinaryOpList_cu_a911ec4325multi_tensor_apply_kernelINS1_18TensorListMetadataILi2EEENS1_11CopyFunctorIhaLi2ELi1ELi1EEEJNS0_4CopyIhaEEEEEvT_T0_DpT1_) ;  /* 0xffffffec028c7950 */ /* 0x000fea0003c3ffff */
.L_x_3692:
        /* <DEDUP_REMOVED lines=11> */
.L_x_7879:


//--------------------- .text._ZN2at6native55_GLOBAL__N__de093ff9_22_ForeachBinaryOpList_cu_a911ec4325multi_tensor_apply_kernelINS1_18TensorListMetadataILi2EEENS1_14UnaryOpFunctorIhLi2ELi1ELi1EEEJNS0_4CopyIhhEEEEEvT_T0_DpT1_ --------------------------
	.section	.text._ZN2at6native55_GLOBAL__N__de093ff9_22_ForeachBinaryOpList_cu_a911ec4325multi_tensor_apply_kernelINS1_18TensorListMetadataILi2EEENS1_14UnaryOpFunctorIhLi2ELi1ELi1EEEJNS0_4CopyIhhEEEEEvT_T0_DpT1_,"ax",@progbits
	.align	128
.text._ZN2at6native55_GLOBAL__N__de093ff9_22_ForeachBinaryOpList_cu_a911ec4325multi_tensor_apply_kernelINS1_18TensorListMetadataILi2EEENS1_14UnaryOpFunctorIhLi2ELi1ELi1EEEJNS0_4CopyIhhEEEEEvT_T0_DpT1_:
        .type           _ZN2at6native55_GLOBAL__N__de093ff9_22_ForeachBinaryOpList_cu_a911ec4325multi_tensor_apply_kernelINS1_18TensorListMetadataILi2EEENS1_14UnaryOpFunctorIhLi2ELi1ELi1EEEJNS0_4CopyIhhEEEEEvT_T0_DpT1_,@function
        .size           _ZN2at6native55_GLOBAL__N__de093ff9_22_ForeachBinaryOpList_cu_a911ec4325multi_tensor_apply_kernelINS1_18TensorListMetadataILi2EEENS1_14UnaryOpFunctorIhLi2ELi1ELi1EEEJNS0_4CopyIhhEEEEEvT_T0_DpT1_,(.L_x_7881 - _ZN2at6native55_GLOBAL__N__de093ff9_22_ForeachBinaryOpList_cu_a911ec4325multi_tensor_apply_kernelINS1_18TensorListMetadataILi2EEENS1_14UnaryOpFunctorIhLi2ELi1ELi1EEEJNS0_4CopyIhhEEEEEvT_T0_DpT1_)
        .other          _ZN2at6native55_GLOBAL__N__de093ff9_22_ForeachBinaryOpList_cu_a911ec4325multi_tensor_apply_kernelINS1_18TensorListMetadataILi2EEENS1_14UnaryOpFunctorIhLi2ELi1ELi1EEEJNS0_4CopyIhhEEEEEvT_T0_DpT1_,@"STO_CUDA_ENTRY STV_DEFAULT"
_ZN2at6native55_GLOBAL__N__de093ff9_22_ForeachBinaryOpList_cu_a911ec4325multi_tensor_apply_kernelINS1_18TensorListMetadataILi2EEENS1_14UnaryOpFunctorIhLi2ELi1ELi1EEEJNS0_4CopyIhhEEEEEvT_T0_DpT1_:
        /* <DEDUP_REMOVED lines=39> */
[----:B------:R-:W-:Y:S05]  /*0270*/  CALL.REL.NOINC `($__internal_143_$__cuda_sm20_div_u16) ;  /* 0x0000000c00a07944 */ /* 0x000fea0003c00000 */
        /* <DEDUP_REMOVED lines=59> */
.L_x_3695:
        /* <DEDUP_REMOVED lines=96> */
.L_x_3694:
        /* <DEDUP_REMOVED lines=52> */
.L_x_3693:
[----:B------:R-:W0:Y:S02]  /*0f70*/  S2R R6, SR_TID.X ;  /* 0x0000000000067919 */ /* 0x000e240000002100 */
[----:B0-----:R-:W-:-:S03]  /*0f80*/  IMAD.WIDE.U32 R2, R6, 0x4, RZ ;  /* 0x0000000406027825 */ /* 0x001fc600078e00ff */
[----:B------:R-:W-:-:S04]  /*0f90*/  ISETP.GE.U32.AND P0, PT, R2, UR12, PT ;  /* 0x0000000c02007c0c */ /* 0x000fc8000bf06070 */
[----:B------:R-:W-:-:S13]  /*0fa0*/  ISETP.GE.AND.EX P0, PT, R3, UR5, PT, P0 ;  /* 0x0000000503007c0c */ /* 0x000fda000bf06300 */
[----:B------:R-:W-:Y:S05]  /*0fb0*/  @P0 EXIT ;  /* 0x000000000000094d */ /* 0x000fea0003800000 */
[----:B------:R-:W-:Y:S01]  /*0fc0*/  IMAD.MOV.U32 R7, RZ, RZ, RZ ;  /* 0x000000ffff077224 */ /* 0x000fe200078e00ff */
[----:B------:R-:W0:Y:S06]  /*0fd0*/  LDCU UR4, c[0x0][0x360] ;  /* 0x00006c00ff0477ac */ /* 0x000e2c0008000800 */
.L_x_3696:
        /* <DEDUP_REMOVED lines=18> */
        .weak           $__internal_143_$__cuda_sm20_div_u16
        .type           $__internal_143_$__cuda_sm20_div_u16,@function
        .size           $__internal_143_$__cuda_sm20_div_u16,(.L_x_7881 - $__internal_143_$__cuda_sm20_div_u16)
$__internal_143_$__cuda_sm20_div_u16:
        /* <DEDUP_REMOVED lines=19> */
[----:B------:R-:W-:Y:S05]  /*1230*/  RET.REL.NODEC R2 `(_ZN2at6native55_GLOBAL__N__de093ff9_22_ForeachBinaryOpList_cu_a911ec4325multi_tensor_apply_kernelINS1_18TensorListMetadataILi2EEENS1_14UnaryOpFunctorIhLi2ELi1ELi1EEEJNS0_4CopyIhhEEEEEvT_T0_DpT1_) ;  /* 0xffffffec02707950 */ /* 0x000fea0003c3ffff */
.L_x_3697:
        /* <DEDUP_REMOVED lines=12> */
.L_x_7881:


//--------------------- .text._ZN2at6native55_GLOBAL__N__de093ff9_22_ForeachBinaryOpList_cu_a911ec4325multi_tensor_apply_kernelINS1_18TensorListMetadataILi3EEENS1_24BinaryOpListAlphaFunctorIN3c104HalfELi3ELi2ELi2EEEJNS1_13power_functorIfEEfEEEvT_T0_DpT1_ --------------------------
	.section	.text._ZN2at6native55_GLOBAL__N__de093ff9_22_ForeachBinaryOpList_cu_a911ec4325multi_tensor_apply_kernelINS1_18TensorListMetadataILi3EEENS1_24BinaryOpListAlphaFunctorIN3c104HalfELi3ELi2ELi2EEEJNS1_13power_functorIfEEfEEEvT_T0_DpT1_,"ax",@progbits
	.align	128
.text._ZN2at6native55_GLOBAL__N__de093ff9_22_ForeachBinaryOpList_cu_a911ec4325multi_tensor_apply_kernelINS1_18TensorListMetadataILi3EEENS1_24BinaryOpListAlphaFunctorIN3c104HalfELi3ELi2ELi2EEEJNS1_13power_functorIfEEfEEEvT_T0_DpT1_:
        .type           _ZN2at6native55_GLOBAL__N__de093ff9_22_ForeachBinaryOpList_cu_a911ec4325multi_tensor_apply_kernelINS1_18TensorListMetadataILi3EEENS1_24BinaryOpListAlphaFunctorIN3c104HalfELi3ELi2ELi2EEEJNS1_13power_functorIfEEfEEEvT_T0_DpT1_,@function
        .size           _ZN2at6native55_GLOBAL__N__de093ff9_22_ForeachBinaryOpList_cu_a911ec4325multi_tensor_apply_kernelINS1_18TensorListMetadataILi3EEENS1_24BinaryOpListAlphaFunctorIN3c104HalfELi3ELi2ELi2EEEJNS1_13power_functorIfEEfEEEvT_T0_DpT1_,(.L_x_7883 - _ZN2at6native55_GLOBAL__N__de093ff9_22_ForeachBinaryOpList_cu_a911ec4325multi_tensor_apply_kernelINS1_18TensorListMetadataILi3EEENS1_24BinaryOpListAlphaFunctorIN3c104HalfELi3ELi2ELi2EEEJNS1_13power_functorIfEEfEEEvT_T0_DpT1_)
        .other          _ZN2at6native55_GLOBAL__N__de093ff9_22_ForeachBinaryOpList_cu_a911ec4325multi_tensor_apply_kernelINS1_18TensorListMetadataILi3EEENS1_24BinaryOpListAlphaFunctorIN3c104HalfELi3ELi2ELi2EEEJNS1_13power_functorIfEEfEEEvT_T0_DpT1_,@"STO_CUDA_ENTRY STV_DEFAULT"
_ZN2at6native55_GLOBAL__N__de093ff9_22_ForeachBinaryOpList_cu_a911ec4325multi_tensor_apply_kernelINS1_18TensorListMetadataILi3EEENS1_24BinaryOpListAlphaFunctorIN3c104HalfELi3ELi2ELi2EEEJNS1_13power_functorIfEEfEEEvT_T0_DpT1_:
        /* <DEDUP_REMOVED lines=10> */
[----:B------:R-:W5:Y:S01]  /*00a0*/  LDCU.64 UR6, c[0x0][UR6+0x380] ;  /* 0x00007000060677ac */ /* 0x000f620008000a00 */
[----:B--2---:R-:W-:Y:S02]  /*00b0*/  UIMAD.WIDE UR12, UR14, 0x10000, URZ ;  /* 0x000100000e0c78a5 */ /* 0x004fe4000f8e02ff */
[----:B0-----:R-:W-:Y:S02]  /*00c0*/  ULOP3.LUT UR15, UR4, 0x3, URZ, 0xc0, !UPT ;  /* 0x00000003040f7892 */ /* 0x001fe4000f8ec0ff */
[----:B---3--:R-:W-:Y:S02]  /*00d0*/  UIMAD.WIDE UR10, UR14, 0x20000, UR10 ;  /* 0x000200000e0a78a5 */ /* 0x008fe4000f8e020a */
[----:B----4-:R-:W-:-:S02]  /*00e0*/  UIMAD.WIDE UR8, UR14, 0x20000, UR8 ;  /* 0x000200000e0878a5 */ /* 0x010fc4000f8e0208 */
[----:B------:R-:W-:Y:S02]  /*00f0*/  ULOP3.LUT UR15, UR15, 0x7, UR10, 0xf8, !UPT ;  /* 0x000000070f0f7892 */ /* 0x000fe4000f8ef80a */
[----:B-----5:R-:W-:Y:S02]  /*0100*/  UIMAD.WIDE UR6, UR14, 0x20000, UR6 ;  /* 0x000200000e0678a5 */ /* 0x020fe4000f8e0206 */
[----:B------:R-:W-:Y:S02]  /*0110*/  ULOP3.LUT UR14, UR15, 0x7, UR8, 0xf8, !UPT ;  /* 0x000000070f0e7892 */ /* 0x000fe4000f8ef808 */
[----:B------:R-:W-:Y:S02]  /*0120*/  UIADD3 UR15, UP1, UPT, UR4, -UR12, URZ ;  /* 0x8000000c040f7290 */ /* 0x000fe4000ff3e0ff */
[----:B------:R-:W-:Y:S02]  /*0130*/  ULOP3.LUT UP0, URZ, UR14, 0x7, UR6, 0xf8, !UPT ;  /* 0x000000070eff7892 */ /* 0x000fe4000f80f806 */
[----:B------:R-:W-:-:S02]  /*0140*/  UIADD3.X UR4, UPT, UPT, UR5, ~UR13, URZ, UP1, !UPT ;  /* 0x8000000d05047290 */ /* 0x000fc40008ffe4ff */
[----:B------:R-:W-:-:S09]  /*0150*/  ULOP3.LUT UP0, URZ, URZ, URZ, URZ, 0xfc, UP0 ;  /* 0x000000ffffff7292 */ /* 0x000fd2000800fcff */
[----:B-1----:R-:W-:Y:S05]  /*0160*/  BRA.U !UP0, `(.L_x_3698) ;  /* 0x0000000508ac7547 */ /* 0x002fea000b800000 */
[----:B------:R-:W-:-:S04]  /*0170*/  UISETP.GE.U32.AND UP0, UPT, UR15, 0x1, UPT ;  /* 0x000000010f00788c */ /* 0x000fc8000bf06070 */
[----:B------:R-:W-:-:S06]  /*0180*/  UISETP.GE.AND.EX UP0, UPT, UR4, URZ, UPT, UP0 ;  /* 0x000000ff0400728c */ /* 0x000fcc000bf06300 */
[----:B------:R-:W-:-:S13]  /*0190*/  PLOP3.LUT P0, PT, PT, PT, UP0, 0x80, 0x8 ;  /* 0x000000000008781c */ /* 0x000fda0003f0f008 */
[----:B------:R-:W-:Y:S05]  /*01a0*/  @!P0 EXIT ;  /* 0x000000000000894d */ /* 0x000fea0003800000 */
[----:B------:R-:W0:Y:S01]  /*01b0*/  S2R R25, SR_TID.X ;  /* 0x0000000000197919 */ /* 0x000e220000002100 */
[----:B------:R-:W-:Y:S01]  /*01c0*/  UISETP.LT.U32.AND UP0, UPT, UR15, 0x10000, UPT ;  /* 0x000100000f00788c */ /* 0x000fe2000bf01070 */
[----:B------:R-:W1:Y:S03]  /*01d0*/  LDCU UR12, c[0x0][0x360] ;  /* 0x00006c00ff0c77ac */ /* 0x000e660008000800 */
[----:B------:R-:W-:Y:S01]  /*01e0*/  UISETP.LT.U32.AND.EX UP0, UPT, UR4, URZ, UPT, UP0 ;  /* 0x000000ff0400728c */ /* 0x000fe2000bf01100 */
[----:B------:R-:W2:Y:S03]  /*01f0*/  LDCU UR18, c[0x0][0xfcc] ;  /* 0x0001f980ff1277ac */ /* 0x000ea60008000800 */
[----:B------:R-:W-:Y:S02]  /*0200*/  USEL UR14, UR4, URZ, UP0 ;  /* 0x000000ff040e7287 */ /* 0x000fe40008000000 */
[----:B------:R-:W-:Y:S01]  /*0210*/  USEL UR13, UR15, 0x10000, UP0 ;  /* 0x000100000f0d7887 */ /* 0x000fe20008000000 */
[----:B------:R-:W-:Y:S01]  /*0220*/  UMOV UR4, URZ ;  /* 0x000000ff00047c82 */ /* 0x000fe20008000000 */
[----:B------:R-:W-:-:S10]  /*0230*/  UMOV UR5, URZ ;  /* 0x000000ff00057c82 */ /* 0x000fd40008000000 */
.L_x_3699:
[----:B0-----:R-:W-:Y:S02]  /*0240*/  IADD3 R17, P1, PT, R25, UR4, RZ ;  /* 0x0000000419117c10 */ /* 0x001fe4000ff3e0ff */
[----:B------:R-:W-:Y:S02]  /*0250*/  PRMT R21, RZ, 0x7610, R21 ;  /* 0x00007610ff157816 */ /* 0x000fe40000000015 */
[C---:B------:R-:W-:Y:S01]  /*0260*/  ISETP.GE.U32.AND P0, PT, R17.reuse, UR13, PT ;  /* 0x0000000d11007c0c */ /* 0x040fe2000bf06070 */
[----:B------:R-:W-:Y:S01]  /*0270*/  IMAD.X R0, RZ, RZ, UR5, P1 ;  /* 0x00000005ff007e24 */ /* 0x000fe200088e06ff */
[----:B-1----:R-:W-:-:S04]  /*0280*/  IADD3 R15, P2, PT, R17, UR12, RZ ;  /* 0x0000000c110f7c10 */ /* 0x002fc8000ff5e0ff */
[----:B------:R-:W-:Y:S01]  /*0290*/  ISETP.GE.U32.AND.EX P0, PT, R0, UR14, PT, P0 ;  /* 0x0000000e00007c0c */ /* 0x000fe2000bf06100 */
[----:B------:R-:W-:Y:S01]  /*02a0*/  IMAD.X R12, RZ, RZ, R0, P2 ;  /* 0x000000ffff0c7224 */ /* 0x000fe200010e0600 */
[C---:B------:R-:W-:Y:S02]  /*02b0*/  IADD3 R18, P3, PT, R15.reuse, UR12, RZ ;  /* 0x0000000c0f127c10 */ /* 0x040fe4000ff7e0ff */
[----:B------:R-:W-:Y:S02]  /*02c0*/  ISETP.GE.U32.AND P1, PT, R15, UR13, PT ;  /* 0x0000000d0f007c0c */ /* 0x000fe4000bf26070 */
[----:B------:R-:W-:Y:S01]  /*02d0*/  IADD3 R16, P4, PT, R18, UR12, RZ ;  /* 0x0000000c12107c10 */ /* 0x000fe2000ff9e0ff */
[----:B------:R-:W-:Y:S01]  /*02e0*/  IMAD.X R13, RZ, RZ, R12, P3 ;  /* 0x000000ffff0d7224 */ /* 0x000fe200018e060c */
[----:B------:R-:W-:Y:S02]  /*02f0*/  ISETP.GE.U32.AND.EX P1, PT, R12, UR14, PT, P1 ;  /* 0x0000000e0c007c0c */ /* 0x000fe4000bf26110 */
[----:B------:R-:W-:Y:S01]  /*0300*/  ISETP.GE.U32.AND P2, PT, R18, UR13, PT ;  /* 0x0000000d12007c0c */ /* 0x000fe2000bf46070 */
[----:B------:R-:W-:-:S02]  /*0310*/  IMAD.X R19, RZ, RZ, R13, P4 ;  /* 0x000000ffff137224 */ /* 0x000fc400020e060d */
[----:B----4-:R-:W-:Y:S02]  /*0320*/  @!P0 LEA R4, P3, R17, UR6, 0x1 ;  /* 0x0000000611048c11 */ /* 0x010fe4000f8608ff */
[----:B------:R-:W-:Y:S02]  /*0330*/  ISETP.GE.U32.AND.EX P2, PT, R13, UR14, PT, P2 ;  /* 0x0000000e0d007c0c */ /* 0x000fe4000bf46120 */
[----:B------:R-:W-:Y:S02]  /*0340*/  @!P0 LEA.HI.X R5, R17, UR7, R0, 0x1, P3 ;  /* 0x0000000711058c11 */ /* 0x000fe400098f0c00 */
[----:B------:R-:W-:Y:S02]  /*0350*/  ISETP.GE.U32.AND P3, PT, R16, UR13, PT ;  /* 0x0000000d10007c0c */ /* 0x000fe4000bf66070 */
[----:B------:R-:W-:Y:S01]  /*0360*/  @!P1 LEA R10, P4, R15, UR6, 0x1 ;  /* 0x000000060f0a9c11 */ /* 0x000fe2000f8808ff */
[----:B------:R0:W3:Y:S01]  /*0370*/  @!P0 LDG.E.U16 R21, desc[UR16][R4.64] ;  /* 0x0000001004158981 */ /* 0x0000e2000c1e1500 */
[----:B------:R-:W-:-:S02]  /*0380*/  ISETP.GE.U32.AND.EX P3, PT, R19, UR14, PT, P3 ;  /* 0x0000000e13007c0c */ /* 0x000fc4000bf66130 */
[----:B------:R-:W-:Y:S02]  /*0390*/  @!P0 LEA R8, P5, R17, UR8, 0x1 ;  /* 0x0000000811088c11 */ /* 0x000fe4000f8a08ff */
[----:B------:R-:W-:Y:S02]  /*03a0*/  @!P1 LEA.HI.X R11, R15, UR7, R12, 0x1, P4 ;  /* 0x000000070f0b9c11 */ /* 0x000fe4000a0f0c0c */
[----:B------:R-:W-:Y:S02]  /*03b0*/  @!P0 LEA.HI.X R9, R17, UR9, R0, 0x1, P5 ;  /* 0x0000000911098c11 */ /* 0x000fe4000a8f0c00 */
[----:B------:R-:W-:Y:S02]  /*03c0*/  @!P2 LEA R2, P4, R18, UR6, 0x1 ;  /* 0x000000061202ac11 */ /* 0x000fe4000f8808ff */
[----:B------:R-:W-:-:S03]  /*03d0*/  PRMT R20, RZ, 0x7610, R20 ;  /* 0x00007610ff147816 */ /* 0x000fc60000000014 */
[----:B------:R-:W-:Y:S02]  /*03e0*/  @!P3 LEA R6, P5, R16, UR6, 0x1 ;  /* 0x000000061006bc11 */ /* 0x000fe4000f8a08ff */
[----:B------:R-:W-:Y:S01]  /*03f0*/  PRMT R14, RZ, 0x7610, R14 ;  /* 0x00007610ff0e7816 */ /* 0x000fe2000000000e */
[----:B------:R1:W4:Y:S01]  /*0400*/  @!P0 LDG.E.U16 R20, desc[UR16][R8.64] ;  /* 0x0000001008148981 */ /* 0x000322000c1e1500 */
[----:B------:R-:W-:Y:S02]  /*0410*/  @!P2 LEA.HI.X R3, R18, UR7, R13, 0x1, P4 ;  /* 0x000000071203ac11 */ /* 0x000fe4000a0f0c0d */
[----:B------:R-:W-:Y:S02]  /*0420*/  PRMT R23, RZ, 0x7610, R23 ;  /* 0x00007610ff177816 */ /* 0x000fe40000000017 */
[----:B------:R-:W-:Y:S01]  /*0430*/  PRMT R22, RZ, 0x7610, R22 ;  /* 0x00007610ff167816 */ /* 0x000fe20000000016 */
[----:B------:R5:W2:Y:S01]  /*0440*/  @!P1 LDG.E.U16 R14, desc[UR16][R10.64] ;  /* 0x000000100a0e9981 */ /* 0x000aa2000c1e1500 */
[----:B0-----:R-:W-:-:S02]  /*0450*/  @!P1 LEA R4, P4, R15, UR8, 0x1 ;  /* 0x000000080f049c11 */ /* 0x001fc4000f8808ff */
[----:B------:R-:W-:Y:S02]  /*0460*/  @!P3 LEA.HI.X R7, R16, UR7, R19, 0x1, P5 ;  /* 0x000000071007bc11 */ /* 0x000fe4000a8f0c13 */
[----:B------:R-:W-:Y:S01]  /*0470*/  @!P1 LEA.HI.X R5, R15, UR9, R12, 0x1, P4 ;  /* 0x000000090f059c11 */ /* 0x000fe2000a0f0c0c */
[----:B------:R0:W4:Y:S01]  /*0480*/  @!P2 LDG.E.U16 R22, desc[UR16][R2.64] ;  /* 0x000000100216a981 */ /* 0x000122000c1e1500 */
[----:B-1----:R-:W-:-:S03]  /*0490*/  @!P2 LEA R8, P4, R18, UR8, 0x1 ;  /* 0x000000081208ac11 */ /* 0x002fc6000f8808ff */
[----:B------:R-:W4:Y:S01]  /*04a0*/  @!P3 LDG.E.U16 R23, desc[UR16][R6.64] ;  /* 0x000000100617b981 */ /* 0x000f22000c1e1500 */
[----:B------:R-:W-:Y:S02]  /*04b0*/  @!P2 LEA.HI.X R9, R18, UR9, R13, 0x1, P4 ;  /* 0x000000091209ac11 */ /* 0x000fe4000a0f0c0d */
[C---:B-----5:R-:W-:Y:S02]  /*04c0*/  @!P3 LEA R10, P4, R16.reuse, UR8, 0x1 ;  /* 0x00000008100abc11 */ /* 0x060fe4000f8808ff */
[----:B------:R-:W-:Y:S02]  /*04d0*/  PRMT R24, RZ, 0x7610, R24 ;  /* 0x00007610ff187816 */ /* 0x000fe40000000018 */
[----:B------:R-:W-:Y:S02]  /*04e0*/  PRMT R26, RZ, 0x7610, R26 ;  /* 0x00007610ff1a7816 */ /* 0x000fe4000000001a */
[----:B0-----:R-:W-:Y:S02]  /*04f0*/  PRMT R2, RZ, 0x7610, R2 ;  /* 0x00007610ff027816 */ /* 0x001fe40000000002 */
[----:B------:R-:W-:Y:S01]  /*0500*/  @!P3 LEA.HI.X R11, R16, UR9, R19, 0x1, P4 ;  /* 0x00000009100bbc11 */ /* 0x000fe2000a0f0c13 */
[----:B------:R0:W5:Y:S04]  /*0510*/  @!P1 LDG.E.U16 R24, desc[UR16][R4.64] ;  /* 0x0000001004189981 */ /* 0x000168000c1e1500 */
[----:B------:R-:W5:Y:S04]  /*0520*/  @!P2 LDG.E.U16 R26, desc[UR16][R8.64] ;  /* 0x00000010081aa981 */ /* 0x000f68000c1e1500 */
[----:B------:R1:W5:Y:S01]  /*0530*/  @!P3 LDG.E.U16 R2, desc[UR16][R10.64] ;  /* 0x000000100a02b981 */ /* 0x000362000c1e1500 */
[----:B0-----:R-:W-:-:S02]  /*0540*/  @!P1 LEA R4, P4, R15, UR10, 0x1 ;  /* 0x0000000a0f049c11 */ /* 0x001fc4000f8808ff */
[----:B-1----:R-:W-:-:S04]  /*0550*/  @!P3 LEA R10, P6, R16, UR10, 0x1 ;  /* 0x0000000a100abc11 */ /* 0x002fc8000f8c08ff */
[----:B------:R-:W-:Y:S01]  /*0560*/  @!P3 LEA.HI.X R11, R16, UR11, R19, 0x1, P6 ;  /* 0x0000000b100bbc11 */ /* 0x000fe2000b0f0c13 */
[----:B------:R-:W-:-:S04]  /*0570*/  ULEA UR4, UP0, UR12, UR4, 0x2 ;  /* 0x000000040c047291 */ /* 0x000fc8000f8010ff */
[----:B------:R-:W-:Y:S02]  /*0580*/  UIADD3.X UR5, UPT, UPT, URZ, UR5, URZ, UP0, !UPT ;  /* 0x00000005ff057290 */ /* 0x000fe400087fe4ff */
[----:B------:R-:W-:-:S04]  /*0590*/  UISETP.GE.U32.AND UP0, UPT, UR4, UR13, UPT ;  /* 0x0000000d0400728c */ /* 0x000fc8000bf06070 */
[----:B------:R-:W-:Y:S01]  /*05a0*/  UISETP.GE.U32.AND.EX UP0, UPT, UR5, UR14, UPT, UP0 ;  /* 0x0000000e0500728c */ /* 0x000fe2000bf06100 */
[----:B---3--:R-:W-:-:S06]  /*05b0*/  HADD2.F32 R21, -RZ, R21.H0_H0 ;  /* 0x20000015ff157230 */ /* 0x008fcc0000004100 */
[----:B------:R-:W0:Y:S01]  /*05c0*/  MUFU.LG2 R21, R21 ;  /* 0x0000001500157308 */ /* 0x000e220000000c00 */
[----:B--2---:R-:W-:Y:S02]  /*05d0*/  HADD2.F32 R14, -RZ, R14.H0_H0 ;  /* 0x2000000eff0e7230 */ /* 0x004fe40000004100 */
[----:B----4-:R-:W-:Y:S02]  /*05e0*/  HADD2.F32 R22, -RZ, R22.H0_H0 ;  /* 0x20000016ff167230 */ /* 0x010fe40000004100 */
[----:B------:R-:W-:-:S03]  /*05f0*/  HADD2.F32 R23, -RZ, R23.H0_H0 ;  /* 0x20000017ff177230 */ /* 0x000fc60000004100 */
[----:B------:R-:W1:Y:S01]  /*0600*/  MUFU.LG2 R3, R14 ;  /* 0x0000000e00037308 */ /* 0x000e620000000c00 */
[----:B------:R-:W-:-:S07]  /*0610*/  HADD2.F32 R20, -RZ, R20.H0_H0 ;  /* 0x20000014ff147230 */ /* 0x000fce0000004100 */
[----:B------:R-:W2:Y:S08]  /*0620*/  MUFU.LG2 R5, R22 ;  /* 0x0000001600057308 */ /* 0x000eb00000000c00 */
[----:B------:R-:W3:Y:S01]  /*0630*/  MUFU.LG2 R23, R23 ;  /* 0x0000001700177308 */ /* 0x000ee20000000c00 */
[----:B-----5:R-:W-:Y:S02]  /*0640*/  HADD2.F32 R24, -RZ, R24.H0_H0 ;  /* 0x20000018ff187230 */ /* 0x020fe40000004100 */
[----:B------:R-:W-:-:S02]  /*0650*/  HADD2.F32 R26, -RZ, R26.H0_H0 ;  /* 0x2000001aff1a7230 */ /* 0x000fc40000004100 */
[----:B------:R-:W-:Y:S02]  /*0660*/  HADD2.F32 R2, -RZ, R2.H0_H0 ;  /* 0x20000002ff027230 */ /* 0x000fe40000004100 */
[----:B------:R-:W-:Y:S01]  /*0670*/  FMUL.FTZ R20, R20, UR18 ;  /* 0x0000001214147c20 */ /* 0x000fe20008410000 */
[----:B------:R-:W-:Y:S01]  /*0680*/  FMUL.FTZ R24, R24, UR18 ;  /* 0x0000001218187c20 */ /* 0x000fe20008410000 */
[----:B------:R-:W-:Y:S01]  /*0690*/  FMUL.FTZ R26, R26, UR18 ;  /* 0x000000121a1a7c20 */ /* 0x000fe20008410000 */
[----:B------:R-:W-:Y:S01]  /*06a0*/  FMUL.FTZ R2, R2, UR18 ;  /* 0x0000001202027c20 */ /* 0x000fe20008410000 */
[----:B0-----:R-:W-:Y:S01]  /*06b0*/  FMUL.FTZ R6, R20, R21 ;  /* 0x0000001514067220 */ /* 0x001fe20000410000 */
[----:B-1----:R-:W-:Y:S01]  /*06c0*/  FMUL.FTZ R24, R24, R3 ;  /* 0x0000000318187220 */ /* 0x002fe20000410000 */
[----:B--2---:R-:W-:Y:S01]  /*06d0*/  FMUL.FTZ R26, R26, R5 ;  /* 0x000000051a1a7220 */ /* 0x004fe20000410000 */
[----:B---3--:R-:W-:-:S03]  /*06e0*/  FMUL.FTZ R23, R2, R23 ;  /* 0x0000001702177220 */ /* 0x008fc60000410000 */
[----:B------:R-:W0:Y:S08]  /*06f0*/  MUFU.EX2 R6, R6 ;  /* 0x0000000600067308 */ /* 0x000e300000000800 */
[----:B------:R-:W1:Y:S08]  /*0700*/  MUFU.EX2 R24, R24 ;  /* 0x0000001800187308 */ /* 0x000e700000000800 */
[----:B------:R-:W2:Y:S01]  /*0710*/  MUFU.EX2 R26, R26 ;  /* 0x0000001a001a7308 */ /* 0x000ea20000000800 */
[----:B------:R-:W-:-:S07]  /*0720*/  @!P0 LEA R2, P5, R17, UR10, 0x1 ;  /* 0x0000000a11028c11 */ /* 0x000fce000f8a08ff */
[----:B------:R-:W3:Y:S01]  /*0730*/  MUFU.EX2 R23, R23 ;  /* 0x0000001700177308 */ /* 0x000ee20000000800 */
[----:B------:R-:W-:Y:S02]  /*0740*/  @!P0 LEA.HI.X R3, R17, UR11, R0, 0x1, P5 ;  /* 0x0000000b11038c11 */ /* 0x000fe4000a8f0c00 */
[C---:B------:R-:W-:Y:S02]  /*0750*/  @!P2 LEA R8, P5, R18.reuse, UR10, 0x1 ;  /* 0x0000000a1208ac11 */ /* 0x040fe4000f8a08ff */
[----:B0-----:R-:W-:Y:S02]  /*0760*/  F2FP.F16.F32.PACK_AB R6, RZ, R6 ;  /* 0x00000006ff06723e */ /* 0x001fe400000000ff */
[----:B------:R-:W-:Y:S02]  /*0770*/  @!P1 LEA.HI.X R5, R15, UR11, R12, 0x1, P4 ;  /* 0x0000000b0f059c11 */ /* 0x000fe4000a0f0c0c */
[----:B-1----:R-:W-:Y:S02]  /*0780*/  F2FP.F16.F32.PACK_AB R24, RZ, R24 ;  /* 0x00000018ff18723e */ /* 0x002fe400000000ff */
[----:B------:R-:W-:-:S02]  /*0790*/  @!P2 LEA.HI.X R9, R18, UR11, R13, 0x1, P5 ;  /* 0x0000000b1209ac11 */ /* 0x000fc4000a8f0c0d */
[----:B--2---:R-:W-:Y:S01]  /*07a0*/  F2FP.F16.F32.PACK_AB R26, RZ, R26 ;  /* 0x0000001aff1a723e */ /* 0x004fe200000000ff */
[----:B------:R4:W-:Y:S01]  /*07b0*/  @!P0 STG.E.U16 desc[UR16][R2.64], R6 ;  /* 0x0000000602008986 */ /* 0x0009e2000c101510 */
[----:B---3--:R-:W-:-:S03]  /*07c0*/  F2FP.F16.F32.PACK_AB R23, RZ, R23 ;  /* 0x00000017ff17723e */ /* 0x008fc600000000ff */
[----:B------:R4:W-:Y:S04]  /*07d0*/  @!P1 STG.E.U16 desc[UR16][R4.64], R24 ;  /* 0x0000001804009986 */ /* 0x0009e8000c101510 */
[----:B------:R4:W-:Y:S04]  /*07e0*/  @!P2 STG.E.U16 desc[UR16][R8.64], R26 ;  /* 0x0000001a0800a986 */ /* 0x0009e8000c101510 */
[----:B------:R4:W-:Y:S01]  /*07f0*/  @!P3 STG.E.U16 desc[UR16][R10.64], R23 ;  /* 0x000000170a00b986 */ /* 0x0009e2000c101510 */
[----:B------:R-:W-:Y:S05]  /*0800*/  BRA.U !UP0, `(.L_x_3699) ;  /* 0xfffffff9088c7547 */ /* 0x000fea000b83ffff */
[----:B------:R-:W-:Y:S05]  /*0810*/  EXIT ;  /* 0x000000000000794d */ /* 0x000fea0003800000 */
.L_x_3698:
[----:B------:R-:W0:Y:S02]  /*0820*/  S2R R5, SR_TID.X ;  /* 0x0000000000057919 */ /* 0x000e240000002100 */
[----:B0-----:R-:W-:-:S03]  /*0830*/  IMAD.WIDE.U32 R2, R5, 0x4, RZ ;  /* 0x0000000405027825 */ /* 0x001fc600078e00ff */
[----:B------:R-:W-:-:S04]  /*0840*/  ISETP.GE.U32.AND P0, PT, R2, UR15, PT ;  /* 0x0000000f02007c0c */ /* 0x000fc8000bf06070 */
[----:B------:R-:W-:-:S13]  /*0850*/  ISETP.GE.AND.EX P0, PT, R3, UR4, PT, P0 ;  /* 0x0000000403007c0c */ /* 0x000fda000bf06300 */
[----:B------:R-:W-:Y:S05]  /*0860*/  @P0 EXIT ;  /* 0x000000000000094d */ /* 0x000fea0003800000 */
[----:B------:R-:W-:Y:S01]  /*0870*/  IMAD.MOV.U32 R0, RZ, RZ, RZ ;  /* 0x000000ffff007224 */ /* 0x000fe200078e00ff */
[----:B------:R-:W0:Y:S01]  /*0880*/  LDCU UR5, c[0x0][0x360] ;  /* 0x00006c00ff0577ac */ /* 0x000e220008000800 */
[----:B------:R-:W1:Y:S05]  /*0890*/  LDCU UR12, c[0x0][0xfcc] ;  /* 0x0001f980ff0c77ac */ /* 0x000e6a0008000800 */
.L_x_3700:
[C---:B------:R-:W-:Y:S01]  /*08a0*/  IMAD.SHL.U32 R4, R5.reuse, 0x8, RZ ;  /* 0x0000000805047824 */ /* 0x040fe200078e00ff */
[----:B------:R-:W-:-:S04]  /*08b0*/  SHF.L.U64.HI R12, R5, 0x3, R0 ;  /* 0x00000003050c7819 */ /* 0x000fc80000010200 */
[----:B------:R-:W-:-:S04]  /*08c0*/  IADD3 R6, P0, PT, R4, UR6, RZ ;  /* 0x0000000604067c10 */ /* 0x000fc8000ff1e0ff */
[----:B------:R-:W-:Y:S02]  /*08d0*/  IADD3.X R7, PT, PT, R12, UR7, RZ, P0, !PT ;  /* 0x000000070c077c10 */ /* 0x000fe400087fe4ff */
[----:B--2---:R-:W-:-:S04]  /*08e0*/  IADD3 R2, P0, PT, R4, UR8, RZ ;  /* 0x0000000804027c10 */ /* 0x004fc8000ff1e0ff */
[----:B------:R-:W2:Y:S01]  /*08f0*/  LDG.E.64 R6, desc[UR16][R6.64] ;  /* 0x0000001006067981 */ /* 0x000ea2000c1e1b00 */
[----:B------:R-:W-:-:S06]  /*0900*/  IADD3.X R3, PT, PT, R12, UR9, RZ, P0, !PT ;  /* 0x000000090c037c10 */ /* 0x000fcc00087fe4ff */
[----:B------:R-:W3:Y:S01]  /*0910*/  LDG.E.64 R2, desc[UR16][R2.64] ;  /* 0x0000001002027981 */ /* 0x000ee2000c1e1b00 */
[--C-:B--2---:R-:W-:Y:S02]  /*0920*/  HADD2.F32 R10, -RZ, R6.reuse.H1_H1 ;  /* 0x30000006ff0a7230 */ /* 0x104fe40000004100 */
[--C-:B------:R-:W-:Y:S02]  /*0930*/  HADD2.F32 R11, -RZ, R7.reuse.H0_H0 ;  /* 0x20000007ff0b7230 */ /* 0x100fe40000004100 */
[----:B------:R-:W-:Y:S02]  /*0940*/  HADD2.F32 R8, -RZ, R6.H0_H0 ;  /* 0x20000006ff087230 */ /* 0x000fe40000004100 */
[----:B------:R-:W-:Y:S01]  /*0950*/  HADD2.F32 R13, -RZ, R7.H1_H1 ;  /* 0x30000007ff0d7230 */ /* 0x000fe20000004100 */
[----:B------:R-:W2:Y:S01]  /*0960*/  MUFU.LG2 R10, R10 ;  /* 0x0000000a000a7308 */ /* 0x000ea20000000c00 */
[--C-:B---3--:R-:W-:Y:S02]  /*0970*/  HADD2.F32 R6, -RZ, R2.reuse.H0_H0 ;  /* 0x20000002ff067230 */ /* 0x108fe40000004100 */
[----:B------:R-:W-:-:S02]  /*0980*/  HADD2.F32 R7, -RZ, R2.H1_H1 ;  /* 0x30000002ff077230 */ /* 0x000fc40000004100 */
[--C-:B------:R-:W-:Y:S02]  /*0990*/  HADD2.F32 R2, -RZ, R3.reuse.H0_H0 ;  /* 0x20000003ff027230 */ /* 0x100fe40000004100 */
[----:B-1----:R-:W-:Y:S01]  /*09a0*/  FMUL.FTZ R6, R6, UR12 ;  /* 0x0000000c06067c20 */ /* 0x002fe20008410000 */
[----:B------:R-:W-:Y:S01]  /*09b0*/  HADD2.F32 R3, -RZ, R3.H1_H1 ;  /* 0x30000003ff037230 */ /* 0x000fe20000004100 */
[----:B------:R-:W1:Y:S01]  /*09c0*/  MUFU.LG2 R9, R8 ;  /* 0x0000000800097308 */ /* 0x000e620000000c00 */
[----:B------:R-:W-:Y:S01]  /*09d0*/  FMUL.FTZ R7, R7, UR12 ;  /* 0x0000000c07077c20 */ /* 0x000fe20008410000 */
[----:B------:R-:W-:Y:S02]  /*09e0*/  FMUL.FTZ R2, R2, UR12 ;  /* 0x0000000c02027c20 */ /* 0x000fe40008410000 */
[----:B------:R-:W-:-:S04]  /*09f0*/  FMUL.FTZ R3, R3, UR12 ;  /* 0x0000000c03037c20 */ /* 0x000fc80008410000 */
[----:B------:R-:W3:Y:S01]  /*0a00*/  MUFU.LG2 R11, R11 ;  /* 0x0000000b000b7308 */ /* 0x000ee20000000c00 */
[----:B--2---:R-:W-:-:S07]  /*0a10*/  FMUL.FTZ R7, R7, R10 ;  /* 0x0000000a07077220 */ /* 0x004fce0000410000 */
[----:B------:R-:W2:Y:S01]  /*0a20*/  MUFU.LG2 R14, R13 ;  /* 0x0000000d000e7308 */ /* 0x000ea20000000c00 */
[----:B-1----:R-:W-:-:S07]  /*0a30*/  FMUL.FTZ R6, R6, R9 ;  /* 0x0000000906067220 */ /* 0x002fce0000410000 */
[----:B------:R-:W-:Y:S01]  /*0a40*/  MUFU.EX2 R6, R6 ;  /* 0x0000000600067308 */ /* 0x000fe20000000800 */
[----:B---3--:R-:W-:Y:S01]  /*0a50*/  FMUL.FTZ R11, R2, R11 ;  /* 0x0000000b020b7220 */ /* 0x008fe20000410000 */
[----:B------:R-:W-:-:S06]  /*0a60*/  IADD3 R2, P0, PT, R4, UR10, RZ ;  /* 0x0000000a04027c10 */ /* 0x000fcc000ff1e0ff */
[----:B------:R-:W1:Y:S01]  /*0a70*/  MUFU.EX2 R7, R7 ;  /* 0x0000000700077308 */ /* 0x000e620000000800 */
[----:B--2---:R-:W-:Y:S01]  /*0a80*/  FMUL.FTZ R14, R3, R14 ;  /* 0x0000000e030e7220 */ /* 0x004fe20000410000 */
[----:B------:R-:W-:Y:S02]  /*0a90*/  IADD3.X R3, PT, PT, R12, UR11, RZ, P0, !PT ;  /* 0x0000000b0c037c10 */ /* 0x000fe400087fe4ff */
[----:B0-----:R-:W-:-:S04]  /*0aa0*/  IADD3 R5, P0, PT, R5, UR5, RZ ;  /* 0x0000000505057c10 */ /* 0x001fc8000ff1e0ff */
[----:B------:R-:W-:Y:S01]  /*0ab0*/  MUFU.EX2 R11, R11 ;  /* 0x0000000b000b7308 */ /* 0x000fe20000000800 */
[C---:B------:R-:W-:Y:S02]  /*0ac0*/  IMAD.SHL.U32 R4, R5.reuse, 0x4, RZ ;  /* 0x0000000405047824 */ /* 0x040fe400078e00ff */
[----:B------:R-:W-:Y:S01]  /*0ad0*/  IMAD.X R0, RZ, RZ, R0, P0 ;  /* 0x000000ffff007224 */ /* 0x000fe200000e0600 */
[----:B------:R-:W-:Y:S02]  /*0ae0*/  LOP3.LUT P0, RZ, R5, 0xffffc000, RZ, 0xc0, !PT ;  /* 0xffffc00005ff7812 */ /* 0x000fe4000780c0ff */
[----:B------:R-:W-:Y:S02]  /*0af0*/  ISETP.LT.U32.AND P1, PT, R4, UR15, PT ;  /* 0x0000000f04007c0c */ /* 0x000fe4000bf21070 */
[----:B------:R-:W0:Y:S01]  /*0b00*/  MUFU.EX2 R14, R14 ;  /* 0x0000000e000e7308 */ /* 0x000e220000000800 */
[----:B-1----:R-:W-:Y:S02]  /*0b10*/  F2FP.F16.F32.PACK_AB R8, R7, R6 ;  /* 0x000000060708723e */ /* 0x002fe400000000ff */
[----:B------:R-:W-:-:S02]  /*0b20*/  SHF.L.U64.HI R4, R5, 0x2, R0 ;  /* 0x0000000205047819 */ /* 0x000fc40000010200 */
[----:B------:R-:W-:Y:S02]  /*0b30*/  LOP3.LUT P0, RZ, R0, 0x3fffffff, RZ, 0xc0, P0 ;  /* 0x3fffffff00ff7812 */ /* 0x000fe4000000c0ff */
[----:B------:R-:W-:Y:S02]  /*0b40*/  ISETP.LT.AND.EX P1, PT, R4, UR4, PT, P1 ;  /* 0x0000000404007c0c */ /* 0x000fe4000bf21310 */
[----:B0-----:R-:W-:-:S05]  /*0b50*/  F2FP.F16.F32.PACK_AB R9, R14, R11 ;  /* 0x0000000b0e09723e */ /* 0x001fca00000000ff */
[----:B------:R2:W-:Y:S06]  /*0b60*/  STG.E.64 desc[UR16][R2.64], R8 ;  /* 0x0000000802007986 */ /* 0x0005ec000c101b10 */
[----:B------:R-:W-:Y:S05]  /*0b70*/  @!P0 BRA P1, `(.L_x_3700) ;  /* 0xfffffffc00488947 */ /* 0x000fea000083ffff */
[----:B------:R-:W-:Y:S05]  /*0b80*/  EXIT ;  /* 0x000000000000794d */ /* 0x000fea0003800000 */
.L_x_3701:
        /* <DEDUP_REMOVED lines=15> */
.L_x_7883:


//--------------------- .text._ZN2at6native55_GLOBAL__N__de093ff9_22_ForeachBinaryOpList_cu_a911ec4325multi_tensor_apply_kernelINS1_18TensorListMetadataILi3EEENS1_24BinaryOpListAlphaFunctorIN3c108BFloat16ELi3ELi2ELi2EEEJNS1_13power_functorIfEEfEEEvT_T0_DpT1_ --------------------------
	.section	.text._ZN2at6native55_GLOBAL__N__de093ff9_22_ForeachBinaryOpList_cu_a911ec4325multi_tensor_apply_kernelINS1_18TensorListMetadataILi3EEENS1_24BinaryOpListAlphaFunctorIN3c108BFloat16ELi3ELi2ELi2EEEJNS1_13power_functorIfEEfEEEvT_T0_DpT1_,"ax",@progbits
	.align	128
.text._ZN2at6native55_GLOBAL__N__de093ff9_22_ForeachBinaryOpList_cu_a911ec4325multi_tensor_apply_kernelINS1_18TensorListMetadataILi3EEENS1_24BinaryOpListAlphaFunctorIN3c108BFloat16ELi3ELi2ELi2EEEJNS1_13power_functorIfEEfEEEvT_T0_DpT1_:
        .type           _ZN2at6native55_GLOBAL__N__de093ff9_22_ForeachBinaryOpList_cu_a911ec4325multi_tensor_apply_kernelINS1_18TensorListMetadataILi3EEENS1_24BinaryOpListAlphaFunctorIN3c108BFloat16ELi3ELi2ELi2EEEJNS1_13power_functorIfEEfEEEvT_T0_DpT1_,@function
        .size           _ZN2at6native55_GLOBAL__N__de093ff9_22_ForeachBinaryOpList_cu_a911ec4325multi_tensor_apply_kernelINS1_18TensorListMetadataILi3EEENS1_24BinaryOpListAlphaFunctorIN3c108BFloat16ELi3ELi2ELi2EEEJNS1_13power_functorIfEEfEEEvT_T0_DpT1_,(.L_x_7884 - _ZN2at6native55_GLOBAL__N__de093ff9_22_ForeachBinaryOpList_cu_a911ec4325multi_tensor_apply_kernelINS1_18TensorListMetadataILi3EEENS1_24BinaryOpListAlphaFunctorIN3c108BFloat16ELi3ELi2ELi2EEEJNS1_13power_functorIfEEfEEEvT_T0_DpT1_)
        .other          _ZN2at6native55_GLOBAL__N__de093ff9_22_ForeachBinaryOpList_cu_a911ec4325multi_tensor_apply_kernelINS1_18TensorListMetadataILi3EEENS1_24BinaryOpListAlphaFunctorIN3c108BFloat16ELi3ELi2ELi2EEEJNS1_13power_functorIfEEfEEEvT_T0_DpT1_,@"STO_CUDA_ENTRY STV_DEFAULT"
_ZN2at6native55_GLOBAL__N__de093ff9_22_ForeachBinaryOpList_cu_a911ec4325multi_tensor_apply_kernelINS1_18TensorListMetadataILi3EEENS1_24BinaryOpListAlphaFunctorIN3c108BFloat16ELi3ELi2ELi2EEEJNS1_13power_functorIfEEfEEEvT_T0_DpT1_:
        /* <DEDUP_REMOVED lines=36> */
.L_x_3703:
        /* <DEDUP_REMOVED lines=16> */
[C---:B------:R-:W-:Y:S02]  /*0340*/  @!P0 LEA.HI.X R5, R17.reuse, UR7, R0, 0x1, P3 ;  /* 0x0000000711058c11 */ /* 0x040fe400098f0c00 */
        /* <DEDUP_REMOVED lines=8> */
[----:B------:R-:W-:Y:S02]  /*03d0*/  PRMT R20, RZ, 0x7610, R20 ;  /* 0x00007610ff147816 */ /* 0x000fe40000000014 */
[----:B------:R-:W-:-:S02]  /*03e0*/  PRMT R14, RZ, 0x7610, R14 ;  /* 0x00007610ff0e7816 */ /* 0x000fc4000000000e */
[----:B------:R-:W-:Y:S02]  /*03f0*/  @!P3 LEA R6, P5, R16, UR6, 0x1 ;  /* 0x000000061006bc11 */ /* 0x000fe4000f8a08ff */
[----:B------:R-:W-:Y:S01]  /*0400*/  PRMT R23, RZ, 0x7610, R23 ;  /* 0x00007610ff177816 */ /* 0x000fe20000000017 */
[----:B------:R1:W4:Y:S01]  /*0410*/  @!P0 LDG.E.U16 R20, desc[UR16][R8.64] ;  /* 0x0000001008148981 */ /* 0x000322000c1e1500 */
[----:B------:R-:W-:Y:S02]  /*0420*/  PRMT R22, RZ, 0x7610, R22 ;  /* 0x00007610ff167816 */ /* 0x000fe40000000016 */
[----:B------:R-:W-:Y:S01]  /*0430*/  @!P2 LEA.HI.X R3, R18, UR7, R13, 0x1, P4 ;  /* 0x000000071203ac11 */ /* 0x000fe2000a0f0c0d */
[----:B------:R5:W2:Y:S01]  /*0440*/  @!P1 LDG.E.U16 R14, desc[UR16][R10.64] ;  /* 0x000000100a0e9981 */ /* 0x000aa2000c1e1500 */
[----:B------:R-:W-:Y:S02]  /*0450*/  @!P3 LEA.HI.X R7, R16, UR7, R19, 0x1, P5 ;  /* 0x000000071007bc11 */ /* 0x000fe4000a8f0c13 */
[----:B0-----:R-:W-:Y:S01]  /*0460*/  @!P1 LEA R4, P4, R15, UR8, 0x1 ;  /* 0x000000080f049c11 */ /* 0x001fe2000f8808ff */
[----:B------:R0:W4:Y:S01]  /*0470*/  @!P2 LDG.E.U16 R22, desc[UR16][R2.64] ;  /* 0x000000100216a981 */ /* 0x000122000c1e1500 */
[----:B------:R-:W-:-:S02]  /*0480*/  PRMT R24, RZ, 0x7610, R24 ;  /* 0x00007610ff187816 */ /* 0x000fc40000000018 */
[----:B------:R-:W-:Y:S01]  /*0490*/  @!P1 LEA.HI.X R5, R15, UR9, R12, 0x1, P4 ;  /* 0x000000090f059c11 */ /* 0x000fe2000a0f0c0c */
[----:B------:R-:W4:Y:S01]  /*04a0*/  @!P3 LDG.E.U16 R23, desc[UR16][R6.64] ;  /* 0x000000100617b981 */ /* 0x000f22000c1e1500 */
[C---:B-1----:R-:W-:Y:S02]  /*04b0*/  @!P2 LEA R8, P4, R18.reuse, UR8, 0x1 ;  /* 0x000000081208ac11 */ /* 0x042fe4000f8808ff */
[----:B------:R-:W-:Y:S01]  /*04c0*/  PRMT R26, RZ, 0x7610, R26 ;  /* 0x00007610ff1a7816 */ /* 0x000fe2000000001a */
[----:B------:R1:W4:Y:S01]  /*04d0*/  @!P1 LDG.E.U16 R24, desc[UR16][R4.64] ;  /* 0x0000001004189981 */ /* 0x000322000c1e1500 */
[----:B------:R-:W-:Y:S02]  /*04e0*/  @!P2 LEA.HI.X R9, R18, UR9, R13, 0x1, P4 ;  /* 0x000000091209ac11 */ /* 0x000fe4000a0f0c0d */
[C---:B-----5:R-:W-:Y:S02]  /*04f0*/  @!P3 LEA R10, P4, R16.reuse, UR8, 0x1 ;  /* 0x00000008100abc11 */ /* 0x060fe4000f8808ff */
[----:B0-----:R-:W-:Y:S01]  /*0500*/  PRMT R2, RZ, 0x7610, R2 ;  /* 0x00007610ff027816 */ /* 0x001fe20000000002 */
[----:B------:R-:W5:Y:S01]  /*0510*/  @!P2 LDG.E.U16 R26, desc[UR16][R8.64] ;  /* 0x00000010081aa981 */ /* 0x000f62000c1e1500 */
[----:B------:R-:W-:-:S05]  /*0520*/  @!P3 LEA.HI.X R11, R16, UR9, R19, 0x1, P4 ;  /* 0x00000009100bbc11 */ /* 0x000fca000a0f0c13 */
[----:B------:R0:W5:Y:S01]  /*0530*/  @!P3 LDG.E.U16 R2, desc[UR16][R10.64] ;  /* 0x000000100a02b981 */ /* 0x000162000c1e1500 */
[----:B-1----:R-:W-:Y:S02]  /*0540*/  @!P1 LEA R4, P4, R15, UR10, 0x1 ;  /* 0x0000000a0f049c11 */ /* 0x002fe4000f8808ff */
[----:B0-----:R-:W-:-:S04]  /*0550*/  @!P3 LEA R10, P6, R16, UR10, 0x1 ;  /* 0x0000000a100abc11 */ /* 0x001fc8000f8c08ff */
[----:B------:R-:W-:Y:S01]  /*0560*/  @!P3 LEA.HI.X R11, R16, UR11, R19, 0x1, P6 ;  /* 0x0000000b100bbc11 */ /* 0x000fe2000b0f0c13 */
[----:B------:R-:W-:-:S04]  /*0570*/  ULEA UR4, UP0, UR12, UR4, 0x2 ;  /* 0x000000040c047291 */ /* 0x000fc8000f8010ff */
[----:B------:R-:W-:Y:S02]  /*0580*/  UIADD3.X UR5, UPT, UPT, URZ, UR5, URZ, UP0, !UPT ;  /* 0x00000005ff057290 */ /* 0x000fe400087fe4ff */
[----:B------:R-:W-:-:S04]  /*0590*/  UISETP.GE.U32.AND UP0, UPT, UR4, UR13, UPT ;  /* 0x0000000d0400728c */ /* 0x000fc8000bf06070 */
[----:B------:R-:W-:Y:S01]  /*05a0*/  UISETP.GE.U32.AND.EX UP0, UPT, UR5, UR14, UPT, UP0 ;  /* 0x0000000e0500728c */ /* 0x000fe2000bf06100 */
[----:B---3--:R-:W-:-:S06]  /*05b0*/  IMAD.U32 R21, R21, 0x10000, RZ ;  /* 0x0001000015157824 */ /* 0x008fcc00078e00ff */
[----:B------:R-:W0:Y:S01]  /*05c0*/  MUFU.LG2 R21, R21 ;  /* 0x0000001500157308 */ /* 0x000e220000000c00 */
[----:B--2---:R-:W-:Y:S02]  /*05d0*/  IMAD.U32 R14, R14, 0x10000, RZ ;  /* 0x000100000e0e7824 */ /* 0x004fe400078e00ff */
[----:B----4-:R-:W-:Y:S02]  /*05e0*/  IMAD.U32 R22, R22, 0x10000, RZ ;  /* 0x0001000016167824 */ /* 0x010fe400078e00ff */
[----:B------:R-:W-:-:S03]  /*05f0*/  IMAD.U32 R23, R23, 0x10000, RZ ;  /* 0x0001000017177824 */ /* 0x000fc600078e00ff */
[----:B------:R-:W1:Y:S01]  /*0600*/  MUFU.LG2 R3, R14 ;  /* 0x0000000e00037308 */ /* 0x000e620000000c00 */
[----:B------:R-:W-:-:S07]  /*0610*/  IMAD.U32 R20, R20, 0x10000, RZ ;  /* 0x0001000014147824 */ /* 0x000fce00078e00ff */
[----:B------:R-:W2:Y:S01]  /*0620*/  MUFU.LG2 R5, R22 ;  /* 0x0000001600057308 */ /* 0x000ea20000000c00 */
[----:B------:R-:W-:-:S07]  /*0630*/  IMAD.U32 R24, R24, 0x10000, RZ ;  /* 0x0001000018187824 */ /* 0x000fce00078e00ff */
[----:B------:R-:W3:Y:S01]  /*0640*/  MUFU.LG2 R23, R23 ;  /* 0x0000001700177308 */ /* 0x000ee20000000c00 */
[----:B-----5:R-:W-:Y:S02]  /*0650*/  IMAD.U32 R26, R26, 0x10000, RZ ;  /* 0x000100001a1a7824 */ /* 0x020fe400078e00ff */
[----:B------:R-:W-:Y:S01]  /*0660*/  FMUL.FTZ R20, R20, UR18 ;  /* 0x0000001214147c20 */ /* 0x000fe20008410000 */
[----:B------:R-:W-:Y:S02]  /*0670*/  IMAD.U32 R2, R2, 0x10000, RZ ;  /* 0x0001000002027824 */ /* 0x000fe400078e00ff */
[----:B------:R-:W-:Y:S01]  /*0680*/  FMUL.FTZ R24, R24, UR18 ;  /* 0x0000001218187c20 */ /* 0x000fe20008410000 */
[----:B------:R-:W-:Y:S01]  /*0690*/  FMUL.FTZ R26, R26, UR18 ;  /* 0x000000121a1a7c20 */ /* 0x000fe20008410000 */
[----:B0-----:R-:W-:Y:S01]  /*06a0*/  FMUL.FTZ R6, R20, R21 ;  /* 0x0000001514067220 */ /* 0x001fe20000410000 */
[----:B------:R-:W-:Y:S01]  /*06b0*/  FMUL.FTZ R2, R2, UR18 ;  /* 0x0000001202027c20 */ /* 0x000fe20008410000 */
[----:B-1----:R-:W-:Y:S01]  /*06c0*/  FMUL.FTZ R24, R24, R3 ;  /* 0x0000000318187220 */ /* 0x002fe20000410000 */
[----:B--2---:R-:W-:-:S03]  /*06d0*/  FMUL.FTZ R26, R26, R5 ;  /* 0x000000051a1a7220 */ /* 0x004fc60000410000 */
[----:B------:R-:W0:Y:S01]  /*06e0*/  MUFU.EX2 R6, R6 ;  /* 0x0000000600067308 */ /* 0x000e220000000800 */
[----:B---3--:R-:W-:-:S07]  /*06f0*/  FMUL.FTZ R23, R2, R23 ;  /* 0x0000001702177220 */ /* 0x008fce0000410000 */
[----:B------:R-:W1:Y:S08]  /*0700*/  MUFU.EX2 R24, R24 ;  /* 0x0000001800187308 */ /* 0x000e700000000800 */
[----:B------:R-:W2:Y:S01]  /*0710*/  MUFU.EX2 R26, R26 ;  /* 0x0000001a001a7308 */ /* 0x000ea20000000800 */
[----:B------:R-:W-:-:S07]  /*0720*/  @!P0 LEA R2, P5, R17, UR10, 0x1 ;  /* 0x0000000a11028c11 */ /* 0x000fce000f8a08ff */
[----:B------:R-:W3:Y:S01]  /*0730*/  MUFU.EX2 R23, R23 ;  /* 0x0000001700177308 */ /* 0x000ee20000000800 */
[----:B------:R-:W-:Y:S02]  /*0740*/  @!P0 LEA.HI.X R3, R17, UR11, R0, 0x1, P5 ;  /* 0x0000000b11038c11 */ /* 0x000fe4000a8f0c00 */
[C---:B------:R-:W-:Y:S02]  /*0750*/  @!P2 LEA R8, P5, R18.reuse, UR10, 0x1 ;  /* 0x0000000a1208ac11 */ /* 0x040fe4000f8a08ff */
[----:B0-----:R-:W-:Y:S02]  /*0760*/  F2FP.BF16.F32.PACK_AB R6, RZ, R6 ;  /* 0x00000006ff06723e */ /* 0x001fe400000010ff */
[----:B------:R-:W-:Y:S02]  /*0770*/  @!P1 LEA.HI.X R5, R15, UR11, R12, 0x1, P4 ;  /* 0x0000000b0f059c11 */ /* 0x000fe4000a0f0c0c */
[----:B-1----:R-:W-:Y:S02]  /*0780*/  F2FP.BF16.F32.PACK_AB R24, RZ, R24 ;  /* 0x00000018ff18723e */ /* 0x002fe400000010ff */
[----:B------:R-:W-:-:S02]  /*0790*/  @!P2 LEA.HI.X R9, R18, UR11, R13, 0x1, P5 ;  /* 0x0000000b1209ac11 */ /* 0x000fc4000a8f0c0d */
[----:B--2---:R-:W-:Y:S01]  /*07a0*/  F2FP.BF16.F32.PACK_AB R26, RZ, R26 ;  /* 0x0000001aff1a723e */ /* 0x004fe200000010ff */
[----:B------:R4:W-:Y:S01]  /*07b0*/  @!P0 STG.E.U16 desc[UR16][R2.64], R6 ;  /* 0x0000000602008986 */ /* 0x0009e2000c101510 */
[----:B---3--:R-:W-:-:S03]  /*07c0*/  F2FP.BF16.F32.PACK_AB R23, RZ, R23 ;  /* 0x00000017ff17723e */ /* 0x008fc600000010ff */
[----:B------:R4:W-:Y:S04]  /*07d0*/  @!P1 STG.E.U16 desc[UR16][R4.64], R24 ;  /* 0x0000001804009986 */ /* 0x0009e8000c101510 */
[----:B------:R4:W-:Y:S04]  /*07e0*/  @!P2 STG.E.U16 desc[UR16][R8.64], R26 ;  /* 0x0000001a0800a986 */ /* 0x0009e8000c101510 */
[----:B------:R4:W-:Y:S01]  /*07f0*/  @!P3 STG.E.U16 desc[UR16][R10.64], R23 ;  /* 0x000000170a00b986 */ /* 0x0009e2000c101510 */
[----:B------:R-:W-:Y:S05]  /*0800*/  BRA.U !UP0, `(.L_x_3703) ;  /* 0xfffffff9088c7547 */ /* 0x000fea000b83ffff */
[----:B------:R-:W-:Y:S05]  /*0810*/  EXIT ;  /* 0x000000000000794d */ /* 0x000fea0003800000 */
.L_x_3702:
        /* <DEDUP_REMOVED lines=8> */
.L_x_3704:
[C---:B------:R-:W-:Y:S01]  /*08a0*/  IMAD.SHL.U32 R4, R5.reuse, 0x8, RZ ;  /* 0x0000000805047824 */ /* 0x040fe200078e00ff */
[----:B------:R-:W-:-:S04]  /*08b0*/  SHF.L.U64.HI R12, R5, 0x3, R0 ;  /* 0x00000003050c7819 */ /* 0x000fc80000010200 */
[----:B------:R-:W-:-:S04]  /*08c0*/  IADD3 R6, P0, PT, R4, UR6, RZ ;  /* 0x0000000604067c10 */ /* 0x000fc8000ff1e0ff */
[----:B------:R-:W-:-:S06]  /*08d0*/  IADD3.X R7, PT, PT, R12, UR7, RZ, P0, !PT ;  /* 0x000000070c077c10 */ /* 0x000fcc00087fe4ff */
[----:B--2---:R-:W2:Y:S01]  /*08e0*/  LDG.E.64 R6, desc[UR16][R6.64] ;  /* 0x0000001006067981 */ /* 0x004ea2000c1e1b00 */
[----:B------:R-:W-:-:S04]  /*08f0*/  IADD3 R2, P0, PT, R4, UR8, RZ ;  /* 0x0000000804027c10 */ /* 0x000fc8000ff1e0ff */
[----:B------:R-:W-:-:S06]  /*0900*/  IADD3.X R3, PT, PT, R12, UR9, RZ, P0, !PT ;  /* 0x000000090c037c10 */ /* 0x000fcc00087fe4ff */
[----:B------:R-:W3:Y:S01]  /*0910*/  LDG.E.64 R2, desc[UR16][R2.64] ;  /* 0x0000001002027981 */ /* 0x000ee2000c1e1b00 */
[C---:B--2---:R-:W-:Y:S01]  /*0920*/  PRMT R8, R6.reuse, 0x7632, R8 ;  /* 0x0000763206087816 */ /* 0x044fe20000000008 */
[----:B------:R-:W-:Y:S02]  /*0930*/  IMAD.U32 R9, R6, 0x10000, RZ ;  /* 0x0001000006097824 */ /* 0x000fe400078e00ff */
[C---:B------:R-:W-:Y:S02]  /*0940*/  IMAD.U32 R11, R7.reuse, 0x10000, RZ ;  /* 0x00010000070b7824 */ /* 0x040fe400078e00ff */
[----:B------:R-:W-:Y:S01]  /*0950*/  IMAD.U32 R10, R8, 0x10000, RZ ;  /* 0x00010000080a7824 */ /* 0x000fe200078e00ff */
[----:B------:R-:W-:Y:S01]  /*0960*/  PRMT R8, R7, 0x7632, R8 ;  /* 0x0000763207087816 */ /* 0x000fe20000000008 */
[----:B------:R-:W2:Y:S04]  /*0970*/  MUFU.LG2 R9, R9 ;  /* 0x0000000900097308 */ /* 0x000ea80000000c00 */
[----:B------:R-:W-:-:S02]  /*0980*/  IMAD.U32 R13, R8, 0x10000, RZ ;  /* 0x00010000080d7824 */ /* 0x000fc400078e00ff */
[C---:B---3--:R-:W-:Y:S01]  /*0990*/  IMAD.U32 R6, R2.reuse, 0x10000, RZ ;  /* 0x0001000002067824 */ /* 0x048fe200078e00ff */
[----:B------:R-:W-:Y:S01]  /*09a0*/  PRMT R2, R2, 0x7632, R2 ;  /* 0x0000763202027816 */ /* 0x000fe20000000002 */
[----:B------:R-:W3:Y:S01]  /*09b0*/  MUFU.LG2 R11, R11 ;  /* 0x0000000b000b7308 */ /* 0x000ee20000000c00 */
[C---:B------:R-:W-:Y:S01]  /*09c0*/  IMAD.U32 R8, R3.reuse, 0x10000, RZ ;  /* 0x0001000003087824 */ /* 0x040fe200078e00ff */
[----:B------:R-:W-:Y:S01]  /*09d0*/  PRMT R3, R3, 0x7632, R3 ;  /* 0x0000763203037816 */ /* 0x000fe20000000003 */
[----:B-1----:R-:W-:Y:S01]  /*09e0*/  FMUL.FTZ R6, R6, UR12 ;  /* 0x0000000c06067c20 */ /* 0x002fe20008410000 */
[----:B------:R-:W-:Y:S02]  /*09f0*/  IMAD.U32 R2, R2, 0x10000, RZ ;  /* 0x0001000002027824 */ /* 0x000fe400078e00ff */
[----:B------:R-:W-:Y:S01]  /*0a00*/  FMUL.FTZ R8, R8, UR12 ;  /* 0x0000000c08087c20 */ /* 0x000fe20008410000 */
[----:B------:R-:W-:Y:S01]  /*0a10*/  IMAD.U32 R3, R3, 0x10000, RZ ;  /* 0x0001000003037824 */ /* 0x000fe200078e00ff */
[----:B------:R-:W1:Y:S01]  /*0a20*/  MUFU.LG2 R7, R10 ;  /* 0x0000000a00077308 */ /* 0x000e620000000c00 */
[----:B------:R-:W-:Y:S01]  /*0a30*/  FMUL.FTZ R2, R2, UR12 ;  /* 0x0000000c02027c20 */ /* 0x000fe20008410000 */
[----:B--2---:R-:W-:Y:S01]  /*0a40*/  FMUL.FTZ R6, R6, R9 ;  /* 0x0000000906067220 */ /* 0x004fe20000410000 */
[----:B------:R-:W-:-:S05]  /*0a50*/  FMUL.FTZ R3, R3, UR12 ;  /* 0x0000000c03037c20 */ /* 0x000fca0008410000 */
[----:B------:R-:W2:Y:S01]  /*0a60*/  MUFU.LG2 R14, R13 ;  /* 0x0000000d000e7308 */ /* 0x000ea20000000c00 */
[----:B---3--:R-:W-:-:S07]  /*0a70*/  FMUL.FTZ R8, R8, R11 ;  /* 0x0000000b08087220 */ /* 0x008fce0000410000 */
[----:B------:R-:W-:Y:S01]  /*0a80*/  MUFU.EX2 R6, R6 ;  /* 0x0000000600067308 */ /* 0x000fe20000000800 */
[----:B-1----:R-:W-:Y:S01]  /*0a90*/  FMUL.FTZ R7, R2, R7 ;  /* 0x0000000702077220 */ /* 0x002fe20000410000 */
[----:B------:R-:W-:-:S06]  /*0aa0*/  IADD3 R2, P0, PT, R4, UR10, RZ ;  /* 0x0000000a04027c10 */ /* 0x000fcc000ff1e0ff */
[----:B------:R-:W-:Y:S01]  /*0ab0*/  MUFU.EX2 R8, R8 ;  /* 0x0000000800087308 */ /* 0x000fe20000000800 */
[----:B--2---:R-:W-:Y:S01]  /*0ac0*/  FMUL.FTZ R14, R3, R14 ;  /* 0x0000000e030e7220 */ /* 0x004fe20000410000 */
[----:B------:R-:W-:Y:S02]  /*0ad0*/  IADD3.X R3, PT, PT, R12, UR11, RZ, P0, !PT ;  /* 0x0000000b0c037c10 */ /* 0x000fe400087fe4ff */
[----:B0-----:R-:W-:-:S04]  /*0ae0*/  IADD3 R5, P0, PT, R5, UR5, RZ ;  /* 0x0000000505057c10 */ /* 0x001fc8000ff1e0ff */
[----:B------:R-:W0:Y:S01]  /*0af0*/  MUFU.EX2 R7, R7 ;  /* 0x0000000700077308 */ /* 0x000e220000000800 */
[C---:B------:R-:W-:Y:S02]  /*0b00*/  IMAD.SHL.U32 R4, R5.reuse, 0x4, RZ ;  /* 0x0000000405047824 */ /* 0x040fe400078e00ff */
[----:B------:R-:W-:Y:S01]  /*0b10*/  IMAD.X R0, RZ, RZ, R0, P0 ;  /* 0x000000ffff007224 */ /* 0x000fe200000e0600 */
[C---:B------:R-:W-:Y:S02]  /*0b20*/  LOP3.LUT P0, RZ, R5.reuse, 0xffffc000, RZ, 0xc0, !PT ;  /* 0xffffc00005ff7812 */ /* 0x040fe4000780c0ff */
[----:B------:R-:W-:Y:S02]  /*0b30*/  ISETP.LT.U32.AND P1, PT, R4, UR15, PT ;  /* 0x0000000f04007c0c */ /* 0x000fe4000bf21070 */
[----:B------:R-:W1:Y:S01]  /*0b40*/  MUFU.EX2 R9, R14 ;  /* 0x0000000e00097308 */ /* 0x000e620000000800 */
[----:B------:R-:W-:Y:S02]  /*0b50*/  SHF.L.U64.HI R4, R5, 0x2, R0 ;  /* 0x0000000205047819 */ /* 0x000fe40000010200 */
[----:B------:R-:W-:-:S02]  /*0b60*/  LOP3.LUT P0, RZ, R0, 0x3fffffff, RZ, 0xc0, P0 ;  /* 0x3fffffff00ff7812 */ /* 0x000fc4000000c0ff */
[----:B------:R-:W-:Y:S02]  /*0b70*/  ISETP.LT.AND.EX P1, PT, R4, UR4, PT, P1 ;  /* 0x0000000404007c0c */ /* 0x000fe4000bf21310 */
[----:B0-----:R-:W-:Y:S02]  /*0b80*/  F2FP.BF16.F32.PACK_AB R10, R7, R6 ;  /* 0x00000006070a723e */ /* 0x001fe400000010ff */
[----:B-1----:R-:W-:-:S05]  /*0b90*/  F2FP.BF16.F32.PACK_AB R11, R9, R8 ;  /* 0x00000008090b723e */ /* 0x002fca00000010ff */
[----:B------:R2:W-:Y:S04]  /*0ba0*/  STG.E.64 desc[UR16][R2.64], R10 ;  /* 0x0000000a02007986 */ /* 0x0005e8000c101b10 */
[----:B------:R-:W-:Y:S05]  /*0bb0*/  @!P0 BRA P1, `(.L_x_3704) ;  /* 0xfffffffc00388947 */ /* 0x000fea000083ffff */
[----:B------:R-:W-:Y:S05]  /*0bc0*/  EXIT ;  /* 0x000000000000794d */ /* 0x000fea0003800000 */
.L_x_3705:
        /* <DEDUP_REMOVED lines=11> */
.L_x_7884:


//--------------------- .text._ZN2at6native55_GLOBAL__N__de093ff9_22_ForeachBinaryOpList_cu_a911ec4325multi_tensor_apply_kernelINS1_18TensorListMetadataILi3EEENS1_24BinaryOpListAlphaFunctorIN3c107complexIfEELi3ELi2ELi2EEEJNS1_13power_functorIS8_EES8_EEEvT_T0_DpT1_ --------------------------
	.section	.text._ZN2at6native55_GLOBAL__N__de093ff9_22_ForeachBinaryOpList_cu_a911ec4325multi_tensor_apply_kernelINS1_18TensorListMetadataILi3EEENS1_24BinaryOpListAlphaFunctorIN3c107complexIfEELi3ELi2ELi2EEEJNS1_13power_functorIS8_EES8_EEEvT_T0_DpT1_,"ax",@progbits
	.align	128
.text._ZN2at6native55_GLOBAL__N__de093ff9_22_ForeachBinaryOpList_cu_a911ec4325multi_tensor_apply_kernelINS1_18TensorListMetadataILi3EEENS1_24BinaryOpListAlphaFunctorIN3c107complexIfEELi3ELi2ELi2EEEJNS1_13power_functorIS8_EES8_EEEvT_T0_DpT1_:
        .type           _ZN2at6native55_GLOBAL__N__de093ff9_22_ForeachBinaryOpList_cu_a911ec4325multi_tensor_apply_kernelINS1_18TensorListMetadataILi3EEENS1_24BinaryOpListAlphaFunctorIN3c107complexIfEELi3ELi2ELi2EEEJNS1_13power_functorIS8_EES8_EEEvT_T0_DpT1_,@function
        .size           _ZN2at6native55_GLOBAL__N__de093ff9_22_ForeachBinaryOpList_cu_a911ec4325multi_tensor_apply_kernelINS1_18TensorListMetadataILi3EEENS1_24BinaryOpListAlphaFunctorIN3c107complexIfEELi3ELi2ELi2EEEJNS1_13power_functorIS8_EES8_EEEvT_T0_DpT1_,(.L_x_7885 - _ZN2at6native55_GLOBAL__N__de093ff9_22_ForeachBinaryOpList_cu_a911ec4325multi_tensor_apply_kernelINS1_18TensorListMetadataILi3EEENS1_24BinaryOpListAlphaFunctorIN3c107complexIfEELi3ELi2ELi2EEEJNS1_13power_functorIS8_EES8_EEEvT_T0_DpT1_)
        .other          _ZN2at6native55_GLOBAL__N__de093ff9_22_ForeachBinaryOpList_cu_a911ec4325multi_tensor_apply_kernelINS1_18TensorListMetadataILi3EEENS1_24BinaryOpListAlphaFunctorIN3c107complexIfEELi3ELi2ELi2EEEJNS1_13power_functorIS8_EES8_EEEvT_T0_DpT1_,@"STO_CUDA_ENTRY STV_DEFAULT"
_ZN2at6native55_GLOBAL__N__de093ff9_22_ForeachBinaryOpList_cu_a911ec4325multi_tensor_apply_kernelINS1_18TensorListMetadataILi3EEENS1_24BinaryOpListAlphaFunctorIN3c107complexIfEELi3ELi2ELi2EEEJNS1_13power_functorIS8_EES8_EEEvT_T0_DpT1_:
        /* <DEDUP_REMOVED lines=31> */
[----:B------:R-:W-:-:S03]  /*01f0*/  UMOV UR5, URZ ;  /* 0x000000ff00057c82 */ /* 0x000fc60008000000 */
[----:B------:R-:W-:Y:S02]  /*0200*/  USEL UR14, UR4, URZ, UP0 ;  /* 0x000000ff040e7287 */ /* 0x000fe40008000000 */
[----:B------:R-:W-:Y:S01]  /*0210*/  USEL UR13, UR15, 0x10000, UP0 ;  /* 0x000100000f0d7887 */ /* 0x000fe20008000000 */
[----:B------:R-:W-:-:S11]  /*0220*/  UMOV UR4, URZ ;  /* 0x000000ff00047c82 */ /* 0x000fd60008000000 */
.L_x_3834:
[----:B0-----:R-:W-:Y:S02]  /*0230*/  IADD3 R0, P0, PT, R18, UR4, RZ ;  /* 0x0000000412007c10 */ /* 0x001fe4000ff1e0ff */
[----:B------:R-:W-:Y:S01]  /*0240*/  CS2R R32, SRZ ;  /* 0x0000000000207805 */ /* 0x000fe2000001ff00 */
[----:B------:R-:W0:Y:S01]  /*0250*/  LDCU.64 UR18, c[0x0][0xfd0] ;  /* 0x0001fa00ff1277ac */ /* 0x000e220008000a00 */
[C---:B-12---:R-:W-:Y:S02]  /*0260*/  IADD3 R8, P3, PT, R0.reuse, UR12, RZ ;  /* 0x0000000c00087c10 */ /* 0x046fe4000ff7e0ff */
[----:B------:R-:W-:Y:S02]  /*0270*/  IADD3.X R3, PT, PT, RZ, UR5, RZ, P0, !PT ;  /* 0x00000005ff037c10 */ /* 0x000fe400087fe4ff */
[----:B------:R-:W-:Y:S02]  /*0280*/  ISETP.GE.U32.AND P2, PT, R0, UR13, PT ;  /* 0x0000000d00007c0c */ /* 0x000fe4000bf46070 */
[----:B------:R-:W-:-:S02]  /*0290*/  ISETP.GE.U32.AND P1, PT, R8, UR13, PT ;  /* 0x0000000d08007c0c */ /* 0x000fc4000bf26070 */
[----:B------:R-:W-:Y:S02]  /*02a0*/  IADD3.X R9, PT, PT, RZ, R3, RZ, P3, !PT ;  /* 0x00000003ff097210 */ /* 0x000fe40001ffe4ff */
[----:B------:R-:W-:Y:S02]  /*02b0*/  IADD3 R10, P3, PT, R8, UR12, RZ ;  /* 0x0000000c080a7c10 */ /* 0x000fe4000ff7e0ff */
[----:B------:R-:W-:Y:S02]  /*02c0*/  ISETP.GE.U32.AND.EX P2, PT, R3, UR14, PT, P2 ;  /* 0x0000000e03007c0c */ /* 0x000fe4000bf46120 */
[----:B------:R-:W-:Y:S02]  /*02d0*/  ISETP.GE.U32.AND.EX P1, PT, R9, UR14, PT, P1 ;  /* 0x0000000e09007c0c */ /* 0x000fe4000bf26110 */
[----:B------:R-:W-:Y:S02]  /*02e0*/  ISETP.GE.U32.AND P0, PT, R10, UR13, PT ;  /* 0x0000000d0a007c0c */ /* 0x000fe4000bf06070 */
[----:B------:R-:W-:-:S02]  /*02f0*/  IADD3.X R11, PT, PT, RZ, R9, RZ, P3, !PT ;  /* 0x00000009ff0b7210 */ /* 0x000fc40001ffe4ff */
[----:B------:R-:W-:Y:S02]  /*0300*/  IADD3 R12, P4, PT, R10, UR12, RZ ;  /* 0x0000000c0a0c7c10 */ /* 0x000fe4000ff9e0ff */
[----:B------:R-:W-:Y:S02]  /*0310*/  ISETP.GE.U32.AND.EX P0, PT, R11, UR14, PT, P0 ;  /* 0x0000000e0b007c0c */ /* 0x000fe4000bf06100 */
[----:B------:R-:W-:Y:S02]  /*0320*/  IADD3.X R13, PT, PT, RZ, R11, RZ, P4, !PT ;  /* 0x0000000bff0d7210 */ /* 0x000fe400027fe4ff */
[----:B------:R-:W-:Y:S02]  /*0330*/  @!P2 LEA R6, P5, R0, UR8, 0x3 ;  /* 0x000000080006ac11 */ /* 0x000fe4000f8a18ff */
[----:B------:R-:W-:Y:S02]  /*0340*/  @!P1 LEA R20, P6, R8, UR6, 0x3 ;  /* 0x0000000608149c11 */ /* 0x000fe4000f8c18ff */
[----:B------:R-:W-:-:S02]  /*0350*/  @!P2 LEA.HI.X R7, R0, UR9, R3, 0x3, P5 ;  /* 0x000000090007ac11 */ /* 0x000fc4000a8f1c03 */
[----:B------:R-:W-:Y:S02]  /*0360*/  @!P1 LEA.HI.X R21, R8, UR7, R9, 0x3, P6 ;  /* 0x0000000708159c11 */ /* 0x000fe4000b0f1c09 */
[----:B------:R-:W-:Y:S01]  /*0370*/  @!P2 LEA R4, P4, R0, UR6, 0x3 ;  /* 0x000000060004ac11 */ /* 0x000fe2000f8818ff */
[----:B------:R1:W0:Y:S01]  /*0380*/  @!P2 LDG.E.64 R32, desc[UR16][R6.64] ;  /* 0x000000100620a981 */ /* 0x000222000c1e1b00 */
[C---:B------:R-:W-:Y:S02]  /*0390*/  @!P0 LEA R24, P5, R10.reuse, UR6, 0x3 ;  /* 0x000000060a188c11 */ /* 0x040fe4000f8a18ff */
[----:B------:R-:W-:Y:S02]  /*03a0*/  @!P0 LEA R26, P6, R10, UR8, 0x3 ;  /* 0x000000080a1a8c11 */ /* 0x000fe4000f8c18ff */
[----:B------:R-:W-:Y:S02]  /*03b0*/  ISETP.GE.U32.AND P3, PT, R12, UR13, PT ;  /* 0x0000000d0c007c0c */ /* 0x000fe4000bf66070 */
[----:B------:R-:W-:-:S02]  /*03c0*/  @!P0 LEA.HI.X R25, R10, UR7, R11, 0x3, P5 ;  /* 0x000000070a198c11 */ /* 0x000fc4000a8f1c0b */
[----:B------:R-:W-:Y:S02]  /*03d0*/  @!P0 LEA.HI.X R27, R10, UR9, R11, 0x3, P6 ;  /* 0x000000090a1b8c11 */ /* 0x000fe4000b0f1c0b */
[----:B------:R-:W-:Y:S02]  /*03e0*/  CS2R R10, SRZ ;  /* 0x00000000000a7805 */ /* 0x000fe4000001ff00 */
[----:B------:R-:W-:Y:S02]  /*03f0*/  @!P2 LEA.HI.X R5, R0, UR7, R3, 0x3, P4 ;  /* 0x000000070005ac11 */ /* 0x000fe4000a0f1c03 */
[----:B------:R-:W-:Y:S02]  /*0400*/  ISETP.GE.U32.AND.EX P3, PT, R13, UR14, PT, P3 ;  /* 0x0000000e0d007c0c */ /* 0x000fe4000bf66130 */
[C---:B------:R-:W-:Y:S01]  /*0410*/  @!P1 LEA R22, P4, R8.reuse, UR8, 0x3 ;  /* 0x0000000808169c11 */ /* 0x040fe2000f8818ff */
[----:B------:R2:W3:Y:S03]  /*0420*/  @!P2 LDG.E.64 R10, desc[UR16][R4.64] ;  /* 0x00000010040aa981 */ /* 0x0004e6000c1e1b00 */
[----:B------:R-:W-:-:S02]  /*0430*/  @!P1 LEA.HI.X R23, R8, UR9, R9, 0x3, P4 ;  /* 0x0000000908179c11 */ /* 0x000fc4000a0f1c09 */
[----:B-1----:R-:W-:-:S05]  /*0440*/  CS2R R6, SRZ ;  /* 0x0000000000067805 */ /* 0x002fca000001ff00 */
[C---:B------:R-:W-:Y:S02]  /*0450*/  @!P3 LEA R28, P4, R12.reuse, UR6, 0x3 ;  /* 0x000000060c1cbc11 */ /* 0x040fe4000f8818ff */
[C---:B------:R-:W-:Y:S02]  /*0460*/  @!P3 LEA R30, P5, R12.reuse, UR8, 0x3 ;  /* 0x000000080c1ebc11 */ /* 0x040fe4000f8a18ff */
[----:B--2---:R-:W-:Y:S02]  /*0470*/  CS2R R4, SRZ ;  /* 0x0000000000047805 */ /* 0x004fe4000001ff00 */
[C-C-:B------:R-:W-:Y:S02]  /*0480*/  @!P3 LEA.HI.X R29, R12.reuse, UR7, R13.reuse, 0x3, P4 ;  /* 0x000000070c1dbc11 */ /* 0x140fe4000a0f1c0d */
[----:B------:R-:W-:-:S03]  /*0490*/  @!P3 LEA.HI.X R31, R12, UR9, R13, 0x3, P5 ;  /* 0x000000090c1fbc11 */ /* 0x000fc6000a8f1c0d */
[----:B------:R1:W5:Y:S04]  /*04a0*/  @!P3 LDG.E.64 R4, desc[UR16][R28.64] ;  /* 0x000000101c04b981 */ /* 0x000368000c1e1b00 */
[----:B------:R1:W5:Y:S01]  /*04b0*/  @!P3 LDG.E.64 R6, desc[UR16][R30.64] ;  /* 0x000000101e06b981 */ /* 0x000362000c1e1b00 */
[----:B------:R-:W-:Y:S02]  /*04c0*/  CS2R R14, SRZ ;  /* 0x00000000000e7805 */ /* 0x000fe4000001ff00 */
[----:B------:R-:W-:Y:S02]  /*04d0*/  CS2R R16, SRZ ;  /* 0x0000000000107805 */ /* 0x000fe4000001ff00 */
[----:B------:R-:W-:Y:S02]  /*04e0*/  CS2R R8, SRZ ;  /* 0x0000000000087805 */ /* 0x000fe4000001ff00 */
[----:B------:R-:W-:Y:S01]  /*04f0*/  CS2R R12, SRZ ;  /* 0x00000000000c7805 */ /* 0x000fe2000001ff00 */
[----:B------:R1:W5:Y:S04]  /*0500*/  @!P1 LDG.E.64 R14, desc[UR16][R20.64] ;  /* 0x00000010140e9981 */ /* 0x000368000c1e1b00 */
[----:B------:R1:W5:Y:S04]  /*0510*/  @!P1 LDG.E.64 R16, desc[UR16][R22.64] ;  /* 0x0000001016109981 */ /* 0x000368000c1e1b00 */
[----:B------:R1:W5:Y:S04]  /*0520*/  @!P0 LDG.E.64 R8, desc[UR16][R24.64] ;  /* 0x0000001018088981 */ /* 0x000368000c1e1b00 */
[----:B------:R1:W5:Y:S01]  /*0530*/  @!P0 LDG.E.64 R12, desc[UR16][R26.64] ;  /* 0x000000101a0c8981 */ /* 0x000362000c1e1b00 */
[----:B------:R-:W-:Y:S01]  /*0540*/  BSSY.RECONVERGENT B2, `(.L_x_3707) ;  /* 0x0000264000027945 */ /* 0x000fe20003800200 */
[C---:B0-----:R-:W-:Y:S01]  /*0550*/  FMUL.FTZ R19, R33.reuse, UR19 ;  /* 0x0000001321137c20 */ /* 0x041fe20008410000 */
[----:B------:R-:W-:-:S03]  /*0560*/  FMUL.FTZ R3, R33, UR18 ;  /* 0x0000001221037c20 */ /* 0x000fc60008410000 */
[----:B------:R-:W-:Y:S01]  /*0570*/  FFMA.FTZ R19, R32, UR18, -R19 ;  /* 0x0000001220137c23 */ /* 0x000fe20008010813 */
[----:B---3--:R-:W-:Y:S02]  /*0580*/  FSETP.NAN.FTZ.AND P1, PT, R10, R10, PT ;  /* 0x0000000a0a00720b */ /* 0x008fe40003f38000 */
[----:B------:R-:W-:Y:S01]  /*0590*/  FSETP.NAN.FTZ.AND P0, PT, R11, R11, PT ;  /* 0x0000000b0b00720b */ /* 0x000fe20003f18000 */
[----:B------:R-:W-:-:S12]  /*05a0*/  FFMA.FTZ R3, R32, UR19, R3 ;  /* 0x0000001320037c23 */ /* 0x000fd80008010003 */
[----:B-1----:R-:W-:Y:S05]  /*05b0*/  @!P0 BRA !P1, `(.L_x_3708) ;  /* 0x0000000000ec8947 */ /* 0x002fea0004800000 */
[C---:B------:R-:W-:Y:S01]  /*05c0*/  FSETP.GEU.FTZ.AND P0, PT, |R10|.reuse, 1.084202172485504434e-19, PT ;  /* 0x200000000a00780b */ /* 0x040fe20003f1e200 */
[----:B------:R-:W-:Y:S01]  /*05d0*/  FADD.FTZ R24, |R10|, -RZ ;  /* 0x800000ff0a187221 */ /* 0x000fe20000010200 */
[C---:B------:R-:W-:Y:S01]  /*05e0*/  FSETP.GEU.FTZ.AND P1, PT, |R11|.reuse, 1.084202172485504434e-19, PT ;  /* 0x200000000b00780b */ /* 0x040fe20003f3e200 */
[C---:B------:R-:W-:Y:S01]  /*05f0*/  FADD.FTZ R25, |R11|.reuse, -RZ ;  /* 0x800000ff0b197221 */ /* 0x040fe20000010200 */
[----:B------:R-:W-:Y:S01]  /*0600*/  FSETP.GT.FTZ.AND P2, PT, |R11|, |R10|, PT ;  /* 0x4000000a0b00720b */ /* 0x000fe20003f54200 */
[----:B------:R-:W-:Y:S01]  /*0610*/  BSSY.RECONVERGENT B3, `(.L_x_3709) ;  /* 0x0000019000037945 */ /* 0x000fe20003800200 */
[----:B------:R-:W-:Y:S02]  /*0620*/  PLOP3.LUT P0, PT, P0, P1, PT, 0xf8, 0x8f ;  /* 0x00000000008f781c */ /* 0x000fe40000703f70 */
[----:B------:R-:W-:-:S04]  /*0630*/  FSEL R29, R25, R24, P2 ;  /* 0x00000018191d7208 */ /* 0x000fc80001000000 */
[----:B------:R-:W0:Y:S07]  /*0640*/  MUFU.RCP R22, R29 ;  /* 0x0000001d00167308 */ /* 0x000e2e0000001000 */
[C---:B------:R-:W-:Y:S01]  /*0650*/  @!P0 FMUL.FTZ R20, R11.reuse, 4 ;  /* 0x408000000b148820 */ /* 0x040fe20000410000 */
[----:B------:R-:W-:Y:S01]  /*0660*/  @!P0 FMUL.FTZ R0, R10, 4 ;  /* 0x408000000a008820 */ /* 0x000fe20000410000 */
[----:B------:R-:W-:Y:S02]  /*0670*/  @P0 FMUL.FTZ R23, R11, R11 ;  /* 0x0000000b0b170220 */ /* 0x000fe40000410000 */
[----:B------:R-:W-:-:S04]  /*0680*/  @!P0 FMUL.FTZ R21, R20, R20 ;  /* 0x0000001414158220 */ /* 0x000fc80000410000 */
[----:B------:R-:W-:Y:S01]  /*0690*/  @!P0 FFMA.FTZ R21, R0, R0, R21 ;  /* 0x0000000000158223 */ /* 0x000fe20000010015 */
[----:B------:R-:W-:-:S03]  /*06a0*/  FSEL R0, R24, R25, P2 ;  /* 0x0000001918007208 */ /* 0x000fc60001000000 */
[----:B------:R-:W-:Y:S01]  /*06b0*/  @!P0 FMUL.FTZ R21, R21, 0.0625 ;  /* 0x3d80000015158820 */ /* 0x000fe20000410000 */
[----:B------:R-:W-:Y:S01]  /*06c0*/  @P0 FFMA.FTZ R21, R10, R10, R23 ;  /* 0x0000000a0a150223 */ /* 0x000fe20000010017 */
[----:B0-----:R-:W-:Y:S01]  /*06d0*/  FFMA R23, -R29, R22, 1 ;  /* 0x3f8000001d177423 */ /* 0x001fe20000000116 */
[----:B------:R-:W-:Y:S03]  /*06e0*/  FCHK P0, R0, R29 ;  /* 0x0000001d00007302 */ /* 0x000fe60000000000 */
[----:B------:R-:W-:-:S04]  /*06f0*/  FFMA R23, R22, R23, R22 ;  /* 0x0000001716177223 */ /* 0x000fc80000000016 */
[----:B------:R-:W-:Y:S01]  /*0700*/  FFMA R20, R0, R23, RZ ;  /* 0x0000001700147223 */ /* 0x000fe200000000ff */
[----:B------:R-:W0:Y:S03]  /*0710*/  MUFU.LG2 R21, R21 ;  /* 0x0000001500157308 */ /* 0x000e260000000c00 */
[----:B------:R-:W-:-:S04]  /*0720*/  FFMA R22, -R29, R20, R0 ;  /* 0x000000141d167223 */ /* 0x000fc80000000100 */
[----:B------:R-:W-:Y:S01]  /*0730*/  FFMA R22, R23, R22, R20 ;  /* 0x0000001617167223 */ /* 0x000fe20000000014 */
[----:B0-----:R-:W-:Y:S01]  /*0740*/  FMUL.FTZ R20, R21, 0.69314718246459960938 ;  /* 0x3f31721815147820 */ /* 0x001fe20000410000 */
[----:B------:R-:W-:Y:S06]  /*0750*/  @!P0 BRA `(.L_x_3710) ;  /* 0x0000000000108947 */ /* 0x000fec0003800000 */
[----:B------:R-:W-:Y:S02]  /*0760*/  MOV R23, R29 ;  /* 0x0000001d00177202 */ /* 0x000fe40000000f00 */
[----:B------:R-:W-:-:S07]  /*0770*/  MOV R22, 0x790 ;  /* 0x0000079000167802 */ /* 0x000fce0000000f00 */
[----:B-----5:R-:W-:Y:S05]  /*0780*/  CALL.REL.NOINC `($__internal_144_$__cuda_sm3x_div_rn_ftz_f32_slowpath) ;  /* 0x0000015400987944 */ /* 0x020fea0003c00000 */
[----:B------:R-:W-:-:S07]  /*0790*/  MOV R22, R0 ;  /* 0x0000000000167202 */ /* 0x000fce0000000f00 */
.L_x_3710:
[----:B------:R-:W-:Y:S05]  /*07a0*/  BSYNC.RECONVERGENT B3 ;  /* 0x0000000000037941 */ /* 0x000fea0003800200 */
.L_x_3709:
[----:B------:R-:W-:Y:S02]  /*07b0*/  HFMA2 R21, -RZ, RZ, 0.89990234375, 10328 ;  /* 0x3b33710bff157431 */ /* 0x000fe400000001ff */
[----:B------:R-:W-:Y:S01]  /*07c0*/  FMUL.FTZ R0, R22, R22 ;  /* 0x0000001616007220 */ /* 0x000fe20000410000 */
[----:B------:R-:W-:Y:S02]  /*07d0*/  MOV R24, 0x3f6ee581 ;  /* 0x3f6ee58100187802 */ /* 0x000fe40000000f00 */
[C---:B------:R-:W-:Y:S02]  /*07e0*/  ISETP.GE.AND P0, PT, R10.reuse, RZ, PT ;  /* 0x000000ff0a00720c */ /* 0x040fe40003f06270 */
[C---:B------:R-:W-:Y:S01]  /*07f0*/  FSETP.NEU.FTZ.AND P3, PT, |R10|.reuse, |R11|, PT ;  /* 0x4000000b0a00720b */ /* 0x040fe20003f7d200 */
[----:B------:R-:W-:Y:S01]  /*0800*/  FADD.FTZ R10, |R10|, |R11| ;  /* 0x4000000b0a0a7221 */ /* 0x000fe20000010200 */
[----:B------:R-:W-:Y:S01]  /*0810*/  FSETP.NEU.FTZ.AND P1, PT, R29, RZ, PT ;  /* 0x000000ff1d00720b */ /* 0x000fe20003f3d000 */
[----:B------:R-:W-:-:S04]  /*0820*/  FFMA.FTZ R21, R0, R21, -0.015681877732276916504 ;  /* 0xbc80774800157423 */ /* 0x000fc80000010015 */
[----:B------:R-:W-:-:S04]  /*0830*/  FFMA.FTZ R21, R0, R21, 0.042200751602649688721 ;  /* 0x3d2cdab200157423 */ /* 0x000fc80000010015 */
[----:B------:R-:W-:-:S04]  /*0840*/  FFMA.FTZ R21, R0, R21, -0.074792981147766113281 ;  /* 0xbd992d1000157423 */ /* 0x000fc80000010015 */
[----:B------:R-:W-:-:S04]  /*0850*/  FFMA.FTZ R21, R0, R21, 0.10640415549278259277 ;  /* 0x3dd9ea6c00157423 */ /* 0x000fc80000010015 */
[----:B------:R-:W-:-:S04]  /*0860*/  FFMA.FTZ R21, R0, R21, -0.14207722246646881104 ;  /* 0xbe117cb100157423 */ /* 0x000fc80000010015 */
[----:B------:R-:W-:-:S04]  /*0870*/  FFMA.FTZ R21, R0, R21, 0.19993925094604492188 ;  /* 0x3e4cbce000157423 */ /* 0x000fc80000010015 */
[----:B------:R-:W-:-:S04]  /*0880*/  FFMA.FTZ R21, R0, R21, -0.33333197236061096191 ;  /* 0xbeaaaa7d00157423 */ /* 0x000fc80000010015 */
[----:B------:R-:W-:-:S04]  /*0890*/  FMUL.FTZ R21, R0, R21 ;  /* 0x0000001500157220 */ /* 0x000fc80000410000 */
[----:B------:R-:W-:Y:S01]  /*08a0*/  FFMA.FTZ R21, R21, R22, R22 ;  /* 0x0000001615157223 */ /* 0x000fe20000010016 */
[----:B------:R-:W-:-:S03]  /*08b0*/  FSEL R22, R24, 1.8663789033889770508, P2 ;  /* 0x3feee58118167808 */ /* 0x000fc60001000000 */
[----:B------:R-:W-:-:S05]  /*08c0*/  FFMA.FTZ R0, R24, 1.6832555532455444336, -R21 ;  /* 0x3fd774eb18007823 */ /* 0x000fca0000010815 */
[----:B------:R-:W-:Y:S01]  /*08d0*/  FSEL R0, R0, R21, P2 ;  /* 0x0000001500007208 */ /* 0x000fe20001000000 */
[----:B------:R-:W-:-:S04]  /*08e0*/  @!P2 FADD.FTZ R21, -R21, -RZ ;  /* 0x800000ff1515a221 */ /* 0x000fc80000010100 */
[----:B------:R-:W-:Y:S01]  /*08f0*/  @!P0 FFMA.FTZ R0, R22, 1.6832555532455444336, R21 ;  /* 0x3fd774eb16008823 */ /* 0x000fe20000010015 */
[----:B------:R-:W-:-:S05]  /*0900*/  HFMA2 R21, -RZ, RZ, 2.04296875, -15.78125 ;  /* 0x4016cbe4ff157431 */ /* 0x000fca00000001ff */
[----:B------:R-:W-:Y:S02]  /*0910*/  @!P3 FSEL R0, R21, 0.78539818525314331055, !P0 ;  /* 0x3f490fdb1500b808 */ /* 0x000fe40004000000 */
[----:B------:R-:W-:Y:S02]  /*0920*/  @!P1 FSEL R0, RZ, 3.1415927410125732422, P0 ;  /* 0x40490fdbff009808 */ /* 0x000fe40000000000 */
[----:B------:R-:W-:Y:S02]  /*0930*/  FSETP.NAN.FTZ.AND P0, PT, |R10|, |R10|, PT ;  /* 0x4000000a0a00720b */ /* 0x000fe40003f18200 */
[----:B------:R-:W-:-:S04]  /*0940*/  LOP3.LUT R11, R0, 0x80000000, R11, 0xb8, !PT ;  /* 0x80000000000b7812 */ /* 0x000fc800078eb80b */
[----:B------:R-:W-:Y:S01]  /*0950*/  FSEL R10, R10, R11, P0 ;  /* 0x0000000b0a0a7208 */ /* 0x000fe20000000000 */
[----:B------:R-:W-:Y:S06]  /*0960*/  BRA `(.L_x_3711) ;  /* 0x0000002000847947 */ /* 0x000fec0003800000 */
.L_x_3708:
[C---:B------:R-:W-:Y:S01]  /*0970*/  FADD.FTZ R20, |R10|.reuse, -RZ ;  /* 0x800000ff0a147221 */ /* 0x040fe20000010200 */
[----:B------:R-:W-:Y:S01]  /*0980*/  FADD.FTZ R21, |R11|, -RZ ;  /* 0x800000ff0b157221 */ /* 0x000fe20000010200 */
[----:B------:R-:W-:Y:S02]  /*0990*/  FSETP.GEU.FTZ.AND P1, PT, |R10|, |R11|, PT ;  /* 0x4000000b0a00720b */ /* 0x000fe40003f3e200 */
[----:B------:R-:W-:Y:S02]  /*09a0*/  LOP3.LUT R2, R2, 0xfffffffb, RZ, 0xc0, !PT ;  /* 0xfffffffb02027812 */ /* 0x000fe400078ec0ff */
[----:B------:R-:W-:Y:S02]  /*09b0*/  FSEL R0, R20, R21, !P1 ;  /* 0x0000001514007208 */ /* 0x000fe40004800000 */
[----:B------:R-:W-:Y:S02]  /*09c0*/  FSEL R29, R21, R20, !P1 ;  /* 0x00000014151d7208 */ /* 0x000fe40004800000 */
[----:B------:R-:W-:-:S05]  /*09d0*/  FSETP.GT.FTZ.AND P0, PT, R0, 9.99999979021476795361e+33, PT ;  /* 0x77f684df0000780b */ /* 0x000fca0003f14000 */
[----:B------:R-:W-:-:S08]  /*09e0*/  @P1 LOP3.LUT R2, R2, 0x4, RZ, 0xfc, !PT ;  /* 0x0000000402021812 */ /* 0x000fd000078efcff */
[----:B------:R-:W-:Y:S05]  /*09f0*/  @!P0 BRA `(.L_x_3712) ;  /* 0x0000000400008947 */ /* 0x000fea0003800000 */
[----:B------:R-:W-:Y:S01]  /*0a00*/  FMUL.FTZ R20, R10, 0.36787945032119750977 ;  /* 0x3ebc5ab20a147820 */ /* 0x000fe20000410000 */
[----:B------:R-:W-:Y:S01]  /*0a10*/  FMUL.FTZ R21, R11, 0.36787945032119750977 ;  /* 0x3ebc5ab20b157820 */ /* 0x000fe20000410000 */
[----:B------:R-:W0:Y:S01]  /*0a20*/  MUFU.RCP R26, R29 ;  /* 0x0000001d001a7308 */ /* 0x000e220000001000 */
[----:B------:R-:W-:Y:S01]  /*0a30*/  MOV R25, 0x3f800000 ;  /* 0x3f80000000197802 */ /* 0x000fe20000000f00 */
[----:B------:R-:W-:Y:S01]  /*0a40*/  FADD.FTZ R20, |R20|, -RZ ;  /* 0x800000ff14147221 */ /* 0x000fe20000010200 */
[----:B------:R-:W-:Y:S01]  /*0a50*/  FADD.FTZ R21, |R21|, -RZ ;  /* 0x800000ff15157221 */ /* 0x000fe20000010200 */
[----:B------:R-:W-:Y:S04]  /*0a60*/  BSSY.RECONVERGENT B3, `(.L_x_3713) ;  /* 0x000001c000037945 */ /* 0x000fe80003800200 */
[----:B------:R-:W-:-:S02]  /*0a70*/  VIMNMX R22, PT, PT, R20, R21, !PT ;  /* 0x0000001514167248 */ /* 0x000fc40007fe0100 */
[----:B------:R-:W-:Y:S02]  /*0a80*/  VIMNMX R20, PT, PT, R20, R21, PT ;  /* 0x0000001514147248 */ /* 0x000fe40003fe0100 */
[----:B------:R-:W-:Y:S02]  /*0a90*/  LOP3.LUT R23, R22, 0xfe000000, RZ, 0xc0, !PT ;  /* 0xfe00000016177812 */ /* 0x000fe400078ec0ff */
[----:B------:R-:W-:Y:S02]  /*0aa0*/  FSETP.NEU.FTZ.AND P0, PT, R20, RZ, PT ;  /* 0x000000ff1400720b */ /* 0x000fe40003f1d000 */
[C---:B------:R-:W-:Y:S02]  /*0ab0*/  LOP3.LUT R21, R23.reuse, 0x7e800000, RZ, 0x3c, !PT ;  /* 0x7e80000017157812 */ /* 0x040fe400078e3cff */
[----:B------:R-:W-:-:S03]  /*0ac0*/  LOP3.LUT R23, R23, 0x800000, RZ, 0xfc, !PT ;  /* 0x0080000017177812 */ /* 0x000fc600078efcff */
[-C--:B------:R-:W-:Y:S01]  /*0ad0*/  FMUL.FTZ R24, R20, R21.reuse ;  /* 0x0000001514187220 */ /* 0x080fe20000410000 */
[----:B------:R-:W-:-:S03]  /*0ae0*/  FMUL.FTZ R21, R22, R21 ;  /* 0x0000001516157220 */ /* 0x000fc60000410000 */
[----:B------:R-:W-:-:S04]  /*0af0*/  FMUL.FTZ R24, R24, R24 ;  /* 0x0000001818187220 */ /* 0x000fc80000410000 */
[----:B------:R-:W-:Y:S01]  /*0b00*/  FFMA.FTZ R24, R21, R21, R24 ;  /* 0x0000001515187223 */ /* 0x000fe20000010018 */
[----:B0-----:R-:W-:-:S04]  /*0b10*/  FFMA R21, -R29, R26, 1 ;  /* 0x3f8000001d157423 */ /* 0x001fc8000000011a */
[----:B------:R-:W-:Y:S01]  /*0b20*/  FFMA R21, R26, R21, R26 ;  /* 0x000000151a157223 */ /* 0x000fe2000000001a */
[----:B------:R-:W0:Y:S02]  /*0b30*/  MUFU.SQRT R24, R24 ;  /* 0x0000001800187308 */ /* 0x000e240000002000 */
[----:B0-----:R-:W-:Y:S01]  /*0b40*/  @P0 FMUL.FTZ R22, R24, R23 ;  /* 0x0000001718160220 */ /* 0x001fe20000410000 */
[----:B------:R-:W-:Y:S01]  /*0b50*/  FSETP.NEU.FTZ.AND P0, PT, R20, +INF , PT ;  /* 0x7f8000001400780b */ /* 0x000fe20003f1d000 */
[----:B------:R-:W-:-:S03]  /*0b60*/  FFMA R20, R0, R21, RZ ;  /* 0x0000001500147223 */ /* 0x000fc600000000ff */
[----:B------:R-:W-:Y:S01]  /*0b70*/  FSEL R22, R22, +INF , P0 ;  /* 0x7f80000016167808 */ /* 0x000fe20000000000 */
[----:B------:R-:W-:-:S04]  /*0b80*/  FFMA R23, -R29, R20, R0 ;  /* 0x000000141d177223 */ /* 0x000fc80000000100 */
[----:B------:R-:W-:Y:S01]  /*0b90*/  FFMA R21, R21, R23, R20 ;  /* 0x0000001715157223 */ /* 0x000fe20000000014 */
[----:B------:R-:W0:Y:S08]  /*0ba0*/  MUFU.LG2 R22, R22 ;  /* 0x0000001600167308 */ /* 0x000e300000000c00 */
[----:B------:R-:W1:Y:S01]  /*0bb0*/  FCHK P0, R0, R29 ;  /* 0x0000001d00007302 */ /* 0x000e620000000000 */
[----:B0-----:R-:W-:Y:S01]  /*0bc0*/  FFMA.FTZ R20, R22, 0.69314718246459960938, R25 ;  /* 0x3f31721816147823 */ /* 0x001fe20000010019 */
[----:B-1----:R-:W-:Y:S06]  /*0bd0*/  @!P0 BRA `(.L_x_3714) ;  /* 0x0000000000108947 */ /* 0x002fec0003800000 */
[----:B------:R-:W-:Y:S02]  /*0be0*/  MOV R23, R29 ;  /* 0x0000001d00177202 */ /* 0x000fe40000000f00 */
[----:B------:R-:W-:-:S07]  /*0bf0*/  MOV R22, 0xc10 ;  /* 0x00000c1000167802 */ /* 0x000fce0000000f00 */
[----:B-----5:R-:W-:Y:S05]  /*0c00*/  CALL.REL.NOINC `($__internal_144_$__cuda_sm3x_div_rn_ftz_f32_slowpath) ;  /* 0x0000015000787944 */ /* 0x020fea0003c00000 */
[----:B------:R-:W-:-:S07]  /*0c10*/  MOV R21, R0 ;  /* 0x0000000000157202 */ /* 0x000fce0000000f00 */
.L_x_3714:
[----:B------:R-:W-:Y:S05]  /*0c20*/  BSYNC.RECONVERGENT B3 ;  /* 0x0000000000037941 */ /* 0x000fea0003800200 */
.L_x_3713:
[----:B------:R-:W-:Y:S02]  /*0c30*/  IMAD.MOV.U32 R23, RZ, RZ, 0x3b33710b ;  /* 0x3b33710bff177424 */ /* 0x000fe400078e00ff */
[----:B------:R-:W-:Y:S01]  /*0c40*/  FMUL.FTZ R0, R21, R21 ;  /* 0x0000001515007220 */ /* 0x000fe20000410000 */
[----:B------:R-:W-:Y:S02]  /*0c50*/  LOP3.LUT P3, RZ, R2, 0x4, RZ, 0xc0, !PT ;  /* 0x0000000402ff7812 */ /* 0x000fe4000786c0ff */
[----:B------:R-:W-:Y:S01]  /*0c60*/  ISETP.GE.AND P1, PT, R10, RZ, PT ;  /* 0x000000ff0a00720c */ /* 0x000fe20003f26270 */
[----:B------:R-:W-:Y:S01]  /*0c70*/  FFMA.FTZ R23, R0, R23, -0.015681877732276916504 ;  /* 0xbc80774800177423 */ /* 0x000fe20000010017 */
[----:B------:R-:W-:Y:S02]  /*0c80*/  FSETP.NEU.FTZ.AND P2, PT, |R10|, |R11|, PT ;  /* 0x4000000b0a00720b */ /* 0x000fe40003f5d200 */
[----:B------:R-:W-:Y:S01]  /*0c90*/  FSETP.NEU.FTZ.AND P0, PT, R29, RZ, PT ;  /* 0x000000ff1d00720b */ /* 0x000fe20003f1d000 */
[----:B------:R-:W-:-:S04]  /*0ca0*/  FFMA.FTZ R23, R0, R23, 0.042200751602649688721 ;  /* 0x3d2cdab200177423 */ /* 0x000fc80000010017 */
[----:B------:R-:W-:-:S04]  /*0cb0*/  FFMA.FTZ R23, R0, R23, -0.074792981147766113281 ;  /* 0xbd992d1000177423 */ /* 0x000fc80000010017 */
[----:B------:R-:W-:-:S04]  /*0cc0*/  FFMA.FTZ R23, R0, R23, 0.10640415549278259277 ;  /* 0x3dd9ea6c00177423 */ /* 0x000fc80000010017 */
[----:B------:R-:W-:-:S04]  /*0cd0*/  FFMA.FTZ R23, R0, R23, -0.14207722246646881104 ;  /* 0xbe117cb100177423 */ /* 0x000fc80000010017 */
[----:B------:R-:W-:-:S04]  /*0ce0*/  FFMA.FTZ R23, R0, R23, 0.19993925094604492188 ;  /* 0x3e4cbce000177423 */ /* 0x000fc80000010017 */
[----:B------:R-:W-:-:S04]  /*0cf0*/  FFMA.FTZ R23, R0, R23, -0.33333197236061096191 ;  /* 0xbeaaaa7d00177423 */ /* 0x000fc80000010017 */
[----:B------:R-:W-:Y:S01]  /*0d00*/  FMUL.FTZ R0, R0, R23 ;  /* 0x0000001700007220 */ /* 0x000fe20000410000 */
[----:B------:R-:W-:-:S03]  /*0d10*/  HFMA2 R23, -RZ, RZ, 1.857421875, -1409 ;  /* 0x3f6ee581ff177431 */ /* 0x000fc600000001ff */
[----:B------:R-:W-:-:S04]  /*0d20*/  FFMA.FTZ R0, R0, R21, R21 ;  /* 0x0000001500007223 */ /* 0x000fc80000010015 */
[C---:B------:R-:W-:Y:S01]  /*0d30*/  FFMA.FTZ R21, R23.reuse, 1.6832555532455444336, -R0 ;  /* 0x3fd774eb17157823 */ /* 0x040fe20000010800 */
[----:B------:R-:W-:-:S04]  /*0d40*/  FSEL R23, R23, 1.8663789033889770508, !P3 ;  /* 0x3feee58117177808 */ /* 0x000fc80005800000 */
[----:B------:R-:W-:Y:S01]  /*0d50*/  FSEL R22, R21, R0, !P3 ;  /* 0x0000000015167208 */ /* 0x000fe20005800000 */
[----:B------:R-:W-:Y:S01]  /*0d60*/  @P3 FADD.FTZ R0, -R0, -RZ ;  /* 0x800000ff00003221 */ /* 0x000fe20000010100 */
[----:B------:R-:W-:-:S03]  /*0d70*/  FADD.FTZ R21, |R10|, |R11| ;  /* 0x4000000b0a157221 */ /* 0x000fc60000010200 */
[----:B------:R-:W-:Y:S01]  /*0d80*/  @!P1 FFMA.FTZ R22, R23, 1.6832555532455444336, R0 ;  /* 0x3fd774eb17169823 */ /* 0x000fe20000010000 */
[----:B------:R-:W-:-:S04]  /*0d90*/  MOV R0, 0x4016cbe4 ;  /* 0x4016cbe400007802 */ /* 0x000fc80000000f00 */
[----:B------:R-:W-:Y:S02]  /*0da0*/  @!P2 FSEL R22, R0, 0.78539818525314331055, !P1 ;  /* 0x3f490fdb0016a808 */ /* 0x000fe40004800000 */
[----:B------:R-:W-:Y:S02]  /*0db0*/  @!P0 FSEL R22, RZ, 3.1415927410125732422, P1 ;  /* 0x40490fdbff168808 */ /* 0x000fe40000800000 */
[----:B------:R-:W-:Y:S02]  /*0dc0*/  FSETP.NAN.FTZ.AND P0, PT, |R21|, |R21|, PT ;  /* 0x400000151500720b */ /* 0x000fe40003f18200 */
[----:B------:R-:W-:-:S04]  /*0dd0*/  LOP3.LUT R22, R22, 0x80000000, R11, 0xb8, !PT ;  /* 0x8000000016167812 */ /* 0x000fc800078eb80b */
[----:B------:R-:W-:Y:S01]  /*0de0*/  FSEL R10, R21, R22, P0 ;  /* 0x00000016150a7208 */ /* 0x000fe20000000000 */
[----:B------:R-:W-:Y:S06]  /*0df0*/  BRA `(.L_x_3711) ;  /* 0x0000001c00607947 */ /* 0x000fec0003800000 */
.L_x_3712:
[----:B------:R-:W-:-:S13]  /*0e00*/  FSETP.NEU.FTZ.AND P0, PT, R29, 1, PT ;  /* 0x3f8000001d00780b */ /* 0x000fda0003f1d000 */
[----:B------:R-:W-:Y:S05]  /*0e10*/  @P0 BRA `(.L_x_3715) ;  /* 0x0000000400d40947 */ /* 0x000fea0003800000 */
[----:B------:R-:W-:-:S13]  /*0e20*/  FSETP.GEU.FTZ.AND P0, PT, R0, 9.999999682655225389e-20, PT ;  /* 0x1fec1e4a0000780b */ /* 0x000fda0003f1e000 */
[----:B------:R-:W-:Y:S05]  /*0e30*/  @P0 BRA `(.L_x_3716) ;  /* 0x0000000000ac0947 */ /* 0x000fea0003800000 */
[----:B------:R-:W-:Y:S01]  /*0e40*/  HFMA2 R23, -RZ, RZ, 1.875, 0 ;  /* 0x3f800000ff177431 */ /* 0x000fe200000001ff */
[----:B------:R-:W0:Y:S01]  /*0e50*/  FCHK P0, R0, 1 ;  /* 0x3f80000000007902 */ /* 0x000e220000000000 */
[----:B------:R-:W-:Y:S01]  /*0e60*/  FMUL.FTZ R21, R0, 0.5 ;  /* 0x3f00000000157820 */ /* 0x000fe20000410000 */
[----:B------:R-:W-:Y:S02]  /*0e70*/  BSSY.RECONVERGENT B3, `(.L_x_3717) ;  /* 0x000000c000037945 */ /* 0x000fe40003800200 */
[----:B------:R-:W-:-:S04]  /*0e80*/  FFMA R20, R23, -R23, 1 ;  /* 0x3f80000017147423 */ /* 0x000fc80000000817 */
[----:B------:R-:W-:Y:S01]  /*0e90*/  FFMA R23, R20, R23, 1 ;  /* 0x3f80000014177423 */ /* 0x000fe20000000017 */
[----:B------:R-:W-:-:S03]  /*0ea0*/  FMUL.FTZ R20, R0, R21 ;  /* 0x0000001500147220 */ /* 0x000fc60000410000 */
[----:B------:R-:W-:-:S04]  /*0eb0*/  FFMA R22, R0, R23, RZ ;  /* 0x0000001700167223 */ /* 0x000fc800000000ff */
[----:B------:R-:W-:-:S04]  /*0ec0*/  FFMA R24, R22, -1, R0 ;  /* 0xbf80000016187823 */ /* 0x000fc80000000000 */
[----:B------:R-:W-:Y:S01]  /*0ed0*/  FFMA R22, R23, R24, R22 ;  /* 0x0000001817167223 */ /* 0x000fe20000000016 */
[----:B0-----:R-:W-:Y:S06]  /*0ee0*/  @!P0 BRA `(.L_x_3718) ;  /* 0x0000000000108947 */ /* 0x001fec0003800000 */
[----:B------:R-:W-:Y:S02]  /*0ef0*/  MOV R23, 0x3f800000 ;  /* 0x3f80000000177802 */ /* 0x000fe40000000f00 */
[----:B------:R-:W-:-:S07]  /*0f00*/  MOV R22, 0xf20 ;  /* 0x00000f2000167802 */ /* 0x000fce0000000f00 */
[----:B-----5:R-:W-:Y:S05]  /*0f10*/  CALL.REL.NOINC `($__internal_144_$__cuda_sm3x_div_rn_ftz_f32_slowpath) ;  /* 0x0000014c00b47944 */ /* 0x020fea0003c00000 */
[----:B------:R-:W-:-:S07]  /*0f20*/  MOV R22, R0 ;  /* 0x0000000000167202 */ /* 0x000fce0000000f00 */
.L_x_3718:
[----:B------:R-:W-:Y:S05]  /*0f30*/  BSYNC.RECONVERGENT B3 ;  /* 0x0000000000037941 */ /* 0x000fea0003800200 */
.L_x_3717:
[----:B------:R-:W-:Y:S02]  /*0f40*/  HFMA2 R21, -RZ, RZ, 0.89990234375, 10328 ;  /* 0x3b33710bff157431 */ /* 0x000fe400000001ff */
[----:B------:R-:W-:Y:S01]  /*0f50*/  FMUL.FTZ R0, R22, R22 ;  /* 0x0000001616007220 */ /* 0x000fe20000410000 */
[----:B------:R-:W-:Y:S02]  /*0f60*/  LOP3.LUT P2, RZ, R2, 0x4, RZ, 0xc0, !PT ;  /* 0x0000000402ff7812 */ /* 0x000fe4000784c0ff */
[----:B------:R-:W-:Y:S02]  /*0f70*/  MOV R24, 0x3f6ee581 ;  /* 0x3f6ee58100187802 */ /* 0x000fe40000000f00 */
[C---:B------:R-:W-:Y:S02]  /*0f80*/  ISETP.GE.AND P0, PT, R10.reuse, RZ, PT ;  /* 0x000000ff0a00720c */ /* 0x040fe40003f06270 */
[----:B------:R-:W-:Y:S01]  /*0f90*/  FSETP.NEU.FTZ.AND P1, PT, |R10|, |R11|, PT ;  /* 0x4000000b0a00720b */ /* 0x000fe20003f3d200 */
        /* <DEDUP_REMOVED lines=9> */
[----:B------:R-:W-:-:S03]  /*1030*/  HFMA2 R22, -RZ, RZ, 2.04296875, -15.78125 ;  /* 0x4016cbe4ff167431 */ /* 0x000fc600000001ff */
[C---:B------:R-:W-:Y:S01]  /*1040*/  FFMA.FTZ R0, R24.reuse, 1.6832555532455444336, -R21 ;  /* 0x3fd774eb18007823 */ /* 0x040fe20000010815 */
[----:B------:R-:W-:-:S04]  /*1050*/  FSEL R24, R24, 1.8663789033889770508, !P2 ;  /* 0x3feee58118187808 */ /* 0x000fc80005000000 */
[----:B------:R-:W-:Y:S01]  /*1060*/  FSEL R0, R0, R21, !P2 ;  /* 0x0000001500007208 */ /* 0x000fe20005000000 */
[----:B------:R-:W-:-:S04]  /*1070*/  @P2 FADD.FTZ R21, -R21, -RZ ;  /* 0x800000ff15152221 */ /* 0x000fc80000010100 */
[----:B------:R-:W-:Y:S01]  /*1080*/  @!P0 FFMA.FTZ R0, R24, 1.6832555532455444336, R21 ;  /* 0x3fd774eb18008823 */ /* 0x000fe20000010015 */
[----:B------:R-:W-:Y:S01]  /*1090*/  FADD.FTZ R21, |R10|, |R11| ;  /* 0x4000000b0a157221 */ /* 0x000fe20000010200 */
[----:B------:R-:W-:-:S04]  /*10a0*/  @!P1 FSEL R0, R22, 0.78539818525314331055, !P0 ;  /* 0x3f490fdb16009808 */ /* 0x000fc80004000000 */
[----:B------:R-:W-:Y:S02]  /*10b0*/  FSETP.NAN.FTZ.AND P0, PT, |R21|, |R21|, PT ;  /* 0x400000151500720b */ /* 0x000fe40003f18200 */
[----:B------:R-:W-:-:S04]  /*10c0*/  LOP3.LUT R0, R0, 0x80000000, R11, 0xb8, !PT ;  /* 0x8000000000007812 */ /* 0x000fc800078eb80b */
[----:B------:R-:W-:Y:S01]  /*10d0*/  FSEL R10, R21, R0, P0 ;  /* 0x00000000150a7208 */ /* 0x000fe20000000000 */
[----:B------:R-:W-:Y:S06]  /*10e0*/  BRA `(.L_x_3711) ;  /* 0x0000001800a47947 */ /* 0x000fec0003800000 */
.L_x_3716:
[----:B------:R-:W-:Y:S01]  /*10f0*/  LOP3.LUT P0, RZ, R2, 0x4, RZ, 0xc0, !PT ;  /* 0x0000000402ff7812 */ /* 0x000fe2000780c0ff */
[----:B------:R-:W-:Y:S01]  /*1100*/  IMAD.MOV.U32 R23, RZ, RZ, 0x3d39bf78 ;  /* 0x3d39bf78ff177424 */ /* 0x000fe200078e00ff */
[----:B------:R-:W-:Y:S01]  /*1110*/  MOV R22, 0x3f800000 ;  /* 0x3f80000000167802 */ /* 0x000fe20000000f00 */
[----:B------:R-:W-:Y:S01]  /*1120*/  BSSY.RECONVERGENT B3, `(.L_x_3719) ;  /* 0x0000029000037945 */ /* 0x000fe20003800200 */
[----:B------:R-:W-:-:S05]  /*1130*/  FSEL R24, R20, R21, !P0 ;  /* 0x0000001514187208 */ /* 0x000fca0004000000 */
[----:B------:R-:W-:-:S04]  /*1140*/  FMUL.FTZ R25, R24, R24 ;  /* 0x0000001818197220 */ /* 0x000fc80000410000 */
[C---:B------:R-:W-:Y:S01]  /*1150*/  FADD.FTZ.RZ R0, R25.reuse, 1 ;  /* 0x3f80000019007421 */ /* 0x040fe2000001c000 */
[----:B------:R-:W-:-:S04]  /*1160*/  ISETP.GE.U32.AND P1, PT, R25, 0x7f800000, PT ;  /* 0x7f8000001900780c */ /* 0x000fc80003f26070 */
[----:B------:R-:W-:Y:S02]  /*1170*/  IADD3 R0, PT, PT, R0, -0x3f400000, RZ ;  /* 0xc0c0000000007810 */ /* 0x000fe40007ffe0ff */
[----:B------:R-:W-:Y:S02]  /*1180*/  ISETP.GT.AND P0, PT, R25, -0x40800000, P1 ;  /* 0xbf8000001900780c */ /* 0x000fe40000f04270 */
[----:B------:R-:W-:-:S04]  /*1190*/  LOP3.LUT R0, R0, 0xff800000, RZ, 0xc0, !PT ;  /* 0xff80000000007812 */ /* 0x000fc800078ec0ff */
[----:B------:R-:W-:Y:S02]  /*11a0*/  IADD3 R21, PT, PT, -R0, 0x40800000, RZ ;  /* 0x4080000000157810 */ /* 0x000fe40007ffe1ff */
[-C--:B------:R-:W-:Y:S02]  /*11b0*/  IADD3 R20, PT, PT, R25, -R0.reuse, RZ ;  /* 0x8000000019147210 */ /* 0x080fe40007ffe0ff */
[----:B------:R-:W-:Y:S01]  /*11c0*/  I2FP.F32.S32 R0, R0 ;  /* 0x0000000000007245 */ /* 0x000fe20000201400 */
[----:B------:R-:W-:Y:S01]  /*11d0*/  FFMA.FTZ R21, R21, 0.25, -R22 ;  /* 0x3e80000015157823 */ /* 0x000fe20000010816 */
[----:B------:R-:W-:-:S03]  /*11e0*/  @P1 FSETP.NEU.FTZ.AND P2, PT, R25, RZ, PT ;  /* 0x000000ff1900120b */ /* 0x000fc60003f5d000 */
[----:B------:R-:W-:-:S04]  /*11f0*/  FADD.FTZ R20, R20, R21 ;  /* 0x0000001514147221 */ /* 0x000fc80000010000 */
[----:B------:R-:W-:Y:S01]  /*1200*/  FFMA.FTZ R21, R20, -R23, 0.10546888411045074463 ;  /* 0x3dd8001214157423 */ /* 0x000fe20000010817 */
[----:B------:R-:W-:-:S03]  /*1210*/  FFMA R23, R22, -R22, 1 ;  /* 0x3f80000016177423 */ /* 0x000fc60000000816 */
[----:B------:R-:W-:-:S04]  /*1220*/  FFMA.FTZ R21, R20, R21, -0.13229703903198242188 ;  /* 0xbe0778e014157423 */ /* 0x000fc80000010015 */
[----:B------:R-:W-:-:S04]  /*1230*/  FFMA.FTZ R21, R20, R21, 0.14491446316242218018 ;  /* 0x3e14647514157423 */ /* 0x000fc80000010015 */
[----:B------:R-:W-:-:S04]  /*1240*/  FFMA.FTZ R21, R20, R21, -0.16641564667224884033 ;  /* 0xbe2a68dd14157423 */ /* 0x000fc80000010015 */
[----:B------:R-:W-:-:S04]  /*1250*/  FFMA.FTZ R21, R20, R21, 0.19988867640495300293 ;  /* 0x3e4caf9e14157423 */ /* 0x000fc80000010015 */
[----:B------:R-:W-:-:S04]  /*1260*/  FFMA.FTZ R21, R20, R21, -0.25000196695327758789 ;  /* 0xbe80004214157423 */ /* 0x000fc80000010015 */
[----:B------:R-:W-:-:S04]  /*1270*/  FFMA.FTZ R21, R20, R21, 0.33333510160446166992 ;  /* 0x3eaaaae614157423 */ /* 0x000fc80000010015 */
[----:B------:R-:W-:-:S04]  /*1280*/  FFMA.FTZ R21, R20, R21, -0.5 ;  /* 0xbf00000014157423 */ /* 0x000fc80000010015 */
[----:B------:R-:W-:-:S04]  /*1290*/  FMUL.FTZ R21, R20, R21 ;  /* 0x0000001514157220 */ /* 0x000fc80000410000 */
[----:B------:R-:W-:Y:S01]  /*12a0*/  FFMA.FTZ R21, R20, R21, R20 ;  /* 0x0000001514157223 */ /* 0x000fe20000010014 */
[----:B------:R-:W-:Y:S01]  /*12b0*/  FMUL.FTZ R20, R0, 1.1920928955078125e-07 ;  /* 0x3400000000147820 */ /* 0x000fe20000410000 */
[----:B------:R-:W-:Y:S01]  /*12c0*/  FFMA R0, R23, R22, 1 ;  /* 0x3f80000017007423 */ /* 0x000fe20000000016 */
[----:B------:R-:W-:Y:S02]  /*12d0*/  @P1 MOV R22, 0x7f800000 ;  /* 0x7f80000000161802 */ /* 0x000fe40000000f00 */
[----:B------:R-:W-:Y:S01]  /*12e0*/  FFMA.FTZ R20, R20, 0.69314718246459960938, R21 ;  /* 0x3f31721814147823 */ /* 0x000fe20000010015 */
[----:B------:R-:W-:Y:S02]  /*12f0*/  FFMA R21, R0, R24, RZ ;  /* 0x0000001800157223 */ /* 0x000fe400000000ff */
[----:B------:R-:W-:Y:S01]  /*1300*/  @P0 FFMA.FTZ R20, R25, R22, +INF ;  /* 0x7f80000019140423 */ /* 0x000fe20000010016 */
[----:B------:R-:W0:Y:S01]  /*1310*/  FCHK P0, R24, 1 ;  /* 0x3f80000018007902 */ /* 0x000e220000000000 */
[----:B------:R-:W-:-:S03]  /*1320*/  FFMA R22, R21, -1, R24 ;  /* 0xbf80000015167823 */ /* 0x000fc60000000018 */
[----:B------:R-:W-:Y:S01]  /*1330*/  @P1 FSEL R20, R20, -RZ, P2 ;  /* 0x800000ff14141208 */ /* 0x000fe20001000000 */
[----:B------:R-:W-:-:S04]  /*1340*/  FFMA R0, R0, R22, R21 ;  /* 0x0000001600007223 */ /* 0x000fc80000000015 */
[----:B------:R-:W-:Y:S01]  /*1350*/  FMUL.FTZ R20, R20, 0.5 ;  /* 0x3f00000014147820 */ /* 0x000fe20000410000 */
[----:B0-----:R-:W-:Y:S06]  /*1360*/  @!P0 BRA `(.L_x_3720) ;  /* 0x0000000000108947 */ /* 0x001fec0003800000 */
[----:B------:R-:W-:Y:S01]  /*1370*/  HFMA2 R23, -RZ, RZ, 1.875, 0 ;  /* 0x3f800000ff177431 */ /* 0x000fe200000001ff */
[----:B------:R-:W-:Y:S02]  /*1380*/  MOV R0, R24 ;  /* 0x0000001800007202 */ /* 0x000fe40000000f00 */
[----:B------:R-:W-:-:S07]  /*1390*/  MOV R22, 0x13b0 ;  /* 0x000013b000167802 */ /* 0x000fce0000000f00 */
[----:B-----5:R-:W-:Y:S05]  /*13a0*/  CALL.REL.NOINC `($__internal_144_$__cuda_sm3x_div_rn_ftz_f32_slowpath) ;  /* 0x0000014800907944 */ /* 0x020fea0003c00000 */
.L_x_3720:
[----:B------:R-:W-:Y:S05]  /*13b0*/  BSYNC.RECONVERGENT B3 ;  /* 0x0000000000037941 */ /* 0x000fea0003800200 */
.L_x_3719:
[----:B------:R-:W-:Y:S01]  /*13c0*/  MOV R22, 0x3b33710b ;  /* 0x3b33710b00167802 */ /* 0x000fe20000000f00 */
[----:B------:R-:W-:Y:S01]  /*13d0*/  FMUL.FTZ R21, R0, R0 ;  /* 0x0000000000157220 */ /* 0x000fe20000410000 */
[----:B------:R-:W-:Y:S01]  /*13e0*/  HFMA2 R23, -RZ, RZ, 1.857421875, -1409 ;  /* 0x3f6ee581ff177431 */ /* 0x000fe200000001ff */
[----:B------:R-:W-:Y:S02]  /*13f0*/  LOP3.LUT P2, RZ, R2, 0x4, RZ, 0xc0, !PT ;  /* 0x0000000402ff7812 */ /* 0x000fe4000784c0ff */
[C---:B------:R-:W-:Y:S01]  /*1400*/  FFMA.FTZ R22, R21.reuse, R22, -0.015681877732276916504 ;  /* 0xbc80774815167423 */ /* 0x040fe20000010016 */
[C---:B------:R-:W-:Y:S02]  /*1410*/  ISETP.GE.AND P0, PT, R10.reuse, RZ, PT ;  /* 0x000000ff0a00720c */ /* 0x040fe40003f06270 */
[----:B------:R-:W-:Y:S01]  /*1420*/  FSETP.NEU.FTZ.AND P1, PT, |R10|, |R11|, PT ;  /* 0x4000000b0a00720b */ /* 0x000fe20003f3d200 */
[----:B------:R-:W-:-:S04]  /*1430*/  FFMA.FTZ R22, R21, R22, 0.042200751602649688721 ;  /* 0x3d2cdab215167423 */ /* 0x000fc80000010016 */
[----:B------:R-:W-:-:S04]  /*1440*/  FFMA.FTZ R22, R21, R22, -0.074792981147766113281 ;  /* 0xbd992d1015167423 */ /* 0x000fc80000010016 */
[----:B------:R-:W-:-:S04]  /*1450*/  FFMA.FTZ R22, R21, R22, 0.10640415549278259277 ;  /* 0x3dd9ea6c15167423 */ /* 0x000fc80000010016 */
[----:B------:R-:W-:-:S04]  /*1460*/  FFMA.FTZ R22, R21, R22, -0.14207722246646881104 ;  /* 0xbe117cb115167423 */ /* 0x000fc80000010016 */
[----:B------:R-:W-:-:S04]  /*1470*/  FFMA.FTZ R22, R21, R22, 0.19993925094604492188 ;  /* 0x3e4cbce015167423 */ /* 0x000fc80000010016 */
[----:B------:R-:W-:-:S04]  /*1480*/  FFMA.FTZ R22, R21, R22, -0.33333197236061096191 ;  /* 0xbeaaaa7d15167423 */ /* 0x000fc80000010016 */
[----:B------:R-:W-:-:S04]  /*1490*/  FMUL.FTZ R21, R21, R22 ;  /* 0x0000001615157220 */ /* 0x000fc80000410000 */
        /* <DEDUP_REMOVED lines=9> */
[----:B------:R-:W-:Y:S02]  /*1530*/  FSETP.NAN.FTZ.AND P0, PT, |R21|, |R21|, PT ;  /* 0x400000151500720b */ /* 0x000fe40003f18200 */
[----:B------:R-:W-:-:S04]  /*1540*/  LOP3.LUT R22, R22, 0x80000000, R11, 0xb8, !PT ;  /* 0x8000000016167812 */ /* 0x000fc800078eb80b */
[----:B------:R-:W-:Y:S01]  /*1550*/  FSEL R10, R21, R22, P0 ;  /* 0x00000016150a7208 */ /* 0x000fe20000000000 */
[----:B------:R-:W-:Y:S06]  /*1560*/  BRA `(.L_x_3711) ;  /* 0x0000001400847947 */ /* 0x000fec0003800000 */
.L_x_3715:
[CC--:B------:R-:W-:Y:S02]  /*1570*/  FMNMX.FTZ R22, R29.reuse, R0.reuse, PT ;  /* 0x000000001d167209 */ /* 0x0c0fe40003810000 */
[----:B------:R-:W-:Y:S02]  /*1580*/  FMNMX.FTZ R23, R29, R0, !PT ;  /* 0x000000001d177209 */ /* 0x000fe40007810000 */
[----:B------:R-:W-:Y:S02]  /*1590*/  FSETP.GEU.FTZ.AND P0, PT, R22, 9.9999999747524270788e-07, PT ;  /* 0x358637bd1600780b */ /* 0x000fe40003f1e000 */
[----:B------:R-:W-:-:S13]  /*15a0*/  FSETP.GT.FTZ.AND P1, PT, R23, 1000000, PT ;  /* 0x497424001700780b */ /* 0x000fda0003f34000 */
[----:B------:R-:W-:Y:S05]  /*15b0*/  @P0 BRA !P1, `(.L_x_3721) ;  /* 0x0000000000ec0947 */ /* 0x000fea0004800000 */
[CC--:B------:R-:W-:Y:S01]  /*15c0*/  VIMNMX R22, PT, PT, R20.reuse, R21.reuse, !PT ;  /* 0x0000001514167248 */ /* 0x0c0fe20007fe0100 */
[----:B------:R-:W0:Y:S01]  /*15d0*/  MUFU.RCP R26, R29 ;  /* 0x0000001d001a7308 */ /* 0x000e220000001000 */
[----:B------:R-:W-:Y:S01]  /*15e0*/  VIMNMX R20, PT, PT, R20, R21, PT ;  /* 0x0000001514147248 */ /* 0x000fe20003fe0100 */
[----:B------:R-:W-:Y:S01]  /*15f0*/  BSSY.RECONVERGENT B3, `(.L_x_3722) ;  /* 0x000001a000037945 */ /* 0x000fe20003800200 */
        /* <DEDUP_REMOVED lines=19> */
[----:B0-----:R-:W-:Y:S01]  /*1730*/  FMUL.FTZ R20, R22, 0.69314718246459960938 ;  /* 0x3f31721816147820 */ /* 0x001fe20000410000 */
[----:B-1----:R-:W-:Y:S06]  /*1740*/  @!P0 BRA `(.L_x_3723) ;  /* 0x0000000000108947 */ /* 0x002fec0003800000 */
[----:B------:R-:W-:Y:S02]  /*1750*/  MOV R23, R29 ;  /* 0x0000001d00177202 */ /* 0x000fe40000000f00 */
[----:B------:R-:W-:-:S07]  /*1760*/  MOV R22, 0x1780 ;  /* 0x0000178000167802 */ /* 0x000fce0000000f00 */
[----:B-----5:R-:W-:Y:S05]  /*1770*/  CALL.REL.NOINC `($__internal_144_$__cuda_sm3x_div_rn_ftz_f32_slowpath) ;  /* 0x00000144009c7944 */ /* 0x020fea0003c00000 */
[----:B------:R-:W-:-:S07]  /*1780*/  MOV R21, R0 ;  /* 0x0000000000157202 */ /* 0x000fce0000000f00 */
.L_x_3723:
[----:B------:R-:W-:Y:S05]  /*1790*/  BSYNC.RECONVERGENT B3 ;  /* 0x0000000000037941 */ /* 0x000fea0003800200 */
.L_x_3722:
[----:B------:R-:W-:Y:S02]  /*17a0*/  HFMA2 R23, -RZ, RZ, 0.89990234375, 10328 ;  /* 0x3b33710bff177431 */ /* 0x000fe400000001ff */
[----:B------:R-:W-:Y:S01]  /*17b0*/  FMUL.FTZ R0, R21, R21 ;  /* 0x0000001515007220 */ /* 0x000fe20000410000 */
[----:B------:R-:W-:Y:S02]  /*17c0*/  LOP3.LUT P3, RZ, R2, 0x4, RZ, 0xc0, !PT ;  /* 0x0000000402ff7812 */ /* 0x000fe4000786c0ff */
[C---:B------:R-:W-:Y:S02]  /*17d0*/  ISETP.GE.AND P1, PT, R10.reuse, RZ, PT ;  /* 0x000000ff0a00720c */ /* 0x040fe40003f26270 */
[----:B------:R-:W-:Y:S02]  /*17e0*/  FSETP.NEU.FTZ.AND P2, PT, |R10|, |R11|, PT ;  /* 0x4000000b0a00720b */ /* 0x000fe40003f5d200 */
        /* <DEDUP_REMOVED lines=8> */
[----:B------:R-:W-:Y:S01]  /*1870*/  FMUL.FTZ R0, R0, R23 ;  /* 0x0000001700007220 */ /* 0x000fe20000410000 */
[----:B------:R-:W-:-:S03]  /*1880*/  MOV R23, 0x3f6ee581 ;  /* 0x3f6ee58100177802 */ /* 0x000fc60000000f00 */
[----:B------:R-:W-:-:S04]  /*1890*/  FFMA.FTZ R0, R0, R21, R21 ;  /* 0x0000001500007223 */ /* 0x000fc80000010015 */
[C---:B------:R-:W-:Y:S01]  /*18a0*/  FFMA.FTZ R21, R23.reuse, 1.6832555532455444336, -R0 ;  /* 0x3fd774eb17157823 */ /* 0x040fe20000010800 */
[----:B------:R-:W-:-:S04]  /*18b0*/  FSEL R23, R23, 1.8663789033889770508, !P3 ;  /* 0x3feee58117177808 */ /* 0x000fc80005800000 */
[----:B------:R-:W-:Y:S01]  /*18c0*/  FSEL R22, R21, R0, !P3 ;  /* 0x0000000015167208 */ /* 0x000fe20005800000 */
[----:B------:R-:W-:Y:S01]  /*18d0*/  @P3 FADD.FTZ R0, -R0, -RZ ;  /* 0x800000ff00003221 */ /* 0x000fe20000010100 */
[----:B------:R-:W-:-:S03]  /*18e0*/  FADD.FTZ R21, |R10|, |R11| ;  /* 0x4000000b0a157221 */ /* 0x000fc60000010200 */
        /* <DEDUP_REMOVED lines=8> */
.L_x_3721:
[----:B------:R-:W-:-:S13]  /*1970*/  FSETP.GE.FTZ.AND P0, PT, R29, 1, PT ;  /* 0x3f8000001d00780b */ /* 0x000fda0003f16000 */
[----:B------:R-:W-:Y:S05]  /*1980*/  @!P0 BRA `(.L_x_3724) ;  /* 0x00000004003c8947 */ /* 0x000fea0003800000 */
[----:B------:R-:W-:Y:S01]  /*1990*/  LOP3.LUT P1, RZ, R2, 0x4, RZ, 0xc0, !PT ;  /* 0x0000000402ff7812 */ /* 0x000fe2000782c0ff */
[----:B------:R-:W-:Y:S01]  /*19a0*/  HFMA2 R24, -RZ, RZ, 1.3056640625, -1.8671875 ;  /* 0x3d39bf78ff187431 */ /* 0x000fe200000001ff */
[----:B------:R-:W-:Y:S02]  /*19b0*/  BSSY.RECONVERGENT B3, `(.L_x_3725) ;  /* 0x000002f000037945 */ /* 0x000fe40003800200 */
[----:B------:R-:W-:Y:S02]  /*19c0*/  FSEL R29, R21, R20, !P1 ;  /* 0x00000014151d7208 */ /* 0x000fe40004800000 */
[----:B------:R-:W-:-:S03]  /*19d0*/  FSEL R0, R20, R21, !P1 ;  /* 0x0000001514007208 */ /* 0x000fc60004800000 */
[C---:B------:R-:W-:Y:S01]  /*19e0*/  FADD.FTZ R22, R29.reuse, -1 ;  /* 0xbf8000001d167421 */ /* 0x040fe20000010000 */
[----:B------:R-:W-:-:S04]  /*19f0*/  FADD.FTZ R23, R29, 1 ;  /* 0x3f8000001d177421 */ /* 0x000fc80000010000 */
[----:B------:R-:W-:-:S04]  /*1a00*/  FMUL.FTZ R23, R22, R23 ;  /* 0x0000001716177220 */ /* 0x000fc80000410000 */
[----:B------:R-:W-:Y:S01]  /*1a10*/  FFMA.FTZ R25, R0, R0, R23 ;  /* 0x0000000000197223 */ /* 0x000fe20000010017 */
[----:B------:R-:W-:-:S03]  /*1a20*/  MOV R23, 0x3f800000 ;  /* 0x3f80000000177802 */ /* 0x000fc60000000f00 */
[C---:B------:R-:W-:Y:S01]  /*1a30*/  FADD.FTZ.RZ R20, R25.reuse, 1 ;  /* 0x3f80000019147421 */ /* 0x040fe2000001c000 */
[----:B------:R-:W-:-:S03]  /*1a40*/  ISETP.GE.U32.AND P1, PT, R25, 0x7f800000, PT ;  /* 0x7f8000001900780c */ /* 0x000fc60003f26070 */
[----:B------:R-:W-:Y:S01]  /*1a50*/  VIADD R20, R20, 0xc0c00000 ;  /* 0xc0c0000014147836 */ /* 0x000fe20000000000 */
[----:B------:R-:W-:-:S04]  /*1a60*/  ISETP.GT.AND P0, PT, R25, -0x40800000, P1 ;  /* 0xbf8000001900780c */ /* 0x000fc80000f04270 */
[----:B------:R-:W-:-:S04]  /*1a70*/  LOP3.LUT R20, R20, 0xff800000, RZ, 0xc0, !PT ;  /* 0xff80000014147812 */ /* 0x000fc800078ec0ff */
[----:B------:R-:W-:Y:S02]  /*1a80*/  IADD3 R22, PT, PT, -R20, 0x40800000, RZ ;  /* 0x4080000014167810 */ /* 0x000fe40007ffe1ff */
[CC--:B------:R-:W-:Y:S02]  /*1a90*/  IADD3 R21, PT, PT, R25.reuse, -R20.reuse, RZ ;  /* 0x8000001419157210 */ /* 0x0c0fe40007ffe0ff */
[----:B------:R-:W-:Y:S01]  /*1aa0*/  I2FP.F32.S32 R20, R20 ;  /* 0x0000001400147245 */ /* 0x000fe20000201400 */
[----:B------:R-:W-:Y:S01]  /*1ab0*/  FFMA.FTZ R22, R22, 0.25, -R23 ;  /* 0x3e80000016167823 */ /* 0x000fe20000010817 */
[----:B------:R-:W-:-:S03]  /*1ac0*/  @P1 FSETP.NEU.FTZ.AND P2, PT, R25, RZ, PT ;  /* 0x000000ff1900120b */ /* 0x000fc60003f5d000 */
[----:B------:R-:W-:Y:S01]  /*1ad0*/  FADD.FTZ R21, R21, R22 ;  /* 0x0000001615157221 */ /* 0x000fe20000010000 */
[----:B------:R-:W-:-:S03]  /*1ae0*/  FMUL.FTZ R20, R20, 1.1920928955078125e-07 ;  /* 0x3400000014147820 */ /* 0x000fc60000410000 */
[C---:B------:R-:W-:Y:S02]  /*1af0*/  FFMA.FTZ R22, R21.reuse, -R24, 0.10546888411045074463 ;  /* 0x3dd8001215167423 */ /* 0x040fe40000010818 */
[----:B------:R-:W0:Y:S02]  /*1b00*/  MUFU.RCP R24, R29 ;  /* 0x0000001d00187308 */ /* 0x000e240000001000 */
[----:B------:R-:W-:-:S04]  /*1b10*/  FFMA.FTZ R22, R21, R22, -0.13229703903198242188 ;  /* 0xbe0778e015167423 */ /* 0x000fc80000010016 */
[----:B------:R-:W-:-:S04]  /*1b20*/  FFMA.FTZ R22, R21, R22, 0.14491446316242218018 ;  /* 0x3e14647515167423 */ /* 0x000fc80000010016 */
[----:B------:R-:W-:-:S04]  /*1b30*/  FFMA.FTZ R22, R21, R22, -0.16641564667224884033 ;  /* 0xbe2a68dd15167423 */ /* 0x000fc80000010016 */
[----:B------:R-:W-:Y:S01]  /*1b40*/  FFMA.FTZ R22, R21, R22, 0.19988867640495300293 ;  /* 0x3e4caf9e15167423 */ /* 0x000fe20000010016 */
[----:B0-----:R-:W-:-:S03]  /*1b50*/  FFMA R23, -R29, R24, 1 ;  /* 0x3f8000001d177423 */ /* 0x001fc60000000118 */
[----:B------:R-:W-:Y:S01]  /*1b60*/  FFMA.FTZ R22, R21, R22, -0.25000196695327758789 ;  /* 0xbe80004215167423 */ /* 0x000fe20000010016 */
[----:B------:R-:W-:-:S03]  /*1b70*/  FFMA R23, R24, R23, R24 ;  /* 0x0000001718177223 */ /* 0x000fc60000000018 */
[----:B------:R-:W-:Y:S01]  /*1b80*/  FFMA.FTZ R22, R21, R22, 0.33333510160446166992 ;  /* 0x3eaaaae615167423 */ /* 0x000fe20000010016 */
[----:B------:R-:W-:-:S03]  /*1b90*/  @P1 MOV R24, 0x7f800000 ;  /* 0x7f80000000181802 */ /* 0x000fc60000000f00 */
[----:B------:R-:W-:-:S04]  /*1ba0*/  FFMA.FTZ R22, R21, R22, -0.5 ;  /* 0xbf00000015167423 */ /* 0x000fc80000010016 */
[----:B------:R-:W-:-:S04]  /*1bb0*/  FMUL.FTZ R22, R21, R22 ;  /* 0x0000001615167220 */ /* 0x000fc80000410000 */
[----:B------:R-:W-:Y:S01]  /*1bc0*/  FFMA.FTZ R21, R21, R22, R21 ;  /* 0x0000001615157223 */ /* 0x000fe20000010015 */
[----:B------:R-:W-:-:S03]  /*1bd0*/  FFMA R22, R0, R23, RZ ;  /* 0x0000001700167223 */ /* 0x000fc600000000ff */
[----:B------:R-:W-:Y:S01]  /*1be0*/  FFMA.FTZ R20, R20, 0.69314718246459960938, R21 ;  /* 0x3f31721814147823 */ /* 0x000fe20000010015 */
[----:B------:R-:W-:Y:S01]  /*1bf0*/  @P0 FFMA.FTZ R20, R25, R24, +INF ;  /* 0x7f80000019140423 */ /* 0x000fe20000010018 */
[----:B------:R-:W0:Y:S01]  /*1c00*/  FCHK P0, R0, R29 ;  /* 0x0000001d00007302 */ /* 0x000e220000000000 */
[----:B------:R-:W-:-:S03]  /*1c10*/  FFMA R21, -R29, R22, R0 ;  /* 0x000000161d157223 */ /* 0x000fc60000000100 */
[----:B------:R-:W-:Y:S01]  /*1c20*/  @P1 FSEL R20, R20, -RZ, P2 ;  /* 0x800000ff14141208 */ /* 0x000fe20001000000 */
[----:B------:R-:W-:-:S04]  /*1c30*/  FFMA R21, R23, R21, R22 ;  /* 0x0000001517157223 */ /* 0x000fc80000000016 */
[----:B------:R-:W-:Y:S01]  /*1c40*/  FMUL.FTZ R20, R20, 0.5 ;  /* 0x3f00000014147820 */ /* 0x000fe20000410000 */
[----:B0-----:R-:W-:Y:S06]  /*1c50*/  @!P0 BRA `(.L_x_3726) ;  /* 0x0000000000108947 */ /* 0x001fec0003800000 */
[----:B------:R-:W-:Y:S02]  /*1c60*/  MOV R23, R29 ;  /* 0x0000001d00177202 */ /* 0x000fe40000000f00 */
[----:B------:R-:W-:-:S07]  /*1c70*/  MOV R22, 0x1c90 ;  /* 0x00001c9000167802 */ /* 0x000fce0000000f00 */
[----:B-----5:R-:W-:Y:S05]  /*1c80*/  CALL.REL.NOINC `($__internal_144_$__cuda_sm3x_div_rn_ftz_f32_slowpath) ;  /* 0x0000014000587944 */ /* 0x020fea0003c00000 */
[----:B------:R-:W-:-:S07]  /*1c90*/  MOV R21, R0 ;  /* 0x0000000000157202 */ /* 0x000fce0000000f00 */
.L_x_3726:
[----:B------:R-:W-:Y:S05]  /*1ca0*/  BSYNC.RECONVERGENT B3 ;  /* 0x0000000000037941 */ /* 0x000fea0003800200 */
.L_x_3725:
        /* <DEDUP_REMOVED lines=29> */
.L_x_3724:
[----:B------:R-:W-:-:S04]  /*1e80*/  FMUL.FTZ R22, R0, R0 ;  /* 0x0000000000167220 */ /* 0x000fc80000410000 */
[----:B------:R-:W-:-:S05]  /*1e90*/  FFMA.FTZ R24, R29, R29, R22 ;  /* 0x0000001d1d187223 */ /* 0x000fca0000010016 */
[----:B------:R-:W-:-:S13]  /*1ea0*/  FSETP.GTU.FTZ.AND P0, PT, R24, 0.69999998807907104492, PT ;  /* 0x3f3333331800780b */ /* 0x000fda0003f1c000 */
[----:B------:R-:W-:Y:S05]  /*1eb0*/  @P0 BRA `(.L_x_3727) ;  /* 0x0000000000b40947 */ /* 0x000fea0003800000 */
[----:B------:R-:W0:Y:S01]  /*1ec0*/  MUFU.RCP R22, R29 ;  /* 0x0000001d00167308 */ /* 0x000e220000001000 */
[----:B------:R-:W-:Y:S07]  /*1ed0*/  BSSY.RECONVERGENT B3, `(.L_x_3728) ;  /* 0x000000e000037945 */ /* 0x000fee0003800200 */
[----:B------:R-:W1:Y:S08]  /*1ee0*/  MUFU.LG2 R20, R24 ;  /* 0x0000001800147308 */ /* 0x000e700000000c00 */
[----:B------:R-:W2:Y:S01]  /*1ef0*/  FCHK P0, R0, R29 ;  /* 0x0000001d00007302 */ /* 0x000ea20000000000 */
[----:B0-----:R-:W-:-:S04]  /*1f00*/  FFMA R21, -R29, R22, 1 ;  /* 0x3f8000001d157423 */ /* 0x001fc80000000116 */
[----:B------:R-:W-:-:S04]  /*1f10*/  FFMA R21, R22, R21, R22 ;  /* 0x0000001516157223 */ /* 0x000fc80000000016 */
[----:B------:R-:W-:Y:S01]  /*1f20*/  FFMA R22, R0, R21, RZ ;  /* 0x0000001500167223 */ /* 0x000fe200000000ff */
[----:B-1----:R-:W-:-:S03]  /*1f30*/  FMUL.FTZ.D2 R20, R20, 0.69314718246459960938 ;  /* 0x3f31721814147820 */ /* 0x002fc60000310000 */
[----:B------:R-:W-:-:S04]  /*1f40*/  FFMA R23, -R29, R22, R0 ;  /* 0x000000161d177223 */ /* 0x000fc80000000100 */
[----:B------:R-:W-:Y:S01]  /*1f50*/  FFMA R21, R21, R23, R22 ;  /* 0x0000001715157223 */ /* 0x000fe20000000016 */
[----:B--2---:R-:W-:Y:S06]  /*1f60*/  @!P0 BRA `(.L_x_3729) ;  /* 0x0000000000108947 */ /* 0x004fec0003800000 */
[----:B------:R-:W-:Y:S02]  /*1f70*/  MOV R23, R29 ;  /* 0x0000001d00177202 */ /* 0x000fe40000000f00 */
[----:B------:R-:W-:-:S07]  /*1f80*/  MOV R22, 0x1fa0 ;  /* 0x00001fa000167802 */ /* 0x000fce0000000f00 */
[----:B-----5:R-:W-:Y:S05]  /*1f90*/  CALL.REL.NOINC `($__internal_144_$__cuda_sm3x_div_rn_ftz_f32_slowpath) ;  /* 0x0000013c00947944 */ /* 0x020fea0003c00000 */
[----:B------:R-:W-:-:S07]  /*1fa0*/  MOV R21, R0 ;  /* 0x0000000000157202 */ /* 0x000fce0000000f00 */
.L_x_3729:
[----:B------:R-:W-:Y:S05]  /*1fb0*/  BSYNC.RECONVERGENT B3 ;  /* 0x0000000000037941 */ /* 0x000fea0003800200 */
.L_x_3728:
        /* <DEDUP_REMOVED lines=29> */
.L_x_3727:
[----:B------:R-:W-:Y:S01]  /*2190*/  LOP3.LUT P0, RZ, R2, 0x4, RZ, 0xc0, !PT ;  /* 0x0000000402ff7812 */ /* 0x000fe2000780c0ff */
[----:B------:R-:W-:Y:S03]  /*21a0*/  BSSY.RECONVERGENT B0, `(.L_x_3730) ;  /* 0x0000047000007945 */ /* 0x000fe60003800200 */
[----:B------:R-:W-:Y:S02]  /*21b0*/  FSEL R0, R21, R20, !P0 ;  /* 0x0000001415007208 */ /* 0x000fe40004000000 */
[----:B------:R-:W-:Y:S02]  /*21c0*/  FSEL R22, R20, R21, !P0 ;  /* 0x0000001514167208 */ /* 0x000fe40004000000 */
[----:B------:R-:W-:Y:S02]  /*21d0*/  LOP3.LUT R23, R0, 0xffff0000, RZ, 0xc0, !PT ;  /* 0xffff000000177812 */ /* 0x000fe400078ec0ff */
[----:B------:R-:W-:-:S03]  /*21e0*/  LOP3.LUT R27, R22, 0xffff0000, RZ, 0xc0, !PT ;  /* 0xffff0000161b7812 */ /* 0x000fc600078ec0ff */
[----:B------:R-:W-:Y:S01]  /*21f0*/  FADD.FTZ R0, R0, -R23 ;  /* 0x8000001700007221 */ /* 0x000fe20000010000 */
[----:B------:R-:W-:Y:S01]  /*2200*/  FMUL.FTZ R24, R23, R23 ;  /* 0x0000001717187220 */ /* 0x000fe20000410000 */
[----:B------:R-:W-:Y:S01]  /*2210*/  FADD.FTZ R22, R22, -R27 ;  /* 0x8000001b16167221 */ /* 0x000fe20000010000 */
[----:B------:R-:W-:Y:S01]  /*2220*/  FMUL.FTZ R31, R27, R27 ;  /* 0x0000001b1b1f7220 */ /* 0x000fe20000410000 */
[----:B------:R-:W-:Y:S01]  /*2230*/  FADD.FTZ R23, R23, R23 ;  /* 0x0000001717177221 */ /* 0x000fe20000010000 */
[----:B------:R-:W-:Y:S01]  /*2240*/  LOP3.LUT R25, R0, 0xffff0000, RZ, 0xc0, !PT ;  /* 0xffff000000197812 */ /* 0x000fe200078ec0ff */
[----:B------:R-:W-:Y:S01]  /*2250*/  FADD.FTZ R27, R27, R27 ;  /* 0x0000001b1b1b7221 */ /* 0x000fe20000010000 */
[----:B------:R-:W-:-:S03]  /*2260*/  LOP3.LUT R29, R22, 0xffff0000, RZ, 0xc0, !PT ;  /* 0xffff0000161d7812 */ /* 0x000fc600078ec0ff */
[----:B------:R-:W-:Y:S01]  /*2270*/  FADD.FTZ R0, R0, -R25 ;  /* 0x8000001900007221 */ /* 0x000fe20000010000 */
[C---:B------:R-:W-:Y:S01]  /*2280*/  FMUL.FTZ R26, R25.reuse, R23 ;  /* 0x00000017191a7220 */ /* 0x040fe20000410000 */
[----:B------:R-:W-:Y:S01]  /*2290*/  FADD.FTZ R22, R22, -R29 ;  /* 0x8000001d16167221 */ /* 0x000fe20000010000 */
[----:B------:R-:W-:Y:S01]  /*22a0*/  FMUL.FTZ R30, R25, R25 ;  /* 0x00000019191e7220 */ /* 0x000fe20000410000 */
[C---:B------:R-:W-:Y:S01]  /*22b0*/  FMUL.FTZ R28, R29.reuse, R27 ;  /* 0x0000001b1d1c7220 */ /* 0x040fe20000410000 */
[----:B------:R-:W-:Y:S01]  /*22c0*/  FMUL.FTZ R32, R29, R29 ;  /* 0x0000001d1d207220 */ /* 0x000fe20000410000 */
[----:B------:R-:W-:Y:S01]  /*22d0*/  FADD.FTZ R25, R25, R25 ;  /* 0x0000001919197221 */ /* 0x000fe20000010000 */
[----:B------:R-:W-:Y:S01]  /*22e0*/  FADD.FTZ R29, R29, R29 ;  /* 0x0000001d1d1d7221 */ /* 0x000fe20000010000 */
[----:B------:R-:W-:Y:S01]  /*22f0*/  FMUL.FTZ R23, R0, R23 ;  /* 0x0000001700177220 */ /* 0x000fe20000410000 */
[----:B------:R-:W-:Y:S01]  /*2300*/  FMUL.FTZ R27, R22, R27 ;  /* 0x0000001b161b7220 */ /* 0x000fe20000410000 */
[----:B------:R-:W-:Y:S01]  /*2310*/  FMUL.FTZ R25, R0, R25 ;  /* 0x0000001900197220 */ /* 0x000fe20000410000 */
[----:B------:R-:W-:Y:S01]  /*2320*/  FMUL.FTZ R29, R22, R29 ;  /* 0x0000001d161d7220 */ /* 0x000fe20000410000 */
[----:B------:R-:W-:Y:S01]  /*2330*/  FMUL.FTZ R0, R0, R0 ;  /* 0x0000000000007220 */ /* 0x000fe20000410000 */
[----:B------:R-:W-:-:S07]  /*2340*/  FMUL.FTZ R22, R22, R22 ;  /* 0x0000001616167220 */ /* 0x000fce0000410000 */
.L_x_3731:
[-C--:B------:R-:W-:Y:S02]  /*2350*/  FSETP.GEU.FTZ.AND P1, PT, R24, R31.reuse, PT ;  /* 0x0000001f1800720b */ /* 0x080fe40003f3e000 */
[----:B------:R-:W-:Y:S02]  /*2360*/  LOP3.LUT R2, R2, 0xfffffffe, RZ, 0xc0, !PT ;  /* 0xfffffffe02027812 */ /* 0x000fe400078ec0ff */
[----:B------:R-:W-:Y:S02]  /*2370*/  FSEL R33, R31, R24, P1 ;  /* 0x000000181f217208 */ /* 0x000fe40000800000 */
[----:B------:R-:W-:Y:S02]  /*2380*/  FSEL R24, R24, R31, P1 ;  /* 0x0000001f18187208 */ /* 0x000fe40000800000 */
[----:B------:R-:W-:-:S04]  /*2390*/  FSETP.GEU.FTZ.AND P0, PT, R33, R26, PT ;  /* 0x0000001a2100720b */ /* 0x000fc80003f1e000 */
[----:B------:R-:W-:Y:S02]  /*23a0*/  FSEL R35, R26, R33, P0 ;  /* 0x000000211a237208 */ /* 0x000fe40000000000 */
[----:B------:R-:W-:Y:S02]  /*23b0*/  @P1 LOP3.LUT R2, R2, 0x1, RZ, 0xfc, !PT ;  /* 0x0000000102021812 */ /* 0x000fe400078efcff */
[----:B------:R-:W-:Y:S02]  /*23c0*/  FSETP.GEU.FTZ.AND P1, PT, R35, R28, PT ;  /* 0x0000001c2300720b */ /* 0x000fe40003f3e000 */
[----:B------:R-:W-:Y:S02]  /*23d0*/  FSEL R31, R33, R26, P0 ;  /* 0x0000001a211f7208 */ /* 0x000fe40000000000 */
[----:B------:R-:W-:Y:S02]  /*23e0*/  FSEL R33, R28, R35, P1 ;  /* 0x000000231c217208 */ /* 0x000fe40000800000 */
[----:B------:R-:W-:-:S02]  /*23f0*/  FSEL R26, R35, R28, P1 ;  /* 0x0000001c231a7208 */ /* 0x000fc40000800000 */
[CC--:B------:R-:W-:Y:S02]  /*2400*/  FSETP.GEU.FTZ.AND P2, PT, R33.reuse, R30.reuse, PT ;  /* 0x0000001e2100720b */ /* 0x0c0fe40003f5e000 */
[----:B------:R-:W-:Y:S02]  /*2410*/  P2R R37, PR, RZ, 0x1 ;  /* 0x00000001ff257803 */ /* 0x000fe40000000000 */
[----:B------:R-:W-:Y:S02]  /*2420*/  FSEL R35, R30, R33, P2 ;  /* 0x000000211e237208 */ /* 0x000fe40001000000 */
[----:B------:R-:W-:Y:S02]  /*2430*/  FSEL R28, R33, R30, P2 ;  /* 0x0000001e211c7208 */ /* 0x000fe40001000000 */
[----:B------:R-:W-:-:S04]  /*2440*/  FSETP.GEU.FTZ.AND P6, PT, R35, R32, PT ;  /* 0x000000202300720b */ /* 0x000fc80003fde000 */
[----:B------:R-:W-:Y:S02]  /*2450*/  FSEL R34, R32, R35, P6 ;  /* 0x0000002320227208 */ /* 0x000fe40003000000 */
[----:B------:R-:W-:Y:S02]  /*2460*/  FSEL R30, R35, R32, P6 ;  /* 0x00000020231e7208 */ /* 0x000fe40003000000 */
[----:B------:R-:W-:-:S04]  /*2470*/  FSETP.GEU.FTZ.AND P4, PT, R34, R23, PT ;  /* 0x000000172200720b */ /* 0x000fc80003f9e000 */
[----:B------:R-:W-:Y:S02]  /*2480*/  FSEL R36, R23, R34, P4 ;  /* 0x0000002217247208 */ /* 0x000fe40002000000 */
[----:B------:R-:W-:Y:S02]  /*2490*/  FSEL R32, R34, R23, P4 ;  /* 0x0000001722207208 */ /* 0x000fe40002000000 */
[----:B------:R-:W-:-:S04]  /*24a0*/  FSETP.GEU.FTZ.AND P3, PT, R36, R27, PT ;  /* 0x0000001b2400720b */ /* 0x000fc80003f7e000 */
[----:B------:R-:W-:Y:S02]  /*24b0*/  FSEL R34, R27, R36, P3 ;  /* 0x000000241b227208 */ /* 0x000fe40001800000 */
[----:B------:R-:W-:Y:S02]  /*24c0*/  PLOP3.LUT P6, PT, P3, P6, P4, 0x80, 0x0 ;  /* 0x000000000000781c */ /* 0x000fe40001fcd040 */
[----:B------:R-:W-:Y:S02]  /*24d0*/  FSEL R23, R36, R27, P3 ;  /* 0x0000001b24177208 */ /* 0x000fe40001800000 */
[----:B------:R-:W-:-:S04]  /*24e0*/  FSETP.GEU.FTZ.AND P3, PT, R34, R25, PT ;  /* 0x000000192200720b */ /* 0x000fc80003f7e000 */
[----:B------:R-:W-:Y:S02]  /*24f0*/  FSEL R36, R25, R34, P3 ;  /* 0x0000002219247208 */ /* 0x000fe40001800000 */
[----:B------:R-:W-:Y:S02]  /*2500*/  FSEL R27, R34, R25, P3 ;  /* 0x00000019221b7208 */ /* 0x000fe40001800000 */
[----:B------:R-:W-:-:S04]  /*2510*/  FSETP.GEU.FTZ.AND P4, PT, R36, R29, PT ;  /* 0x0000001d2400720b */ /* 0x000fc80003f9e000 */
[----:B------:R-:W-:Y:S02]  /*2520*/  FSEL R33, R29, R36, P4 ;  /* 0x000000241d217208 */ /* 0x000fe40002000000 */
[----:B------:R-:W-:Y:S02]  /*2530*/  PLOP3.LUT P0, PT, P4, P6, P3, 0x80, 0x0 ;  /* 0x000000000000781c */ /* 0x000fe4000270d030 */
[CC--:B------:R-:W-:Y:S02]  /*2540*/  FSETP.GEU.FTZ.AND P5, PT, R33.reuse, R0.reuse, PT ;  /* 0x000000002100720b */ /* 0x0c0fe40003fbe000 */
[----:B------:R-:W-:Y:S02]  /*2550*/  FSEL R25, R36, R29, P4 ;  /* 0x0000001d24197208 */ /* 0x000fe40002000000 */
[----:B------:R-:W-:Y:S02]  /*2560*/  FSEL R35, R0, R33, P5 ;  /* 0x0000002100237208 */ /* 0x000fe40002800000 */
[----:B------:R-:W-:-:S02]  /*2570*/  FSEL R29, R33, R0, P5 ;  /* 0x00000000211d7208 */ /* 0x000fc40002800000 */
[----:B------:R-:W-:-:S04]  /*2580*/  FSETP.GEU.FTZ.AND P6, PT, R35, R22, PT ;  /* 0x000000162300720b */ /* 0x000fc80003fde000 */
[----:B------:R-:W-:Y:S02]  /*2590*/  PLOP3.LUT P0, PT, P6, P0, P5, 0x80, 0x0 ;  /* 0x000000000000781c */ /* 0x000fe40003701050 */
[----:B------:R-:W-:Y:S02]  /*25a0*/  FSEL R0, R35, R22, P6 ;  /* 0x0000001623007208 */ /* 0x000fe40003000000 */
[----:B------:R-:W-:Y:S02]  /*25b0*/  PLOP3.LUT P1, PT, P0, P1, P2, 0x80, 0x0 ;  /* 0x000000000000781c */ /* 0x000fe40000723020 */
[----:B------:R-:W-:Y:S02]  /*25c0*/  ISETP.NE.AND P0, PT, R37, RZ, PT ;  /* 0x000000ff2500720c */ /* 0x000fe40003f05270 */
[----:B------:R-:W-:Y:S02]  /*25d0*/  LOP3.LUT P2, RZ, R2, 0x1, RZ, 0xc0, !PT ;  /* 0x0000000102ff7812 */ /* 0x000fe4000784c0ff */
[----:B------:R-:W-:-:S02]  /*25e0*/  FSEL R22, R22, R35, P6 ;  /* 0x0000002316167208 */ /* 0x000fc40003000000 */
[----:B------:R-:W-:-:S13]  /*25f0*/  PLOP3.LUT P1, PT, P1, P0, P2, 0x80, 0x0 ;  /* 0x000000000000781c */ /* 0x000fda0000f21020 */
[----:B------:R-:W-:Y:S05]  /*2600*/  @!P1 BRA `(.L_x_3731) ;  /* 0xfffffffc00509947 */ /* 0x000fea000383ffff */
[----:B------:R-:W-:Y:S05]  /*2610*/  BSYNC.RECONVERGENT B0 ;  /* 0x0000000000007941 */ /* 0x000fea0003800200 */
.L_x_3730:
[----:B------:R-:W-:Y:S01]  /*2620*/  FADD.FTZ R24, R24, -1 ;  /* 0xbf80000018187421 */ /* 0x000fe20000010000 */
[----:B------:R-:W-:Y:S01]  /*2630*/  LOP3.LUT P2, RZ, R2, 0x4, RZ, 0xc0, !PT ;  /* 0x0000000402ff7812 */ /* 0x000fe2000784c0ff */
[----:B------:R-:W-:Y:S02]  /*2640*/  BSSY.RECONVERGENT B3, `(.L_x_3732) ;  /* 0x0000037000037945 */ /* 0x000fe40003800200 */
[----:B------:R-:W-:Y:S01]  /*2650*/  FADD.FTZ R31, R31, R24 ;  /* 0x000000181f1f7221 */ /* 0x000fe20000010000 */
[----:B------:R-:W-:-:S03]  /*2660*/  HFMA2 R24, -RZ, RZ, 1.625, 0 ;  /* 0x3e800000ff187431 */ /* 0x000fc600000001ff */
[----:B------:R-:W-:-:S04]  /*2670*/  FADD.FTZ R31, R26, R31 ;  /* 0x0000001f1a1f7221 */ /* 0x000fc80000010000 */
[----:B------:R-:W-:-:S04]  /*2680*/  FADD.FTZ R31, R28, R31 ;  /* 0x0000001f1c1f7221 */ /* 0x000fc80000010000 */
[----:B------:R-:W-:-:S04]  /*2690*/  FADD.FTZ R31, R30, R31 ;  /* 0x0000001f1e1f7221 */ /* 0x000fc80000010000 */
[----:B------:R-:W-:-:S04]  /*26a0*/  FADD.FTZ R32, R32, R31 ;  /* 0x0000001f20207221 */ /* 0x000fc80000010000 */
[----:B------:R-:W-:-:S04]  /*26b0*/  FADD.FTZ R32, R23, R32 ;  /* 0x0000002017207221 */ /* 0x000fc80000010000 */
[----:B------:R-:W-:-:S04]  /*26c0*/  FADD.FTZ R32, R27, R32 ;  /* 0x000000201b207221 */ /* 0x000fc80000010000 */
[----:B------:R-:W-:Y:S01]  /*26d0*/  FADD.FTZ R32, R25, R32 ;  /* 0x0000002019207221 */ /* 0x000fe20000010000 */
[----:B------:R-:W-:-:S03]  /*26e0*/  MOV R25, 0x3d39bf78 ;  /* 0x3d39bf7800197802 */ /* 0x000fc60000000f00 */
[----:B------:R-:W-:-:S04]  /*26f0*/  FADD.FTZ R29, R29, R32 ;  /* 0x000000201d1d7221 */ /* 0x000fc80000010000 */
[----:B------:R-:W-:-:S04]  /*2700*/  FADD.FTZ R29, R0, R29 ;  /* 0x0000001d001d7221 */ /* 0x000fc80000010000 */
[----:B------:R-:W-:Y:S01]  /*2710*/  FADD.FTZ R27, R22, R29 ;  /* 0x0000001d161b7221 */ /* 0x000fe20000010000 */
[----:B------:R-:W-:-:S03]  /*2720*/  FSEL R29, R21, R20, !P2 ;  /* 0x00000014151d7208 */ /* 0x000fc60005000000 */
        /* <DEDUP_REMOVED lines=8> */
[----:B------:R-:W-:Y:S02]  /*27b0*/  FFMA.FTZ R23, R23, R24, -1 ;  /* 0xbf80000017177423 */ /* 0x000fe40000010018 */
[----:B------:R-:W0:Y:S02]  /*27c0*/  MUFU.RCP R24, R29 ;  /* 0x0000001d00187308 */ /* 0x000e240000001000 */
[----:B------:R-:W-:-:S04]  /*27d0*/  FADD.FTZ R22, R22, R23 ;  /* 0x0000001716167221 */ /* 0x000fc80000010000 */
[----:B------:R-:W-:-:S04]  /*27e0*/  FFMA.FTZ R23, R22, -R25, 0.10546888411045074463 ;  /* 0x3dd8001216177423 */ /* 0x000fc80000010819 */
[----:B------:R-:W-:-:S04]  /*27f0*/  FFMA.FTZ R23, R22, R23, -0.13229703903198242188 ;  /* 0xbe0778e016177423 */ /* 0x000fc80000010017 */
[----:B------:R-:W-:Y:S01]  /*2800*/  FFMA.FTZ R23, R22, R23, 0.14491446316242218018 ;  /* 0x3e14647516177423 */ /* 0x000fe20000010017 */
[----:B0-----:R-:W-:-:S03]  /*2810*/  FFMA R25, -R29, R24, 1 ;  /* 0x3f8000001d197423 */ /* 0x001fc60000000118 */
[----:B------:R-:W-:Y:S01]  /*2820*/  FFMA.FTZ R23, R22, R23, -0.16641564667224884033 ;  /* 0xbe2a68dd16177423 */ /* 0x000fe20000010017 */
[----:B------:R-:W-:-:S03]  /*2830*/  FFMA R25, R24, R25, R24 ;  /* 0x0000001918197223 */ /* 0x000fc60000000018 */
[----:B------:R-:W-:Y:S01]  /*2840*/  FFMA.FTZ R23, R22, R23, 0.19988867640495300293 ;  /* 0x3e4caf9e16177423 */ /* 0x000fe20000010017 */
[----:B------:R-:W-:-:S03]  /*2850*/  @P1 MOV R24, 0x7f800000 ;  /* 0x7f80000000181802 */ /* 0x000fc60000000f00 */
[----:B------:R-:W-:-:S04]  /*2860*/  FFMA.FTZ R23, R22, R23, -0.25000196695327758789 ;  /* 0xbe80004216177423 */ /* 0x000fc80000010017 */
[----:B------:R-:W-:-:S04]  /*2870*/  FFMA.FTZ R23, R22, R23, 0.33333510160446166992 ;  /* 0x3eaaaae616177423 */ /* 0x000fc80000010017 */
[----:B------:R-:W-:-:S04]  /*2880*/  FFMA.FTZ R23, R22, R23, -0.5 ;  /* 0xbf00000016177423 */ /* 0x000fc80000010017 */
[----:B------:R-:W-:-:S04]  /*2890*/  FMUL.FTZ R23, R22, R23 ;  /* 0x0000001716177220 */ /* 0x000fc80000410000 */
[----:B------:R-:W-:Y:S01]  /*28a0*/  FFMA.FTZ R23, R22, R23, R22 ;  /* 0x0000001716177223 */ /* 0x000fe20000010016 */
[----:B------:R-:W-:Y:S01]  /*28b0*/  FMUL.FTZ R22, R0, 1.1920928955078125e-07 ;  /* 0x3400000000167820 */ /* 0x000fe20000410000 */
[----:B------:R-:W-:Y:S02]  /*28c0*/  FSEL R0, R20, R21, !P2 ;  /* 0x0000001514007208 */ /* 0x000fe40005000000 */
[C---:B------:R-:W-:Y:S01]  /*28d0*/  @P1 FSETP.NEU.FTZ.AND P2, PT, R27.reuse, RZ, PT ;  /* 0x000000ff1b00120b */ /* 0x040fe20003f5d000 */
[----:B------:R-:W-:Y:S01]  /*28e0*/  FFMA.FTZ R20, R22, 0.69314718246459960938, R23 ;  /* 0x3f31721816147823 */ /* 0x000fe20000010017 */
[----:B------:R-:W-:Y:S01]  /*28f0*/  @P0 FFMA.FTZ R20, R27, R24, +INF ;  /* 0x7f8000001b140423 */ /* 0x000fe20000010018 */
[----:B------:R-:W0:Y:S01]  /*2900*/  FCHK P0, R0, R29 ;  /* 0x0000001d00007302 */ /* 0x000e220000000000 */
[----:B------:R-:W-:-:S03]  /*2910*/  FFMA R22, R0, R25, RZ ;  /* 0x0000001900167223 */ /* 0x000fc600000000ff */
[----:B------:R-:W-:Y:S01]  /*2920*/  @P1 FSEL R20, R20, -RZ, P2 ;  /* 0x800000ff14141208 */ /* 0x000fe20001000000 */
[----:B------:R-:W-:-:S04]  /*2930*/  FFMA R21, -R29, R22, R0 ;  /* 0x000000161d157223 */ /* 0x000fc80000000100 */
[----:B------:R-:W-:Y:S01]  /*2940*/  FFMA R21, R25, R21, R22 ;  /* 0x0000001519157223 */ /* 0x000fe20000000016 */
[----:B------:R-:W-:Y:S01]  /*2950*/  FMUL.FTZ R20, R20, 0.5 ;  /* 0x3f00000014147820 */ /* 0x000fe20000410000 */
[----:B0-----:R-:W-:Y:S06]  /*2960*/  @!P0 BRA `(.L_x_3733) ;  /* 0x0000000000108947 */ /* 0x001fec0003800000 */
[----:B------:R-:W-:Y:S02]  /*2970*/  MOV R23, R29 ;  /* 0x0000001d00177202 */ /* 0x000fe40000000f00 */
[----:B------:R-:W-:-:S07]  /*2980*/  MOV R22, 0x29a0 ;  /* 0x000029a000167802 */ /* 0x000fce0000000f00 */
[----:B-----5:R-:W-:Y:S05]  /*2990*/  CALL.REL.NOINC `($__internal_144_$__cuda_sm3x_div_rn_ftz_f32_slowpath) ;  /* 0x0000013400147944 */ /* 0x020fea0003c00000 */
[----:B------:R-:W-:-:S07]  /*29a0*/  MOV R21, R0 ;  /* 0x0000000000157202 */ /* 0x000fce0000000f00 */
.L_x_3733:
[----:B------:R-:W-:Y:S05]  /*29b0*/  BSYNC.RECONVERGENT B3 ;  /* 0x0000000000037941 */ /* 0x000fea0003800200 */
.L_x_3732:
        /* <DEDUP_REMOVED lines=22> */
[----:B------:R-:W-:-:S05]  /*2b20*/  IMAD.MOV.U32 R0, RZ, RZ, 0x4016cbe4 ;  /* 0x4016cbe4ff007424 */ /* 0x000fca00078e00ff */
[----:B------:R-:W-:Y:S02]  /*2b30*/  @!P2 FSEL R22, R0, 0.78539818525314331055, !P1 ;  /* 0x3f490fdb0016a808 */ /* 0x000fe40004800000 */
[----:B------:R-:W-:Y:S02]  /*2b40*/  @!P0 FSEL R22, RZ, 3.1415927410125732422, P1 ;  /* 0x40490fdbff168808 */ /* 0x000fe40000800000 */
[----:B------:R-:W-:Y:S02]  /*2b50*/  FSETP.NAN.FTZ.AND P0, PT, |R21|, |R21|, PT ;  /* 0x400000151500720b */ /* 0x000fe40003f18200 */
[----:B------:R-:W-:-:S04]  /*2b60*/  LOP3.LUT R22, R22, 0x80000000, R11, 0xb8, !PT ;  /* 0x8000000016167812 */ /* 0x000fc800078eb80b */
[----:B------:R-:W-:-:S07]  /*2b70*/  FSEL R10, R21, R22, P0 ;  /* 0x00000016150a7208 */ /* 0x000fce0000000000 */
.L_x_3711:
[----:B------:R-:W-:Y:S05]  /*2b80*/  BSYNC.RECONVERGENT B2 ;  /* 0x0000000000027941 */ /* 0x000fea0003800200 */
.L_x_3707:
[-C--:B------:R-:W-:Y:S01]  /*2b90*/  FMUL.FTZ R0, R19, R10.reuse ;  /* 0x0000000a13007220 */ /* 0x080fe20000410000 */
[C---:B------:R-:W-:Y:S01]  /*2ba0*/  FMUL.FTZ R10, R3.reuse, R10 ;  /* 0x0000000a030a7220 */ /* 0x040fe20000410000 */
[----:B------:R-:W-:Y:S02]  /*2bb0*/  BSSY.RECONVERGENT B0, `(.L_x_3734) ;  /* 0x0000038000007945 */ /* 0x000fe40003800200 */
[-C--:B------:R-:W-:Y:S01]  /*2bc0*/  FFMA.FTZ R11, R3, R20.reuse, R0 ;  /* 0x00000014030b7223 */ /* 0x080fe20000010000 */
[----:B------:R-:W-:-:S04]  /*2bd0*/  FFMA.FTZ R19, R19, R20, -R10 ;  /* 0x0000001413137223 */ /* 0x000fc8000001080a */
[----:B------:R-:W-:-:S13]  /*2be0*/  LOP3.LUT P0, R21, R11, 0x7fffffff, RZ, 0xc0, !PT ;  /* 0x7fffffff0b157812 */ /* 0x000fda000780c0ff */
[----:B------:R-:W-:-:S06]  /*2bf0*/  @!P0 FMUL.FTZ R10, R19, 1.4426950216293334961 ;  /* 0x3fb8aa3b130a8820 */ /* 0x000fcc0000410000 */
[----:B------:R-:W0:Y:S01]  /*2c00*/  @!P0 MUFU.EX2 R10, R10 ;  /* 0x0000000a000a8308 */ /* 0x000e220000000800 */
[----:B------:R-:W-:Y:S05]  /*2c10*/  @!P0 BRA `(.L_x_3735) ;  /* 0x0000000000c48947 */ /* 0x000fea0003800000 */
[----:B------:R-:W-:-:S13]  /*2c20*/  LOP3.LUT P0, R3, R19, 0x7fffffff, RZ, 0xc0, !PT ;  /* 0x7fffffff13037812 */ /* 0x000fda000780c0ff */
[----:B------:R-:W-:-:S04]  /*2c30*/  @!P0 FMUL.RZ R0, R11, 0.15915493667125701904 ;  /* 0x3e22f9830b008820 */ /* 0x000fc8000040c000 */
[----:B------:R1:W2:Y:S08]  /*2c40*/  @!P0 MUFU.SIN R11, R0 ;  /* 0x00000000000b8308 */ /* 0x0002b00000000400 */
[----:B0-----:R1:W3:Y:S01]  /*2c50*/  @!P0 MUFU.COS R10, R0 ;  /* 0x00000000000a8308 */ /* 0x0012e20000000000 */
[----:B------:R-:W-:Y:S05]  /*2c60*/  @!P0 BRA `(.L_x_3735) ;  /* 0x0000000000b08947 */ /* 0x000fea0003800000 */
[----:B------:R-:W-:-:S13]  /*2c70*/  ISETP.GE.U32.AND P0, PT, R21, 0x7f800000, PT ;  /* 0x7f8000001500780c */ /* 0x000fda0003f06070 */
[----:B------:R-:W-:Y:S05]  /*2c80*/  @!P0 BRA `(.L_x_3736) ;  /* 0x0000000000208947 */ /* 0x000fea0003800000 */
[----:B------:R-:W-:-:S13]  /*2c90*/  ISETP.NE.AND P1, PT, R3, 0x7f800000, PT ;  /* 0x7f8000000300780c */ /* 0x000fda0003f25270 */
[----:B--2---:R-:W-:Y:S01]  /*2ca0*/  @P1 FADD.FTZ R11, R11, -R11 ;  /* 0x8000000b0b0b1221 */ /* 0x004fe20000010000 */
[----:B------:R-:W-:-:S03]  /*2cb0*/  @!P1 ISETP.GT.AND P0, PT, R19, -0x1, PT ;  /* 0xffffffff1300980c */ /* 0x000fc60003f04270 */
[----:B-1----:R-:W-:Y:S01]  /*2cc0*/  @!P1 FADD.FTZ R0, R11, -R11 ;  /* 0x8000000b0b009221 */ /* 0x002fe20000010000 */
[----:B---3--:R-:W-:Y:S02]  /*2cd0*/  @P1 MOV R10, R11 ;  /* 0x0000000b000a1202 */ /* 0x008fe40000000f00 */
[----:B------:R-:W-:Y:S02]  /*2ce0*/  @!P1 FSEL R10, R19, RZ, P0 ;  /* 0x000000ff130a9208 */ /* 0x000fe40000000000 */
[----:B------:R-:W-:Y:S01]  /*2cf0*/  @!P1 FSEL R11, R0, RZ, P0 ;  /* 0x000000ff000b9208 */ /* 0x000fe20000000000 */
[----:B------:R-:W-:Y:S06]  /*2d00*/  BRA `(.L_x_3735) ;  /* 0x0000000000887947 */ /* 0x000fec0003800000 */
.L_x_3736:
[----:B-1----:R-:W-:-:S04]  /*2d10*/  IADD3 R0, PT, PT, R19, -0x42b17218, RZ ;  /* 0xbd4e8de813007810 */ /* 0x002fc80007ffe0ff */
[----:B------:R-:W-:-:S13]  /*2d20*/  ISETP.GT.U32.AND P0, PT, R0, 0x8e8e5c, PT ;  /* 0x008e8e5c0000780c */ /* 0x000fda0003f04070 */
[----:B------:R-:W-:Y:S05]  /*2d30*/  @P0 BRA `(.L_x_3737) ;  /* 0x0000000000600947 */ /* 0x000fea0003800000 */
[----:B------:R-:W-:Y:S01]  /*2d40*/  FADD.FTZ R0, R19, -162.88958740234375 ;  /* 0xc322e3bc13007421 */ /* 0x000fe20000010000 */
[----:B--2---:R-:W-:-:S03]  /*2d50*/  FMUL.RZ R20, R11, 0.15915493667125701904 ;  /* 0x3e22f9830b147820 */ /* 0x004fc6000040c000 */
[----:B------:R-:W-:Y:S01]  /*2d60*/  FMUL.FTZ R0, R0, 1.4426950216293334961 ;  /* 0x3fb8aa3b00007820 */ /* 0x000fe20000410000 */
[----:B------:R-:W-:Y:S08]  /*2d70*/  MUFU.COS R11, R20 ;  /* 0x00000014000b7308 */ /* 0x000ff00000000000 */
[----:B------:R-:W0:Y:S08]  /*2d80*/  MUFU.EX2 R0, R0 ;  /* 0x0000000000007308 */ /* 0x000e300000000800 */
[----:B------:R-:W1:Y:S01]  /*2d90*/  MUFU.SIN R19, R20 ;  /* 0x0000001400137308 */ /* 0x000e620000000400 */
[----:B0-----:R-:W-:-:S02]  /*2da0*/  LEA.HI R3, R0, 0xffffffed, RZ, 0x9 ;  /* 0xffffffed00037811 */ /* 0x001fc400078f48ff */
[----:B------:R-:W-:Y:S02]  /*2db0*/  LOP3.LUT R0, R0, 0x7fffff, RZ, 0xc0, !PT ;  /* 0x007fffff00007812 */ /* 0x000fe400078ec0ff */
[----:B---3--:R-:W-:Y:S02]  /*2dc0*/  LOP3.LUT R10, R3, 0xffff, RZ, 0xc0, !PT ;  /* 0x0000ffff030a7812 */ /* 0x008fe400078ec0ff */
[----:B------:R-:W-:Y:S02]  /*2dd0*/  LOP3.LUT R0, R0, 0x7f000000, RZ, 0xfc, !PT ;  /* 0x7f00000000007812 */ /* 0x000fe400078efcff */
[----:B------:R-:W-:-:S03]  /*2de0*/  LEA.HI R10, R10, R3, RZ, 0x11 ;  /* 0x000000030a0a7211 */ /* 0x000fc600078f88ff */
[-C--:B------:R-:W-:Y:S01]  /*2df0*/  FMUL.FTZ R11, R11, R0.reuse ;  /* 0x000000000b0b7220 */ /* 0x080fe20000410000 */
[----:B------:R-:W-:Y:S01]  /*2e00*/  PRMT R10, R10, 0x9910, RZ ;  /* 0x000099100a0a7816 */ /* 0x000fe200000000ff */
[----:B-1----:R-:W-:-:S03]  /*2e10*/  FMUL.FTZ R19, R19, R0 ;  /* 0x0000000013137220 */ /* 0x002fc60000410000 */
[----:B------:R-:W-:-:S04]  /*2e20*/  SHF.R.S32.HI R10, RZ, 0x1, R10 ;  /* 0x00000001ff0a7819 */ /* 0x000fc8000001140a */
[----:B------:R-:W-:-:S04]  /*2e30*/  PRMT R10, R10, 0x9910, RZ ;  /* 0x000099100a0a7816 */ /* 0x000fc800000000ff */
[----:B------:R-:W-:Y:S02]  /*2e40*/  IADD3 R3, PT, PT, R3, -R10, RZ ;  /* 0x8000000a03037210 */ /* 0x000fe40007ffe0ff */
[----:B------:R-:W-:Y:S02]  /*2e50*/  LEA R10, R10, 0x3f800000, 0x17 ;  /* 0x3f8000000a0a7811 */ /* 0x000fe400078eb8ff */
[----:B------:R-:W-:-:S03]  /*2e60*/  LEA R3, R3, 0x3f800000, 0x17 ;  /* 0x3f80000003037811 */ /* 0x000fc600078eb8ff */
[C---:B------:R-:W-:Y:S01]  /*2e70*/  FMUL.FTZ R0, R10.reuse, R11 ;  /* 0x0000000b0a007220 */ /* 0x040fe20000410000 */
[----:B------:R-:W-:-:S03]  /*2e80*/  FMUL.FTZ R20, R10, R19 ;  /* 0x000000130a147220 */ /* 0x000fc60000410000 */
[C---:B------:R-:W-:Y:S01]  /*2e90*/  FMUL.FTZ R10, R3.reuse, R0 ;  /* 0x00000000030a7220 */ /* 0x040fe20000410000 */
[----:B------:R-:W-:Y:S01]  /*2ea0*/  FMUL.FTZ R11, R3, R20 ;  /* 0x00000014030b7220 */ /* 0x000fe20000410000 */
[----:B------:R-:W-:Y:S06]  /*2eb0*/  BRA `(.L_x_3735) ;  /* 0x00000000001c7947 */ /* 0x000fec0003800000 */
.L_x_3737:
[----:B------:R-:W-:Y:S01]  /*2ec0*/  FMUL.FTZ R19, R19, 1.4426950216293334961 ;  /* 0x3fb8aa3b13137820 */ /* 0x000fe20000410000 */
[----:B--2---:R-:W-:-:S04]  /*2ed0*/  FMUL.RZ R0, R11, 0.15915493667125701904 ;  /* 0x3e22f9830b007820 */ /* 0x004fc8000040c000 */
[----:B---3--:R-:W-:Y:S08]  /*2ee0*/  MUFU.COS R10, R0 ;  /* 0x00000000000a7308 */ /* 0x008ff00000000000 */
[----:B------:R-:W0:Y:S08]  /*2ef0*/  MUFU.EX2 R19, R19 ;  /* 0x0000001300137308 */ /* 0x000e300000000800 */
[----:B------:R-:W1:Y:S01]  /*2f00*/  MUFU.SIN R20, R0 ;  /* 0x0000000000147308 */ /* 0x000e620000000400 */
[C---:B0-----:R-:W-:Y:S01]  /*2f10*/  FMUL.FTZ R10, R19.reuse, R10 ;  /* 0x0000000a130a7220 */ /* 0x041fe20000410000 */
[----:B-1----:R-:W-:-:S07]  /*2f20*/  FMUL.FTZ R11, R19, R20 ;  /* 0x00000014130b7220 */ /* 0x002fce0000410000 */
.L_x_3735:
[----:B------:R-:W-:Y:S05]  /*2f30*/  BSYNC.RECONVERGENT B0 ;  /* 0x0000000000007941 */ /* 0x000fea0003800200 */
.L_x_3734:
[----:B------:R-:W4:Y:S01]  /*2f40*/  LDCU.64 UR18, c[0x0][0xfd0] ;  /* 0x0001fa00ff1277ac */ /* 0x000f220008000a00 */
[----:B-----5:R-:W-:Y:S01]  /*2f50*/  FSETP.NAN.FTZ.AND P0, PT, R14, R14, PT ;  /* 0x0000000e0e00720b */ /* 0x020fe20003f18000 */
[----:B------:R-:W-:Y:S01]  /*2f60*/  BSSY.RECONVERGENT B2, `(.L_x_3738) ;  /* 0x000026d000027945 */ /* 0x000fe20003800200 */
[----:B------:R-:W-:-:S04]  /*2f70*/  FSETP.NAN.FTZ.AND P1, PT, R15, R15, PT ;  /* 0x0000000f0f00720b */ /* 0x000fc80003f38000 */
[----:B------:R-:W-:Y:S01]  /*2f80*/  PLOP3.LUT P0, PT, P0, P1, PT, 0xf8, 0x8f ;  /* 0x00000000008f781c */ /* 0x000fe20000703f70 */
[C---:B----4-:R-:W-:Y:S01]  /*2f90*/  FMUL.FTZ R3, R17.reuse, UR19 ;  /* 0x0000001311037c20 */ /* 0x050fe20008410000 */
[----:B------:R-:W-:-:S03]  /*2fa0*/  FMUL.FTZ R19, R17, UR18 ;  /* 0x0000001211137c20 */ /* 0x000fc60008410000 */
[C---:B------:R-:W-:Y:S01]  /*2fb0*/  FFMA.FTZ R17, R16.reuse, UR18, -R3 ;  /* 0x0000001210117c23 */ /* 0x040fe20008010803 */
[----:B------:R-:W-:-:S07]  /*2fc0*/  FFMA.FTZ R16, R16, UR19, R19 ;  /* 0x0000001310107c23 */ /* 0x000fce0008010013 */
[----:B------:R-:W-:Y:S05]  /*2fd0*/  @P0 BRA `(.L_x_3739) ;  /* 0x0000002000ac0947 */ /* 0x000fea0003800000 */
[C---:B------:R-:W-:Y:S01]  /*2fe0*/  FADD.FTZ R20, |R14|.reuse, -RZ ;  /* 0x800000ff0e147221 */ /* 0x040fe20000010200 */
[----:B------:R-:W-:Y:S01]  /*2ff0*/  FADD.FTZ R19, |R15|, -RZ ;  /* 0x800000ff0f137221 */ /* 0x000fe20000010200 */
[----:B------:R-:W-:Y:S02]  /*3000*/  FSETP.GEU.FTZ.AND P1, PT, |R14|, |R15|, PT ;  /* 0x4000000f0e00720b */ /* 0x000fe40003f3e200 */
[----:B------:R-:W-:Y:S02]  /*3010*/  LOP3.LUT R2, R2, 0xffffffef, RZ, 0xc0, !PT ;  /* 0xffffffef02027812 */ /* 0x000fe400078ec0ff */
[----:B-1----:R-:W-:Y:S02]  /*3020*/  FSEL R0, R20, R19, !P1 ;  /* 0x0000001314007208 */ /* 0x002fe40004800000 */
[----:B------:R-:W-:Y:S02]  /*3030*/  FSEL R3, R19, R20, !P1 ;  /* 0x0000001413037208 */ /* 0x000fe40004800000 */
[----:B------:R-:W-:-:S05]  /*3040*/  FSETP.GT.FTZ.AND P0, PT, R0, 9.99999979021476795361e+33, PT ;  /* 0x77f684df0000780b */ /* 0x000fca0003f14000 */
[----:B------:R-:W-:-:S08]  /*3050*/  @P1 LOP3.LUT R2, R2, 0x10, RZ, 0xfc, !PT ;  /* 0x0000001002021812 */ /* 0x000fd000078efcff */
[----:B------:R-:W-:Y:S05]  /*3060*/  @P0 BRA `(.L_x_3740) ;  /* 0x0000001c00880947 */ /* 0x000fea0003800000 */
[----:B------:R-:W-:-:S13]  /*3070*/  FSETP.NEU.FTZ.AND P0, PT, R3, 1, PT ;  /* 0x3f8000000300780b */ /* 0x000fda0003f1d000 */
[----:B------:R-:W-:Y:S05]  /*3080*/  @!P0 BRA `(.L_x_3741) ;  /* 0x0000001400b08947 */ /* 0x000fea0003800000 */
[CC--:B------:R-:W-:Y:S02]  /*3090*/  FMNMX.FTZ R21, R3.reuse, R0.reuse, PT ;  /* 0x0000000003157209 */ /* 0x0c0fe40003810000 */
[----:B------:R-:W-:Y:S02]  /*30a0*/  FMNMX.FTZ R22, R3, R0, !PT ;  /* 0x0000000003167209 */ /* 0x000fe40007810000 */
[----:B------:R-:W-:Y:S02]  /*30b0*/  FSETP.GEU.FTZ.AND P1, PT, R21, 9.9999999747524270788e-07, PT ;  /* 0x358637bd1500780b */ /* 0x000fe40003f3e000 */
[----:B------:R-:W-:-:S04]  /*30c0*/  FSETP.GT.FTZ.AND P0, PT, R22, 1000000, PT ;  /* 0x497424001600780b */ /* 0x000fc80003f14000 */
[----:B------:R-:W-:-:S13]  /*30d0*/  PLOP3.LUT P0, PT, P0, P1, PT, 0xf2, 0x2f ;  /* 0x00000000002f781c */ /* 0x000fda0000703e72 */
[----:B------:R-:W-:Y:S05]  /*30e0*/  @P0 BRA `(.L_x_3742) ;  /* 0x0000001000ac0947 */ /* 0x000fea0003800000 */
[----:B------:R-:W-:-:S13]  /*30f0*/  FSETP.GE.FTZ.AND P0, PT, R3, 1, PT ;  /* 0x3f8000000300780b */ /* 0x000fda0003f16000 */
[----:B------:R-:W-:Y:S05]  /*3100*/  @!P0 BRA `(.L_x_3743) ;  /* 0x0000000400308947 */ /* 0x000fea0003800000 */
[C---:B------:R-:W-:Y:S01]  /*3110*/  FADD.FTZ R19, R3.reuse, -1 ;  /* 0xbf80000003137421 */ /* 0x040fe20000010000 */
[----:B------:R-:W-:Y:S01]  /*3120*/  FADD.FTZ R20, R3, 1 ;  /* 0x3f80000003147421 */ /* 0x000fe20000010000 */
[----:B------:R-:W-:Y:S01]  /*3130*/  HFMA2 R22, -RZ, RZ, 1.625, 0 ;  /* 0x3e800000ff167431 */ /* 0x000fe200000001ff */
[----:B------:R-:W-:Y:S01]  /*3140*/  MOV R23, 0x3d39bf78 ;  /* 0x3d39bf7800177802 */ /* 0x000fe20000000f00 */
[----:B------:R-:W-:Y:S01]  /*3150*/  BSSY.RECONVERGENT B3, `(.L_x_3744) ;  /* 0x000002a000037945 */ /* 0x000fe20003800200 */
[----:B------:R-:W-:-:S04]  /*3160*/  FMUL.FTZ R19, R19, R20 ;  /* 0x0000001413137220 */ /* 0x000fc80000410000 */
[----:B------:R-:W-:-:S04]  /*3170*/  FFMA.FTZ R24, R0, R0, R19 ;  /* 0x0000000000187223 */ /* 0x000fc80000010013 */
[C---:B------:R-:W-:Y:S01]  /*3180*/  FADD.FTZ.RZ R19, R24.reuse, 1 ;  /* 0x3f80000018137421 */ /* 0x040fe2000001c000 */
[----:B------:R-:W-:-:S04]  /*3190*/  ISETP.GE.U32.AND P1, PT, R24, 0x7f800000, PT ;  /* 0x7f8000001800780c */ /* 0x000fc80003f26070 */
[----:B------:R-:W-:Y:S02]  /*31a0*/  IADD3 R19, PT, PT, R19, -0x3f400000, RZ ;  /* 0xc0c0000013137810 */ /* 0x000fe40007ffe0ff */
[----:B------:R-:W-:Y:S02]  /*31b0*/  ISETP.GT.AND P0, PT, R24, -0x40800000, P1 ;  /* 0xbf8000001800780c */ /* 0x000fe40000f04270 */
[----:B------:R-:W-:-:S04]  /*31c0*/  LOP3.LUT R19, R19, 0xff800000, RZ, 0xc0, !PT ;  /* 0xff80000013137812 */ /* 0x000fc800078ec0ff */
[----:B------:R-:W-:Y:S02]  /*31d0*/  IADD3 R21, PT, PT, -R19, 0x40800000, RZ ;  /* 0x4080000013157810 */ /* 0x000fe40007ffe1ff */
[CC--:B------:R-:W-:Y:S02]  /*31e0*/  IADD3 R20, PT, PT, R24.reuse, -R19.reuse, RZ ;  /* 0x8000001318147210 */ /* 0x0c0fe40007ffe0ff */
[----:B------:R-:W-:Y:S01]  /*31f0*/  I2FP.F32.S32 R19, R19 ;  /* 0x0000001300137245 */ /* 0x000fe20000201400 */
[----:B------:R-:W-:Y:S01]  /*3200*/  FFMA.FTZ R21, R21, R22, -1 ;  /* 0xbf80000015157423 */ /* 0x000fe20000010016 */
[----:B------:R-:W-:Y:S01]  /*3210*/  @P1 FSETP.NEU.FTZ.AND P2, PT, R24, RZ, PT ;  /* 0x000000ff1800120b */ /* 0x000fe20003f5d000 */
[----:B------:R-:W1:Y:S02]  /*3220*/  MUFU.RCP R22, R3 ;  /* 0x0000000300167308 */ /* 0x000e640000001000 */
[----:B------:R-:W-:Y:S01]  /*3230*/  FADD.FTZ R20, R20, R21 ;  /* 0x0000001514147221 */ /* 0x000fe20000010000 */
[----:B------:R-:W-:-:S03]  /*3240*/  FMUL.FTZ R19, R19, 1.1920928955078125e-07 ;  /* 0x3400000013137820 */ /* 0x000fc60000410000 */
[----:B------:R-:W-:-:S04]  /*3250*/  FFMA.FTZ R21, R20, -R23, 0.10546888411045074463 ;  /* 0x3dd8001214157423 */ /* 0x000fc80000010817 */
[----:B------:R-:W-:-:S04]  /*3260*/  FFMA.FTZ R21, R20, R21, -0.13229703903198242188 ;  /* 0xbe0778e014157423 */ /* 0x000fc80000010015 */
[----:B------:R-:W-:Y:S01]  /*3270*/  FFMA.FTZ R21, R20, R21, 0.14491446316242218018 ;  /* 0x3e14647514157423 */ /* 0x000fe20000010015 */
[----:B-1----:R-:W-:-:S03]  /*3280*/  FFMA R23, -R3, R22, 1 ;  /* 0x3f80000003177423 */ /* 0x002fc60000000116 */
[----:B------:R-:W-:Y:S01]  /*3290*/  FFMA.FTZ R21, R20, R21, -0.16641564667224884033 ;  /* 0xbe2a68dd14157423 */ /* 0x000fe20000010015 */
[----:B------:R-:W-:-:S03]  /*32a0*/  FFMA R23, R22, R23, R22 ;  /* 0x0000001716177223 */ /* 0x000fc60000000016 */
[----:B------:R-:W-:-:S04]  /*32b0*/  FFMA.FTZ R21, R20, R21, 0.19988867640495300293 ;  /* 0x3e4caf9e14157423 */ /* 0x000fc80000010015 */
[----:B------:R-:W-:-:S04]  /*32c0*/  FFMA.FTZ R21, R20, R21, -0.25000196695327758789 ;  /* 0xbe80004214157423 */ /* 0x000fc80000010015 */
[----:B------:R-:W-:-:S04]  /*32d0*/  FFMA.FTZ R21, R20, R21, 0.33333510160446166992 ;  /* 0x3eaaaae614157423 */ /* 0x000fc80000010015 */
[----:B------:R-:W-:-:S04]  /*32e0*/  FFMA.FTZ R21, R20, R21, -0.5 ;  /* 0xbf00000014157423 */ /* 0x000fc80000010015 */
[----:B------:R-:W-:-:S04]  /*32f0*/  FMUL.FTZ R21, R20, R21 ;  /* 0x0000001514157220 */ /* 0x000fc80000410000 */
[----:B------:R-:W-:Y:S01]  /*3300*/  FFMA.FTZ R20, R20, R21, R20 ;  /* 0x0000001514147223 */ /* 0x000fe20000010014 */
[----:B------:R-:W-:-:S03]  /*3310*/  @P1 MOV R21, 0x7f800000 ;  /* 0x7f80000000151802 */ /* 0x000fc60000000f00 */
[----:B------:R-:W-:Y:S01]  /*3320*/  FFMA.FTZ R19, R19, 0.69314718246459960938, R20 ;  /* 0x3f31721813137823 */ /* 0x000fe20000010014 */
[----:B------:R-:W-:Y:S01]  /*3330*/  FFMA R20, R0, R23, RZ ;  /* 0x0000001700147223 */ /* 0x000fe200000000ff */
[----:B------:R-:W-:Y:S01]  /*3340*/  @P0 FFMA.FTZ R19, R24, R21, +INF ;  /* 0x7f80000018130423 */ /* 0x000fe20000010015 */
[----:B------:R-:W1:Y:S02]  /*3350*/  FCHK P0, R0, R3 ;  /* 0x0000000300007302 */ /* 0x000e640000000000 */
[----:B------:R-:W-:Y:S02]  /*3360*/  FFMA R21, -R3, R20, R0 ;  /* 0x0000001403157223 */ /* 0x000fe40000000100 */
[----:B------:R-:W-:Y:S02]  /*3370*/  @P1 FSEL R19, R19, -RZ, P2 ;  /* 0x800000ff13131208 */ /* 0x000fe40001000000 */
[----:B------:R-:W-:-:S03]  /*3380*/  FFMA R20, R23, R21, R20 ;  /* 0x0000001517147223 */ /* 0x000fc60000000014 */
[----:B------:R-:W-:Y:S01]  /*3390*/  FMUL.FTZ R19, R19, 0.5 ;  /* 0x3f00000013137820 */ /* 0x000fe20000410000 */
[----:B-1----:R-:W-:Y:S06]  /*33a0*/  @!P0 BRA `(.L_x_3745) ;  /* 0x0000000000108947 */ /* 0x002fec0003800000 */
[----:B------:R-:W-:Y:S02]  /*33b0*/  MOV R23, R3 ;  /* 0x0000000300177202 */ /* 0x000fe40000000f00 */
[----:B------:R-:W-:-:S07]  /*33c0*/  MOV R22, 0x33e0 ;  /* 0x000033e000167802 */ /* 0x000fce0000000f00 */
[----:B0-23--:R-:W-:Y:S05]  /*33d0*/  CALL.REL.NOINC `($__internal_144_$__cuda_sm3x_div_rn_ftz_f32_slowpath) ;  /* 0x0000012800847944 */ /* 0x00dfea0003c00000 */
[----:B------:R-:W-:-:S07]  /*33e0*/  MOV R20, R0 ;  /* 0x0000000000147202 */ /* 0x000fce0000000f00 */
.L_x_3745:
[----:B------:R-:W-:Y:S05]  /*33f0*/  BSYNC.RECONVERGENT B3 ;  /* 0x0000000000037941 */ /* 0x000fea0003800200 */
.L_x_3744:
[----:B------:R-:W-:Y:S02]  /*3400*/  HFMA2 R21, -RZ, RZ, 0.89990234375, 10328 ;  /* 0x3b33710bff157431 */ /* 0x000fe400000001ff */
[----:B------:R-:W-:Y:S01]  /*3410*/  FMUL.FTZ R0, R20, R20 ;  /* 0x0000001414007220 */ /* 0x000fe20000410000 */
[----:B------:R-:W-:Y:S01]  /*3420*/  LOP3.LUT P3, RZ, R2, 0x10, RZ, 0xc0, !PT ;  /* 0x0000001002ff7812 */ /* 0x000fe2000786c0ff */
[----:B------:R-:W-:Y:S01]  /*3430*/  IMAD.MOV.U32 R23, RZ, RZ, 0x3f6ee581 ;  /* 0x3f6ee581ff177424 */ /* 0x000fe200078e00ff */
[C---:B------:R-:W-:Y:S02]  /*3440*/  ISETP.GE.AND P0, PT, R14.reuse, RZ, PT ;  /* 0x000000ff0e00720c */ /* 0x040fe40003f06270 */
[C---:B------:R-:W-:Y:S01]  /*3450*/  FSETP.NEU.FTZ.AND P2, PT, |R14|.reuse, |R15|, PT ;  /* 0x4000000f0e00720b */ /* 0x040fe20003f5d200 */
[----:B------:R-:W-:Y:S01]  /*3460*/  FADD.FTZ R14, |R14|, |R15| ;  /* 0x4000000f0e0e7221 */ /* 0x000fe20000010200 */
[----:B------:R-:W-:Y:S01]  /*3470*/  FSETP.NEU.FTZ.AND P1, PT, R3, RZ, PT ;  /* 0x000000ff0300720b */ /* 0x000fe20003f3d000 */
[----:B------:R-:W-:Y:S01]  /*3480*/  FFMA.FTZ R21, R0, R21, -0.015681877732276916504 ;  /* 0xbc80774800157423 */ /* 0x000fe20000010015 */
[----:B------:R-:W-:-:S03]  /*3490*/  FSEL R3, R23, 1.8663789033889770508, !P3 ;  /* 0x3feee58117037808 */ /* 0x000fc60005800000 */
        /* <DEDUP_REMOVED lines=8> */
[----:B------:R-:W-:-:S05]  /*3520*/  FFMA.FTZ R21, R23, 1.6832555532455444336, -R20 ;  /* 0x3fd774eb17157823 */ /* 0x000fca0000010814 */
[----:B------:R-:W-:Y:S01]  /*3530*/  FSEL R0, R21, R20, !P3 ;  /* 0x0000001415007208 */ /* 0x000fe20005800000 */
[----:B------:R-:W-:-:S04]  /*3540*/  @P3 FADD.FTZ R20, -R20, -RZ ;  /* 0x800000ff14143221 */ /* 0x000fc80000010100 */
        /* <DEDUP_REMOVED lines=8> */
.L_x_3743:
[----:B------:R-:W-:-:S04]  /*35d0*/  FMUL.FTZ R22, R0, R0 ;  /* 0x0000000000167220 */ /* 0x000fc80000410000 */
[----:B------:R-:W-:-:S05]  /*35e0*/  FFMA.FTZ R22, R3, R3, R22 ;  /* 0x0000000303167223 */ /* 0x000fca0000010016 */
[----:B------:R-:W-:-:S13]  /*35f0*/  FSETP.GTU.FTZ.AND P0, PT, R22, 0.69999998807907104492, PT ;  /* 0x3f3333331600780b */ /* 0x000fda0003f1c000 */
[----:B------:R-:W-:Y:S05]  /*3600*/  @P0 BRA `(.L_x_3747) ;  /* 0x0000000000b40947 */ /* 0x000fea0003800000 */
[----:B------:R-:W1:Y:S01]  /*3610*/  MUFU.RCP R20, R3 ;  /* 0x0000000300147308 */ /* 0x000e620000001000 */
[----:B------:R-:W-:Y:S07]  /*3620*/  BSSY.RECONVERGENT B3, `(.L_x_3748) ;  /* 0x000000e000037945 */ /* 0x000fee0003800200 */
[----:B------:R-:W4:Y:S08]  /*3630*/  MUFU.LG2 R19, R22 ;  /* 0x0000001600137308 */ /* 0x000f300000000c00 */
[----:B------:R-:W5:Y:S01]  /*3640*/  FCHK P0, R0, R3 ;  /* 0x0000000300007302 */ /* 0x000f620000000000 */
[----:B-1----:R-:W-:-:S04]  /*3650*/  FFMA R21, -R3, R20, 1 ;  /* 0x3f80000003157423 */ /* 0x002fc80000000114 */
[----:B------:R-:W-:-:S04]  /*3660*/  FFMA R21, R20, R21, R20 ;  /* 0x0000001514157223 */ /* 0x000fc80000000014 */
[----:B------:R-:W-:Y:S01]  /*3670*/  FFMA R20, R0, R21, RZ ;  /* 0x0000001500147223 */ /* 0x000fe200000000ff */
[----:B----4-:R-:W-:-:S03]  /*3680*/  FMUL.FTZ.D2 R19, R19, 0.69314718246459960938 ;  /* 0x3f31721813137820 */ /* 0x010fc60000310000 */
[----:B------:R-:W-:-:S04]  /*3690*/  FFMA R23, -R3, R20, R0 ;  /* 0x0000001403177223 */ /* 0x000fc80000000100 */
[----:B------:R-:W-:Y:S01]  /*36a0*/  FFMA R20, R21, R23, R20 ;  /* 0x0000001715147223 */ /* 0x000fe20000000014 */
[----:B-----5:R-:W-:Y:S06]  /*36b0*/  @!P0 BRA `(.L_x_3749) ;  /* 0x0000000000108947 */ /* 0x020fec0003800000 */
[----:B------:R-:W-:Y:S02]  /*36c0*/  MOV R23, R3 ;  /* 0x0000000300177202 */ /* 0x000fe40000000f00 */
[----:B------:R-:W-:-:S07]  /*36d0*/  MOV R22, 0x36f0 ;  /* 0x000036f000167802 */ /* 0x000fce0000000f00 */
[----:B0-23--:R-:W-:Y:S05]  /*36e0*/  CALL.REL.NOINC `($__internal_144_$__cuda_sm3x_div_rn_ftz_f32_slowpath) ;  /* 0x0000012400c07944 */ /* 0x00dfea0003c00000 */
[----:B------:R-:W-:-:S07]  /*36f0*/  MOV R20, R0 ;  /* 0x0000000000147202 */ /* 0x000fce0000000f00 */
.L_x_3749:
[----:B------:R-:W-:Y:S05]  /*3700*/  BSYNC.RECONVERGENT B3 ;  /* 0x0000000000037941 */ /* 0x000fea0003800200 */
.L_x_3748:
[----:B------:R-:W-:Y:S02]  /*3710*/  HFMA2 R21, -RZ, RZ, 0.89990234375, 10328 ;  /* 0x3b33710bff157431 */ /* 0x000fe400000001ff */
[----:B------:R-:W-:Y:S01]  /*3720*/  FMUL.FTZ R0, R20, R20 ;  /* 0x0000001414007220 */ /* 0x000fe20000410000 */
[----:B------:R-:W-:Y:S02]  /*3730*/  LOP3.LUT P3, RZ, R2, 0x10, RZ, 0xc0, !PT ;  /* 0x0000001002ff7812 */ /* 0x000fe4000786c0ff */
[----:B------:R-:W-:Y:S02]  /*3740*/  MOV R23, 0x3f6ee581 ;  /* 0x3f6ee58100177802 */ /* 0x000fe40000000f00 */
[C---:B------:R-:W-:Y:S02]  /*3750*/  ISETP.GE.AND P0, PT, R14.reuse, RZ, PT ;  /* 0x000000ff0e00720c */ /* 0x040fe40003f06270 */
[----:B------:R-:W-:Y:S01]  /*3760*/  FSETP.NEU.FTZ.AND P2, PT, |R14|, |R15|, PT ;  /* 0x4000000f0e00720b */ /* 0x000fe20003f5d200 */
[----:B------:R-:W-:Y:S01]  /*3770*/  FFMA.FTZ R21, R0, R21, -0.015681877732276916504 ;  /* 0xbc80774800157423 */ /* 0x000fe20000010015 */
[----:B------:R-:W-:Y:S01]  /*3780*/  FSETP.NEU.FTZ.AND P1, PT, R3, RZ, PT ;  /* 0x000000ff0300720b */ /* 0x000fe20003f3d000 */
[----:B------:R-:W-:-:S02]  /*3790*/  HFMA2 R3, -RZ, RZ, 2.04296875, -15.78125 ;  /* 0x4016cbe4ff037431 */ /* 0x000fc400000001ff */
        /* <DEDUP_REMOVED lines=11> */
[----:B------:R-:W-:-:S04]  /*3850*/  @P3 FADD.FTZ R20, -R20, -RZ ;  /* 0x800000ff14143221 */ /* 0x000fc80000010100 */
[----:B------:R-:W-:Y:S01]  /*3860*/  @!P0 FFMA.FTZ R0, R23, 1.6832555532455444336, R20 ;  /* 0x3fd774eb17008823 */ /* 0x000fe20000010014 */
[----:B------:R-:W-:Y:S01]  /*3870*/  @!P2 FSEL R0, R3, 0.78539818525314331055, !P0 ;  /* 0x3f490fdb0300a808 */ /* 0x000fe20004000000 */
[----:B------:R-:W-:Y:S01]  /*3880*/  FADD.FTZ R3, |R14|, |R15| ;  /* 0x4000000f0e037221 */ /* 0x000fe20000010200 */
[----:B------:R-:W-:-:S04]  /*3890*/  @!P1 FSEL R0, RZ, 3.1415927410125732422, P0 ;  /* 0x40490fdbff009808 */ /* 0x000fc80000000000 */
[----:B------:R-:W-:Y:S02]  /*38a0*/  FSETP.NAN.FTZ.AND P0, PT, |R3|, |R3|, PT ;  /* 0x400000030300720b */ /* 0x000fe40003f18200 */
[----:B------:R-:W-:-:S04]  /*38b0*/  LOP3.LUT R0, R0, 0x80000000, R15, 0xb8, !PT ;  /* 0x8000000000007812 */ /* 0x000fc800078eb80f */
[----:B------:R-:W-:Y:S01]  /*38c0*/  FSEL R14, R3, R0, P0 ;  /* 0x00000000030e7208 */ /* 0x000fe20000000000 */
[----:B------:R-:W-:Y:S06]  /*38d0*/  BRA `(.L_x_3746) ;  /* 0x0000001c00547947 */ /* 0x000fec0003800000 */
.L_x_3747:
[----:B------:R-:W-:Y:S01]  /*38e0*/  LOP3.LUT P0, RZ, R2, 0x10, RZ, 0xc0, !PT ;  /* 0x0000001002ff7812 */ /* 0x000fe2000780c0ff */
[----:B------:R-:W-:Y:S03]  /*38f0*/  BSSY.RECONVERGENT B0, `(.L_x_3750) ;  /* 0x0000053000007945 */ /* 0x000fe60003800200 */
[----:B------:R-:W-:Y:S02]  /*3900*/  FSEL R0, R19, R20, !P0 ;  /* 0x0000001413007208 */ /* 0x000fe40004000000 */
[----:B------:R-:W-:Y:S02]  /*3910*/  FSEL R21, R20, R19, !P0 ;  /* 0x0000001314157208 */ /* 0x000fe40004000000 */
[----:B------:R-:W-:Y:S02]  /*3920*/  LOP3.LUT R3, R0, 0xffff0000, RZ, 0xc0, !PT ;  /* 0xffff000000037812 */ /* 0x000fe400078ec0ff */
[----:B------:R-:W-:-:S03]  /*3930*/  LOP3.LUT R22, R21, 0xffff0000, RZ, 0xc0, !PT ;  /* 0xffff000015167812 */ /* 0x000fc600078ec0ff */
[--C-:B------:R-:W-:Y:S01]  /*3940*/  FADD.FTZ R0, R0, -R3.reuse ;  /* 0x8000000300007221 */ /* 0x100fe20000010000 */
[----:B------:R-:W-:Y:S01]  /*3950*/  FMUL.FTZ R25, R3, R3 ;  /* 0x0000000303197220 */ /* 0x000fe20000410000 */
[--C-:B------:R-:W-:Y:S01]  /*3960*/  FADD.FTZ R23, R21, -R22.reuse ;  /* 0x8000001615177221 */ /* 0x100fe20000010000 */
[----:B------:R-:W-:Y:S01]  /*3970*/  FMUL.FTZ R26, R22, R22 ;  /* 0x00000016161a7220 */ /* 0x000fe20000410000 */
[----:B------:R-:W-:Y:S01]  /*3980*/  FADD.FTZ R3, R3, R3 ;  /* 0x0000000303037221 */ /* 0x000fe20000010000 */
[----:B------:R-:W-:Y:S01]  /*3990*/  LOP3.LUT R21, R0, 0xffff0000, RZ, 0xc0, !PT ;  /* 0xffff000000157812 */ /* 0x000fe200078ec0ff */
[----:B------:R-:W-:Y:S01]  /*39a0*/  FADD.FTZ R22, R22, R22 ;  /* 0x0000001616167221 */ /* 0x000fe20000010000 */
[----:B------:R-:W-:-:S03]  /*39b0*/  LOP3.LUT R24, R23, 0xffff0000, RZ, 0xc0, !PT ;  /* 0xffff000017187812 */ /* 0x000fc600078ec0ff */
[--C-:B------:R-:W-:Y:S01]  /*39c0*/  FADD.FTZ R0, R0, -R21.reuse ;  /* 0x8000001500007221 */ /* 0x100fe20000010000 */
[----:B------:R-:W-:Y:S01]  /*39d0*/  FMUL.FTZ R27, R21, R3 ;  /* 0x00000003151b7220 */ /* 0x000fe20000410000 */
[--C-:B------:R-:W-:Y:S01]  /*39e0*/  FADD.FTZ R23, R23, -R24.reuse ;  /* 0x8000001817177221 */ /* 0x100fe20000010000 */
[C---:B------:R-:W-:Y:S01]  /*39f0*/  FMUL.FTZ R29, R21.reuse, R21 ;  /* 0x00000015151d7220 */ /* 0x040fe20000410000 */
[C---:B------:R-:W-:Y:S01]  /*3a00*/  FMUL.FTZ R28, R24.reuse, R22 ;  /* 0x00000016181c7220 */ /* 0x040fe20000410000 */
[C---:B------:R-:W-:Y:S01]  /*3a10*/  FMUL.FTZ R30, R24.reuse, R24 ;  /* 0x00000018181e7220 */ /* 0x040fe20000410000 */
[----:B------:R-:W-:Y:S01]  /*3a20*/  FADD.FTZ R21, R21, R21 ;  /* 0x0000001515157221 */ /* 0x000fe20000010000 */
[----:B------:R-:W-:Y:S01]  /*3a30*/  FADD.FTZ R24, R24, R24 ;  /* 0x0000001818187221 */ /* 0x000fe20000010000 */
[C---:B------:R-:W-:Y:S01]  /*3a40*/  FMUL.FTZ R3, R0.reuse, R3 ;  /* 0x0000000300037220 */ /* 0x040fe20000410000 */
[C---:B------:R-:W-:Y:S01]  /*3a50*/  FMUL.FTZ R22, R23.reuse, R22 ;  /* 0x0000001617167220 */ /* 0x040fe20000410000 */
[C---:B------:R-:W-:Y:S01]  /*3a60*/  FMUL.FTZ R21, R0.reuse, R21 ;  /* 0x0000001500157220 */ /* 0x040fe20000410000 */
[C---:B------:R-:W-:Y:S01]  /*3a70*/  FMUL.FTZ R24, R23.reuse, R24 ;  /* 0x0000001817187220 */ /* 0x040fe20000410000 */
[----:B------:R-:W-:Y:S01]  /*3a80*/  FMUL.FTZ R0, R0, R0 ;  /* 0x0000000000007220 */ /* 0x000fe20000410000 */
[----:B------:R-:W-:-:S07]  /*3a90*/  FMUL.FTZ R23, R23, R23 ;  /* 0x0000001717177220 */ /* 0x000fce0000410000 */
.L_x_3751:
[CC--:B------:R-:W-:Y:S02]  /*3aa0*/  FSETP.GEU.FTZ.AND P3, PT, R25.reuse, R26.reuse, PT ;  /* 0x0000001a1900720b */ /* 0x0c0fe40003f7e000 */
[----:B------:R-:W-:Y:S02]  /*3ab0*/  LOP3.LUT R2, R2, 0xfffffffb, RZ, 0xc0, !PT ;  /* 0xfffffffb02027812 */ /* 0x000fe400078ec0ff */
[----:B------:R-:W-:Y:S02]  /*3ac0*/  FSEL R32, R26, R25, P3 ;  /* 0x000000191a207208 */ /* 0x000fe40001800000 */
[----:B------:R-:W-:Y:S02]  /*3ad0*/  FSEL R25, R25, R26, P3 ;  /* 0x0000001a19197208 */ /* 0x000fe40001800000 */
[----:B------:R-:W-:-:S04]  /*3ae0*/  FSETP.GEU.FTZ.AND P1, PT, R32, R27, PT ;  /* 0x0000001b2000720b */ /* 0x000fc80003f3e000 */
[----:B------:R-:W-:Y:S02]  /*3af0*/  FSEL R31, R27, R32, P1 ;  /* 0x000000201b1f7208 */ /* 0x000fe40000800000 */
[----:B------:R-:W-:Y:S02]  /*3b00*/  @P3 LOP3.LUT R2, R2, 0x4, RZ, 0xfc, !PT ;  /* 0x0000000402023812 */ /* 0x000fe400078efcff */
[----:B------:R-:W-:Y:S02]  /*3b10*/  FSETP.GEU.FTZ.AND P2, PT, R31, R28, PT ;  /* 0x0000001c1f00720b */ /* 0x000fe40003f5e000 */
[----:B------:R-:W-:Y:S02]  /*3b20*/  LOP3.LUT R2, R2, 0xfffffffd, RZ, 0xc0, !PT ;  /* 0xfffffffd02027812 */ /* 0x000fe400078ec0ff */
[----:B------:R-:W-:Y:S02]  /*3b30*/  FSEL R34, R28, R31, P2 ;  /* 0x0000001f1c227208 */ /* 0x000fe40001000000 */
[----:B------:R-:W-:-:S02]  /*3b40*/  FSEL R26, R32, R27, P1 ;  /* 0x0000001b201a7208 */ /* 0x000fc40000800000 */
[----:B------:R-:W-:Y:S02]  /*3b50*/  FSETP.GEU.FTZ.AND P0, PT, R34, R29, PT ;  /* 0x0000001d2200720b */ /* 0x000fe40003f1e000 */
[----:B------:R-:W-:Y:S02]  /*3b60*/  @P1 LOP3.LUT R2, R2, 0x2, RZ, 0xfc, !PT ;  /* 0x0000000202021812 */ /* 0x000fe400078efcff */
[----:B------:R-:W-:Y:S02]  /*3b70*/  FSEL R33, R29, R34, P0 ;  /* 0x000000221d217208 */ /* 0x000fe40000000000 */
[----:B------:R-:W-:Y:S02]  /*3b80*/  LOP3.LUT R2, R2, 0xfffffffe, RZ, 0xc0, !PT ;  /* 0xfffffffe02027812 */ /* 0x000fe400078ec0ff */
[----:B------:R-:W-:Y:S02]  /*3b90*/  FSETP.GEU.FTZ.AND P5, PT, R33, R30, PT ;  /* 0x0000001e2100720b */ /* 0x000fe40003fbe000 */
[----:B------:R-:W-:-:S02]  /*3ba0*/  FSEL R27, R31, R28, P2 ;  /* 0x0000001c1f1b7208 */ /* 0x000fc40001000000 */
[----:B------:R-:W-:Y:S02]  /*3bb0*/  FSEL R32, R30, R33, P5 ;  /* 0x000000211e207208 */ /* 0x000fe40002800000 */
[----:B------:R-:W-:Y:S02]  /*3bc0*/  @P2 LOP3.LUT R2, R2, 0x1, RZ, 0xfc, !PT ;  /* 0x0000000102022812 */ /* 0x000fe400078efcff */
[----:B------:R-:W-:Y:S02]  /*3bd0*/  FSETP.GEU.FTZ.AND P1, PT, R32, R3, PT ;  /* 0x000000032000720b */ /* 0x000fe40003f3e000 */
[----:B------:R-:W-:Y:S02]  /*3be0*/  FSEL R28, R34, R29, P0 ;  /* 0x0000001d221c7208 */ /* 0x000fe40000000000 */
[----:B------:R-:W-:Y:S02]  /*3bf0*/  FSEL R31, R3, R32, P1 ;  /* 0x00000020031f7208 */ /* 0x000fe40000800000 */
[----:B------:R-:W-:-:S02]  /*3c00*/  FSEL R29, R33, R30, P5 ;  /* 0x0000001e211d7208 */ /* 0x000fc40002800000 */
[----:B------:R-:W-:Y:S02]  /*3c10*/  FSETP.GEU.FTZ.AND P2, PT, R31, R22, PT ;  /* 0x000000161f00720b */ /* 0x000fe40003f5e000 */
[----:B------:R-:W-:Y:S02]  /*3c20*/  P2R R39, PR, RZ, 0x2 ;  /* 0x00000002ff277803 */ /* 0x000fe40000000000 */
[----:B------:R-:W-:Y:S02]  /*3c30*/  FSEL R34, R22, R31, P2 ;  /* 0x0000001f16227208 */ /* 0x000fe40001000000 */
[----:B------:R-:W-:Y:S02]  /*3c40*/  PLOP3.LUT P6, PT, P2, P5, P1, 0x80, 0x0 ;  /* 0x000000000000781c */ /* 0x000fe400017cb010 */
[----:B------:R-:W-:Y:S02]  /*3c50*/  FSETP.GEU.FTZ.AND P3, PT, R34, R21, PT ;  /* 0x000000152200720b */ /* 0x000fe40003f7e000 */
[----:B------:R-:W-:-:S02]  /*3c60*/  P2R R38, PR, RZ, 0x4 ;  /* 0x00000004ff267803 */ /* 0x000fc40000000000 */
[----:B------:R-:W-:Y:S02]  /*3c70*/  FSEL R33, R21, R34, P3 ;  /* 0x0000002215217208 */ /* 0x000fe40001800000 */
[----:B------:R-:W-:Y:S02]  /*3c80*/  LOP3.LUT P2, RZ, R2, 0x4, RZ, 0xc0, !PT ;  /* 0x0000000402ff7812 */ /* 0x000fe4000784c0ff */
[----:B------:R-:W-:Y:S02]  /*3c90*/  FSETP.GEU.FTZ.AND P4, PT, R33, R24, PT ;  /* 0x000000182100720b */ /* 0x000fe40003f9e000 */
[----:B------:R-:W-:Y:S02]  /*3ca0*/  P2R R37, PR, RZ, 0x4 ;  /* 0x00000004ff257803 */ /* 0x000fe40000000000 */
[----:B------:R-:W-:Y:S02]  /*3cb0*/  FSEL R35, R24, R33, P4 ;  /* 0x0000002118237208 */ /* 0x000fe40002000000 */
[----:B------:R-:W-:-:S02]  /*3cc0*/  LOP3.LUT P1, RZ, R2, 0x2, RZ, 0xc0, !PT ;  /* 0x0000000202ff7812 */ /* 0x000fc4000782c0ff */
[----:B------:R-:W-:Y:S02]  /*3cd0*/  FSETP.GEU.FTZ.AND P5, PT, R35, R0, PT ;  /* 0x000000002300720b */ /* 0x000fe40003fbe000 */
[----:B------:R-:W-:Y:S02]  /*3ce0*/  PLOP3.LUT P2, PT, P4, P6, P3, 0x80, 0x0 ;  /* 0x000000000000781c */ /* 0x000fe4000274d030 */
[----:B------:R-:W-:Y:S02]  /*3cf0*/  FSEL R36, R0, R35, P5 ;  /* 0x0000002300247208 */ /* 0x000fe40002800000 */
[----:B------:R-:W-:Y:S02]  /*3d00*/  P2R R30, PR, RZ, 0x2 ;  /* 0x00000002ff1e7803 */ /* 0x000fe40000000000 */
[----:B------:R-:W-:Y:S02]  /*3d10*/  FSETP.GEU.FTZ.AND P6, PT, R36, R23, PT ;  /* 0x000000172400720b */ /* 0x000fe40003fde000 */
[----:B------:R-:W-:-:S02]  /*3d20*/  LOP3.LUT P1, RZ, R2, 0x1, RZ, 0xc0, !PT ;  /* 0x0000000102ff7812 */ /* 0x000fc4000782c0ff */
[----:B------:R-:W-:-:S04]  /*3d30*/  PLOP3.LUT P2, PT, P6, P2, P5, 0x80, 0x0 ;  /* 0x000000000000781c */ /* 0x000fc80003745050 */
[----:B------:R-:W-:Y:S02]  /*3d40*/  PLOP3.LUT P0, PT, P2, P1, P0, 0x80, 0x0 ;  /* 0x000000000000781c */ /* 0x000fe40001703000 */
[----:B------:R-:W-:Y:S02]  /*3d50*/  ISETP.NE.AND P1, PT, R30, RZ, PT ;  /* 0x000000ff1e00720c */ /* 0x000fe40003f25270 */
[----:B------:R-:W-:-:S04]  /*3d60*/  ISETP.NE.AND P2, PT, R37, RZ, PT ;  /* 0x000000ff2500720c */ /* 0x000fc80003f45270 */
[----:B------:R-:W-:Y:S02]  /*3d70*/  PLOP3.LUT P0, PT, P0, P1, P2, 0x80, 0x0 ;  /* 0x000000000000781c */ /* 0x000fe40000703020 */
[----:B------:R-:W-:Y:S02]  /*3d80*/  ISETP.NE.AND P1, PT, R39, RZ, PT ;  /* 0x000000ff2700720c */ /* 0x000fe40003f25270 */
[----:B------:R-:W-:Y:S02]  /*3d90*/  ISETP.NE.AND P2, PT, R38, RZ, PT ;  /* 0x000000ff2600720c */ /* 0x000fe40003f45270 */
[----:B------:R-:W-:Y:S02]  /*3da0*/  FSEL R30, R32, R3, P1 ;  /* 0x00000003201e7208 */ /* 0x000fe40000800000 */
[----:B------:R-:W-:Y:S02]  /*3db0*/  FSEL R3, R31, R22, P2 ;  /* 0x000000161f037208 */ /* 0x000fe40001000000 */
[----:B------:R-:W-:-:S02]  /*3dc0*/  FSEL R22, R34, R21, P3 ;  /* 0x0000001522167208 */ /* 0x000fc40001800000 */
[----:B------:R-:W-:Y:S02]  /*3dd0*/  FSEL R21, R33, R24, P4 ;  /* 0x0000001821157208 */ /* 0x000fe40002000000 */
[----:B------:R-:W-:Y:S02]  /*3de0*/  FSEL R24, R35, R0, P5 ;  /* 0x0000000023187208 */ /* 0x000fe40002800000 */
[----:B------:R-:W-:Y:S02]  /*3df0*/  FSEL R0, R36, R23, P6 ;  /* 0x0000001724007208 */ /* 0x000fe40003000000 */
[----:B------:R-:W-:Y:S01]  /*3e00*/  FSEL R23, R23, R36, P6 ;  /* 0x0000002417177208 */ /* 0x000fe20003000000 */
[----:B------:R-:W-:Y:S06]  /*3e10*/  @!P0 BRA `(.L_x_3751) ;  /* 0xfffffffc00208947 */ /* 0x000fec000383ffff */
[----:B------:R-:W-:Y:S05]  /*3e20*/  BSYNC.RECONVERGENT B0 ;  /* 0x0000000000007941 */ /* 0x000fea0003800200 */
.L_x_3750:
[----:B------:R-:W-:Y:S01]  /*3e30*/  FADD.FTZ R25, R25, -1 ;  /* 0xbf80000019197421 */ /* 0x000fe20000010000 */
[----:B------:R-:W-:Y:S01]  /*3e40*/  LOP3.LUT P2, RZ, R2, 0x10, RZ, 0xc0, !PT ;  /* 0x0000001002ff7812 */ /* 0x000fe2000784c0ff */
[----:B------:R-:W-:Y:S02]  /*3e50*/  BSSY.RECONVERGENT B3, `(.L_x_3752) ;  /* 0x0000037000037945 */ /* 0x000fe40003800200 */
[----:B------:R-:W-:-:S04]  /*3e60*/  FADD.FTZ R26, R26, R25 ;  /* 0x000000191a1a7221 */ /* 0x000fc80000010000 */
        /* <DEDUP_REMOVED lines=10> */
[----:B------:R-:W-:-:S04]  /*3f10*/  FADD.FTZ R25, R23, R0 ;  /* 0x0000000017197221 */ /* 0x000fc80000010000 */
        /* <DEDUP_REMOVED lines=8> */
[----:B------:R-:W-:Y:S01]  /*3fa0*/  FFMA.FTZ R22, R21, R22, -1 ;  /* 0xbf80000015167423 */ /* 0x000fe20000010016 */
[----:B------:R-:W-:-:S03]  /*3fb0*/  HFMA2 R21, -RZ, RZ, 1.3056640625, -1.8671875 ;  /* 0x3d39bf78ff157431 */ /* 0x000fc600000001ff */
[----:B------:R-:W-:-:S04]  /*3fc0*/  FADD.FTZ R22, R3, R22 ;  /* 0x0000001603167221 */ /* 0x000fc80000010000 */
[----:B------:R-:W-:-:S04]  /*3fd0*/  FFMA.FTZ R3, R22, -R21, 0.10546888411045074463 ;  /* 0x3dd8001216037423 */ /* 0x000fc80000010815 */
[----:B------:R-:W-:-:S04]  /*3fe0*/  FFMA.FTZ R3, R22, R3, -0.13229703903198242188 ;  /* 0xbe0778e016037423 */ /* 0x000fc80000010003 */
[----:B------:R-:W-:-:S04]  /*3ff0*/  FFMA.FTZ R3, R22, R3, 0.14491446316242218018 ;  /* 0x3e14647516037423 */ /* 0x000fc80000010003 */
[----:B------:R-:W-:Y:S01]  /*4000*/  FFMA.FTZ R21, R22, R3, -0.16641564667224884033 ;  /* 0xbe2a68dd16157423 */ /* 0x000fe20000010003 */
[----:B------:R-:W-:-:S03]  /*4010*/  FSEL R3, R19, R20, !P2 ;  /* 0x0000001413037208 */ /* 0x000fc60005000000 */
[C---:B------:R-:W-:Y:S01]  /*4020*/  FFMA.FTZ R21, R22.reuse, R21, 0.19988867640495300293 ;  /* 0x3e4caf9e16157423 */ /* 0x040fe20000010015 */
[----:B------:R-:W1:Y:S03]  /*4030*/  MUFU.RCP R24, R3 ;  /* 0x0000000300187308 */ /* 0x000e660000001000 */
[----:B------:R-:W-:-:S04]  /*4040*/  FFMA.FTZ R21, R22, R21, -0.25000196695327758789 ;  /* 0xbe80004216157423 */ /* 0x000fc80000010015 */
[----:B------:R-:W-:-:S04]  /*4050*/  FFMA.FTZ R21, R22, R21, 0.33333510160446166992 ;  /* 0x3eaaaae616157423 */ /* 0x000fc80000010015 */
[----:B------:R-:W-:-:S04]  /*4060*/  FFMA.FTZ R21, R22, R21, -0.5 ;  /* 0xbf00000016157423 */ /* 0x000fc80000010015 */
[----:B------:R-:W-:Y:S01]  /*4070*/  FMUL.FTZ R21, R22, R21 ;  /* 0x0000001516157220 */ /* 0x000fe20000410000 */
[----:B-1----:R-:W-:-:S03]  /*4080*/  FFMA R23, -R3, R24, 1 ;  /* 0x3f80000003177423 */ /* 0x002fc60000000118 */
[----:B------:R-:W-:Y:S01]  /*4090*/  FFMA.FTZ R22, R22, R21, R22 ;  /* 0x0000001516167223 */ /* 0x000fe20000010016 */
[----:B------:R-:W-:Y:S01]  /*40a0*/  FMUL.FTZ R21, R0, 1.1920928955078125e-07 ;  /* 0x3400000000157820 */ /* 0x000fe20000410000 */
[----:B------:R-:W-:Y:S01]  /*40b0*/  FFMA R23, R24, R23, R24 ;  /* 0x0000001718177223 */ /* 0x000fe20000000018 */
[----:B------:R-:W-:Y:S02]  /*40c0*/  @P1 MOV R24, 0x7f800000 ;  /* 0x7f80000000181802 */ /* 0x000fe40000000f00 */
[----:B------:R-:W-:Y:S01]  /*40d0*/  FSEL R0, R20, R19, !P2 ;  /* 0x0000001314007208 */ /* 0x000fe20005000000 */
[----:B------:R-:W-:Y:S01]  /*40e0*/  FFMA.FTZ R19, R21, 0.69314718246459960938, R22 ;  /* 0x3f31721815137823 */ /* 0x000fe20000010016 */
[C---:B------:R-:W-:Y:S01]  /*40f0*/  @P1 FSETP.NEU.FTZ.AND P2, PT, R25.reuse, RZ, PT ;  /* 0x000000ff1900120b */ /* 0x040fe20003f5d000 */
[----:B------:R-:W-:Y:S01]  /*4100*/  @P0 FFMA.FTZ R19, R25, R24, +INF ;  /* 0x7f80000019130423 */ /* 0x000fe20000010018 */
[----:B------:R-:W1:Y:S01]  /*4110*/  FCHK P0, R0, R3 ;  /* 0x0000000300007302 */ /* 0x000e620000000000 */
[----:B------:R-:W-:-:S03]  /*4120*/  FFMA R20, R0, R23, RZ ;  /* 0x0000001700147223 */ /* 0x000fc600000000ff */
[----:B------:R-:W-:Y:S01]  /*4130*/  @P1 FSEL R19, R19, -RZ, P2 ;  /* 0x800000ff13131208 */ /* 0x000fe20001000000 */
[----:B------:R-:W-:-:S04]  /*4140*/  FFMA R21, -R3, R20, R0 ;  /* 0x0000001403157223 */ /* 0x000fc80000000100 */
[----:B------:R-:W-:Y:S01]  /*4150*/  FFMA R20, R23, R21, R20 ;  /* 0x0000001517147223 */ /* 0x000fe20000000014 */
[----:B------:R-:W-:Y:S01]  /*4160*/  FMUL.FTZ R19, R19, 0.5 ;  /* 0x3f00000013137820 */ /* 0x000fe20000410000 */
[----:B-1----:R-:W-:Y:S06]  /*4170*/  @!P0 BRA `(.L_x_3753) ;  /* 0x0000000000108947 */ /* 0x002fec0003800000 */
[----:B------:R-:W-:Y:S01]  /*4180*/  IMAD.MOV.U32 R23, RZ, RZ, R3 ;  /* 0x000000ffff177224 */ /* 0x000fe200078e0003 */
[----:B------:R-:W-:-:S07]  /*4190*/  MOV R22, 0x41b0 ;  /* 0x000041b000167802 */ /* 0x000fce0000000f00 */
[----:B0-23--:R-:W-:Y:S05]  /*41a0*/  CALL.REL.NOINC `($__internal_144_$__cuda_sm3x_div_rn_ftz_f32_slowpath) ;  /* 0x0000011c00107944 */ /* 0x00dfea0003c00000 */
[----:B------:R-:W-:-:S07]  /*41b0*/  MOV R20, R0 ;  /* 0x0000000000147202 */ /* 0x000fce0000000f00 */
.L_x_3753:
[----:B------:R-:W-:Y:S05]  /*41c0*/  BSYNC.RECONVERGENT B3 ;  /* 0x0000000000037941 */ /* 0x000fea0003800200 */
.L_x_3752:
[----:B------:R-:W-:Y:S02]  /*41d0*/  HFMA2 R21, -RZ, RZ, 0.89990234375, 10328 ;  /* 0x3b33710bff157431 */ /* 0x000fe400000001ff */
[----:B------:R-:W-:Y:S01]  /*41e0*/  FMUL.FTZ R0, R20, R20 ;  /* 0x0000001414007220 */ /* 0x000fe20000410000 */
[----:B------:R-:W-:Y:S02]  /*41f0*/  LOP3.LUT P3, RZ, R2, 0x10, RZ, 0xc0, !PT ;  /* 0x0000001002ff7812 */ /* 0x000fe4000786c0ff */
[----:B------:R-:W-:Y:S02]  /*4200*/  MOV R23, 0x3f6ee581 ;  /* 0x3f6ee58100177802 */ /* 0x000fe40000000f00 */
[----:B------:R-:W-:Y:S02]  /*4210*/  ISETP.GE.AND P1, PT, R14, RZ, PT ;  /* 0x000000ff0e00720c */ /* 0x000fe40003f26270 */
[----:B------:R-:W-:Y:S01]  /*4220*/  FSETP.NEU.FTZ.AND P0, PT, R3, RZ, PT ;  /* 0x000000ff0300720b */ /* 0x000fe20003f1d000 */
[----:B------:R-:W-:Y:S01]  /*4230*/  FFMA.FTZ R21, R0, R21, -0.015681877732276916504 ;  /* 0xbc80774800157423 */ /* 0x000fe20000010015 */
[----:B------:R-:W-:-:S02]  /*4240*/  FSEL R3, R23, 1.8663789033889770508, !P3 ;  /* 0x3feee58117037808 */ /* 0x000fc40005800000 */
        /* <DEDUP_REMOVED lines=13> */
[----:B------:R-:W-:-:S05]  /*4320*/  HFMA2 R3, -RZ, RZ, 2.04296875, -15.78125 ;  /* 0x4016cbe4ff037431 */ /* 0x000fca00000001ff */
[----:B------:R-:W-:Y:S01]  /*4330*/  @!P2 FSEL R0, R3, 0.78539818525314331055, !P1 ;  /* 0x3f490fdb0300a808 */ /* 0x000fe20004800000 */
[----:B------:R-:W-:Y:S01]  /*4340*/  FADD.FTZ R3, |R14|, |R15| ;  /* 0x4000000f0e037221 */ /* 0x000fe20000010200 */
[----:B------:R-:W-:-:S04]  /*4350*/  @!P0 FSEL R0, RZ, 3.1415927410125732422, P1 ;  /* 0x40490fdbff008808 */ /* 0x000fc80000800000 */
[----:B------:R-:W-:Y:S02]  /*4360*/  FSETP.NAN.FTZ.AND P0, PT, |R3|, |R3|, PT ;  /* 0x400000030300720b */ /* 0x000fe40003f18200 */
[----:B------:R-:W-:-:S04]  /*4370*/  LOP3.LUT R0, R0, 0x80000000, R15, 0xb8, !PT ;  /* 0x8000000000007812 */ /* 0x000fc800078eb80f */
[----:B------:R-:W-:Y:S01]  /*4380*/  FSEL R14, R3, R0, P0 ;  /* 0x00000000030e7208 */ /* 0x000fe20000000000 */
[----:B------:R-:W-:Y:S06]  /*4390*/  BRA `(.L_x_3746) ;  /* 0x0000001000a47947 */ /* 0x000fec0003800000 */
.L_x_3742:
[CC--:B------:R-:W-:Y:S01]  /*43a0*/  VIMNMX R21, PT, PT, R20.reuse, R19.reuse, !PT ;  /* 0x0000001314157248 */ /* 0x0c0fe20007fe0100 */
[----:B------:R-:W-:Y:S01]  /*43b0*/  BSSY.RECONVERGENT B3, `(.L_x_3754) ;  /* 0x000001c000037945 */ /* 0x000fe20003800200 */
        /* <DEDUP_REMOVED lines=8> */
[----:B------:R-:W-:Y:S02]  /*4440*/  FFMA.FTZ R23, R20, R20, R23 ;  /* 0x0000001414177223 */ /* 0x000fe40000010017 */
[----:B------:R-:W-:Y:S08]  /*4450*/  MUFU.RCP R20, R3 ;  /* 0x0000000300147308 */ /* 0x000ff00000001000 */
[----:B------:R-:W1:Y:S02]  /*4460*/  MUFU.SQRT R23, R23 ;  /* 0x0000001700177308 */ /* 0x000e640000002000 */
[----:B-1----:R-:W-:Y:S01]  /*4470*/  @P0 FMUL.FTZ R21, R23, R22 ;  /* 0x0000001617150220 */ /* 0x002fe20000410000 */
[----:B------:R-:W-:Y:S01]  /*4480*/  FSETP.NEU.FTZ.AND P0, PT, R19, +INF , PT ;  /* 0x7f8000001300780b */ /* 0x000fe20003f1d000 */
[----:B------:R-:W-:-:S03]  /*4490*/  FFMA R19, -R3, R20, 1 ;  /* 0x3f80000003137423 */ /* 0x000fc60000000114 */
[----:B------:R-:W-:Y:S01]  /*44a0*/  FSEL R21, R21, +INF , P0 ;  /* 0x7f80000015157808 */ /* 0x000fe20000000000 */
[----:B------:R-:W-:-:S04]  /*44b0*/  FFMA R19, R20, R19, R20 ;  /* 0x0000001314137223 */ /* 0x000fc80000000014 */
[----:B------:R-:W-:Y:S01]  /*44c0*/  FFMA R20, R0, R19, RZ ;  /* 0x0000001300147223 */ /* 0x000fe200000000ff */
[----:B------:R-:W1:Y:S03]  /*44d0*/  MUFU.LG2 R21, R21 ;  /* 0x0000001500157308 */ /* 0x000e660000000c00 */
[----:B------:R-:W-:-:S04]  /*44e0*/  FFMA R22, -R3, R20, R0 ;  /* 0x0000001403167223 */ /* 0x000fc80000000100 */
[----:B------:R-:W-:Y:S01]  /*44f0*/  FFMA R20, R19, R22, R20 ;  /* 0x0000001613147223 */ /* 0x000fe20000000014 */
[----:B------:R-:W4:Y:S01]  /*4500*/  FCHK P0, R0, R3 ;  /* 0x0000000300007302 */ /* 0x000f220000000000 */
[----:B-1----:R-:W-:Y:S01]  /*4510*/  FMUL.FTZ R19, R21, 0.69314718246459960938 ;  /* 0x3f31721815137820 */ /* 0x002fe20000410000 */
[----:B----4-:R-:W-:Y:S06]  /*4520*/  @!P0 BRA `(.L_x_3755) ;  /* 0x0000000000108947 */ /* 0x010fec0003800000 */
[----:B------:R-:W-:Y:S02]  /*4530*/  MOV R23, R3 ;  /* 0x0000000300177202 */ /* 0x000fe40000000f00 */
[----:B------:R-:W-:-:S07]  /*4540*/  MOV R22, 0x4560 ;  /* 0x0000456000167802 */ /* 0x000fce0000000f00 */
[----:B0-23--:R-:W-:Y:S05]  /*4550*/  CALL.REL.NOINC `($__internal_144_$__cuda_sm3x_div_rn_ftz_f32_slowpath) ;  /* 0x0000011800247944 */ /* 0x00dfea0003c00000 */
[----:B------:R-:W-:-:S07]  /*4560*/  MOV R20, R0 ;  /* 0x0000000000147202 */ /* 0x000fce0000000f00 */
.L_x_3755:
[----:B------:R-:W-:Y:S05]  /*4570*/  BSYNC.RECONVERGENT B3 ;  /* 0x0000000000037941 */ /* 0x000fea0003800200 */
.L_x_3754:
        /* <DEDUP_REMOVED lines=29> */
.L_x_3741:
[----:B------:R-:W-:-:S13]  /*4750*/  FSETP.GEU.FTZ.AND P0, PT, R0, 9.999999682655225389e-20, PT ;  /* 0x1fec1e4a0000780b */ /* 0x000fda0003f1e000 */
[----:B------:R-:W-:Y:S05]  /*4760*/  @!P0 BRA `(.L_x_3756) ;  /* 0x00000004001c8947 */ /* 0x000fea0003800000 */
[----:B------:R-:W-:Y:S01]  /*4770*/  FMUL.FTZ R22, R0, R0 ;  /* 0x0000000000167220 */ /* 0x000fe20000410000 */
[----:B------:R-:W-:Y:S01]  /*4780*/  MOV R21, 0x3e800000 ;  /* 0x3e80000000157802 */ /* 0x000fe20000000f00 */
[----:B------:R-:W-:Y:S01]  /*4790*/  HFMA2 R24, -RZ, RZ, 1.3056640625, -1.8671875 ;  /* 0x3d39bf78ff187431 */ /* 0x000fe200000001ff */
[----:B------:R-:W-:Y:S01]  /*47a0*/  BSSY.RECONVERGENT B3, `(.L_x_3757) ;  /* 0x0000028000037945 */ /* 0x000fe20003800200 */
[C---:B------:R-:W-:Y:S01]  /*47b0*/  FADD.FTZ.RZ R3, R22.reuse, 1 ;  /* 0x3f80000016037421 */ /* 0x040fe2000001c000 */
[----:B------:R-:W-:-:S04]  /*47c0*/  ISETP.GE.U32.AND P1, PT, R22, 0x7f800000, PT ;  /* 0x7f8000001600780c */ /* 0x000fc80003f26070 */
[----:B------:R-:W-:Y:S02]  /*47d0*/  IADD3 R3, PT, PT, R3, -0x3f400000, RZ ;  /* 0xc0c0000003037810 */ /* 0x000fe40007ffe0ff */
[----:B------:R-:W-:Y:S02]  /*47e0*/  ISETP.GT.AND P0, PT, R22, -0x40800000, P1 ;  /* 0xbf8000001600780c */ /* 0x000fe40000f04270 */
[----:B------:R-:W-:-:S04]  /*47f0*/  LOP3.LUT R3, R3, 0xff800000, RZ, 0xc0, !PT ;  /* 0xff80000003037812 */ /* 0x000fc800078ec0ff */
[----:B------:R-:W-:Y:S01]  /*4800*/  IADD3 R20, PT, PT, -R3, 0x40800000, RZ ;  /* 0x4080000003147810 */ /* 0x000fe20007ffe1ff */
[----:B------:R-:W-:Y:S01]  /*4810*/  IMAD.IADD R19, R22, 0x1, -R3 ;  /* 0x0000000116137824 */ /* 0x000fe200078e0a03 */
[----:B------:R-:W-:Y:S02]  /*4820*/  I2FP.F32.S32 R3, R3 ;  /* 0x0000000300037245 */ /* 0x000fe40000201400 */
[----:B------:R-:W-:Y:S01]  /*4830*/  @P1 MOV R23, 0x7f800000 ;  /* 0x7f80000000171802 */ /* 0x000fe20000000f00 */
[----:B------:R-:W-:Y:S01]  /*4840*/  FFMA.FTZ R20, R20, R21, -1 ;  /* 0xbf80000014147423 */ /* 0x000fe20000010015 */
[----:B------:R-:W-:Y:S01]  /*4850*/  @P1 FSETP.NEU.FTZ.AND P2, PT, R22, RZ, PT ;  /* 0x000000ff1600120b */ /* 0x000fe20003f5d000 */
[----:B------:R-:W-:Y:S02]  /*4860*/  FMUL.FTZ R3, R3, 1.1920928955078125e-07 ;  /* 0x3400000003037820 */ /* 0x000fe40000410000 */
[----:B------:R-:W-:-:S04]  /*4870*/  FADD.FTZ R19, R19, R20 ;  /* 0x0000001413137221 */ /* 0x000fc80000010000 */
[----:B------:R-:W-:Y:S01]  /*4880*/  FFMA.FTZ R20, R19, -R24, 0.10546888411045074463 ;  /* 0x3dd8001213147423 */ /* 0x000fe20000010818 */
[----:B------:R-:W-:-:S03]  /*4890*/  MOV R24, 0x3f800000 ;  /* 0x3f80000000187802 */ /* 0x000fc60000000f00 */
[C---:B------:R-:W-:Y:S02]  /*48a0*/  FFMA.FTZ R20, R19.reuse, R20, -0.13229703903198242188 ;  /* 0xbe0778e013147423 */ /* 0x040fe40000010014 */
[----:B------:R-:W-:Y:S02]  /*48b0*/  FFMA R21, R24, -1, R24 ;  /* 0xbf80000018157823 */ /* 0x000fe40000000018 */
[----:B------:R-:W-:Y:S02]  /*48c0*/  FFMA.FTZ R20, R19, R20, 0.14491446316242218018 ;  /* 0x3e14647513147423 */ /* 0x000fe40000010014 */
[----:B------:R-:W-:Y:S02]  /*48d0*/  FFMA R21, R21, R24, 1 ;  /* 0x3f80000015157423 */ /* 0x000fe40000000018 */
[----:B------:R-:W-:-:S04]  /*48e0*/  FFMA.FTZ R20, R19, R20, -0.16641564667224884033 ;  /* 0xbe2a68dd13147423 */ /* 0x000fc80000010014 */
[----:B------:R-:W-:-:S04]  /*48f0*/  FFMA.FTZ R20, R19, R20, 0.19988867640495300293 ;  /* 0x3e4caf9e13147423 */ /* 0x000fc80000010014 */
[----:B------:R-:W-:-:S04]  /*4900*/  FFMA.FTZ R20, R19, R20, -0.25000196695327758789 ;  /* 0xbe80004213147423 */ /* 0x000fc80000010014 */
[----:B------:R-:W-:-:S04]  /*4910*/  FFMA.FTZ R20, R19, R20, 0.33333510160446166992 ;  /* 0x3eaaaae613147423 */ /* 0x000fc80000010014 */
[----:B------:R-:W-:-:S04]  /*4920*/  FFMA.FTZ R20, R19, R20, -0.5 ;  /* 0xbf00000013147423 */ /* 0x000fc80000010014 */
[----:B------:R-:W-:-:S04]  /*4930*/  FMUL.FTZ R20, R19, R20 ;  /* 0x0000001413147220 */ /* 0x000fc80000410000 */
[----:B------:R-:W-:Y:S01]  /*4940*/  FFMA.FTZ R20, R19, R20, R19 ;  /* 0x0000001413147223 */ /* 0x000fe20000010013 */
[----:B------:R-:W-:-:S03]  /*4950*/  FFMA R19, R0, R21, RZ ;  /* 0x0000001500137223 */ /* 0x000fc600000000ff */
[----:B------:R-:W-:Y:S01]  /*4960*/  FFMA.FTZ R3, R3, 0.69314718246459960938, R20 ;  /* 0x3f31721803037823 */ /* 0x000fe20000010014 */
[----:B------:R-:W-:Y:S01]  /*4970*/  @P0 FFMA.FTZ R3, R22, R23, +INF ;  /* 0x7f80000016030423 */ /* 0x000fe20000010017 */
[----:B------:R-:W1:Y:S01]  /*4980*/  FCHK P0, R0, 1 ;  /* 0x3f80000000007902 */ /* 0x000e620000000000 */
[----:B------:R-:W-:-:S03]  /*4990*/  FFMA R20, R19, -1, R0 ;  /* 0xbf80000013147823 */ /* 0x000fc60000000000 */
[----:B------:R-:W-:Y:S01]  /*49a0*/  @P1 FSEL R3, R3, -RZ, P2 ;  /* 0x800000ff03031208 */ /* 0x000fe20001000000 */
[----:B------:R-:W-:-:S04]  /*49b0*/  FFMA R20, R21, R20, R19 ;  /* 0x0000001415147223 */ /* 0x000fc80000000013 */
[----:B------:R-:W-:Y:S01]  /*49c0*/  FMUL.FTZ R19, R3, 0.5 ;  /* 0x3f00000003137820 */ /* 0x000fe20000410000 */
[----:B-1----:R-:W-:Y:S06]  /*49d0*/  @!P0 BRA `(.L_x_3758) ;  /* 0x0000000000108947 */ /* 0x002fec0003800000 */
[----:B------:R-:W-:Y:S02]  /*49e0*/  MOV R23, 0x3f800000 ;  /* 0x3f80000000177802 */ /* 0x000fe40000000f00 */
[----:B------:R-:W-:-:S07]  /*49f0*/  MOV R22, 0x4a10 ;  /* 0x00004a1000167802 */ /* 0x000fce0000000f00 */
[----:B0-23--:R-:W-:Y:S05]  /*4a00*/  CALL.REL.NOINC `($__internal_144_$__cuda_sm3x_div_rn_ftz_f32_slowpath) ;  /* 0x0000011000f87944 */ /* 0x00dfea0003c00000 */
[----:B------:R-:W-:-:S07]  /*4a10*/  MOV R20, R0 ;  /* 0x0000000000147202 */ /* 0x000fce0000000f00 */
.L_x_3758:
[----:B------:R-:W-:Y:S05]  /*4a20*/  BSYNC.RECONVERGENT B3 ;  /* 0x0000000000037941 */ /* 0x000fea0003800200 */
.L_x_3757:
        /* <DEDUP_REMOVED lines=27> */
.L_x_3756:
[----:B------:R-:W-:Y:S01]  /*4be0*/  MOV R3, 0x3f800000 ;  /* 0x3f80000000037802 */ /* 0x000fe20000000f00 */
[----:B------:R-:W1:Y:S01]  /*4bf0*/  FCHK P0, R0, 1 ;  /* 0x3f80000000007902 */ /* 0x000e620000000000 */
[C---:B------:R-:W-:Y:S01]  /*4c00*/  FMUL.FTZ R19, R0.reuse, 0.5 ;  /* 0x3f00000000137820 */ /* 0x040fe20000410000 */
[----:B------:R-:W-:Y:S02]  /*4c10*/  BSSY.RECONVERGENT B3, `(.L_x_3759) ;  /* 0x000000c000037945 */ /* 0x000fe40003800200 */
[----:B------:R-:W-:Y:S01]  /*4c20*/  FFMA R20, R3, -R3, 1 ;  /* 0x3f80000003147423 */ /* 0x000fe20000000803 */
[----:B------:R-:W-:-:S03]  /*4c30*/  FMUL.FTZ R19, R0, R19 ;  /* 0x0000001300137220 */ /* 0x000fc60000410000 */
[----:B------:R-:W-:-:S04]  /*4c40*/  FFMA R3, R20, R3, 1 ;  /* 0x3f80000014037423 */ /* 0x000fc80000000003 */
[----:B------:R-:W-:-:S04]  /*4c50*/  FFMA R20, R3, R0, RZ ;  /* 0x0000000003147223 */ /* 0x000fc800000000ff */
[----:B------:R-:W-:-:S04]  /*4c60*/  FFMA R21, R20, -1, R0 ;  /* 0xbf80000014157823 */ /* 0x000fc80000000000 */
[----:B------:R-:W-:Y:S01]  /*4c70*/  FFMA R3, R3, R21, R20 ;  /* 0x0000001503037223 */ /* 0x000fe20000000014 */
[----:B-1----:R-:W-:Y:S06]  /*4c80*/  @!P0 BRA `(.L_x_3760) ;  /* 0x0000000000108947 */ /* 0x002fec0003800000 */
[----:B------:R-:W-:Y:S01]  /*4c90*/  HFMA2 R23, -RZ, RZ, 1.875, 0 ;  /* 0x3f800000ff177431 */ /* 0x000fe200000001ff */
[----:B------:R-:W-:-:S07]  /*4ca0*/  MOV R22, 0x4cc0 ;  /* 0x00004cc000167802 */ /* 0x000fce0000000f00 */
[----:B0-23--:R-:W-:Y:S05]  /*4cb0*/  CALL.REL.NOINC `($__internal_144_$__cuda_sm3x_div_rn_ftz_f32_slowpath) ;  /* 0x00000110004c7944 */ /* 0x00dfea0003c00000 */
[----:B------:R-:W-:-:S07]  /*4cc0*/  MOV R3, R0 ;  /* 0x0000000000037202 */ /* 0x000fce0000000f00 */
.L_x_3760:
[----:B------:R-:W-:Y:S05]  /*4cd0*/  BSYNC.RECONVERGENT B3 ;  /* 0x0000000000037941 */ /* 0x000fea0003800200 */
.L_x_3759:
[----:B------:R-:W-:Y:S02]  /*4ce0*/  HFMA2 R21, -RZ, RZ, 0.89990234375, 10328 ;  /* 0x3b33710bff157431 */ /* 0x000fe400000001ff */
[----:B------:R-:W-:Y:S01]  /*4cf0*/  FMUL.FTZ R0, R3, R3 ;  /* 0x0000000303007220 */ /* 0x000fe20000410000 */
[----:B------:R-:W-:Y:S02]  /*4d00*/  LOP3.LUT P2, RZ, R2, 0x10, RZ, 0xc0, !PT ;  /* 0x0000001002ff7812 */ /* 0x000fe4000784c0ff */
        /* <DEDUP_REMOVED lines=10> */
[----:B------:R-:W-:-:S03]  /*4db0*/  IMAD.MOV.U32 R21, RZ, RZ, 0x3f6ee581 ;  /* 0x3f6ee581ff157424 */ /* 0x000fc600078e00ff */
        /* <DEDUP_REMOVED lines=13> */
.L_x_3740:
[----:B------:R-:W-:Y:S01]  /*4e90*/  FMUL.FTZ R19, R14, 0.36787945032119750977 ;  /* 0x3ebc5ab20e137820 */ /* 0x000fe20000410000 */
[----:B------:R-:W-:Y:S01]  /*4ea0*/  FMUL.FTZ R20, R15, 0.36787945032119750977 ;  /* 0x3ebc5ab20f147820 */ /* 0x000fe20000410000 */
[----:B------:R-:W-:Y:S02]  /*4eb0*/  BSSY.RECONVERGENT B3, `(.L_x_3761) ;  /* 0x0000020000037945 */ /* 0x000fe40003800200 */
[----:B------:R-:W-:Y:S01]  /*4ec0*/  FADD.FTZ R19, |R19|, -RZ ;  /* 0x800000ff13137221 */ /* 0x000fe20000010200 */
[----:B------:R-:W-:-:S05]  /*4ed0*/  FADD.FTZ R20, |R20|, -RZ ;  /* 0x800000ff14147221 */ /* 0x000fca0000010200 */
[CC--:B------:R-:W-:Y:S02]  /*4ee0*/  VIMNMX R21, PT, PT, R19.reuse, R20.reuse, !PT ;  /* 0x0000001413157248 */ /* 0x0c0fe40007fe0100 */
        /* <DEDUP_REMOVED lines=13> */
[----:B------:R-:W-:Y:S01]  /*4fc0*/  FFMA R19, -R3, R20, 1 ;  /* 0x3f80000003137423 */ /* 0x000fe20000000114 */
[----:B------:R-:W-:-:S02]  /*4fd0*/  HFMA2 R22, -RZ, RZ, 1.875, 0 ;  /* 0x3f800000ff167431 */ /* 0x000fc400000001ff */
[----:B------:R-:W-:Y:S01]  /*4fe0*/  FSEL R21, R21, +INF , P0 ;  /* 0x7f80000015157808 */ /* 0x000fe20000000000 */
[----:B------:R-:W-:-:S04]  /*4ff0*/  FFMA R19, R20, R19, R20 ;  /* 0x0000001314137223 */ /* 0x000fc80000000014 */
[----:B------:R-:W-:Y:S01]  /*5000*/  FFMA R20, R0, R19, RZ ;  /* 0x0000001300147223 */ /* 0x000fe200000000ff */
[----:B------:R-:W1:Y:S03]  /*5010*/  MUFU.LG2 R21, R21 ;  /* 0x0000001500157308 */ /* 0x000e660000000c00 */
[----:B------:R-:W-:-:S04]  /*5020*/  FFMA R23, -R3, R20, R0 ;  /* 0x0000001403177223 */ /* 0x000fc80000000100 */
[----:B------:R-:W-:Y:S01]  /*5030*/  FFMA R20, R19, R23, R20 ;  /* 0x0000001713147223 */ /* 0x000fe20000000014 */
[----:B------:R-:W4:Y:S01]  /*5040*/  FCHK P0, R0, R3 ;  /* 0x0000000300007302 */ /* 0x000f220000000000 */
[----:B-1----:R-:W-:Y:S01]  /*5050*/  FFMA.FTZ R19, R21, 0.69314718246459960938, R22 ;  /* 0x3f31721815137823 */ /* 0x002fe20000010016 */
[----:B----4-:R-:W-:Y:S06]  /*5060*/  @!P0 BRA `(.L_x_3762) ;  /* 0x0000000000108947 */ /* 0x010fec0003800000 */
[----:B------:R-:W-:Y:S02]  /*5070*/  MOV R23, R3 ;  /* 0x0000000300177202 */ /* 0x000fe40000000f00 */
[----:B------:R-:W-:-:S07]  /*5080*/  MOV R22, 0x50a0 ;  /* 0x000050a000167802 */ /* 0x000fce0000000f00 */
[----:B0-23--:R-:W-:Y:S05]  /*5090*/  CALL.REL.NOINC `($__internal_144_$__cuda_sm3x_div_rn_ftz_f32_slowpath) ;  /* 0x0000010c00547944 */ /* 0x00dfea0003c00000 */
[----:B------:R-:W-:-:S07]  /*50a0*/  MOV R20, R0 ;  /* 0x0000000000147202 */ /* 0x000fce0000000f00 */
.L_x_3762:
[----:B------:R-:W-:Y:S05]  /*50b0*/  BSYNC.RECONVERGENT B3 ;  /* 0x0000000000037941 */ /* 0x000fea0003800200 */
.L_x_3761:
        /* <DEDUP_REMOVED lines=29> */
.L_x_3739:
        /* <DEDUP_REMOVED lines=8> */
[----:B------:R-:W4:Y:S07]  /*5310*/  MUFU.RCP R22, R3 ;  /* 0x0000000300167308 */ /* 0x000f2e0000001000 */
[C---:B------:R-:W-:Y:S01]  /*5320*/  @P0 FMUL.FTZ R20, R15.reuse, 4 ;  /* 0x408000000f140820 */ /* 0x040fe20000410000 */
[----:B-1----:R-:W-:Y:S01]  /*5330*/  @P0 FMUL.FTZ R0, R14, 4 ;  /* 0x408000000e000820 */ /* 0x002fe20000410000 */
[----:B------:R-:W-:Y:S02]  /*5340*/  @!P0 FMUL.FTZ R19, R15, R15 ;  /* 0x0000000f0f138220 */ /* 0x000fe40000410000 */
[----:B------:R-:W-:-:S02]  /*5350*/  @P0 FMUL.FTZ R21, R20, R20 ;  /* 0x0000001414150220 */ /* 0x000fc40000410000 */
[----:B------:R-:W-:Y:S02]  /*5360*/  @!P0 FFMA.FTZ R20, R14, R14, R19 ;  /* 0x0000000e0e148223 */ /* 0x000fe40000010013 */
[----:B------:R-:W-:Y:S01]  /*5370*/  @P0 FFMA.FTZ R21, R0, R0, R21 ;  /* 0x0000000000150223 */ /* 0x000fe20000010015 */
[----:B------:R-:W-:Y:S01]  /*5380*/  FSEL R0, R23, R24, P2 ;  /* 0x0000001817007208 */ /* 0x000fe20001000000 */
[----:B----4-:R-:W-:Y:S02]  /*5390*/  FFMA R19, -R3, R22, 1 ;  /* 0x3f80000003137423 */ /* 0x010fe40000000116 */
[----:B------:R-:W-:Y:S01]  /*53a0*/  @P0 FMUL.FTZ R20, R21, 0.0625 ;  /* 0x3d80000015140820 */ /* 0x000fe20000410000 */
[----:B------:R-:W-:Y:S01]  /*53b0*/  FCHK P0, R0, R3 ;  /* 0x0000000300007302 */ /* 0x000fe20000000000 */
[----:B------:R-:W-:-:S04]  /*53c0*/  FFMA R19, R22, R19, R22 ;  /* 0x0000001316137223 */ /* 0x000fc80000000016 */
[----:B------:R-:W-:-:S03]  /*53d0*/  FFMA R22, R0, R19, RZ ;  /* 0x0000001300167223 */ /* 0x000fc600000000ff */
[----:B------:R-:W1:Y:S01]  /*53e0*/  MUFU.LG2 R20, R20 ;  /* 0x0000001400147308 */ /* 0x000e620000000c00 */
[----:B------:R-:W-:-:S04]  /*53f0*/  FFMA R21, -R3, R22, R0 ;  /* 0x0000001603157223 */ /* 0x000fc80000000100 */
[----:B------:R-:W-:Y:S01]  /*5400*/  FFMA R21, R19, R21, R22 ;  /* 0x0000001513157223 */ /* 0x000fe20000000016 */
[----:B-1----:R-:W-:Y:S01]  /*5410*/  FMUL.FTZ R19, R20, 0.69314718246459960938 ;  /* 0x3f31721814137820 */ /* 0x002fe20000410000 */
[----:B------:R-:W-:Y:S06]  /*5420*/  @!P0 BRA `(.L_x_3764) ;  /* 0x0000000000108947 */ /* 0x000fec0003800000 */
[----:B------:R-:W-:Y:S02]  /*5430*/  MOV R23, R3 ;  /* 0x0000000300177202 */ /* 0x000fe40000000f00 */
[----:B------:R-:W-:-:S07]  /*5440*/  MOV R22, 0x5460 ;  /* 0x0000546000167802 */ /* 0x000fce0000000f00 */
[----:B0-23--:R-:W-:Y:S05]  /*5450*/  CALL.REL.NOINC `($__internal_144_$__cuda_sm3x_div_rn_ftz_f32_slowpath) ;  /* 0x0000010800647944 */ /* 0x00dfea0003c00000 */
[----:B------:R-:W-:-:S07]  /*5460*/  MOV R21, R0 ;  /* 0x0000000000157202 */ /* 0x000fce0000000f00 */
.L_x_3764:
[----:B------:R-:W-:Y:S05]  /*5470*/  BSYNC.RECONVERGENT B3 ;  /* 0x0000000000037941 */ /* 0x000fea0003800200 */
.L_x_3763:
[----:B------:R-:W-:Y:S02]  /*5480*/  HFMA2 R23, -RZ, RZ, 0.89990234375, 10328 ;  /* 0x3b33710bff177431 */ /* 0x000fe400000001ff */
[----:B------:R-:W-:Y:S01]  /*5490*/  FMUL.FTZ R0, R21, R21 ;  /* 0x0000001515007220 */ /* 0x000fe20000410000 */
[C---:B------:R-:W-:Y:S02]  /*54a0*/  ISETP.GE.AND P1, PT, R14.reuse, RZ, PT ;  /* 0x000000ff0e00720c */ /* 0x040fe40003f26270 */
[----:B------:R-:W-:Y:S02]  /*54b0*/  FSETP.NEU.FTZ.AND P0, PT, R3, RZ, PT ;  /* 0x000000ff0300720b */ /* 0x000fe40003f1d000 */
        /* <DEDUP_REMOVED lines=10> */
[----:B------:R-:W-:Y:S01]  /*5560*/  FFMA.FTZ R0, R0, R21, R21 ;  /* 0x0000001500007223 */ /* 0x000fe20000010015 */
[----:B------:R-:W-:-:S03]  /*5570*/  FSEL R3, R23, 1.8663789033889770508, P2 ;  /* 0x3feee58117037808 */ /* 0x000fc60001000000 */
[----:B------:R-:W-:-:S05]  /*5580*/  FFMA.FTZ R21, R23, 1.6832555532455444336, -R0 ;  /* 0x3fd774eb17157823 */ /* 0x000fca0000010800 */
[----:B------:R-:W-:Y:S01]  /*5590*/  FSEL R20, R21, R0, P2 ;  /* 0x0000000015147208 */ /* 0x000fe20001000000 */
[----:B------:R-:W-:-:S04]  /*55a0*/  @!P2 FADD.FTZ R0, -R0, -RZ ;  /* 0x800000ff0000a221 */ /* 0x000fc80000010100 */
[----:B------:R-:W-:Y:S01]  /*55b0*/  @!P1 FFMA.FTZ R20, R3, 1.6832555532455444336, R0 ;  /* 0x3fd774eb03149823 */ /* 0x000fe20000010000 */
[----:B------:R-:W-:Y:S02]  /*55c0*/  HFMA2 R0, -RZ, RZ, 2.04296875, -15.78125 ;  /* 0x4016cbe4ff007431 */ /* 0x000fe400000001ff */
[----:B------:R-:W-:-:S03]  /*55d0*/  FADD.FTZ R3, |R14|, |R15| ;  /* 0x4000000f0e037221 */ /* 0x000fc60000010200 */
[----:B------:R-:W-:Y:S02]  /*55e0*/  @!P3 FSEL R20, R0, 0.78539818525314331055, !P1 ;  /* 0x3f490fdb0014b808 */ /* 0x000fe40004800000 */
[----:B------:R-:W-:Y:S02]  /*55f0*/  @!P0 FSEL R20, RZ, 3.1415927410125732422, P1 ;  /* 0x40490fdbff148808 */ /* 0x000fe40000800000 */
[----:B------:R-:W-:Y:S02]  /*5600*/  FSETP.NAN.FTZ.AND P0, PT, |R3|, |R3|, PT ;  /* 0x400000030300720b */ /* 0x000fe40003f18200 */
[----:B------:R-:W-:-:S04]  /*5610*/  LOP3.LUT R20, R20, 0x80000000, R15, 0xb8, !PT ;  /* 0x8000000014147812 */ /* 0x000fc800078eb80f */
[----:B------:R-:W-:-:S07]  /*5620*/  FSEL R14, R3, R20, P0 ;  /* 0x00000014030e7208 */ /* 0x000fce0000000000 */
.L_x_3746:
[----:B------:R-:W-:Y:S05]  /*5630*/  BSYNC.RECONVERGENT B2 ;  /* 0x0000000000027941 */ /* 0x000fea0003800200 */
.L_x_3738:
[CC--:B------:R-:W-:Y:S01]  /*5640*/  FMUL.FTZ R15, R17.reuse, R14.reuse ;  /* 0x0000000e110f7220 */ /* 0x0c0fe20000410000 */
[C---:B------:R-:W-:Y:S01]  /*5650*/  FMUL.FTZ R14, R16.reuse, R14 ;  /* 0x0000000e100e7220 */ /* 0x040fe20000410000 */
[----:B------:R-:W-:Y:S02]  /*5660*/  BSSY.RECONVERGENT B0, `(.L_x_3765) ;  /* 0x0000039000007945 */ /* 0x000fe40003800200 */
[-C--:B------:R-:W-:Y:S01]  /*5670*/  FFMA.FTZ R15, R16, R19.reuse, R15 ;  /* 0x00000013100f7223 */ /* 0x080fe2000001000f */
[----:B------:R-:W-:-:S04]  /*5680*/  FFMA.FTZ R19, R17, R19, -R14 ;  /* 0x0000001311137223 */ /* 0x000fc8000001080e */
[----:B------:R-:W-:-:S13]  /*5690*/  LOP3.LUT P0, R0, R15, 0x7fffffff, RZ, 0xc0, !PT ;  /* 0x7fffffff0f007812 */ /* 0x000fda000780c0ff */
[----:B------:R-:W-:Y:S05]  /*56a0*/  @!P0 BRA `(.L_x_3766) ;  /* 0x0000000000c88947 */ /* 0x000fea0003800000 */
[----:B------:R-:W-:-:S13]  /*56b0*/  LOP3.LUT P0, R3, R19, 0x7fffffff, RZ, 0xc0, !PT ;  /* 0x7fffffff13037812 */ /* 0x000fda000780c0ff */
[----:B------:R-:W-:Y:S05]  /*56c0*/  @!P0 BRA `(.L_x_3767) ;  /* 0x0000000000b08947 */ /* 0x000fea0003800000 */
[----:B------:R-:W-:-:S13]  /*56d0*/  ISETP.GT.U32.AND P0, PT, R0, 0x7f7fffff, PT ;  /* 0x7f7fffff0000780c */ /* 0x000fda0003f04070 */
[----:B------:R-:W-:Y:S05]  /*56e0*/  @P0 BRA `(.L_x_3768) ;  /* 0x0000000000880947 */ /* 0x000fea0003800000 */
[----:B------:R-:W-:-:S05]  /*56f0*/  VIADD R0, R19, 0xbd4e8de8 ;  /* 0xbd4e8de813007836 */ /* 0x000fca0000000000 */
[----:B------:R-:W-:-:S13]  /*5700*/  ISETP.GE.U32.AND P0, PT, R0, 0x8e8e5d, PT ;  /* 0x008e8e5d0000780c */ /* 0x000fda0003f06070 */
[----:B------:R-:W-:Y:S01]  /*5710*/  @P0 FMUL.FTZ R0, R19, 1.4426950216293334961 ;  /* 0x3fb8aa3b13000820 */ /* 0x000fe20000410000 */
[----:B------:R-:W-:-:S04]  /*5720*/  @P0 FMUL.RZ R16, R15, 0.15915493667125701904 ;  /* 0x3e22f9830f100820 */ /* 0x000fc8000040c000 */
[----:B------:R-:W-:Y:S08]  /*5730*/  @P0 MUFU.SIN R17, R16 ;  /* 0x0000001000110308 */ /* 0x000ff00000000400 */
[----:B------:R-:W1:Y:S08]  /*5740*/  @P0 MUFU.EX2 R0, R0 ;  /* 0x0000000000000308 */ /* 0x000e700000000800 */
[----:B------:R-:W4:Y:S01]  /*5750*/  @P0 MUFU.COS R3, R16 ;  /* 0x0000001000030308 */ /* 0x000f220000000000 */
[C---:B-1----:R-:W-:Y:S01]  /*5760*/  @P0 FMUL.FTZ R15, R0.reuse, R17 ;  /* 0x00000011000f0220 */ /* 0x042fe20000410000 */
[----:B----4-:R-:W-:Y:S01]  /*5770*/  @P0 FMUL.FTZ R14, R0, R3 ;  /* 0x00000003000e0220 */ /* 0x010fe20000410000 */
[----:B------:R-:W-:Y:S06]  /*5780*/  @P0 BRA `(.L_x_3769) ;  /* 0x0000000000980947 */ /* 0x000fec0003800000 */
[----:B------:R-:W-:Y:S01]  /*5790*/  FADD.FTZ R0, R19, -162.88958740234375 ;  /* 0xc322e3bc13007421 */ /* 0x000fe20000010000 */
[----:B------:R-:W-:-:S03]  /*57a0*/  FMUL.RZ R16, R15, 0.15915493667125701904 ;  /* 0x3e22f9830f107820 */ /* 0x000fc6000040c000 */
[----:B------:R-:W-:Y:S01]  /*57b0*/  FMUL.FTZ R0, R0, 1.4426950216293334961 ;  /* 0x3fb8aa3b00007820 */ /* 0x000fe20000410000 */
[----:B------:R-:W-:Y:S08]  /*57c0*/  MUFU.COS R15, R16 ;  /* 0x00000010000f7308 */ /* 0x000ff00000000000 */
[----:B------:R-:W1:Y:S08]  /*57d0*/  MUFU.EX2 R0, R0 ;  /* 0x0000000000007308 */ /* 0x000e700000000800 */
[----:B------:R-:W4:Y:S01]  /*57e0*/  MUFU.SIN R17, R16 ;  /* 0x0000001000117308 */ /* 0x000f220000000400 */
[----:B-1----:R-:W-:-:S02]  /*57f0*/  LEA.HI R3, R0, 0xffffffed, RZ, 0x9 ;  /* 0xffffffed00037811 */ /* 0x002fc400078f48ff */
[----:B------:R-:W-:Y:S02]  /*5800*/  LOP3.LUT R0, R0, 0x7fffff, RZ, 0xc0, !PT ;  /* 0x007fffff00007812 */ /* 0x000fe400078ec0ff */
[----:B------:R-:W-:Y:S02]  /*5810*/  LOP3.LUT R14, R3, 0xffff, RZ, 0xc0, !PT ;  /* 0x0000ffff030e7812 */ /* 0x000fe400078ec0ff */
[----:B------:R-:W-:Y:S02]  /*5820*/  LOP3.LUT R0, R0, 0x7f000000, RZ, 0xfc, !PT ;  /* 0x7f00000000007812 */ /* 0x000fe400078efcff */
[----:B------:R-:W-:-:S03]  /*5830*/  LEA.HI R14, R14, R3, RZ, 0x11 ;  /* 0x000000030e0e7211 */ /* 0x000fc600078f88ff */
[-C--:B------:R-:W-:Y:S01]  /*5840*/  FMUL.FTZ R15, R15, R0.reuse ;  /* 0x000000000f0f7220 */ /* 0x080fe20000410000 */
[----:B------:R-:W-:Y:S01]  /*5850*/  PRMT R14, R14, 0x9910, RZ ;  /* 0x000099100e0e7816 */ /* 0x000fe200000000ff */
[----:B----4-:R-:W-:-:S03]  /*5860*/  FMUL.FTZ R17, R17, R0 ;  /* 0x0000000011117220 */ /* 0x010fc60000410000 */
        /* <DEDUP_REMOVED lines=10> */
.L_x_3768:
[----:B------:R-:W-:-:S13]  /*5910*/  ISETP.NE.AND P1, PT, R3, 0x7f800000, PT ;  /* 0x7f8000000300780c */ /* 0x000fda0003f25270 */
[----:B------:R-:W-:Y:S01]  /*5920*/  @P1 FADD.FTZ R15, R15, -R15 ;  /* 0x8000000f0f0f1221 */ /* 0x000fe20000010000 */
[----:B------:R-:W-:-:S03]  /*5930*/  @!P1 ISETP.GT.AND P0, PT, R19, -0x1, PT ;  /* 0xffffffff1300980c */ /* 0x000fc60003f04270 */
[----:B------:R-:W-:Y:S01]  /*5940*/  @!P1 FADD.FTZ R0, R15, -R15 ;  /* 0x8000000f0f009221 */ /* 0x000fe20000010000 */
[----:B------:R-:W-:Y:S02]  /*5950*/  @P1 MOV R14, R15 ;  /* 0x0000000f000e1202 */ /* 0x000fe40000000f00 */
[----:B------:R-:W-:Y:S02]  /*5960*/  @!P1 FSEL R14, R19, RZ, P0 ;  /* 0x000000ff130e9208 */ /* 0x000fe40000000000 */
[----:B------:R-:W-:Y:S01]  /*5970*/  @!P1 FSEL R15, R0, RZ, P0 ;  /* 0x000000ff000f9208 */ /* 0x000fe20000000000 */
[----:B------:R-:W-:Y:S06]  /*5980*/  BRA `(.L_x_3769) ;  /* 0x0000000000187947 */ /* 0x000fec0003800000 */
.L_x_3767:
[----:B------:R-:W-:-:S04]  /*5990*/  FMUL.RZ R0, R15, 0.15915493667125701904 ;  /* 0x3e22f9830f007820 */ /* 0x000fc8000040c000 */
[----:B------:R1:W4:Y:S08]  /*59a0*/  MUFU.COS R14, R0 ;  /* 0x00000000000e7308 */ /* 0x0003300000000000 */
[----:B------:R1:W0:Y:S01]  /*59b0*/  MUFU.SIN R15, R0 ;  /* 0x00000000000f7308 */ /* 0x0002220000000400 */
[----:B------:R-:W-:Y:S05]  /*59c0*/  BRA `(.L_x_3769) ;  /* 0x0000000000087947 */ /* 0x000fea0003800000 */
.L_x_3766:
[----:B------:R-:W-:-:S06]  /*59d0*/  FMUL.FTZ R14, R19, 1.4426950216293334961 ;  /* 0x3fb8aa3b130e7820 */ /* 0x000fcc0000410000 */
[----:B------:R-:W1:Y:S02]  /*59e0*/  MUFU.EX2 R14, R14 ;  /* 0x0000000e000e7308 */ /* 0x000e640000000800 */
.L_x_3769:
[----:B------:R-:W-:Y:S05]  /*59f0*/  BSYNC.RECONVERGENT B0 ;  /* 0x0000000000007941 */ /* 0x000fea0003800200 */
.L_x_3765:
[----:B------:R-:W5:Y:S01]  /*5a00*/  LDCU.64 UR18, c[0x0][0xfd0] ;  /* 0x0001fa00ff1277ac */ /* 0x000f620008000a00 */
[----:B------:R-:W-:Y:S01]  /*5a10*/  FSETP.NAN.FTZ.AND P0, PT, R8, R8, PT ;  /* 0x000000080800720b */ /* 0x000fe20003f18000 */
[----:B------:R-:W-:Y:S01]  /*5a20*/  BSSY.RECONVERGENT B2, `(.L_x_3770) ;  /* 0x0000273000027945 */ /* 0x000fe20003800200 */
[----:B------:R-:W-:-:S04]  /*5a30*/  FSETP.NAN.FTZ.AND P1, PT, R9, R9, PT ;  /* 0x000000090900720b */ /* 0x000fc80003f38000 */
[----:B------:R-:W-:Y:S01]  /*5a40*/  PLOP3.LUT P0, PT, P0, P1, PT, 0xf8, 0x8f ;  /* 0x00000000008f781c */ /* 0x000fe20000703f70 */
[C---:B-----5:R-:W-:Y:S01]  /*5a50*/  FMUL.FTZ R3, R13.reuse, UR19 ;  /* 0x000000130d037c20 */ /* 0x060fe20008410000 */
        /* <DEDUP_REMOVED lines=25> */
[----:B------:R-:W-:Y:S01]  /*5bf0*/  HFMA2 R20, -RZ, RZ, 1.875, 0 ;  /* 0x3f800000ff147431 */ /* 0x000fe200000001ff */
        /* <DEDUP_REMOVED lines=14> */
[----:B------:R-:W-:Y:S01]  /*5ce0*/  FADD.FTZ R17, R17, R20 ;  /* 0x0000001411117221 */ /* 0x000fe20000010000 */
[----:B------:R-:W-:-:S03]  /*5cf0*/  FMUL.FTZ R16, R16, 1.1920928955078125e-07 ;  /* 0x3400000010107820 */ /* 0x000fc60000410000 */
[C---:B------:R-:W-:Y:S02]  /*5d00*/  FFMA.FTZ R20, R17.reuse, -R22, 0.10546888411045074463 ;  /* 0x3dd8001211147423 */ /* 0x040fe40000010816 */
[----:B------:R-:W1:Y:S02]  /*5d10*/  MUFU.RCP R22, R3 ;  /* 0x0000000300167308 */ /* 0x000e640000001000 */
[----:B------:R-:W-:-:S04]  /*5d20*/  FFMA.FTZ R20, R17, R20, -0.13229703903198242188 ;  /* 0xbe0778e011147423 */ /* 0x000fc80000010014 */
[----:B------:R-:W-:-:S04]  /*5d30*/  FFMA.FTZ R20, R17, R20, 0.14491446316242218018 ;  /* 0x3e14647511147423 */ /* 0x000fc80000010014 */
[----:B------:R-:W-:-:S04]  /*5d40*/  FFMA.FTZ R20, R17, R20, -0.16641564667224884033 ;  /* 0xbe2a68dd11147423 */ /* 0x000fc80000010014 */
[----:B------:R-:W-:Y:S01]  /*5d50*/  FFMA.FTZ R20, R17, R20, 0.19988867640495300293 ;  /* 0x3e4caf9e11147423 */ /* 0x000fe20000010014 */
[----:B-1----:R-:W-:-:S03]  /*5d60*/  FFMA R19, -R3, R22, 1 ;  /* 0x3f80000003137423 */ /* 0x002fc60000000116 */
        /* <DEDUP_REMOVED lines=10> */
[----:B------:R-:W1:Y:S01]  /*5e10*/  FCHK P0, R0, R3 ;  /* 0x0000000300007302 */ /* 0x000e620000000000 */
[----:B------:R-:W-:-:S03]  /*5e20*/  FFMA R17, -R3, R20, R0 ;  /* 0x0000001403117223 */ /* 0x000fc60000000100 */
[----:B------:R-:W-:Y:S01]  /*5e30*/  @P1 FSEL R16, R16, -RZ, P2 ;  /* 0x800000ff10101208 */ /* 0x000fe20001000000 */
[----:B------:R-:W-:-:S04]  /*5e40*/  FFMA R17, R19, R17, R20 ;  /* 0x0000001113117223 */ /* 0x000fc80000000014 */
[----:B------:R-:W-:Y:S01]  /*5e50*/  FMUL.FTZ R16, R16, 0.5 ;  /* 0x3f00000010107820 */ /* 0x000fe20000410000 */
[----:B-1----:R-:W-:Y:S06]  /*5e60*/  @!P0 BRA `(.L_x_3777) ;  /* 0x0000000000108947 */ /* 0x002fec0003800000 */
[----:B------:R-:W-:Y:S02]  /*5e70*/  MOV R23, R3 ;  /* 0x0000000300177202 */ /* 0x000fe40000000f00 */
[----:B------:R-:W-:-:S07]  /*5e80*/  MOV R22, 0x5ea0 ;  /* 0x00005ea000167802 */ /* 0x000fce0000000f00 */
[----:B0-234-:R-:W-:Y:S05]  /*5e90*/  CALL.REL.NOINC `($__internal_144_$__cuda_sm3x_div_rn_ftz_f32_slowpath) ;  /* 0x000000fc00d47944 */ /* 0x01dfea0003c00000 */
[----:B------:R-:W-:-:S07]  /*5ea0*/  MOV R17, R0 ;  /* 0x0000000000117202 */ /* 0x000fce0000000f00 */
.L_x_3777:
[----:B------:R-:W-:Y:S05]  /*5eb0*/  BSYNC.RECONVERGENT B3 ;  /* 0x0000000000037941 */ /* 0x000fea0003800200 */
.L_x_3776:
[----:B------:R-:W-:Y:S02]  /*5ec0*/  HFMA2 R19, -RZ, RZ, 0.89990234375, 10328 ;  /* 0x3b33710bff137431 */ /* 0x000fe400000001ff */
[----:B------:R-:W-:Y:S01]  /*5ed0*/  FMUL.FTZ R0, R17, R17 ;  /* 0x0000001111007220 */ /* 0x000fe20000410000 */
[----:B------:R-:W-:Y:S02]  /*5ee0*/  LOP3.LUT P3, RZ, R2, 0x20, RZ, 0xc0, !PT ;  /* 0x0000002002ff7812 */ /* 0x000fe4000786c0ff */
[C---:B------:R-:W-:Y:S02]  /*5ef0*/  ISETP.GE.AND P0, PT, R8.reuse, RZ, PT ;  /* 0x000000ff0800720c */ /* 0x040fe40003f06270 */
[----:B------:R-:W-:Y:S02]  /*5f00*/  FSETP.NEU.FTZ.AND P1, PT, R3, RZ, PT ;  /* 0x000000ff0300720b */ /* 0x000fe40003f3d000 */
[C---:B------:R-:W-:Y:S01]  /*5f10*/  FSETP.NEU.FTZ.AND P2, PT, |R8|.reuse, |R9|, PT ;  /* 0x400000090800720b */ /* 0x040fe20003f5d200 */
[----:B------:R-:W-:Y:S01]  /*5f20*/  FADD.FTZ R8, |R8|, |R9| ;  /* 0x4000000908087221 */ /* 0x000fe20000010200 */
        /* <DEDUP_REMOVED lines=10> */
[----:B------:R-:W-:-:S03]  /*5fd0*/  FSEL R3, R19, 1.8663789033889770508, !P3 ;  /* 0x3feee58113037808 */ /* 0x000fc60005800000 */
[----:B------:R-:W-:-:S05]  /*5fe0*/  FFMA.FTZ R17, R19, 1.6832555532455444336, -R0 ;  /* 0x3fd774eb13117823 */ /* 0x000fca0000010800 */
[----:B------:R-:W-:Y:S01]  /*5ff0*/  FSEL R20, R17, R0, !P3 ;  /* 0x0000000011147208 */ /* 0x000fe20005800000 */
[----:B------:R-:W-:-:S04]  /*6000*/  @P3 FADD.FTZ R0, -R0, -RZ ;  /* 0x800000ff00003221 */ /* 0x000fc80000010100 */
        /* <DEDUP_REMOVED lines=8> */
.L_x_3775:
[----:B------:R-:W-:-:S04]  /*6090*/  FMUL.FTZ R20, R0, R0 ;  /* 0x0000000000147220 */ /* 0x000fc80000410000 */
[----:B------:R-:W-:-:S05]  /*60a0*/  FFMA.FTZ R20, R3, R3, R20 ;  /* 0x0000000303147223 */ /* 0x000fca0000010014 */
[----:B------:R-:W-:-:S13]  /*60b0*/  FSETP.GTU.FTZ.AND P0, PT, R20, 0.69999998807907104492, PT ;  /* 0x3f3333331400780b */ /* 0x000fda0003f1c000 */
[----:B------:R-:W-:Y:S05]  /*60c0*/  @P0 BRA `(.L_x_3779) ;  /* 0x0000000000b40947 */ /* 0x000fea0003800000 */
[----:B------:R-:W1:Y:S01]  /*60d0*/  MUFU.RCP R22, R3 ;  /* 0x0000000300167308 */ /* 0x000e620000001000 */
[----:B------:R-:W-:Y:S07]  /*60e0*/  BSSY.RECONVERGENT B3, `(.L_x_3780) ;  /* 0x000000e000037945 */ /* 0x000fee0003800200 */
[----:B------:R-:W5:Y:S08]  /*60f0*/  MUFU.LG2 R16, R20 ;  /* 0x0000001400107308 */ /* 0x000f700000000c00 */
[----:B------:R-:W0:Y:S01]  /*6100*/  FCHK P0, R0, R3 ;  /* 0x0000000300007302 */ /* 0x000e220000000000 */
[----:B-1----:R-:W-:-:S04]  /*6110*/  FFMA R17, -R3, R22, 1 ;  /* 0x3f80000003117423 */ /* 0x002fc80000000116 */
[----:B------:R-:W-:-:S04]  /*6120*/  FFMA R17, R22, R17, R22 ;  /* 0x0000001116117223 */ /* 0x000fc80000000016 */
[----:B------:R-:W-:Y:S01]  /*6130*/  FFMA R22, R0, R17, RZ ;  /* 0x0000001100167223 */ /* 0x000fe200000000ff */
[----:B-----5:R-:W-:-:S03]  /*6140*/  FMUL.FTZ.D2 R16, R16, 0.69314718246459960938 ;  /* 0x3f31721810107820 */ /* 0x020fc60000310000 */
[----:B------:R-:W-:-:S04]  /*6150*/  FFMA R19, -R3, R22, R0 ;  /* 0x0000001603137223 */ /* 0x000fc80000000100 */
[----:B------:R-:W-:Y:S01]  /*6160*/  FFMA R17, R17, R19, R22 ;  /* 0x0000001311117223 */ /* 0x000fe20000000016 */
[----:B0-----:R-:W-:Y:S06]  /*6170*/  @!P0 BRA `(.L_x_3781) ;  /* 0x0000000000108947 */ /* 0x001fec0003800000 */
[----:B------:R-:W-:Y:S01]  /*6180*/  IMAD.MOV.U32 R23, RZ, RZ, R3 ;  /* 0x000000ffff177224 */ /* 0x000fe200078e0003 */
[----:B------:R-:W-:-:S07]  /*6190*/  MOV R22, 0x61b0 ;  /* 0x000061b000167802 */ /* 0x000fce0000000f00 */
[----:B--234-:R-:W-:Y:S05]  /*61a0*/  CALL.REL.NOINC `($__internal_144_$__cuda_sm3x_div_rn_ftz_f32_slowpath) ;  /* 0x000000fc00107944 */ /* 0x01cfea0003c00000 */
[----:B------:R-:W-:-:S07]  /*61b0*/  MOV R17, R0 ;  /* 0x0000000000117202 */ /* 0x000fce0000000f00 */
.L_x_3781:
[----:B------:R-:W-:Y:S05]  /*61c0*/  BSYNC.RECONVERGENT B3 ;  /* 0x0000000000037941 */ /* 0x000fea0003800200 */
.L_x_3780:
[----:B------:R-:W-:Y:S02]  /*61d0*/  HFMA2 R19, -RZ, RZ, 0.89990234375, 10328 ;  /* 0x3b33710bff137431 */ /* 0x000fe400000001ff */
[----:B------:R-:W-:Y:S01]  /*61e0*/  FMUL.FTZ R0, R17, R17 ;  /* 0x0000001111007220 */ /* 0x000fe20000410000 */
[----:B------:R-:W-:Y:S02]  /*61f0*/  LOP3.LUT P3, RZ, R2, 0x20, RZ, 0xc0, !PT ;  /* 0x0000002002ff7812 */ /* 0x000fe4000786c0ff */
[C---:B------:R-:W-:Y:S02]  /*6200*/  ISETP.GE.AND P0, PT, R8.reuse, RZ, PT ;  /* 0x000000ff0800720c */ /* 0x040fe40003f06270 */
[C---:B------:R-:W-:Y:S02]  /*6210*/  FSETP.NEU.FTZ.AND P2, PT, |R8|.reuse, |R9|, PT ;  /* 0x400000090800720b */ /* 0x040fe40003f5d200 */
[----:B------:R-:W-:Y:S01]  /*6220*/  FSETP.NEU.FTZ.AND P1, PT, R3, RZ, PT ;  /* 0x000000ff0300720b */ /* 0x000fe20003f3d000 */
        /* <DEDUP_REMOVED lines=23> */
.L_x_3779:
        /* <DEDUP_REMOVED lines=28> */
.L_x_3783:
        /* <DEDUP_REMOVED lines=10> */
[----:B------:R-:W-:-:S02]  /*6600*/  @P2 LOP3.LUT R2, R2, 0x4, RZ, 0xfc, !PT ;  /* 0x0000000402022812 */ /* 0x000fc400078efcff */
[----:B------:R-:W-:Y:S02]  /*6610*/  FSETP.GEU.FTZ.AND P0, PT, R32, R27, PT ;  /* 0x0000001b2000720b */ /* 0x000fe40003f1e000 */
[----:B------:R-:W-:Y:S02]  /*6620*/  FSEL R24, R30, R25, P2 ;  /* 0x000000191e187208 */ /* 0x000fe40001000000 */
[----:B------:R-:W-:Y:S02]  /*6630*/  FSEL R31, R27, R32, P0 ;  /* 0x000000201b1f7208 */ /* 0x000fe40000000000 */
[----:B------:R-:W-:Y:S02]  /*6640*/  LOP3.LUT R2, R2, 0xfffffffd, RZ, 0xc0, !PT ;  /* 0xfffffffd02027812 */ /* 0x000fe400078ec0ff */
[----:B------:R-:W-:Y:S02]  /*6650*/  FSETP.GEU.FTZ.AND P0, PT, R31, R28, PT ;  /* 0x0000001c1f00720b */ /* 0x000fe40003f1e000 */
[----:B------:R-:W-:-:S02]  /*6660*/  @P3 LOP3.LUT R2, R2, 0x2, RZ, 0xfc, !PT ;  /* 0x0000000202023812 */ /* 0x000fc400078efcff */
[----:B------:R-:W-:Y:S02]  /*6670*/  FSEL R34, R28, R31, P0 ;  /* 0x0000001f1c227208 */ /* 0x000fe40000000000 */
[----:B------:R-:W-:Y:S02]  /*6680*/  FSEL R25, R29, R26, P3 ;  /* 0x0000001a1d197208 */ /* 0x000fe40001800000 */
[----:B------:R-:W-:Y:S02]  /*6690*/  FSETP.GEU.FTZ.AND P1, PT, R34, R3, PT ;  /* 0x000000032200720b */ /* 0x000fe40003f3e000 */
[----:B------:R-:W-:Y:S02]  /*66a0*/  P2R R39, PR, RZ, 0x1 ;  /* 0x00000001ff277803 */ /* 0x000fe40000000000 */
[----:B------:R-:W-:Y:S02]  /*66b0*/  FSEL R33, R3, R34, P1 ;  /* 0x0000002203217208 */ /* 0x000fe40000800000 */
[----:B------:R-:W-:-:S02]  /*66c0*/  P2R R40, PR, RZ, 0x2 ;  /* 0x00000002ff287803 */ /* 0x000fc40000000000 */
[----:B------:R-:W-:-:S04]  /*66d0*/  FSETP.GEU.FTZ.AND P2, PT, R33, R20, PT ;  /* 0x000000142100720b */ /* 0x000fc80003f5e000 */
[----:B------:R-:W-:Y:S02]  /*66e0*/  FSEL R30, R20, R33, P2 ;  /* 0x00000021141e7208 */ /* 0x000fe40001000000 */
[----:B------:R-:W-:Y:S02]  /*66f0*/  PLOP3.LUT P6, PT, P2, P0, P1, 0x80, 0x0 ;  /* 0x000000000000781c */ /* 0x000fe400017c1010 */
[----:B------:R-:W-:Y:S02]  /*6700*/  FSETP.GEU.FTZ.AND P3, PT, R30, R19, PT ;  /* 0x000000131e00720b */ /* 0x000fe40003f7e000 */
[----:B------:R-:W-:Y:S02]  /*6710*/  P2R R38, PR, RZ, 0x4 ;  /* 0x00000004ff267803 */ /* 0x000fe40000000000 */
[----:B------:R-:W-:Y:S02]  /*6720*/  FSEL R29, R19, R30, P3 ;  /* 0x0000001e131d7208 */ /* 0x000fe40001800000 */
[----:B------:R-:W-:-:S02]  /*6730*/  LOP3.LUT P2, RZ, R2, 0x4, RZ, 0xc0, !PT ;  /* 0x0000000402ff7812 */ /* 0x000fc4000784c0ff */
[----:B------:R-:W-:Y:S02]  /*6740*/  FSETP.GEU.FTZ.AND P4, PT, R29, R22, PT ;  /* 0x000000161d00720b */ /* 0x000fe40003f9e000 */
[----:B------:R-:W-:Y:S02]  /*6750*/  P2R R26, PR, RZ, 0x4 ;  /* 0x00000004ff1a7803 */ /* 0x000fe40000000000 */
[----:B------:R-:W-:Y:S02]  /*6760*/  FSEL R35, R22, R29, P4 ;  /* 0x0000001d16237208 */ /* 0x000fe40002000000 */
[----:B------:R-:W-:Y:S02]  /*6770*/  PLOP3.LUT P0, PT, P4, P6, P3, 0x80, 0x0 ;  /* 0x000000000000781c */ /* 0x000fe4000270d030 */
[----:B------:R-:W-:Y:S02]  /*6780*/  FSETP.GEU.FTZ.AND P5, PT, R35, R0, PT ;  /* 0x000000002300720b */ /* 0x000fe40003fbe000 */
[----:B------:R-:W-:-:S02]  /*6790*/  LOP3.LUT P2, RZ, R2, 0x2, RZ, 0xc0, !PT ;  /* 0x0000000202ff7812 */ /* 0x000fc4000784c0ff */
[----:B------:R-:W-:Y:S02]  /*67a0*/  FSEL R36, R0, R35, P5 ;  /* 0x0000002300247208 */ /* 0x000fe40002800000 */
[----:B------:R-:W-:Y:S02]  /*67b0*/  FSETP.GEU.FTZ.AND P1, PT, R32, R27, PT ;  /* 0x0000001b2000720b */ /* 0x000fe40003f3e000 */
[----:B------:R-:W-:Y:S02]  /*67c0*/  FSETP.GEU.FTZ.AND P6, PT, R36, R21, PT ;  /* 0x000000152400720b */ /* 0x000fe40003fde000 */
[----:B------:R-:W-:Y:S02]  /*67d0*/  P2R R37, PR, RZ, 0x8 ;  /* 0x00000008ff257803 */ /* 0x000fe40000000000 */
[----:B------:R-:W-:Y:S02]  /*67e0*/  PLOP3.LUT P0, PT, P6, P0, P5, 0x80, 0x0 ;  /* 0x000000000000781c */ /* 0x000fe40003701050 */
[----:B------:R-:W-:-:S02]  /*67f0*/  LOP3.LUT P3, RZ, R2, 0x8, RZ, 0xc0, !PT ;  /* 0x0000000802ff7812 */ /* 0x000fc4000786c0ff */
[----:B------:R-:W-:Y:S02]  /*6800*/  PLOP3.LUT P0, PT, P0, P2, P1, 0x80, 0x0 ;  /* 0x000000000000781c */ /* 0x000fe40000705010 */
[----:B------:R-:W-:Y:S02]  /*6810*/  ISETP.NE.AND P2, PT, R26, RZ, PT ;  /* 0x000000ff1a00720c */ /* 0x000fe40003f45270 */
[----:B------:R-:W-:Y:S02]  /*6820*/  LOP3.LUT R2, R2, 0xfffffffd, RZ, 0xc0, !PT ;  /* 0xfffffffd02027812 */ /* 0x000fe400078ec0ff */
[----:B------:R-:W-:Y:S02]  /*6830*/  PLOP3.LUT P0, PT, P0, P2, P3, 0x80, 0x0 ;  /* 0x000000000000781c */ /* 0x000fe40000705030 */
[----:B------:R-:W-:Y:S02]  /*6840*/  FSEL R26, R32, R27, P1 ;  /* 0x0000001b201a7208 */ /* 0x000fe40000800000 */
[----:B------:R-:W-:-:S02]  /*6850*/  ISETP.NE.AND P1, PT, R40, RZ, PT ;  /* 0x000000ff2800720c */ /* 0x000fc40003f25270 */
[----:B------:R-:W-:Y:S02]  /*6860*/  ISETP.NE.AND P2, PT, R38, RZ, PT ;  /* 0x000000ff2600720c */ /* 0x000fe40003f45270 */
[----:B------:R-:W-:-:S05]  /*6870*/  ISETP.NE.AND P3, PT, R37, RZ, PT ;  /* 0x000000ff2500720c */ /* 0x000fca0003f65270 */
[----:B------:R-:W-:Y:S02]  /*6880*/  @P0 LOP3.LUT R2, R2, 0x2, RZ, 0xfc, !PT ;  /* 0x0000000202020812 */ /* 0x000fe400078efcff */
[----:B------:R-:W-:-:S04]  /*6890*/  ISETP.NE.AND P0, PT, R39, RZ, PT ;  /* 0x000000ff2700720c */ /* 0x000fc80003f05270 */
[----:B------:R-:W-:Y:S02]  /*68a0*/  FSEL R27, R31, R28, P0 ;  /* 0x0000001c1f1b7208 */ /* 0x000fe40000000000 */
[----:B------:R-:W-:Y:S02]  /*68b0*/  LOP3.LUT P0, RZ, R2, 0x2, RZ, 0xc0, !PT ;  /* 0x0000000202ff7812 */ /* 0x000fe4000780c0ff */
[----:B------:R-:W-:Y:S02]  /*68c0*/  FSEL R28, R34, R3, P1 ;  /* 0x00000003221c7208 */ /* 0x000fe40000800000 */
[----:B------:R-:W-:Y:S02]  /*68d0*/  FSEL R3, R33, R20, P2 ;  /* 0x0000001421037208 */ /* 0x000fe40001000000 */
[----:B------:R-:W-:Y:S02]  /*68e0*/  FSEL R20, R30, R19, P3 ;  /* 0x000000131e147208 */ /* 0x000fe40001800000 */
[----:B------:R-:W-:-:S02]  /*68f0*/  FSEL R19, R29, R22, P4 ;  /* 0x000000161d137208 */ /* 0x000fc40002000000 */
[----:B------:R-:W-:Y:S02]  /*6900*/  FSEL R22, R35, R0, P5 ;  /* 0x0000000023167208 */ /* 0x000fe40002800000 */
[----:B------:R-:W-:Y:S02]  /*6910*/  FSEL R0, R36, R21, P6 ;  /* 0x0000001524007208 */ /* 0x000fe40003000000 */
[----:B------:R-:W-:Y:S01]  /*6920*/  FSEL R21, R21, R36, P6 ;  /* 0x0000002415157208 */ /* 0x000fe20003000000 */
[----:B------:R-:W-:Y:S06]  /*6930*/  @!P0 BRA `(.L_x_3783) ;  /* 0xfffffffc00088947 */ /* 0x000fec000383ffff */
[----:B------:R-:W-:Y:S05]  /*6940*/  BSYNC.RECONVERGENT B0 ;  /* 0x0000000000007941 */ /* 0x000fea0003800200 */
.L_x_3782:
        /* <DEDUP_REMOVED lines=53> */
[----:B------:R-:W-:Y:S02]  /*6ca0*/  MOV R23, R3 ;  /* 0x0000000300177202 */ /* 0x000fe40000000f00 */
[----:B------:R-:W-:-:S07]  /*6cb0*/  MOV R22, 0x6cd0 ;  /* 0x00006cd000167802 */ /* 0x000fce0000000f00 */
[----:B0-234-:R-:W-:Y:S05]  /*6cc0*/  CALL.REL.NOINC `($__internal_144_$__cuda_sm3x_div_rn_ftz_f32_slowpath) ;  /* 0x000000f000487944 */ /* 0x01dfea0003c00000 */
[----:B------:R-:W-:-:S07]  /*6cd0*/  MOV R17, R0 ;  /* 0x0000000000117202 */ /* 0x000fce0000000f00 */
.L_x_3785:
[----:B------:R-:W-:Y:S05]  /*6ce0*/  BSYNC.RECONVERGENT B3 ;  /* 0x0000000000037941 */ /* 0x000fea0003800200 */
.L_x_3784:
        /* <DEDUP_REMOVED lines=15> */
[----:B------:R-:W-:Y:S02]  /*6de0*/  FFMA.FTZ R0, R0, R17, R17 ;  /* 0x0000001100007223 */ /* 0x000fe40000010011 */
[C---:B------:R-:W-:Y:S02]  /*6df0*/  FSEL R3, R19.reuse, 1.8663789033889770508, !P3 ;  /* 0x3feee58113037808 */ /* 0x040fe40005800000 */
[----:B------:R-:W-:-:S05]  /*6e00*/  FFMA.FTZ R17, R19, 1.6832555532455444336, -R0 ;  /* 0x3fd774eb13117823 */ /* 0x000fca0000010800 */
[----:B------:R-:W-:Y:S01]  /*6e10*/  FSEL R20, R17, R0, !P3 ;  /* 0x0000000011147208 */ /* 0x000fe20005800000 */
[----:B------:R-:W-:-:S04]  /*6e20*/  @P3 FADD.FTZ R0, -R0, -RZ ;  /* 0x800000ff00003221 */ /* 0x000fc80000010100 */
[----:B------:R-:W-:Y:S01]  /*6e30*/  @!P1 FFMA.FTZ R20, R3, 1.6832555532455444336, R0 ;  /* 0x3fd774eb03149823 */ /* 0x000fe20000010000 */
[----:B------:R-:W-:Y:S01]  /*6e40*/  MOV R0, 0x4016cbe4 ;  /* 0x4016cbe400007802 */ /* 0x000fe20000000f00 */
[----:B------:R-:W-:-:S03]  /*6e50*/  FADD.FTZ R3, |R8|, |R9| ;  /* 0x4000000908037221 */ /* 0x000fc60000010200 */
[----:B------:R-:W-:Y:S02]  /*6e60*/  @!P2 FSEL R20, R0, 0.78539818525314331055, !P1 ;  /* 0x3f490fdb0014a808 */ /* 0x000fe40004800000 */
[----:B------:R-:W-:Y:S02]  /*6e70*/  @!P0 FSEL R20, RZ, 3.1415927410125732422, P1 ;  /* 0x40490fdbff148808 */ /* 0x000fe40000800000 */
[----:B------:R-:W-:Y:S02]  /*6e80*/  FSETP.NAN.FTZ.AND P0, PT, |R3|, |R3|, PT ;  /* 0x400000030300720b */ /* 0x000fe40003f18200 */
[----:B------:R-:W-:-:S04]  /*6e90*/  LOP3.LUT R20, R20, 0x80000000, R9, 0xb8, !PT ;  /* 0x8000000014147812 */ /* 0x000fc800078eb809 */
[----:B------:R-:W-:Y:S01]  /*6ea0*/  FSEL R8, R3, R20, P0 ;  /* 0x0000001403087208 */ /* 0x000fe20000000000 */
[----:B------:R-:W-:Y:S06]  /*6eb0*/  BRA `(.L_x_3778) ;  /* 0x0000001000a47947 */ /* 0x000fec0003800000 */
.L_x_3774:
[CC--:B------:R-:W-:Y:S01]  /*6ec0*/  VIMNMX R19, PT, PT, R17.reuse, R16.reuse, !PT ;  /* 0x0000001011137248 */ /* 0x0c0fe20007fe0100 */
[----:B------:R-:W-:Y:S01]  /*6ed0*/  MUFU.RCP R24, R3 ;  /* 0x0000000300187308 */ /* 0x000fe20000001000 */
[----:B------:R-:W-:Y:S01]  /*6ee0*/  VIMNMX R16, PT, PT, R17, R16, PT ;  /* 0x0000001011107248 */ /* 0x000fe20003fe0100 */
[----:B------:R-:W-:Y:S01]  /*6ef0*/  BSSY.RECONVERGENT B3, `(.L_x_3786) ;  /* 0x000001a000037945 */ /* 0x000fe20003800200 */
[----:B------:R-:W-:Y:S02]  /*6f00*/  LOP3.LUT R20, R19, 0xfe000000, RZ, 0xc0, !PT ;  /* 0xfe00000013147812 */ /* 0x000fe400078ec0ff */
[----:B------:R-:W-:Y:S02]  /*6f10*/  FSETP.NEU.FTZ.AND P0, PT, R16, RZ, PT ;  /* 0x000000ff1000720b */ /* 0x000fe40003f1d000 */
[----:B------:R-:W-:-:S05]  /*6f20*/  LOP3.LUT R17, R20, 0x7e800000, RZ, 0x3c, !PT ;  /* 0x7e80000014117812 */ /* 0x000fca00078e3cff */
[-C--:B------:R-:W-:Y:S01]  /*6f30*/  FMUL.FTZ R21, R16, R17.reuse ;  /* 0x0000001110157220 */ /* 0x080fe20000410000 */
[----:B------:R-:W-:-:S03]  /*6f40*/  FMUL.FTZ R17, R19, R17 ;  /* 0x0000001113117220 */ /* 0x000fc60000410000 */
[----:B------:R-:W-:-:S04]  /*6f50*/  FMUL.FTZ R22, R21, R21 ;  /* 0x0000001515167220 */ /* 0x000fc80000410000 */
[----:B------:R-:W-:Y:S01]  /*6f60*/  FFMA.FTZ R22, R17, R17, R22 ;  /* 0x0000001111167223 */ /* 0x000fe20000010016 */
[----:B------:R-:W-:-:S05]  /*6f70*/  LOP3.LUT R17, R20, 0x800000, RZ, 0xfc, !PT ;  /* 0x0080000014117812 */ /* 0x000fca00078efcff */
        /* <DEDUP_REMOVED lines=10> */
[----:B------:R-:W5:Y:S01]  /*7020*/  FCHK P0, R0, R3 ;  /* 0x0000000300007302 */ /* 0x000f620000000000 */
[----:B-1----:R-:W-:Y:S01]  /*7030*/  FMUL.FTZ R16, R19, 0.69314718246459960938 ;  /* 0x3f31721813107820 */ /* 0x002fe20000410000 */
[----:B-----5:R-:W-:Y:S06]  /*7040*/  @!P0 BRA `(.L_x_3787) ;  /* 0x0000000000108947 */ /* 0x020fec0003800000 */
[----:B------:R-:W-:Y:S02]  /*7050*/  MOV R23, R3 ;  /* 0x0000000300177202 */ /* 0x000fe40000000f00 */
[----:B------:R-:W-:-:S07]  /*7060*/  MOV R22, 0x7080 ;  /* 0x0000708000167802 */ /* 0x000fce0000000f00 */
[----:B0-234-:R-:W-:Y:S05]  /*7070*/  CALL.REL.NOINC `($__internal_144_$__cuda_sm3x_div_rn_ftz_f32_slowpath) ;  /* 0x000000ec005c7944 */ /* 0x01dfea0003c00000 */
[----:B------:R-:W-:-:S07]  /*7080*/  MOV R17, R0 ;  /* 0x0000000000117202 */ /* 0x000fce0000000f00 */
.L_x_3787:
[----:B------:R-:W-:Y:S05]  /*7090*/  BSYNC.RECONVERGENT B3 ;  /* 0x0000000000037941 */ /* 0x000fea0003800200 */
.L_x_3786:
        /* <DEDUP_REMOVED lines=29> */
.L_x_3773:
        /* <DEDUP_REMOVED lines=15> */
[----:B------:R-:W-:-:S03]  /*7360*/  @P1 FSETP.NEU.FTZ.AND P2, PT, R20, RZ, PT ;  /* 0x000000ff1400120b */ /* 0x000fc60003f5d000 */
[----:B------:R-:W-:-:S04]  /*7370*/  FADD.FTZ R16, R16, R17 ;  /* 0x0000001110107221 */ /* 0x000fc80000010000 */
[----:B------:R-:W-:Y:S01]  /*7380*/  FFMA.FTZ R17, R16, -R19, 0.10546888411045074463 ;  /* 0x3dd8001210117423 */ /* 0x000fe20000010813 */
[----:B------:R-:W-:-:S03]  /*7390*/  MOV R19, 0x3f800000 ;  /* 0x3f80000000137802 */ /* 0x000fc60000000f00 */
[C---:B------:R-:W-:Y:S02]  /*73a0*/  FFMA.FTZ R17, R16.reuse, R17, -0.13229703903198242188 ;  /* 0xbe0778e010117423 */ /* 0x040fe40000010011 */
[----:B------:R-:W-:Y:S02]  /*73b0*/  FFMA R22, R19, -1, R19 ;  /* 0xbf80000013167823 */ /* 0x000fe40000000013 */
        /* <DEDUP_REMOVED lines=14> */
[----:B------:R-:W1:Y:S01]  /*74a0*/  FCHK P0, R0, 1 ;  /* 0x3f80000000007902 */ /* 0x000e620000000000 */
[----:B------:R-:W-:-:S03]  /*74b0*/  FFMA R20, R17, -1, R0 ;  /* 0xbf80000011147823 */ /* 0x000fc60000000000 */
[----:B------:R-:W-:Y:S01]  /*74c0*/  @P1 FSEL R16, R16, -RZ, P2 ;  /* 0x800000ff10101208 */ /* 0x000fe20001000000 */
[----:B------:R-:W-:-:S04]  /*74d0*/  FFMA R3, R3, R20, R17 ;  /* 0x0000001403037223 */ /* 0x000fc80000000011 */
[----:B------:R-:W-:Y:S01]  /*74e0*/  FMUL.FTZ R16, R16, 0.5 ;  /* 0x3f00000010107820 */ /* 0x000fe20000410000 */
[----:B-1----:R-:W-:Y:S06]  /*74f0*/  @!P0 BRA `(.L_x_3790) ;  /* 0x0000000000108947 */ /* 0x002fec0003800000 */
[----:B------:R-:W-:Y:S01]  /*7500*/  IMAD.MOV.U32 R23, RZ, RZ, 0x3f800000 ;  /* 0x3f800000ff177424 */ /* 0x000fe200078e00ff */
[----:B------:R-:W-:-:S07]  /*7510*/  MOV R22, 0x7530 ;  /* 0x0000753000167802 */ /* 0x000fce0000000f00 */
[----:B0-234-:R-:W-:Y:S05]  /*7520*/  CALL.REL.NOINC `($__internal_144_$__cuda_sm3x_div_rn_ftz_f32_slowpath) ;  /* 0x000000e800307944 */ /* 0x01dfea0003c00000 */
[----:B------:R-:W-:-:S07]  /*7530*/  MOV R3, R0 ;  /* 0x0000000000037202 */ /* 0x000fce0000000f00 */
.L_x_3790:
[----:B------:R-:W-:Y:S05]  /*7540*/  BSYNC.RECONVERGENT B3 ;  /* 0x0000000000037941 */ /* 0x000fea0003800200 */
.L_x_3789:
        /* <DEDUP_REMOVED lines=23> */
[----:B------:R-:W-:Y:S02]  /*76c0*/  FSETP.NAN.FTZ.AND P0, PT, |R3|, |R3|, PT ;  /* 0x400000030300720b */ /* 0x000fe40003f18200 */
[----:B------:R-:W-:-:S04]  /*76d0*/  LOP3.LUT R20, R20, 0x80000000, R9, 0xb8, !PT ;  /* 0x8000000014147812 */ /* 0x000fc800078eb809 */
[----:B------:R-:W-:Y:S01]  /*76e0*/  FSEL R8, R3, R20, P0 ;  /* 0x0000001403087208 */ /* 0x000fe20000000000 */
[----:B------:R-:W-:Y:S06]  /*76f0*/  BRA `(.L_x_3778) ;  /* 0x0000000800947947 */ /* 0x000fec0003800000 */
.L_x_3788:
[----:B------:R-:W-:Y:S01]  /*7700*/  MOV R3, 0x3f800000 ;  /* 0x3f80000000037802 */ /* 0x000fe20000000f00 */
[----:B------:R-:W1:Y:S01]  /*7710*/  FCHK P0, R0, 1 ;  /* 0x3f80000000007902 */ /* 0x000e620000000000 */
        /* <DEDUP_REMOVED lines=8> */
[----:B-1----:R-:W-:Y:S06]  /*77a0*/  @!P0 BRA `(.L_x_3792) ;  /* 0x0000000000108947 */ /* 0x002fec0003800000 */
[----:B------:R-:W-:Y:S01]  /*77b0*/  HFMA2 R23, -RZ, RZ, 1.875, 0 ;  /* 0x3f800000ff177431 */ /* 0x000fe200000001ff */
[----:B------:R-:W-:-:S07]  /*77c0*/  MOV R22, 0x77e0 ;  /* 0x000077e000167802 */ /* 0x000fce0000000f00 */
[----:B0-234-:R-:W-:Y:S05]  /*77d0*/  CALL.REL.NOINC `($__internal_144_$__cuda_sm3x_div_rn_ftz_f32_slowpath) ;  /* 0x000000e400847944 */ /* 0x01dfea0003c00000 */
[----:B------:R-:W-:-:S07]  /*77e0*/  MOV R3, R0 ;  /* 0x0000000000037202 */ /* 0x000fce0000000f00 */
.L_x_3792:
[----:B------:R-:W-:Y:S05]  /*77f0*/  BSYNC.RECONVERGENT B3 ;  /* 0x0000000000037941 */ /* 0x000fea0003800200 */
.L_x_3791:
        /* <DEDUP_REMOVED lines=27> */
.L_x_3772:
[----:B------:R-:W-:Y:S01]  /*79b0*/  FMUL.FTZ R16, R8, 0.36787945032119750977 ;  /* 0x3ebc5ab208107820 */ /* 0x000fe20000410000 */
[----:B------:R-:W-:Y:S01]  /*79c0*/  FMUL.FTZ R17, R9, 0.36787945032119750977 ;  /* 0x3ebc5ab209117820 */ /* 0x000fe20000410000 */
[----:B------:R-:W-:Y:S01]  /*79d0*/  MUFU.RCP R24, R3 ;  /* 0x0000000300187308 */ /* 0x000fe20000001000 */
[----:B------:R-:W-:Y:S01]  /*79e0*/  BSSY.RECONVERGENT B3, `(.L_x_3793) ;  /* 0x000001f000037945 */ /* 0x000fe20003800200 */
[----:B------:R-:W-:Y:S01]  /*79f0*/  FADD.FTZ R16, |R16|, -RZ ;  /* 0x800000ff10107221 */ /* 0x000fe20000010200 */
[----:B------:R-:W-:-:S05]  /*7a00*/  FADD.FTZ R17, |R17|, -RZ ;  /* 0x800000ff11117221 */ /* 0x000fca0000010200 */
[CC--:B------:R-:W-:Y:S02]  /*7a10*/  VIMNMX R19, PT, PT, R16.reuse, R17.reuse, !PT ;  /* 0x0000001110137248 */ /* 0x0c0fe40007fe0100 */
[----:B------:R-:W-:Y:S02]  /*7a20*/  VIMNMX R16, PT, PT, R16, R17, PT ;  /* 0x0000001110107248 */ /* 0x000fe40003fe0100 */
        /* <DEDUP_REMOVED lines=11> */
[----:B------:R-:W-:Y:S01]  /*7ae0*/  FFMA R17, -R3, R24, 1 ;  /* 0x3f80000003117423 */ /* 0x000fe20000000118 */
[----:B------:R-:W-:Y:S02]  /*7af0*/  MOV R16, 0x3f800000 ;  /* 0x3f80000000107802 */ /* 0x000fe40000000f00 */
[----:B------:R-:W-:Y:S01]  /*7b00*/  FSEL R19, R19, +INF , P0 ;  /* 0x7f80000013137808 */ /* 0x000fe20000000000 */
[----:B------:R-:W-:-:S04]  /*7b10*/  FFMA R17, R24, R17, R24 ;  /* 0x0000001118117223 */ /* 0x000fc80000000018 */
[----:B------:R-:W-:Y:S01]  /*7b20*/  FFMA R20, R0, R17, RZ ;  /* 0x0000001100147223 */ /* 0x000fe200000000ff */
[----:B------:R-:W1:Y:S03]  /*7b30*/  MUFU.LG2 R19, R19 ;  /* 0x0000001300137308 */ /* 0x000e660000000c00 */
[----:B------:R-:W-:-:S04]  /*7b40*/  FFMA R21, -R3, R20, R0 ;  /* 0x0000001403157223 */ /* 0x000fc80000000100 */
[----:B------:R-:W-:Y:S01]  /*7b50*/  FFMA R17, R17, R21, R20 ;  /* 0x0000001511117223 */ /* 0x000fe20000000014 */
[----:B------:R-:W5:Y:S01]  /*7b60*/  FCHK P0, R0, R3 ;  /* 0x0000000300007302 */ /* 0x000f620000000000 */
[----:B-1----:R-:W-:Y:S01]  /*7b70*/  FFMA.FTZ R16, R19, 0.69314718246459960938, R16 ;  /* 0x3f31721813107823 */ /* 0x002fe20000010010 */
[----:B-----5:R-:W-:Y:S06]  /*7b80*/  @!P0 BRA `(.L_x_3794) ;  /* 0x0000000000108947 */ /* 0x020fec0003800000 */
[----:B------:R-:W-:Y:S02]  /*7b90*/  MOV R23, R3 ;  /* 0x0000000300177202 */ /* 0x000fe40000000f00 */
[----:B------:R-:W-:-:S07]  /*7ba0*/  MOV R22, 0x7bc0 ;  /* 0x00007bc000167802 */ /* 0x000fce0000000f00 */
[----:B0-234-:R-:W-:Y:S05]  /*7bb0*/  CALL.REL.NOINC `($__internal_144_$__cuda_sm3x_div_rn_ftz_f32_slowpath) ;  /* 0x000000e0008c7944 */ /* 0x01dfea0003c00000 */
[----:B------:R-:W-:-:S07]  /*7bc0*/  IMAD.MOV.U32 R17, RZ, RZ, R0 ;  /* 0x000000ffff117224 */ /* 0x000fce00078e0000 */
.L_x_3794:
[----:B------:R-:W-:Y:S05]  /*7bd0*/  BSYNC.RECONVERGENT B3 ;  /* 0x0000000000037941 */ /* 0x000fea0003800200 */
.L_x_3793:
        /* <DEDUP_REMOVED lines=29> */
.L_x_3771:
        /* <DEDUP_REMOVED lines=8> */
[----:B------:R-:W5:Y:S07]  /*7e30*/  MUFU.RCP R20, R3 ;  /* 0x0000000300147308 */ /* 0x000f6e0000001000 */
[C---:B------:R-:W-:Y:S01]  /*7e40*/  @P0 FMUL.FTZ R16, R9.reuse, 4 ;  /* 0x4080000009100820 */ /* 0x040fe20000410000 */
[----:B-1----:R-:W-:Y:S01]  /*7e50*/  @P0 FMUL.FTZ R0, R8, 4 ;  /* 0x4080000008000820 */ /* 0x002fe20000410000 */
[----:B------:R-:W-:Y:S02]  /*7e60*/  @!P0 FMUL.FTZ R17, R9, R9 ;  /* 0x0000000909118220 */ /* 0x000fe40000410000 */
[----:B------:R-:W-:-:S02]  /*7e70*/  @P0 FMUL.FTZ R19, R16, R16 ;  /* 0x0000001010130220 */ /* 0x000fc40000410000 */
[----:B------:R-:W-:Y:S02]  /*7e80*/  @!P0 FFMA.FTZ R17, R8, R8, R17 ;  /* 0x0000000808118223 */ /* 0x000fe40000010011 */
[----:B------:R-:W-:Y:S01]  /*7e90*/  @P0 FFMA.FTZ R19, R0, R0, R19 ;  /* 0x0000000000130223 */ /* 0x000fe20000010013 */
[----:B------:R-:W-:-:S03]  /*7ea0*/  FSEL R0, R21, R22, P2 ;  /* 0x0000001615007208 */ /* 0x000fc60001000000 */
[----:B------:R-:W-:Y:S01]  /*7eb0*/  @P0 FMUL.FTZ R17, R19, 0.0625 ;  /* 0x3d80000013110820 */ /* 0x000fe20000410000 */
[----:B-----5:R-:W-:Y:S01]  /*7ec0*/  FFMA R19, -R3, R20, 1 ;  /* 0x3f80000003137423 */ /* 0x020fe20000000114 */
[----:B------:R-:W-:Y:S03]  /*7ed0*/  FCHK P0, R0, R3 ;  /* 0x0000000300007302 */ /* 0x000fe60000000000 */
[----:B------:R-:W-:-:S04]  /*7ee0*/  FFMA R19, R20, R19, R20 ;  /* 0x0000001314137223 */ /* 0x000fc80000000014 */
[----:B------:R-:W-:Y:S01]  /*7ef0*/  FFMA R16, R0, R19, RZ ;  /* 0x0000001300107223 */ /* 0x000fe200000000ff */
[----:B------:R-:W1:Y:S03]  /*7f00*/  MUFU.LG2 R17, R17 ;  /* 0x0000001100117308 */ /* 0x000e660000000c00 */
[----:B------:R-:W-:-:S04]  /*7f10*/  FFMA R20, -R3, R16, R0 ;  /* 0x0000001003147223 */ /* 0x000fc80000000100 */
[----:B------:R-:W-:Y:S01]  /*7f20*/  FFMA R19, R19, R20, R16 ;  /* 0x0000001413137223 */ /* 0x000fe20000000010 */
[----:B-1----:R-:W-:Y:S01]  /*7f30*/  FMUL.FTZ R16, R17, 0.69314718246459960938 ;  /* 0x3f31721811107820 */ /* 0x002fe20000410000 */
[----:B------:R-:W-:Y:S06]  /*7f40*/  @!P0 BRA `(.L_x_3796) ;  /* 0x0000000000108947 */ /* 0x000fec0003800000 */
[----:B------:R-:W-:Y:S02]  /*7f50*/  MOV R23, R3 ;  /* 0x0000000300177202 */ /* 0x000fe40000000f00 */
[----:B------:R-:W-:-:S07]  /*7f60*/  MOV R22, 0x7f80 ;  /* 0x00007f8000167802 */ /* 0x000fce0000000f00 */
[----:B0-234-:R-:W-:Y:S05]  /*7f70*/  CALL.REL.NOINC `($__internal_144_$__cuda_sm3x_div_rn_ftz_f32_slowpath) ;  /* 0x000000dc009c7944 */ /* 0x01dfea0003c00000 */
[----:B------:R-:W-:-:S07]  /*7f80*/  MOV R19, R0 ;  /* 0x0000000000137202 */ /* 0x000fce0000000f00 */
.L_x_3796:
[----:B------:R-:W-:Y:S05]  /*7f90*/  BSYNC.RECONVERGENT B3 ;  /* 0x0000000000037941 */ /* 0x000fea0003800200 */
.L_x_3795:
[----:B------:R-:W-:Y:S02]  /*7fa0*/  HFMA2 R17, -RZ, RZ, 0.89990234375, 10328 ;  /* 0x3b33710bff117431 */ /* 0x000fe400000001ff */
[----:B------:R-:W-:Y:S01]  /*7fb0*/  FMUL.FTZ R0, R19, R19 ;  /* 0x0000001313007220 */ /* 0x000fe20000410000 */
[----:B------:R-:W-:Y:S02]  /*7fc0*/  MOV R21, 0x3f6ee581 ;  /* 0x3f6ee58100157802 */ /* 0x000fe40000000f00 */
[----:B------:R-:W-:Y:S02]  /*7fd0*/  ISETP.GE.AND P1, PT, R8, RZ, PT ;  /* 0x000000ff0800720c */ /* 0x000fe40003f26270 */
[----:B------:R-:W-:Y:S02]  /*7fe0*/  FSETP.NEU.FTZ.AND P0, PT, R3, RZ, PT ;  /* 0x000000ff0300720b */ /* 0x000fe40003f1d000 */
[----:B------:R-:W-:Y:S01]  /*7ff0*/  FSEL R3, R21, 1.8663789033889770508, P2 ;  /* 0x3feee58115037808 */ /* 0x000fe20001000000 */
[----:B------:R-:W-:Y:S01]  /*8000*/  FFMA.FTZ R17, R0, R17, -0.015681877732276916504 ;  /* 0xbc80774800117423 */ /* 0x000fe20000010011 */
[----:B------:R-:W-:-:S03]  /*8010*/  FSETP.NEU.FTZ.AND P3, PT, |R8|, |R9|, PT ;  /* 0x400000090800720b */ /* 0x000fc60003f7d200 */
        /* <DEDUP_REMOVED lines=19> */
.L_x_3778:
[----:B------:R-:W-:Y:S05]  /*8150*/  BSYNC.RECONVERGENT B2 ;  /* 0x0000000000027941 */ /* 0x000fea0003800200 */
.L_x_3770:
        /* <DEDUP_REMOVED lines=11> */
[----:B------:R-:W-:-:S04]  /*8210*/  IADD3 R0, PT, PT, R16, -0x42b17218, RZ ;  /* 0xbd4e8de810007810 */ /* 0x000fc80007ffe0ff */
[----:B------:R-:W-:-:S13]  /*8220*/  ISETP.GE.U32.AND P0, PT, R0, 0x8e8e5d, PT ;  /* 0x008e8e5d0000780c */ /* 0x000fda0003f06070 */
[----:B------:R-:W-:Y:S01]  /*8230*/  @P0 FMUL.FTZ R0, R16, 1.4426950216293334961 ;  /* 0x3fb8aa3b10000820 */ /* 0x000fe20000410000 */
[----:B------:R-:W-:-:S04]  /*8240*/  @P0 FMUL.RZ R12, R9, 0.15915493667125701904 ;  /* 0x3e22f983090c0820 */ /* 0x000fc8000040c000 */
[----:B------:R-:W-:Y:S08]  /*8250*/  @P0 MUFU.SIN R13, R12 ;  /* 0x0000000c000d0308 */ /* 0x000ff00000000400 */
[----:B------:R-:W1:Y:S08]  /*8260*/  @P0 MUFU.EX2 R0, R0 ;  /* 0x0000000000000308 */ /* 0x000e700000000800 */
[----:B------:R-:W5:Y:S01]  /*8270*/  @P0 MUFU.COS R3, R12 ;  /* 0x0000000c00030308 */ /* 0x000f620000000000 */
[C---:B-1----:R-:W-:Y:S01]  /*8280*/  @P0 FMUL.FTZ R9, R0.reuse, R13 ;  /* 0x0000000d00090220 */ /* 0x042fe20000410000 */
[----:B-----5:R-:W-:Y:S01]  /*8290*/  @P0 FMUL.FTZ R8, R0, R3 ;  /* 0x0000000300080220 */ /* 0x020fe20000410000 */
[----:B------:R-:W-:Y:S06]  /*82a0*/  @P0 BRA `(.L_x_3801) ;  /* 0x0000000000980947 */ /* 0x000fec0003800000 */
[----:B------:R-:W-:Y:S01]  /*82b0*/  FADD.FTZ R0, R16, -162.88958740234375 ;  /* 0xc322e3bc10007421 */ /* 0x000fe20000010000 */
[----:B------:R-:W-:-:S03]  /*82c0*/  FMUL.RZ R12, R9, 0.15915493667125701904 ;  /* 0x3e22f983090c7820 */ /* 0x000fc6000040c000 */
[----:B------:R-:W-:Y:S01]  /*82d0*/  FMUL.FTZ R0, R0, 1.4426950216293334961 ;  /* 0x3fb8aa3b00007820 */ /* 0x000fe20000410000 */
[----:B------:R-:W-:Y:S08]  /*82e0*/  MUFU.COS R9, R12 ;  /* 0x0000000c00097308 */ /* 0x000ff00000000000 */
[----:B------:R-:W1:Y:S08]  /*82f0*/  MUFU.EX2 R0, R0 ;  /* 0x0000000000007308 */ /* 0x000e700000000800 */
[----:B------:R-:W5:Y:S01]  /*8300*/  MUFU.SIN R13, R12 ;  /* 0x0000000c000d7308 */ /* 0x000f620000000400 */
[----:B-1----:R-:W-:-:S02]  /*8310*/  LEA.HI R3, R0, 0xffffffed, RZ, 0x9 ;  /* 0xffffffed00037811 */ /* 0x002fc400078f48ff */
[----:B------:R-:W-:Y:S02]  /*8320*/  LOP3.LUT R0, R0, 0x7fffff, RZ, 0xc0, !PT ;  /* 0x007fffff00007812 */ /* 0x000fe400078ec0ff */
[----:B------:R-:W-:Y:S02]  /*8330*/  LOP3.LUT R8, R3, 0xffff, RZ, 0xc0, !PT ;  /* 0x0000ffff03087812 */ /* 0x000fe400078ec0ff */
[----:B------:R-:W-:Y:S02]  /*8340*/  LOP3.LUT R0, R0, 0x7f000000, RZ, 0xfc, !PT ;  /* 0x7f00000000007812 */ /* 0x000fe400078efcff */
[----:B------:R-:W-:-:S03]  /*8350*/  LEA.HI R8, R8, R3, RZ, 0x11 ;  /* 0x0000000308087211 */ /* 0x000fc600078f88ff */
[-C--:B------:R-:W-:Y:S01]  /*8360*/  FMUL.FTZ R9, R9, R0.reuse ;  /* 0x0000000009097220 */ /* 0x080fe20000410000 */
[----:B------:R-:W-:Y:S01]  /*8370*/  PRMT R8, R8, 0x9910, RZ ;  /* 0x0000991008087816 */ /* 0x000fe200000000ff */
[----:B-----5:R-:W-:-:S03]  /*8380*/  FMUL.FTZ R13, R13, R0 ;  /* 0x000000000d0d7220 */ /* 0x020fc60000410000 */
        /* <DEDUP_REMOVED lines=10> */
.L_x_3800:
        /* <DEDUP_REMOVED lines=8> */
.L_x_3799:
[----:B------:R-:W-:-:S04]  /*84b0*/  FMUL.RZ R0, R9, 0.15915493667125701904 ;  /* 0x3e22f98309007820 */ /* 0x000fc8000040c000 */
[----:B------:R1:W0:Y:S08]  /*84c0*/  MUFU.COS R8, R0 ;  /* 0x0000000000087308 */ /* 0x0002300000000000 */
[----:B------:R1:W0:Y:S01]  /*84d0*/  MUFU.SIN R9, R0 ;  /* 0x0000000000097308 */ /* 0x0002220000000400 */
[----:B------:R-:W-:Y:S05]  /*84e0*/  BRA `(.L_x_3801) ;  /* 0x0000000000087947 */ /* 0x000fea0003800000 */
.L_x_3798:
[----:B------:R-:W-:-:S06]  /*84f0*/  FMUL.FTZ R8, R16, 1.4426950216293334961 ;  /* 0x3fb8aa3b10087820 */ /* 0x000fcc0000410000 */
[----:B------:R-:W1:Y:S02]  /*8500*/  MUFU.EX2 R8, R8 ;  /* 0x0000000800087308 */ /* 0x000e640000000800 */
.L_x_3801:
[----:B------:R-:W-:Y:S05]  /*8510*/  BSYNC.RECONVERGENT B0 ;  /* 0x0000000000007941 */ /* 0x000fea0003800200 */
.L_x_3797:
        /* <DEDUP_REMOVED lines=31> */
[----:B------:R-:W-:Y:S02]  /*8710*/  IMAD.MOV.U32 R17, RZ, RZ, 0x3f800000 ;  /* 0x3f800000ff117424 */ /* 0x000fe400078e00ff */
[----:B------:R-:W-:Y:S01]  /*8720*/  HFMA2 R20, -RZ, RZ, 1.3056640625, -1.8671875 ;  /* 0x3d39bf78ff147431 */ /* 0x000fe200000001ff */
        /* <DEDUP_REMOVED lines=42> */
.L_x_3809:
[----:B------:R-:W-:Y:S05]  /*89d0*/  BSYNC.RECONVERGENT B3 ;  /* 0x0000000000037941 */ /* 0x000fea0003800200 */
.L_x_3808:
        /* <DEDUP_REMOVED lines=29> */
.L_x_3807:
        /* <DEDUP_REMOVED lines=15> */
[----:B------:R-:W-:Y:S02]  /*8ca0*/  MOV R23, R3 ;  /* 0x0000000300177202 */ /* 0x000fe40000000f00 */
[----:B------:R-:W-:-:S07]  /*8cb0*/  MOV R22, 0x8cd0 ;  /* 0x00008cd000167802 */ /* 0x000fce0000000f00 */
[----:B--234-:R-:W-:Y:S05]  /*8cc0*/  CALL.REL.NOINC `($__internal_144_$__cuda_sm3x_div_rn_ftz_f32_slowpath) ;  /* 0x000000d000487944 */ /* 0x01cfea0003c00000 */
[----:B------:R-:W-:-:S07]  /*8cd0*/  MOV R13, R0 ;  /* 0x00000000000d7202 */ /* 0x000fce0000000f00 */
.L_x_3813:
[----:B------:R-:W-:Y:S05]  /*8ce0*/  BSYNC.RECONVERGENT B3 ;  /* 0x0000000000037941 */ /* 0x000fea0003800200 */
.L_x_3812:
        /* <DEDUP_REMOVED lines=22> */
[----:B------:R-:W-:-:S05]  /*8e50*/  IMAD.MOV.U32 R0, RZ, RZ, 0x4016cbe4 ;  /* 0x4016cbe4ff007424 */ /* 0x000fca00078e00ff */
[----:B------:R-:W-:Y:S02]  /*8e60*/  @!P2 FSEL R16, R0, 0.78539818525314331055, !P0 ;  /* 0x3f490fdb0010a808 */ /* 0x000fe40004000000 */
[----:B------:R-:W-:Y:S02]  /*8e70*/  @!P1 FSEL R16, RZ, 3.1415927410125732422, P0 ;  /* 0x40490fdbff109808 */ /* 0x000fe40000000000 */
[----:B------:R-:W-:Y:S02]  /*8e80*/  FSETP.NAN.FTZ.AND P0, PT, |R3|, |R3|, PT ;  /* 0x400000030300720b */ /* 0x000fe40003f18200 */
[----:B------:R-:W-:-:S04]  /*8e90*/  LOP3.LUT R16, R16, 0x80000000, R5, 0xb8, !PT ;  /* 0x8000000010107812 */ /* 0x000fc800078eb805 */
[----:B------:R-:W-:Y:S01]  /*8ea0*/  FSEL R4, R3, R16, P0 ;  /* 0x0000001003047208 */ /* 0x000fe20000000000 */
[----:B------:R-:W-:Y:S06]  /*8eb0*/  BRA `(.L_x_3810) ;  /* 0x0000001c00747947 */ /* 0x000fec0003800000 */
.L_x_3811:
        /* <DEDUP_REMOVED lines=28> */
.L_x_3815:
[-C--:B------:R-:W-:Y:S02]  /*9080*/  FSETP.GEU.FTZ.AND P3, PT, R20, R23.reuse, PT ;  /* 0x000000171400720b */ /* 0x080fe40003f7e000 */
[----:B------:R-:W-:Y:S02]  /*9090*/  LOP3.LUT R2, R2, 0xfffffff7, RZ, 0xc0, !PT ;  /* 0xfffffff702027812 */ /* 0x000fe400078ec0ff */
[----:B------:R-:W-:Y:S02]  /*90a0*/  FSEL R27, R23, R20, P3 ;  /* 0x00000014171b7208 */ /* 0x000fe40001800000 */
[----:B------:R-:W-:Y:S02]  /*90b0*/  FSEL R20, R20, R23, P3 ;  /* 0x0000001714147208 */ /* 0x000fe40001800000 */
[----:B------:R-:W-:-:S04]  /*90c0*/  FSETP.GEU.FTZ.AND P0, PT, R27, R22, PT ;  /* 0x000000161b00720b */ /* 0x000fc80003f1e000 */
[----:B------:R-:W-:Y:S02]  /*90d0*/  FSEL R29, R22, R27, P0 ;  /* 0x0000001b161d7208 */ /* 0x000fe40000000000 */
[----:B------:R-:W-:Y:S02]  /*90e0*/  @P3 LOP3.LUT R2, R2, 0x8, RZ, 0xfc, !PT ;  /* 0x0000000802023812 */ /* 0x000fe400078efcff */
[----:B------:R-:W-:-:S04]  /*90f0*/  FSETP.GEU.FTZ.AND P0, PT, R29, R24, PT ;  /* 0x000000181d00720b */ /* 0x000fc80003f1e000 */
[----:B------:R-:W-:-:S04]  /*9100*/  FSEL R28, R24, R29, P0 ;  /* 0x0000001d181c7208 */ /* 0x000fc80000000000 */
[----:B------:R-:W-:-:S04]  /*9110*/  FSETP.GEU.FTZ.AND P0, PT, R28, R25, PT ;  /* 0x000000191c00720b */ /* 0x000fc80003f1e000 */
[----:B------:R-:W-:-:S04]  /*9120*/  FSEL R31, R25, R28, P0 ;  /* 0x0000001c191f7208 */ /* 0x000fc80000000000 */
[----:B------:R-:W-:-:S04]  /*9130*/  FSETP.GEU.FTZ.AND P0, PT, R31, R26, PT ;  /* 0x0000001a1f00720b */ /* 0x000fc80003f1e000 */
[----:B------:R-:W-:Y:S02]  /*9140*/  FSEL R30, R26, R31, P0 ;  /* 0x0000001f1a1e7208 */ /* 0x000fe40000000000 */
[----:B------:R-:W-:Y:S02]  /*9150*/  P2R R39, PR, RZ, 0x1 ;  /* 0x00000001ff277803 */ /* 0x000fe40000000000 */
[----:B------:R-:W-:-:S04]  /*9160*/  FSETP.GEU.FTZ.AND P1, PT, R30, R3, PT ;  /* 0x000000031e00720b */ /* 0x000fc80003f3e000 */
[----:B------:R-:W-:Y:S02]  /*9170*/  FSEL R32, R3, R30, P1 ;  /* 0x0000001e03207208 */ /* 0x000fe40000800000 */
[----:B------:R-:W-:Y:S02]  /*9180*/  P2R R40, PR, RZ, 0x2 ;  /* 0x00000002ff287803 */ /* 0x000fe40000000000 */
[----:B------:R-:W-:-:S04]  /*9190*/  FSETP.GEU.FTZ.AND P2, PT, R32, R19, PT ;  /* 0x000000132000720b */ /* 0x000fc80003f5e000 */
[----:B------:R-:W-:Y:S02]  /*91a0*/  FSEL R34, R19, R32, P2 ;  /* 0x0000002013227208 */ /* 0x000fe40001000000 */
[----:B------:R-:W-:Y:S02]  /*91b0*/  PLOP3.LUT P6, PT, P2, P0, P1, 0x80, 0x0 ;  /* 0x000000000000781c */ /* 0x000fe400017c1010 */
[----:B------:R-:W-:Y:S02]  /*91c0*/  FSETP.GEU.FTZ.AND P3, PT, R34, R17, PT ;  /* 0x000000112200720b */ /* 0x000fe40003f7e000 */
[----:B------:R-:W-:Y:S02]  /*91d0*/  FSETP.GEU.FTZ.AND P1, PT, R28, R25, PT ;  /* 0x000000191c00720b */ /* 0x000fe40003f3e000 */
[----:B------:R-:W-:Y:S02]  /*91e0*/  FSEL R36, R17, R34, P3 ;  /* 0x0000002211247208 */ /* 0x000fe40001800000 */
[----:B------:R-:W-:-:S02]  /*91f0*/  P2R R38, PR, RZ, 0x4 ;  /* 0x00000004ff267803 */ /* 0x000fc40000000000 */
[----:B------:R-:W-:Y:S02]  /*9200*/  FSETP.GEU.FTZ.AND P4, PT, R36, R21, PT ;  /* 0x000000152400720b */ /* 0x000fe40003f9e000 */
[----:B------:R-:W-:Y:S02]  /*9210*/  P2R R37, PR, RZ, 0x8 ;  /* 0x00000008ff257803 */ /* 0x000fe40000000000 */
[----:B------:R-:W-:Y:S02]  /*9220*/  FSEL R33, R21, R36, P4 ;  /* 0x0000002415217208 */ /* 0x000fe40002000000 */
[----:B------:R-:W-:Y:S02]  /*9230*/  PLOP3.LUT P0, PT, P4, P6, P3, 0x80, 0x0 ;  /* 0x000000000000781c */ /* 0x000fe4000270d030 */
[----:B------:R-:W-:Y:S02]  /*9240*/  FSETP.GEU.FTZ.AND P5, PT, R33, R0, PT ;  /* 0x000000002100720b */ /* 0x000fe40003fbe000 */
[----:B------:R-:W-:-:S02]  /*9250*/  P2R R23, PR, RZ, 0x10 ;  /* 0x00000010ff177803 */ /* 0x000fc40000000000 */
[----:B------:R-:W-:Y:S02]  /*9260*/  FSEL R35, R0, R33, P5 ;  /* 0x0000002100237208 */ /* 0x000fe40002800000 */
[----:B------:R-:W-:Y:S02]  /*9270*/  FSETP.GEU.FTZ.AND P4, PT, R29, R24, PT ;  /* 0x000000181d00720b */ /* 0x000fe40003f9e000 */
[----:B------:R-:W-:Y:S02]  /*9280*/  FSETP.GEU.FTZ.AND P6, PT, R35, R16, PT ;  /* 0x000000102300720b */ /* 0x000fe40003fde000 */
[----:B------:R-:W-:Y:S02]  /*9290*/  LOP3.LUT P3, RZ, R2, 0x8, RZ, 0xc0, !PT ;  /* 0x0000000802ff7812 */ /* 0x000fe4000786c0ff */
[----:B------:R-:W-:Y:S02]  /*92a0*/  PLOP3.LUT P0, PT, P6, P0, P5, 0x80, 0x0 ;  /* 0x000000000000781c */ /* 0x000fe40003701050 */
[----:B------:R-:W-:-:S02]  /*92b0*/  FSETP.GEU.FTZ.AND P2, PT, R27, R22, PT ;  /* 0x000000161b00720b */ /* 0x000fc40003f5e000 */
[----:B------:R-:W-:Y:S02]  /*92c0*/  PLOP3.LUT P0, PT, P0, P4, P1, 0x80, 0x0 ;  /* 0x000000000000781c */ /* 0x000fe40000709010 */
[----:B------:R-:W-:Y:S02]  /*92d0*/  LOP3.LUT R2, R2, 0xfffffff7, RZ, 0xc0, !PT ;  /* 0xfffffff702027812 */ /* 0x000fe400078ec0ff */
[----:B------:R-:W-:Y:S02]  /*92e0*/  PLOP3.LUT P0, PT, P0, P2, P3, 0x80, 0x0 ;  /* 0x000000000000781c */ /* 0x000fe40000705030 */
[----:B------:R-:W-:Y:S02]  /*92f0*/  ISETP.NE.AND P3, PT, R37, RZ, PT ;  /* 0x000000ff2500720c */ /* 0x000fe40003f65270 */
[----:B------:R-:W-:Y:S02]  /*9300*/  ISETP.NE.AND P2, PT, R38, RZ, PT ;  /* 0x000000ff2600720c */ /* 0x000fe40003f45270 */
[----:B------:R-:W-:-:S02]  /*9310*/  P2R R37, PR, RZ, 0x20 ;  /* 0x00000020ff257803 */ /* 0x000fc40000000000 */
[----:B------:R-:W-:Y:S02]  /*9320*/  FSETP.GEU.FTZ.AND P5, PT, R27, R22, PT ;  /* 0x000000161b00720b */ /* 0x000fe40003fbe000 */
[----:B------:R-:W-:Y:S02]  /*9330*/  P2R R38, PR, RZ, 0x40 ;  /* 0x00000040ff267803 */ /* 0x000fe40000000000 */
[----:B------:R-:W-:Y:S02]  /*9340*/  FSETP.GEU.FTZ.AND P6, PT, R29, R24, PT ;  /* 0x000000181d00720b */ /* 0x000fe40003fde000 */
[----:B------:R-:W-:Y:S02]  /*9350*/  @P0 LOP3.LUT R2, R2, 0x8, RZ, 0xfc, !PT ;  /* 0x0000000802020812 */ /* 0x000fe400078efcff */
[----:B------:R-:W-:Y:S02]  /*9360*/  ISETP.NE.AND P4, PT, R23, RZ, PT ;  /* 0x000000ff1700720c */ /* 0x000fe40003f85270 */
[----:B------:R-:W-:-:S02]  /*9370*/  ISETP.NE.AND P0, PT, R39, RZ, PT ;  /* 0x000000ff2700720c */ /* 0x000fc40003f05270 */
[----:B------:R-:W-:Y:S02]  /*9380*/  FSEL R23, R27, R22, P5 ;  /* 0x000000161b177208 */ /* 0x000fe40002800000 */
[----:B------:R-:W-:Y:S02]  /*9390*/  FSEL R22, R29, R24, P6 ;  /* 0x000000181d167208 */ /* 0x000fe40003000000 */
[----:B------:R-:W-:Y:S02]  /*93a0*/  FSEL R24, R28, R25, P1 ;  /* 0x000000191c187208 */ /* 0x000fe40000800000 */
[----:B------:R-:W-:Y:S02]  /*93b0*/  FSEL R25, R31, R26, P0 ;  /* 0x0000001a1f197208 */ /* 0x000fe40000000000 */
[----:B------:R-:W-:Y:S02]  /*93c0*/  LOP3.LUT P0, RZ, R2, 0x8, RZ, 0xc0, !PT ;  /* 0x0000000802ff7812 */ /* 0x000fe4000780c0ff */
[----:B------:R-:W-:-:S02]  /*93d0*/  ISETP.NE.AND P1, PT, R40, RZ, PT ;  /* 0x000000ff2800720c */ /* 0x000fc40003f25270 */
[----:B------:R-:W-:Y:S02]  /*93e0*/  ISETP.NE.AND P5, PT, R37, RZ, PT ;  /* 0x000000ff2500720c */ /* 0x000fe40003fa5270 */
[----:B------:R-:W-:Y:S02]  /*93f0*/  FSEL R26, R30, R3, P1 ;  /* 0x000000031e1a7208 */ /* 0x000fe40000800000 */
[----:B------:R-:W-:Y:S02]  /*9400*/  ISETP.NE.AND P6, PT, R38, RZ, PT ;  /* 0x000000ff2600720c */ /* 0x000fe40003fc5270 */
        /* <DEDUP_REMOVED lines=8> */
.L_x_3814:
        /* <DEDUP_REMOVED lines=11> */
[----:B------:R-:W-:-:S03]  /*9540*/  HFMA2 R17, -RZ, RZ, 1.625, 0 ;  /* 0x3e800000ff117431 */ /* 0x000fc600000001ff */
        /* <DEDUP_REMOVED lines=12> */
[----:B------:R-:W-:-:S03]  /*9610*/  MOV R17, 0x3d39bf78 ;  /* 0x3d39bf7800117802 */ /* 0x000fc60000000f00 */
        /* <DEDUP_REMOVED lines=32> */
.L_x_3817:
[----:B------:R-:W-:Y:S05]  /*9820*/  BSYNC.RECONVERGENT B3 ;  /* 0x0000000000037941 */ /* 0x000fea0003800200 */
.L_x_3816:
[----:B------:R-:W-:Y:S02]  /*9830*/  HFMA2 R17, -RZ, RZ, 0.89990234375, 10328 ;  /* 0x3b33710bff117431 */ /* 0x000fe400000001ff */
[----:B------:R-:W-:Y:S01]  /*9840*/  FMUL.FTZ R0, R13, R13 ;  /* 0x0000000d0d007220 */ /* 0x000fe20000410000 */
[----:B------:R-:W-:Y:S02]  /*9850*/  LOP3.LUT P3, RZ, R2, 0x20, RZ, 0xc0, !PT ;  /* 0x0000002002ff7812 */ /* 0x000fe4000786c0ff */
        /* <DEDUP_REMOVED lines=18> */
[----:B------:R-:W-:Y:S02]  /*9980*/  HFMA2 R0, -RZ, RZ, 2.04296875, -15.78125 ;  /* 0x4016cbe4ff007431 */ /* 0x000fe400000001ff */
[----:B------:R-:W-:-:S03]  /*9990*/  FADD.FTZ R3, |R4|, |R5| ;  /* 0x4000000504037221 */ /* 0x000fc60000010200 */
[----:B------:R-:W-:Y:S02]  /*99a0*/  @!P2 FSEL R16, R0, 0.78539818525314331055, !P1 ;  /* 0x3f490fdb0010a808 */ /* 0x000fe40004800000 */
[----:B------:R-:W-:Y:S02]  /*99b0*/  @!P0 FSEL R16, RZ, 3.1415927410125732422, P1 ;  /* 0x40490fdbff108808 */ /* 0x000fe40000800000 */
[----:B------:R-:W-:Y:S02]  /*99c0*/  FSETP.NAN.FTZ.AND P0, PT, |R3|, |R3|, PT ;  /* 0x400000030300720b */ /* 0x000fe40003f18200 */
[----:B------:R-:W-:-:S04]  /*99d0*/  LOP3.LUT R16, R16, 0x80000000, R5, 0xb8, !PT ;  /* 0x8000000010107812 */ /* 0x000fc800078eb805 */
[----:B------:R-:W-:Y:S01]  /*99e0*/  FSEL R4, R3, R16, P0 ;  /* 0x0000001003047208 */ /* 0x000fe20000000000 */
[----:B------:R-:W-:Y:S06]  /*99f0*/  BRA `(.L_x_3810) ;  /* 0x0000001000a47947 */ /* 0x000fec0003800000 */
.L_x_3806:
[CC--:B------:R-:W-:Y:S01]  /*9a00*/  VIMNMX R16, PT, PT, R13.reuse, R12.reuse, !PT ;  /* 0x0000000c0d107248 */ /* 0x0c0fe20007fe0100 */
[----:B------:R-:W1:Y:S01]  /*9a10*/  MUFU.RCP R22, R3 ;  /* 0x0000000300167308 */ /* 0x000e620000001000 */
        /* <DEDUP_REMOVED lines=10> */
[----:B-1----:R-:W-:-:S04]  /*9ac0*/  FFMA R13, -R3, R22, 1 ;  /* 0x3f800000030d7423 */ /* 0x002fc80000000116 */
[----:B------:R-:W-:Y:S01]  /*9ad0*/  FFMA R13, R22, R13, R22 ;  /* 0x0000000d160d7223 */ /* 0x000fe20000000016 */
[----:B------:R-:W1:Y:S02]  /*9ae0*/  MUFU.SQRT R20, R20 ;  /* 0x0000001400147308 */ /* 0x000e640000002000 */
[----:B-1----:R-:W-:Y:S01]  /*9af0*/  @P0 FMUL.FTZ R16, R20, R17 ;  /* 0x0000001114100220 */ /* 0x002fe20000410000 */
[----:B------:R-:W-:Y:S01]  /*9b00*/  FSETP.NEU.FTZ.AND P0, PT, R12, +INF , PT ;  /* 0x7f8000000c00780b */ /* 0x000fe20003f1d000 */
[----:B------:R-:W-:-:S03]  /*9b10*/  FFMA R12, R0, R13, RZ ;  /* 0x0000000d000c7223 */ /* 0x000fc600000000ff */
[----:B------:R-:W-:Y:S01]  /*9b20*/  FSEL R16, R16, +INF , P0 ;  /* 0x7f80000010107808 */ /* 0x000fe20000000000 */
[----:B------:R-:W-:-:S04]  /*9b30*/  FFMA R17, -R3, R12, R0 ;  /* 0x0000000c03117223 */ /* 0x000fc80000000100 */
[----:B------:R-:W-:Y:S01]  /*9b40*/  FFMA R13, R13, R17, R12 ;  /* 0x000000110d0d7223 */ /* 0x000fe2000000000c */
[----:B------:R-:W1:Y:S08]  /*9b50*/  MUFU.LG2 R16, R16 ;  /* 0x0000001000107308 */ /* 0x000e700000000c00 */
[----:B------:R-:W5:Y:S01]  /*9b60*/  FCHK P0, R0, R3 ;  /* 0x0000000300007302 */ /* 0x000f620000000000 */
[----:B-1----:R-:W-:Y:S01]  /*9b70*/  FMUL.FTZ R12, R16, 0.69314718246459960938 ;  /* 0x3f317218100c7820 */ /* 0x002fe20000410000 */
[----:B-----5:R-:W-:Y:S06]  /*9b80*/  @!P0 BRA `(.L_x_3819) ;  /* 0x0000000000108947 */ /* 0x020fec0003800000 */
[----:B------:R-:W-:Y:S02]  /*9b90*/  MOV R23, R3 ;  /* 0x0000000300177202 */ /* 0x000fe40000000f00 */
[----:B------:R-:W-:-:S07]  /*9ba0*/  MOV R22, 0x9bc0 ;  /* 0x00009bc000167802 */ /* 0x000fce0000000f00 */
[----:B0-234-:R-:W-:Y:S05]  /*9bb0*/  CALL.REL.NOINC `($__internal_144_$__cuda_sm3x_div_rn_ftz_f32_slowpath) ;  /* 0x000000c0008c7944 */ /* 0x01dfea0003c00000 */
[----:B------:R-:W-:-:S07]  /*9bc0*/  MOV R13, R0 ;  /* 0x00000000000d7202 */ /* 0x000fce0000000f00 */
.L_x_3819:
[----:B------:R-:W-:Y:S05]  /*9bd0*/  BSYNC.RECONVERGENT B3 ;  /* 0x0000000000037941 */ /* 0x000fea0003800200 */
.L_x_3818:
[----:B------:R-:W-:Y:S02]  /*9be0*/  IMAD.MOV.U32 R17, RZ, RZ, 0x3b33710b ;  /* 0x3b33710bff117424 */ /* 0x000fe400078e00ff */
[----:B------:R-:W-:Y:S01]  /*9bf0*/  FMUL.FTZ R0, R13, R13 ;  /* 0x0000000d0d007220 */ /* 0x000fe20000410000 */
[----:B------:R-:W-:Y:S02]  /*9c00*/  LOP3.LUT P3, RZ, R2, 0x20, RZ, 0xc0, !PT ;  /* 0x0000002002ff7812 */ /* 0x000fe4000786c0ff */
[----:B------:R-:W-:Y:S01]  /*9c10*/  ISETP.GE.AND P0, PT, R4, RZ, PT ;  /* 0x000000ff0400720c */ /* 0x000fe20003f06270 */
[----:B------:R-:W-:Y:S01]  /*9c20*/  FFMA.FTZ R17, R0, R17, -0.015681877732276916504 ;  /* 0xbc80774800117423 */ /* 0x000fe20000010011 */
[----:B------:R-:W-:Y:S02]  /*9c30*/  FSETP.NEU.FTZ.AND P2, PT, |R4|, |R5|, PT ;  /* 0x400000050400720b */ /* 0x000fe40003f5d200 */
[----:B------:R-:W-:Y:S01]  /*9c40*/  FSETP.NEU.FTZ.AND P1, PT, R3, RZ, PT ;  /* 0x000000ff0300720b */ /* 0x000fe20003f3d000 */
[----:B------:R-:W-:Y:S01]  /*9c50*/  FFMA.FTZ R17, R0, R17, 0.042200751602649688721 ;  /* 0x3d2cdab200117423 */ /* 0x000fe20000010011 */
[----:B------:R-:W-:-:S03]  /*9c60*/  FADD.FTZ R3, |R4|, |R5| ;  /* 0x4000000504037221 */ /* 0x000fc60000010200 */
        /* <DEDUP_REMOVED lines=20> */
.L_x_3805:
[----:B------:R-:W-:-:S13]  /*9db0*/  FSETP.GEU.FTZ.AND P0, PT, R0, 9.999999682655225389e-20, PT ;  /* 0x1fec1e4a0000780b */ /* 0x000fda0003f1e000 */
[----:B------:R-:W-:Y:S05]  /*9dc0*/  @!P0 BRA `(.L_x_3820) ;  /* 0x00000004001c8947 */ /* 0x000fea0003800000 */
[----:B------:R-:W-:Y:S01]  /*9dd0*/  FMUL.FTZ R16, R0, R0 ;  /* 0x0000000000107220 */ /* 0x000fe20000410000 */
[----:B------:R-:W-:Y:S01]  /*9de0*/  HFMA2 R20, -RZ, RZ, 1.625, 0 ;  /* 0x3e800000ff147431 */ /* 0x000fe200000001ff */
[----:B------:R-:W-:Y:S01]  /*9df0*/  MOV R17, 0x3d39bf78 ;  /* 0x3d39bf7800117802 */ /* 0x000fe20000000f00 */
        /* <DEDUP_REMOVED lines=13> */
[----:B------:R-:W-:-:S03]  /*9ed0*/  HFMA2 R17, -RZ, RZ, 1.875, 0 ;  /* 0x3f800000ff117431 */ /* 0x000fc600000001ff */
[----:B------:R-:W-:-:S04]  /*9ee0*/  FFMA.FTZ R13, R12, R13, -0.13229703903198242188 ;  /* 0xbe0778e00c0d7423 */ /* 0x000fc8000001000d */
[----:B------:R-:W-:Y:S01]  /*9ef0*/  FFMA.FTZ R13, R12, R13, 0.14491446316242218018 ;  /* 0x3e1464750c0d7423 */ /* 0x000fe2000001000d */
[----:B------:R-:W-:-:S03]  /*9f00*/  FFMA R20, R17, -1, R17 ;  /* 0xbf80000011147823 */ /* 0x000fc60000000011 */
        /* <DEDUP_REMOVED lines=21> */
[----:B0-234-:R-:W-:Y:S05]  /*a060*/  CALL.REL.NOINC `($__internal_144_$__cuda_sm3x_div_rn_ftz_f32_slowpath) ;  /* 0x000000bc00607944 */ /* 0x01dfea0003c00000 */
[----:B------:R-:W-:-:S07]  /*a070*/  MOV R3, R0 ;  /* 0x0000000000037202 */ /* 0x000fce0000000f00 */
.L_x_3822:
[----:B------:R-:W-:Y:S05]  /*a080*/  BSYNC.RECONVERGENT B3 ;  /* 0x0000000000037941 */ /* 0x000fea0003800200 */
.L_x_3821:
        /* <DEDUP_REMOVED lines=23> */
[----:B------:R-:W-:Y:S02]  /*a200*/  FSETP.NAN.FTZ.AND P0, PT, |R3|, |R3|, PT ;  /* 0x400000030300720b */ /* 0x000fe40003f18200 */
[----:B------:R-:W-:-:S04]  /*a210*/  LOP3.LUT R16, R16, 0x80000000, R5, 0xb8, !PT ;  /* 0x8000000010107812 */ /* 0x000fc800078eb805 */
[----:B------:R-:W-:Y:S01]  /*a220*/  FSEL R4, R3, R16, P0 ;  /* 0x0000001003047208 */ /* 0x000fe20000000000 */
[----:B------:R-:W-:Y:S06]  /*a230*/  BRA `(.L_x_3810) ;  /* 0x0000000800947947 */ /* 0x000fec0003800000 */
.L_x_3820:
[----:B------:R-:W-:Y:S01]  /*a240*/  HFMA2 R3, -RZ, RZ, 1.875, 0 ;  /* 0x3f800000ff037431 */ /* 0x000fe200000001ff */
        /* <DEDUP_REMOVED lines=10> */
[----:B------:R-:W-:Y:S02]  /*a2f0*/  MOV R23, 0x3f800000 ;  /* 0x3f80000000177802 */ /* 0x000fe40000000f00 */
[----:B------:R-:W-:-:S07]  /*a300*/  MOV R22, 0xa320 ;  /* 0x0000a32000167802 */ /* 0x000fce0000000f00 */
[----:B0-234-:R-:W-:Y:S05]  /*a310*/  CALL.REL.NOINC `($__internal_144_$__cuda_sm3x_div_rn_ftz_f32_slowpath) ;  /* 0x000000b800b47944 */ /* 0x01dfea0003c00000 */
[----:B------:R-:W-:-:S07]  /*a320*/  MOV R3, R0 ;  /* 0x0000000000037202 */ /* 0x000fce0000000f00 */
.L_x_3824:
[----:B------:R-:W-:Y:S05]  /*a330*/  BSYNC.RECONVERGENT B3 ;  /* 0x0000000000037941 */ /* 0x000fea0003800200 */
.L_x_3823:
        /* <DEDUP_REMOVED lines=27> */
.L_x_3804:
[----:B------:R-:W-:Y:S01]  /*a4f0*/  FMUL.FTZ R12, R4, 0.36787945032119750977 ;  /* 0x3ebc5ab2040c7820 */ /* 0x000fe20000410000 */
[----:B------:R-:W-:Y:S01]  /*a500*/  FMUL.FTZ R13, R5, 0.36787945032119750977 ;  /* 0x3ebc5ab2050d7820 */ /* 0x000fe20000410000 */
[----:B------:R-:W1:Y:S01]  /*a510*/  MUFU.RCP R22, R3 ;  /* 0x0000000300167308 */ /* 0x000e620000001000 */
[----:B------:R-:W-:Y:S01]  /*a520*/  BSSY.RECONVERGENT B3, `(.L_x_3825) ;  /* 0x000001f000037945 */ /* 0x000fe20003800200 */
        /* <DEDUP_REMOVED lines=17> */
[----:B------:R-:W-:Y:S01]  /*a640*/  FFMA R12, R0, R13, RZ ;  /* 0x0000000d000c7223 */ /* 0x000fe200000000ff */
[----:B------:R-:W-:Y:S02]  /*a650*/  MOV R17, 0x3f800000 ;  /* 0x3f80000000117802 */ /* 0x000fe40000000f00 */
[----:B------:R-:W-:Y:S01]  /*a660*/  FSEL R16, R16, +INF , P0 ;  /* 0x7f80000010107808 */ /* 0x000fe20000000000 */
[----:B------:R-:W-:-:S04]  /*a670*/  FFMA R19, -R3, R12, R0 ;  /* 0x0000000c03137223 */ /* 0x000fc80000000100 */
[----:B------:R-:W-:Y:S01]  /*a680*/  FFMA R13, R13, R19, R12 ;  /* 0x000000130d0d7223 */ /* 0x000fe2000000000c */
[----:B------:R-:W1:Y:S08]  /*a690*/  MUFU.LG2 R16, R16 ;  /* 0x0000001000107308 */ /* 0x000e700000000c00 */
[----:B------:R-:W5:Y:S01]  /*a6a0*/  FCHK P0, R0, R3 ;  /* 0x0000000300007302 */ /* 0x000f620000000000 */
[----:B-1----:R-:W-:Y:S01]  /*a6b0*/  FFMA.FTZ R12, R16, 0.69314718246459960938, R17 ;  /* 0x3f317218100c7823 */ /* 0x002fe20000010011 */
[----:B-----5:R-:W-:Y:S06]  /*a6c0*/  @!P0 BRA `(.L_x_3826) ;  /* 0x0000000000108947 */ /* 0x020fec0003800000 */
[----:B------:R-:W-:Y:S02]  /*a6d0*/  MOV R23, R3 ;  /* 0x0000000300177202 */ /* 0x000fe40000000f00 */
[----:B------:R-:W-:-:S07]  /*a6e0*/  MOV R22, 0xa700 ;  /* 0x0000a70000167802 */ /* 0x000fce0000000f00 */
[----:B0-234-:R-:W-:Y:S05]  /*a6f0*/  CALL.REL.NOINC `($__internal_144_$__cuda_sm3x_div_rn_ftz_f32_slowpath) ;  /* 0x000000b400bc7944 */ /* 0x01dfea0003c00000 */
[----:B------:R-:W-:-:S07]  /*a700*/  MOV R13, R0 ;  /* 0x00000000000d7202 */ /* 0x000fce0000000f00 */
.L_x_3826:
[----:B------:R-:W-:Y:S05]  /*a710*/  BSYNC.RECONVERGENT B3 ;  /* 0x0000000000037941 */ /* 0x000fea0003800200 */
.L_x_3825:
        /* <DEDUP_REMOVED lines=29> */
.L_x_3803:
        /* <DEDUP_REMOVED lines=26> */
[----:B------:R-:W-:Y:S01]  /*aa90*/  IMAD.MOV.U32 R23, RZ, RZ, R3 ;  /* 0x000000ffff177224 */ /* 0x000fe200078e0003 */
[----:B------:R-:W-:-:S07]  /*aaa0*/  MOV R22, 0xaac0 ;  /* 0x0000aac000167802 */ /* 0x000fce0000000f00 */
[----:B0-234-:R-:W-:Y:S05]  /*aab0*/  CALL.REL.NOINC `($__internal_144_$__cuda_sm3x_div_rn_ftz_f32_slowpath) ;  /* 0x000000b000cc7944 */ /* 0x01dfea0003c00000 */
[----:B------:R-:W-:-:S07]  /*aac0*/  MOV R16, R0 ;  /* 0x0000000000107202 */ /* 0x000fce0000000f00 */
.L_x_3828:
[----:B------:R-:W-:Y:S05]  /*aad0*/  BSYNC.RECONVERGENT B3 ;  /* 0x0000000000037941 */ /* 0x000fea0003800200 */
.L_x_3827:
[----:B------:R-:W-:Y:S02]  /*aae0*/  HFMA2 R13, -RZ, RZ, 0.89990234375, 10328 ;  /* 0x3b33710bff0d7431 */ /* 0x000fe400000001ff */
[----:B------:R-:W-:Y:S01]  /*aaf0*/  FMUL.FTZ R0, R16, R16 ;  /* 0x0000001010007220 */ /* 0x000fe20000410000 */
[----:B------:R-:W-:Y:S02]  /*ab00*/  MOV R20, 0x3f6ee581 ;  /* 0x3f6ee58100147802 */ /* 0x000fe40000000f00 */
[C---:B------:R-:W-:Y:S02]  /*ab10*/  ISETP.GE.AND P1, PT, R4.reuse, RZ, PT ;  /* 0x000000ff0400720c */ /* 0x040fe40003f26270 */
[----:B------:R-:W-:Y:S02]  /*ab20*/  FSETP.NEU.FTZ.AND P3, PT, |R4|, |R5|, PT ;  /* 0x400000050400720b */ /* 0x000fe40003f7d200 */
[----:B------:R-:W-:Y:S01]  /*ab30*/  FSETP.NEU.FTZ.AND P0, PT, R3, RZ, PT ;  /* 0x000000ff0300720b */ /* 0x000fe20003f1d000 */
[----:B------:R-:W-:-:S02]  /*ab40*/  HFMA2 R3, -RZ, RZ, 2.04296875, -15.78125 ;  /* 0x4016cbe4ff037431 */ /* 0x000fc400000001ff */
        /* <DEDUP_REMOVED lines=14> */
[----:B------:R-:W-:Y:S01]  /*ac30*/  @!P3 FSEL R0, R3, 0.78539818525314331055, !P1 ;  /* 0x3f490fdb0300b808 */ /* 0x000fe20004800000 */
[----:B------:R-:W-:Y:S01]  /*ac40*/  FADD.FTZ R3, |R4|, |R5| ;  /* 0x4000000504037221 */ /* 0x000fe20000010200 */
[----:B------:R-:W-:-:S04]  /*ac50*/  @!P0 FSEL R0, RZ, 3.1415927410125732422, P1 ;  /* 0x40490fdbff008808 */ /* 0x000fc80000800000 */
[----:B------:R-:W-:Y:S02]  /*ac60*/  FSETP.NAN.FTZ.AND P0, PT, |R3|, |R3|, PT ;  /* 0x400000030300720b */ /* 0x000fe40003f18200 */
[----:B------:R-:W-:-:S04]  /*ac70*/  LOP3.LUT R0, R0, 0x80000000, R5, 0xb8, !PT ;  /* 0x8000000000007812 */ /* 0x000fc800078eb805 */
[----:B------:R-:W-:-:S07]  /*ac80*/  FSEL R4, R3, R0, P0 ;  /* 0x0000000003047208 */ /* 0x000fce0000000000 */
.L_x_3810:
[----:B------:R-:W-:Y:S05]  /*ac90*/  BSYNC.RECONVERGENT B2 ;  /* 0x0000000000027941 */ /* 0x000fea0003800200 */
.L_x_3802:
        /* <DEDUP_REMOVED lines=45> */
.L_x_3832:
        /* <DEDUP_REMOVED lines=8> */
.L_x_3831:
[----:B------:R-:W-:-:S04]  /*aff0*/  FMUL.RZ R0, R5, 0.15915493667125701904 ;  /* 0x3e22f98305007820 */ /* 0x000fc8000040c000 */
[----:B------:R1:W0:Y:S08]  /*b000*/  MUFU.COS R4, R0 ;  /* 0x0000000000047308 */ /* 0x0002300000000000 */
[----:B------:R1:W0:Y:S01]  /*b010*/  MUFU.SIN R5, R0 ;  /* 0x0000000000057308 */ /* 0x0002220000000400 */
[----:B------:R-:W-:Y:S05]  /*b020*/  BRA `(.L_x_3833) ;  /* 0x0000000000087947 */ /* 0x000fea0003800000 */
.L_x_3830:
[----:B------:R-:W-:-:S06]  /*b030*/  FMUL.FTZ R4, R12, 1.4426950216293334961 ;  /* 0x3fb8aa3b0c047820 */ /* 0x000fcc0000410000 */
[----:B------:R-:W1:Y:S02]  /*b040*/  MUFU.EX2 R4, R4 ;  /* 0x0000000400047308 */ /* 0x000e640000000800 */
.L_x_3833:
[----:B------:R-:W-:Y:S05]  /*b050*/  BSYNC.RECONVERGENT B0 ;  /* 0x0000000000007941 */ /* 0x000fea0003800200 */
.L_x_3829:
[----:B------:R-:W-:Y:S01]  /*b060*/  IADD3 R7, P0, PT, R18, UR4, RZ ;  /* 0x0000000412077c10 */ /* 0x000fe2000ff1e0ff */
[----:B------:R-:W-:-:S03]  /*b070*/  ULEA UR4, UP0, UR12, UR4, 0x2 ;  /* 0x000000040c047291 */ /* 0x000fc6000f8010ff */
[C---:B-1----:R-:W-:Y:S02]  /*b080*/  IADD3 R0, P1, PT, R7.reuse, UR12, RZ ;  /* 0x0000000c07007c10 */ /* 0x042fe4000ff3e0ff */
[----:B------:R-:W-:Y:S01]  /*b090*/  IADD3.X R16, PT, PT, RZ, UR5, RZ, P0, !PT ;  /* 0x00000005ff107c10 */ /* 0x000fe200087fe4ff */
[----:B------:R-:W-:Y:S01]  /*b0a0*/  UIADD3.X UR5, UPT, UPT, URZ, UR5, URZ, UP0, !UPT ;  /* 0x00000005ff057290 */ /* 0x000fe200087fe4ff */
[C---:B------:R-:W-:Y:S01]  /*b0b0*/  IADD3 R17, P2, PT, R0.reuse, UR12, RZ ;  /* 0x0000000c00117c10 */ /* 0x040fe2000ff5e0ff */
[----:B------:R-:W-:Y:S01]  /*b0c0*/  UISETP.GE.U32.AND UP0, UPT, UR4, UR13, UPT ;  /* 0x0000000d0400728c */ /* 0x000fe2000bf06070 */
[----:B------:R-:W-:Y:S02]  /*b0d0*/  IADD3.X R3, PT, PT, RZ, R16, RZ, P1, !PT ;  /* 0x00000010ff037210 */ /* 0x000fe40000ffe4ff */
[----:B------:R-:W-:Y:S01]  /*b0e0*/  ISETP.GE.U32.AND P0, PT, R7, UR13, PT ;  /* 0x0000000d07007c0c */ /* 0x000fe2000bf06070 */
[----:B------:R-:W-:Y:S01]  /*b0f0*/  UISETP.GE.U32.AND.EX UP0, UPT, UR5, UR14, UPT, UP0 ;  /* 0x0000000e0500728c */ /* 0x000fe2000bf06100 */
[----:B------:R-:W-:-:S02]  /*b100*/  ISETP.GE.U32.AND P1, PT, R0, UR13, PT ;  /* 0x0000000d00007c0c */ /* 0x000fc4000bf26070 */
[C---:B------:R-:W-:Y:S02]  /*b110*/  IADD3 R19, P4, PT, R17.reuse, UR12, RZ ;  /* 0x0000000c11137c10 */ /* 0x040fe4000ff9e0ff */
[----:B------:R-:W-:Y:S02]  /*b120*/  IADD3.X R22, PT, PT, RZ, R3, RZ, P2, !PT ;  /* 0x00000003ff167210 */ /* 0x000fe400017fe4ff */
[----:B------:R-:W-:Y:S02]  /*b130*/  ISETP.GE.U32.AND.EX P0, PT, R16, UR14, PT, P0 ;  /* 0x0000000e10007c0c */ /* 0x000fe4000bf06100 */
[----:B------:R-:W-:Y:S02]  /*b140*/  ISETP.GE.U32.AND P2, PT, R17, UR13, PT ;  /* 0x0000000d11007c0c */ /* 0x000fe4000bf46070 */
[----:B------:R-:W-:Y:S02]  /*b150*/  ISETP.GE.U32.AND.EX P1, PT, R3, UR14, PT, P1 ;  /* 0x0000000e03007c0c */ /* 0x000fe4000bf26110 */
[----:B------:R-:W-:-:S02]  /*b160*/  ISETP.GE.U32.AND P3, PT, R19, UR13, PT ;  /* 0x0000000d13007c0c */ /* 0x000fc4000bf66070 */
[----:B------:R-:W-:Y:S02]  /*b170*/  IADD3.X R24, PT, PT, RZ, R22, RZ, P4, !PT ;  /* 0x00000016ff187210 */ /* 0x000fe400027fe4ff */
[----:B------:R-:W-:Y:S02]  /*b180*/  ISETP.GE.U32.AND.EX P2, PT, R22, UR14, PT, P2 ;  /* 0x0000000e16007c0c */ /* 0x000fe4000bf46120 */
[----:B------:R-:W-:Y:S02]  /*b190*/  ISETP.GE.U32.AND.EX P3, PT, R24, UR14, PT, P3 ;  /* 0x0000000e18007c0c */ /* 0x000fe4000bf66130 */
[----:B------:R-:W-:-:S03]  /*b1a0*/  @!P0 LEA R6, P4, R7, UR10, 0x3 ;  /* 0x0000000a07068c11 */ /* 0x000fc6000f8818ff */
[C---:B------:R-:W-:Y:S02]  /*b1b0*/  @!P1 LEA R12, P5, R0.reuse, UR10, 0x3 ;  /* 0x0000000a000c9c11 */ /* 0x040fe4000f8a18ff */
[----:B------:R-:W-:Y:S02]  /*b1c0*/  @!P0 LEA.HI.X R7, R7, UR11, R16, 0x3, P4 ;  /* 0x0000000b07078c11 */ /* 0x000fe4000a0f1c10 */
[----:B------:R-:W-:Y:S02]  /*b1d0*/  @!P1 LEA.HI.X R13, R0, UR11, R3, 0x3, P5 ;  /* 0x0000000b000d9c11 */ /* 0x000fe4000a8f1c03 */
[----:B------:R-:W-:Y:S01]  /*b1e0*/  @!P2 LEA R16, P4, R17, UR10, 0x3 ;  /* 0x0000000a1110ac11 */ /* 0x000fe2000f8818ff */
[----:B0-23--:R2:W-:Y:S01]  /*b1f0*/  @!P0 STG.E.64 desc[UR16][R6.64], R10 ;  /* 0x0000000a06008986 */ /* 0x00d5e2000c101b10 */
[----:B------:R-:W-:Y:S02]  /*b200*/  @!P3 LEA R20, P5, R19, UR10, 0x3 ;  /* 0x0000000a1314bc11 */ /* 0x000fe4000f8a18ff */
[----:B------:R-:W-:Y:S01]  /*b210*/  @!P2 LEA.HI.X R17, R17, UR11, R22, 0x3, P4 ;  /* 0x0000000b1111ac11 */ /* 0x000fe2000a0f1c16 */
[----:B----4-:R2:W-:Y:S01]  /*b220*/  @!P1 STG.E.64 desc[UR16][R12.64], R14 ;  /* 0x0000000e0c009986 */ /* 0x0105e2000c101b10 */
[----:B------:R-:W-:-:S03]  /*b230*/  @!P3 LEA.HI.X R21, R19, UR11, R24, 0x3, P5 ;  /* 0x0000000b1315bc11 */ /* 0x000fc6000a8f1c18 */
[----:B------:R2:W-:Y:S04]  /*b240*/  @!P2 STG.E.64 desc[UR16][R16.64], R8 ;  /* 0x000000081000a986 */ /* 0x0005e8000c101b10 */
[----:B------:R2:W-:Y:S01]  /*b250*/  @!P3 STG.E.64 desc[UR16][R20.64], R4 ;  /* 0x000000041400b986 */ /* 0x0005e2000c101b10 */
[----:B------:R-:W-:Y:S05]  /*b260*/  BRA.U !UP0, `(.L_x_3834) ;  /* 0xffffff4d08f07547 */ /* 0x000fea000b83ffff */
[----:B------:R-:W-:Y:S05]  /*b270*/  EXIT ;  /* 0x000000000000794d */ /* 0x000fea0003800000 */
.L_x_3706:
[----:B------:R-:W0:Y:S02]  /*b280*/  S2R R20, SR_TID.X ;  /* 0x0000000000147919 */ /* 0x000e240000002100 */
[----:B0-----:R-:W-:-:S03]  /*b290*/  IMAD.WIDE.U32 R2, R20, 0x4, RZ ;  /* 0x0000000414027825 */ /* 0x001fc600078e00ff */
[----:B------:R-:W-:-:S04]  /*b2a0*/  ISETP.GE.U32.AND P0, PT, R2, UR15, PT ;  /* 0x0000000f02007c0c */ /* 0x000fc8000bf06070 */
[----:B------:R-:W-:-:S13]  /*b2b0*/  ISETP.GE.AND.EX P0, PT, R3, UR4, PT, P0 ;  /* 0x0000000403007c0c */ /* 0x000fda000bf06300 */
[----:B------:R-:W-:Y:S05]  /*b2c0*/  @P0 EXIT ;  /* 0x000000000000094d */ /* 0x000fea0003800000 */
[----:B------:R-:W-:Y:S01]  /*b2d0*/  HFMA2 R3, -RZ, RZ, 0, 0 ;  /* 0x00000000ff037431 */ /* 0x000fe200000001ff */
[----:B------:R-:W0:Y:S06]  /*b2e0*/  LDCU UR5, c[0x0][0x360] ;  /* 0x00006c00ff0577ac */ /* 0x000e2c0008000800 */
.L_x_3962:
[C---:B------:R-:W-:Y:S01]  /*b2f0*/  IMAD.SHL.U32 R8, R20.reuse, 0x20, RZ ;  /* 0x0000002014087824 */ /* 0x040fe200078e00ff */
[----:B------:R-:W-:Y:S01]  /*b300*/  SHF.L.U64.HI R0, R20, 0x5, R3 ;  /* 0x0000000514007819 */ /* 0x000fe20000010203 */
[----:B------:R-:W1:Y:S03]  /*b310*/  LDCU.64 UR12, c[0x0][0xfd0] ;  /* 0x0001fa00ff0c77ac */ /* 0x000e660008000a00 */
[C---:B------:R-:W-:Y:S02]  /*b320*/  IADD3 R4, P0, PT, R8.reuse, UR6, RZ ;  /* 0x0000000608047c10 */ /* 0x040fe4000ff1e0ff */
[----:B------:R-:W-:Y:S02]  /*b330*/  IADD3 R8, P1, PT, R8, UR8, RZ ;  /* 0x0000000808087c10 */ /* 0x000fe4000ff3e0ff */
[C---:B------:R-:W-:Y:S02]  /*b340*/  IADD3.X R5, PT, PT, R0.reuse, UR7, RZ, P0, !PT ;  /* 0x0000000700057c10 */ /* 0x040fe400087fe4ff */
[----:B------:R-:W-:-:S04]  /*b350*/  IADD3.X R9, PT, PT, R0, UR9, RZ, P1, !PT ;  /* 0x0000000900097c10 */ /* 0x000fc80008ffe4ff */
[----:B------:R-:W2:Y:S04]  /*b360*/  LDG.E.ENL2.256 R4, R12, desc[UR16][R4.64] ;  /* 0xfe000010040c797e */ /* 0x000ea80008121904 */
[----:B------:R-:W1:Y:S01]  /*b370*/  LDG.E.ENL2.256 R8, R16, desc[UR16][R8.64] ;  /* 0xfe0000100810797e */ /* 0x000e620008121908 */
[----:B------:R-:W-:Y:S01]  /*b380*/  BSSY.RECONVERGENT B2, `(.L_x_3835) ;  /* 0x0000262000027945 */ /* 0x000fe20003800200 */
[----:B--2---:R-:W-:Y:S02]  /*b390*/  FSETP.NAN.FTZ.AND P1, PT, R12, R12, PT ;  /* 0x0000000c0c00720b */ /* 0x004fe40003f38000 */
[----:B------:R-:W-:Y:S01]  /*b3a0*/  FSETP.NAN.FTZ.AND P0, PT, R13, R13, PT ;  /* 0x0000000d0d00720b */ /* 0x000fe20003f18000 */
[C---:B-1----:R-:W-:Y:S01]  /*b3b0*/  FMUL.FTZ R21, R17.reuse, UR13 ;  /* 0x0000000d11157c20 */ /* 0x042fe20008410000 */
[----:B------:R-:W-:-:S03]  /*b3c0*/  FMUL.FTZ R23, R17, UR12 ;  /* 0x0000000c11177c20 */ /* 0x000fc60008410000 */
[C---:B------:R-:W-:Y:S01]  /*b3d0*/  FFMA.FTZ R17, R16.reuse, UR12, -R21 ;  /* 0x0000000c10117c23 */ /* 0x040fe20008010815 */
[----:B------:R-:W-:-:S07]  /*b3e0*/  FFMA.FTZ R16, R16, UR13, R23 ;  /* 0x0000000d10107c23 */ /* 0x000fce0008010017 */
[----:B------:R-:W-:Y:S05]  /*b3f0*/  @!P0 BRA !P1, `(.L_x_3836) ;  /* 0x0000000000ec8947 */ /* 0x000fea0004800000 */
        /* <DEDUP_REMOVED lines=8> */
[----:B------:R-:W1:Y:S07]  /*b480*/  MUFU.RCP R22, R31 ;  /* 0x0000001f00167308 */ /* 0x000e6e0000001000 */
        /* <DEDUP_REMOVED lines=8> */
[----:B------:R-:W-:Y:S01]  /*b510*/  FCHK P0, R0, R31 ;  /* 0x0000001f00007302 */ /* 0x000fe20000000000 */
[----:B-1----:R-:W-:-:S04]  /*b520*/  FFMA R23, -R31, R22, 1 ;  /* 0x3f8000001f177423 */ /* 0x002fc80000000116 */
[----:B------:R-:W-:-:S03]  /*b530*/  FFMA R23, R22, R23, R22 ;  /* 0x0000001716177223 */ /* 0x000fc60000000016 */
[----:B------:R-:W1:Y:S01]  /*b540*/  MUFU.LG2 R21, R21 ;  /* 0x0000001500157308 */ /* 0x000e620000000c00 */
[----:B------:R-:W-:-:S04]  /*b550*/  FFMA R22, R0, R23, RZ ;  /* 0x0000001700167223 */ /* 0x000fc800000000ff */
[----:B------:R-:W-:-:S04]  /*b560*/  FFMA R24, -R31, R22, R0 ;  /* 0x000000161f187223 */ /* 0x000fc80000000100 */
[----:B------:R-:W-:Y:S01]  /*b570*/  FFMA R22, R23, R24, R22 ;  /* 0x0000001817167223 */ /* 0x000fe20000000016 */
[----:B-1----:R-:W-:Y:S01]  /*b580*/  FMUL.FTZ R29, R21, 0.69314718246459960938 ;  /* 0x3f317218151d7820 */ /* 0x002fe20000410000 */
[----:B------:R-:W-:Y:S06]  /*b590*/  @!P0 BRA `(.L_x_3838) ;  /* 0x0000000000108947 */ /* 0x000fec0003800000 */
[----:B------:R-:W-:Y:S02]  /*b5a0*/  MOV R23, R31 ;  /* 0x0000001f00177202 */ /* 0x000fe40000000f00 */
[----:B------:R-:W-:-:S07]  /*b5b0*/  MOV R22, 0xb5d0 ;  /* 0x0000b5d000167802 */ /* 0x000fce0000000f00 */
[----:B0-----:R-:W-:Y:S05]  /*b5c0*/  CALL.REL.NOINC `($__internal_144_$__cuda_sm3x_div_rn_ftz_f32_slowpath) ;  /* 0x000000a800087944 */ /* 0x001fea0003c00000 */
[----:B------:R-:W-:-:S07]  /*b5d0*/  MOV R22, R0 ;  /* 0x0000000000167202 */ /* 0x000fce0000000f00 */
.L_x_3838:
[----:B0-----:R-:W-:Y:S05]  /*b5e0*/  BSYNC.RECONVERGENT B3 ;  /* 0x0000000000037941 */ /* 0x001fea0003800200 */
.L_x_3837:
        /* <DEDUP_REMOVED lines=28> */
.L_x_3836:
        /* <DEDUP_REMOVED lines=11> */
[----:B------:R-:W-:Y:S01]  /*b860*/  MOV R26, 0x3f800000 ;  /* 0x3f800000001a7802 */ /* 0x000fe20000000f00 */
        /* <DEDUP_REMOVED lines=24> */
[----:B------:R-:W2:Y:S01]  /*b9f0*/  FCHK P0, R0, R31 ;  /* 0x0000001f00007302 */ /* 0x000ea20000000000 */
[----:B-1----:R-:W-:Y:S01]  /*ba00*/  FFMA.FTZ R29, R23, 0.69314718246459960938, R26 ;  /* 0x3f317218171d7823 */ /* 0x002fe2000001001a */
[----:B--2---:R-:W-:Y:S06]  /*ba10*/  @!P0 BRA `(.L_x_3842) ;  /* 0x0000000000108947 */ /* 0x004fec0003800000 */
[----:B------:R-:W-:Y:S02]  /*ba20*/  MOV R23, R31 ;  /* 0x0000001f00177202 */ /* 0x000fe40000000f00 */
[----:B------:R-:W-:-:S07]  /*ba30*/  MOV R22, 0xba50 ;  /* 0x0000ba5000167802 */ /* 0x000fce0000000f00 */
[----:B0-----:R-:W-:Y:S05]  /*ba40*/  CALL.REL.NOINC `($__internal_144_$__cuda_sm3x_div_rn_ftz_f32_slowpath) ;  /* 0x000000a000e87944 */ /* 0x001fea0003c00000 */
[----:B------:R-:W-:-:S07]  /*ba50*/  MOV R21, R0 ;  /* 0x0000000000157202 */ /* 0x000fce0000000f00 */
.L_x_3842:
[----:B0-----:R-:W-:Y:S05]  /*ba60*/  BSYNC.RECONVERGENT B3 ;  /* 0x0000000000037941 */ /* 0x001fea0003800200 */
.L_x_3841:
        /* <DEDUP_REMOVED lines=29> */
.L_x_3840:
[----:B------:R-:W-:-:S13]  /*bc40*/  FSETP.NEU.FTZ.AND P0, PT, R31, 1, PT ;  /* 0x3f8000001f00780b */ /* 0x000fda0003f1d000 */
[----:B------:R-:W-:Y:S05]  /*bc50*/  @P0 BRA `(.L_x_3843) ;  /* 0x0000000400d40947 */ /* 0x000fea0003800000 */
[----:B------:R-:W-:-:S13]  /*bc60*/  FSETP.GEU.FTZ.AND P0, PT, R0, 9.999999682655225389e-20, PT ;  /* 0x1fec1e4a0000780b */ /* 0x000fda0003f1e000 */
[----:B------:R-:W-:Y:S05]  /*bc70*/  @P0 BRA `(.L_x_3844) ;  /* 0x0000000000ac0947 */ /* 0x000fea0003800000 */
        /* <DEDUP_REMOVED lines=11> */
[----:B------:R-:W-:Y:S01]  /*bd30*/  IMAD.MOV.U32 R23, RZ, RZ, 0x3f800000 ;  /* 0x3f800000ff177424 */ /* 0x000fe200078e00ff */
[----:B------:R-:W-:-:S07]  /*bd40*/  MOV R22, 0xbd60 ;  /* 0x0000bd6000167802 */ /* 0x000fce0000000f00 */
[----:B0-----:R-:W-:Y:S05]  /*bd50*/  CALL.REL.NOINC `($__internal_144_$__cuda_sm3x_div_rn_ftz_f32_slowpath) ;  /* 0x000000a000247944 */ /* 0x001fea0003c00000 */
[----:B------:R-:W-:-:S07]  /*bd60*/  MOV R21, R0 ;  /* 0x0000000000157202 */ /* 0x000fce0000000f00 */
.L_x_3846:
[----:B0-----:R-:W-:Y:S05]  /*bd70*/  BSYNC.RECONVERGENT B3 ;  /* 0x0000000000037941 */ /* 0x001fea0003800200 */
.L_x_3845:
        /* <DEDUP_REMOVED lines=27> */
.L_x_3844:
[----:B------:R-:W-:Y:S01]  /*bf30*/  LOP3.LUT P0, RZ, R2, 0x2, RZ, 0xc0, !PT ;  /* 0x0000000202ff7812 */ /* 0x000fe2000780c0ff */
[----:B------:R-:W-:Y:S01]  /*bf40*/  HFMA2 R25, -RZ, RZ, 1.3056640625, -1.8671875 ;  /* 0x3d39bf78ff197431 */ /* 0x000fe200000001ff */
        /* <DEDUP_REMOVED lines=16> */
[----:B------:R-:W-:Y:S01]  /*c050*/  FFMA.FTZ R23, R22, -R25, 0.10546888411045074463 ;  /* 0x3dd8001216177423 */ /* 0x000fe20000010819 */
[----:B------:R-:W-:-:S03]  /*c060*/  FFMA R25, R26, -R26, 1 ;  /* 0x3f8000001a197423 */ /* 0x000fc6000000081a */
[C---:B------:R-:W-:Y:S01]  /*c070*/  FFMA.FTZ R23, R22.reuse, R23, -0.13229703903198242188 ;  /* 0xbe0778e016177423 */ /* 0x040fe20000010017 */
[----:B------:R-:W-:Y:S01]  /*c080*/  FFMA R27, R25, R26, 1 ;  /* 0x3f800000191b7423 */ /* 0x000fe2000000001a */
[----:B------:R-:W-:Y:S02]  /*c090*/  @P1 MOV R25, 0x7f800000 ;  /* 0x7f80000000191802 */ /* 0x000fe40000000f00 */
        /* <DEDUP_REMOVED lines=19> */
[----:B0-----:R-:W-:Y:S05]  /*c1d0*/  CALL.REL.NOINC `($__internal_144_$__cuda_sm3x_div_rn_ftz_f32_slowpath) ;  /* 0x0000009c00047944 */ /* 0x001fea0003c00000 */
[----:B------:R-:W-:-:S07]  /*c1e0*/  MOV R22, R0 ;  /* 0x0000000000167202 */ /* 0x000fce0000000f00 */
.L_x_3848:
[----:B0-----:R-:W-:Y:S05]  /*c1f0*/  BSYNC.RECONVERGENT B3 ;  /* 0x0000000000037941 */ /* 0x001fea0003800200 */
.L_x_3847:
[----:B------:R-:W-:Y:S02]  /*c200*/  HFMA2 R21, -RZ, RZ, 0.89990234375, 10328 ;  /* 0x3b33710bff157431 */ /* 0x000fe400000001ff */
[----:B------:R-:W-:Y:S01]  /*c210*/  FMUL.FTZ R0, R22, R22 ;  /* 0x0000001616007220 */ /* 0x000fe20000410000 */
[----:B------:R-:W-:Y:S01]  /*c220*/  LOP3.LUT P2, RZ, R2, 0x2, RZ, 0xc0, !PT ;  /* 0x0000000202ff7812 */ /* 0x000fe2000784c0ff */
[----:B------:R-:W-:Y:S01]  /*c230*/  IMAD.MOV.U32 R24, RZ, RZ, 0x3f6ee581 ;  /* 0x3f6ee581ff187424 */ /* 0x000fe200078e00ff */
        /* <DEDUP_REMOVED lines=11> */
[----:B------:R-:W-:-:S03]  /*c2f0*/  FSEL R22, R24, 1.8663789033889770508, !P2 ;  /* 0x3feee58118167808 */ /* 0x000fc60005000000 */
[----:B------:R-:W-:-:S05]  /*c300*/  FFMA.FTZ R0, R24, 1.6832555532455444336, -R21 ;  /* 0x3fd774eb18007823 */ /* 0x000fca0000010815 */
[----:B------:R-:W-:Y:S01]  /*c310*/  FSEL R0, R0, R21, !P2 ;  /* 0x0000001500007208 */ /* 0x000fe20005000000 */
[----:B------:R-:W-:-:S04]  /*c320*/  @P2 FADD.FTZ R21, -R21, -RZ ;  /* 0x800000ff15152221 */ /* 0x000fc80000010100 */
[----:B------:R-:W-:Y:S01]  /*c330*/  @!P0 FFMA.FTZ R0, R22, 1.6832555532455444336, R21 ;  /* 0x3fd774eb16008823 */ /* 0x000fe20000010015 */
[----:B------:R-:W-:Y:S01]  /*c340*/  MOV R22, 0x4016cbe4 ;  /* 0x4016cbe400167802 */ /* 0x000fe20000000f00 */
[----:B------:R-:W-:-:S03]  /*c350*/  FADD.FTZ R21, |R12|, |R13| ;  /* 0x4000000d0c157221 */ /* 0x000fc60000010200 */
[----:B------:R-:W-:Y:S02]  /*c360*/  @!P1 FSEL R0, R22, 0.78539818525314331055, !P0 ;  /* 0x3f490fdb16009808 */ /* 0x000fe40004000000 */
[----:B------:R-:W-:Y:S02]  /*c370*/  FSETP.NAN.FTZ.AND P0, PT, |R21|, |R21|, PT ;  /* 0x400000151500720b */ /* 0x000fe40003f18200 */
[----:B------:R-:W-:-:S04]  /*c380*/  LOP3.LUT R0, R0, 0x80000000, R13, 0xb8, !PT ;  /* 0x8000000000007812 */ /* 0x000fc800078eb80d */
[----:B------:R-:W-:Y:S01]  /*c390*/  FSEL R12, R21, R0, P0 ;  /* 0x00000000150c7208 */ /* 0x000fe20000000000 */
[----:B------:R-:W-:Y:S06]  /*c3a0*/  BRA `(.L_x_3839) ;  /* 0x00000014007c7947 */ /* 0x000fec0003800000 */
.L_x_3843:
[CC--:B------:R-:W-:Y:S02]  /*c3b0*/  FMNMX.FTZ R23, R31.reuse, R0.reuse, PT ;  /* 0x000000001f177209 */ /* 0x0c0fe40003810000 */
[----:B------:R-:W-:Y:S02]  /*c3c0*/  FMNMX.FTZ R24, R31, R0, !PT ;  /* 0x000000001f187209 */ /* 0x000fe40007810000 */
[----:B------:R-:W-:Y:S02]  /*c3d0*/  FSETP.GEU.FTZ.AND P0, PT, R23, 9.9999999747524270788e-07, PT ;  /* 0x358637bd1700780b */ /* 0x000fe40003f1e000 */
[----:B------:R-:W-:-:S13]  /*c3e0*/  FSETP.GT.FTZ.AND P1, PT, R24, 1000000, PT ;  /* 0x497424001800780b */ /* 0x000fda0003f34000 */
[----:B------:R-:W-:Y:S05]  /*c3f0*/  @P0 BRA !P1, `(.L_x_3849) ;  /* 0x0000000000ec0947 */ /* 0x000fea0004800000 */
        /* <DEDUP_REMOVED lines=23> */
[----:B-1----:R-:W-:Y:S01]  /*c570*/  FMUL.FTZ R29, R23, 0.69314718246459960938 ;  /* 0x3f317218171d7820 */ /* 0x002fe20000410000 */
[----:B--2---:R-:W-:Y:S06]  /*c580*/  @!P0 BRA `(.L_x_3851) ;  /* 0x0000000000108947 */ /* 0x004fec0003800000 */
[----:B------:R-:W-:Y:S02]  /*c590*/  MOV R23, R31 ;  /* 0x0000001f00177202 */ /* 0x000fe40000000f00 */
[----:B------:R-:W-:-:S07]  /*c5a0*/  MOV R22, 0xc5c0 ;  /* 0x0000c5c000167802 */ /* 0x000fce0000000f00 */
[----:B0-----:R-:W-:Y:S05]  /*c5b0*/  CALL.REL.NOINC `($__internal_144_$__cuda_sm3x_div_rn_ftz_f32_slowpath) ;  /* 0x00000098000c7944 */ /* 0x001fea0003c00000 */
[----:B------:R-:W-:-:S07]  /*c5c0*/  MOV R21, R0 ;  /* 0x0000000000157202 */ /* 0x000fce0000000f00 */
.L_x_3851:
[----:B0-----:R-:W-:Y:S05]  /*c5d0*/  BSYNC.RECONVERGENT B3 ;  /* 0x0000000000037941 */ /* 0x001fea0003800200 */
.L_x_3850:
        /* <DEDUP_REMOVED lines=29> */
.L_x_3849:
        /* <DEDUP_REMOVED lines=9> */
[----:B------:R-:W-:Y:S01]  /*c840*/  FMUL.FTZ R23, R23, R24 ;  /* 0x0000001817177220 */ /* 0x000fe20000410000 */
[----:B------:R-:W-:-:S03]  /*c850*/  MOV R24, 0x3f800000 ;  /* 0x3f80000000187802 */ /* 0x000fc60000000f00 */
        /* <DEDUP_REMOVED lines=38> */
[----:B0-----:R-:W-:Y:S05]  /*cac0*/  CALL.REL.NOINC `($__internal_144_$__cuda_sm3x_div_rn_ftz_f32_slowpath) ;  /* 0x0000009000c87944 */ /* 0x001fea0003c00000 */
[----:B------:R-:W-:-:S07]  /*cad0*/  IMAD.MOV.U32 R22, RZ, RZ, R0 ;  /* 0x000000ffff167224 */ /* 0x000fce00078e0000 */
.L_x_3854:
[----:B0-----:R-:W-:Y:S05]  /*cae0*/  BSYNC.RECONVERGENT B3 ;  /* 0x0000000000037941 */ /* 0x001fea0003800200 */
.L_x_3853:
[----:B------:R-:W-:Y:S02]  /*caf0*/  HFMA2 R21, -RZ, RZ, 0.89990234375, 10328 ;  /* 0x3b33710bff157431 */ /* 0x000fe400000001ff */
[----:B------:R-:W-:Y:S01]  /*cb00*/  FMUL.FTZ R0, R22, R22 ;  /* 0x0000001616007220 */ /* 0x000fe20000410000 */
[----:B------:R-:W-:Y:S02]  /*cb10*/  LOP3.LUT P3, RZ, R2, 0x2, RZ, 0xc0, !PT ;  /* 0x0000000202ff7812 */ /* 0x000fe4000786c0ff */
[----:B------:R-:W-:Y:S02]  /*cb20*/  MOV R24, 0x3f6ee581 ;  /* 0x3f6ee58100187802 */ /* 0x000fe40000000f00 */
[C---:B------:R-:W-:Y:S02]  /*cb30*/  ISETP.GE.AND P1, PT, R12.reuse, RZ, PT ;  /* 0x000000ff0c00720c */ /* 0x040fe40003f26270 */
[----:B------:R-:W-:Y:S01]  /*cb40*/  FSETP.NEU.FTZ.AND P2, PT, |R12|, |R13|, PT ;  /* 0x4000000d0c00720b */ /* 0x000fe20003f5d200 */
[----:B------:R-:W-:Y:S01]  /*cb50*/  FFMA.FTZ R21, R0, R21, -0.015681877732276916504 ;  /* 0xbc80774800157423 */ /* 0x000fe20000010015 */
[----:B------:R-:W-:-:S03]  /*cb60*/  FSETP.NEU.FTZ.AND P0, PT, R31, RZ, PT ;  /* 0x000000ff1f00720b */ /* 0x000fc60003f1d000 */
        /* <DEDUP_REMOVED lines=21> */
.L_x_3852:
[----:B------:R-:W-:-:S04]  /*ccc0*/  FMUL.FTZ R24, R0, R0 ;  /* 0x0000000000187220 */ /* 0x000fc80000410000 */
[----:B------:R-:W-:-:S05]  /*ccd0*/  FFMA.FTZ R24, R31, R31, R24 ;  /* 0x0000001f1f187223 */ /* 0x000fca0000010018 */
[----:B------:R-:W-:-:S13]  /*cce0*/  FSETP.GTU.FTZ.AND P0, PT, R24, 0.69999998807907104492, PT ;  /* 0x3f3333331800780b */ /* 0x000fda0003f1c000 */
[----:B------:R-:W-:Y:S05]  /*ccf0*/  @P0 BRA `(.L_x_3855) ;  /* 0x0000000000b40947 */ /* 0x000fea0003800000 */
[----:B------:R-:W1:Y:S01]  /*cd00*/  MUFU.RCP R22, R31 ;  /* 0x0000001f00167308 */ /* 0x000e620000001000 */
[----:B------:R-:W-:Y:S07]  /*cd10*/  BSSY.RECONVERGENT B3, `(.L_x_3856) ;  /* 0x000000e000037945 */ /* 0x000fee0003800200 */
[----:B------:R-:W2:Y:S08]  /*cd20*/  MUFU.LG2 R29, R24 ;  /* 0x00000018001d7308 */ /* 0x000eb00000000c00 */
[----:B------:R-:W3:Y:S01]  /*cd30*/  FCHK P0, R0, R31 ;  /* 0x0000001f00007302 */ /* 0x000ee20000000000 */
[----:B-1----:R-:W-:-:S04]  /*cd40*/  FFMA R21, -R31, R22, 1 ;  /* 0x3f8000001f157423 */ /* 0x002fc80000000116 */
[----:B------:R-:W-:-:S04]  /*cd50*/  FFMA R21, R22, R21, R22 ;  /* 0x0000001516157223 */ /* 0x000fc80000000016 */
[----:B------:R-:W-:Y:S01]  /*cd60*/  FFMA R22, R0, R21, RZ ;  /* 0x0000001500167223 */ /* 0x000fe200000000ff */
[----:B--2---:R-:W-:-:S03]  /*cd70*/  FMUL.FTZ.D2 R29, R29, 0.69314718246459960938 ;  /* 0x3f3172181d1d7820 */ /* 0x004fc60000310000 */
[----:B------:R-:W-:-:S04]  /*cd80*/  FFMA R23, -R31, R22, R0 ;  /* 0x000000161f177223 */ /* 0x000fc80000000100 */
[----:B------:R-:W-:Y:S01]  /*cd90*/  FFMA R21, R21, R23, R22 ;  /* 0x0000001715157223 */ /* 0x000fe20000000016 */
[----:B---3--:R-:W-:Y:S06]  /*cda0*/  @!P0 BRA `(.L_x_3857) ;  /* 0x0000000000108947 */ /* 0x008fec0003800000 */
[----:B------:R-:W-:Y:S02]  /*cdb0*/  MOV R23, R31 ;  /* 0x0000001f00177202 */ /* 0x000fe40000000f00 */
[----:B------:R-:W-:-:S07]  /*cdc0*/  MOV R22, 0xcde0 ;  /* 0x0000cde000167802 */ /* 0x000fce0000000f00 */
[----:B0-----:R-:W-:Y:S05]  /*cdd0*/  CALL.REL.NOINC `($__internal_144_$__cuda_sm3x_div_rn_ftz_f32_slowpath) ;  /* 0x0000009000047944 */ /* 0x001fea0003c00000 */
[----:B------:R-:W-:-:S07]  /*cde0*/  MOV R21, R0 ;  /* 0x0000000000157202 */ /* 0x000fce0000000f00 */
.L_x_3857:
[----:B0-----:R-:W-:Y:S05]  /*cdf0*/  BSYNC.RECONVERGENT B3 ;  /* 0x0000000000037941 */ /* 0x001fea0003800200 */
.L_x_3856:
        /* <DEDUP_REMOVED lines=29> */
.L_x_3855:
        /* <DEDUP_REMOVED lines=28> */
.L_x_3859:
[----:B------:R-:W-:-:S04]  /*d190*/  FSETP.GEU.FTZ.AND P3, PT, R26, R31, PT ;  /* 0x0000001f1a00720b */ /* 0x000fc80003f7e000 */
[----:B------:R-:W-:Y:S02]  /*d1a0*/  FSEL R35, R31, R26, P3 ;  /* 0x0000001a1f237208 */ /* 0x000fe40001800000 */
[----:B------:R-:W-:Y:S02]  /*d1b0*/  FSEL R26, R26, R31, P3 ;  /* 0x0000001f1a1a7208 */ /* 0x000fe40001800000 */
[CC--:B------:R-:W-:Y:S02]  /*d1c0*/  FSETP.GEU.FTZ.AND P2, PT, R35.reuse, R28.reuse, PT ;  /* 0x0000001c2300720b */ /* 0x0c0fe40003f5e000 */
[----:B------:R-:W-:Y:S02]  /*d1d0*/  P2R R38, PR, RZ, 0x8 ;  /* 0x00000008ff267803 */ /* 0x000fe40000000000 */
[----:B------:R-:W-:Y:S02]  /*d1e0*/  FSEL R37, R28, R35, P2 ;  /* 0x000000231c257208 */ /* 0x000fe40001000000 */
[----:B------:R-:W-:-:S02]  /*d1f0*/  FSEL R31, R35, R28, P2 ;  /* 0x0000001c231f7208 */ /* 0x000fc40001000000 */
        /* <DEDUP_REMOVED lines=15> */
[----:B------:R-:W-:Y:S02]  /*d2f0*/  FSETP.GEU.FTZ.AND P4, PT, R36, R25, PT ;  /* 0x000000192400720b */ /* 0x000fe40003f9e000 */
[----:B------:R-:W-:Y:S02]  /*d300*/  FSEL R23, R34, R27, P1 ;  /* 0x0000001b22177208 */ /* 0x000fe40000800000 */
[----:B------:R-:W-:Y:S02]  /*d310*/  FSEL R34, R25, R36, P4 ;  /* 0x0000002419227208 */ /* 0x000fe40002000000 */
[----:B------:R-:W-:-:S02]  /*d320*/  FSEL R27, R36, R25, P4 ;  /* 0x00000019241b7208 */ /* 0x000fc40002000000 */
        /* <DEDUP_REMOVED lines=12> */
[----:B------:R-:W-:Y:S02]  /*d3f0*/  FSEL R0, R37, R24, P0 ;  /* 0x0000001825007208 */ /* 0x000fe40000000000 */
[----:B------:R-:W-:-:S02]  /*d400*/  PLOP3.LUT P5, PT, P5, P2, P3, 0x80, 0x0 ;  /* 0x000000000000781c */ /* 0x000fc40002fa5030 */
[----:B------:R-:W-:-:S11]  /*d410*/  MOV R24, R34 ;  /* 0x0000002200187202 */ /* 0x000fd60000000f00 */
[----:B------:R-:W-:Y:S05]  /*d420*/  @!P5 BRA `(.L_x_3859) ;  /* 0xfffffffc0058d947 */ /* 0x000fea000383ffff */
[----:B0-----:R-:W-:Y:S05]  /*d430*/  BSYNC.RECONVERGENT B0 ;  /* 0x0000000000007941 */ /* 0x001fea0003800200 */
.L_x_3858:
[----:B------:R-:W-:Y:S01]  /*d440*/  FADD.FTZ R26, R26, -1 ;  /* 0xbf8000001a1a7421 */ /* 0x000fe20000010000 */
[----:B------:R-:W-:Y:S01]  /*d450*/  LOP3.LUT P6, RZ, R2, 0x2, RZ, 0xc0, !PT ;  /* 0x0000000202ff7812 */ /* 0x000fe200078cc0ff */
[----:B------:R-:W-:Y:S02]  /*d460*/  BSSY.RECONVERGENT B3, `(.L_x_3860) ;  /* 0x0000037000037945 */ /* 0x000fe40003800200 */
[----:B------:R-:W-:Y:S01]  /*d470*/  FADD.FTZ R31, R31, R26 ;  /* 0x0000001a1f1f7221 */ /* 0x000fe20000010000 */
[----:B------:R-:W-:-:S03]  /*d480*/  IMAD.MOV.U32 R26, RZ, RZ, 0x3d39bf78 ;  /* 0x3d39bf78ff1a7424 */ /* 0x000fc600078e00ff */
[----:B------:R-:W-:-:S04]  /*d490*/  FADD.FTZ R31, R28, R31 ;  /* 0x0000001f1c1f7221 */ /* 0x000fc80000010000 */
[----:B------:R-:W-:-:S04]  /*d4a0*/  FADD.FTZ R31, R30, R31 ;  /* 0x0000001f1e1f7221 */ /* 0x000fc80000010000 */
[----:B------:R-:W-:Y:S01]  /*d4b0*/  FADD.FTZ R32, R32, R31 ;  /* 0x0000001f20207221 */ /* 0x000fe20000010000 */
[----:B------:R-:W-:-:S03]  /*d4c0*/  FSEL R31, R22, R21, !P6 ;  /* 0x00000015161f7208 */ /* 0x000fc60007000000 */
        /* <DEDUP_REMOVED lines=33> */
[----:B------:R-:W-:Y:S01]  /*d6e0*/  FMUL.FTZ R23, R0, 1.1920928955078125e-07 ;  /* 0x3400000000177820 */ /* 0x000fe20000410000 */
[----:B------:R-:W-:-:S03]  /*d6f0*/  FSEL R0, R21, R22, !P6 ;  /* 0x0000001615007208 */ /* 0x000fc60007000000 */
        /* <DEDUP_REMOVED lines=11> */
[----:B------:R-:W-:Y:S05]  /*d7b0*/  CALL.REL.NOINC `($__internal_144_$__cuda_sm3x_div_rn_ftz_f32_slowpath) ;  /* 0x00000084008c7944 */ /* 0x000fea0003c00000 */
[----:B------:R-:W-:-:S07]  /*d7c0*/  MOV R21, R0 ;  /* 0x0000000000157202 */ /* 0x000fce0000000f00 */
.L_x_3861:
[----:B------:R-:W-:Y:S05]  /*d7d0*/  BSYNC.RECONVERGENT B3 ;  /* 0x0000000000037941 */ /* 0x000fea0003800200 */
.L_x_3860:
        /* <DEDUP_REMOVED lines=27> */
[----:B------:R-:W-:-:S07]  /*d990*/  FSEL R12, R21, R22, P0 ;  /* 0x00000016150c7208 */ /* 0x000fce0000000000 */
.L_x_3839:
[----:B------:R-:W-:Y:S05]  /*d9a0*/  BSYNC.RECONVERGENT B2 ;  /* 0x0000000000027941 */ /* 0x000fea0003800200 */
.L_x_3835:
[CC--:B------:R-:W-:Y:S01]  /*d9b0*/  FMUL.FTZ R13, R17.reuse, R12.reuse ;  /* 0x0000000c110d7220 */ /* 0x0c0fe20000410000 */
        /* <DEDUP_REMOVED lines=23> */
.L_x_3864:
[----:B-1----:R-:W-:-:S04]  /*db30*/  IADD3 R0, PT, PT, R17, -0x42b17218, RZ ;  /* 0xbd4e8de811007810 */ /* 0x002fc80007ffe0ff */
[----:B------:R-:W-:-:S13]  /*db40*/  ISETP.GT.U32.AND P0, PT, R0, 0x8e8e5c, PT ;  /* 0x008e8e5c0000780c */ /* 0x000fda0003f04070 */
[----:B------:R-:W-:Y:S05]  /*db50*/  @P0 BRA `(.L_x_3865) ;  /* 0x0000000000600947 */ /* 0x000fea0003800000 */
[----:B------:R-:W-:Y:S01]  /*db60*/  FADD.FTZ R0, R17, -162.88958740234375 ;  /* 0xc322e3bc11007421 */ /* 0x000fe20000010000 */
[----:B--2---:R-:W-:-:S03]  /*db70*/  FMUL.RZ R21, R13, 0.15915493667125701904 ;  /* 0x3e22f9830d157820 */ /* 0x004fc6000040c000 */
[----:B------:R-:W-:Y:S01]  /*db80*/  FMUL.FTZ R0, R0, 1.4426950216293334961 ;  /* 0x3fb8aa3b00007820 */ /* 0x000fe20000410000 */
[----:B------:R-:W-:Y:S08]  /*db90*/  MUFU.SIN R23, R21 ;  /* 0x0000001500177308 */ /* 0x000ff00000000400 */
[----:B------:R-:W3:Y:S02]  /*dba0*/  MUFU.EX2 R0, R0 ;  /* 0x0000000000007308 */ /* 0x000ee40000000800 */
[----:B---3--:R-:W-:-:S02]  /*dbb0*/  LEA.HI R12, R0, 0xffffffed, RZ, 0x9 ;  /* 0xffffffed000c7811 */ /* 0x008fc400078f48ff */
[----:B------:R-:W-:Y:S02]  /*dbc0*/  LOP3.LUT R0, R0, 0x7fffff, RZ, 0xc0, !PT ;  /* 0x007fffff00007812 */ /* 0x000fe400078ec0ff */
[----:B------:R-:W-:Y:S02]  /*dbd0*/  LOP3.LUT R17, R12, 0xffff, RZ, 0xc0, !PT ;  /* 0x0000ffff0c117812 */ /* 0x000fe400078ec0ff */
[----:B------:R-:W-:Y:S02]  /*dbe0*/  LOP3.LUT R0, R0, 0x7f000000, RZ, 0xfc, !PT ;  /* 0x7f00000000007812 */ /* 0x000fe400078efcff */
[----:B------:R-:W-:Y:S02]  /*dbf0*/  LEA.HI R13, R17, R12, RZ, 0x11 ;  /* 0x0000000c110d7211 */ /* 0x000fe400078f88ff */
[----:B------:R-:W0:Y:S01]  /*dc00*/  MUFU.COS R17, R21 ;  /* 0x0000001500117308 */ /* 0x000e220000000000 */
[----:B------:R-:W-:Y:S01]  /*dc10*/  FMUL.FTZ R22, R23, R0 ;  /* 0x0000000017167220 */ /* 0x000fe20000410000 */
[----:B------:R-:W-:-:S04]  /*dc20*/  PRMT R13, R13, 0x9910, RZ ;  /* 0x000099100d0d7816 */ /* 0x000fc800000000ff */
[----:B------:R-:W-:-:S04]  /*dc30*/  SHF.R.S32.HI R13, RZ, 0x1, R13 ;  /* 0x00000001ff0d7819 */ /* 0x000fc8000001140d */
[----:B------:R-:W-:-:S04]  /*dc40*/  PRMT R13, R13, 0x9910, RZ ;  /* 0x000099100d0d7816 */ /* 0x000fc800000000ff */
[----:B------:R-:W-:Y:S02]  /*dc50*/  IADD3 R12, PT, PT, R12, -R13, RZ ;  /* 0x8000000d0c0c7210 */ /* 0x000fe40007ffe0ff */
[----:B------:R-:W-:Y:S01]  /*dc60*/  LEA R13, R13, 0x3f800000, 0x17 ;  /* 0x3f8000000d0d7811 */ /* 0x000fe200078eb8ff */
[----:B0-----:R-:W-:Y:S01]  /*dc70*/  FMUL.FTZ R16, R17, R0 ;  /* 0x0000000011107220 */ /* 0x001fe20000410000 */
[----:B------:R-:W-:-:S03]  /*dc80*/  LEA R0, R12, 0x3f800000, 0x17 ;  /* 0x3f8000000c007811 */ /* 0x000fc600078eb8ff */
[C---:B------:R-:W-:Y:S01]  /*dc90*/  FMUL.FTZ R17, R13.reuse, R16 ;  /* 0x000000100d117220 */ /* 0x040fe20000410000 */
[----:B------:R-:W-:-:S03]  /*dca0*/  FMUL.FTZ R13, R13, R22 ;  /* 0x000000160d0d7220 */ /* 0x000fc60000410000 */
[C---:B------:R-:W-:Y:S01]  /*dcb0*/  FMUL.FTZ R12, R0.reuse, R17 ;  /* 0x00000011000c7220 */ /* 0x040fe20000410000 */
[----:B------:R-:W-:Y:S01]  /*dcc0*/  FMUL.FTZ R13, R0, R13 ;  /* 0x0000000d000d7220 */ /* 0x000fe20000410000 */
[----:B------:R-:W-:Y:S06]  /*dcd0*/  BRA `(.L_x_3863) ;  /* 0x00000000001c7947 */ /* 0x000fec0003800000 */
.L_x_3865:
[----:B------:R-:W-:Y:S01]  /*dce0*/  FMUL.FTZ R17, R17, 1.4426950216293334961 ;  /* 0x3fb8aa3b11117820 */ /* 0x000fe20000410000 */
[----:B--2---:R-:W-:-:S04]  /*dcf0*/  FMUL.RZ R0, R13, 0.15915493667125701904 ;  /* 0x3e22f9830d007820 */ /* 0x004fc8000040c000 */
[----:B---3--:R-:W-:Y:S08]  /*dd00*/  MUFU.COS R12, R0 ;  /* 0x00000000000c7308 */ /* 0x008ff00000000000 */
[----:B------:R-:W0:Y:S08]  /*dd10*/  MUFU.EX2 R17, R17 ;  /* 0x0000001100117308 */ /* 0x000e300000000800 */
[----:B------:R-:W1:Y:S01]  /*dd20*/  MUFU.SIN R16, R0 ;  /* 0x0000000000107308 */ /* 0x000e620000000400 */
[C---:B0-----:R-:W-:Y:S01]  /*dd30*/  FMUL.FTZ R12, R17.reuse, R12 ;  /* 0x0000000c110c7220 */ /* 0x041fe20000410000 */
[----:B-1----:R-:W-:-:S07]  /*dd40*/  FMUL.FTZ R13, R17, R16 ;  /* 0x00000010110d7220 */ /* 0x002fce0000410000 */
.L_x_3863:
[----:B------:R-:W-:Y:S05]  /*dd50*/  BSYNC.RECONVERGENT B0 ;  /* 0x0000000000007941 */ /* 0x000fea0003800200 */
.L_x_3862:
[----:B------:R-:W4:Y:S01]  /*dd60*/  LDCU.64 UR12, c[0x0][0xfd0] ;  /* 0x0001fa00ff0c77ac */ /* 0x000f220008000a00 */
[----:B------:R-:W-:Y:S01]  /*dd70*/  FSETP.NAN.FTZ.AND P0, PT, R14, R14, PT ;  /* 0x0000000e0e00720b */ /* 0x000fe20003f18000 */
        /* <DEDUP_REMOVED lines=29> */
[----:B------:R-:W-:Y:S02]  /*df50*/  HFMA2 R23, -RZ, RZ, 1.625, 0 ;  /* 0x3e800000ff177431 */ /* 0x000fe400000001ff */
[----:B------:R-:W-:Y:S01]  /*df60*/  IMAD.MOV.U32 R24, RZ, RZ, 0x3d39bf78 ;  /* 0x3d39bf78ff187424 */ /* 0x000fe200078e00ff */
        /* <DEDUP_REMOVED lines=42> */
.L_x_3873:
[----:B------:R-:W-:Y:S05]  /*e210*/  BSYNC.RECONVERGENT B3 ;  /* 0x0000000000037941 */ /* 0x000fea0003800200 */
.L_x_3872:
        /* <DEDUP_REMOVED lines=29> */
.L_x_3871:
        /* <DEDUP_REMOVED lines=19> */
.L_x_3877:
[----:B------:R-:W-:Y:S05]  /*e520*/  BSYNC.RECONVERGENT B3 ;  /* 0x0000000000037941 */ /* 0x000fea0003800200 */
.L_x_3876:
        /* <DEDUP_REMOVED lines=29> */
.L_x_3875:
        /* <DEDUP_REMOVED lines=28> */
.L_x_3879:
        /* <DEDUP_REMOVED lines=12> */
[----:B------:R-:W-:Y:S02]  /*e980*/  LOP3.LUT R2, R2, 0xfffffffe, RZ, 0xc0, !PT ;  /* 0xfffffffe02027812 */ /* 0x000fe400078ec0ff */
[----:B------:R-:W-:Y:S02]  /*e990*/  FSEL R32, R30, R33, P1 ;  /* 0x000000211e207208 */ /* 0x000fe40000800000 */
[----:B------:R-:W-:Y:S02]  /*e9a0*/  FSEL R29, R33, R30, P1 ;  /* 0x0000001e211d7208 */ /* 0x000fe40000800000 */
[----:B------:R-:W-:Y:S02]  /*e9b0*/  FSETP.GEU.FTZ.AND P6, PT, R32, R31, PT ;  /* 0x0000001f2000720b */ /* 0x000fe40003fde000 */
[----:B------:R-:W-:-:S02]  /*e9c0*/  @P2 LOP3.LUT R2, R2, 0x1, RZ, 0xfc, !PT ;  /* 0x0000000102022812 */ /* 0x000fc400078efcff */
        /* <DEDUP_REMOVED lines=9> */
[----:B------:R-:W-:Y:S02]  /*ea60*/  P2R R17, PR, RZ, 0x4 ;  /* 0x00000004ff117803 */ /* 0x000fe40000000000 */
[----:B------:R-:W-:-:S04]  /*ea70*/  FSEL R35, R21, R32, P3 ;  /* 0x0000002015237208 */ /* 0x000fc80001800000 */
[----:B------:R-:W-:-:S04]  /*ea80*/  FSETP.GEU.FTZ.AND P4, PT, R35, R26, PT ;  /* 0x0000001a2300720b */ /* 0x000fc80003f9e000 */
[----:B------:R-:W-:Y:S02]  /*ea90*/  FSEL R37, R26, R35, P4 ;  /* 0x000000231a257208 */ /* 0x000fe40002000000 */
[----:B------:R-:W-:Y:S02]  /*eaa0*/  PLOP3.LUT P2, PT, P4, P6, P3, 0x80, 0x0 ;  /* 0x000000000000781c */ /* 0x000fe4000274d030 */
[----:B------:R-:W-:-:S04]  /*eab0*/  FSETP.GEU.FTZ.AND P5, PT, R37, R0, PT ;  /* 0x000000002500720b */ /* 0x000fc80003fbe000 */
[----:B------:R-:W-:-:S04]  /*eac0*/  FSEL R34, R0, R37, P5 ;  /* 0x0000002500227208 */ /* 0x000fc80002800000 */
[----:B------:R-:W-:-:S04]  /*ead0*/  FSETP.GEU.FTZ.AND P6, PT, R34, R23, PT ;  /* 0x000000172200720b */ /* 0x000fc80003fde000 */
[----:B------:R-:W-:-:S04]  /*eae0*/  PLOP3.LUT P2, PT, P6, P2, P5, 0x80, 0x0 ;  /* 0x000000000000781c */ /* 0x000fc80003745050 */
[----:B------:R-:W-:Y:S02]  /*eaf0*/  PLOP3.LUT P0, PT, P2, P0, P1, 0x80, 0x0 ;  /* 0x000000000000781c */ /* 0x000fe40001701010 */
[----:B------:R-:W-:Y:S02]  /*eb00*/  ISETP.NE.AND P2, PT, R17, RZ, PT ;  /* 0x000000ff1100720c */ /* 0x000fe40003f45270 */
[C---:B------:R-:W-:Y:S02]  /*eb10*/  LOP3.LUT P1, RZ, R2.reuse, 0x1, RZ, 0xc0, !PT ;  /* 0x0000000102ff7812 */ /* 0x040fe4000782c0ff */
[----:B------:R-:W-:Y:S02]  /*eb20*/  FSEL R17, R33, R24, P2 ;  /* 0x0000001821117208 */ /* 0x000fe40001000000 */
[----:B------:R-:W-:Y:S02]  /*eb30*/  LOP3.LUT P2, RZ, R2, 0x2, RZ, 0xc0, !PT ;  /* 0x0000000202ff7812 */ /* 0x000fe4000784c0ff */
[----:B------:R-:W-:-:S02]  /*eb40*/  FSEL R24, R32, R21, P3 ;  /* 0x0000001520187208 */ /* 0x000fc40001800000 */
[----:B------:R-:W-:Y:S02]  /*eb50*/  PLOP3.LUT P0, PT, P0, P1, P2, 0x80, 0x0 ;  /* 0x000000000000781c */ /* 0x000fe40000703020 */
[----:B------:R-:W-:Y:S02]  /*eb60*/  FSEL R32, R23, R34, P6 ;  /* 0x0000002217207208 */ /* 0x000fe40003000000 */
[----:B------:R-:W-:Y:S02]  /*eb70*/  FSEL R21, R35, R26, P4 ;  /* 0x0000001a23157208 */ /* 0x000fe40002000000 */
[----:B------:R-:W-:Y:S02]  /*eb80*/  FSEL R26, R37, R0, P5 ;  /* 0x00000000251a7208 */ /* 0x000fe40002800000 */
[----:B------:R-:W-:Y:S02]  /*eb90*/  FSEL R0, R34, R23, P6 ;  /* 0x0000001722007208 */ /* 0x000fe40003000000 */
[----:B------:R-:W-:-:S03]  /*eba0*/  MOV R23, R32 ;  /* 0x0000002000177202 */ /* 0x000fc60000000f00 */
[----:B------:R-:W-:Y:S05]  /*ebb0*/  @!P0 BRA `(.L_x_3879) ;  /* 0xfffffffc00408947 */ /* 0x000fea000383ffff */
[----:B------:R-:W-:Y:S05]  /*ebc0*/  BSYNC.RECONVERGENT B0 ;  /* 0x0000000000007941 */ /* 0x000fea0003800200 */
.L_x_3878:
        /* <DEDUP_REMOVED lines=16> */
[----:B------:R-:W-:-:S03]  /*ecd0*/  ISETP.GE.U32.AND P1, PT, R25, 0x7f800000, PT ;  /* 0x7f8000001900780c */ /* 0x000fc60003f26070 */
[----:B------:R-:W-:Y:S01]  /*ece0*/  VIADD R0, R0, 0xc0c00000 ;  /* 0xc0c0000000007836 */ /* 0x000fe20000000000 */
[----:B------:R-:W-:-:S04]  /*ecf0*/  ISETP.GT.AND P0, PT, R25, -0x40800000, P1 ;  /* 0xbf8000001900780c */ /* 0x000fc80000f04270 */
        /* <DEDUP_REMOVED lines=36> */
[----:B0-23--:R-:W-:Y:S05]  /*ef40*/  CALL.REL.NOINC `($__internal_144_$__cuda_sm3x_div_rn_ftz_f32_slowpath) ;  /* 0x0000006c00a87944 */ /* 0x00dfea0003c00000 */
[----:B------:R-:W-:-:S07]  /*ef50*/  MOV R21, R0 ;  /* 0x0000000000157202 */ /* 0x000fce0000000f00 */
.L_x_3881:
[----:B------:R-:W-:Y:S05]  /*ef60*/  BSYNC.RECONVERGENT B3 ;  /* 0x0000000000037941 */ /* 0x000fea0003800200 */
.L_x_3880:
        /* <DEDUP_REMOVED lines=29> */
.L_x_3870:
[CC--:B------:R-:W-:Y:S01]  /*f140*/  VIMNMX R21, PT, PT, R22.reuse, R19.reuse, !PT ;  /* 0x0000001316157248 */ /* 0x0c0fe20007fe0100 */
[----:B------:R-:W-:Y:S01]  /*f150*/  BSSY.RECONVERGENT B3, `(.L_x_3882) ;  /* 0x000001c000037945 */ /* 0x000fe20003800200 */
[----:B------:R-:W-:Y:S02]  /*f160*/  VIMNMX R19, PT, PT, R22, R19, PT ;  /* 0x0000001316137248 */ /* 0x000fe40003fe0100 */
[----:B------:R-:W-:Y:S02]  /*f170*/  LOP3.LUT R23, R21, 0xfe000000, RZ, 0xc0, !PT ;  /* 0xfe00000015177812 */ /* 0x000fe400078ec0ff */
[----:B------:R-:W-:Y:S02]  /*f180*/  FSETP.NEU.FTZ.AND P0, PT, R19, RZ, PT ;  /* 0x000000ff1300720b */ /* 0x000fe40003f1d000 */
[----:B------:R-:W-:-:S05]  /*f190*/  LOP3.LUT R22, R23, 0x7e800000, RZ, 0x3c, !PT ;  /* 0x7e80000017167812 */ /* 0x000fca00078e3cff */
[-C--:B------:R-:W-:Y:S01]  /*f1a0*/  FMUL.FTZ R24, R19, R22.reuse ;  /* 0x0000001613187220 */ /* 0x080fe20000410000 */
[----:B------:R-:W-:-:S03]  /*f1b0*/  FMUL.FTZ R22, R21, R22 ;  /* 0x0000001615167220 */ /* 0x000fc60000410000 */
[----:B------:R-:W-:Y:S02]  /*f1c0*/  FMUL.FTZ R25, R24, R24 ;  /* 0x0000001818197220 */ /* 0x000fe40000410000 */
[----:B------:R-:W-:Y:S02]  /*f1d0*/  MUFU.RCP R24, R17 ;  /* 0x0000001100187308 */ /* 0x000fe40000001000 */
        /* <DEDUP_REMOVED lines=19> */
.L_x_3883:
[----:B------:R-:W-:Y:S05]  /*f310*/  BSYNC.RECONVERGENT B3 ;  /* 0x0000000000037941 */ /* 0x000fea0003800200 */
.L_x_3882:
[----:B------:R-:W-:Y:S02]  /*f320*/  HFMA2 R21, -RZ, RZ, 0.89990234375, 10328 ;  /* 0x3b33710bff157431 */ /* 0x000fe400000001ff */
[----:B------:R-:W-:Y:S01]  /*f330*/  FMUL.FTZ R0, R22, R22 ;  /* 0x0000001616007220 */ /* 0x000fe20000410000 */
[----:B------:R-:W-:Y:S01]  /*f340*/  LOP3.LUT P3, RZ, R2, 0x8, RZ, 0xc0, !PT ;  /* 0x0000000802ff7812 */ /* 0x000fe2000786c0ff */
[----:B------:R-:W-:Y:S01]  /*f350*/  IMAD.MOV.U32 R24, RZ, RZ, 0x3f6ee581 ;  /* 0x3f6ee581ff187424 */ /* 0x000fe200078e00ff */
[C---:B------:R-:W-:Y:S02]  /*f360*/  ISETP.GE.AND P0, PT, R14.reuse, RZ, PT ;  /* 0x000000ff0e00720c */ /* 0x040fe40003f06270 */
[----:B------:R-:W-:Y:S02]  /*f370*/  FSETP.NEU.FTZ.AND P2, PT, |R14|, |R15|, PT ;  /* 0x4000000f0e00720b */ /* 0x000fe40003f5d200 */
[----:B------:R-:W-:Y:S01]  /*f380*/  FSETP.NEU.FTZ.AND P1, PT, R17, RZ, PT ;  /* 0x000000ff1100720b */ /* 0x000fe20003f3d000 */
[----:B------:R-:W-:Y:S01]  /*f390*/  FFMA.FTZ R21, R0, R21, -0.015681877732276916504 ;  /* 0xbc80774800157423 */ /* 0x000fe20000010015 */
[----:B------:R-:W-:-:S03]  /*f3a0*/  MOV R17, 0x4016cbe4 ;  /* 0x4016cbe400117802 */ /* 0x000fc60000000f00 */
        /* <DEDUP_REMOVED lines=20> */
.L_x_3869:
        /* <DEDUP_REMOVED lines=15> */
[----:B------:R-:W-:Y:S01]  /*f5e0*/  HFMA2 R21, -RZ, RZ, 1.875, 0 ;  /* 0x3f800000ff157431 */ /* 0x000fe200000001ff */
[----:B------:R-:W-:Y:S02]  /*f5f0*/  @P1 FSETP.NEU.FTZ.AND P2, PT, R24, RZ, PT ;  /* 0x000000ff1800120b */ /* 0x000fe40003f5d000 */
[----:B------:R-:W-:Y:S01]  /*f600*/  FADD.FTZ R19, R19, R22 ;  /* 0x0000001613137221 */ /* 0x000fe20000010000 */
[----:B------:R-:W-:-:S03]  /*f610*/  FMUL.FTZ R17, R17, 1.1920928955078125e-07 ;  /* 0x3400000011117820 */ /* 0x000fc60000410000 */
[----:B------:R-:W-:Y:S01]  /*f620*/  FFMA.FTZ R22, R19, -R26, 0.10546888411045074463 ;  /* 0x3dd8001213167423 */ /* 0x000fe2000001081a */
[----:B------:R-:W-:-:S03]  /*f630*/  FFMA R26, R21, -1, R21 ;  /* 0xbf800000151a7823 */ /* 0x000fc60000000015 */
[----:B------:R-:W-:Y:S01]  /*f640*/  FFMA.FTZ R22, R19, R22, -0.13229703903198242188 ;  /* 0xbe0778e013167423 */ /* 0x000fe20000010016 */
[----:B------:R-:W-:-:S03]  /*f650*/  FFMA R23, R26, R21, 1 ;  /* 0x3f8000001a177423 */ /* 0x000fc60000000015 */
[----:B------:R-:W-:Y:S01]  /*f660*/  FFMA.FTZ R22, R19, R22, 0.14491446316242218018 ;  /* 0x3e14647513167423 */ /* 0x000fe20000010016 */
[----:B------:R-:W-:-:S03]  /*f670*/  @P1 MOV R21, 0x7f800000 ;  /* 0x7f80000000151802 */ /* 0x000fc60000000f00 */
        /* <DEDUP_REMOVED lines=20> */
.L_x_3886:
[----:B------:R-:W-:Y:S05]  /*f7c0*/  BSYNC.RECONVERGENT B3 ;  /* 0x0000000000037941 */ /* 0x000fea0003800200 */
.L_x_3885:
[----:B------:R-:W-:Y:S02]  /*f7d0*/  HFMA2 R17, -RZ, RZ, 0.89990234375, 10328 ;  /* 0x3b33710bff117431 */ /* 0x000fe400000001ff */
[----:B------:R-:W-:Y:S01]  /*f7e0*/  FMUL.FTZ R0, R22, R22 ;  /* 0x0000001616007220 */ /* 0x000fe20000410000 */
[----:B------:R-:W-:Y:S01]  /*f7f0*/  LOP3.LUT P2, RZ, R2, 0x8, RZ, 0xc0, !PT ;  /* 0x0000000802ff7812 */ /* 0x000fe2000784c0ff */
[----:B------:R-:W-:Y:S01]  /*f800*/  HFMA2 R21, -RZ, RZ, 2.04296875, -15.78125 ;  /* 0x4016cbe4ff157431 */ /* 0x000fe200000001ff */
        /* <DEDUP_REMOVED lines=23> */
.L_x_3884:
[----:B------:R-:W-:Y:S01]  /*f980*/  IMAD.MOV.U32 R17, RZ, RZ, 0x3f800000 ;  /* 0x3f800000ff117424 */ /* 0x000fe200078e00ff */
[----:B------:R-:W1:Y:S01]  /*f990*/  FCHK P0, R0, 1 ;  /* 0x3f80000000007902 */ /* 0x000e620000000000 */
[C---:B------:R-:W-:Y:S01]  /*f9a0*/  FMUL.FTZ R19, R0.reuse, 0.5 ;  /* 0x3f00000000137820 */ /* 0x040fe20000410000 */
[----:B------:R-:W-:Y:S01]  /*f9b0*/  BSSY.RECONVERGENT B3, `(.L_x_3887) ;  /* 0x000000c000037945 */ /* 0x000fe20003800200 */
[----:B------:R-:W-:Y:S02]  /*f9c0*/  FFMA R22, R17, -R17, 1 ;  /* 0x3f80000011167423 */ /* 0x000fe40000000811 */
[----:B------:R-:W-:Y:S02]  /*f9d0*/  FMUL.FTZ R19, R0, R19 ;  /* 0x0000001300137220 */ /* 0x000fe40000410000 */
[----:B------:R-:W-:-:S04]  /*f9e0*/  FFMA R21, R22, R17, 1 ;  /* 0x3f80000016157423 */ /* 0x000fc80000000011 */
[----:B------:R-:W-:-:S04]  /*f9f0*/  FFMA R17, R0, R21, RZ ;  /* 0x0000001500117223 */ /* 0x000fc800000000ff */
[----:B------:R-:W-:-:S04]  /*fa00*/  FFMA R22, R17, -1, R0 ;  /* 0xbf80000011167823 */ /* 0x000fc80000000000 */
[----:B------:R-:W-:Y:S01]  /*fa10*/  FFMA R17, R22, R21, R17 ;  /* 0x0000001516117223 */ /* 0x000fe20000000011 */
[----:B-1----:R-:W-:Y:S06]  /*fa20*/  @!P0 BRA `(.L_x_3888) ;  /* 0x0000000000108947 */ /* 0x002fec0003800000 */
[----:B------:R-:W-:Y:S02]  /*fa30*/  MOV R23, 0x3f800000 ;  /* 0x3f80000000177802 */ /* 0x000fe40000000f00 */
[----:B------:R-:W-:-:S07]  /*fa40*/  MOV R22, 0xfa60 ;  /* 0x0000fa6000167802 */ /* 0x000fce0000000f00 */
[----:B0-23--:R-:W-:Y:S05]  /*fa50*/  CALL.REL.NOINC `($__internal_144_$__cuda_sm3x_div_rn_ftz_f32_slowpath) ;  /* 0x0000006000e47944 */ /* 0x00dfea0003c00000 */
[----:B------:R-:W-:-:S07]  /*fa60*/  MOV R17, R0 ;  /* 0x0000000000117202 */ /* 0x000fce0000000f00 */
.L_x_3888:
[----:B------:R-:W-:Y:S05]  /*fa70*/  BSYNC.RECONVERGENT B3 ;  /* 0x0000000000037941 */ /* 0x000fea0003800200 */
.L_x_3887:
        /* <DEDUP_REMOVED lines=27> */
.L_x_3868:
        /* <DEDUP_REMOVED lines=21> */
[----:B------:R-:W-:Y:S01]  /*fd80*/  FFMA R19, R24, R19, R24 ;  /* 0x0000001318137223 */ /* 0x000fe20000000018 */
[----:B------:R-:W-:-:S03]  /*fd90*/  MOV R24, 0x3f800000 ;  /* 0x3f80000000187802 */ /* 0x000fc60000000f00 */
        /* <DEDUP_REMOVED lines=11> */
.L_x_3890:
[----:B------:R-:W-:Y:S05]  /*fe50*/  BSYNC.RECONVERGENT B3 ;  /* 0x0000000000037941 */ /* 0x000fea0003800200 */
.L_x_3889:
        /* <DEDUP_REMOVED lines=29> */
.L_x_3867:
        /* <DEDUP_REMOVED lines=29> */
[----:B------:R-:W-:-:S07]  /*10200*/  IMAD.MOV.U32 R22, RZ, RZ, R0 ;  /* 0x000000ffff167224 */ /* 0x000fce00078e0000 */
.L_x_3892:
[----:B------:R-:W-:Y:S05]  /*10210*/  BSYNC.RECONVERGENT B3 ;  /* 0x0000000000037941 */ /* 0x000fea0003800200 */
.L_x_3891:
        /* <DEDUP_REMOVED lines=27> */
.L_x_3874:
[----:B------:R-:W-:Y:S05]  /*103d0*/  BSYNC.RECONVERGENT B2 ;  /* 0x0000000000027941 */ /* 0x000fea0003800200 */
.L_x_3866:
[-C--:B------:R-:W-:Y:S01]  /*103e0*/  FMUL.FTZ R15, R16, R17.reuse ;  /* 0x00000011100f7220 */ /* 0x080fe20000410000 */
        /* <DEDUP_REMOVED lines=23> */
[----:B------:R-:W-:Y:S08]  /*10560*/  MUFU.SIN R21, R19 ;  /* 0x0000001300157308 */ /* 0x000ff00000000400 */
[----:B------:R-:W1:Y:S02]  /*10570*/  MUFU.EX2 R0, R0 ;  /* 0x0000000000007308 */ /* 0x000e640000000800 */
[----:B-1----:R-:W-:-:S02]  /*10580*/  LEA.HI R14, R0, 0xffffffed, RZ, 0x9 ;  /* 0xffffffed000e7811 */ /* 0x002fc400078f48ff */
[----:B------:R-:W-:Y:S02]  /*10590*/  LOP3.LUT R0, R0, 0x7fffff, RZ, 0xc0, !PT ;  /* 0x007fffff00007812 */ /* 0x000fe400078ec0ff */
[----:B------:R-:W-:Y:S02]  /*105a0*/  LOP3.LUT R17, R14, 0xffff, RZ, 0xc0, !PT ;  /* 0x0000ffff0e117812 */ /* 0x000fe400078ec0ff */
[----:B------:R-:W-:Y:S02]  /*105b0*/  LOP3.LUT R0, R0, 0x7f000000, RZ, 0xfc, !PT ;  /* 0x7f00000000007812 */ /* 0x000fe400078efcff */
[----:B------:R-:W-:Y:S02]  /*105c0*/  LEA.HI R15, R17, R14, RZ, 0x11 ;  /* 0x0000000e110f7211 */ /* 0x000fe400078f88ff */
[----:B------:R-:W1:Y:S01]  /*105d0*/  MUFU.COS R17, R19 ;  /* 0x0000001300117308 */ /* 0x000e620000000000 */
[----:B------:R-:W-:Y:S01]  /*105e0*/  FMUL.FTZ R18, R21, R0 ;  /* 0x0000000015127220 */ /* 0x000fe20000410000 */
[----:B------:R-:W-:-:S04]  /*105f0*/  PRMT R15, R15, 0x9910, RZ ;  /* 0x000099100f0f7816 */ /* 0x000fc800000000ff */
[----:B------:R-:W-:-:S04]  /*10600*/  SHF.R.S32.HI R15, RZ, 0x1, R15 ;  /* 0x00000001ff0f7819 */ /* 0x000fc8000001140f */
[----:B------:R-:W-:-:S04]  /*10610*/  PRMT R15, R15, 0x9910, RZ ;  /* 0x000099100f0f7816 */ /* 0x000fc800000000ff */
[----:B------:R-:W-:Y:S02]  /*10620*/  IADD3 R14, PT, PT, R14, -R15, RZ ;  /* 0x8000000f0e0e7210 */ /* 0x000fe40007ffe0ff */
[----:B------:R-:W-:Y:S01]  /*10630*/  LEA R15, R15, 0x3f800000, 0x17 ;  /* 0x3f8000000f0f7811 */ /* 0x000fe200078eb8ff */
[----:B-1----:R-:W-:Y:S01]  /*10640*/  FMUL.FTZ R16, R17, R0 ;  /* 0x0000000011107220 */ /* 0x002fe20000410000 */
[----:B------:R-:W-:-:S03]  /*10650*/  LEA R0, R14, 0x3f800000, 0x17 ;  /* 0x3f8000000e007811 */ /* 0x000fc600078eb8ff */
[C---:B------:R-:W-:Y:S01]  /*10660*/  FMUL.FTZ R17, R15.reuse, R16 ;  /* 0x000000100f117220 */ /* 0x040fe20000410000 */
[----:B------:R-:W-:-:S03]  /*10670*/  FMUL.FTZ R15, R15, R18 ;  /* 0x000000120f0f7220 */ /* 0x000fc60000410000 */
[C---:B------:R-:W-:Y:S01]  /*10680*/  FMUL.FTZ R14, R0.reuse, R17 ;  /* 0x00000011000e7220 */ /* 0x040fe20000410000 */
[----:B------:R-:W-:Y:S01]  /*10690*/  FMUL.FTZ R15, R0, R15 ;  /* 0x0000000f000f7220 */ /* 0x000fe20000410000 */
[----:B------:R-:W-:Y:S06]  /*106a0*/  BRA `(.L_x_3897) ;  /* 0x0000000000387947 */ /* 0x000fec0003800000 */
.L_x_3896:
        /* <DEDUP_REMOVED lines=8> */
.L_x_3895:
[----:B------:R-:W-:-:S04]  /*10730*/  FMUL.RZ R0, R15, 0.15915493667125701904 ;  /* 0x3e22f9830f007820 */ /* 0x000fc8000040c000 */
[----:B------:R1:W4:Y:S08]  /*10740*/  MUFU.COS R14, R0 ;  /* 0x00000000000e7308 */ /* 0x0003300000000000 */
[----:B------:R1:W0:Y:S01]  /*10750*/  MUFU.SIN R15, R0 ;  /* 0x00000000000f7308 */ /* 0x0002220000000400 */
[----:B------:R-:W-:Y:S05]  /*10760*/  BRA `(.L_x_3897) ;  /* 0x0000000000087947 */ /* 0x000fea0003800000 */
.L_x_3894:
[----:B------:R-:W-:-:S06]  /*10770*/  FMUL.FTZ R14, R18, 1.4426950216293334961 ;  /* 0x3fb8aa3b120e7820 */ /* 0x000fcc0000410000 */
[----:B------:R-:W1:Y:S02]  /*10780*/  MUFU.EX2 R14, R14 ;  /* 0x0000000e000e7308 */ /* 0x000e640000000800 */
.L_x_3897:
[----:B------:R-:W-:Y:S05]  /*10790*/  BSYNC.RECONVERGENT B0 ;  /* 0x0000000000007941 */ /* 0x000fea0003800200 */
.L_x_3893:
        /* <DEDUP_REMOVED lines=74> */
[----:B------:R-:W-:-:S07]  /*10c40*/  IMAD.MOV.U32 R18, RZ, RZ, R0 ;  /* 0x000000ffff127224 */ /* 0x000fce00078e0000 */
.L_x_3905:
[----:B------:R-:W-:Y:S05]  /*10c50*/  BSYNC.RECONVERGENT B3 ;  /* 0x0000000000037941 */ /* 0x000fea0003800200 */
.L_x_3904:
        /* <DEDUP_REMOVED lines=9> */
[----:B------:R-:W-:Y:S01]  /*10cf0*/  FFMA.FTZ R19, R0, R19, 0.042200751602649688721 ;  /* 0x3d2cdab200137423 */ /* 0x000fe20000010013 */
[----:B------:R-:W-:-:S03]  /*10d00*/  FADD.FTZ R4, |R4|, |R5| ;  /* 0x4000000504047221 */ /* 0x000fc60000010200 */
        /* <DEDUP_REMOVED lines=18> */
.L_x_3903:
        /* <DEDUP_REMOVED lines=19> */
.L_x_3909:
[----:B------:R-:W-:Y:S05]  /*10f60*/  BSYNC.RECONVERGENT B3 ;  /* 0x0000000000037941 */ /* 0x000fea0003800200 */
.L_x_3908:
        /* <DEDUP_REMOVED lines=29> */
.L_x_3907:
        /* <DEDUP_REMOVED lines=28> */
.L_x_3911:
        /* <DEDUP_REMOVED lines=12> */
[----:B------:R-:W-:Y:S02]  /*113c0*/  LOP3.LUT R2, R2, 0xfffffffd, RZ, 0xc0, !PT ;  /* 0xfffffffd02027812 */ /* 0x000fe400078ec0ff */
[----:B------:R-:W-:Y:S02]  /*113d0*/  FSEL R30, R28, R35, P3 ;  /* 0x000000231c1e7208 */ /* 0x000fe40001800000 */
[----:B------:R-:W-:Y:S02]  /*113e0*/  FSEL R27, R31, R24, P4 ;  /* 0x000000181f1b7208 */ /* 0x000fe40002000000 */
[----:B------:R-:W-:Y:S02]  /*113f0*/  FSETP.GEU.FTZ.AND P0, PT, R30, R29, PT ;  /* 0x0000001d1e00720b */ /* 0x000fe40003f1e000 */
[----:B------:R-:W-:-:S02]  /*11400*/  @P2 LOP3.LUT R2, R2, 0x2, RZ, 0xfc, !PT ;  /* 0x0000000202022812 */ /* 0x000fc400078efcff */
[----:B------:R-:W-:Y:S02]  /*11410*/  FSEL R32, R29, R30, P0 ;  /* 0x0000001e1d207208 */ /* 0x000fe40000000000 */
[----:B------:R-:W-:Y:S02]  /*11420*/  FSEL R24, R33, R26, P2 ;  /* 0x0000001a21187208 */ /* 0x000fe40001000000 */
[----:B------:R-:W-:Y:S02]  /*11430*/  FSETP.GEU.FTZ.AND P1, PT, R32, R17, PT ;  /* 0x000000112000720b */ /* 0x000fe40003f3e000 */
[----:B------:R-:W-:Y:S02]  /*11440*/  FSEL R26, R35, R28, P3 ;  /* 0x0000001c231a7208 */ /* 0x000fe40001800000 */
        /* <DEDUP_REMOVED lines=11> */
[----:B------:R-:W-:Y:S02]  /*11500*/  LOP3.LUT P0, RZ, R2, 0x4, RZ, 0xc0, !PT ;  /* 0x0000000402ff7812 */ /* 0x000fe4000780c0ff */
[----:B------:R-:W-:Y:S02]  /*11510*/  FSEL R31, R25, R38, P4 ;  /* 0x00000026191f7208 */ /* 0x000fe40002000000 */
[----:B------:R-:W-:-:S02]  /*11520*/  PLOP3.LUT P1, PT, P4, P6, P3, 0x80, 0x0 ;  /* 0x000000000000781c */ /* 0x000fc4000272d030 */
[----:B------:R-:W-:Y:S02]  /*11530*/  FSETP.GEU.FTZ.AND P5, PT, R31, R0, PT ;  /* 0x000000001f00720b */ /* 0x000fe40003fbe000 */
[----:B------:R-:W-:Y:S02]  /*11540*/  P2R R39, PR, RZ, 0x4 ;  /* 0x00000004ff277803 */ /* 0x000fe40000000000 */
[----:B------:R-:W-:Y:S02]  /*11550*/  FSEL R33, R0, R31, P5 ;  /* 0x0000001f00217208 */ /* 0x000fe40002800000 */
[----:B------:R-:W-:Y:S02]  /*11560*/  P2R R37, PR, RZ, 0x1 ;  /* 0x00000001ff257803 */ /* 0x000fe40000000000 */
[----:B------:R-:W-:Y:S02]  /*11570*/  FSETP.GEU.FTZ.AND P6, PT, R33, R18, PT ;  /* 0x000000122100720b */ /* 0x000fe40003fde000 */
[----:B------:R-:W-:-:S02]  /*11580*/  LOP3.LUT P2, RZ, R2, 0x2, RZ, 0xc0, !PT ;  /* 0x0000000202ff7812 */ /* 0x000fc4000784c0ff */
[----:B------:R-:W-:Y:S02]  /*11590*/  FSETP.GEU.FTZ.AND P0, PT, R35, R28, PT ;  /* 0x0000001c2300720b */ /* 0x000fe40003f1e000 */
[----:B------:R-:W-:Y:S02]  /*115a0*/  PLOP3.LUT P1, PT, P6, P1, P5, 0x80, 0x0 ;  /* 0x000000000000781c */ /* 0x000fe40003723050 */
[----:B------:R-:W-:Y:S02]  /*115b0*/  LOP3.LUT R2, R2, 0xfffffffe, RZ, 0xc0, !PT ;  /* 0xfffffffe02027812 */ /* 0x000fe400078ec0ff */
[----:B------:R-:W-:Y:S02]  /*115c0*/  PLOP3.LUT P1, PT, P1, P2, P0, 0x80, 0x0 ;  /* 0x000000000000781c */ /* 0x000fe40000f25000 */
[----:B------:R-:W-:Y:S02]  /*115d0*/  ISETP.NE.AND P0, PT, R37, RZ, PT ;  /* 0x000000ff2500720c */ /* 0x000fe40003f05270 */
[----:B------:R-:W-:-:S04]  /*115e0*/  ISETP.NE.AND P2, PT, R39, RZ, PT ;  /* 0x000000ff2700720c */ /* 0x000fc80003f45270 */
[----:B------:R-:W-:Y:S02]  /*115f0*/  PLOP3.LUT P1, PT, P1, P0, P2, 0x80, 0x0 ;  /* 0x000000000000781c */ /* 0x000fe40000f21020 */
[----:B------:R-:W-:Y:S02]  /*11600*/  ISETP.NE.AND P0, PT, R41, RZ, PT ;  /* 0x000000ff2900720c */ /* 0x000fe40003f05270 */
[----:B------:R-:W-:Y:S02]  /*11610*/  ISETP.NE.AND P2, PT, R40, RZ, PT ;  /* 0x000000ff2800720c */ /* 0x000fe40003f45270 */
[----:B------:R-:W-:Y:S02]  /*11620*/  FSEL R28, R30, R29, P0 ;  /* 0x0000001d1e1c7208 */ /* 0x000fe40000000000 */
[----:B------:R-:W-:-:S05]  /*11630*/  FSEL R30, R18, R33, P6 ;  /* 0x00000021121e7208 */ /* 0x000fca0003000000 */
[----:B------:R-:W-:Y:S02]  /*11640*/  @P1 LOP3.LUT R2, R2, 0x1, RZ, 0xfc, !PT ;  /* 0x0000000102021812 */ /* 0x000fe400078efcff */
[----:B------:R-:W-:Y:S02]  /*11650*/  ISETP.NE.AND P1, PT, R42, RZ, PT ;  /* 0x000000ff2a00720c */ /* 0x000fe40003f25270 */
[----:B------:R-:W-:Y:S02]  /*11660*/  LOP3.LUT P0, RZ, R2, 0x1, RZ, 0xc0, !PT ;  /* 0x0000000102ff7812 */ /* 0x000fe4000780c0ff */
[----:B------:R-:W-:Y:S02]  /*11670*/  FSEL R29, R32, R17, P1 ;  /* 0x00000011201d7208 */ /* 0x000fe40000800000 */
[----:B------:R-:W-:Y:S02]  /*11680*/  FSEL R17, R34, R23, P2 ;  /* 0x0000001722117208 */ /* 0x000fe40001000000 */
[----:B------:R-:W-:-:S02]  /*11690*/  FSEL R23, R36, R21, P3 ;  /* 0x0000001524177208 */ /* 0x000fc40001800000 */
[----:B------:R-:W-:Y:S02]  /*116a0*/  FSEL R21, R38, R25, P4 ;  /* 0x0000001926157208 */ /* 0x000fe40002000000 */
[----:B------:R-:W-:Y:S02]  /*116b0*/  FSEL R25, R31, R0, P5 ;  /* 0x000000001f197208 */ /* 0x000fe40002800000 */
[----:B------:R-:W-:Y:S02]  /*116c0*/  FSEL R0, R33, R18, P6 ;  /* 0x0000001221007208 */ /* 0x000fe40003000000 */
[----:B------:R-:W-:Y:S01]  /*116d0*/  MOV R18, R30 ;  /* 0x0000001e00127202 */ /* 0x000fe20000000f00 */
[----:B------:R-:W-:Y:S06]  /*116e0*/  @!P0 BRA `(.L_x_3911) ;  /* 0xfffffffc00048947 */ /* 0x000fec000383ffff */
[----:B------:R-:W-:Y:S05]  /*116f0*/  BSYNC.RECONVERGENT B0 ;  /* 0x0000000000007941 */ /* 0x000fea0003800200 */
.L_x_3910:
        /* <DEDUP_REMOVED lines=24> */
[----:B------:R-:W-:-:S03]  /*11880*/  IMAD.MOV.U32 R21, RZ, RZ, 0x3d39bf78 ;  /* 0x3d39bf78ff157424 */ /* 0x000fc600078e00ff */
        /* <DEDUP_REMOVED lines=32> */
.L_x_3913:
[----:B------:R-:W-:Y:S05]  /*11a90*/  BSYNC.RECONVERGENT B3 ;  /* 0x0000000000037941 */ /* 0x000fea0003800200 */
.L_x_3912:
        /* <DEDUP_REMOVED lines=29> */
.L_x_3902:
        /* <DEDUP_REMOVED lines=29> */
.L_x_3915:
[----:B------:R-:W-:Y:S05]  /*11e40*/  BSYNC.RECONVERGENT B3 ;  /* 0x0000000000037941 */ /* 0x000fea0003800200 */
.L_x_3914:
        /* <DEDUP_REMOVED lines=29> */
.L_x_3901:
[----:B------:R-:W-:-:S13]  /*12020*/  FSETP.GEU.FTZ.AND P0, PT, R0, 9.999999682655225389e-20, PT ;  /* 0x1fec1e4a0000780b */ /* 0x000fda0003f1e000 */
[----:B------:R-:W-:Y:S05]  /*12030*/  @!P0 BRA `(.L_x_3916) ;  /* 0x00000004001c8947 */ /* 0x000fea0003800000 */
[----:B------:R-:W-:Y:S01]  /*12040*/  FMUL.FTZ R19, R0, R0 ;  /* 0x0000000000137220 */ /* 0x000fe20000410000 */
[----:B------:R-:W-:Y:S01]  /*12050*/  IMAD.MOV.U32 R21, RZ, RZ, 0x3e800000 ;  /* 0x3e800000ff157424 */ /* 0x000fe200078e00ff */
        /* <DEDUP_REMOVED lines=29> */
[-C--:B------:R-:W-:Y:S01]  /*12230*/  FFMA R17, R0, R21.reuse, RZ ;  /* 0x0000001500117223 */ /* 0x080fe200000000ff */
[----:B------:R-:W-:Y:S01]  /*12240*/  @P0 FFMA.FTZ R16, R19, R18, +INF ;  /* 0x7f80000013100423 */ /* 0x000fe20000010012 */
[----:B------:R-:W1:Y:S02]  /*12250*/  FCHK P0, R0, 1 ;  /* 0x3f80000000007902 */ /* 0x000e640000000000 */
[----:B------:R-:W-:Y:S02]  /*12260*/  FFMA R18, R17, -1, R0 ;  /* 0xbf80000011127823 */ /* 0x000fe40000000000 */
[----:B------:R-:W-:Y:S02]  /*12270*/  @P1 FSEL R16, R16, -RZ, P2 ;  /* 0x800000ff10101208 */ /* 0x000fe40001000000 */
[----:B------:R-:W-:-:S03]  /*12280*/  FFMA R17, R18, R21, R17 ;  /* 0x0000001512117223 */ /* 0x000fc60000000011 */
[----:B------:R-:W-:Y:S01]  /*12290*/  FMUL.FTZ R16, R16, 0.5 ;  /* 0x3f00000010107820 */ /* 0x000fe20000410000 */
[----:B-1----:R-:W-:Y:S06]  /*122a0*/  @!P0 BRA `(.L_x_3918) ;  /* 0x0000000000108947 */ /* 0x002fec0003800000 */
[----:B------:R-:W-:Y:S02]  /*122b0*/  MOV R23, 0x3f800000 ;  /* 0x3f80000000177802 */ /* 0x000fe40000000f00 */
[----:B------:R-:W-:-:S07]  /*122c0*/  MOV R22, 0x122e0 ;  /* 0x000122e000167802 */ /* 0x000fce0000000f00 */
[----:B0-234-:R-:W-:Y:S05]  /*122d0*/  CALL.REL.NOINC `($__internal_144_$__cuda_sm3x_div_rn_ftz_f32_slowpath) ;  /* 0x0000003800c47944 */ /* 0x01dfea0003c00000 */
[----:B------:R-:W-:-:S07]  /*122e0*/  MOV R17, R0 ;  /* 0x0000000000117202 */ /* 0x000fce0000000f00 */
.L_x_3918:
[----:B------:R-:W-:Y:S05]  /*122f0*/  BSYNC.RECONVERGENT B3 ;  /* 0x0000000000037941 */ /* 0x000fea0003800200 */
.L_x_3917:
        /* <DEDUP_REMOVED lines=27> */
.L_x_3916:
[----:B------:R-:W-:Y:S01]  /*124b0*/  MOV R16, 0x3f800000 ;  /* 0x3f80000000107802 */ /* 0x000fe20000000f00 */
[----:B------:R-:W1:Y:S01]  /*124c0*/  FCHK P0, R0, 1 ;  /* 0x3f80000000007902 */ /* 0x000e620000000000 */
[----:B------:R-:W-:Y:S03]  /*124d0*/  BSSY.RECONVERGENT B3, `(.L_x_3919) ;  /* 0x000000d000037945 */ /* 0x000fe60003800200 */
[----:B------:R-:W-:-:S04]  /*124e0*/  FFMA R17, R16, -R16, 1 ;  /* 0x3f80000010117423 */ /* 0x000fc80000000810 */
[----:B------:R-:W-:Y:S01]  /*124f0*/  FFMA R21, R17, R16, 1 ;  /* 0x3f80000011157423 */ /* 0x000fe20000000010 */
[----:B------:R-:W-:-:S03]  /*12500*/  FMUL.FTZ R17, R0, 0.5 ;  /* 0x3f00000000117820 */ /* 0x000fc60000410000 */
[C---:B------:R-:W-:Y:S01]  /*12510*/  FFMA R19, R0.reuse, R21, RZ ;  /* 0x0000001500137223 */ /* 0x040fe200000000ff */
[----:B------:R-:W-:-:S03]  /*12520*/  FMUL.FTZ R16, R0, R17 ;  /* 0x0000001100107220 */ /* 0x000fc60000410000 */
[----:B------:R-:W-:-:S04]  /*12530*/  FFMA R18, R19, -1, R0 ;  /* 0xbf80000013127823 */ /* 0x000fc80000000000 */
[----:B------:R-:W-:Y:S01]  /*12540*/  FFMA R18, R18, R21, R19 ;  /* 0x0000001512127223 */ /* 0x000fe20000000013 */
[----:B-1----:R-:W-:Y:S06]  /*12550*/  @!P0 BRA `(.L_x_3920) ;  /* 0x0000000000108947 */ /* 0x002fec0003800000 */
[----:B------:R-:W-:Y:S01]  /*12560*/  HFMA2 R23, -RZ, RZ, 1.875, 0 ;  /* 0x3f800000ff177431 */ /* 0x000fe200000001ff */
[----:B------:R-:W-:-:S07]  /*12570*/  MOV R22, 0x12590 ;  /* 0x0001259000167802 */ /* 0x000fce0000000f00 */
[----:B0-234-:R-:W-:Y:S05]  /*12580*/  CALL.REL.NOINC `($__internal_144_$__cuda_sm3x_div_rn_ftz_f32_slowpath) ;  /* 0x0000003800187944 */ /* 0x01dfea0003c00000 */
[----:B------:R-:W-:-:S07]  /*12590*/  MOV R18, R0 ;  /* 0x0000000000127202 */ /* 0x000fce0000000f00 */
.L_x_3920:
[----:B------:R-:W-:Y:S05]  /*125a0*/  BSYNC.RECONVERGENT B3 ;  /* 0x0000000000037941 */ /* 0x000fea0003800200 */
.L_x_3919:
[----:B------:R-:W-:Y:S02]  /*125b0*/  IMAD.MOV.U32 R17, RZ, RZ, 0x3b33710b ;  /* 0x3b33710bff117424 */ /* 0x000fe400078e00ff */
[----:B------:R-:W-:Y:S01]  /*125c0*/  FMUL.FTZ R0, R18, R18 ;  /* 0x0000001212007220 */ /* 0x000fe20000410000 */
[----:B------:R-:W-:Y:S01]  /*125d0*/  HFMA2 R22, -RZ, RZ, 1.857421875, -1409 ;  /* 0x3f6ee581ff167431 */ /* 0x000fe200000001ff */
[----:B------:R-:W-:Y:S02]  /*125e0*/  LOP3.LUT P2, RZ, R2, 0x20, RZ, 0xc0, !PT ;  /* 0x0000002002ff7812 */ /* 0x000fe4000784c0ff */
[----:B------:R-:W-:Y:S01]  /*125f0*/  FFMA.FTZ R17, R0, R17, -0.015681877732276916504 ;  /* 0xbc80774800117423 */ /* 0x000fe20000010011 */
        /* <DEDUP_REMOVED lines=22> */
.L_x_3900:
        /* <DEDUP_REMOVED lines=21> */
[----:B------:R-:W-:Y:S02]  /*128b0*/  HFMA2 R21, -RZ, RZ, 1.875, 0 ;  /* 0x3f800000ff157431 */ /* 0x000fe400000001ff */
[----:B------:R-:W-:Y:S01]  /*128c0*/  FFMA R16, R0, R19, RZ ;  /* 0x0000001300107223 */ /* 0x000fe200000000ff */
[----:B------:R-:W-:-:S03]  /*128d0*/  FSEL R18, R18, +INF , P0 ;  /* 0x7f80000012127808 */ /* 0x000fc60000000000 */
[----:B------:R-:W-:-:S03]  /*128e0*/  FFMA R22, -R17, R16, R0 ;  /* 0x0000001011167223 */ /* 0x000fc60000000100 */
[----:B------:R-:W1:Y:S01]  /*128f0*/  MUFU.LG2 R18, R18 ;  /* 0x0000001200127308 */ /* 0x000e620000000c00 */
[----:B------:R-:W-:-:S07]  /*12900*/  FFMA R19, R19, R22, R16 ;  /* 0x0000001613137223 */ /* 0x000fce0000000010 */
[----:B------:R-:W5:Y:S01]  /*12910*/  FCHK P0, R0, R17 ;  /* 0x0000001100007302 */ /* 0x000f620000000000 */
[----:B-1----:R-:W-:Y:S01]  /*12920*/  FFMA.FTZ R16, R18, 0.69314718246459960938, R21 ;  /* 0x3f31721812107823 */ /* 0x002fe20000010015 */
[----:B-----5:R-:W-:Y:S06]  /*12930*/  @!P0 BRA `(.L_x_3922) ;  /* 0x0000000000108947 */ /* 0x020fec0003800000 */
[----:B------:R-:W-:Y:S02]  /*12940*/  MOV R23, R17 ;  /* 0x0000001100177202 */ /* 0x000fe40000000f00 */
[----:B------:R-:W-:-:S07]  /*12950*/  MOV R22, 0x12970 ;  /* 0x0001297000167802 */ /* 0x000fce0000000f00 */
[----:B0-234-:R-:W-:Y:S05]  /*12960*/  CALL.REL.NOINC `($__internal_144_$__cuda_sm3x_div_rn_ftz_f32_slowpath) ;  /* 0x0000003400207944 */ /* 0x01dfea0003c00000 */
[----:B------:R-:W-:-:S07]  /*12970*/  MOV R19, R0 ;  /* 0x0000000000137202 */ /* 0x000fce0000000f00 */
.L_x_3922:
[----:B------:R-:W-:Y:S05]  /*12980*/  BSYNC.RECONVERGENT B3 ;  /* 0x0000000000037941 */ /* 0x000fea0003800200 */
.L_x_3921:
        /* <DEDUP_REMOVED lines=29> */
.L_x_3899:
        /* <DEDUP_REMOVED lines=30> */
.L_x_3924:
[----:B------:R-:W-:Y:S05]  /*12d40*/  BSYNC.RECONVERGENT B3 ;  /* 0x0000000000037941 */ /* 0x000fea0003800200 */
.L_x_3923:
[----:B------:R-:W-:Y:S02]  /*12d50*/  HFMA2 R19, -RZ, RZ, 0.89990234375, 10328 ;  /* 0x3b33710bff137431 */ /* 0x000fe400000001ff */
[----:B------:R-:W-:Y:S01]  /*12d60*/  FMUL.FTZ R0, R18, R18 ;  /* 0x0000001212007220 */ /* 0x000fe20000410000 */
[----:B------:R-:W-:Y:S02]  /*12d70*/  MOV R21, 0x3f6ee581 ;  /* 0x3f6ee58100157802 */ /* 0x000fe40000000f00 */
[C---:B------:R-:W-:Y:S02]  /*12d80*/  ISETP.GE.AND P1, PT, R4.reuse, RZ, PT ;  /* 0x000000ff0400720c */ /* 0x040fe40003f26270 */
[----:B------:R-:W-:Y:S02]  /*12d90*/  FSETP.NEU.FTZ.AND P3, PT, |R4|, |R5|, PT ;  /* 0x400000050400720b */ /* 0x000fe40003f7d200 */
[----:B------:R-:W-:Y:S01]  /*12da0*/  FSETP.NEU.FTZ.AND P0, PT, R17, RZ, PT ;  /* 0x000000ff1100720b */ /* 0x000fe20003f1d000 */
[----:B------:R-:W-:Y:S01]  /*12db0*/  FFMA.FTZ R19, R0, R19, -0.015681877732276916504 ;  /* 0xbc80774800137423 */ /* 0x000fe20000010013 */
[----:B------:R-:W-:-:S03]  /*12dc0*/  FSEL R17, R21, 1.8663789033889770508, P2 ;  /* 0x3feee58115117808 */ /* 0x000fc60001000000 */
        /* <DEDUP_REMOVED lines=12> */
[----:B------:R-:W-:-:S05]  /*12e90*/  IMAD.MOV.U32 R17, RZ, RZ, 0x4016cbe4 ;  /* 0x4016cbe4ff117424 */ /* 0x000fca00078e00ff */
[----:B------:R-:W-:Y:S01]  /*12ea0*/  @!P3 FSEL R0, R17, 0.78539818525314331055, !P1 ;  /* 0x3f490fdb1100b808 */ /* 0x000fe20004800000 */
[----:B------:R-:W-:Y:S01]  /*12eb0*/  FADD.FTZ R17, |R4|, |R5| ;  /* 0x4000000504117221 */ /* 0x000fe20000010200 */
[----:B------:R-:W-:-:S04]  /*12ec0*/  @!P0 FSEL R0, RZ, 3.1415927410125732422, P1 ;  /* 0x40490fdbff008808 */ /* 0x000fc80000800000 */
[----:B------:R-:W-:Y:S02]  /*12ed0*/  FSETP.NAN.FTZ.AND P0, PT, |R17|, |R17|, PT ;  /* 0x400000111100720b */ /* 0x000fe40003f18200 */
[----:B------:R-:W-:-:S04]  /*12ee0*/  LOP3.LUT R0, R0, 0x80000000, R5, 0xb8, !PT ;  /* 0x8000000000007812 */ /* 0x000fc800078eb805 */
[----:B------:R-:W-:-:S07]  /*12ef0*/  FSEL R4, R17, R0, P0 ;  /* 0x0000000011047208 */ /* 0x000fce0000000000 */
.L_x_3906:
[----:B------:R-:W-:Y:S05]  /*12f00*/  BSYNC.RECONVERGENT B2 ;  /* 0x0000000000027941 */ /* 0x000fea0003800200 */
.L_x_3898:
        /* <DEDUP_REMOVED lines=45> */
.L_x_3928:
        /* <DEDUP_REMOVED lines=8> */
.L_x_3927:
[----:B------:R-:W-:-:S04]  /*13260*/  FMUL.RZ R0, R5, 0.15915493667125701904 ;  /* 0x3e22f98305007820 */ /* 0x000fc8000040c000 */
[----:B------:R1:W0:Y:S08]  /*13270*/  MUFU.COS R4, R0 ;  /* 0x0000000000047308 */ /* 0x0002300000000000 */
[----:B------:R1:W0:Y:S01]  /*13280*/  MUFU.SIN R5, R0 ;  /* 0x0000000000057308 */ /* 0x0002220000000400 */
[----:B------:R-:W-:Y:S05]  /*13290*/  BRA `(.L_x_3929) ;  /* 0x0000000000087947 */ /* 0x000fea0003800000 */
.L_x_3926:
[----:B------:R-:W-:-:S06]  /*132a0*/  FMUL.FTZ R4, R16, 1.4426950216293334961 ;  /* 0x3fb8aa3b10047820 */ /* 0x000fcc0000410000 */
[----:B------:R-:W1:Y:S02]  /*132b0*/  MUFU.EX2 R4, R4 ;  /* 0x0000000400047308 */ /* 0x000e640000000800 */
.L_x_3929:
[----:B------:R-:W-:Y:S05]  /*132c0*/  BSYNC.RECONVERGENT B0 ;  /* 0x0000000000007941 */ /* 0x000fea0003800200 */
.L_x_3925:
        /* <DEDUP_REMOVED lines=12> */
[----:B------:R-:W-:-:S04]  /*13390*/  FSETP.GEU.FTZ.AND P2, PT, |R6|, |R7|, PT ;  /* 0x400000070600720b */ /* 0x000fc80003f5e200 */
[----:B-1----:R-:W-:Y:S02]  /*133a0*/  FSEL R0, R16, R11, !P2 ;  /* 0x0000000b10007208 */ /* 0x002fe40005000000 */
[----:B------:R-:W-:Y:S02]  /*133b0*/  FSEL R9, R11, R16, !P2 ;  /* 0x000000100b097208 */ /* 0x000fe40005000000 */
[----:B------:R-:W-:-:S13]  /*133c0*/  FSETP.GT.FTZ.AND P0, PT, R0, 9.99999979021476795361e+33, PT ;  /* 0x77f684df0000780b */ /* 0x000fda0003f14000 */
        /* <DEDUP_REMOVED lines=55> */
[----:B0-234-:R-:W-:Y:S05]  /*13740*/  CALL.REL.NOINC `($__internal_144_$__cuda_sm3x_div_rn_ftz_f32_slowpath) ;  /* 0x0000002400a87944 */ /* 0x01dfea0003c00000 */
[----:B------:R-:W-:-:S07]  /*13750*/  MOV R16, R0 ;  /* 0x0000000000107202 */ /* 0x000fce0000000f00 */
.L_x_3937:
[----:B------:R-:W-:Y:S05]  /*13760*/  BSYNC.RECONVERGENT B3 ;  /* 0x0000000000037941 */ /* 0x000fea0003800200 */
.L_x_3936:
[----:B------:R-:W-:Y:S02]  /*13770*/  HFMA2 R17, -RZ, RZ, 0.89990234375, 10328 ;  /* 0x3b33710bff117431 */ /* 0x000fe400000001ff */
[----:B------:R-:W-:Y:S01]  /*13780*/  FMUL.FTZ R0, R16, R16 ;  /* 0x0000001010007220 */ /* 0x000fe20000410000 */
[----:B------:R-:W-:Y:S02]  /*13790*/  MOV R19, 0x3f6ee581 ;  /* 0x3f6ee58100137802 */ /* 0x000fe40000000f00 */
        /* <DEDUP_REMOVED lines=25> */
.L_x_3935:
        /* <DEDUP_REMOVED lines=19> */
.L_x_3941:
[----:B------:R-:W-:Y:S05]  /*13a60*/  BSYNC.RECONVERGENT B3 ;  /* 0x0000000000037941 */ /* 0x000fea0003800200 */
.L_x_3940:
[----:B------:R-:W-:Y:S02]  /*13a70*/  HFMA2 R17, -RZ, RZ, 0.89990234375, 10328 ;  /* 0x3b33710bff117431 */ /* 0x000fe400000001ff */
[----:B------:R-:W-:Y:S01]  /*13a80*/  FMUL.FTZ R0, R16, R16 ;  /* 0x0000001010007220 */ /* 0x000fe20000410000 */
[----:B------:R-:W-:Y:S02]  /*13a90*/  MOV R19, 0x3f6ee581 ;  /* 0x3f6ee58100137802 */ /* 0x000fe40000000f00 */
[----:B------:R-:W-:Y:S02]  /*13aa0*/  ISETP.GE.AND P0, PT, R6, RZ, PT ;  /* 0x000000ff0600720c */ /* 0x000fe40003f06270 */
[----:B------:R-:W-:Y:S02]  /*13ab0*/  FSETP.NEU.FTZ.AND P1, PT, R9, RZ, PT ;  /* 0x000000ff0900720b */ /* 0x000fe40003f3d000 */
[----:B------:R-:W-:Y:S01]  /*13ac0*/  FSEL R9, R19, 1.8663789033889770508, !P2 ;  /* 0x3feee58113097808 */ /* 0x000fe20005000000 */
        /* <DEDUP_REMOVED lines=22> */
.L_x_3939:
[----:B------:R-:W-:Y:S01]  /*13c30*/  FSEL R0, R11, R16, !P2 ;  /* 0x000000100b007208 */ /* 0x000fe20005000000 */
[----:B------:R-:W-:Y:S01]  /*13c40*/  BSSY.RECONVERGENT B0, `(.L_x_3942) ;  /* 0x0000055000007945 */ /* 0x000fe20003800200 */
        /* <DEDUP_REMOVED lines=25> */
.L_x_3943:
        /* <DEDUP_REMOVED lines=11> */
[----:B------:R-:W-:Y:S02]  /*13e90*/  FSEL R24, R28, R23, P3 ;  /* 0x000000171c187208 */ /* 0x000fe40001800000 */
[----:B------:R-:W-:-:S04]  /*13ea0*/  LOP3.LUT R2, R2, 0xfffffffd, RZ, 0xc0, !PT ;  /* 0xfffffffd02027812 */ /* 0x000fc800078ec0ff */
[----:B------:R-:W-:Y:S02]  /*13eb0*/  @P0 LOP3.LUT R2, R2, 0x2, RZ, 0xfc, !PT ;  /* 0x0000000202020812 */ /* 0x000fe400078efcff */
        /* <DEDUP_REMOVED lines=16> */
[----:B------:R-:W-:Y:S02]  /*13fc0*/  FSETP.GEU.FTZ.AND P1, PT, R29, R26, PT ;  /* 0x0000001a1d00720b */ /* 0x000fe40003f3e000 */
[----:B------:R-:W-:Y:S02]  /*13fd0*/  FSEL R35, R22, R33, P4 ;  /* 0x0000002116237208 */ /* 0x000fe40002000000 */
[----:B------:R-:W-:Y:S02]  /*13fe0*/  PLOP3.LUT P0, PT, P4, P6, P3, 0x80, 0x0 ;  /* 0x000000000000781c */ /* 0x000fe4000270d030 */
[----:B------:R-:W-:Y:S02]  /*13ff0*/  FSETP.GEU.FTZ.AND P5, PT, R35, R0, PT ;  /* 0x000000002300720b */ /* 0x000fe40003fbe000 */
[----:B------:R-:W-:-:S02]  /*14000*/  LOP3.LUT R2, R2, 0xfffffffd, RZ, 0xc0, !PT ;  /* 0xfffffffd02027812 */ /* 0x000fc400078ec0ff */
[----:B------:R-:W-:Y:S02]  /*14010*/  FSEL R28, R0, R35, P5 ;  /* 0x00000023001c7208 */ /* 0x000fe40002800000 */
[----:B------:R-:W-:Y:S02]  /*14020*/  FSEL R23, R30, R25, P2 ;  /* 0x000000191e177208 */ /* 0x000fe40001000000 */
[----:B------:R-:W-:Y:S02]  /*14030*/  FSETP.GEU.FTZ.AND P6, PT, R28, R19, PT ;  /* 0x000000131c00720b */ /* 0x000fe40003fde000 */
[----:B------:R-:W-:Y:S02]  /*14040*/  FSEL R25, R29, R26, P1 ;  /* 0x0000001a1d197208 */ /* 0x000fe40000800000 */
[----:B------:R-:W-:Y:S02]  /*14050*/  PLOP3.LUT P0, PT, P6, P0, P5, 0x80, 0x0 ;  /* 0x000000000000781c */ /* 0x000fe40003701050 */
[----:B------:R-:W-:-:S02]  /*14060*/  FSEL R30, R19, R28, P6 ;  /* 0x0000001c131e7208 */ /* 0x000fc40003000000 */
[----:B------:R-:W-:Y:S02]  /*14070*/  PLOP3.LUT P0, PT, P0, P2, P1, 0x80, 0x0 ;  /* 0x000000000000781c */ /* 0x000fe40000705010 */
[----:B------:R-:W-:Y:S02]  /*14080*/  ISETP.NE.AND P1, PT, R39, RZ, PT ;  /* 0x000000ff2700720c */ /* 0x000fe40003f25270 */
[----:B------:R-:W-:-:S09]  /*14090*/  ISETP.NE.AND P2, PT, R37, RZ, PT ;  /* 0x000000ff2500720c */ /* 0x000fd20003f45270 */
[----:B------:R-:W-:Y:S02]  /*140a0*/  @P0 LOP3.LUT R2, R2, 0x2, RZ, 0xfc, !PT ;  /* 0x0000000202020812 */ /* 0x000fe400078efcff */
[----:B------:R-:W-:-:S04]  /*140b0*/  ISETP.NE.AND P0, PT, R38, RZ, PT ;  /* 0x000000ff2600720c */ /* 0x000fc80003f05270 */
[----:B------:R-:W-:Y:S02]  /*140c0*/  FSEL R26, R32, R27, P0 ;  /* 0x0000001b201a7208 */ /* 0x000fe40000000000 */
[----:B------:R-:W-:Y:S02]  /*140d0*/  FSEL R27, R34, R9, P1 ;  /* 0x00000009221b7208 */ /* 0x000fe40000800000 */
[----:B------:R-:W-:Y:S02]  /*140e0*/  FSEL R9, R31, R18, P2 ;  /* 0x000000121f097208 */ /* 0x000fe40001000000 */
[C---:B------:R-:W-:Y:S02]  /*140f0*/  LOP3.LUT P0, RZ, R2.reuse, 0x2, RZ, 0xc0, !PT ;  /* 0x0000000202ff7812 */ /* 0x040fe4000780c0ff */
[C---:B------:R-:W-:Y:S02]  /*14100*/  LOP3.LUT P1, RZ, R2.reuse, 0x4, RZ, 0xc0, !PT ;  /* 0x0000000402ff7812 */ /* 0x040fe4000782c0ff */
[----:B------:R-:W-:-:S02]  /*14110*/  LOP3.LUT P2, RZ, R2, 0x8, RZ, 0xc0, !PT ;  /* 0x0000000802ff7812 */ /* 0x000fc4000784c0ff */
[----:B------:R-:W-:Y:S02]  /*14120*/  FSEL R18, R36, R17, P3 ;  /* 0x0000001124127208 */ /* 0x000fe40001800000 */
[----:B------:R-:W-:Y:S02]  /*14130*/  PLOP3.LUT P0, PT, P0, P1, P2, 0x80, 0x0 ;  /* 0x000000000000781c */ /* 0x000fe40000703020 */
[----:B------:R-:W-:Y:S02]  /*14140*/  FSEL R17, R33, R22, P4 ;  /* 0x0000001621117208 */ /* 0x000fe40002000000 */
[----:B------:R-:W-:Y:S02]  /*14150*/  FSEL R22, R35, R0, P5 ;  /* 0x0000000023167208 */ /* 0x000fe40002800000 */
[----:B------:R-:W-:Y:S02]  /*14160*/  FSEL R0, R28, R19, P6 ;  /* 0x000000131c007208 */ /* 0x000fe40003000000 */
[----:B------:R-:W-:-:S05]  /*14170*/  MOV R19, R30 ;  /* 0x0000001e00137202 */ /* 0x000fca0000000f00 */
[----:B------:R-:W-:Y:S05]  /*14180*/  @!P0 BRA `(.L_x_3943) ;  /* 0xfffffffc00148947 */ /* 0x000fea000383ffff */
[----:B------:R-:W-:Y:S05]  /*14190*/  BSYNC.RECONVERGENT B0 ;  /* 0x0000000000007941 */ /* 0x000fea0003800200 */
.L_x_3942:
[----:B------:R-:W-:Y:S01]  /*141a0*/  FADD.FTZ R21, R21, -1 ;  /* 0xbf80000015157421 */ /* 0x000fe20000010000 */
[----:B------:R-:W-:Y:S01]  /*141b0*/  FSETP.GEU.FTZ.AND P2, PT, |R6|, |R7|, PT ;  /* 0x400000070600720b */ /* 0x000fe20003f5e200 */
        /* <DEDUP_REMOVED lines=22> */
[----:B------:R-:W-:Y:S02]  /*14320*/  MOV R17, 0x3d39bf78 ;  /* 0x3d39bf7800117802 */ /* 0x000fe40000000f00 */
[----:B------:R-:W-:Y:S01]  /*14330*/  @P1 FSETP.NEU.FTZ.AND P3, PT, R21, RZ, PT ;  /* 0x000000ff1500120b */ /* 0x000fe20003f7d000 */
        /* <DEDUP_REMOVED lines=18> */
[----:B------:R-:W-:Y:S02]  /*14460*/  FFMA.FTZ R11, R17, 0.69314718246459960938, R18 ;  /* 0x3f317218110b7823 */ /* 0x000fe40000010012 */
        /* <DEDUP_REMOVED lines=11> */
[----:B------:R-:W-:-:S07]  /*14520*/  IMAD.MOV.U32 R16, RZ, RZ, R0 ;  /* 0x000000ffff107224 */ /* 0x000fce00078e0000 */
.L_x_3945:
[----:B------:R-:W-:Y:S05]  /*14530*/  BSYNC.RECONVERGENT B3 ;  /* 0x0000000000037941 */ /* 0x000fea0003800200 */
.L_x_3944:
        /* <DEDUP_REMOVED lines=28> */
.L_x_3934:
        /* <DEDUP_REMOVED lines=29> */
.L_x_3947:
[----:B------:R-:W-:Y:S05]  /*148d0*/  BSYNC.RECONVERGENT B3 ;  /* 0x0000000000037941 */ /* 0x000fea0003800200 */
.L_x_3946:
        /* <DEDUP_REMOVED lines=28> */
.L_x_3933:
        /* <DEDUP_REMOVED lines=15> */
[----:B------:R-:W-:Y:S01]  /*14b90*/  IMAD.MOV.U32 R17, RZ, RZ, 0x3f800000 ;  /* 0x3f800000ff117424 */ /* 0x000fe200078e00ff */
[----:B------:R-:W-:Y:S02]  /*14ba0*/  @P1 FSETP.NEU.FTZ.AND P3, PT, R18, RZ, PT ;  /* 0x000000ff1200120b */ /* 0x000fe40003f7d000 */
[----:B------:R-:W-:Y:S01]  /*14bb0*/  FADD.FTZ R11, R11, R16 ;  /* 0x000000100b0b7221 */ /* 0x000fe20000010000 */
[----:B------:R-:W-:-:S03]  /*14bc0*/  FMUL.FTZ R9, R9, 1.1920928955078125e-07 ;  /* 0x3400000009097820 */ /* 0x000fc60000410000 */
[----:B------:R-:W-:Y:S01]  /*14bd0*/  FFMA.FTZ R16, R11, -R22, 0.10546888411045074463 ;  /* 0x3dd800120b107423 */ /* 0x000fe20000010816 */
[----:B------:R-:W-:-:S03]  /*14be0*/  FFMA R22, R17, -1, R17 ;  /* 0xbf80000011167823 */ /* 0x000fc60000000011 */
        /* <DEDUP_REMOVED lines=24> */
.L_x_3950:
[----:B------:R-:W-:Y:S05]  /*14d70*/  BSYNC.RECONVERGENT B3 ;  /* 0x0000000000037941 */ /* 0x000fea0003800200 */
.L_x_3949:
[----:B------:R-:W-:Y:S02]  /*14d80*/  HFMA2 R9, -RZ, RZ, 0.89990234375, 10328 ;  /* 0x3b33710bff097431 */ /* 0x000fe400000001ff */
[----:B------:R-:W-:Y:S01]  /*14d90*/  FMUL.FTZ R0, R16, R16 ;  /* 0x0000001010007220 */ /* 0x000fe20000410000 */
        /* <DEDUP_REMOVED lines=20> */
[----:B------:R-:W-:Y:S02]  /*14ee0*/  FSETP.NAN.FTZ.AND P0, PT, |R9|, |R9|, PT ;  /* 0x400000090900720b */ /* 0x000fe40003f18200 */
[----:B------:R-:W-:-:S04]  /*14ef0*/  LOP3.LUT R0, R0, 0x80000000, R7, 0xb8, !PT ;  /* 0x8000000000007812 */ /* 0x000fc800078eb807 */
[----:B------:R-:W-:Y:S01]  /*14f00*/  FSEL R9, R9, R0, P0 ;  /* 0x0000000009097208 */ /* 0x000fe20000000000 */
[----:B------:R-:W-:Y:S06]  /*14f10*/  BRA `(.L_x_3938) ;  /* 0x00000008008c7947 */ /* 0x000fec0003800000 */
.L_x_3948:
        /* <DEDUP_REMOVED lines=15> */
.L_x_3952:
[----:B------:R-:W-:Y:S05]  /*15010*/  BSYNC.RECONVERGENT B3 ;  /* 0x0000000000037941 */ /* 0x000fea0003800200 */
.L_x_3951:
[----:B------:R-:W-:Y:S02]  /*15020*/  HFMA2 R17, -RZ, RZ, 0.89990234375, 10328 ;  /* 0x3b33710bff117431 */ /* 0x000fe400000001ff */
[----:B------:R-:W-:Y:S01]  /*15030*/  FMUL.FTZ R0, R9, R9 ;  /* 0x0000000909007220 */ /* 0x000fe20000410000 */
        /* <DEDUP_REMOVED lines=24> */
.L_x_3932:
        /* <DEDUP_REMOVED lines=20> */
[----:B------:R-:W-:-:S02]  /*15300*/  IMAD.MOV.U32 R18, RZ, RZ, 0x3f800000 ;  /* 0x3f800000ff127424 */ /* 0x000fc400078e00ff */
        /* <DEDUP_REMOVED lines=12> */
[----:B------:R-:W-:-:S07]  /*153d0*/  MOV R16, R0 ;  /* 0x0000000000107202 */ /* 0x000fce0000000f00 */
.L_x_3954:
[----:B------:R-:W-:Y:S05]  /*153e0*/  BSYNC.RECONVERGENT B3 ;  /* 0x0000000000037941 */ /* 0x000fea0003800200 */
.L_x_3953:
        /* <DEDUP_REMOVED lines=28> */
.L_x_3931:
        /* <DEDUP_REMOVED lines=15> */
[----:B------:R-:W-:Y:S01]  /*156a0*/  FSEL R0, R19, R22, P2 ;  /* 0x0000001613007208 */ /* 0x000fe20001000000 */
[----:B-----5:R-:W-:Y:S02]  /*156b0*/  FFMA R11, -R9, R18, 1 ;  /* 0x3f800000090b7423 */ /* 0x020fe40000000112 */
        /* <DEDUP_REMOVED lines=13> */
.L_x_3956:
[----:B------:R-:W-:Y:S05]  /*15790*/  BSYNC.RECONVERGENT B3 ;  /* 0x0000000000037941 */ /* 0x000fea0003800200 */
.L_x_3955:
        /* <DEDUP_REMOVED lines=27> */
.L_x_3938:
[----:B------:R-:W-:Y:S05]  /*15950*/  BSYNC.RECONVERGENT B2 ;  /* 0x0000000000027941 */ /* 0x000fea0003800200 */
.L_x_3930:
        /* <DEDUP_REMOVED lines=45> */
.L_x_3960:
[----:B------:R-:W-:-:S13]  /*15c30*/  ISETP.NE.AND P1, PT, R6, 0x7f800000, PT ;  /* 0x7f8000000600780c */ /* 0x000fda0003f25270 */
[----:B------:R-:W-:Y:S01]  /*15c40*/  @P1 FADD.FTZ R7, R7, -R7 ;  /* 0x8000000707071221 */ /* 0x000fe20000010000 */
[----:B------:R-:W-:-:S03]  /*15c50*/  @!P1 ISETP.GT.AND P0, PT, R10, -0x1, PT ;  /* 0xffffffff0a00980c */ /* 0x000fc60003f04270 */
[--C-:B------:R-:W-:Y:S01]  /*15c60*/  @!P1 FADD.FTZ R0, R7, -R7.reuse ;  /* 0x8000000707009221 */ /* 0x100fe20000010000 */
[----:B------:R-:W-:Y:S01]  /*15c70*/  @P1 IMAD.MOV.U32 R6, RZ, RZ, R7 ;  /* 0x000000ffff061224 */ /* 0x000fe200078e0007 */
[----:B------:R-:W-:-:S03]  /*15c80*/  @!P1 FSEL R6, R10, RZ, P0 ;  /* 0x000000ff0a069208 */ /* 0x000fc60000000000 */
[----:B------:R-:W-:Y:S01]  /*15c90*/  @!P1 FSEL R7, R0, RZ, P0 ;  /* 0x000000ff00079208 */ /* 0x000fe20000000000 */
[----:B------:R-:W-:Y:S06]  /*15ca0*/  BRA `(.L_x_3961) ;  /* 0x0000000000187947 */ /* 0x000fec0003800000 */
.L_x_3959:
[----:B------:R-:W-:-:S04]  /*15cb0*/  FMUL.RZ R0, R7, 0.15915493667125701904 ;  /* 0x3e22f98307007820 */ /* 0x000fc8000040c000 */
[----:B------:R1:W0:Y:S08]  /*15cc0*/  MUFU.COS R6, R0 ;  /* 0x0000000000067308 */ /* 0x0002300000000000 */
[----:B------:R1:W0:Y:S01]  /*15cd0*/  MUFU.SIN R7, R0 ;  /* 0x0000000000077308 */ /* 0x0002220000000400 */
[----:B------:R-:W-:Y:S05]  /*15ce0*/  BRA `(.L_x_3961) ;  /* 0x0000000000087947 */ /* 0x000fea0003800000 */
.L_x_3958:
[----:B------:R-:W-:-:S06]  /*15cf0*/  FMUL.FTZ R6, R10, 1.4426950216293334961 ;  /* 0x3fb8aa3b0a067820 */ /* 0x000fcc0000410000 */
[----:B------:R-:W1:Y:S02]  /*15d00*/  MUFU.EX2 R6, R6 ;  /* 0x0000000600067308 */ /* 0x000e640000000800 */
.L_x_3961:
[----:B------:R-:W-:Y:S05]  /*15d10*/  BSYNC.RECONVERGENT B0 ;  /* 0x0000000000007941 */ /* 0x000fea0003800200 */
.L_x_3957:
[----:B------:R-:W-:-:S04]  /*15d20*/  LEA R8, P0, R20, UR10, 0x5 ;  /* 0x0000000a14087c11 */ /* 0x000fc8000f8028ff */
[C---:B------:R-:W-:Y:S02]  /*15d30*/  LEA.HI.X R9, R20.reuse, UR11, R3, 0x5, P0 ;  /* 0x0000000b14097c11 */ /* 0x040fe400080f2c03 */
[----:B------:R-:W-:-:S03]  /*15d40*/  IADD3 R20, P0, PT, R20, UR5, RZ ;  /* 0x0000000514147c10 */ /* 0x000fc6000ff1e0ff */
[----:B01234-:R1:W-:Y:S01]  /*15d50*/  STG.E.ENL2.256 desc[UR16][R8.64], R12, R4 ;  /* 0xf800000c0804797f */ /* 0x01f3e2000f121810 */
[----:B------:R-:W-:Y:S02]  /*15d60*/  SHF.L.U32 R0, R20, 0x2, RZ ;  /* 0x0000000214007819 */ /* 0x000fe400000006ff */
[----:B------:R-:W-:Y:S02]  /*15d70*/  IADD3.X R3, PT, PT, RZ, R3, RZ, P0, !PT ;  /* 0x00000003ff037210 */ /* 0x000fe400007fe4ff */
[----:B------:R-:W-:Y:S02]  /*15d80*/  ISETP.LT.U32.AND P1, PT, R0, UR15, PT ;  /* 0x0000000f00007c0c */ /* 0x000fe4000bf21070 */
[C---:B------:R-:W-:Y:S02]  /*15d90*/  LOP3.LUT P0, RZ, R20.reuse, 0xffffc000, RZ, 0xc0, !PT ;  /* 0xffffc00014ff7812 */ /* 0x040fe4000780c0ff */
[----:B------:R-:W-:Y:S02]  /*15da0*/  SHF.L.U64.HI R0, R20, 0x2, R3 ;  /* 0x0000000214007819 */ /* 0x000fe40000010203 */
[----:B------:R-:W-:-:S02]  /*15db0*/  LOP3.LUT P0, RZ, R3, 0x3fffffff, RZ, 0xc0, P0 ;  /* 0x3fffffff03ff7812 */ /* 0x000fc4000000c0ff */
[----:B------:R-:W-:-:S13]  /*15dc0*/  ISETP.LT.AND.EX P1, PT, R0, UR4, PT, P1 ;  /* 0x0000000400007c0c */ /* 0x000fda000bf21310 */
[----:B-1----:R-:W-:Y:S05]  /*15dd0*/  @!P0 BRA P1, `(.L_x_3962) ;  /* 0xffffff5400448947 */ /* 0x002fea000083ffff */
[----:B------:R-:W-:Y:S05]  /*15de0*/  EXIT ;  /* 0x000000000000794d */ /* 0x000fea0003800000 */
        .weak           $__internal_144_$__cuda_sm3x_div_rn_ftz_f32_slowpath
        .type           $__internal_144_$__cuda_sm3x_div_rn_ftz_f32_slowpath,@function
        .size           $__internal_144_$__cuda_sm3x_div_rn_ftz_f32_slowpath,(.L_x_7885 - $__internal_144_$__cuda_sm3x_div_rn_ftz_f32_slowpath)
$__internal_144_$__cuda_sm3x_div_rn_ftz_f32_slowpath:
[----:B------:R-:W-:Y:S01]  /*15df0*/  SHF.R.U32.HI R21, RZ, 0x17, R23 ;  /* 0x00000017ff157819 */ /* 0x000fe20000011617 */
[----:B------:R-:W-:Y:S01]  /*15e00*/  BSSY.RECONVERGENT B0, `(.L_x_3963) ;  /* 0x0000047000007945 */ /* 0x000fe20003800200 */
[----:B------:R-:W-:-:S03]  /*15e10*/  SHF.R.U32.HI R24, RZ, 0x17, R0 ;  /* 0x00000017ff187819 */ /* 0x000fc60000011600 */
[----:B------:R-:W-:Y:S01]  /*15e20*/  BSSY.RELIABLE B1, `(.L_x_3964) ;  /* 0x000001d000017945 */ /* 0x000fe20003800100 */
[----:B------:R-:W-:Y:S02]  /*15e30*/  LOP3.LUT R21, R21, 0xff, RZ, 0xc0, !PT ;  /* 0x000000ff15157812 */ /* 0x000fe400078ec0ff */
[----:B------:R-:W-:Y:S02]  /*15e40*/  LOP3.LUT R24, R24, 0xff, RZ, 0xc0, !PT ;  /* 0x000000ff18187812 */ /* 0x000fe400078ec0ff */
[----:B------:R-:W-:Y:S02]  /*15e50*/  IADD3 R25, PT, PT, R21, -0x1, RZ ;  /* 0xffffffff15197810 */ /* 0x000fe40007ffe0ff */
[----:B------:R-:W-:Y:S02]  /*15e60*/  IADD3 R26, PT, PT, R24, -0x1, RZ ;  /* 0xffffffff181a7810 */ /* 0x000fe40007ffe0ff */
[----:B------:R-:W-:-:S04]  /*15e70*/  ISETP.GT.U32.AND P0, PT, R25, 0xfd, PT ;  /* 0x000000fd1900780c */ /* 0x000fc80003f04070 */
[----:B------:R-:W-:-:S13]  /*15e80*/  ISETP.GT.U32.OR P0, PT, R26, 0xfd, P0 ;  /* 0x000000fd1a00780c */ /* 0x000fda0000704470 */
[----:B------:R-:W-:Y:S05]  /*15e90*/  @!P0 BRA `(.L_x_3965) ;  /* 0x0000000000548947 */ /* 0x000fea0003800000 */
[----:B------:R-:W-:Y:S02]  /*15ea0*/  FSETP.GTU.FTZ.AND P1, PT, |R0|, +INF , PT ;  /* 0x7f8000000000780b */ /* 0x000fe40003f3c200 */
[----:B------:R-:W-:-:S04]  /*15eb0*/  FSETP.GTU.FTZ.AND P0, PT, |R23|, +INF , PT ;  /* 0x7f8000001700780b */ /* 0x000fc80003f1c200 */
[----:B------:R-:W-:-:S13]  /*15ec0*/  PLOP3.LUT P0, PT, P1, P0, PT, 0xf8, 0x8f ;  /* 0x00000000008f781c */ /* 0x000fda0000f01f70 */
[----:B------:R-:W-:Y:S05]  /*15ed0*/  @P0 BREAK.RELIABLE B1 ;  /* 0x0000000000010942 */ /* 0x000fea0003800100 */
[----:B------:R-:W-:Y:S05]  /*15ee0*/  @P0 BRA `(.L_x_3966) ;  /* 0x0000000000dc0947 */ /* 0x000fea0003800000 */
[C---:B------:R-:W-:Y:S02]  /*15ef0*/  FSETP.NEU.FTZ.AND P0, PT, R0.reuse, RZ, PT ;  /* 0x000000ff0000720b */ /* 0x040fe40003f1d000 */
[----:B------:R-:W-:Y:S02]  /*15f00*/  FSETP.NEU.FTZ.AND P4, PT, R23, RZ, PT ;  /* 0x000000ff1700720b */ /* 0x000fe40003f9d000 */
[----:B------:R-:W-:-:S11]  /*15f10*/  FSETP.NEU.FTZ.AND P6, PT, R0, RZ, PT ;  /* 0x000000ff0000720b */ /* 0x000fd60003fdd000 */
[----:B------:R-:W-:Y:S05]  /*15f20*/  @!P4 BREAK.RELIABLE !P0, B1 ;  /* 0x000000000001c942 */ /* 0x000fea0004000100 */
[----:B------:R-:W-:Y:S05]  /*15f30*/  @!P4 BRA !P0, `(.L_x_3967) ;  /* 0x0000000000c0c947 */ /* 0x000fea0004000000 */
[C---:B------:R-:W-:Y:S02]  /*15f40*/  FSETP.NEU.FTZ.AND P0, PT, |R0|.reuse, +INF , PT ;  /* 0x7f8000000000780b */ /* 0x040fe40003f1d200 */
[----:B------:R-:W-:Y:S02]  /*15f50*/  FSETP.NEU.FTZ.AND P3, PT, |R23|, +INF , PT ;  /* 0x7f8000001700780b */ /* 0x000fe40003f7d200 */
[----:B------:R-:W-:-:S11]  /*15f60*/  FSETP.NEU.FTZ.AND P5, PT, |R0|, +INF , PT ;  /* 0x7f8000000000780b */ /* 0x000fd60003fbd200 */
[----:B------:R-:W-:Y:S05]  /*15f70*/  @!P3 BREAK.RELIABLE !P0, B1 ;  /* 0x000000000001b942 */ /* 0x000fea0004000100 */
[----:B------:R-:W-:Y:S05]  /*15f80*/  @!P3 BRA !P0, `(.L_x_3967) ;  /* 0x0000000000acb947 */ /* 0x000fea0004000000 */
[----:B------:R-:W-:-:S13]  /*15f90*/  PLOP3.LUT P0, PT, P3, P6, PT, 0x2f, 0xf2 ;  /* 0x0000000000f2781c */ /* 0x000fda0001f0c577 */
[----:B------:R-:W-:Y:S05]  /*15fa0*/  @P0 BREAK.RELIABLE B1 ;  /* 0x0000000000010942 */ /* 0x000fea0003800100 */
[----:B------:R-:W-:Y:S05]  /*15fb0*/  @P0 BRA `(.L_x_3968) ;  /* 0x0000000000980947 */ /* 0x000fea0003800000 */
[----:B------:R-:W-:-:S13]  /*15fc0*/  PLOP3.LUT P0, PT, P5, P4, PT, 0x2f, 0xf2 ;  /* 0x0000000000f2781c */ /* 0x000fda0002f08577 */
[----:B------:R-:W-:Y:S05]  /*15fd0*/  @P0 BREAK.RELIABLE B1 ;  /* 0x0000000000010942 */ /* 0x000fea0003800100 */
[----:B------:R-:W-:Y:S05]  /*15fe0*/  @P0 BRA `(.L_x_3969) ;  /* 0x0000000000800947 */ /* 0x000fea0003800000 */
.L_x_3965:
[----:B------:R-:W-:Y:S05]  /*15ff0*/  BSYNC.RELIABLE B1 ;  /* 0x0000000000017941 */ /* 0x000fea0003800100 */
.L_x_3964:
[----:B------:R-:W-:Y:S01]  /*16000*/  IADD3 R21, PT, PT, R21, -0x7f, RZ ;  /* 0xffffff8115157810 */ /* 0x000fe20007ffe0ff */
[----:B------:R-:W-:Y:S01]  /*16010*/  BSSY.RECONVERGENT B1, `(.L_x_3970) ;  /* 0x000001b000017945 */ /* 0x000fe20003800200 */
[----:B------:R-:W-:-:S03]  /*16020*/  IADD3 R24, PT, PT, R24, -0x7f, RZ ;  /* 0xffffff8118187810 */ /* 0x000fc60007ffe0ff */
[----:B------:R-:W-:Y:S02]  /*16030*/  IMAD R28, R21, -0x800000, R23 ;  /* 0xff800000151c7824 */ /* 0x000fe400078e0217 */
[C---:B------:R-:W-:Y:S01]  /*16040*/  IMAD R0, R24.reuse, -0x800000, R0 ;  /* 0xff80000018007824 */ /* 0x040fe200078e0200 */
[----:B------:R-:W-:Y:S01]  /*16050*/  IADD3 R24, PT, PT, R24, -R21, RZ ;  /* 0x8000001518187210 */ /* 0x000fe20007ffe0ff */
[----:B------:R-:W0:Y:S01]  /*16060*/  MUFU.RCP R26, R28 ;  /* 0x0000001c001a7308 */ /* 0x000e220000001000 */
[----:B------:R-:W-:-:S04]  /*16070*/  FADD.FTZ R23, -R28, -RZ ;  /* 0x800000ff1c177221 */ /* 0x000fc80000010100 */
[----:B0-----:R-:W-:-:S04]  /*16080*/  FFMA R25, R26, R23, 1 ;  /* 0x3f8000001a197423 */ /* 0x001fc80000000017 */
[----:B------:R-:W-:-:S04]  /*16090*/  FFMA R25, R26, R25, R26 ;  /* 0x000000191a197223 */ /* 0x000fc8000000001a */
[----:B------:R-:W-:-:S04]  /*160a0*/  FFMA R26, R0, R25, RZ ;  /* 0x00000019001a7223 */ /* 0x000fc800000000ff */
[----:B------:R-:W-:-:S04]  /*160b0*/  FFMA R27, R23, R26, R0 ;  /* 0x0000001a171b7223 */ /* 0x000fc80000000000 */
[----:B------:R-:W-:-:S04]  /*160c0*/  FFMA R27, R25, R27, R26 ;  /* 0x0000001b191b7223 */ /* 0x000fc8000000001a */
[----:B------:R-:W-:-:S04]  /*160d0*/  FFMA R0, R23, R27, R0 ;  /* 0x0000001b17007223 */ /* 0x000fc80000000000 */
[----:B------:R-:W-:-:S05]  /*160e0*/  FFMA.FTZ R25, R25, R0, R27 ;  /* 0x0000000019197223 */ /* 0x000fca000001001b */
[----:B------:R-:W-:-:S04]  /*160f0*/  SHF.R.U32.HI R0, RZ, 0x17, R25 ;  /* 0x00000017ff007819 */ /* 0x000fc80000011619 */
[----:B------:R-:W-:-:S04]  /*16100*/  LOP3.LUT R21, R0, 0xff, RZ, 0xc0, !PT ;  /* 0x000000ff00157812 */ /* 0x000fc800078ec0ff */
[----:B------:R-:W-:-:S04]  /*16110*/  IADD3 R0, PT, PT, R21, R24, RZ ;  /* 0x0000001815007210 */ /* 0x000fc80007ffe0ff */
[----:B------:R-:W-:-:S04]  /*16120*/  IADD3 R21, PT, PT, R0, -0x1, RZ ;  /* 0xffffffff00157810 */ /* 0x000fc80007ffe0ff */
[----:B------:R-:W-:-:S13]  /*16130*/  ISETP.GE.U32.AND P0, PT, R21, 0xfe, PT ;  /* 0x000000fe1500780c */ /* 0x000fda0003f06070 */
[----:B------:R-:W-:Y:S05]  /*16140*/  @!P0 BRA `(.L_x_3971) ;  /* 0x0000000000188947 */ /* 0x000fea0003800000 */
[----:B------:R-:W-:Y:S02]  /*16150*/  ISETP.GT.AND P0, PT, R0, 0xfe, PT ;  /* 0x000000fe0000780c */ /* 0x000fe40003f04270 */
[----:B------:R-:W-:-:S11]  /*16160*/  LOP3.LUT R24, R25, 0x80000000, RZ, 0xc0, !PT ;  /* 0x8000000019187812 */ /* 0x000fd600078ec0ff */
[----:B------:R-:W-:-:S04]  /*16170*/  @!P0 ISETP.GE.AND P1, PT, R0, 0x1, PT ;  /* 0x000000010000880c */ /* 0x000fc80003f26270 */
[C---:B------:R-:W-:Y:S02]  /*16180*/  @!P0 SEL R25, R24.reuse, R25, !P1 ;  /* 0x0000001918198207 */ /* 0x040fe40004800000 */
[----:B------:R-:W-:Y:S01]  /*16190*/  @P0 LOP3.LUT R25, R24, 0x7f800000, RZ, 0xfc, !PT ;  /* 0x7f80000018190812 */ /* 0x000fe200078efcff */
[----:B------:R-:W-:Y:S06]  /*161a0*/  BRA `(.L_x_3972) ;  /* 0x0000000000047947 */ /* 0x000fec0003800000 */
.L_x_3971:
[----:B------:R-:W-:-:S07]  /*161b0*/  LEA R25, R24, R25, 0x17 ;  /* 0x0000001918197211 */ /* 0x000fce00078eb8ff */
.L_x_3972:
[----:B------:R-:W-:Y:S05]  /*161c0*/  BSYNC.RECONVERGENT B1 ;  /* 0x0000000000017941 */ /* 0x000fea0003800200 */
.L_x_3970:
[----:B------:R-:W-:Y:S01]  /*161d0*/  MOV R0, R25 ;  /* 0x0000001900007202 */ /* 0x000fe20000000f00 */
[----:B------:R-:W-:Y:S06]  /*161e0*/  BRA `(.L_x_3973) ;  /* 0x0000000000207947 */ /* 0x000fec0003800000 */
.L_x_3969:
[----:B------:R-:W-:-:S04]  /*161f0*/  LOP3.LUT R0, R23, 0x80000000, R0, 0x48, !PT ;  /* 0x8000000017007812 */ /* 0x000fc800078e4800 */
[----:B------:R-:W-:Y:S01]  /*16200*/  LOP3.LUT R0, R0, 0x7f800000, RZ, 0xfc, !PT ;  /* 0x7f80000000007812 */ /* 0x000fe200078efcff */
[----:B------:R-:W-:Y:S06]  /*16210*/  BRA `(.L_x_3973) ;  /* 0x0000000000147947 */ /* 0x000fec0003800000 */
.L_x_3968:
[----:B------:R-:W-:Y:S01]  /*16220*/  LOP3.LUT R0, R23, 0x80000000, R0, 0x48, !PT ;  /* 0x8000000017007812 */ /* 0x000fe200078e4800 */
[----:B------:R-:W-:Y:S06]  /*16230*/  BRA `(.L_x_3973) ;  /* 0x00000000000c7947 */ /* 0x000fec0003800000 */
.L_x_3967:
[----:B------:R-:W0:Y:S01]  /*16240*/  MUFU.RSQ R0, -QNAN ;  /* 0xffc0000000007908 */ /* 0x000e220000001400 */
[----:B------:R-:W-:Y:S05]  /*16250*/  BRA `(.L_x_3973) ;  /* 0x0000000000047947 */ /* 0x000fea0003800000 */
.L_x_3966:
[----:B------:R-:W-:-:S07]  /*16260*/  FADD.FTZ R0, R0, R23 ;  /* 0x0000001700007221 */ /* 0x000fce0000010000 */
.L_x_3973:
[----:B------:R-:W-:Y:S05]  /*16270*/  BSYNC.RECONVERGENT B0 ;  /* 0x0000000000007941 */ /* 0x000fea0003800200 */
.L_x_3963:
[----:B------:R-:W-:-:S04]  /*16280*/  HFMA2 R23, -RZ, RZ, 0, 0 ;  /* 0x00000000ff177431 */ /* 0x000fc800000001ff */
[----:B0-----:R-:W-:Y:S05]  /*16290*/  RET.REL.NODEC R22 `(_ZN2at6native55_GLOBAL__N__de093ff9_22_ForeachBinaryOpList_cu_a911ec4325multi_tensor_apply_kernelINS1_18TensorListMetadataILi3EEENS1_24BinaryOpListAlphaFunctorIN3c107complexIfEELi3ELi2ELi2EEEJNS1_13power_functorIS8_EES8_EEEvT_T0_DpT1_) ;  /* 0xfffffe9c16587950 */ /* 0x001fea0003c3ffff */
.L_x_3974:
        /* <DEDUP_REMOVED lines=14> */
.L_x_7885:


//--------------------- .text._ZN2at6native55_GLOBAL__N__de093ff9_22_ForeachBinaryOpList_cu_a911ec4325multi_tensor_apply_kernelINS1_18TensorListMetadataILi3EEENS1_24BinaryOpListAlphaFunctorIN3c107complexIdEELi3ELi2ELi2EEEJNS1_13power_functorIS8_EES8_EEEvT_T0_DpT1_ --------------------------
	.section	.text._ZN2at6native55_GLOBAL__N__de093ff9_22_ForeachBinaryOpList_cu_a911ec4325multi_tensor_apply_kernelINS1_18TensorListMetadataILi3EEENS1_24BinaryOpListAlphaFunctorIN3c107complexIdEELi3ELi2ELi2EEEJNS1_13power_functorIS8_EES8_EEEvT_T0_DpT1_,"ax",@progbits
	.align	128
.text._ZN2at6native55_GLOBAL__N__de093ff9_22_ForeachBinaryOpList_cu_a911ec4325multi_tensor_apply_kernelINS1_18TensorListMetadataILi3EEENS1_24BinaryOpListAlphaFunctorIN3c107complexIdEELi3ELi2ELi2EEEJNS1_13power_functorIS8_EES8_EEEvT_T0_DpT1_:
        .type           _ZN2at6native55_GLOBAL__N__de093ff9_22_ForeachBinaryOpList_cu_a911ec4325multi_tensor_apply_kernelINS1_18TensorListMetadataILi3EEENS1_24BinaryOpListAlphaFunctorIN3c107complexIdEELi3ELi2ELi2EEEJNS1_13power_functorIS8_EES8_EEEvT_T0_DpT1_,@function
        .size           _ZN2at6native55_GLOBAL__N__de093ff9_22_ForeachBinaryOpList_cu_a911ec4325multi_tensor_apply_kernelINS1_18TensorListMetadataILi3EEENS1_24BinaryOpListAlphaFunctorIN3c107complexIdEELi3ELi2ELi2EEEJNS1_13power_functorIS8_EES8_EEEvT_T0_DpT1_,(.L_x_7887 - _ZN2at6native55_GLOBAL__N__de093ff9_22_ForeachBinaryOpList_cu_a911ec4325multi_tensor_apply_kernelINS1_18TensorListMetadataILi3EEENS1_24BinaryOpListAlphaFunctorIN3c107complexIdEELi3ELi2ELi2EEEJNS1_13power_functorIS8_EES8_EEEvT_T0_DpT1_)
        .other          _ZN2at6native55_GLOBAL__N__de093ff9_22_ForeachBinaryOpList_cu_a911ec4325multi_tensor_apply_kernelINS1_18TensorListMetadataILi3EEENS1_24BinaryOpListAlphaFunctorIN3c107complexIdEELi3ELi2ELi2EEEJNS1_13power_functorIS8_EES8_EEEvT_T0_DpT1_,@"STO_CUDA_ENTRY STV_DEFAULT"
_ZN2at6native55_GLOBAL__N__de093ff9_22_ForeachBinaryOpList_cu_a911ec4325multi_tensor_apply_kernelINS1_18TensorListMetadataILi3EEENS1_24BinaryOpListAlphaFunctorIN3c107complexIdEELi3ELi2ELi2EEEJNS1_13power_functorIS8_EES8_EEEvT_T0_DpT1_:
[----:B------:R-:W0:Y:S08]  /*0000*/  LDC R1, c[0x0][0x37c] ;  /* 0x0000df00ff017b82 */ /* 0x000e300000000800 */
[----:B------:R-:W1:Y:S01]  /*0010*/  S2UR UR5, SR_CTAID.X ;  /* 0x00000000000579c3 */ /* 0x000e620000002500 */
[----:B0-----:R-:W-:Y:S01]  /*0020*/  VIADD R1, R1, 0xffffffd8 ;  /* 0xffffffd801017836 */ /* 0x001fe20000000000 */
[----:B------:R-:W0:Y:S01]  /*0030*/  LDCU.64 UR16, c[0x0][0x358] ;  /* 0x00006b00ff1077ac */ /* 0x000e220008000a00 */
[----:B-1----:R-:W1:Y:S01]  /*0040*/  LDCU.U8 UR4, c[0x0][UR5+0x980] ;  /* 0x00013000050477ac */ /* 0x002e620008000000 */
[----:B------:R-:W-:-:S12]  /*0050*/  UIMAD UR5, UR5, 0x3, UR5 ;  /* 0x00000003050578a4 */ /* 0x000fd8000f8e0205 */
[----:B------:R-:W2:Y:S01]  /*0060*/  LDCU UR14, c[0x0][UR5+0xac0] ;  /* 0x00015800050e77ac */ /* 0x000ea20008000800 */
[----:B-1----:R-:W-:-:S12]  /*0070*/  USHF.L.U32 UR10, UR4, 0x3, URZ ;  /* 0x00000003040a7899 */ /* 0x002fd800080006ff */
[----:B------:R-:W1:Y:S01]  /*0080*/  LDCU.64 UR4, c[0x0][UR10+0x800] ;  /* 0x000100000a0477ac */ /* 0x000e620008000a00 */
[----:B------:R-:W3:Y:S01]  /*0090*/  LDCU.64 UR6, c[0x0][UR10+0x680] ;  /* 0x0000d0000a0677ac */ /* 0x000ee20008000a00 */
[----:B------:R-:W4:Y:S01]  /*00a0*/  LDCU.64 UR8, c[0x0][UR10+0x500] ;  /* 0x0000a0000a0877ac */ /* 0x000f220008000a00 */
[----:B------:R-:W5:Y:S01]  /*00b0*/  LDCU.64 UR10, c[0x0][UR10+0x380] ;  /* 0x000070000a0a77ac */ /* 0x000f620008000a00 */
[----:B--2---:R-:W-:Y:S02]  /*00c0*/  UIMAD.WIDE UR12, UR14, 0x10000, URZ ;  /* 0x000100000e0c78a5 */ /* 0x004fe4000f8e02ff */
[----:B-1----:R-:W-:Y:S02]  /*00d0*/  ULOP3.LUT UR15, UR4, 0x3, URZ, 0xc0, !UPT ;  /* 0x00000003040f7892 */ /* 0x002fe4000f8ec0ff */
[----:B------:R-:W-:Y:S02]  /*00e0*/  UIADD3 UR20, UP1, UPT, UR4, -UR12, URZ ;  /* 0x8000000c04147290 */ /* 0x000fe4000ff3e0ff */
[----:B---3--:R-:W-:-:S02]  /*00f0*/  UIMAD.WIDE UR6, UR14, 0x100000, UR6 ;  /* 0x001000000e0678a5 */ /* 0x008fc4000f8e0206 */
[----:B------:R-:W-:Y:S02]  /*0100*/  UIADD3.X UR4, UPT, UPT, UR5, ~UR13, URZ, UP1, !UPT ;  /* 0x8000000d05047290 */ /* 0x000fe40008ffe4ff */
[----:B----4-:R-:W-:Y:S02]  /*0110*/  UIMAD.WIDE UR8, UR14, 0x100000, UR8 ;  /* 0x001000000e0878a5 */ /* 0x010fe4000f8e0208 */
[----:B------:R-:W-:Y:S02]  /*0120*/  ULOP3.LUT UR15, UR15, 0x3f, UR6, 0xf8, !UPT ;  /* 0x0000003f0f0f7892 */ /* 0x000fe4000f8ef806 */
[----:B-----5:R-:W-:Y:S02]  /*0130*/  UIMAD.WIDE UR10, UR14, 0x100000, UR10 ;  /* 0x001000000e0a78a5 */ /* 0x020fe4000f8e020a */
[----:B------:R-:W-:-:S04]  /*0140*/  ULOP3.LUT UR14, UR15, 0x3f, UR8, 0xf8, !UPT ;  /* 0x0000003f0f0e7892 */ /* 0x000fc8000f8ef808 */
[----:B------:R-:W-:-:S04]  /*0150*/  ULOP3.LUT UP0, URZ, UR14, 0x3f, UR10, 0xf8, !UPT ;  /* 0x0000003f0eff7892 */ /* 0x000fc8000f80f80a */
[----:B------:R-:W-:-:S09]  /*0160*/  ULOP3.LUT UP0, URZ, URZ, URZ, URZ, 0xfc, UP0 ;  /* 0x000000ffffff7292 */ /* 0x000fd2000800fcff */
[----:B0-----:R-:W-:Y:S05]  /*0170*/  BRA.U !UP0, `(.L_x_3975) ;  /* 0x0000028508a47547 */ /* 0x001fea000b800000 */
        /* <DEDUP_REMOVED lines=12> */
.L_x_4370:
[----:B0-----:R-:W-:Y:S02]  /*0240*/  IADD3 R0, P0, PT, R0, UR4, RZ ;  /* 0x0000000400007c10 */ /* 0x001fe4000ff1e0ff */
[----:B------:R-:W-:Y:S02]  /*0250*/  CS2R R18, SRZ ;  /* 0x0000000000127805 */ /* 0x000fe4000001ff00 */
[----:B------:R-:W-:Y:S02]  /*0260*/  CS2R R30, SRZ ;  /* 0x00000000001e7805 */ /* 0x000fe4000001ff00 */
[----:B------:R-:W-:Y:S02]  /*0270*/  CS2R R28, SRZ ;  /* 0x00000000001c7805 */ /* 0x000fe4000001ff00 */
[C---:B-12---:R-:W-:Y:S01]  /*0280*/  IADD3 R4, P3, PT, R0.reuse, UR15, RZ ;  /* 0x0000000f00047c10 */ /* 0x046fe2000ff7e0ff */
[----:B------:R-:W-:Y:S01]  /*0290*/  IMAD.X R5, RZ, RZ, UR5, P0 ;  /* 0x00000005ff057e24 */ /* 0x000fe200080e06ff */
[----:B------:R-:W-:-:S02]  /*02a0*/  ISETP.GE.U32.AND P2, PT, R0, UR18, PT ;  /* 0x0000001200007c0c */ /* 0x000fc4000bf46070 */
[----:B------:R-:W-:Y:S02]  /*02b0*/  CS2R R26, SRZ ;  /* 0x00000000001a7805 */ /* 0x000fe4000001ff00 */
[C---:B------:R-:W-:Y:S01]  /*02c0*/  ISETP.GE.U32.AND P1, PT, R4.reuse, UR18, PT ;  /* 0x0000001204007c0c */ /* 0x040fe2000bf26070 */
[----:B------:R-:W-:Y:S01]  /*02d0*/  IMAD.X R7, RZ, RZ, R5, P3 ;  /* 0x000000ffff077224 */ /* 0x000fe200018e0605 */
[----:B------:R-:W-:Y:S01]  /*02e0*/  IADD3 R6, P3, PT, R4, UR15, RZ ;  /* 0x0000000f04067c10 */ /* 0x000fe2000ff7e0ff */
[----:B------:R-:W0:Y:S01]  /*02f0*/  LDCU.128 UR20, c[0x0][0xfd0] ;  /* 0x0001fa00ff1477ac */ /* 0x000e220008000c00 */
[----:B------:R-:W-:Y:S02]  /*0300*/  ISETP.GE.U32.AND.EX P2, PT, R5, UR19, PT, P2 ;  /* 0x0000001305007c0c */ /* 0x000fe4000bf46120 */
[----:B------:R-:W-:Y:S01]  /*0310*/  ISETP.GE.U32.AND.EX P1, PT, R7, UR19, PT, P1 ;  /* 0x0000001307007c0c */ /* 0x000fe2000bf26110 */
[----:B------:R-:W-:Y:S01]  /*0320*/  IMAD.X R17, RZ, RZ, R7, P3 ;  /* 0x000000ffff117224 */ /* 0x000fe200018e0607 */
[----:B------:R-:W-:-:S02]  /*0330*/  ISETP.GE.U32.AND P0, PT, R6, UR18, PT ;  /* 0x0000001206007c0c */ /* 0x000fc4000bf06070 */
[----:B------:R-:W-:Y:S02]  /*0340*/  IADD3 R24, P4, PT, R6, UR15, RZ ;  /* 0x0000000f06187c10 */ /* 0x000fe4000ff9e0ff */
[----:B------:R-:W-:Y:S02]  /*0350*/  ISETP.GE.U32.AND.EX P0, PT, R17, UR19, PT, P0 ;  /* 0x0000001311007c0c */ /* 0x000fe4000bf06100 */
[----:B------:R-:W-:Y:S01]  /*0360*/  ISETP.GE.U32.AND P3, PT, R24, UR18, PT ;  /* 0x0000001218007c0c */ /* 0x000fe2000bf66070 */
[----:B------:R-:W-:Y:S02]  /*0370*/  IMAD.X R25, RZ, RZ, R17, P4 ;  /* 0x000000ffff197224 */ /* 0x000fe400020e0611 */
[----:B------:R-:W-:Y:S02]  /*0380*/  @!P2 LEA R8, P5, R0, UR8, 0x4 ;  /* 0x000000080008ac11 */ /* 0x000fe4000f8a20ff */
[----:B------:R-:W-:Y:S02]  /*0390*/  @!P1 LEA R10, P6, R4, UR10, 0x4 ;  /* 0x0000000a040a9c11 */ /* 0x000fe4000f8c20ff */
[----:B------:R-:W-:-:S02]  /*03a0*/  @!P2 LEA.HI.X R9, R0, UR9, R5, 0x4, P5 ;  /* 0x000000090009ac11 */ /* 0x000fc4000a8f2405 */
[----:B------:R-:W-:Y:S02]  /*03b0*/  @!P1 LEA.HI.X R11, R4, UR11, R7, 0x4, P6 ;  /* 0x0000000b040b9c11 */ /* 0x000fe4000b0f2407 */
[----:B------:R-:W-:Y:S02]  /*03c0*/  @!P2 LEA R2, P4, R0, UR10, 0x4 ;  /* 0x0000000a0002ac11 */ /* 0x000fe4000f8820ff */
[C---:B------:R-:W-:Y:S02]  /*03d0*/  @!P0 LEA R14, P5, R6.reuse, UR10, 0x4 ;  /* 0x0000000a060e8c11 */ /* 0x040fe4000f8a20ff */
[----:B------:R-:W-:Y:S02]  /*03e0*/  @!P0 LEA R20, P6, R6, UR8, 0x4 ;  /* 0x0000000806148c11 */ /* 0x000fe4000f8c20ff */
[----:B------:R-:W-:Y:S02]  /*03f0*/  @!P2 LEA.HI.X R3, R0, UR11, R5, 0x4, P4 ;  /* 0x0000000b0003ac11 */ /* 0x000fe4000a0f2405 */
[----:B------:R-:W-:-:S02]  /*0400*/  @!P0 LEA.HI.X R15, R6, UR11, R17, 0x4, P5 ;  /* 0x0000000b060f8c11 */ /* 0x000fc4000a8f2411 */
[----:B------:R-:W-:Y:S02]  /*0410*/  @!P0 LEA.HI.X R21, R6, UR9, R17, 0x4, P6 ;  /* 0x0000000906158c11 */ /* 0x000fe4000b0f2411 */
[----:B------:R-:W-:Y:S02]  /*0420*/  CS2R R16, SRZ ;  /* 0x0000000000107805 */ /* 0x000fe4000001ff00 */
[C---:B------:R-:W-:Y:S02]  /*0430*/  @!P1 LEA R12, P4, R4.reuse, UR8, 0x4 ;  /* 0x00000008040c9c11 */ /* 0x040fe4000f8820ff */
[----:B------:R-:W-:Y:S02]  /*0440*/  ISETP.GE.U32.AND.EX P3, PT, R25, UR19, PT, P3 ;  /* 0x0000001319007c0c */ /* 0x000fe4000bf66130 */
[----:B------:R-:W-:Y:S02]  /*0450*/  @!P1 LEA.HI.X R13, R4, UR9, R7, 0x4, P4 ;  /* 0x00000009040d9c11 */ /* 0x000fe4000a0f2407 */
[----:B------:R-:W-:-:S02]  /*0460*/  CS2R R6, SRZ ;  /* 0x0000000000067805 */ /* 0x000fc4000001ff00 */
[----:B------:R-:W-:Y:S01]  /*0470*/  CS2R R4, SRZ ;  /* 0x0000000000047805 */ /* 0x000fe2000001ff00 */
[----:B------:R-:W2:Y:S05]  /*0480*/  @!P2 LDG.E.128 R16, desc[UR16][R2.64] ;  /* 0x000000100210a981 */ /* 0x000eaa000c1e1d00 */
[----:B------:R-:W0:Y:S01]  /*0490*/  @!P2 LDG.E.128 R4, desc[UR16][R8.64] ;  /* 0x000000100804a981 */ /* 0x000e22000c1e1d00 */
[C---:B------:R-:W-:Y:S02]  /*04a0*/  @!P3 LEA R22, P4, R24.reuse, UR10, 0x4 ;  /* 0x0000000a1816bc11 */ /* 0x040fe4000f8820ff */
[C---:B------:R-:W-:Y:S02]  /*04b0*/  @!P3 LEA R48, P5, R24.reuse, UR8, 0x4 ;  /* 0x000000081830bc11 */ /* 0x040fe4000f8a20ff */
[----:B------:R-:W-:-:S02]  /*04c0*/  @!P3 LEA.HI.X R23, R24, UR11, R25, 0x4, P4 ;  /* 0x0000000b1817bc11 */ /* 0x000fc4000a0f2419 */
[----:B------:R-:W-:Y:S02]  /*04d0*/  @!P3 LEA.HI.X R49, R24, UR9, R25, 0x4, P5 ;  /* 0x000000091831bc11 */ /* 0x000fe4000a8f2419 */
[----:B------:R-:W-:Y:S01]  /*04e0*/  CS2R R24, SRZ ;  /* 0x0000000000187805 */ /* 0x000fe2000001ff00 */
[----:B------:R-:W5:Y:S05]  /*04f0*/  @!P3 LDG.E.128 R28, desc[UR16][R22.64] ;  /* 0x00000010161cb981 */ /* 0x000f6a000c1e1d00 */
[----:B------:R-:W5:Y:S01]  /*0500*/  @!P3 LDG.E.128 R24, desc[UR16][R48.64] ;  /* 0x000000103018b981 */ /* 0x000f62000c1e1d00 */
[----:B------:R-:W-:Y:S02]  /*0510*/  CS2R R46, SRZ ;  /* 0x00000000002e7805 */ /* 0x000fe4000001ff00 */
[----:B------:R-:W-:-:S02]  /*0520*/  CS2R R44, SRZ ;  /* 0x00000000002c7805 */ /* 0x000fc4000001ff00 */
[----:B------:R-:W-:Y:S02]  /*0530*/  CS2R R42, SRZ ;  /* 0x00000000002a7805 */ /* 0x000fe4000001ff00 */
[----:B------:R-:W-:Y:S02]  /*0540*/  CS2R R40, SRZ ;  /* 0x0000000000287805 */ /* 0x000fe4000001ff00 */
[----:B------:R-:W-:Y:S02]  /*0550*/  CS2R R38, SRZ ;  /* 0x0000000000267805 */ /* 0x000fe4000001ff00 */
[----:B------:R-:W-:Y:S02]  /*0560*/  CS2R R36, SRZ ;  /* 0x0000000000247805 */ /* 0x000fe4000001ff00 */
[----:B------:R-:W-:Y:S02]  /*0570*/  CS2R R34, SRZ ;  /* 0x0000000000227805 */ /* 0x000fe4000001ff00 */
[----:B------:R-:W-:Y:S01]  /*0580*/  CS2R R32, SRZ ;  /* 0x0000000000207805 */ /* 0x000fe2000001ff00 */
[----:B------:R-:W5:Y:S04]  /*0590*/  @!P1 LDG.E.128 R44, desc[UR16][R10.64] ;  /* 0x000000100a2c9981 */ /* 0x000f68000c1e1d00 */
[----:B------:R-:W5:Y:S04]  /*05a0*/  @!P1 LDG.E.128 R40, desc[UR16][R12.64] ;  /* 0x000000100c289981 */ /* 0x000f68000c1e1d00 */
[----:B------:R0:W5:Y:S04]  /*05b0*/  @!P0 LDG.E.128 R36, desc[UR16][R14.64] ;  /* 0x000000100e248981 */ /* 0x000168000c1e1d00 */
[----:B------:R1:W5:Y:S01]  /*05c0*/  @!P0 LDG.E.128 R32, desc[UR16][R20.64] ;  /* 0x0000001014208981 */ /* 0x000362000c1e1d00 */
[----:B------:R-:W-:Y:S01]  /*05d0*/  BSSY.RECONVERGENT B1, `(.L_x_3976) ;  /* 0x00007db000017945 */ /* 0x000fe20003800200 */
[----:B--2---:R-:W-:-:S02]  /*05e0*/  DSETP.NAN.AND P0, PT, R18, R18, PT ;  /* 0x000000121200722a */ /* 0x004fc40003f08000 */
[----:B------:R-:W-:Y:S02]  /*05f0*/  DSETP.NUM.AND P1, PT, R16, R16, PT ;  /* 0x000000101000722a */ /* 0x000fe40003f27000 */
[C---:B0-----:R-:W-:Y:S02]  /*0600*/  DMUL R14, R6.reuse, UR22 ;  /* 0x00000016060e7c28 */ /* 0x041fe40008000000 */
[----:B------:R-:W-:-:S06]  /*0610*/  DMUL R2, R6, UR20 ;  /* 0x0000001406027c28 */ /* 0x000fcc0008000000 */
[C---:B------:R-:W-:Y:S02]  /*0620*/  DFMA R14, R4.reuse, UR20, -R14 ;  /* 0x00000014040e7c2b */ /* 0x040fe4000800080e */
[----:B------:R-:W-:Y:S02]  /*0630*/  DFMA R2, R4, UR22, R2 ;  /* 0x0000001604027c2b */ /* 0x000fe40008000002 */
[----:B-1----:R-:W-:Y:S09]  /*0640*/  @!P0 BRA P1, `(.L_x_3977) ;  /* 0x0000000c005c8947 */ /* 0x002ff20000800000 */
[----:B------:R-:W-:Y:S01]  /*0650*/  DSETP.GEU.AND P0, PT, |R18|, 1.4916681462400413487e-154, PT ;  /* 0x200000001200742a */ /* 0x000fe20003f0e200 */
[----:B------:R-:W-:Y:S01]  /*0660*/  BSSY.RECONVERGENT B0, `(.L_x_3978) ;  /* 0x000005a000007945 */ /* 0x000fe20003800200 */
[----:B------:R-:W-:-:S04]  /*0670*/  IMAD.MOV.U32 R23, RZ, RZ, -0x3ff ;  /* 0xfffffc01ff177424 */ /* 0x000fc800078e00ff */
[----:B------:R-:W-:-:S14]  /*0680*/  DSETP.GEU.OR P0, PT, |R16|, 1.4916681462400413487e-154, P0 ;  /* 0x200000001000742a */ /* 0x000fdc000070e600 */
[----:B------:R-:W-:Y:S02]  /*0690*/  @!P0 DMUL R6, R18, 4 ;  /* 0x4010000012068828 */ /* 0x000fe40000000000 */
[----:B------:R-:W-:-:S06]  /*06a0*/  @!P0 DMUL R4, R16, 4 ;  /* 0x4010000010048828 */ /* 0x000fcc0000000000 */
[----:B------:R-:W-:-:S08]  /*06b0*/  @!P0 DMUL R6, R6, R6 ;  /* 0x0000000606068228 */ /* 0x000fd00000000000 */
[----:B------:R-:W-:Y:S02]  /*06c0*/  @!P0 DFMA R6, R4, R4, R6 ;  /* 0x000000040406822b */ /* 0x000fe40000000006 */
[----:B------:R-:W-:-:S06]  /*06d0*/  @P0 DMUL R4, R18, R18 ;  /* 0x0000001212040228 */ /* 0x000fcc0000000000 */
[----:B------:R-:W-:Y:S02]  /*06e0*/  @!P0 DMUL R6, R6, 0.0625 ;  /* 0x3fb0000006068828 */ /* 0x000fe40000000000 */
[----:B------:R-:W-:-:S10]  /*06f0*/  @P0 DFMA R6, R16, R16, R4 ;  /* 0x000000101006022b */ /* 0x000fd40000000004 */
[----:B------:R-:W-:Y:S01]  /*0700*/  ISETP.GT.AND P0, PT, R7, 0xfffff, PT ;  /* 0x000fffff0700780c */ /* 0x000fe20003f04270 */
[----:B------:R-:W-:Y:S02]  /*0710*/  IMAD.MOV.U32 R0, RZ, RZ, R7 ;  /* 0x000000ffff007224 */ /* 0x000fe400078e0007 */
[----:B------:R-:W-:-:S10]  /*0720*/  IMAD.MOV.U32 R4, RZ, RZ, R6 ;  /* 0x000000ffff047224 */ /* 0x000fd400078e0006 */
[----:B------:R-:W-:Y:S01]  /*0730*/  @!P0 DMUL R6, R6, 1.80143985094819840000e+16 ;  /* 0x4350000006068828 */ /* 0x000fe20000000000 */
[----:B------:R-:W-:-:S09]  /*0740*/  @!P0 IMAD.MOV.U32 R23, RZ, RZ, -0x435 ;  /* 0xfffffbcbff178424 */ /* 0x000fd200078e00ff */
[----:B------:R-:W-:Y:S02]  /*0750*/  @!P0 IMAD.MOV.U32 R0, RZ, RZ, R7 ;  /* 0x000000ffff008224 */ /* 0x000fe400078e0007 */
[----:B------:R-:W-:Y:S02]  /*0760*/  @!P0 IMAD.MOV.U32 R4, RZ, RZ, R6 ;  /* 0x000000ffff048224 */ /* 0x000fe400078e0006 */
[----:B------:R-:W-:-:S05]  /*0770*/  VIADD R5, R0, 0xffffffff ;  /* 0xffffffff00057836 */ /* 0x000fca0000000000 */
[----:B------:R-:W-:-:S13]  /*0780*/  ISETP.GT.U32.AND P1, PT, R5, 0x7feffffe, PT ;  /* 0x7feffffe0500780c */ /* 0x000fda0003f24070 */
[----:B------:R-:W-:Y:S05]  /*0790*/  @P1 BRA `(.L_x_3979) ;  /* 0x0000000400001947 */ /* 0x000fea0003800000 */
[C---:B------:R-:W-:Y:S01]  /*07a0*/  LOP3.LUT R5, R0.reuse, 0xfffff, RZ, 0xc0, !PT ;  /* 0x000fffff00057812 */ /* 0x040fe200078ec0ff */
[----:B------:R-:W-:Y:S01]  /*07b0*/  IMAD.MOV.U32 R8, RZ, RZ, RZ ;  /* 0x000000ffff087224 */ /* 0x000fe200078e00ff */
[----:B------:R-:W-:Y:S01]  /*07c0*/  UMOV UR12, 0x3ae80f1e ;  /* 0x3ae80f1e000c7882 */ /* 0x000fe20000000000 */
[----:B------:R-:W-:Y:S01]  /*07d0*/  IMAD.MOV.U32 R20, RZ, RZ, -0x748574fc ;  /* 0x8b7a8b04ff147424 */ /* 0x000fe200078e00ff */
[----:B------:R-:W-:Y:S01]  /*07e0*/  LOP3.LUT R5, R5, 0x3ff00000, RZ, 0xfc, !PT ;  /* 0x3ff0000005057812 */ /* 0x000fe200078efcff */
[----:B------:R-:W-:Y:S01]  /*07f0*/  IMAD.MOV.U32 R21, RZ, RZ, 0x3ed0ee25 ;  /* 0x3ed0ee25ff157424 */ /* 0x000fe200078e00ff */
[----:B------:R-:W-:Y:S01]  /*0800*/  UMOV UR13, 0x3eb1380b ;  /* 0x3eb1380b000d7882 */ /* 0x000fe20000000000 */
[----:B------:R-:W-:Y:S01]  /*0810*/  LEA.HI R23, R0, R23, RZ, 0xc ;  /* 0x0000001700177211 */ /* 0x000fe200078f60ff */
[----:B------:R-:W-:Y:S01]  /*0820*/  UMOV UR20, 0x80000000 ;  /* 0x8000000000147882 */ /* 0x000fe20000000000 */
[----:B------:R-:W-:Y:S01]  /*0830*/  ISETP.GE.U32.AND P0, PT, R5, 0x3ff6a09f, PT ;  /* 0x3ff6a09f0500780c */ /* 0x000fe20003f06070 */
[----:B------:R-:W-:-:S12]  /*0840*/  UMOV UR21, 0x43300000 ;  /* 0x4330000000157882 */ /* 0x000fd80000000000 */
[----:B------:R-:W-:Y:S02]  /*0850*/  @P0 VIADD R7, R5, 0xfff00000 ;  /* 0xfff0000005070836 */ /* 0x000fe40000000000 */
[----:B------:R-:W-:Y:S02]  /*0860*/  @P0 VIADD R23, R23, 0x1 ;  /* 0x0000000117170836 */ /* 0x000fe40000000000 */
[----:B------:R-:W-:-:S03]  /*0870*/  @P0 IMAD.MOV.U32 R5, RZ, RZ, R7 ;  /* 0x000000ffff050224 */ /* 0x000fc600078e0007 */
[----:B------:R-:W-:Y:S01]  /*0880*/  LOP3.LUT R22, R23, 0x80000000, RZ, 0x3c, !PT ;  /* 0x8000000017167812 */ /* 0x000fe200078e3cff */
[----:B------:R-:W-:Y:S02]  /*0890*/  IMAD.MOV.U32 R23, RZ, RZ, 0x43300000 ;  /* 0x43300000ff177424 */ /* 0x000fe400078e00ff */
[C---:B------:R-:W-:Y:S02]  /*08a0*/  DADD R6, R4.reuse, 1 ;  /* 0x3ff0000004067429 */ /* 0x040fe40000000000 */
[----:B------:R-:W-:Y:S02]  /*08b0*/  DADD R4, R4, -1 ;  /* 0xbff0000004047429 */ /* 0x000fe40000000000 */
[----:B------:R-:W-:Y:S01]  /*08c0*/  DADD R22, R22, -UR20 ;  /* 0x8000001416167e29 */ /* 0x000fe20008000000 */
[----:B------:R-:W-:Y:S01]  /*08d0*/  UMOV UR20, 0xfefa39ef ;  /* 0xfefa39ef00147882 */ /* 0x000fe20000000000 */
[----:B------:R-:W0:Y:S01]  /*08e0*/  MUFU.RCP64H R9, R7 ;  /* 0x0000000700097308 */ /* 0x000e220000001800 */
[----:B------:R-:W-:Y:S01]  /*08f0*/  UMOV UR21, 0x3fe62e42 ;  /* 0x3fe62e4200157882 */ /* 0x000fe20000000000 */
[----:B0-----:R-:W-:-:S08]  /*0900*/  DFMA R10, -R6, R8, 1 ;  /* 0x3ff00000060a742b */ /* 0x001fd00000000108 */
[----:B------:R-:W-:-:S08]  /*0910*/  DFMA R10, R10, R10, R10 ;  /* 0x0000000a0a0a722b */ /* 0x000fd0000000000a */
[----:B------:R-:W-:-:S08]  /*0920*/  DFMA R10, R8, R10, R8 ;  /* 0x0000000a080a722b */ /* 0x000fd00000000008 */
[----:B------:R-:W-:-:S08]  /*0930*/  DMUL R8, R4, R10 ;  /* 0x0000000a04087228 */ /* 0x000fd00000000000 */
[----:B------:R-:W-:-:S08]  /*0940*/  DFMA R8, R4, R10, R8 ;  /* 0x0000000a0408722b */ /* 0x000fd00000000008 */
[----:B------:R-:W-:-:S08]  /*0950*/  DMUL R12, R8, R8 ;  /* 0x00000008080c7228 */ /* 0x000fd00000000000 */
[----:B------:R-:W-:Y:S01]  /*0960*/  DFMA R6, R12, UR12, R20 ;  /* 0x0000000c0c067c2b */ /* 0x000fe20008000014 */
[----:B------:R-:W-:Y:S01]  /*0970*/  UMOV UR12, 0x9f02676f ;  /* 0x9f02676f000c7882 */ /* 0x000fe20000000000 */
[----:B------:R-:W-:Y:S01]  /*0980*/  UMOV UR13, 0x3ef3b266 ;  /* 0x3ef3b266000d7882 */ /* 0x000fe20000000000 */
[----:B------:R-:W-:-:S05]  /*0990*/  DADD R20, R4, -R8 ;  /* 0x0000000004147229 */ /* 0x000fca0000000808 */
[----:B------:R-:W-:Y:S01]  /*09a0*/  DFMA R6, R12, R6, UR12 ;  /* 0x0000000c0c067e2b */ /* 0x000fe20008000006 */
[----:B------:R-:W-:Y:S01]  /*09b0*/  UMOV UR12, 0xa9ab0956 ;  /* 0xa9ab0956000c7882 */ /* 0x000fe20000000000 */
[----:B------:R-:W-:Y:S01]  /*09c0*/  UMOV UR13, 0x3f1745cb ;  /* 0x3f1745cb000d7882 */ /* 0x000fe20000000000 */
[----:B------:R-:W-:-:S05]  /*09d0*/  DADD R20, R20, R20 ;  /* 0x0000000014147229 */ /* 0x000fca0000000014 */
[----:B------:R-:W-:Y:S01]  /*09e0*/  DFMA R6, R12, R6, UR12 ;  /* 0x0000000c0c067e2b */ /* 0x000fe20008000006 */
[----:B------:R-:W-:Y:S01]  /*09f0*/  UMOV UR12, 0x2d1b5154 ;  /* 0x2d1b5154000c7882 */ /* 0x000fe20000000000 */
[----:B------:R-:W-:Y:S01]  /*0a00*/  UMOV UR13, 0x3f3c71c7 ;  /* 0x3f3c71c7000d7882 */ /* 0x000fe20000000000 */
[----:B------:R-:W-:Y:S02]  /*0a10*/  DFMA R20, R4, -R8, R20 ;  /* 0x800000080414722b */ /* 0x000fe40000000014 */
[----:B------:R-:W-:-:S03]  /*0a20*/  DFMA R4, R22, UR20, R8 ;  /* 0x0000001416047c2b */ /* 0x000fc60008000008 */
[----:B------:R-:W-:Y:S01]  /*0a30*/  DFMA R6, R12, R6, UR12 ;  /* 0x0000000c0c067e2b */ /* 0x000fe20008000006 */
[----:B------:R-:W-:Y:S01]  /*0a40*/  UMOV UR12, 0x923be72d ;  /* 0x923be72d000c7882 */ /* 0x000fe20000000000 */
[----:B------:R-:W-:Y:S01]  /*0a50*/  UMOV UR13, 0x3f624924 ;  /* 0x3f624924000d7882 */ /* 0x000fe20000000000 */
[----:B------:R-:W-:-:S05]  /*0a60*/  DMUL R20, R10, R20 ;  /* 0x000000140a147228 */ /* 0x000fca0000000000 */
[----:B------:R-:W-:Y:S01]  /*0a70*/  DFMA R6, R12, R6, UR12 ;  /* 0x0000000c0c067e2b */ /* 0x000fe20008000006 */
[----:B------:R-:W-:Y:S01]  /*0a80*/  UMOV UR12, 0x9999a3c4 ;  /* 0x9999a3c4000c7882 */ /* 0x000fe20000000000 */
[----:B------:R-:W-:-:S06]  /*0a90*/  UMOV UR13, 0x3f899999 ;  /* 0x3f899999000d7882 */ /* 0x000fcc0000000000 */
[----:B------:R-:W-:Y:S01]  /*0aa0*/  DFMA R6, R12, R6, UR12 ;  /* 0x0000000c0c067e2b */ /* 0x000fe20008000006 */
[----:B------:R-:W-:Y:S01]  /*0ab0*/  UMOV UR12, 0x55555554 ;  /* 0x55555554000c7882 */ /* 0x000fe20000000000 */
[----:B------:R-:W-:-:S06]  /*0ac0*/  UMOV UR13, 0x3fb55555 ;  /* 0x3fb55555000d7882 */ /* 0x000fcc0000000000 */
[----:B------:R-:W-:Y:S01]  /*0ad0*/  DFMA R6, R12, R6, UR12 ;  /* 0x0000000c0c067e2b */ /* 0x000fe20008000006 */
[----:B------:R-:W-:Y:S01]  /*0ae0*/  UMOV UR12, 0xfefa39ef ;  /* 0xfefa39ef000c7882 */ /* 0x000fe20000000000 */
[----:B------:R-:W-:Y:S02]  /*0af0*/  UMOV UR13, 0x3fe62e42 ;  /* 0x3fe62e42000d7882 */ /* 0x000fe40000000000 */
[----:B------:R-:W-:Y:S01]  /*0b00*/  DFMA R48, R22, -UR12, R4 ;  /* 0x8000000c16307c2b */ /* 0x000fe20008000004 */
[----:B------:R-:W-:Y:S01]  /*0b10*/  UMOV UR12, 0x3b39803f ;  /* 0x3b39803f000c7882 */ /* 0x000fe20000000000 */
[----:B------:R-:W-:Y:S02]  /*0b20*/  UMOV UR13, 0x3c7abc9e ;  /* 0x3c7abc9e000d7882 */ /* 0x000fe40000000000 */
[----:B------:R-:W-:-:S04]  /*0b30*/  DMUL R6, R12, R6 ;  /* 0x000000060c067228 */ /* 0x000fc80000000000 */
[----:B------:R-:W-:-:S04]  /*0b40*/  DADD R48, -R8, R48 ;  /* 0x0000000008307229 */ /* 0x000fc80000000130 */
[----:B------:R-:W-:-:S08]  /*0b50*/  DFMA R6, R8, R6, R20 ;  /* 0x000000060806722b */ /* 0x000fd00000000014 */
[----:B------:R-:W-:-:S08]  /*0b60*/  DADD R6, R6, -R48 ;  /* 0x0000000006067229 */ /* 0x000fd00000000830 */
[----:B------:R-:W-:-:S08]  /*0b70*/  DFMA R6, R22, UR12, R6 ;  /* 0x0000000c16067c2b */ /* 0x000fd00008000006 */
[----:B------:R-:W-:Y:S01]  /*0b80*/  DADD R20, R4, R6 ;  /* 0x0000000004147229 */ /* 0x000fe20000000006 */
[----:B------:R-:W-:Y:S10]  /*0b90*/  BRA `(.L_x_3980) ;  /* 0x0000000000187947 */ /* 0x000ff40003800000 */
.L_x_3979:
[----:B------:R-:W-:Y:S01]  /*0ba0*/  IMAD.MOV.U32 R4, RZ, RZ, 0x0 ;  /* 0x00000000ff047424 */ /* 0x000fe200078e00ff */
[----:B------:R-:W-:Y:S01]  /*0bb0*/  LOP3.LUT P0, RZ, R7, 0x7fffffff, RZ, 0xc0, !PT ;  /* 0x7fffffff07ff7812 */ /* 0x000fe2000780c0ff */
[----:B------:R-:W-:-:S06]  /*0bc0*/  IMAD.MOV.U32 R5, RZ, RZ, 0x7ff00000 ;  /* 0x7ff00000ff057424 */ /* 0x000fcc00078e00ff */
[----:B------:R-:W-:-:S10]  /*0bd0*/  DFMA R4, R6, R4, +INF ;  /* 0x7ff000000604742b */ /* 0x000fd40000000004 */
[----:B------:R-:W-:Y:S02]  /*0be0*/  FSEL R20, R4, RZ, P0 ;  /* 0x000000ff04147208 */ /* 0x000fe40000000000 */
[----:B------:R-:W-:-:S07]  /*0bf0*/  FSEL R21, R5, -QNAN , P0 ;  /* 0xfff0000005157808 */ /* 0x000fce0000000000 */
.L_x_3980:
[----:B------:R-:W-:Y:S05]  /*0c00*/  BSYNC.RECONVERGENT B0 ;  /* 0x0000000000007941 */ /* 0x000fea0003800200 */
.L_x_3978:
[----:B------:R-:W-:Y:S01]  /*0c10*/  DADD R10, -RZ, |R18| ;  /* 0x00000000ff0a7229 */ /* 0x000fe20000000512 */
[----:B------:R-:W-:Y:S01]  /*0c20*/  IMAD.MOV.U32 R4, RZ, RZ, 0x1 ;  /* 0x00000001ff047424 */ /* 0x000fe200078e00ff */
[--C-:B------:R-:W-:Y:S01]  /*0c30*/  DADD R12, -RZ, |R16|.reuse ;  /* 0x00000000ff0c7229 */ /* 0x100fe20000000510 */
[----:B------:R-:W-:Y:S01]  /*0c40*/  BSSY.RECONVERGENT B2, `(.L_x_3981) ;  /* 0x0000017000027945 */ /* 0x000fe20003800200 */
[----:B------:R-:W-:-:S08]  /*0c50*/  DSETP.GT.AND P1, PT, |R18|, |R16|, PT ;  /* 0x400000101200722a */ /* 0x000fd00003f24200 */
[----:B------:R-:W-:Y:S02]  /*0c60*/  FSEL R7, R11, R13, P1 ;  /* 0x0000000d0b077208 */ /* 0x000fe40000800000 */
[----:B------:R-:W-:Y:S02]  /*0c70*/  FSEL R6, R10, R12, P1 ;  /* 0x0000000c0a067208 */ /* 0x000fe40000800000 */
[----:B------:R-:W0:Y:S01]  /*0c80*/  MUFU.RCP64H R5, R7 ;  /* 0x0000000700057308 */ /* 0x000e220000001800 */
[----:B------:R-:W-:Y:S02]  /*0c90*/  FSEL R10, R12, R10, P1 ;  /* 0x0000000a0c0a7208 */ /* 0x000fe40000800000 */
[----:B------:R-:W-:-:S04]  /*0ca0*/  FSEL R11, R13, R11, P1 ;  /* 0x0000000b0d0b7208 */ /* 0x000fc80000800000 */
[----:B------:R-:W-:Y:S01]  /*0cb0*/  FSETP.GEU.AND P2, PT, |R11|, 6.5827683646048100446e-37, PT ;  /* 0x036000000b00780b */ /* 0x000fe20003f4e200 */
[----:B0-----:R-:W-:-:S08]  /*0cc0*/  DFMA R8, -R6, R4, 1 ;  /* 0x3ff000000608742b */ /* 0x001fd00000000104 */
[----:B------:R-:W-:-:S08]  /*0cd0*/  DFMA R8, R8, R8, R8 ;  /* 0x000000080808722b */ /* 0x000fd00000000008 */
[----:B------:R-:W-:-:S08]  /*0ce0*/  DFMA R8, R4, R8, R4 ;  /* 0x000000080408722b */ /* 0x000fd00000000004 */
[----:B------:R-:W-:-:S08]  /*0cf0*/  DFMA R4, -R6, R8, 1 ;  /* 0x3ff000000604742b */ /* 0x000fd00000000108 */
[----:B------:R-:W-:-:S08]  /*0d00*/  DFMA R4, R8, R4, R8 ;  /* 0x000000040804722b */ /* 0x000fd00000000008 */
[----:B------:R-:W-:-:S08]  /*0d10*/  DMUL R54, R4, R10 ;  /* 0x0000000a04367228 */ /* 0x000fd00000000000 */
[----:B------:R-:W-:-:S08]  /*0d20*/  DFMA R8, -R6, R54, R10 ;  /* 0x000000360608722b */ /* 0x000fd0000000010a */
[----:B------:R-:W-:-:S10]  /*0d30*/  DFMA R54, R4, R8, R54 ;  /* 0x000000080436722b */ /* 0x000fd40000000036 */
[----:B------:R-:W-:-:S05]  /*0d40*/  FFMA R0, RZ, R7, R55 ;  /* 0x00000007ff007223 */ /* 0x000fca0000000037 */
[----:B------:R-:W-:-:S13]  /*0d50*/  FSETP.GT.AND P0, PT, |R0|, 1.469367938527859385e-39, PT ;  /* 0x001000000000780b */ /* 0x000fda0003f04200 */
[----:B------:R-:W-:Y:S05]  /*0d60*/  @P0 BRA P2, `(.L_x_3982) ;  /* 0x0000000000100947 */ /* 0x000fea0001000000 */
[----:B------:R-:W-:Y:S01]  /*0d70*/  IMAD.MOV.U32 R4, RZ, RZ, R10 ;  /* 0x000000ffff047224 */ /* 0x000fe200078e000a */
[----:B------:R-:W-:Y:S01]  /*0d80*/  MOV R0, 0xdb0 ;  /* 0x00000db000007802 */ /* 0x000fe20000000f00 */
[----:B------:R-:W-:-:S07]  /*0d90*/  IMAD.MOV.U32 R5, RZ, RZ, R11 ;  /* 0x000000ffff057224 */ /* 0x000fce00078e000b */
[----:B-----5:R-:W-:Y:S05]  /*0da0*/  CALL.REL.NOINC `($__internal_145_$__cuda_sm20_div_rn_f64_full) ;  /* 0x000004fc00407944 */ /* 0x020fea0003c00000 */
.L_x_3982:
[----:B------:R-:W-:Y:S05]  /*0db0*/  BSYNC.RECONVERGENT B2 ;  /* 0x0000000000027941 */ /* 0x000fea0003800200 */
.L_x_3981:
[----:B------:R-:W-:Y:S01]  /*0dc0*/  DMUL R4, R54, R54 ;  /* 0x0000003636047228 */ /* 0x000fe20000000000 */
[----:B------:R-:W-:Y:S01]  /*0dd0*/  IMAD.MOV.U32 R6, RZ, RZ, -0x2449a4b7 ;  /* 0xdbb65b49ff067424 */ /* 0x000fe200078e00ff */
[----:B------:R-:W-:Y:S01]  /*0de0*/  UMOV UR12, 0x2a25ff7e ;  /* 0x2a25ff7e000c7882 */ /* 0x000fe20000000000 */
[----:B------:R-:W-:Y:S01]  /*0df0*/  IMAD.MOV.U32 R7, RZ, RZ, 0x3f2d3b63 ;  /* 0x3f2d3b63ff077424 */ /* 0x000fe200078e00ff */
[----:B------:R-:W-:Y:S01]  /*0e00*/  UMOV UR13, 0x3ef53e1d ;  /* 0x3ef53e1d000d7882 */ /* 0x000fe20000000000 */
[----:B------:R-:W-:Y:S01]  /*0e10*/  DADD R8, -RZ, |R18| ;  /* 0x00000000ff087229 */ /* 0x000fe20000000512 */
[----:B------:R-:W-:Y:S01]  /*0e20*/  ISETP.GE.AND P2, PT, R17, RZ, PT ;  /* 0x000000ff1100720c */ /* 0x000fe20003f46270 */
[----:B------:R-:W-:Y:S02]  /*0e30*/  DADD R10, -RZ, |R16| ;  /* 0x00000000ff0a7229 */ /* 0x000fe40000000510 */
[----:B------:R-:W-:Y:S01]  /*0e40*/  DFMA R6, R4, -UR12, R6 ;  /* 0x8000000c04067c2b */ /* 0x000fe20008000006 */
[----:B------:R-:W-:Y:S01]  /*0e50*/  UMOV UR12, 0x8dde082e ;  /* 0x8dde082e000c7882 */ /* 0x000fe20000000000 */
[----:B------:R-:W-:Y:S01]  /*0e60*/  UMOV UR13, 0x3f531278 ;  /* 0x3f531278000d7882 */ /* 0x000fe20000000000 */
[----:B------:R-:W-:-:S05]  /*0e70*/  DSETP.GT.AND P0, PT, |R18|, |R16|, PT ;  /* 0x400000101200722a */ /* 0x000fca0003f04200 */
[C---:B------:R-:W-:Y:S01]  /*0e80*/  DFMA R6, R4.reuse, R6, -UR12 ;  /* 0x8000000c04067e2b */ /* 0x040fe20008000006 */
[----:B------:R-:W-:Y:S01]  /*0e90*/  UMOV UR12, 0xc8249315 ;  /* 0xc8249315000c7882 */ /* 0x000fe20000000000 */
[----:B------:R-:W-:Y:S01]  /*0ea0*/  UMOV UR13, 0x3f6f9690 ;  /* 0x3f6f9690000d7882 */ /* 0x000fe20000000000 */
[----:B------:R-:W-:Y:S02]  /*0eb0*/  FSEL R8, R8, R10, P0 ;  /* 0x0000000a08087208 */ /* 0x000fe40000000000 */
[----:B------:R-:W-:Y:S02]  /*0ec0*/  FSEL R9, R9, R11, P0 ;  /* 0x0000000b09097208 */ /* 0x000fe40000000000 */
[----:B------:R-:W-:Y:S01]  /*0ed0*/  @P1 PLOP3.LUT P0, PT, P2, PT, PT, 0x80, 0x8 ;  /* 0x000000000008181c */ /* 0x000fe2000170f070 */
[----:B------:R-:W-:Y:S01]  /*0ee0*/  DFMA R6, R4, R6, UR12 ;  /* 0x0000000c04067e2b */ /* 0x000fe20008000006 */
[----:B------:R-:W-:Y:S01]  /*0ef0*/  UMOV UR12, 0xabc7cf0d ;  /* 0xabc7cf0d000c7882 */ /* 0x000fe20000000000 */
[----:B------:R-:W-:Y:S01]  /*0f00*/  UMOV UR13, 0x3f82cf5a ;  /* 0x3f82cf5a000d7882 */ /* 0x000fe20000000000 */
[----:B------:R-:W-:Y:S01]  /*0f10*/  DSETP.NEU.AND P3, PT, R8, RZ, PT ;  /* 0x000000ff0800722a */ /* 0x000fe20003f6d000 */
[----:B------:R-:W-:-:S02]  /*0f20*/  @P1 IMAD.MOV.U32 R8, RZ, RZ, 0x54442d18 ;  /* 0x54442d18ff081424 */ /* 0x000fc400078e00ff */
[----:B------:R-:W-:Y:S02]  /*0f30*/  @P1 IMAD.MOV.U32 R9, RZ, RZ, 0x3ff921fb ;  /* 0x3ff921fbff091424 */ /* 0x000fe400078e00ff */
[----:B------:R-:W-:Y:S01]  /*0f40*/  DFMA R6, R4, R6, -UR12 ;  /* 0x8000000c04067e2b */ /* 0x000fe20008000006 */
[----:B------:R-:W-:Y:S01]  /*0f50*/  UMOV UR12, 0xb2a3bfde ;  /* 0xb2a3bfde000c7882 */ /* 0x000fe20000000000 */
[----:B------:R-:W-:-:S06]  /*0f60*/  UMOV UR13, 0x3f9162b0 ;  /* 0x3f9162b0000d7882 */ /* 0x000fcc0000000000 */
[----:B------:R-:W-:Y:S01]  /*0f70*/  DFMA R6, R4, R6, UR12 ;  /* 0x0000000c04067e2b */ /* 0x000fe20008000006 */
[----:B------:R-:W-:Y:S01]  /*0f80*/  UMOV UR12, 0xfeb6fc6b ;  /* 0xfeb6fc6b000c7882 */ /* 0x000fe20000000000 */
[----:B------:R-:W-:Y:S01]  /*0f90*/  UMOV UR13, 0x3f9a7256 ;  /* 0x3f9a7256000d7882 */ /* 0x000fe20000000000 */
[----:B------:R-:W-:-:S05]  /*0fa0*/  @P3 IMAD.MOV.U32 R11, RZ, RZ, 0x4002d97c ;  /* 0x4002d97cff0b3424 */ /* 0x000fca00078e00ff */
[----:B------:R-:W-:Y:S01]  /*0fb0*/  DFMA R6, R4, R6, -UR12 ;  /* 0x8000000c04067e2b */ /* 0x000fe20008000006 */
[----:B------:R-:W-:Y:S01]  /*0fc0*/  UMOV UR12, 0xce4a489 ;  /* 0x0ce4a489000c7882 */ /* 0x000fe20000000000 */
[----:B------:R-:W-:-:S06]  /*0fd0*/  UMOV UR13, 0x3fa17156 ;  /* 0x3fa17156000d7882 */ /* 0x000fcc0000000000 */
[----:B------:R-:W-:Y:S01]  /*0fe0*/  DFMA R6, R4, R6, UR12 ;  /* 0x0000000c04067e2b */ /* 0x000fe20008000006 */
[----:B------:R-:W-:Y:S01]  /*0ff0*/  UMOV UR12, 0x841450e4 ;  /* 0x841450e4000c7882 */ /* 0x000fe20000000000 */
[----:B------:R-:W-:-:S06]  /*1000*/  UMOV UR13, 0x3fa4f44d ;  /* 0x3fa4f44d000d7882 */ /* 0x000fcc0000000000 */
        /* <DEDUP_REMOVED lines=30> */
[----:B------:R-:W-:-:S08]  /*11f0*/  DFMA R6, R4, R6, -UR12 ;  /* 0x8000000c04067e2b */ /* 0x000fd00008000006 */
[----:B------:R-:W-:-:S08]  /*1200*/  DMUL R6, R4, R6 ;  /* 0x0000000604067228 */ /* 0x000fd00000000000 */
[----:B------:R-:W-:Y:S01]  /*1210*/  DFMA R54, R6, R54, R54 ;  /* 0x000000360636722b */ /* 0x000fe20000000036 */
[----:B------:R-:W-:Y:S02]  /*1220*/  @!P1 IMAD.MOV.U32 R6, RZ, RZ, 0x54442d18 ;  /* 0x54442d18ff069424 */ /* 0x000fe400078e00ff */
[----:B------:R-:W-:-:S05]  /*1230*/  @!P1 IMAD.MOV.U32 R7, RZ, RZ, 0x400921fb ;  /* 0x400921fbff079424 */ /* 0x000fca00078e00ff */
[----:B------:R-:W-:Y:S02]  /*1240*/  @P1 DADD R4, -RZ, -R54 ;  /* 0x00000000ff041229 */ /* 0x000fe40000000936 */
[----:B------:R-:W-:-:S08]  /*1250*/  @!P1 DADD R6, -R54, R6 ;  /* 0x0000000036069229 */ /* 0x000fd00000000106 */
[----:B------:R-:W-:Y:S02]  /*1260*/  @P1 FSEL R4, R54, R4, !P0 ;  /* 0x0000000436041208 */ /* 0x000fe40004000000 */
[----:B------:R-:W-:Y:S02]  /*1270*/  @P1 FSEL R5, R55, R5, !P0 ;  /* 0x0000000537051208 */ /* 0x000fe40004000000 */
[----:B------:R-:W-:-:S04]  /*1280*/  @!P1 PLOP3.LUT P0, PT, P2, PT, PT, 0x80, 0x8 ;  /* 0x000000000008981c */ /* 0x000fc8000170f070 */
[----:B------:R-:W-:Y:S01]  /*1290*/  @P1 DADD R4, R4, R8 ;  /* 0x0000000004041229 */ /* 0x000fe20000000008 */
[----:B------:R-:W-:Y:S01]  /*12a0*/  @P3 FSEL R11, R11, 1.8213495016098022461, !P0 ;  /* 0x3fe921fb0b0b3808 */ /* 0x000fe20004000000 */
[----:B------:R-:W-:-:S04]  /*12b0*/  @P3 IMAD.MOV.U32 R9, RZ, RZ, 0x7f3321d2 ;  /* 0x7f3321d2ff093424 */ /* 0x000fc800078e00ff */
[----:B------:R-:W-:Y:S02]  /*12c0*/  @!P1 FSEL R4, R6, R54, !P0 ;  /* 0x0000003606049208 */ /* 0x000fe40004000000 */
[----:B------:R-:W-:Y:S01]  /*12d0*/  @!P1 FSEL R5, R7, R55, !P0 ;  /* 0x0000003707059208 */ /* 0x000fe20004000000 */
[C-C-:B------:R-:W-:Y:S01]  /*12e0*/  @P3 DSETP.NEU.AND P1, PT, |R16|.reuse, |R18|.reuse, PT ;  /* 0x400000121000322a */ /* 0x140fe20003f2d200 */
[----:B------:R-:W-:Y:S01]  /*12f0*/  @P3 FSEL R9, R9, 3.37028055040000000000e+12, !P0 ;  /* 0x54442d1809093808 */ /* 0x000fe20004000000 */
[----:B------:R-:W-:Y:S01]  /*1300*/  DADD R16, |R16|, |R18| ;  /* 0x0000000010107229 */ /* 0x000fe20000000612 */
[----:B------:R-:W-:Y:S02]  /*1310*/  @!P3 FSEL R7, RZ, 2.1426990032196044922, P0 ;  /* 0x400921fbff07b808 */ /* 0x000fe40000000000 */
[----:B------:R-:W-:Y:S02]  /*1320*/  @!P3 FSEL R6, RZ, 3.37028055040000000000e+12, P0 ;  /* 0x54442d18ff06b808 */ /* 0x000fe40000000000 */
[----:B------:R-:W-:-:S02]  /*1330*/  @P3 FSEL R5, R11, R5, !P1 ;  /* 0x000000050b053208 */ /* 0x000fc40004800000 */
[----:B------:R-:W-:Y:S01]  /*1340*/  @P3 FSEL R0, R9, R4, !P1 ;  /* 0x0000000409003208 */ /* 0x000fe20004800000 */
[----:B------:R-:W-:Y:S02]  /*1350*/  DSETP.NAN.AND P0, PT, R16, R16, PT ;  /* 0x000000101000722a */ /* 0x000fe40003f08000 */
[----:B------:R-:W-:Y:S02]  /*1360*/  @P3 IMAD.MOV.U32 R7, RZ, RZ, R5 ;  /* 0x000000ffff073224 */ /* 0x000fe400078e0005 */
[----:B------:R-:W-:-:S03]  /*1370*/  @P3 IMAD.MOV.U32 R6, RZ, RZ, R0 ;  /* 0x000000ffff063224 */ /* 0x000fc600078e0000 */
[----:B------:R-:W-:Y:S02]  /*1380*/  LOP3.LUT R19, R7, 0x80000000, R19, 0xb8, !PT ;  /* 0x8000000007137812 */ /* 0x000fe400078eb813 */
[----:B------:R-:W-:Y:S02]  /*1390*/  FSEL R6, R16, R6, P0 ;  /* 0x0000000610067208 */ /* 0x000fe40000000000 */
[----:B------:R-:W-:Y:S01]  /*13a0*/  FSEL R7, R17, R19, P0 ;  /* 0x0000001311077208 */ /* 0x000fe20000000000 */
[----:B------:R-:W-:Y:S06]  /*13b0*/  BRA `(.L_x_3983) ;  /* 0x0000006c00f07947 */ /* 0x000fec0003800000 */
.L_x_3977:
[----:B------:R-:W-:Y:S01]  /*13c0*/  DADD R8, -RZ, |R18| ;  /* 0x00000000ff087229 */ /* 0x000fe20000000512 */
[----:B------:R-:W-:Y:S01]  /*13d0*/  UMOV UR12, 0x85ebc8a0 ;  /* 0x85ebc8a0000c7882 */ /* 0x000fe20000000000 */
[----:B------:R-:W-:Y:S01]  /*13e0*/  DADD R10, -RZ, |R16| ;  /* 0x00000000ff0a7229 */ /* 0x000fe20000000510 */
[----:B------:R-:W-:Y:S01]  /*13f0*/  UMOV UR13, 0x7fd1ccf3 ;  /* 0x7fd1ccf3000d7882 */ /* 0x000fe20000000000 */
[----:B------:R-:W-:-:S08]  /*1400*/  DSETP.GEU.AND P1, PT, |R16|, |R18|, PT ;  /* 0x400000121000722a */ /* 0x000fd00003f2e200 */
[----:B------:R-:W-:Y:S02]  /*1410*/  FSEL R4, R10, R8, !P1 ;  /* 0x000000080a047208 */ /* 0x000fe40004800000 */
[----:B------:R-:W-:Y:S02]  /*1420*/  FSEL R5, R11, R9, !P1 ;  /* 0x000000090b057208 */ /* 0x000fe40004800000 */
[----:B------:R-:W-:Y:S02]  /*1430*/  FSEL R6, R8, R10, !P1 ;  /* 0x0000000a08067208 */ /* 0x000fe40004800000 */
[----:B------:R-:W-:Y:S02]  /*1440*/  FSEL R7, R9, R11, !P1 ;  /* 0x0000000b09077208 */ /* 0x000fe40004800000 */
[----:B------:R-:W-:-:S14]  /*1450*/  DSETP.GT.AND P0, PT, R4, UR12, PT ;  /* 0x0000000c04007e2a */ /* 0x000fdc000bf04000 */
[----:B------:R-:W-:Y:S05]  /*1460*/  @!P0 BRA `(.L_x_3984) ;  /* 0x0000001000bc8947 */ /* 0x000fea0003800000 */
[----:B------:R-:W0:Y:S01]  /*1470*/  MUFU.RCP64H R5, 2.718280792236328125 ;  /* 0x4005bf0a00057908 */ /* 0x000e220000001800 */
[----:B------:R-:W-:Y:S01]  /*1480*/  IMAD.MOV.U32 R8, RZ, RZ, -0x74eba897 ;  /* 0x8b145769ff087424 */ /* 0x000fe200078e00ff */
[----:B------:R-:W-:Y:S01]  /*1490*/  FSETP.GEU.AND P1, PT, |R17|, 6.5827683646048100446e-37, PT ;  /* 0x036000001100780b */ /* 0x000fe20003f2e200 */
[----:B------:R-:W-:Y:S01]  /*14a0*/  IMAD.MOV.U32 R9, RZ, RZ, 0x4005bf0a ;  /* 0x4005bf0aff097424 */ /* 0x000fe200078e00ff */
[----:B------:R-:W-:Y:S01]  /*14b0*/  BSSY.RECONVERGENT B2, `(.L_x_3985) ;  /* 0x0000015000027945 */ /* 0x000fe20003800200 */
[----:B------:R-:W-:-:S06]  /*14c0*/  IMAD.MOV.U32 R4, RZ, RZ, 0x1 ;  /* 0x00000001ff047424 */ /* 0x000fcc00078e00ff */
[----:B0-----:R-:W-:-:S08]  /*14d0*/  DFMA R6, R4, -R8, 1 ;  /* 0x3ff000000406742b */ /* 0x001fd00000000808 */
[----:B------:R-:W-:-:S08]  /*14e0*/  DFMA R6, R6, R6, R6 ;  /* 0x000000060606722b */ /* 0x000fd00000000006 */
[----:B------:R-:W-:-:S08]  /*14f0*/  DFMA R6, R4, R6, R4 ;  /* 0x000000060406722b */ /* 0x000fd00000000004 */
[----:B------:R-:W-:-:S08]  /*1500*/  DFMA R4, R6, -R8, 1 ;  /* 0x3ff000000604742b */ /* 0x000fd00000000808 */
[----:B------:R-:W-:-:S08]  /*1510*/  DFMA R4, R6, R4, R6 ;  /* 0x000000040604722b */ /* 0x000fd00000000006 */
[----:B------:R-:W-:-:S08]  /*1520*/  DMUL R20, R4, R16 ;  /* 0x0000001004147228 */ /* 0x000fd00000000000 */
[----:B------:R-:W-:-:S08]  /*1530*/  DFMA R6, R20, -R8, R16 ;  /* 0x800000081406722b */ /* 0x000fd00000000010 */
[----:B------:R-:W-:-:S10]  /*1540*/  DFMA R20, R4, R6, R20 ;  /* 0x000000060414722b */ /* 0x000fd40000000014 */
[----:B------:R-:W-:-:S05]  /*1550*/  FFMA R0, RZ, 2.0897850990295410156, R21 ;  /* 0x4005bf0aff007823 */ /* 0x000fca0000000015 */
[----:B------:R-:W-:-:S13]  /*1560*/  FSETP.GT.AND P0, PT, |R0|, 1.469367938527859385e-39, PT ;  /* 0x001000000000780b */ /* 0x000fda0003f04200 */
[----:B------:R-:W-:Y:S05]  /*1570*/  @P0 BRA P1, `(.L_x_3986) ;  /* 0x0000000000200947 */ /* 0x000fea0000800000 */
[----:B------:R-:W-:Y:S01]  /*1580*/  IMAD.MOV.U32 R4, RZ, RZ, R16 ;  /* 0x000000ffff047224 */ /* 0x000fe200078e0010 */
[----:B------:R-:W-:Y:S01]  /*1590*/  MOV R0, 0x15e0 ;  /* 0x000015e000007802 */ /* 0x000fe20000000f00 */
[----:B------:R-:W-:Y:S02]  /*15a0*/  IMAD.MOV.U32 R5, RZ, RZ, R17 ;  /* 0x000000ffff057224 */ /* 0x000fe400078e0011 */
[----:B------:R-:W-:Y:S02]  /*15b0*/  IMAD.MOV.U32 R6, RZ, RZ, -0x74eba897 ;  /* 0x8b145769ff067424 */ /* 0x000fe400078e00ff */
[----:B------:R-:W-:-:S07]  /*15c0*/  IMAD.MOV.U32 R7, RZ, RZ, 0x4005bf0a ;  /* 0x4005bf0aff077424 */ /* 0x000fce00078e00ff */
[----:B-----5:R-:W-:Y:S05]  /*15d0*/  CALL.REL.NOINC `($__internal_145_$__cuda_sm20_div_rn_f64_full) ;  /* 0x000004f400347944 */ /* 0x020fea0003c00000 */
[----:B------:R-:W-:Y:S02]  /*15e0*/  IMAD.MOV.U32 R20, RZ, RZ, R54 ;  /* 0x000000ffff147224 */ /* 0x000fe400078e0036 */
[----:B------:R-:W-:-:S07]  /*15f0*/  IMAD.MOV.U32 R21, RZ, RZ, R55 ;  /* 0x000000ffff157224 */ /* 0x000fce00078e0037 */
.L_x_3986:
[----:B------:R-:W-:Y:S05]  /*1600*/  BSYNC.RECONVERGENT B2 ;  /* 0x0000000000027941 */ /* 0x000fea0003800200 */
.L_x_3985:
        /* <DEDUP_REMOVED lines=23> */
.L_x_3988:
[----:B------:R-:W-:Y:S05]  /*1780*/  BSYNC.RECONVERGENT B2 ;  /* 0x0000000000027941 */ /* 0x000fea0003800200 */
.L_x_3987:
[----:B------:R-:W-:Y:S01]  /*1790*/  DADD R8, -RZ, |R20| ;  /* 0x00000000ff087229 */ /* 0x000fe20000000514 */
[----:B------:R-:W-:Y:S01]  /*17a0*/  IMAD.MOV.U32 R4, RZ, RZ, RZ ;  /* 0x000000ffff047224 */ /* 0x000fe200078e00ff */
[----:B------:R-:W-:Y:S01]  /*17b0*/  DADD R54, -RZ, |R54| ;  /* 0x00000000ff367229 */ /* 0x000fe20000000536 */
[----:B------:R-:W-:Y:S01]  /*17c0*/  UMOV UR12, 0xffffffff ;  /* 0xffffffff000c7882 */ /* 0x000fe20000000000 */
[----:B------:R-:W-:Y:S01]  /*17d0*/  UMOV UR13, 0x7fefffff ;  /* 0x7fefffff000d7882 */ /* 0x000fe20000000000 */
[----:B------:R-:W-:Y:S01]  /*17e0*/  IMAD.MOV.U32 R12, RZ, RZ, 0x0 ;  /* 0x00000000ff0c7424 */ /* 0x000fe200078e00ff */
[----:B------:R-:W-:Y:S01]  /*17f0*/  UMOV UR14, UR13 ;  /* 0x0000000d000e7c82 */ /* 0x000fe20008000000 */
[----:B------:R-:W-:Y:S01]  /*1800*/  IMAD.MOV.U32 R13, RZ, RZ, 0x3fd80000 ;  /* 0x3fd80000ff0d7424 */ /* 0x000fe200078e00ff */
[----:B------:R-:W-:Y:S04]  /*1810*/  BSSY.RECONVERGENT B0, `(.L_x_3989) ;  /* 0x0000078000007945 */ /* 0x000fe80003800200 */
[----:B------:R-:W-:-:S02]  /*1820*/  ISETP.GT.U32.AND P1, PT, R8, R54, PT ;  /* 0x000000360800720c */ /* 0x000fc40003f24070 */
[----:B------:R-:W-:Y:S02]  /*1830*/  ISETP.LT.U32.AND P0, PT, R54, R8, PT ;  /* 0x000000083600720c */ /* 0x000fe40003f01070 */
[----:B------:R-:W-:Y:S02]  /*1840*/  ISETP.GT.U32.AND.EX P1, PT, R9, R55, PT, P1 ;  /* 0x000000370900720c */ /* 0x000fe40003f24110 */
[----:B------:R-:W-:Y:S02]  /*1850*/  ISETP.LT.U32.AND.EX P0, PT, R55, R9, PT, P0 ;  /* 0x000000093700720c */ /* 0x000fe40003f01100 */
[----:B------:R-:W-:Y:S02]  /*1860*/  SEL R23, R9, R55, P1 ;  /* 0x0000003709177207 */ /* 0x000fe40000800000 */
[----:B------:R-:W-:Y:S02]  /*1870*/  SEL R48, R55, R9, P0 ;  /* 0x0000000937307207 */ /* 0x000fe40000000000 */
[----:B------:R-:W-:-:S02]  /*1880*/  LOP3.LUT R0, R23, 0xffc00000, RZ, 0xc0, !PT ;  /* 0xffc0000017007812 */ /* 0x000fc400078ec0ff */
[----:B------:R-:W-:Y:S01]  /*1890*/  SEL R20, R54, R8, P0 ;  /* 0x0000000836147207 */ /* 0x000fe20000000000 */
[----:B------:R-:W-:Y:S01]  /*18a0*/  IMAD.MOV.U32 R21, RZ, RZ, R48 ;  /* 0x000000ffff157224 */ /* 0x000fe200078e0030 */
[----:B------:R-:W-:Y:S02]  /*18b0*/  LOP3.LUT R5, R0, 0x7fd00000, RZ, 0x3c, !PT ;  /* 0x7fd0000000057812 */ /* 0x000fe400078e3cff */
[----:B------:R-:W-:Y:S01]  /*18c0*/  SEL R22, R8, R54, P1 ;  /* 0x0000003608167207 */ /* 0x000fe20000800000 */
[----:B------:R-:W-:-:S03]  /*18d0*/  IMAD.U32 R8, RZ, RZ, UR14 ;  /* 0x0000000eff087e24 */ /* 0x000fc6000f8e00ff */
[C---:B------:R-:W-:Y:S02]  /*18e0*/  DMUL R6, R4.reuse, R20 ;  /* 0x0000001404067228 */ /* 0x040fe40000000000 */
[----:B------:R-:W-:-:S06]  /*18f0*/  DMUL R4, R4, R22 ;  /* 0x0000001604047228 */ /* 0x000fcc0000000000 */
[----:B------:R-:W-:-:S08]  /*1900*/  DMUL R6, R6, R6 ;  /* 0x0000000606067228 */ /* 0x000fd00000000000 */
[----:B------:R-:W-:-:S08]  /*1910*/  DFMA R6, R4, R4, R6 ;  /* 0x000000040406722b */ /* 0x000fd00000000006 */
[----:B------:R-:W-:Y:S02]  /*1920*/  DSETP.MIN.AND P0, P1, R6, UR12, PT ;  /* 0x0000000c06007e2a */ /* 0x000fe4000b900000 */
[----:B------:R-:W-:-:S05]  /*1930*/  IMAD.MOV.U32 R4, RZ, RZ, R7 ;  /* 0x000000ffff047224 */ /* 0x000fca00078e0007 */
[----:B------:R-:W-:Y:S01]  /*1940*/  FSEL R5, R4, UR14, P0 ;  /* 0x0000000e04057c08 */ /* 0x000fe20008000000 */
[----:B------:R-:W-:-:S05]  /*1950*/  IMAD.MOV.U32 R4, RZ, RZ, R6 ;  /* 0x000000ffff047224 */ /* 0x000fca00078e0006 */
[----:B------:R-:W-:Y:S01]  /*1960*/  SEL R4, R4, UR12, P0 ;  /* 0x0000000c04047c07 */ /* 0x000fe20008000000 */
[----:B------:R-:W-:Y:S01]  /*1970*/  DSETP.NEU.AND P0, PT, R20, RZ, PT ;  /* 0x000000ff1400722a */ /* 0x000fe20003f0d000 */
[----:B------:R-:W-:Y:S01]  /*1980*/  @P1 LOP3.LUT R5, R8, 0x80000, RZ, 0xfc, !PT ;  /* 0x0008000008051812 */ /* 0x000fe200078efcff */
[----:B------:R-:W-:Y:S01]  /*1990*/  IMAD.MOV.U32 R8, RZ, RZ, RZ ;  /* 0x000000ffff087224 */ /* 0x000fe200078e00ff */
[----:B------:R-:W-:Y:S02]  /*19a0*/  ISETP.GE.U32.AND P1, PT, R48, 0x7ff00000, PT ;  /* 0x7ff000003000780c */ /* 0x000fe40003f26070 */
[----:B------:R-:W0:Y:S03]  /*19b0*/  MUFU.RSQ64H R9, R5 ;  /* 0x0000000500097308 */ /* 0x000e260000001c00 */
[----:B0-----:R-:W-:-:S08]  /*19c0*/  DMUL R10, R8, R8 ;  /* 0x00000008080a7228 */ /* 0x001fd00000000000 */
[----:B------:R-:W-:-:S08]  /*19d0*/  DFMA R10, R4, -R10, 1 ;  /* 0x3ff00000040a742b */ /* 0x000fd0000000080a */
[----:B------:R-:W-:Y:S02]  /*19e0*/  DFMA R12, R10, R12, 0.5 ;  /* 0x3fe000000a0c742b */ /* 0x000fe4000000000c */
[----:B------:R-:W-:-:S08]  /*19f0*/  DMUL R10, R8, R10 ;  /* 0x0000000a080a7228 */ /* 0x000fd00000000000 */
[----:B------:R-:W-:-:S08]  /*1a00*/  DFMA R10, R12, R10, R8 ;  /* 0x0000000a0c0a722b */ /* 0x000fd00000000008 */
[----:B------:R-:W-:Y:S01]  /*1a10*/  DMUL R10, R6, R10 ;  /* 0x0000000a060a7228 */ /* 0x000fe20000000000 */
[----:B------:R-:W-:Y:S01]  /*1a20*/  LOP3.LUT R7, R0, 0x100000, RZ, 0xfc, !PT ;  /* 0x0010000000077812 */ /* 0x000fe200078efcff */
[----:B------:R-:W-:-:S06]  /*1a30*/  IMAD.MOV.U32 R6, RZ, RZ, RZ ;  /* 0x000000ffff067224 */ /* 0x000fcc00078e00ff */
[----:B------:R-:W-:-:S10]  /*1a40*/  DMUL R10, R10, R6 ;  /* 0x000000060a0a7228 */ /* 0x000fd40000000000 */
[----:B------:R-:W-:Y:S01]  /*1a50*/  @!P1 FSEL R48, R23, R11, !P0 ;  /* 0x0000000b17309208 */ /* 0x000fe20004000000 */
[----:B------:R-:W-:Y:S01]  /*1a60*/  IMAD.MOV.U32 R23, RZ, RZ, -0x3ff ;  /* 0xfffffc01ff177424 */ /* 0x000fe200078e00ff */
[----:B------:R-:W-:Y:S02]  /*1a70*/  @!P1 FSEL R20, R22, R10, !P0 ;  /* 0x0000000a16149208 */ /* 0x000fe40004000000 */
        /* <DEDUP_REMOVED lines=10> */
[----:B------:R-:W-:Y:S01]  /*1b20*/  LOP3.LUT R0, R48, 0xfffff, RZ, 0xc0, !PT ;  /* 0x000fffff30007812 */ /* 0x000fe200078ec0ff */
[----:B------:R-:W-:Y:S01]  /*1b30*/  IMAD.MOV.U32 R4, RZ, RZ, R20 ;  /* 0x000000ffff047224 */ /* 0x000fe200078e0014 */
[----:B------:R-:W-:Y:S01]  /*1b40*/  UMOV UR12, 0x3ae80f1e ;  /* 0x3ae80f1e000c7882 */ /* 0x000fe20000000000 */
[----:B------:R-:W-:Y:S01]  /*1b50*/  IMAD.MOV.U32 R8, RZ, RZ, RZ ;  /* 0x000000ffff087224 */ /* 0x000fe200078e00ff */
[----:B------:R-:W-:Y:S01]  /*1b60*/  LOP3.LUT R5, R0, 0x3ff00000, RZ, 0xfc, !PT ;  /* 0x3ff0000000057812 */ /* 0x000fe200078efcff */
[----:B------:R-:W-:Y:S01]  /*1b70*/  IMAD.MOV.U32 R20, RZ, RZ, -0x748574fc ;  /* 0x8b7a8b04ff147424 */ /* 0x000fe200078e00ff */
[----:B------:R-:W-:Y:S01]  /*1b80*/  UMOV UR13, 0x3eb1380b ;  /* 0x3eb1380b000d7882 */ /* 0x000fe20000000000 */
[----:B------:R-:W-:Y:S01]  /*1b90*/  IMAD.MOV.U32 R21, RZ, RZ, 0x3ed0ee25 ;  /* 0x3ed0ee25ff157424 */ /* 0x000fe200078e00ff */
[----:B------:R-:W-:Y:S01]  /*1ba0*/  ISETP.GE.U32.AND P0, PT, R5, 0x3ff6a09f, PT ;  /* 0x3ff6a09f0500780c */ /* 0x000fe20003f06070 */
[----:B------:R-:W-:Y:S01]  /*1bb0*/  UMOV UR20, 0x80000000 ;  /* 0x8000000000147882 */ /* 0x000fe20000000000 */
[----:B------:R-:W-:Y:S01]  /*1bc0*/  LEA.HI R23, R48, R23, RZ, 0xc ;  /* 0x0000001730177211 */ /* 0x000fe200078f60ff */
[----:B------:R-:W-:-:S10]  /*1bd0*/  UMOV UR21, 0x43300000 ;  /* 0x4330000000157882 */ /* 0x000fd40000000000 */
        /* <DEDUP_REMOVED lines=53> */
.L_x_3990:
[----:B------:R-:W-:Y:S01]  /*1f30*/  IMAD.MOV.U32 R6, RZ, RZ, 0x0 ;  /* 0x00000000ff067424 */ /* 0x000fe200078e00ff */
[----:B------:R-:W-:Y:S01]  /*1f40*/  LOP3.LUT P0, RZ, R5, 0x7fffffff, RZ, 0xc0, !PT ;  /* 0x7fffffff05ff7812 */ /* 0x000fe2000780c0ff */
[----:B------:R-:W-:-:S06]  /*1f50*/  IMAD.MOV.U32 R7, RZ, RZ, 0x7ff00000 ;  /* 0x7ff00000ff077424 */ /* 0x000fcc00078e00ff */
[----:B------:R-:W-:-:S10]  /*1f60*/  DFMA R6, R4, R6, +INF ;  /* 0x7ff000000406742b */ /* 0x000fd40000000006 */
[----:B------:R-:W-:Y:S02]  /*1f70*/  FSEL R20, R6, RZ, P0 ;  /* 0x000000ff06147208 */ /* 0x000fe40000000000 */
[----:B------:R-:W-:-:S07]  /*1f80*/  FSEL R21, R7, -QNAN , P0 ;  /* 0xfff0000007157808 */ /* 0x000fce0000000000 */
.L_x_3991:
[----:B------:R-:W-:Y:S05]  /*1f90*/  BSYNC.RECONVERGENT B0 ;  /* 0x0000000000007941 */ /* 0x000fea0003800200 */
.L_x_3989:
[----:B------:R-:W-:Y:S01]  /*1fa0*/  DADD R10, -RZ, |R18| ;  /* 0x00000000ff0a7229 */ /* 0x000fe20000000512 */
[----:B------:R-:W-:Y:S01]  /*1fb0*/  IMAD.MOV.U32 R4, RZ, RZ, 0x1 ;  /* 0x00000001ff047424 */ /* 0x000fe200078e00ff */
[----:B------:R-:W-:Y:S01]  /*1fc0*/  DADD R12, -RZ, |R16| ;  /* 0x00000000ff0c7229 */ /* 0x000fe20000000510 */
[----:B------:R-:W-:Y:S01]  /*1fd0*/  BSSY.RECONVERGENT B2, `(.L_x_3992) ;  /* 0x0000017000027945 */ /* 0x000fe20003800200 */
[----:B------:R-:W-:-:S08]  /*1fe0*/  DSETP.GEU.AND P1, PT, |R16|, |R18|, PT ;  /* 0x400000121000722a */ /* 0x000fd00003f2e200 */
[----:B------:R-:W-:Y:S02]  /*1ff0*/  FSEL R7, R11, R13, !P1 ;  /* 0x0000000d0b077208 */ /* 0x000fe40004800000 */
[----:B------:R-:W-:Y:S02]  /*2000*/  FSEL R6, R10, R12, !P1 ;  /* 0x0000000c0a067208 */ /* 0x000fe40004800000 */
[----:B------:R-:W0:Y:S01]  /*2010*/  MUFU.RCP64H R5, R7 ;  /* 0x0000000700057308 */ /* 0x000e220000001800 */
[----:B------:R-:W-:Y:S02]  /*2020*/  FSEL R10, R12, R10, !P1 ;  /* 0x0000000a0c0a7208 */ /* 0x000fe40004800000 */
[----:B------:R-:W-:-:S04]  /*2030*/  FSEL R11, R13, R11, !P1 ;  /* 0x0000000b0d0b7208 */ /* 0x000fc80004800000 */
        /* <DEDUP_REMOVED lines=16> */
.L_x_3993:
[----:B------:R-:W-:Y:S05]  /*2140*/  BSYNC.RECONVERGENT B2 ;  /* 0x0000000000027941 */ /* 0x000fea0003800200 */
.L_x_3992:
        /* <DEDUP_REMOVED lines=11> */
[----:B------:R-:W-:-:S02]  /*2200*/  DSETP.GEU.AND P0, PT, |R16|, |R18|, PT ;  /* 0x400000121000722a */ /* 0x000fc40003f0e200 */
[----:B------:R-:W-:-:S03]  /*2210*/  DADD R20, R20, 1 ;  /* 0x3ff0000014147429 */ /* 0x000fc60000000000 */
[C---:B------:R-:W-:Y:S01]  /*2220*/  DFMA R6, R4.reuse, R6, -UR12 ;  /* 0x8000000c04067e2b */ /* 0x040fe20008000006 */
[----:B------:R-:W-:Y:S01]  /*2230*/  UMOV UR12, 0xc8249315 ;  /* 0xc8249315000c7882 */ /* 0x000fe20000000000 */
[----:B------:R-:W-:Y:S01]  /*2240*/  UMOV UR13, 0x3f6f9690 ;  /* 0x3f6f9690000d7882 */ /* 0x000fe20000000000 */
[----:B------:R-:W-:Y:S02]  /*2250*/  FSEL R8, R8, R10, !P0 ;  /* 0x0000000a08087208 */ /* 0x000fe40004000000 */
[----:B------:R-:W-:Y:S02]  /*2260*/  FSEL R9, R9, R11, !P0 ;  /* 0x0000000b09097208 */ /* 0x000fe40004000000 */
[----:B------:R-:W-:Y:S01]  /*2270*/  @!P1 PLOP3.LUT P0, PT, P2, PT, PT, 0x80, 0x8 ;  /* 0x000000000008981c */ /* 0x000fe2000170f070 */
[----:B------:R-:W-:Y:S01]  /*2280*/  DFMA R6, R4, R6, UR12 ;  /* 0x0000000c04067e2b */ /* 0x000fe20008000006 */
[----:B------:R-:W-:Y:S01]  /*2290*/  UMOV UR12, 0xabc7cf0d ;  /* 0xabc7cf0d000c7882 */ /* 0x000fe20000000000 */
[----:B------:R-:W-:Y:S01]  /*22a0*/  UMOV UR13, 0x3f82cf5a ;  /* 0x3f82cf5a000d7882 */ /* 0x000fe20000000000 */
[----:B------:R-:W-:Y:S01]  /*22b0*/  DSETP.NEU.AND P3, PT, R8, RZ, PT ;  /* 0x000000ff0800722a */ /* 0x000fe20003f6d000 */
[----:B------:R-:W-:-:S02]  /*22c0*/  @!P1 IMAD.MOV.U32 R8, RZ, RZ, 0x54442d18 ;  /* 0x54442d18ff089424 */ /* 0x000fc400078e00ff */
[----:B------:R-:W-:Y:S02]  /*22d0*/  @!P1 IMAD.MOV.U32 R9, RZ, RZ, 0x3ff921fb ;  /* 0x3ff921fbff099424 */ /* 0x000fe400078e00ff */
        /* <DEDUP_REMOVED lines=46> */
[----:B------:R-:W-:Y:S02]  /*25c0*/  @P1 IMAD.MOV.U32 R6, RZ, RZ, 0x54442d18 ;  /* 0x54442d18ff061424 */ /* 0x000fe400078e00ff */
[----:B------:R-:W-:-:S05]  /*25d0*/  @P1 IMAD.MOV.U32 R7, RZ, RZ, 0x400921fb ;  /* 0x400921fbff071424 */ /* 0x000fca00078e00ff */
[----:B------:R-:W-:Y:S02]  /*25e0*/  @!P1 DADD R4, -RZ, -R54 ;  /* 0x00000000ff049229 */ /* 0x000fe40000000936 */
[----:B------:R-:W-:-:S08]  /*25f0*/  @P1 DADD R6, -R54, R6 ;  /* 0x0000000036061229 */ /* 0x000fd00000000106 */
[----:B------:R-:W-:Y:S02]  /*2600*/  @!P1 FSEL R4, R54, R4, !P0 ;  /* 0x0000000436049208 */ /* 0x000fe40004000000 */
[----:B------:R-:W-:Y:S02]  /*2610*/  @!P1 FSEL R5, R55, R5, !P0 ;  /* 0x0000000537059208 */ /* 0x000fe40004000000 */
[----:B------:R-:W-:-:S04]  /*2620*/  @P1 PLOP3.LUT P0, PT, P2, PT, PT, 0x80, 0x8 ;  /* 0x000000000008181c */ /* 0x000fc8000170f070 */
[----:B------:R-:W-:Y:S01]  /*2630*/  @!P1 DADD R4, R4, R8 ;  /* 0x0000000004049229 */ /* 0x000fe20000000008 */
[----:B------:R-:W-:-:S05]  /*2640*/  @P3 FSEL R9, R0, 3.37028055040000000000e+12, !P0 ;  /* 0x54442d1800093808 */ /* 0x000fca0004000000 */
[----:B------:R-:W-:Y:S01]  /*2650*/  @P1 FSEL R4, R6, R54, !P0 ;  /* 0x0000003606041208 */ /* 0x000fe20004000000 */
[----:B------:R-:W-:Y:S01]  /*2660*/  @P3 IMAD.MOV.U32 R6, RZ, RZ, 0x4002d97c ;  /* 0x4002d97cff063424 */ /* 0x000fe200078e00ff */
[----:B------:R-:W-:Y:S01]  /*2670*/  @P1 FSEL R5, R7, R55, !P0 ;  /* 0x0000003707051208 */ /* 0x000fe20004000000 */
[C-C-:B------:R-:W-:Y:S01]  /*2680*/  @P3 DSETP.NEU.AND P1, PT, |R16|.reuse, |R18|.reuse, PT ;  /* 0x400000121000322a */ /* 0x140fe20003f2d200 */
[----:B------:R-:W-:Y:S01]  /*2690*/  @!P3 FSEL R7, RZ, 2.1426990032196044922, P0 ;  /* 0x400921fbff07b808 */ /* 0x000fe20000000000 */
[----:B------:R-:W-:Y:S01]  /*26a0*/  DADD R16, |R16|, |R18| ;  /* 0x0000000010107229 */ /* 0x000fe20000000612 */
[----:B------:R-:W-:Y:S02]  /*26b0*/  @P3 FSEL R11, R6, 1.8213495016098022461, !P0 ;  /* 0x3fe921fb060b3808 */ /* 0x000fe40004000000 */
        /* <DEDUP_REMOVED lines=10> */
.L_x_3984:
[----:B------:R-:W-:-:S14]  /*2760*/  DSETP.NEU.AND P0, PT, R6, 1, PT ;  /* 0x3ff000000600742a */ /* 0x000fdc0003f0d000 */
[----:B------:R-:W-:Y:S05]  /*2770*/  @P0 BRA `(.L_x_3994) ;  /* 0x0000001400200947 */ /* 0x000fea0003800000 */
[----:B------:R-:W-:Y:S01]  /*2780*/  UMOV UR12, 0x6a3f9475 ;  /* 0x6a3f9475000c7882 */ /* 0x000fe20000000000 */
[----:B------:R-:W-:Y:S02]  /*2790*/  UMOV UR13, 0x20ca2fe7 ;  /* 0x20ca2fe7000d7882 */ /* 0x000fe40000000000 */
[----:B------:R-:W-:-:S14]  /*27a0*/  DSETP.GEU.AND P0, PT, R4, UR12, PT ;  /* 0x0000000c04007e2a */ /* 0x000fdc000bf0e000 */
[----:B------:R-:W-:Y:S05]  /*27b0*/  @P0 BRA `(.L_x_3995) ;  /* 0x0000000400600947 */ /* 0x000fea0003800000 */
[C---:B------:R-:W-:Y:S01]  /*27c0*/  DMUL R6, R4.reuse, R4 ;  /* 0x0000000404067228 */ /* 0x040fe20000000000 */
[----:B------:R-:W-:Y:S01]  /*27d0*/  IMAD.MOV.U32 R8, RZ, RZ, -0x2449a4b7 ;  /* 0xdbb65b49ff087424 */ /* 0x000fe200078e00ff */
[----:B------:R-:W-:Y:S01]  /*27e0*/  UMOV UR12, 0x2a25ff7e ;  /* 0x2a25ff7e000c7882 */ /* 0x000fe20000000000 */
[----:B------:R-:W-:Y:S01]  /*27f0*/  IMAD.MOV.U32 R9, RZ, RZ, 0x3f2d3b63 ;  /* 0x3f2d3b63ff097424 */ /* 0x000fe200078e00ff */
[----:B------:R-:W-:Y:S01]  /*2800*/  UMOV UR13, 0x3ef53e1d ;  /* 0x3ef53e1d000d7882 */ /* 0x000fe20000000000 */
[----:B------:R-:W-:Y:S01]  /*2810*/  ISETP.GE.AND P2, PT, R17, RZ, PT ;  /* 0x000000ff1100720c */ /* 0x000fe20003f46270 */
[----:B------:R-:W-:Y:S01]  /*2820*/  @!P1 IMAD.MOV.U32 R12, RZ, RZ, 0x54442d18 ;  /* 0x54442d18ff0c9424 */ /* 0x000fe200078e00ff */
[----:B------:R-:W-:Y:S01]  /*2830*/  DMUL R20, R4, 0.5 ;  /* 0x3fe0000004147828 */ /* 0x000fe20000000000 */
[----:B------:R-:W-:Y:S01]  /*2840*/  @!P1 IMAD.MOV.U32 R13, RZ, RZ, 0x3ff921fb ;  /* 0x3ff921fbff0d9424 */ /* 0x000fe200078e00ff */
[----:B------:R-:W-:Y:S01]  /*2850*/  DFMA R8, R6, -UR12, R8 ;  /* 0x8000000c06087c2b */ /* 0x000fe20008000008 */
[----:B------:R-:W-:Y:S01]  /*2860*/  UMOV UR12, 0x8dde082e ;  /* 0x8dde082e000c7882 */ /* 0x000fe20000000000 */
[----:B------:R-:W-:Y:S01]  /*2870*/  UMOV UR13, 0x3f531278 ;  /* 0x3f531278000d7882 */ /* 0x000fe20000000000 */
[----:B------:R-:W-:Y:S01]  /*2880*/  @!P1 PLOP3.LUT P0, PT, P2, PT, PT, 0x80, 0x8 ;  /* 0x000000000008981c */ /* 0x000fe2000170f070 */
[----:B------:R-:W-:-:S02]  /*2890*/  IMAD.MOV.U32 R0, RZ, RZ, 0x7f3321d2 ;  /* 0x7f3321d2ff007424 */ /* 0x000fc400078e00ff */
[----:B------:R-:W-:Y:S02]  /*28a0*/  DMUL R20, R4, R20 ;  /* 0x0000001404147228 */ /* 0x000fe40000000000 */
        /* <DEDUP_REMOVED lines=59> */
[----:B------:R-:W-:-:S05]  /*2c60*/  FSEL R13, R0, 3.37028055040000000000e+12, !P0 ;  /* 0x54442d18000d7808 */ /* 0x000fca0004000000 */
[----:B------:R-:W-:Y:S01]  /*2c70*/  @P1 FSEL R6, R8, R10, !P0 ;  /* 0x0000000a08061208 */ /* 0x000fe20004000000 */
[----:B------:R-:W-:Y:S01]  /*2c80*/  IMAD.MOV.U32 R10, RZ, RZ, 0x4002d97c ;  /* 0x4002d97cff0a7424 */ /* 0x000fe200078e00ff */
[----:B------:R-:W-:Y:S01]  /*2c90*/  @P1 FSEL R7, R9, R11, !P0 ;  /* 0x0000000b09071208 */ /* 0x000fe20004000000 */
[C-C-:B------:R-:W-:Y:S02]  /*2ca0*/  DADD R8, |R16|.reuse, |R18|.reuse ;  /* 0x0000000010087229 */ /* 0x140fe40000000612 */
[----:B------:R-:W-:Y:S01]  /*2cb0*/  DSETP.NEU.AND P1, PT, |R16|, |R18|, PT ;  /* 0x400000121000722a */ /* 0x000fe20003f2d200 */
[----:B------:R-:W-:-:S05]  /*2cc0*/  FSEL R11, R10, 1.8213495016098022461, !P0 ;  /* 0x3fe921fb0a0b7808 */ /* 0x000fca0004000000 */
[----:B------:R-:W-:Y:S01]  /*2cd0*/  FSEL R11, R11, R7, !P1 ;  /* 0x000000070b0b7208 */ /* 0x000fe20004800000 */
[----:B------:R-:W-:Y:S01]  /*2ce0*/  DSETP.NAN.AND P0, PT, R8, R8, PT ;  /* 0x000000080800722a */ /* 0x000fe20003f08000 */
[----:B------:R-:W-:Y:S02]  /*2cf0*/  FSEL R7, R13, R6, !P1 ;  /* 0x000000060d077208 */ /* 0x000fe40004800000 */
[----:B------:R-:W-:-:S03]  /*2d00*/  LOP3.LUT R19, R11, 0x80000000, R19, 0xb8, !PT ;  /* 0x800000000b137812 */ /* 0x000fc600078eb813 */
[----:B------:R-:W-:Y:S02]  /*2d10*/  FSEL R6, R8, R7, P0 ;  /* 0x0000000708067208 */ /* 0x000fe40000000000 */
[----:B------:R-:W-:Y:S01]  /*2d20*/  FSEL R7, R9, R19, P0 ;  /* 0x0000001309077208 */ /* 0x000fe20000000000 */
[----:B------:R-:W-:Y:S06]  /*2d30*/  BRA `(.L_x_3983) ;  /* 0x0000005400907947 */ /* 0x000fec0003800000 */
.L_x_3995:
[----:B------:R-:W-:Y:S01]  /*2d40*/  DMUL R6, R4, R4 ;  /* 0x0000000404067228 */ /* 0x000fe20000000000 */
[----:B------:R-:W-:Y:S09]  /*2d50*/  BSSY.RECONVERGENT B2, `(.L_x_3996) ;  /* 0x000008e000027945 */ /* 0x000ff20003800200 */
[----:B------:R-:W-:-:S02]  /*2d60*/  FSETP.GEU.FTZ.AND P0, PT, R7, 1.7916666269302368164, PT ;  /* 0x3fe555550700780b */ /* 0x000fc40003f1e000 */
[----:B------:R-:W-:-:S04]  /*2d70*/  FSETP.GT.FTZ.AND P1, PT, R7, -1.6999999284744262695, PT ;  /* 0xbfd999990700780b */ /* 0x000fc80003f34000 */
[----:B------:R-:W-:-:S13]  /*2d80*/  PLOP3.LUT P0, PT, P0, P1, PT, 0xf2, 0x2f ;  /* 0x00000000002f781c */ /* 0x000fda0000703e72 */
[----:B------:R-:W-:Y:S05]  /*2d90*/  @P0 BRA `(.L_x_3997) ;  /* 0x0000000000d80947 */ /* 0x000fea0003800000 */
[----:B------:R-:W-:Y:S01]  /*2da0*/  DMUL R20, R4, R4 ;  /* 0x0000000404147228 */ /* 0x000fe20000000000 */
[----:B------:R-:W-:Y:S01]  /*2db0*/  BSSY.RECONVERGENT B3, `(.L_x_3998) ;  /* 0x0000016000037945 */ /* 0x000fe20003800200 */
[----:B------:R-:W-:-:S06]  /*2dc0*/  IMAD.MOV.U32 R4, RZ, RZ, 0x1 ;  /* 0x00000001ff047424 */ /* 0x000fcc00078e00ff */
[----:B------:R-:W-:Y:S02]  /*2dd0*/  DADD R8, R20, 2 ;  /* 0x4000000014087429 */ /* 0x000fe40000000000 */
[----:B------:R-:W-:-:S04]  /*2de0*/  FSETP.GEU.AND P1, PT, |R21|, 6.5827683646048100446e-37, PT ;  /* 0x036000001500780b */ /* 0x000fc80003f2e200 */
[----:B------:R-:W0:Y:S02]  /*2df0*/  MUFU.RCP64H R5, R9 ;  /* 0x0000000900057308 */ /* 0x000e240000001800 */
        /* <DEDUP_REMOVED lines=13> */
[----:B------:R-:W-:Y:S02]  /*2ed0*/  IMAD.MOV.U32 R7, RZ, RZ, R9 ;  /* 0x000000ffff077224 */ /* 0x000fe400078e0009 */
[----:B------:R-:W-:Y:S02]  /*2ee0*/  IMAD.MOV.U32 R4, RZ, RZ, R20 ;  /* 0x000000ffff047224 */ /* 0x000fe400078e0014 */
[----:B------:R-:W-:-:S07]  /*2ef0*/  IMAD.MOV.U32 R5, RZ, RZ, R21 ;  /* 0x000000ffff057224 */ /* 0x000fce00078e0015 */
[----:B-----5:R-:W-:Y:S05]  /*2f00*/  CALL.REL.NOINC `($__internal_145_$__cuda_sm20_div_rn_f64_full) ;  /* 0x000004d800e87944 */ /* 0x020fea0003c00000 */
.L_x_3999:
[----:B------:R-:W-:Y:S05]  /*2f10*/  BSYNC.RECONVERGENT B3 ;  /* 0x0000000000037941 */ /* 0x000fea0003800200 */
.L_x_3998:
[----:B------:R-:W-:Y:S01]  /*2f20*/  DMUL R54, R20, -R54 ;  /* 0x8000003614367228 */ /* 0x000fe20000000000 */
[----:B------:R-:W-:Y:S01]  /*2f30*/  IMAD.MOV.U32 R8, RZ, RZ, -0x314d23bc ;  /* 0xceb2dc44ff087424 */ /* 0x000fe200078e00ff */
[----:B------:R-:W-:Y:S01]  /*2f40*/  UMOV UR12, 0x2fbe14b5 ;  /* 0x2fbe14b5000c7882 */ /* 0x000fe20000000000 */
[----:B------:R-:W-:Y:S01]  /*2f50*/  IMAD.MOV.U32 R9, RZ, RZ, 0x3ed087ff ;  /* 0x3ed087ffff097424 */ /* 0x000fe200078e00ff */
[----:B------:R-:W-:-:S04]  /*2f60*/  UMOV UR13, 0x3eb372fb ;  /* 0x3eb372fb000d7882 */ /* 0x000fc80000000000 */
[----:B------:R-:W-:-:S08]  /*2f70*/  DADD R4, R20, R54 ;  /* 0x0000000014047229 */ /* 0x000fd00000000036 */
[----:B------:R-:W-:-:S08]  /*2f80*/  DMUL R6, R4, R4 ;  /* 0x0000000404067228 */ /* 0x000fd00000000000 */
[----:B------:R-:W-:Y:S01]  /*2f90*/  DFMA R8, R6, UR12, R8 ;  /* 0x0000000c06087c2b */ /* 0x000fe20008000008 */
[----:B------:R-:W-:Y:S01]  /*2fa0*/  UMOV UR12, 0x890f468c ;  /* 0x890f468c000c7882 */ /* 0x000fe20000000000 */
[----:B------:R-:W-:-:S06]  /*2fb0*/  UMOV UR13, 0x3ef3b9ff ;  /* 0x3ef3b9ff000d7882 */ /* 0x000fcc0000000000 */
        /* <DEDUP_REMOVED lines=15> */
[----:B------:R-:W-:-:S08]  /*30b0*/  DFMA R8, R6, R8, UR12 ;  /* 0x0000000c06087e2b */ /* 0x000fd00008000008 */
[----:B------:R-:W-:-:S08]  /*30c0*/  DMUL R8, R6, R8 ;  /* 0x0000000806087228 */ /* 0x000fd00000000000 */
[----:B------:R-:W-:-:S08]  /*30d0*/  DFMA R8, R4, R8, R54 ;  /* 0x000000080408722b */ /* 0x000fd00000000036 */
[----:B------:R-:W-:Y:S01]  /*30e0*/  DADD R20, R20, R8 ;  /* 0x0000000014147229 */ /* 0x000fe20000000008 */
[----:B------:R-:W-:Y:S10]  /*30f0*/  BRA `(.L_x_4000) ;  /* 0x00000004004c7947 */ /* 0x000ff40003800000 */
.L_x_3997:
[----:B------:R-:W-:Y:S01]  /*3100*/  DADD R4, R6, 1 ;  /* 0x3ff0000006047429 */ /* 0x000fe20000000000 */
[----:B------:R-:W-:-:S09]  /*3110*/  IMAD.MOV.U32 R23, RZ, RZ, -0x3ff ;  /* 0xfffffc01ff177424 */ /* 0x000fd200078e00ff */
[----:B------:R-:W-:Y:S01]  /*3120*/  ISETP.GT.AND P0, PT, R5, 0xfffff, PT ;  /* 0x000fffff0500780c */ /* 0x000fe20003f04270 */
[----:B------:R-:W-:Y:S02]  /*3130*/  IMAD.MOV.U32 R6, RZ, RZ, R4 ;  /* 0x000000ffff067224 */ /* 0x000fe400078e0004 */
[--C-:B------:R-:W-:Y:S02]  /*3140*/  IMAD.MOV.U32 R7, RZ, RZ, R5.reuse ;  /* 0x000000ffff077224 */ /* 0x100fe400078e0005 */
[----:B------:R-:W-:-:S08]  /*3150*/  IMAD.MOV.U32 R0, RZ, RZ, R5 ;  /* 0x000000ffff007224 */ /* 0x000fd000078e0005 */
        /* <DEDUP_REMOVED lines=71> */
.L_x_4001:
[----:B------:R-:W-:Y:S01]  /*35d0*/  IMAD.MOV.U32 R4, RZ, RZ, 0x0 ;  /* 0x00000000ff047424 */ /* 0x000fe200078e00ff */
[----:B------:R-:W-:Y:S01]  /*35e0*/  LOP3.LUT P0, RZ, R7, 0x7fffffff, RZ, 0xc0, !PT ;  /* 0x7fffffff07ff7812 */ /* 0x000fe2000780c0ff */
[----:B------:R-:W-:-:S06]  /*35f0*/  IMAD.MOV.U32 R5, RZ, RZ, 0x7ff00000 ;  /* 0x7ff00000ff057424 */ /* 0x000fcc00078e00ff */
[----:B------:R-:W-:-:S10]  /*3600*/  DFMA R4, R6, R4, +INF ;  /* 0x7ff000000604742b */ /* 0x000fd40000000004 */
[----:B------:R-:W-:Y:S02]  /*3610*/  FSEL R20, R4, RZ, P0 ;  /* 0x000000ff04147208 */ /* 0x000fe40000000000 */
[----:B------:R-:W-:-:S07]  /*3620*/  FSEL R21, R5, -QNAN , P0 ;  /* 0xfff0000005157808 */ /* 0x000fce0000000000 */
.L_x_4000:
[----:B------:R-:W-:Y:S05]  /*3630*/  BSYNC.RECONVERGENT B2 ;  /* 0x0000000000027941 */ /* 0x000fea0003800200 */
.L_x_3996:
[----:B------:R-:W-:Y:S01]  /*3640*/  DADD R4, -RZ, |R16| ;  /* 0x00000000ff047229 */ /* 0x000fe20000000510 */
[----:B------:R-:W-:Y:S01]  /*3650*/  UMOV UR12, 0x2a25ff7e ;  /* 0x2a25ff7e000c7882 */ /* 0x000fe20000000000 */
[--C-:B------:R-:W-:Y:S01]  /*3660*/  DADD R6, -RZ, |R18|.reuse ;  /* 0x00000000ff067229 */ /* 0x100fe20000000512 */
[----:B------:R-:W-:Y:S01]  /*3670*/  UMOV UR13, 0x3ef53e1d ;  /* 0x3ef53e1d000d7882 */ /* 0x000fe20000000000 */
[----:B------:R-:W-:Y:S01]  /*3680*/  DSETP.GEU.AND P2, PT, |R16|, |R18|, PT ;  /* 0x400000121000722a */ /* 0x000fe20003f4e200 */
[----:B------:R-:W-:Y:S01]  /*3690*/  ISETP.GE.AND P1, PT, R17, RZ, PT ;  /* 0x000000ff1100720c */ /* 0x000fe20003f26270 */
[----:B------:R-:W-:Y:S01]  /*36a0*/  IMAD.MOV.U32 R12, RZ, RZ, 0x4002d97c ;  /* 0x4002d97cff0c7424 */ /* 0x000fe200078e00ff */
[----:B------:R-:W-:Y:S01]  /*36b0*/  DMUL R20, R20, 0.5 ;  /* 0x3fe0000014147828 */ /* 0x000fe20000000000 */
[----:B------:R-:W-:-:S04]  /*36c0*/  IMAD.MOV.U32 R0, RZ, RZ, 0x7f3321d2 ;  /* 0x7f3321d2ff007424 */ /* 0x000fc800078e00ff */
[----:B------:R-:W-:Y:S01]  /*36d0*/  FSEL R8, R4, R6, !P2 ;  /* 0x0000000604087208 */ /* 0x000fe20005000000 */
[----:B------:R-:W-:Y:S01]  /*36e0*/  IMAD.MOV.U32 R4, RZ, RZ, -0x2449a4b7 ;  /* 0xdbb65b49ff047424 */ /* 0x000fe200078e00ff */
[----:B------:R-:W-:Y:S01]  /*36f0*/  FSEL R9, R5, R7, !P2 ;  /* 0x0000000705097208 */ /* 0x000fe20005000000 */
[----:B------:R-:W-:-:S03]  /*3700*/  IMAD.MOV.U32 R5, RZ, RZ, 0x3f2d3b63 ;  /* 0x3f2d3b63ff057424 */ /* 0x000fc600078e00ff */
[----:B------:R-:W-:Y:S01]  /*3710*/  @!P2 PLOP3.LUT P0, PT, P1, PT, PT, 0x80, 0x8 ;  /* 0x000000000008a81c */ /* 0x000fe20000f0f070 */
[----:B------:R-:W-:Y:S01]  /*3720*/  @!P2 IMAD.MOV.U32 R10, RZ, RZ, 0x54442d18 ;  /* 0x54442d18ff0aa424 */ /* 0x000fe200078e00ff */
[----:B------:R-:W-:Y:S01]  /*3730*/  DMUL R6, R8, R8 ;  /* 0x0000000808067228 */ /* 0x000fe20000000000 */
[----:B------:R-:W-:-:S07]  /*3740*/  @!P2 IMAD.MOV.U32 R11, RZ, RZ, 0x3ff921fb ;  /* 0x3ff921fbff0ba424 */ /* 0x000fce00078e00ff */
[----:B------:R-:W-:Y:S01]  /*3750*/  DFMA R4, R6, -UR12, R4 ;  /* 0x8000000c06047c2b */ /* 0x000fe20008000004 */
        /* <DEDUP_REMOVED lines=51> */
[----:B------:R-:W-:Y:S01]  /*3a90*/  DMUL R4, R4, R6 ;  /* 0x0000000604047228 */ /* 0x000fe20000000000 */
[----:B------:R-:W-:Y:S02]  /*3aa0*/  @P2 IMAD.MOV.U32 R6, RZ, RZ, 0x54442d18 ;  /* 0x54442d18ff062424 */ /* 0x000fe400078e00ff */
[----:B------:R-:W-:-:S05]  /*3ab0*/  @P2 IMAD.MOV.U32 R7, RZ, RZ, 0x400921fb ;  /* 0x400921fbff072424 */ /* 0x000fca00078e00ff */
[----:B------:R-:W-:-:S08]  /*3ac0*/  DFMA R8, R4, R8, R8 ;  /* 0x000000080408722b */ /* 0x000fd00000000008 */
[----:B------:R-:W-:Y:S02]  /*3ad0*/  @!P2 DADD R4, -RZ, -R8 ;  /* 0x00000000ff04a229 */ /* 0x000fe40000000908 */
[----:B------:R-:W-:-:S08]  /*3ae0*/  @P2 DADD R6, -R8, R6 ;  /* 0x0000000008062229 */ /* 0x000fd00000000106 */
[----:B------:R-:W-:Y:S02]  /*3af0*/  @!P2 FSEL R4, R8, R4, !P0 ;  /* 0x000000040804a208 */ /* 0x000fe40004000000 */
[----:B------:R-:W-:Y:S02]  /*3b00*/  @!P2 FSEL R5, R9, R5, !P0 ;  /* 0x000000050905a208 */ /* 0x000fe40004000000 */
[----:B------:R-:W-:Y:S01]  /*3b10*/  @P2 PLOP3.LUT P0, PT, P1, PT, PT, 0x80, 0x8 ;  /* 0x000000000008281c */ /* 0x000fe20000f0f070 */
[----:B------:R-:W-:-:S03]  /*3b20*/  DSETP.NEU.AND P1, PT, |R16|, |R18|, PT ;  /* 0x400000121000722a */ /* 0x000fc60003f2d200 */
[----:B------:R-:W-:Y:S02]  /*3b30*/  @!P2 DADD R4, R4, R10 ;  /* 0x000000000404a229 */ /* 0x000fe4000000000a */
[----:B------:R-:W-:-:S04]  /*3b40*/  DADD R10, |R16|, |R18| ;  /* 0x00000000100a7229 */ /* 0x000fc80000000612 */
[----:B------:R-:W-:Y:S02]  /*3b50*/  @P2 FSEL R5, R7, R9, !P0 ;  /* 0x0000000907052208 */ /* 0x000fe40004000000 */
[----:B------:R-:W-:Y:S02]  /*3b60*/  FSEL R7, R12, 1.8213495016098022461, !P0 ;  /* 0x3fe921fb0c077808 */ /* 0x000fe40004000000 */
[----:B------:R-:W-:Y:S02]  /*3b70*/  @P2 FSEL R4, R6, R8, !P0 ;  /* 0x0000000806042208 */ /* 0x000fe40004000000 */
[----:B------:R-:W-:Y:S01]  /*3b80*/  FSEL R9, R0, 3.37028055040000000000e+12, !P0 ;  /* 0x54442d1800097808 */ /* 0x000fe20004000000 */
[----:B------:R-:W-:Y:S01]  /*3b90*/  DSETP.NAN.AND P0, PT, R10, R10, PT ;  /* 0x0000000a0a00722a */ /* 0x000fe20003f08000 */
[----:B------:R-:W-:Y:S02]  /*3ba0*/  FSEL R7, R7, R5, !P1 ;  /* 0x0000000507077208 */ /* 0x000fe40004800000 */
[----:B------:R-:W-:-:S02]  /*3bb0*/  FSEL R5, R9, R4, !P1 ;  /* 0x0000000409057208 */ /* 0x000fc40004800000 */
[----:B------:R-:W-:Y:S02]  /*3bc0*/  LOP3.LUT R19, R7, 0x80000000, R19, 0xb8, !PT ;  /* 0x8000000007137812 */ /* 0x000fe400078eb813 */
[----:B------:R-:W-:Y:S02]  /*3bd0*/  FSEL R6, R10, R5, P0 ;  /* 0x000000050a067208 */ /* 0x000fe40000000000 */
[----:B------:R-:W-:Y:S01]  /*3be0*/  FSEL R7, R11, R19, P0 ;  /* 0x000000130b077208 */ /* 0x000fe20000000000 */
[----:B------:R-:W-:Y:S06]  /*3bf0*/  BRA `(.L_x_3983) ;  /* 0x0000004400e07947 */ /* 0x000fec0003800000 */
.L_x_3994:
[C-C-:B------:R-:W-:Y:S01]  /*3c00*/  DSETP.MIN.AND P0, P2, R6.reuse, R4.reuse, PT ;  /* 0x000000040600722a */ /* 0x140fe20003a00000 */
[----:B------:R-:W-:Y:S01]  /*3c10*/  IMAD.MOV.U32 R0, RZ, RZ, R6 ;  /* 0x000000ffff007224 */ /* 0x000fe200078e0006 */
[----:B------:R-:W-:Y:S01]  /*3c20*/  DSETP.MAX.AND P3, P4, R6, R4, PT ;  /* 0x000000040600722a */ /* 0x000fe20003c6f000 */
[----:B------:R-:W-:Y:S01]  /*3c30*/  IMAD.MOV.U32 R21, RZ, RZ, R4 ;  /* 0x000000ffff157224 */ /* 0x000fe200078e0004 */
[----:B------:R-:W-:Y:S01]  /*3c40*/  UMOV UR12, 0x4ad4b81f ;  /* 0x4ad4b81f000c7882 */ /* 0x000fe20000000000 */
[--C-:B------:R-:W-:Y:S01]  /*3c50*/  IMAD.MOV.U32 R13, RZ, RZ, R7.reuse ;  /* 0x000000ffff0d7224 */ /* 0x100fe200078e0007 */
[----:B------:R-:W-:Y:S01]  /*3c60*/  UMOV UR13, 0x358dee7a ;  /* 0x358dee7a000d7882 */ /* 0x000fe20000000000 */
[----:B------:R-:W-:Y:S01]  /*3c70*/  IMAD.MOV.U32 R20, RZ, RZ, R7 ;  /* 0x000000ffff147224 */ /* 0x000fe200078e0007 */
[----:B------:R-:W-:Y:S01]  /*3c80*/  SEL R12, R0, R21, P0 ;  /* 0x00000015000c7207 */ /* 0x000fe20000000000 */
[--C-:B------:R-:W-:Y:S02]  /*3c90*/  IMAD.MOV.U32 R0, RZ, RZ, R5.reuse ;  /* 0x000000ffff007224 */ /* 0x100fe400078e0005 */
[----:B------:R-:W-:-:S03]  /*3ca0*/  IMAD.MOV.U32 R23, RZ, RZ, R5 ;  /* 0x000000ffff177224 */ /* 0x000fc600078e0005 */
[----:B------:R-:W-:Y:S02]  /*3cb0*/  FSEL R13, R13, R0, P0 ;  /* 0x000000000d0d7208 */ /* 0x000fe40000000000 */
[----:B------:R-:W-:Y:S01]  /*3cc0*/  @P2 LOP3.LUT R13, R0, 0x80000, RZ, 0xfc, !PT ;  /* 0x00080000000d2812 */ /* 0x000fe200078efcff */
[----:B------:R-:W-:Y:S01]  /*3cd0*/  IMAD.MOV.U32 R0, RZ, RZ, R6 ;  /* 0x000000ffff007224 */ /* 0x000fe200078e0006 */
[----:B------:R-:W-:Y:S02]  /*3ce0*/  FSEL R49, R20, R23, P3 ;  /* 0x0000001714317208 */ /* 0x000fe40001800000 */
[----:B------:R-:W-:Y:S02]  /*3cf0*/  @P4 LOP3.LUT R49, R23, 0x80000, RZ, 0xfc, !PT ;  /* 0x0008000017314812 */ /* 0x000fe400078efcff */
[----:B------:R-:W-:Y:S01]  /*3d00*/  SEL R20, R0, R21, P3 ;  /* 0x0000001500147207 */ /* 0x000fe20001800000 */
[----:B------:R-:W-:Y:S01]  /*3d10*/  DSETP.GEU.AND P0, PT, R12, UR12, PT ;  /* 0x0000000c0c007e2a */ /* 0x000fe2000bf0e000 */
[----:B------:R-:W-:Y:S01]  /*3d20*/  UMOV UR12, 0xc57e649a ;  /* 0xc57e649a000c7882 */ /* 0x000fe20000000000 */
[----:B------:R-:W-:Y:S01]  /*3d30*/  IMAD.MOV.U32 R21, RZ, RZ, R49 ;  /* 0x000000ffff157224 */ /* 0x000fe200078e0031 */
[----:B------:R-:W-:-:S05]  /*3d40*/  UMOV UR13, 0x4a511b0e ;  /* 0x4a511b0e000d7882 */ /* 0x000fca0000000000 */
[----:B------:R-:W-:-:S14]  /*3d50*/  DSETP.LEU.AND P2, PT, R20, UR12, PT ;  /* 0x0000000c14007e2a */ /* 0x000fdc000bf4b000 */
[----:B------:R-:W-:Y:S05]  /*3d60*/  @P0 BRA P2, `(.L_x_4002) ;  /* 0x0000000c00c80947 */ /* 0x000fea0001000000 */
[----:B------:R-:W-:Y:S01]  /*3d70*/  ISETP.GT.U32.AND P2, PT, R10, R8, PT ;  /* 0x000000080a00720c */ /* 0x000fe20003f44070 */
[----:B------:R-:W-:Y:S01]  /*3d80*/  IMAD.MOV.U32 R12, RZ, RZ, RZ ;  /* 0x000000ffff0c7224 */ /* 0x000fe200078e00ff */
[CC--:B------:R-:W-:Y:S01]  /*3d90*/  ISETP.LT.U32.AND P0, PT, R8.reuse, R10.reuse, PT ;  /* 0x0000000a0800720c */ /* 0x0c0fe20003f01070 */
[----:B------:R-:W-:Y:S01]  /*3da0*/  UMOV UR12, 0xffffffff ;  /* 0xffffffff000c7882 */ /* 0x000fe20000000000 */
[----:B------:R-:W-:Y:S01]  /*3db0*/  ISETP.GT.U32.AND.EX P2, PT, R11, R9, PT, P2 ;  /* 0x000000090b00720c */ /* 0x000fe20003f44120 */
[----:B------:R-:W-:Y:S01]  /*3dc0*/  UMOV UR13, 0x7fefffff ;  /* 0x7fefffff000d7882 */ /* 0x000fe20000000000 */
[----:B------:R-:W-:Y:S01]  /*3dd0*/  ISETP.LT.U32.AND.EX P0, PT, R9, R11, PT, P0 ;  /* 0x0000000b0900720c */ /* 0x000fe20003f01100 */
[----:B------:R-:W-:Y:S01]  /*3de0*/  UMOV UR14, UR13 ;  /* 0x0000000d000e7c82 */ /* 0x000fe20008000000 */
[----:B------:R-:W-:Y:S01]  /*3df0*/  SEL R51, R11, R9, P2 ;  /* 0x000000090b337207 */ /* 0x000fe20001000000 */
[----:B------:R-:W-:Y:S01]  /*3e00*/  IMAD.MOV.U32 R22, RZ, RZ, 0x0 ;  /* 0x00000000ff167424 */ /* 0x000fe200078e00ff */
[----:B------:R-:W-:Y:S01]  /*3e10*/  SEL R52, R9, R11, P0 ;  /* 0x0000000b09347207 */ /* 0x000fe20000000000 */
[----:B------:R-:W-:Y:S01]  /*3e20*/  IMAD.MOV.U32 R23, RZ, RZ, 0x3fd80000 ;  /* 0x3fd80000ff177424 */ /* 0x000fe200078e00ff */
[----:B------:R-:W-:Y:S01]  /*3e30*/  LOP3.LUT R0, R51, 0xffc00000, RZ, 0xc0, !PT ;  /* 0xffc0000033007812 */ /* 0x000fe200078ec0ff */
[----:B------:R-:W-:Y:S01]  /*3e40*/  BSSY.RECONVERGENT B0, `(.L_x_4003) ;  /* 0x0000070000007945 */ /* 0x000fe20003800200 */
[----:B------:R-:W-:Y:S01]  /*3e50*/  SEL R48, R8, R10, P0 ;  /* 0x0000000a08307207 */ /* 0x000fe20000000000 */
[----:B------:R-:W-:Y:S01]  /*3e60*/  IMAD.MOV.U32 R49, RZ, RZ, R52 ;  /* 0x000000ffff317224 */ /* 0x000fe200078e0034 */
[----:B------:R-:W-:-:S02]  /*3e70*/  LOP3.LUT R13, R0, 0x7fd00000, RZ, 0x3c, !PT ;  /* 0x7fd00000000d7812 */ /* 0x000fc400078e3cff */
        /* <DEDUP_REMOVED lines=20> */
[----:B------:R-:W-:Y:S01]  /*3fc0*/  DFMA R12, R22, R12, R10 ;  /* 0x0000000c160c722b */ /* 0x000fe2000000000a */
[----:B------:R-:W-:-:S07]  /*3fd0*/  LOP3.LUT R11, R0, 0x100000, RZ, 0xfc, !PT ;  /* 0x00100000000b7812 */ /* 0x000fce00078efcff */
[----:B------:R-:W-:-:S08]  /*3fe0*/  DMUL R12, R20, R12 ;  /* 0x0000000c140c7228 */ /* 0x000fd00000000000 */
        /* <DEDUP_REMOVED lines=79> */
.L_x_4004:
[----:B------:R-:W-:Y:S01]  /*44e0*/  IMAD.MOV.U32 R10, RZ, RZ, 0x0 ;  /* 0x00000000ff0a7424 */ /* 0x000fe200078e00ff */
[----:B------:R-:W-:Y:S01]  /*44f0*/  LOP3.LUT P0, RZ, R9, 0x7fffffff, RZ, 0xc0, !PT ;  /* 0x7fffffff09ff7812 */ /* 0x000fe2000780c0ff */
[----:B------:R-:W-:-:S06]  /*4500*/  IMAD.MOV.U32 R11, RZ, RZ, 0x7ff00000 ;  /* 0x7ff00000ff0b7424 */ /* 0x000fcc00078e00ff */
[----:B------:R-:W-:-:S10]  /*4510*/  DFMA R10, R8, R10, +INF ;  /* 0x7ff00000080a742b */ /* 0x000fd4000000000a */
[----:B------:R-:W-:Y:S02]  /*4520*/  FSEL R20, R10, RZ, P0 ;  /* 0x000000ff0a147208 */ /* 0x000fe40000000000 */
[----:B------:R-:W-:-:S07]  /*4530*/  FSEL R21, R11, -QNAN , P0 ;  /* 0xfff000000b157808 */ /* 0x000fce0000000000 */
.L_x_4005:
[----:B------:R-:W-:Y:S05]  /*4540*/  BSYNC.RECONVERGENT B0 ;  /* 0x0000000000007941 */ /* 0x000fea0003800200 */
.L_x_4003:
[----:B------:R-:W0:Y:S01]  /*4550*/  MUFU.RCP64H R9, R7 ;  /* 0x0000000700097308 */ /* 0x000e220000001800 */
[----:B------:R-:W-:Y:S01]  /*4560*/  IMAD.MOV.U32 R8, RZ, RZ, 0x1 ;  /* 0x00000001ff087424 */ /* 0x000fe200078e00ff */
[----:B------:R-:W-:Y:S01]  /*4570*/  FSETP.GEU.AND P2, PT, |R5|, 6.5827683646048100446e-37, PT ;  /* 0x036000000500780b */ /* 0x000fe20003f4e200 */
[----:B------:R-:W-:Y:S04]  /*4580*/  BSSY.RECONVERGENT B2, `(.L_x_4006) ;  /* 0x0000010000027945 */ /* 0x000fe80003800200 */
[----:B0-----:R-:W-:-:S08]  /*4590*/  DFMA R10, -R6, R8, 1 ;  /* 0x3ff00000060a742b */ /* 0x001fd00000000108 */
[----:B------:R-:W-:-:S08]  /*45a0*/  DFMA R10, R10, R10, R10 ;  /* 0x0000000a0a0a722b */ /* 0x000fd0000000000a */
[----:B------:R-:W-:-:S08]  /*45b0*/  DFMA R10, R8, R10, R8 ;  /* 0x0000000a080a722b */ /* 0x000fd00000000008 */
[----:B------:R-:W-:-:S08]  /*45c0*/  DFMA R8, -R6, R10, 1 ;  /* 0x3ff000000608742b */ /* 0x000fd0000000010a */
[----:B------:R-:W-:Y:S01]  /*45d0*/  DFMA R8, R10, R8, R10 ;  /* 0x000000080a08722b */ /* 0x000fe2000000000a */
[----:B------:R-:W-:Y:S02]  /*45e0*/  IMAD.MOV.U32 R10, RZ, RZ, R4 ;  /* 0x000000ffff0a7224 */ /* 0x000fe400078e0004 */
[----:B------:R-:W-:-:S06]  /*45f0*/  IMAD.MOV.U32 R11, RZ, RZ, R5 ;  /* 0x000000ffff0b7224 */ /* 0x000fcc00078e0005 */
[----:B------:R-:W-:-:S08]  /*4600*/  DMUL R54, R8, R10 ;  /* 0x0000000a08367228 */ /* 0x000fd00000000000 */
[----:B------:R-:W-:-:S08]  /*4610*/  DFMA R10, -R6, R54, R10 ;  /* 0x00000036060a722b */ /* 0x000fd0000000010a */
[----:B------:R-:W-:-:S10]  /*4620*/  DFMA R54, R8, R10, R54 ;  /* 0x0000000a0836722b */ /* 0x000fd40000000036 */
[----:B------:R-:W-:-:S05]  /*4630*/  FFMA R0, RZ, R7, R55 ;  /* 0x00000007ff007223 */ /* 0x000fca0000000037 */
[----:B------:R-:W-:-:S13]  /*4640*/  FSETP.GT.AND P0, PT, |R0|, 1.469367938527859385e-39, PT ;  /* 0x001000000000780b */ /* 0x000fda0003f04200 */
[----:B------:R-:W-:Y:S05]  /*4650*/  @P0 BRA P2, `(.L_x_4007) ;  /* 0x0000000000080947 */ /* 0x000fea0001000000 */
[----:B------:R-:W-:-:S07]  /*4660*/  MOV R0, 0x4680 ;  /* 0x0000468000007802 */ /* 0x000fce0000000f00 */
[----:B-----5:R-:W-:Y:S05]  /*4670*/  CALL.REL.NOINC `($__internal_145_$__cuda_sm20_div_rn_f64_full) ;  /* 0x000004c4000c7944 */ /* 0x020fea0003c00000 */
.L_x_4007:
[----:B------:R-:W-:Y:S05]  /*4680*/  BSYNC.RECONVERGENT B2 ;  /* 0x0000000000027941 */ /* 0x000fea0003800200 */
.L_x_4006:
        /* <DEDUP_REMOVED lines=11> */
[----:B------:R-:W-:-:S05]  /*4740*/  DSETP.GEU.AND P0, PT, |R16|, |R18|, PT ;  /* 0x400000121000722a */ /* 0x000fca0003f0e200 */
        /* <DEDUP_REMOVED lines=84> */
.L_x_4002:
[----:B------:R-:W-:-:S14]  /*4c90*/  DSETP.GE.AND P0, PT, R6, 1, PT ;  /* 0x3ff000000600742a */ /* 0x000fdc0003f06000 */
[----:B------:R-:W-:Y:S05]  /*4ca0*/  @!P0 BRA `(.L_x_4008) ;  /* 0x00000010004c8947 */ /* 0x000fea0003800000 */
[----:B------:R-:W-:Y:S01]  /*4cb0*/  FSEL R6, R8, R10, !P1 ;  /* 0x0000000a08067208 */ /* 0x000fe20004800000 */
[----:B------:R-:W-:Y:S01]  /*4cc0*/  BSSY.RECONVERGENT B2, `(.L_x_4009) ;  /* 0x0000095000027945 */ /* 0x000fe20003800200 */
[----:B------:R-:W-:-:S06]  /*4cd0*/  FSEL R7, R9, R11, !P1 ;  /* 0x0000000b09077208 */ /* 0x000fcc0004800000 */
[C---:B------:R-:W-:Y:S02]  /*4ce0*/  DADD R12, R6.reuse, -1 ;  /* 0xbff00000060c7429 */ /* 0x040fe40000000000 */
[----:B------:R-:W-:-:S08]  /*4cf0*/  DADD R6, R6, 1 ;  /* 0x3ff0000006067429 */ /* 0x000fd00000000000 */
[----:B------:R-:W-:-:S08]  /*4d00*/  DMUL R6, R12, R6 ;  /* 0x000000060c067228 */ /* 0x000fd00000000000 */
[----:B------:R-:W-:-:S10]  /*4d10*/  DFMA R4, R4, R4, R6 ;  /* 0x000000040404722b */ /* 0x000fd40000000006 */
[C---:B------:R-:W-:Y:S02]  /*4d20*/  FSETP.GEU.FTZ.AND P0, PT, R5.reuse, 1.7916666269302368164, PT ;  /* 0x3fe555550500780b */ /* 0x040fe40003f1e000 */
[----:B------:R-:W-:-:S04]  /*4d30*/  FSETP.GT.FTZ.AND P2, PT, R5, -1.6999999284744262695, PT ;  /* 0xbfd999990500780b */ /* 0x000fc80003f54000 */
[----:B------:R-:W-:-:S13]  /*4d40*/  PLOP3.LUT P0, PT, P0, P2, PT, 0xf2, 0x2f ;  /* 0x00000000002f781c */ /* 0x000fda0000705e72 */
[----:B------:R-:W-:Y:S05]  /*4d50*/  @P0 BRA `(.L_x_4010) ;  /* 0x0000000000e00947 */ /* 0x000fea0003800000 */
[----:B------:R-:W-:Y:S01]  /*4d60*/  FSEL R20, R10, R8, !P1 ;  /* 0x000000080a147208 */ /* 0x000fe20004800000 */
[----:B------:R-:W-:Y:S01]  /*4d70*/  IMAD.MOV.U32 R4, RZ, RZ, 0x1 ;  /* 0x00000001ff047424 */ /* 0x000fe200078e00ff */
[----:B------:R-:W-:Y:S01]  /*4d80*/  FSEL R21, R11, R9, !P1 ;  /* 0x000000090b157208 */ /* 0x000fe20004800000 */
[----:B------:R-:W-:Y:S05]  /*4d90*/  BSSY.RECONVERGENT B3, `(.L_x_4011) ;  /* 0x0000016000037945 */ /* 0x000fea0003800200 */
[----:B------:R-:W-:-:S08]  /*4da0*/  DFMA R20, R20, R20, R6 ;  /* 0x000000141414722b */ /* 0x000fd00000000006 */
        /* <DEDUP_REMOVED lines=20> */
.L_x_4012:
[----:B------:R-:W-:Y:S05]  /*4ef0*/  BSYNC.RECONVERGENT B3 ;  /* 0x0000000000037941 */ /* 0x000fea0003800200 */
.L_x_4011:
        /* <DEDUP_REMOVED lines=30> */
.L_x_4010:
        /* <DEDUP_REMOVED lines=77> */
.L_x_4014:
[----:B------:R-:W-:Y:S01]  /*55b0*/  IMAD.MOV.U32 R4, RZ, RZ, 0x0 ;  /* 0x00000000ff047424 */ /* 0x000fe200078e00ff */
[----:B------:R-:W-:Y:S01]  /*55c0*/  LOP3.LUT P0, RZ, R7, 0x7fffffff, RZ, 0xc0, !PT ;  /* 0x7fffffff07ff7812 */ /* 0x000fe2000780c0ff */
[----:B------:R-:W-:-:S06]  /*55d0*/  IMAD.MOV.U32 R5, RZ, RZ, 0x7ff00000 ;  /* 0x7ff00000ff057424 */ /* 0x000fcc00078e00ff */
[----:B------:R-:W-:-:S10]  /*55e0*/  DFMA R4, R6, R4, +INF ;  /* 0x7ff000000604742b */ /* 0x000fd40000000004 */
[----:B------:R-:W-:Y:S02]  /*55f0*/  FSEL R20, R4, RZ, P0 ;  /* 0x000000ff04147208 */ /* 0x000fe40000000000 */
[----:B------:R-:W-:-:S07]  /*5600*/  FSEL R21, R5, -QNAN , P0 ;  /* 0xfff0000005157808 */ /* 0x000fce0000000000 */
.L_x_4013:
[----:B------:R-:W-:Y:S05]  /*5610*/  BSYNC.RECONVERGENT B2 ;  /* 0x0000000000027941 */ /* 0x000fea0003800200 */
.L_x_4009:
[----:B------:R-:W-:Y:S01]  /*5620*/  DADD R10, -RZ, |R18| ;  /* 0x00000000ff0a7229 */ /* 0x000fe20000000512 */
[----:B------:R-:W-:Y:S01]  /*5630*/  IMAD.MOV.U32 R4, RZ, RZ, 0x1 ;  /* 0x00000001ff047424 */ /* 0x000fe200078e00ff */
[----:B------:R-:W-:Y:S01]  /*5640*/  DADD R12, -RZ, |R16| ;  /* 0x00000000ff0c7229 */ /* 0x000fe20000000510 */
[----:B------:R-:W-:Y:S09]  /*5650*/  BSSY.RECONVERGENT B2, `(.L_x_4015) ;  /* 0x0000017000027945 */ /* 0x000ff20003800200 */
[----:B------:R-:W-:-:S02]  /*5660*/  FSEL R7, R11, R13, !P1 ;  /* 0x0000000d0b077208 */ /* 0x000fc40004800000 */
[----:B------:R-:W-:Y:S02]  /*5670*/  FSEL R6, R10, R12, !P1 ;  /* 0x0000000c0a067208 */ /* 0x000fe40004800000 */
[----:B------:R-:W0:Y:S01]  /*5680*/  MUFU.RCP64H R5, R7 ;  /* 0x0000000700057308 */ /* 0x000e220000001800 */
[----:B------:R-:W-:Y:S02]  /*5690*/  FSEL R10, R12, R10, !P1 ;  /* 0x0000000a0c0a7208 */ /* 0x000fe40004800000 */
[----:B------:R-:W-:Y:S01]  /*56a0*/  FSEL R11, R13, R11, !P1 ;  /* 0x0000000b0d0b7208 */ /* 0x000fe20004800000 */
[----:B------:R-:W-:-:S03]  /*56b0*/  DSETP.GEU.AND P1, PT, |R16|, |R18|, PT ;  /* 0x400000121000722a */ /* 0x000fc60003f2e200 */
        /* <DEDUP_REMOVED lines=16> */
.L_x_4016:
[----:B------:R-:W-:Y:S05]  /*57c0*/  BSYNC.RECONVERGENT B2 ;  /* 0x0000000000027941 */ /* 0x000fea0003800200 */
.L_x_4015:
        /* <DEDUP_REMOVED lines=12> */
[----:B------:R-:W-:-:S03]  /*5890*/  DMUL R20, R20, 0.5 ;  /* 0x3fe0000014147828 */ /* 0x000fc60000000000 */
        /* <DEDUP_REMOVED lines=84> */
.L_x_4008:
[----:B------:R-:W-:Y:S01]  /*5de0*/  DMUL R4, R4, R4 ;  /* 0x0000000404047228 */ /* 0x000fe20000000000 */
[----:B------:R-:W-:Y:S01]  /*5df0*/  FSEL R6, R8, R10, !P1 ;  /* 0x0000000a08067208 */ /* 0x000fe20004800000 */
[----:B------:R-:W-:Y:S01]  /*5e00*/  UMOV UR12, 0x66666666 ;  /* 0x66666666000c7882 */ /* 0x000fe20000000000 */
[----:B------:R-:W-:Y:S01]  /*5e10*/  FSEL R7, R9, R11, !P1 ;  /* 0x0000000b09077208 */ /* 0x000fe20004800000 */
[----:B------:R-:W-:-:S05]  /*5e20*/  UMOV UR13, 0x3fe66666 ;  /* 0x3fe66666000d7882 */ /* 0x000fca0000000000 */
[----:B------:R-:W-:-:S08]  /*5e30*/  DFMA R4, R6, R6, R4 ;  /* 0x000000060604722b */ /* 0x000fd00000000004 */
[----:B------:R-:W-:-:S14]  /*5e40*/  DSETP.GTU.AND P0, PT, R4, UR12, PT ;  /* 0x0000000c04007e2a */ /* 0x000fdc000bf0c000 */
[----:B------:R-:W-:Y:S05]  /*5e50*/  @P0 BRA `(.L_x_4017) ;  /* 0x0000000c00340947 */ /* 0x000fea0003800000 */
[----:B------:R-:W-:Y:S01]  /*5e60*/  ISETP.GT.AND P0, PT, R5, 0xfffff, PT ;  /* 0x000fffff0500780c */ /* 0x000fe20003f04270 */
[----:B------:R-:W-:Y:S01]  /*5e70*/  IMAD.MOV.U32 R0, RZ, RZ, R5 ;  /* 0x000000ffff007224 */ /* 0x000fe200078e0005 */
[----:B------:R-:W-:Y:S01]  /*5e80*/  BSSY.RECONVERGENT B0, `(.L_x_4018) ;  /* 0x0000051000007945 */ /* 0x000fe20003800200 */
[----:B------:R-:W-:Y:S02]  /*5e90*/  IMAD.MOV.U32 R12, RZ, RZ, R4 ;  /* 0x000000ffff0c7224 */ /* 0x000fe400078e0004 */
[----:B------:R-:W-:-:S08]  /*5ea0*/  IMAD.MOV.U32 R53, RZ, RZ, -0x3ff ;  /* 0xfffffc01ff357424 */ /* 0x000fd000078e00ff */
        /* <DEDUP_REMOVED lines=8> */
[----:B------:R-:W-:Y:S01]  /*5f30*/  IMAD.MOV.U32 R20, RZ, RZ, RZ ;  /* 0x000000ffff147224 */ /* 0x000fe200078e00ff */
[----:B------:R-:W-:Y:S01]  /*5f40*/  UMOV UR12, 0x3ae80f1e ;  /* 0x3ae80f1e000c7882 */ /* 0x000fe20000000000 */
[----:B------:R-:W-:Y:S01]  /*5f50*/  IMAD.MOV.U32 R50, RZ, RZ, -0x748574fc ;  /* 0x8b7a8b04ff327424 */ /* 0x000fe200078e00ff */
[----:B------:R-:W-:Y:S01]  /*5f60*/  LOP3.LUT R5, R4, 0x3ff00000, RZ, 0xfc, !PT ;  /* 0x3ff0000004057812 */ /* 0x000fe200078efcff */
[----:B------:R-:W-:Y:S01]  /*5f70*/  IMAD.MOV.U32 R4, RZ, RZ, R12 ;  /* 0x000000ffff047224 */ /* 0x000fe200078e000c */
        /* <DEDUP_REMOVED lines=59> */
.L_x_4019:
[----:B------:R-:W-:Y:S01]  /*6330*/  IMAD.MOV.U32 R12, RZ, RZ, 0x0 ;  /* 0x00000000ff0c7424 */ /* 0x000fe200078e00ff */
[----:B------:R-:W-:Y:S01]  /*6340*/  LOP3.LUT P0, RZ, R5, 0x7fffffff, RZ, 0xc0, !PT ;  /* 0x7fffffff05ff7812 */ /* 0x000fe2000780c0ff */
[----:B------:R-:W-:-:S06]  /*6350*/  IMAD.MOV.U32 R13, RZ, RZ, 0x7ff00000 ;  /* 0x7ff00000ff0d7424 */ /* 0x000fcc00078e00ff */
[----:B------:R-:W-:-:S10]  /*6360*/  DFMA R12, R4, R12, +INF ;  /* 0x7ff00000040c742b */ /* 0x000fd4000000000c */
[----:B------:R-:W-:Y:S02]  /*6370*/  FSEL R20, R12, RZ, P0 ;  /* 0x000000ff0c147208 */ /* 0x000fe40000000000 */
[----:B------:R-:W-:-:S07]  /*6380*/  FSEL R21, R13, -QNAN , P0 ;  /* 0xfff000000d157808 */ /* 0x000fce0000000000 */
.L_x_4020:
[----:B------:R-:W-:Y:S05]  /*6390*/  BSYNC.RECONVERGENT B0 ;  /* 0x0000000000007941 */ /* 0x000fea0003800200 */
.L_x_4018:
[----:B------:R-:W0:Y:S01]  /*63a0*/  MUFU.RCP64H R13, R7 ;  /* 0x00000007000d7308 */ /* 0x000e220000001800 */
[----:B------:R-:W-:Y:S01]  /*63b0*/  IMAD.MOV.U32 R4, RZ, RZ, R6 ;  /* 0x000000ffff047224 */ /* 0x000fe200078e0006 */
[----:B------:R-:W-:Y:S01]  /*63c0*/  FSEL R8, R10, R8, !P1 ;  /* 0x000000080a087208 */ /* 0x000fe20004800000 */
[----:B------:R-:W-:Y:S01]  /*63d0*/  IMAD.MOV.U32 R5, RZ, RZ, R7 ;  /* 0x000000ffff057224 */ /* 0x000fe200078e0007 */
[----:B------:R-:W-:Y:S01]  /*63e0*/  FSEL R9, R11, R9, !P1 ;  /* 0x000000090b097208 */ /* 0x000fe20004800000 */
[----:B------:R-:W-:Y:S01]  /*63f0*/  IMAD.MOV.U32 R12, RZ, RZ, 0x1 ;  /* 0x00000001ff0c7424 */ /* 0x000fe200078e00ff */
[----:B------:R-:W-:Y:S02]  /*6400*/  BSSY.RECONVERGENT B2, `(.L_x_4021) ;  /* 0x0000011000027945 */ /* 0x000fe40003800200 */
[----:B------:R-:W-:-:S03]  /*6410*/  FSETP.GEU.AND P2, PT, |R9|, 6.5827683646048100446e-37, PT ;  /* 0x036000000900780b */ /* 0x000fc60003f4e200 */
        /* <DEDUP_REMOVED lines=15> */
.L_x_4022:
[----:B------:R-:W-:Y:S05]  /*6510*/  BSYNC.RECONVERGENT B2 ;  /* 0x0000000000027941 */ /* 0x000fea0003800200 */
.L_x_4021:
        /* <DEDUP_REMOVED lines=97> */
.L_x_4017:
[----:B------:R-:W-:Y:S01]  /*6b30*/  FSEL R9, R11, R9, !P1 ;  /* 0x000000090b097208 */ /* 0x000fe20004800000 */
[----:B------:R-:W-:Y:S01]  /*6b40*/  IMAD.MOV.U32 R52, RZ, RZ, RZ ;  /* 0x000000ffff347224 */ /* 0x000fe200078e00ff */
[----:B------:R-:W-:Y:S01]  /*6b50*/  LOP3.LUT R53, R7, 0xfffffff8, RZ, 0xc0, !PT ;  /* 0xfffffff807357812 */ /* 0x000fe200078ec0ff */
[----:B------:R-:W-:Y:S01]  /*6b60*/  IMAD.MOV.U32 R4, RZ, RZ, RZ ;  /* 0x000000ffff047224 */ /* 0x000fe200078e00ff */
[----:B------:R-:W-:Y:S01]  /*6b70*/  FSEL R8, R10, R8, !P1 ;  /* 0x000000080a087208 */ /* 0x000fe20004800000 */
[----:B------:R-:W-:Y:S01]  /*6b80*/  IMAD.MOV.U32 R12, RZ, RZ, RZ ;  /* 0x000000ffff0c7224 */ /* 0x000fe200078e00ff */
[----:B------:R-:W-:Y:S01]  /*6b90*/  LOP3.LUT R5, R9, 0xfffffff8, RZ, 0xc0, !PT ;  /* 0xfffffff809057812 */ /* 0x000fe200078ec0ff */
[----:B------:R-:W-:Y:S01]  /*6ba0*/  IMAD.MOV.U32 R50, RZ, RZ, RZ ;  /* 0x000000ffff327224 */ /* 0x000fe200078e00ff */
[--C-:B------:R-:W-:Y:S01]  /*6bb0*/  DADD R6, R6, -R52.reuse ;  /* 0x0000000006067229 */ /* 0x100fe20000000834 */
[----:B------:R-:W-:Y:S01]  /*6bc0*/  BSSY.RECONVERGENT B0, `(.L_x_4023) ;  /* 0x0000065000007945 */ /* 0x000fe20003800200 */
[----:B------:R-:W-:-:S02]  /*6bd0*/  DADD R10, R52, R52 ;  /* 0x00000000340a7229 */ /* 0x000fc40000000034 */
[C---:B------:R-:W-:Y:S02]  /*6be0*/  DADD R8, -R4.reuse, R8 ;  /* 0x0000000004087229 */ /* 0x040fe40000000108 */
[C---:B------:R-:W-:Y:S02]  /*6bf0*/  DMUL R54, R4.reuse, R4 ;  /* 0x0000000404367228 */ /* 0x040fe40000000000 */
[----:B------:R-:W-:Y:S02]  /*6c00*/  DADD R22, R4, R4 ;  /* 0x0000000004167229 */ /* 0x000fe40000000004 */
[----:B------:R-:W-:Y:S01]  /*6c10*/  LOP3.LUT R13, R7, 0xfffffff8, RZ, 0xc0, !PT ;  /* 0xfffffff8070d7812 */ /* 0x000fe200078ec0ff */
[----:B------:R-:W-:-:S03]  /*6c20*/  DMUL R52, R52, R52 ;  /* 0x0000003434347228 */ /* 0x000fc60000000000 */
[----:B------:R-:W-:Y:S02]  /*6c30*/  LOP3.LUT R51, R9, 0xfffffff8, RZ, 0xc0, !PT ;  /* 0xfffffff809337812 */ /* 0x000fe400078ec0ff */
[--C-:B------:R-:W-:Y:S02]  /*6c40*/  DADD R4, R6, -R12.reuse ;  /* 0x0000000006047229 */ /* 0x100fe4000000080c */
[----:B------:R-:W-:Y:S02]  /*6c50*/  DADD R6, R12, R12 ;  /* 0x000000000c067229 */ /* 0x000fe4000000000c */
[--C-:B------:R-:W-:Y:S02]  /*6c60*/  DADD R20, R8, -R50.reuse ;  /* 0x0000000008147229 */ /* 0x100fe40000000832 */
[----:B------:R-:W-:Y:S02]  /*6c70*/  DADD R8, R50, R50 ;  /* 0x0000000032087229 */ /* 0x000fe40000000032 */
[----:B------:R-:W-:-:S02]  /*6c80*/  DMUL R48, R12, R10 ;  /* 0x0000000a0c307228 */ /* 0x000fc40000000000 */
[----:B------:R-:W-:Y:S02]  /*6c90*/  DMUL R56, R50, R22 ;  /* 0x0000001632387228 */ /* 0x000fe40000000000 */
[C---:B------:R-:W-:Y:S02]  /*6ca0*/  DMUL R10, R4.reuse, R10 ;  /* 0x0000000a040a7228 */ /* 0x040fe40000000000 */
[----:B------:R-:W-:Y:S02]  /*6cb0*/  DMUL R6, R4, R6 ;  /* 0x0000000604067228 */ /* 0x000fe40000000000 */
[C---:B------:R-:W-:Y:S02]  /*6cc0*/  DMUL R22, R20.reuse, R22 ;  /* 0x0000001614167228 */ /* 0x040fe40000000000 */
[----:B------:R-:W-:Y:S02]  /*6cd0*/  DMUL R8, R20, R8 ;  /* 0x0000000814087228 */ /* 0x000fe40000000000 */
[----:B------:R-:W-:-:S02]  /*6ce0*/  DMUL R12, R12, R12 ;  /* 0x0000000c0c0c7228 */ /* 0x000fc40000000000 */
[----:B------:R-:W-:Y:S02]  /*6cf0*/  DMUL R4, R4, R4 ;  /* 0x0000000404047228 */ /* 0x000fe40000000000 */
[----:B------:R-:W-:Y:S02]  /*6d00*/  DMUL R50, R50, R50 ;  /* 0x0000003232327228 */ /* 0x000fe40000000000 */
[----:B------:R-:W-:-:S11]  /*6d10*/  DMUL R20, R20, R20 ;  /* 0x0000001414147228 */ /* 0x000fd60000000000 */
.L_x_4024:
[----:B------:R-:W-:-:S06]  /*6d20*/  DSETP.GEU.AND P0, PT, R52, R54, PT ;  /* 0x000000363400722a */ /* 0x000fcc0003f0e000 */
[----:B------:R-:W-:Y:S02]  /*6d30*/  FSEL R58, R54, R52, P0 ;  /* 0x00000034363a7208 */ /* 0x000fe40000000000 */
[----:B------:R-:W-:Y:S02]  /*6d40*/  FSEL R59, R55, R53, P0 ;  /* 0x00000035373b7208 */ /* 0x000fe40000000000 */
[----:B------:R-:W-:Y:S02]  /*6d50*/  FSEL R71, R53, R55, P0 ;  /* 0x0000003735477208 */ /* 0x000fe40000000000 */
[----:B------:R-:W-:Y:S02]  /*6d60*/  FSEL R68, R52, R54, P0 ;  /* 0x0000003634447208 */ /* 0x000fe40000000000 */
[C-C-:B------:R-:W-:Y:S02]  /*6d70*/  DSETP.GEU.AND P1, PT, R58.reuse, R48.reuse, PT ;  /* 0x000000303a00722a */ /* 0x140fe40003f2e000 */
[----:B------:R-:W-:-:S04]  /*6d80*/  DSETP.GEU.AND P0, PT, R58, R48, P0 ;  /* 0x000000303a00722a */ /* 0x000fc8000070e000 */
[----:B------:R-:W-:Y:S02]  /*6d90*/  FSEL R52, R48, R58, P1 ;  /* 0x0000003a30347208 */ /* 0x000fe40000800000 */
[----:B------:R-:W-:Y:S02]  /*6da0*/  FSEL R53, R49, R59, P1 ;  /* 0x0000003b31357208 */ /* 0x000fe40000800000 */
[----:B------:R-:W-:Y:S02]  /*6db0*/  FSEL R66, R58, R48, P1 ;  /* 0x000000303a427208 */ /* 0x000fe40000800000 */
[----:B------:R-:W-:Y:S02]  /*6dc0*/  FSEL R69, R59, R49, P1 ;  /* 0x000000313b457208 */ /* 0x000fe40000800000 */
[----:B------:R-:W-:-:S06]  /*6dd0*/  DSETP.GEU.AND P2, PT, R52, R56, PT ;  /* 0x000000383400722a */ /* 0x000fcc0003f4e000 */
[----:B------:R-:W-:Y:S02]  /*6de0*/  FSEL R54, R56, R52, P2 ;  /* 0x0000003438367208 */ /* 0x000fe40001000000 */
[----:B------:R-:W-:Y:S02]  /*6df0*/  FSEL R55, R57, R53, P2 ;  /* 0x0000003539377208 */ /* 0x000fe40001000000 */
[----:B------:R-:W-:Y:S02]  /*6e00*/  FSEL R64, R52, R56, P2 ;  /* 0x0000003834407208 */ /* 0x000fe40001000000 */
[----:B------:R-:W-:Y:S02]  /*6e10*/  FSEL R67, R53, R57, P2 ;  /* 0x0000003935437208 */ /* 0x000fe40001000000 */
[----:B------:R-:W-:-:S06]  /*6e20*/  DSETP.GEU.AND P3, PT, R54, R12, PT ;  /* 0x0000000c3600722a */ /* 0x000fcc0003f6e000 */
[----:B------:R-:W-:Y:S01]  /*6e30*/  FSEL R49, R13, R55, P3 ;  /* 0x000000370d317208 */ /* 0x000fe20001800000 */
[----:B------:R-:W-:Y:S01]  /*6e40*/  DSETP.GEU.AND P1, PT, R52, R56, P3 ;  /* 0x000000383400722a */ /* 0x000fe20001f2e000 */
[----:B------:R-:W-:Y:S02]  /*6e50*/  FSEL R48, R12, R54, P3 ;  /* 0x000000360c307208 */ /* 0x000fe40001800000 */
[----:B------:R-:W-:Y:S01]  /*6e60*/  FSEL R57, R55, R13, P3 ;  /* 0x0000000d37397208 */ /* 0x000fe20001800000 */
[----:B------:R-:W-:Y:S01]  /*6e70*/  IMAD.MOV.U32 R55, RZ, RZ, R69 ;  /* 0x000000ffff377224 */ /* 0x000fe200078e0045 */
[----:B------:R-:W-:Y:S01]  /*6e80*/  FSEL R56, R54, R12, P3 ;  /* 0x0000000c36387208 */ /* 0x000fe20001800000 */
[----:B------:R-:W-:Y:S01]  /*6e90*/  IMAD.MOV.U32 R54, RZ, RZ, R66 ;  /* 0x000000ffff367224 */ /* 0x000fe200078e0042 */
        /* <DEDUP_REMOVED lines=8> */
[----:B------:R-:W-:Y:S01]  /*6f20*/  FSEL R12, R10, R52, P5 ;  /* 0x000000340a0c7208 */ /* 0x000fe20002800000 */
[----:B------:R-:W-:Y:S01]  /*6f30*/  IMAD.MOV.U32 R48, RZ, RZ, R64 ;  /* 0x000000ffff307224 */ /* 0x000fe200078e0040 */
[----:B------:R-:W-:Y:S01]  /*6f40*/  FSEL R51, R53, R11, P5 ;  /* 0x0000000b35337208 */ /* 0x000fe20002800000 */
[----:B------:R-:W-:Y:S01]  /*6f50*/  IMAD.MOV.U32 R53, RZ, RZ, R71 ;  /* 0x000000ffff357224 */ /* 0x000fe200078e0047 */
[----:B------:R-:W-:Y:S01]  /*6f60*/  FSEL R50, R52, R10, P5 ;  /* 0x0000000a34327208 */ /* 0x000fe20002800000 */
[----:B------:R-:W-:Y:S01]  /*6f70*/  IMAD.MOV.U32 R52, RZ, RZ, R68 ;  /* 0x000000ffff347224 */ /* 0x000fe200078e0044 */
[C-C-:B------:R-:W-:Y:S01]  /*6f80*/  DSETP.GEU.AND P3, PT, R12.reuse, R22.reuse, PT ;  /* 0x000000160c00722a */ /* 0x140fe20003f6e000 */
[----:B------:R-:W-:Y:S01]  /*6f90*/  IMAD.MOV.U32 R49, RZ, RZ, R67 ;  /* 0x000000ffff317224 */ /* 0x000fe200078e0043 */
[----:B------:R-:W-:-:S04]  /*6fa0*/  DSETP.GEU.AND P2, PT, R12, R22, P2 ;  /* 0x000000160c00722a */ /* 0x000fc8000174e000 */
        /* <DEDUP_REMOVED lines=8> */
[----:B------:R-:W-:Y:S01]  /*7030*/  FSEL R22, R10, R6, P4 ;  /* 0x000000060a167208 */ /* 0x000fe20002000000 */
[----:B------:R-:W-:Y:S01]  /*7040*/  IMAD.MOV.U32 R10, RZ, RZ, R60 ;  /* 0x000000ffff0a7224 */ /* 0x000fe200078e003c */
[----:B------:R-:W-:Y:S01]  /*7050*/  FSEL R23, R11, R7, P4 ;  /* 0x000000070b177208 */ /* 0x000fe20002000000 */
[----:B------:R-:W-:Y:S01]  /*7060*/  IMAD.MOV.U32 R11, RZ, RZ, R63 ;  /* 0x000000ffff0b7224 */ /* 0x000fe200078e003f */
        /* <DEDUP_REMOVED lines=16> */
[C-C-:B------:R-:W-:Y:S02]  /*7170*/  DSETP.GEU.AND P2, PT, R8.reuse, R20.reuse, P2 ;  /* 0x000000140800722a */ /* 0x140fe4000174e000 */
[----:B------:R-:W-:-:S04]  /*7180*/  DSETP.GEU.AND P3, PT, R8, R20, PT ;  /* 0x000000140800722a */ /* 0x000fc80003f6e000 */
[----:B------:R-:W-:Y:S02]  /*7190*/  PLOP3.LUT P0, PT, P0, P2, P1, 0x80, 0x0 ;  /* 0x000000000000781c */ /* 0x000fe40000705010 */
[----:B------:R-:W-:Y:S02]  /*71a0*/  FSEL R4, R8, R20, P3 ;  /* 0x0000001408047208 */ /* 0x000fe40001800000 */
[----:B------:R-:W-:Y:S02]  /*71b0*/  FSEL R5, R9, R21, P3 ;  /* 0x0000001509057208 */ /* 0x000fe40001800000 */
[----:B------:R-:W-:Y:S01]  /*71c0*/  FSEL R20, R20, R8, P3 ;  /* 0x0000000814147208 */ /* 0x000fe20001800000 */
[----:B------:R-:W-:Y:S01]  /*71d0*/  IMAD.MOV.U32 R8, RZ, RZ, R0 ;  /* 0x000000ffff087224 */ /* 0x000fe200078e0000 */
[----:B------:R-:W-:Y:S01]  /*71e0*/  FSEL R21, R21, R9, P3 ;  /* 0x0000000915157208 */ /* 0x000fe20001800000 */
[----:B------:R-:W-:-:S04]  /*71f0*/  IMAD.MOV.U32 R9, RZ, RZ, R59 ;  /* 0x000000ffff097224 */ /* 0x000fc800078e003b */
[----:B------:R-:W-:Y:S05]  /*7200*/  @!P0 BRA `(.L_x_4024) ;  /* 0xfffffff800c48947 */ /* 0x000fea000383ffff */
[----:B------:R-:W-:Y:S05]  /*7210*/  BSYNC.RECONVERGENT B0 ;  /* 0x0000000000007941 */ /* 0x000fea0003800200 */
.L_x_4023:
[----:B------:R-:W-:Y:S01]  /*7220*/  DADD R52, R52, -1 ;  /* 0xbff0000034347429 */ /* 0x000fe20000000000 */
[----:B------:R-:W-:Y:S07]  /*7230*/  BSSY.RECONVERGENT B2, `(.L_x_4025) ;  /* 0x0000099000027945 */ /* 0x000fee0003800200 */
[----:B------:R-:W-:-:S08]  /*7240*/  DADD R52, R54, R52 ;  /* 0x0000000036347229 */ /* 0x000fd00000000034 */
        /* <DEDUP_REMOVED lines=9> */
[----:B------:R-:W-:-:S10]  /*72e0*/  DADD R20, R20, R52 ;  /* 0x0000000014147229 */ /* 0x000fd40000000034 */
[C---:B------:R-:W-:Y:S02]  /*72f0*/  FSETP.GEU.FTZ.AND P0, PT, R21.reuse, 1.7916666269302368164, PT ;  /* 0x3fe555551500780b */ /* 0x040fe40003f1e000 */
[----:B------:R-:W-:-:S04]  /*7300*/  FSETP.GT.FTZ.AND P1, PT, R21, -1.6999999284744262695, PT ;  /* 0xbfd999991500780b */ /* 0x000fc80003f34000 */
[----:B------:R-:W-:-:S13]  /*7310*/  PLOP3.LUT P0, PT, P0, P1, PT, 0xf2, 0x2f ;  /* 0x00000000002f781c */ /* 0x000fda0000703e72 */
[----:B------:R-:W-:Y:S05]  /*7320*/  @P0 BRA `(.L_x_4026) ;  /* 0x0000000000d40947 */ /* 0x000fea0003800000 */
[----:B------:R-:W-:Y:S01]  /*7330*/  DADD R8, R20, 2 ;  /* 0x4000000014087429 */ /* 0x000fe20000000000 */
[----:B------:R-:W-:Y:S01]  /*7340*/  IMAD.MOV.U32 R4, RZ, RZ, 0x1 ;  /* 0x00000001ff047424 */ /* 0x000fe200078e00ff */
[----:B------:R-:W-:Y:S01]  /*7350*/  FSETP.GEU.AND P1, PT, |R21|, 6.5827683646048100446e-37, PT ;  /* 0x036000001500780b */ /* 0x000fe20003f2e200 */
[----:B------:R-:W-:Y:S03]  /*7360*/  BSSY.RECONVERGENT B3, `(.L_x_4027) ;  /* 0x0000013000037945 */ /* 0x000fe60003800200 */
        /* <DEDUP_REMOVED lines=18> */
.L_x_4028:
[----:B------:R-:W-:Y:S05]  /*7490*/  BSYNC.RECONVERGENT B3 ;  /* 0x0000000000037941 */ /* 0x000fea0003800200 */
.L_x_4027:
        /* <DEDUP_REMOVED lines=30> */
.L_x_4026:
        /* <DEDUP_REMOVED lines=16> */
[----:B------:R-:W-:Y:S01]  /*7780*/  IMAD.MOV.U32 R21, RZ, RZ, 0x3ed0ee25 ;  /* 0x3ed0ee25ff157424 */ /* 0x000fe200078e00ff */
[----:B------:R-:W-:Y:S01]  /*7790*/  LOP3.LUT R5, R4, 0x3ff00000, RZ, 0xfc, !PT ;  /* 0x3ff0000004057812 */ /* 0x000fe200078efcff */
[----:B------:R-:W-:Y:S01]  /*77a0*/  IMAD.MOV.U32 R4, RZ, RZ, R20 ;  /* 0x000000ffff047224 */ /* 0x000fe200078e0014 */
[----:B------:R-:W-:Y:S01]  /*77b0*/  UMOV UR13, 0x3eb1380b ;  /* 0x3eb1380b000d7882 */ /* 0x000fe20000000000 */
[----:B------:R-:W-:Y:S01]  /*77c0*/  IMAD.MOV.U32 R20, RZ, RZ, -0x748574fc ;  /* 0x8b7a8b04ff147424 */ /* 0x000fe200078e00ff */
        /* <DEDUP_REMOVED lines=57> */
.L_x_4030:
[----:B------:R-:W-:Y:S01]  /*7b60*/  IMAD.MOV.U32 R6, RZ, RZ, 0x0 ;  /* 0x00000000ff067424 */ /* 0x000fe200078e00ff */
[----:B------:R-:W-:Y:S01]  /*7b70*/  LOP3.LUT P0, RZ, R5, 0x7fffffff, RZ, 0xc0, !PT ;  /* 0x7fffffff05ff7812 */ /* 0x000fe2000780c0ff */
[----:B------:R-:W-:-:S06]  /*7b80*/  IMAD.MOV.U32 R7, RZ, RZ, 0x7ff00000 ;  /* 0x7ff00000ff077424 */ /* 0x000fcc00078e00ff */
[----:B------:R-:W-:-:S10]  /*7b90*/  DFMA R6, R4, R6, +INF ;  /* 0x7ff000000406742b */ /* 0x000fd40000000006 */
[----:B------:R-:W-:Y:S02]  /*7ba0*/  FSEL R20, R6, RZ, P0 ;  /* 0x000000ff06147208 */ /* 0x000fe40000000000 */
[----:B------:R-:W-:-:S07]  /*7bb0*/  FSEL R21, R7, -QNAN , P0 ;  /* 0xfff0000007157808 */ /* 0x000fce0000000000 */
.L_x_4029:
[----:B------:R-:W-:Y:S05]  /*7bc0*/  BSYNC.RECONVERGENT B2 ;  /* 0x0000000000027941 */ /* 0x000fea0003800200 */
.L_x_4025:
        /* <DEDUP_REMOVED lines=26> */
.L_x_4032:
[----:B------:R-:W-:Y:S05]  /*7d70*/  BSYNC.RECONVERGENT B2 ;  /* 0x0000000000027941 */ /* 0x000fea0003800200 */
.L_x_4031:
        /* <DEDUP_REMOVED lines=95> */
[----:B------:R-:W-:-:S07]  /*8370*/  FSEL R7, R17, R19, P0 ;  /* 0x0000001311077208 */ /* 0x000fce0000000000 */
.L_x_3983:
[----:B------:R-:W-:Y:S05]  /*8380*/  BSYNC.RECONVERGENT B1 ;  /* 0x0000000000017941 */ /* 0x000fea0003800200 */
.L_x_3976:
[----:B------:R-:W-:Y:S01]  /*8390*/  DMUL R22, R14, R6 ;  /* 0x000000060e167228 */ /* 0x000fe20000000000 */
[----:B------:R-:W-:Y:S07]  /*83a0*/  BSSY.RECONVERGENT B2, `(.L_x_4033) ;  /* 0x000023d000027945 */ /* 0x000fee0003800200 */
[C---:B------:R-:W-:Y:S02]  /*83b0*/  DFMA R22, R2.reuse, R20, R22 ;  /* 0x000000140216722b */ /* 0x040fe40000000016 */
[----:B------:R-:W-:-:S08]  /*83c0*/  DMUL R2, R2, R6 ;  /* 0x0000000602027228 */ /* 0x000fd00000000000 */
[----:B------:R-:W-:Y:S01]  /*83d0*/  LOP3.LUT R5, R23, 0x7fffffff, RZ, 0xc0, !PT ;  /* 0x7fffffff17057812 */ /* 0x000fe200078ec0ff */
[----:B------:R-:W-:-:S03]  /*83e0*/  DFMA R14, R14, R20, -R2 ;  /* 0x000000140e0e722b */ /* 0x000fc60000000802 */
[----:B------:R-:W-:-:S13]  /*83f0*/  LOP3.LUT P0, RZ, R5, R22, RZ, 0xfc, !PT ;  /* 0x0000001605ff7212 */ /* 0x000fda000780fcff */
[----:B------:R-:W-:Y:S05]  /*8400*/  @P0 BRA `(.L_x_4034) ;  /* 0x0000000000f00947 */ /* 0x000fea0003800000 */
[----:B------:R-:W-:Y:S01]  /*8410*/  IMAD.MOV.U32 R2, RZ, RZ, 0x652b82fe ;  /* 0x652b82feff027424 */ /* 0x000fe200078e00ff */
[----:B------:R-:W-:Y:S01]  /*8420*/  UMOV UR12, 0xfefa39ef ;  /* 0xfefa39ef000c7882 */ /* 0x000fe20000000000 */
[----:B------:R-:W-:Y:S01]  /*8430*/  IMAD.MOV.U32 R3, RZ, RZ, 0x3ff71547 ;  /* 0x3ff71547ff037424 */ /* 0x000fe200078e00ff */
[----:B------:R-:W-:Y:S01]  /*8440*/  UMOV UR13, 0x3fe62e42 ;  /* 0x3fe62e42000d7882 */ /* 0x000fe20000000000 */
[----:B------:R-:W-:-:S04]  /*8450*/  FSETP.GEU.FTZ.AND P0, PT, |R15|, 4.1917929649353027344, PT ;  /* 0x4086232b0f00780b */ /* 0x000fc80003f1e200 */
[----:B------:R-:W-:-:S08]  /*8460*/  DFMA R6, R14, R2, 6.75539944105574400000e+15 ;  /* 0x433800000e06742b */ /* 0x000fd00000000002 */
[----:B------:R-:W-:-:S08]  /*8470*/  DADD R2, R6, -6.75539944105574400000e+15 ;  /* 0xc338000006027429 */ /* 0x000fd00000000000 */
[----:B------:R-:W-:Y:S01]  /*8480*/  DFMA R4, R2, -UR12, R14 ;  /* 0x8000000c02047c2b */ /* 0x000fe2000800000e */
[----:B------:R-:W-:Y:S01]  /*8490*/  UMOV UR12, 0x3b39803f ;  /* 0x3b39803f000c7882 */ /* 0x000fe20000000000 */
[----:B------:R-:W-:-:S06]  /*84a0*/  UMOV UR13, 0x3c7abc9e ;  /* 0x3c7abc9e000d7882 */ /* 0x000fcc0000000000 */
[----:B------:R-:W-:Y:S01]  /*84b0*/  DFMA R4, R2, -UR12, R4 ;  /* 0x8000000c02047c2b */ /* 0x000fe20008000004 */
[----:B------:R-:W-:Y:S01]  /*84c0*/  UMOV UR12, 0x69ce2bdf ;  /* 0x69ce2bdf000c7882 */ /* 0x000fe20000000000 */
[----:B------:R-:W-:Y:S01]  /*84d0*/  IMAD.MOV.U32 R2, RZ, RZ, -0x35dec16 ;  /* 0xfca213eaff027424 */ /* 0x000fe200078e00ff */
[----:B------:R-:W-:Y:S01]  /*84e0*/  UMOV UR13, 0x3e5ade15 ;  /* 0x3e5ade15000d7882 */ /* 0x000fe20000000000 */
[----:B------:R-:W-:-:S06]  /*84f0*/  IMAD.MOV.U32 R3, RZ, RZ, 0x3e928af3 ;  /* 0x3e928af3ff037424 */ /* 0x000fcc00078e00ff */
        /* <DEDUP_REMOVED lines=25> */
[----:B------:R-:W-:-:S08]  /*8690*/  DFMA R2, R4, R2, 1 ;  /* 0x3ff000000402742b */ /* 0x000fd00000000002 */
[----:B------:R-:W-:-:S10]  /*86a0*/  DFMA R4, R4, R2, 1 ;  /* 0x3ff000000404742b */ /* 0x000fd40000000002 */
[----:B------:R-:W-:Y:S02]  /*86b0*/  IMAD R21, R6, 0x100000, R5 ;  /* 0x0010000006157824 */ /* 0x000fe400078e0205 */
[----:B------:R-:W-:Y:S01]  /*86c0*/  IMAD.MOV.U32 R20, RZ, RZ, R4 ;  /* 0x000000ffff147224 */ /* 0x000fe200078e0004 */
[----:B------:R-:W-:Y:S06]  /*86d0*/  @!P0 BRA `(.L_x_4035) ;  /* 0x0000002000248947 */ /* 0x000fec0003800000 */
[----:B------:R-:W-:Y:S01]  /*86e0*/  FSETP.GEU.FTZ.AND P0, PT, |R15|, 4.2275390625, PT ;  /* 0x408748000f00780b */ /* 0x000fe20003f1e200 */
[C---:B------:R-:W-:Y:S02]  /*86f0*/  DADD R2, R14.reuse, +INF ;  /* 0x7ff000000e027429 */ /* 0x040fe40000000000 */
[----:B------:R-:W-:-:S08]  /*8700*/  DSETP.GEU.AND P1, PT, R14, RZ, PT ;  /* 0x000000ff0e00722a */ /* 0x000fd00003f2e000 */
[----:B------:R-:W-:Y:S02]  /*8710*/  FSEL R20, R2, RZ, P1 ;  /* 0x000000ff02147208 */ /* 0x000fe40000800000 */
[----:B------:R-:W-:Y:S01]  /*8720*/  FSEL R21, R3, RZ, P1 ;  /* 0x000000ff03157208 */ /* 0x000fe20000800000 */
[----:B------:R-:W-:Y:S06]  /*8730*/  @P0 BRA `(.L_x_4035) ;  /* 0x00000020000c0947 */ /* 0x000fec0003800000 */
[----:B------:R-:W-:Y:S01]  /*8740*/  LEA.HI R0, R6, R6, RZ, 0x1 ;  /* 0x0000000606007211 */ /* 0x000fe200078f08ff */
[----:B------:R-:W-:-:S03]  /*8750*/  IMAD.MOV.U32 R20, RZ, RZ, R4 ;  /* 0x000000ffff147224 */ /* 0x000fc600078e0004 */
[----:B------:R-:W-:-:S05]  /*8760*/  SHF.R.S32.HI R21, RZ, 0x1, R0 ;  /* 0x00000001ff157819 */ /* 0x000fca0000011400 */
[----:B------:R-:W-:Y:S02]  /*8770*/  IMAD.IADD R2, R6, 0x1, -R21 ;  /* 0x0000000106027824 */ /* 0x000fe400078e0a15 */
[----:B------:R-:W-:-:S03]  /*8780*/  IMAD R21, R21, 0x100000, R5 ;  /* 0x0010000015157824 */ /* 0x000fc600078e0205 */
[----:B------:R-:W-:Y:S01]  /*8790*/  LEA R3, R2, 0x3ff00000, 0x14 ;  /* 0x3ff0000002037811 */ /* 0x000fe200078ea0ff */
[----:B------:R-:W-:-:S06]  /*87a0*/  IMAD.MOV.U32 R2, RZ, RZ, RZ ;  /* 0x000000ffff027224 */ /* 0x000fcc00078e00ff */
[----:B------:R-:W-:Y:S01]  /*87b0*/  DMUL R20, R20, R2 ;  /* 0x0000000214147228 */ /* 0x000fe20000000000 */
[----:B------:R-:W-:Y:S10]  /*87c0*/  BRA `(.L_x_4035) ;  /* 0x0000001c00e87947 */ /* 0x000ff40003800000 */
.L_x_4034:
[----:B------:R-:W-:-:S04]  /*87d0*/  LOP3.LUT R3, R15, 0x7fffffff, RZ, 0xc0, !PT ;  /* 0x7fffffff0f037812 */ /* 0x000fc800078ec0ff */
[----:B------:R-:W-:-:S13]  /*87e0*/  LOP3.LUT P0, RZ, R3, R14, RZ, 0xfc, !PT ;  /* 0x0000000e03ff7212 */ /* 0x000fda000780fcff */
[----:B------:R-:W-:Y:S05]  /*87f0*/  @P0 BRA `(.L_x_4036) ;  /* 0x0000000400c80947 */ /* 0x000fea0003800000 */
[----:B------:R-:W-:Y:S01]  /*8800*/  DSETP.NEU.AND P4, PT, |R22|, +INF , PT ;  /* 0x7ff000001600742a */ /* 0x000fe20003f8d200 */
[----:B------:R-:W-:-:S13]  /*8810*/  BSSY.RECONVERGENT B3, `(.L_x_4037) ;  /* 0x000001b000037945 */ /* 0x000fda0003800200 */
[----:B------:R-:W-:Y:S01]  /*8820*/  @!P4 DMUL R6, RZ, R22 ;  /* 0x00000016ff06c228 */ /* 0x000fe20000000000 */
[----:B------:R-:W-:Y:S01]  /*8830*/  @!P4 IMAD.MOV.U32 R0, RZ, RZ, 0x1 ;  /* 0x00000001ff00c424 */ /* 0x000fe200078e00ff */
[----:B------:R-:W-:Y:S09]  /*8840*/  @!P4 BRA `(.L_x_4038) ;  /* 0x00000000005cc947 */ /* 0x000ff20003800000 */
[----:B------:R-:W-:Y:S01]  /*8850*/  UMOV UR12, 0x6dc9c883 ;  /* 0x6dc9c883000c7882 */ /* 0x000fe20000000000 */
[----:B------:R-:W-:Y:S01]  /*8860*/  UMOV UR13, 0x3fe45f30 ;  /* 0x3fe45f30000d7882 */ /* 0x000fe20000000000 */
[C---:B------:R-:W-:Y:S01]  /*8870*/  DSETP.GE.AND P0, PT, |R22|.reuse, 2.14748364800000000000e+09, PT ;  /* 0x41e000001600742a */ /* 0x040fe20003f06200 */
[----:B------:R-:W-:Y:S01]  /*8880*/  BSSY.RECONVERGENT B4, `(.L_x_4039) ;  /* 0x0000012000047945 */ /* 0x000fe20003800200 */
[----:B------:R-:W-:Y:S01]  /*8890*/  DMUL R2, R22, UR12 ;  /* 0x0000000c16027c28 */ /* 0x000fe20008000000 */
[----:B------:R-:W-:Y:S01]  /*88a0*/  UMOV UR12, 0x54442d18 ;  /* 0x54442d18000c7882 */ /* 0x000fe20000000000 */
[----:B------:R-:W-:-:S08]  /*88b0*/  UMOV UR13, 0x3ff921fb ;  /* 0x3ff921fb000d7882 */ /* 0x000fd00000000000 */
[----:B------:R-:W0:Y:S08]  /*88c0*/  F2I.F64 R2, R2 ;  /* 0x0000000200027311 */ /* 0x000e300000301100 */
[----:B0-----:R-:W0:Y:S02]  /*88d0*/  I2F.F64 R6, R2 ;  /* 0x0000000200067312 */ /* 0x001e240000201c00 */
[----:B0-----:R-:W-:Y:S01]  /*88e0*/  DFMA R4, R6, -UR12, R22 ;  /* 0x8000000c06047c2b */ /* 0x001fe20008000016 */
[----:B------:R-:W-:Y:S01]  /*88f0*/  UMOV UR12, 0x33145c00 ;  /* 0x33145c00000c7882 */ /* 0x000fe20000000000 */
[----:B------:R-:W-:-:S06]  /*8900*/  UMOV UR13, 0x3c91a626 ;  /* 0x3c91a626000d7882 */ /* 0x000fcc0000000000 */
[----:B------:R-:W-:Y:S01]  /*8910*/  DFMA R4, R6, -UR12, R4 ;  /* 0x8000000c06047c2b */ /* 0x000fe20008000004 */
[----:B------:R-:W-:Y:S01]  /*8920*/  UMOV UR12, 0x252049c0 ;  /* 0x252049c0000c7882 */ /* 0x000fe20000000000 */
[----:B------:R-:W-:-:S06]  /*8930*/  UMOV UR13, 0x397b839a ;  /* 0x397b839a000d7882 */ /* 0x000fcc0000000000 */
[----:B------:R-:W-:Y:S01]  /*8940*/  DFMA R6, R6, -UR12, R4 ;  /* 0x8000000c06067c2b */ /* 0x000fe20008000004 */
[----:B------:R-:W-:Y:S10]  /*8950*/  @!P0 BRA `(.L_x_4040) ;  /* 0x0000000000108947 */ /* 0x000ff40003800000 */
[----:B------:R-:W-:Y:S01]  /*8960*/  IMAD.MOV.U32 R6, RZ, RZ, R22 ;  /* 0x000000ffff067224 */ /* 0x000fe200078e0016 */
[----:B------:R-:W-:Y:S01]  /*8970*/  MOV R12, 0x89a0 ;  /* 0x000089a0000c7802 */ /* 0x000fe20000000f00 */
[----:B------:R-:W-:-:S07]  /*8980*/  IMAD.MOV.U32 R15, RZ, RZ, R23 ;  /* 0x000000ffff0f7224 */ /* 0x000fce00078e0017 */
[----:B-----5:R-:W-:Y:S05]  /*8990*/  CALL.REL.NOINC `($_ZN2at6native55_GLOBAL__N__de093ff9_22_ForeachBinaryOpList_cu_a911ec4325multi_tensor_apply_kernelINS1_18TensorListMetadataILi3EEENS1_24BinaryOpListAlphaFunctorIN3c107complexIdEELi3ELi2ELi2EEEJNS1_13power_functorIS8_EES8_EEEvT_T0_DpT1_$__internal_trig_reduction_slowpathd) ;  /* 0x0000048400c07944 */ /* 0x020fea0003c00000 */
.L_x_4040:
[----:B------:R-:W-:Y:S05]  /*89a0*/  BSYNC.RECONVERGENT B4 ;  /* 0x0000000000047941 */ /* 0x000fea0003800200 */
.L_x_4039:
[----:B------:R-:W-:-:S07]  /*89b0*/  VIADD R0, R2, 0x1 ;  /* 0x0000000102007836 */ /* 0x000fce0000000000 */
.L_x_4038:
[----:B------:R-:W-:Y:S05]  /*89c0*/  BSYNC.RECONVERGENT B3 ;  /* 0x0000000000037941 */ /* 0x000fea0003800200 */
.L_x_4037:
[----:B------:R-:W0:Y:S01]  /*89d0*/  LDCU.64 UR12, c[0x4][0xe8] ;  /* 0x01001d00ff0c77ac */ /* 0x000e220008000a00 */
[----:B------:R-:W-:-:S05]  /*89e0*/  IMAD.SHL.U32 R2, R0, 0x40, RZ ;  /* 0x0000004000027824 */ /* 0x000fca00078e00ff */
[----:B------:R-:W-:-:S04]  /*89f0*/  LOP3.LUT R2, R2, 0x40, RZ, 0xc0, !PT ;  /* 0x0000004002027812 */ /* 0x000fc800078ec0ff */
[----:B0-----:R-:W-:-:S05]  /*8a00*/  IADD3 R2, P0, PT, R2, UR12, RZ ;  /* 0x0000000c02027c10 */ /* 0x001fca000ff1e0ff */
[----:B------:R-:W-:-:S05]  /*8a10*/  IMAD.X R3, RZ, RZ, UR13, P0 ;  /* 0x0000000dff037e24 */ /* 0x000fca00080e06ff */
[----:B------:R-:W2:Y:S04]  /*8a20*/  LDG.E.128.CONSTANT R8, desc[UR16][R2.64] ;  /* 0x0000001002087981 */ /* 0x000ea8000c1e9d00 */
[----:B------:R-:W3:Y:S04]  /*8a30*/  LDG.E.128.CONSTANT R12, desc[UR16][R2.64+0x10] ;  /* 0x00001010020c7981 */ /* 0x000ee8000c1e9d00 */
[----:B------:R-:W4:Y:S01]  /*8a40*/  LDG.E.128.CONSTANT R16, desc[UR16][R2.64+0x20] ;  /* 0x0000201002107981 */ /* 0x000f22000c1e9d00 */
[----:B------:R-:W-:Y:S01]  /*8a50*/  LOP3.LUT R4, R0, 0x1, RZ, 0xc0, !PT ;  /* 0x0000000100047812 */ /* 0x000fe200078ec0ff */
[----:B------:R-:W-:Y:S01]  /*8a60*/  IMAD.MOV.U32 R20, RZ, RZ, 0x20fd8164 ;  /* 0x20fd8164ff147424 */ /* 0x000fe200078e00ff */
[----:B------:R-:W-:Y:S01]  /*8a70*/  BSSY.RECONVERGENT B3, `(.L_x_4041) ;  /* 0x000002c000037945 */ /* 0x000fe20003800200 */
[----:B------:R-:W-:Y:S01]  /*8a80*/  IMAD.MOV.U32 R21, RZ, RZ, 0x3da8ff83 ;  /* 0x3da8ff83ff157424 */ /* 0x000fe200078e00ff */
[----:B------:R-:W-:Y:S01]  /*8a90*/  ISETP.NE.U32.AND P0, PT, R4, 0x1, PT ;  /* 0x000000010400780c */ /* 0x000fe20003f05070 */
[----:B------:R-:W-:-:S03]  /*8aa0*/  DMUL R4, R6, R6 ;  /* 0x0000000606047228 */ /* 0x000fc60000000000 */
[----:B------:R-:W-:Y:S02]  /*8ab0*/  FSEL R20, R20, -8.06006814911005101289e+34, !P0 ;  /* 0xf9785eba14147808 */ /* 0x000fe40004000000 */
[----:B------:R-:W-:-:S06]  /*8ac0*/  FSEL R21, -R21, 0.11223486810922622681, !P0 ;  /* 0x3de5db6515157808 */ /* 0x000fcc0004000100 */
[----:B--2---:R-:W-:-:S08]  /*8ad0*/  DFMA R8, R4, R20, R8 ;  /* 0x000000140408722b */ /* 0x004fd00000000008 */
[----:B------:R-:W-:-:S08]  /*8ae0*/  DFMA R8, R4, R8, R10 ;  /* 0x000000080408722b */ /* 0x000fd0000000000a */
[----:B---3--:R-:W-:-:S08]  /*8af0*/  DFMA R8, R4, R8, R12 ;  /* 0x000000080408722b */ /* 0x008fd0000000000c */
[----:B------:R-:W-:-:S08]  /*8b00*/  DFMA R8, R4, R8, R14 ;  /* 0x000000080408722b */ /* 0x000fd0000000000e */
[----:B----4-:R-:W-:-:S08]  /*8b10*/  DFMA R8, R4, R8, R16 ;  /* 0x000000080408722b */ /* 0x010fd00000000010 */
[----:B------:R-:W-:-:S08]  /*8b20*/  DFMA R8, R4, R8, R18 ;  /* 0x000000080408722b */ /* 0x000fd00000000012 */
[----:B------:R-:W-:Y:S02]  /*8b30*/  DFMA R6, R8, R6, R6 ;  /* 0x000000060806722b */ /* 0x000fe40000000006 */
[----:B------:R-:W-:-:S10]  /*8b40*/  DFMA R4, R4, R8, 1 ;  /* 0x3ff000000404742b */ /* 0x000fd40000000008 */
[----:B------:R-:W-:Y:S02]  /*8b50*/  FSEL R4, R4, R6, !P0 ;  /* 0x0000000604047208 */ /* 0x000fe40004000000 */
[----:B------:R-:W-:Y:S01]  /*8b60*/  FSEL R5, R5, R7, !P0 ;  /* 0x0000000705057208 */ /* 0x000fe20004000000 */
[----:B------:R-:W-:Y:S01]  /*8b70*/  @!P4 DMUL R6, RZ, R22 ;  /* 0x00000016ff06c228 */ /* 0x000fe20000000000 */
[----:B------:R-:W-:Y:S01]  /*8b80*/  LOP3.LUT P0, RZ, R0, 0x2, RZ, 0xc0, !PT ;  /* 0x0000000200ff7812 */ /* 0x000fe2000780c0ff */
[----:B------:R-:W-:-:S03]  /*8b90*/  @!P4 IMAD.MOV.U32 R0, RZ, RZ, RZ ;  /* 0x000000ffff00c224 */ /* 0x000fc600078e00ff */
[----:B------:R-:W-:-:S10]  /*8ba0*/  DADD R2, RZ, -R4 ;  /* 0x00000000ff027229 */ /* 0x000fd40000000804 */
[----:B------:R-:W-:Y:S02]  /*8bb0*/  FSEL R20, R4, R2, !P0 ;  /* 0x0000000204147208 */ /* 0x000fe40004000000 */
[----:B------:R-:W-:Y:S01]  /*8bc0*/  FSEL R21, R5, R3, !P0 ;  /* 0x0000000305157208 */ /* 0x000fe20004000000 */
[----:B------:R-:W-:Y:S06]  /*8bd0*/  @!P4 BRA `(.L_x_4042) ;  /* 0x000000000054c947 */ /* 0x000fec0003800000 */
[----:B------:R-:W-:Y:S01]  /*8be0*/  UMOV UR12, 0x6dc9c883 ;  /* 0x6dc9c883000c7882 */ /* 0x000fe20000000000 */
[----:B------:R-:W-:Y:S01]  /*8bf0*/  UMOV UR13, 0x3fe45f30 ;  /* 0x3fe45f30000d7882 */ /* 0x000fe20000000000 */
[C---:B------:R-:W-:Y:S02]  /*8c00*/  DSETP.GE.AND P0, PT, |R22|.reuse, 2.14748364800000000000e+09, PT ;  /* 0x41e000001600742a */ /* 0x040fe40003f06200 */
[----:B------:R-:W-:Y:S01]  /*8c10*/  DMUL R2, R22, UR12 ;  /* 0x0000000c16027c28 */ /* 0x000fe20008000000 */
[----:B------:R-:W-:Y:S01]  /*8c20*/  UMOV UR12, 0x54442d18 ;  /* 0x54442d18000c7882 */ /* 0x000fe20000000000 */
[----:B------:R-:W-:-:S04]  /*8c30*/  UMOV UR13, 0x3ff921fb ;  /* 0x3ff921fb000d7882 */ /* 0x000fc80000000000 */
        /* <DEDUP_REMOVED lines=14> */
[----:B------:R-:W-:-:S07]  /*8d20*/  IMAD.MOV.U32 R0, RZ, RZ, R2 ;  /* 0x000000ffff007224 */ /* 0x000fce00078e0002 */
.L_x_4042:
[----:B------:R-:W-:Y:S05]  /*8d30*/  BSYNC.RECONVERGENT B3 ;  /* 0x0000000000037941 */ /* 0x000fea0003800200 */
.L_x_4041:
        /* <DEDUP_REMOVED lines=9> */
[----:B------:R-:W-:-:S02]  /*8dd0*/  IMAD.MOV.U32 R22, RZ, RZ, 0x20fd8164 ;  /* 0x20fd8164ff167424 */ /* 0x000fc400078e00ff */
        /* <DEDUP_REMOVED lines=14> */
[----:B------:R-:W-:Y:S02]  /*8ec0*/  FSEL R5, R5, R7, !P0 ;  /* 0x0000000705057208 */ /* 0x000fe40004000000 */
[----:B------:R-:W-:-:S04]  /*8ed0*/  LOP3.LUT P0, RZ, R0, 0x2, RZ, 0xc0, !PT ;  /* 0x0000000200ff7812 */ /* 0x000fc8000780c0ff */
[----:B------:R-:W-:-:S10]  /*8ee0*/  DADD R2, RZ, -R4 ;  /* 0x00000000ff027229 */ /* 0x000fd40000000804 */
[----:B------:R-:W-:Y:S02]  /*8ef0*/  FSEL R22, R4, R2, !P0 ;  /* 0x0000000204167208 */ /* 0x000fe40004000000 */
[----:B------:R-:W-:Y:S01]  /*8f00*/  FSEL R23, R5, R3, !P0 ;  /* 0x0000000305177208 */ /* 0x000fe20004000000 */
[----:B------:R-:W-:Y:S06]  /*8f10*/  BRA `(.L_x_4035) ;  /* 0x0000001800147947 */ /* 0x000fec0003800000 */
.L_x_4036:
[----:B------:R-:W-:-:S13]  /*8f20*/  ISETP.GE.U32.AND P0, PT, R5, 0x7ff00000, PT ;  /* 0x7ff000000500780c */ /* 0x000fda0003f06070 */
[----:B------:R-:W-:Y:S05]  /*8f30*/  @!P0 BRA `(.L_x_4043) ;  /* 0x0000000000348947 */ /* 0x000fea0003800000 */
[----:B------:R-:W-:-:S04]  /*8f40*/  ISETP.NE.AND P0, PT, R3, 0x7ff00000, PT ;  /* 0x7ff000000300780c */ /* 0x000fc80003f05270 */
[----:B------:R-:W-:-:S13]  /*8f50*/  ISETP.EQ.AND P0, PT, R14, RZ, !P0 ;  /* 0x000000ff0e00720c */ /* 0x000fda0004702270 */
[----:B------:R-:W-:-:S10]  /*8f60*/  @!P0 DADD R20, R22, -R22 ;  /* 0x0000000016148229 */ /* 0x000fd40000000816 */
[----:B------:R-:W-:Y:S02]  /*8f70*/  @!P0 IMAD.MOV.U32 R22, RZ, RZ, R20 ;  /* 0x000000ffff168224 */ /* 0x000fe400078e0014 */
[----:B------:R-:W-:Y:S01]  /*8f80*/  @!P0 IMAD.MOV.U32 R23, RZ, RZ, R21 ;  /* 0x000000ffff178224 */ /* 0x000fe200078e0015 */
[----:B------:R-:W-:Y:S06]  /*8f90*/  @!P0 BRA `(.L_x_4035) ;  /* 0x0000001400f48947 */ /* 0x000fec0003800000 */
[----:B------:R-:W-:Y:S01]  /*8fa0*/  DADD R22, R22, -R22 ;  /* 0x0000000016167229 */ /* 0x000fe20000000816 */
[----:B------:R-:W-:-:S04]  /*8fb0*/  ISETP.GT.AND P0, PT, R15, -0x1, PT ;  /* 0xffffffff0f00780c */ /* 0x000fc80003f04270 */
[----:B------:R-:W-:Y:S02]  /*8fc0*/  FSEL R20, R14, RZ, P0 ;  /* 0x000000ff0e147208 */ /* 0x000fe40000000000 */
[----:B------:R-:W-:-:S03]  /*8fd0*/  FSEL R21, R15, RZ, P0 ;  /* 0x000000ff0f157208 */ /* 0x000fc60000000000 */
[----:B------:R-:W-:Y:S02]  /*8fe0*/  FSEL R22, R22, RZ, P0 ;  /* 0x000000ff16167208 */ /* 0x000fe40000000000 */
[----:B------:R-:W-:Y:S01]  /*8ff0*/  FSEL R23, R23, RZ, P0 ;  /* 0x000000ff17177208 */ /* 0x000fe20000000000 */
[----:B------:R-:W-:Y:S06]  /*9000*/  BRA `(.L_x_4035) ;  /* 0x0000001400d87947 */ /* 0x000fec0003800000 */
.L_x_4043:
[----:B------:R-:W-:-:S05]  /*9010*/  VIADD R0, R15, 0xbf79d1be ;  /* 0xbf79d1be0f007836 */ /* 0x000fca0000000000 */
[----:B------:R-:W-:-:S13]  /*9020*/  ISETP.GT.U32.AND P0, PT, R0, 0x108aa2, PT ;  /* 0x00108aa20000780c */ /* 0x000fda0003f04070 */
[----:B------:R-:W-:Y:S05]  /*9030*/  @P0 BRA `(.L_x_4044) ;  /* 0x0000000c00140947 */ /* 0x000fea0003800000 */
[----:B------:R-:W-:Y:S01]  /*9040*/  UMOV UR12, 0x19ba0da4 ;  /* 0x19ba0da4000c7882 */ /* 0x000fe20000000000 */
[----:B------:R-:W-:Y:S01]  /*9050*/  UMOV UR13, 0x40937be3 ;  /* 0x40937be3000d7882 */ /* 0x000fe20000000000 */
[----:B------:R-:W-:Y:S01]  /*9060*/  IMAD.MOV.U32 R6, RZ, RZ, 0x652b82fe ;  /* 0x652b82feff067424 */ /* 0x000fe200078e00ff */
[----:B------:R-:W-:Y:S01]  /*9070*/  DADD R14, R14, -UR12 ;  /* 0x8000000c0e0e7e29 */ /* 0x000fe20008000000 */
[----:B------:R-:W-:Y:S01]  /*9080*/  IMAD.MOV.U32 R7, RZ, RZ, 0x3ff71547 ;  /* 0x3ff71547ff077424 */ /* 0x000fe200078e00ff */
[----:B------:R-:W-:Y:S01]  /*9090*/  UMOV UR12, 0xfefa39ef ;  /* 0xfefa39ef000c7882 */ /* 0x000fe20000000000 */
[----:B------:R-:W-:Y:S01]  /*90a0*/  UMOV UR13, 0x3fe62e42 ;  /* 0x3fe62e42000d7882 */ /* 0x000fe20000000000 */
[----:B------:R-:W-:Y:S04]  /*90b0*/  BSSY.RECONVERGENT B0, `(.L_x_4045) ;  /* 0x0000036000007945 */ /* 0x000fe80003800200 */
[----:B------:R-:W-:-:S02]  /*90c0*/  DFMA R6, R14, R6, 6.75539944105574400000e+15 ;  /* 0x433800000e06742b */ /* 0x000fc40000000006 */
[----:B------:R-:W-:-:S06]  /*90d0*/  FSETP.GEU.FTZ.AND P0, PT, |R15|, 4.1917929649353027344, PT ;  /* 0x4086232b0f00780b */ /* 0x000fcc0003f1e200 */
        /* <DEDUP_REMOVED lines=43> */
[----:B------:R-:W-:Y:S02]  /*9390*/  @!P0 LEA.HI R0, R6, R6, RZ, 0x1 ;  /* 0x0000000606008211 */ /* 0x000fe400078f08ff */
[----:B------:R-:W-:Y:S02]  /*93a0*/  FSEL R19, R9, RZ, P1 ;  /* 0x000000ff09137208 */ /* 0x000fe40000800000 */
[----:B------:R-:W-:-:S05]  /*93b0*/  @!P0 SHF.R.S32.HI R5, RZ, 0x1, R0 ;  /* 0x00000001ff058819 */ /* 0x000fca0000011400 */
[----:B------:R-:W-:Y:S02]  /*93c0*/  @!P0 IMAD.IADD R4, R6, 0x1, -R5 ;  /* 0x0000000106048824 */ /* 0x000fe400078e0a05 */
[----:B------:R-:W-:-:S03]  /*93d0*/  @!P0 IMAD R3, R5, 0x100000, R3 ;  /* 0x0010000005038824 */ /* 0x000fc600078e0203 */
[----:B------:R-:W-:Y:S01]  /*93e0*/  @!P0 LEA R5, R4, 0x3ff00000, 0x14 ;  /* 0x3ff0000004058811 */ /* 0x000fe200078ea0ff */
[----:B------:R-:W-:-:S06]  /*93f0*/  @!P0 IMAD.MOV.U32 R4, RZ, RZ, RZ ;  /* 0x000000ffff048224 */ /* 0x000fcc00078e00ff */
[----:B------:R-:W-:-:S11]  /*9400*/  @!P0 DMUL R18, R2, R4 ;  /* 0x0000000402128228 */ /* 0x000fd60000000000 */
.L_x_4046:
[----:B------:R-:W-:Y:S05]  /*9410*/  BSYNC.RECONVERGENT B0 ;  /* 0x0000000000007941 */ /* 0x000fea0003800200 */
.L_x_4045:
[C---:B------:R-:W-:Y:S01]  /*9420*/  LEA.HI R3, R19.reuse, 0xffffff09, RZ, 0xc ;  /* 0xffffff0913037811 */ /* 0x040fe200078f60ff */
[----:B------:R-:W-:Y:S01]  /*9430*/  DSETP.NEU.AND P4, PT, |R22|, +INF , PT ;  /* 0x7ff000001600742a */ /* 0x000fe20003f8d200 */
[----:B------:R-:W-:Y:S01]  /*9440*/  LOP3.LUT R19, R19, 0xfffff, RZ, 0xc0, !PT ;  /* 0x000fffff13137812 */ /* 0x000fe200078ec0ff */
[----:B------:R-:W-:Y:S01]  /*9450*/  BSSY.RECONVERGENT B3, `(.L_x_4047) ;  /* 0x0000023000037945 */ /* 0x000fe20003800200 */
[----:B------:R-:W-:Y:S02]  /*9460*/  LOP3.LUT R0, R3, 0xffff, RZ, 0xc0, !PT ;  /* 0x0000ffff03007812 */ /* 0x000fe400078ec0ff */
[----:B------:R-:W-:Y:S02]  /*9470*/  LOP3.LUT R19, R19, 0x7fe00000, RZ, 0xfc, !PT ;  /* 0x7fe0000013137812 */ /* 0x000fe400078efcff */
[----:B------:R-:W-:-:S04]  /*9480*/  LEA.HI R0, R0, R3, RZ, 0x11 ;  /* 0x0000000300007211 */ /* 0x000fc800078f88ff */
[----:B------:R-:W-:-:S03]  /*9490*/  PRMT R14, R0, 0x9910, RZ ;  /* 0x00009910000e7816 */ /* 0x000fc600000000ff */
[----:B------:R-:W-:Y:S01]  /*94a0*/  @!P4 DMUL R6, RZ, R22 ;  /* 0x00000016ff06c228 */ /* 0x000fe20000000000 */
[----:B------:R-:W-:Y:S01]  /*94b0*/  SHF.R.S32.HI R14, RZ, 0x1, R14 ;  /* 0x00000001ff0e7819 */ /* 0x000fe2000001140e */
[----:B------:R-:W-:-:S03]  /*94c0*/  @!P4 IMAD.MOV.U32 R0, RZ, RZ, 0x1 ;  /* 0x00000001ff00c424 */ /* 0x000fc600078e00ff */
[----:B------:R-:W-:-:S05]  /*94d0*/  LOP3.LUT R14, R14, 0xffff, RZ, 0xc0, !PT ;  /* 0x0000ffff0e0e7812 */ /* 0x000fca00078ec0ff */
[----:B------:R-:W-:-:S05]  /*94e0*/  IMAD.IADD R49, R3, 0x1, -R14 ;  /* 0x0000000103317824 */ /* 0x000fca00078e0a0e */
[----:B------:R-:W-:Y:S01]  /*94f0*/  LEA R49, R49, 0x3ff00000, 0x14 ;  /* 0x3ff0000031317811 */ /* 0x000fe200078ea0ff */
[----:B------:R-:W-:Y:S06]  /*9500*/  @!P4 BRA `(.L_x_4048) ;  /* 0x00000000005cc947 */ /* 0x000fec0003800000 */
        /* <DEDUP_REMOVED lines=21> */
.L_x_4050:
[----:B------:R-:W-:Y:S05]  /*9660*/  BSYNC.RECONVERGENT B4 ;  /* 0x0000000000047941 */ /* 0x000fea0003800200 */
.L_x_4049:
[----:B------:R-:W-:-:S07]  /*9670*/  VIADD R0, R2, 0x1 ;  /* 0x0000000102007836 */ /* 0x000fce0000000000 */
.L_x_4048:
[----:B------:R-:W-:Y:S05]  /*9680*/  BSYNC.RECONVERGENT B3 ;  /* 0x0000000000037941 */ /* 0x000fea0003800200 */
.L_x_4047:
        /* <DEDUP_REMOVED lines=30> */
[----:B------:R-:W-:Y:S01]  /*9870*/  FSEL R20, R4, R2, !P0 ;  /* 0x0000000204147208 */ /* 0x000fe20004000000 */
[----:B------:R-:W-:Y:S01]  /*9880*/  IMAD.MOV.U32 R2, RZ, RZ, RZ ;  /* 0x000000ffff027224 */ /* 0x000fe200078e00ff */
[----:B------:R-:W-:Y:S02]  /*9890*/  FSEL R21, R5, R3, !P0 ;  /* 0x0000000305157208 */ /* 0x000fe40004000000 */
[----:B------:R-:W-:-:S04]  /*98a0*/  LEA R3, R14, 0x3ff00000, 0x14 ;  /* 0x3ff000000e037811 */ /* 0x000fc800078ea0ff */
[----:B------:R-:W-:-:S08]  /*98b0*/  DMUL R20, R18, R20 ;  /* 0x0000001412147228 */ /* 0x000fd00000000000 */
[----:B------:R-:W-:Y:S01]  /*98c0*/  DMUL R20, R20, R2 ;  /* 0x0000000214147228 */ /* 0x000fe20000000000 */
[----:B------:R-:W-:Y:S10]  /*98d0*/  @!P4 BRA `(.L_x_4052) ;  /* 0x000000000054c947 */ /* 0x000ff40003800000 */
        /* <DEDUP_REMOVED lines=21> */
.L_x_4052:
[----:B------:R-:W-:Y:S05]  /*9a30*/  BSYNC.RECONVERGENT B3 ;  /* 0x0000000000037941 */ /* 0x000fea0003800200 */
.L_x_4051:
        /* <DEDUP_REMOVED lines=10> */
[----:B------:R-:W-:Y:S01]  /*9ae0*/  LEA R15, R14, 0x3ff00000, 0x14 ;  /* 0x3ff000000e0f7811 */ /* 0x000fe200078ea0ff */
[----:B------:R-:W-:Y:S01]  /*9af0*/  IMAD.MOV.U32 R13, RZ, RZ, 0x3da8ff83 ;  /* 0x3da8ff83ff0d7424 */ /* 0x000fe200078e00ff */
[----:B------:R-:W-:Y:S01]  /*9b00*/  ISETP.NE.U32.AND P0, PT, R4, 0x1, PT ;  /* 0x000000010400780c */ /* 0x000fe20003f05070 */
[----:B------:R-:W-:Y:S01]  /*9b10*/  DMUL R4, R6, R6 ;  /* 0x0000000606047228 */ /* 0x000fe20000000000 */
[----:B------:R-:W-:-:S02]  /*9b20*/  IMAD.MOV.U32 R14, RZ, RZ, RZ ;  /* 0x000000ffff0e7224 */ /* 0x000fc400078e00ff */
[----:B------:R-:W-:Y:S01]  /*9b30*/  FSEL R12, R12, -8.06006814911005101289e+34, !P0 ;  /* 0xf9785eba0c0c7808 */ /* 0x000fe20004000000 */
[----:B------:R-:W-:Y:S01]  /*9b40*/  IMAD.MOV.U32 R48, RZ, RZ, RZ ;  /* 0x000000ffff307224 */ /* 0x000fe200078e00ff */
[----:B------:R-:W-:-:S05]  /*9b50*/  FSEL R13, -R13, 0.11223486810922622681, !P0 ;  /* 0x3de5db650d0d7808 */ /* 0x000fca0004000100 */
[----:B------:R-:W-:Y:S02]  /*9b60*/  DMUL R20, R20, R48 ;  /* 0x0000003014147228 */ /* 0x000fe40000000000 */
        /* <DEDUP_REMOVED lines=13> */
[----:B------:R-:W-:-:S06]  /*9c40*/  FSEL R3, R5, R3, !P0 ;  /* 0x0000000305037208 */ /* 0x000fcc0004000000 */
[----:B------:R-:W-:-:S08]  /*9c50*/  DMUL R18, R18, R2 ;  /* 0x0000000212127228 */ /* 0x000fd00000000000 */
[----:B------:R-:W-:-:S08]  /*9c60*/  DMUL R18, R14, R18 ;  /* 0x000000120e127228 */ /* 0x000fd00000000000 */
[----:B------:R-:W-:Y:S01]  /*9c70*/  DMUL R22, R48, R18 ;  /* 0x0000001230167228 */ /* 0x000fe20000000000 */
[----:B------:R-:W-:Y:S10]  /*9c80*/  BRA `(.L_x_4035) ;  /* 0x0000000800b87947 */ /* 0x000ff40003800000 */
.L_x_4044:
[----:B------:R-:W-:Y:S01]  /*9c90*/  IMAD.MOV.U32 R2, RZ, RZ, 0x652b82fe ;  /* 0x652b82feff027424 */ /* 0x000fe200078e00ff */
[----:B------:R-:W-:Y:S01]  /*9ca0*/  UMOV UR12, 0xfefa39ef ;  /* 0xfefa39ef000c7882 */ /* 0x000fe20000000000 */
[----:B------:R-:W-:Y:S01]  /*9cb0*/  IMAD.MOV.U32 R3, RZ, RZ, 0x3ff71547 ;  /* 0x3ff71547ff037424 */ /* 0x000fe200078e00ff */
[----:B------:R-:W-:Y:S01]  /*9cc0*/  UMOV UR13, 0x3fe62e42 ;  /* 0x3fe62e42000d7882 */ /* 0x000fe20000000000 */
[----:B------:R-:W-:Y:S01]  /*9cd0*/  DSETP.NEU.AND P4, PT, |R22|, +INF , PT ;  /* 0x7ff000001600742a */ /* 0x000fe20003f8d200 */
[----:B------:R-:W-:Y:S01]  /*9ce0*/  FSETP.GEU.FTZ.AND P0, PT, |R15|, 4.1917929649353027344, PT ;  /* 0x4086232b0f00780b */ /* 0x000fe20003f1e200 */
[----:B------:R-:W-:Y:S02]  /*9cf0*/  BSSY.RECONVERGENT B0, `(.L_x_4053) ;  /* 0x0000036000007945 */ /* 0x000fe40003800200 */
[----:B------:R-:W-:-:S08]  /*9d00*/  DFMA R8, R14, R2, 6.75539944105574400000e+15 ;  /* 0x433800000e08742b */ /* 0x000fd00000000002 */
[----:B------:R-:W-:Y:S02]  /*9d10*/  DADD R2, R8, -6.75539944105574400000e+15 ;  /* 0xc338000008027429 */ /* 0x000fe40000000000 */
[----:B------:R-:W-:-:S06]  /*9d20*/  @!P4 DMUL R6, RZ, R22 ;  /* 0x00000016ff06c228 */ /* 0x000fcc0000000000 */
        /* <DEDUP_REMOVED lines=50> */
.L_x_4054:
[----:B------:R-:W-:Y:S05]  /*a050*/  BSYNC.RECONVERGENT B0 ;  /* 0x0000000000007941 */ /* 0x000fea0003800200 */
.L_x_4053:
[----:B------:R-:W-:Y:S01]  /*a060*/  BSSY.RECONVERGENT B3, `(.L_x_4055) ;  /* 0x000001a000037945 */ /* 0x000fe20003800200 */
[----:B------:R-:W-:-:S03]  /*a070*/  @!P4 IMAD.MOV.U32 R0, RZ, RZ, 0x1 ;  /* 0x00000001ff00c424 */ /* 0x000fc600078e00ff */
[----:B------:R-:W-:Y:S05]  /*a080*/  @!P4 BRA `(.L_x_4056) ;  /* 0x00000000005cc947 */ /* 0x000fea0003800000 */
        /* <DEDUP_REMOVED lines=21> */
.L_x_4058:
[----:B------:R-:W-:Y:S05]  /*a1e0*/  BSYNC.RECONVERGENT B4 ;  /* 0x0000000000047941 */ /* 0x000fea0003800200 */
.L_x_4057:
[----:B------:R-:W-:-:S07]  /*a1f0*/  VIADD R0, R2, 0x1 ;  /* 0x0000000102007836 */ /* 0x000fce0000000000 */
.L_x_4056:
[----:B------:R-:W-:Y:S05]  /*a200*/  BSYNC.RECONVERGENT B3 ;  /* 0x0000000000037941 */ /* 0x000fea0003800200 */
.L_x_4055:
        /* <DEDUP_REMOVED lines=54> */
.L_x_4060:
[----:B------:R-:W-:Y:S05]  /*a570*/  BSYNC.RECONVERGENT B3 ;  /* 0x0000000000037941 */ /* 0x000fea0003800200 */
.L_x_4059:
        /* <DEDUP_REMOVED lines=10> */
[----:B------:R-:W-:Y:S01]  /*a620*/  DMUL R20, R18, R20 ;  /* 0x0000001412147228 */ /* 0x000fe20000000000 */
        /* <DEDUP_REMOVED lines=19> */
[----:B------:R-:W-:-:S11]  /*a760*/  DMUL R22, R18, R22 ;  /* 0x0000001612167228 */ /* 0x000fd60000000000 */
.L_x_4035:
[----:B------:R-:W-:Y:S05]  /*a770*/  BSYNC.RECONVERGENT B2 ;  /* 0x0000000000027941 */ /* 0x000fea0003800200 */
.L_x_4033:
[----:B------:R-:W0:Y:S01]  /*a780*/  LDCU.128 UR20, c[0x0][0xfd0] ;  /* 0x0001fa00ff1477ac */ /* 0x000e220008000c00 */
[----:B-----5:R-:W-:Y:S01]  /*a790*/  DSETP.NAN.AND P0, PT, R46, R46, PT ;  /* 0x0000002e2e00722a */ /* 0x020fe20003f08000 */
[----:B------:R-:W-:Y:S05]  /*a7a0*/  BSSY.RECONVERGENT B1, `(.L_x_4061) ;  /* 0x00007b6000017945 */ /* 0x000fea0003800200 */
[----:B------:R-:W-:Y:S02]  /*a7b0*/  DSETP.NAN.OR P0, PT, R44, R44, P0 ;  /* 0x0000002c2c00722a */ /* 0x000fe40000708400 */
[C---:B0-----:R-:W-:Y:S02]  /*a7c0*/  DMUL R2, R42.reuse, UR22 ;  /* 0x000000162a027c28 */ /* 0x041fe40008000000 */
[----:B------:R-:W-:-:S06]  /*a7d0*/  DMUL R42, R42, UR20 ;  /* 0x000000142a2a7c28 */ /* 0x000fcc0008000000 */
[C---:B------:R-:W-:Y:S02]  /*a7e0*/  DFMA R2, R40.reuse, UR20, -R2 ;  /* 0x0000001428027c2b */ /* 0x040fe40008000802 */
[----:B------:R-:W-:Y:S02]  /*a7f0*/  DFMA R40, R40, UR22, R42 ;  /* 0x0000001628287c2b */ /* 0x000fe4000800002a */
[----:B------:R-:W-:Y:S09]  /*a800*/  @P0 BRA `(.L_x_4062) ;  /* 0x0000006c00700947 */ /* 0x000ff20003800000 */
[----:B------:R-:W-:Y:S01]  /*a810*/  DADD R14, -RZ, |R46| ;  /* 0x00000000ff0e7229 */ /* 0x000fe2000000052e */
[----:B------:R-:W-:Y:S01]  /*a820*/  UMOV UR12, 0x85ebc8a0 ;  /* 0x85ebc8a0000c7882 */ /* 0x000fe20000000000 */
[----:B------:R-:W-:Y:S01]  /*a830*/  DADD R16, -RZ, |R44| ;  /* 0x00000000ff107229 */ /* 0x000fe2000000052c */
[----:B------:R-:W-:Y:S01]  /*a840*/  UMOV UR13, 0x7fd1ccf3 ;  /* 0x7fd1ccf3000d7882 */ /* 0x000fe20000000000 */
[----:B------:R-:W-:-:S08]  /*a850*/  DSETP.GEU.AND P1, PT, |R44|, |R46|, PT ;  /* 0x4000002e2c00722a */ /* 0x000fd00003f2e200 */
[----:B------:R-:W-:Y:S02]  /*a860*/  FSEL R4, R16, R14, !P1 ;  /* 0x0000000e10047208 */ /* 0x000fe40004800000 */
[----:B------:R-:W-:-:S06]  /*a870*/  FSEL R5, R17, R15, !P1 ;  /* 0x0000000f11057208 */ /* 0x000fcc0004800000 */
[----:B------:R-:W-:-:S14]  /*a880*/  DSETP.GT.AND P0, PT, R4, UR12, PT ;  /* 0x0000000c04007e2a */ /* 0x000fdc000bf04000 */
[----:B------:R-:W-:Y:S05]  /*a890*/  @P0 BRA `(.L_x_4063) ;  /* 0x0000005800a00947 */ /* 0x000fea0003800000 */
[----:B------:R-:W-:Y:S02]  /*a8a0*/  FSEL R6, R14, R16, !P1 ;  /* 0x000000100e067208 */ /* 0x000fe40004800000 */
[----:B------:R-:W-:-:S06]  /*a8b0*/  FSEL R7, R15, R17, !P1 ;  /* 0x000000110f077208 */ /* 0x000fcc0004800000 */
[----:B------:R-:W-:-:S14]  /*a8c0*/  DSETP.NEU.AND P0, PT, R6, 1, PT ;  /* 0x3ff000000600742a */ /* 0x000fdc0003f0d000 */
[----:B------:R-:W-:Y:S05]  /*a8d0*/  @!P0 BRA `(.L_x_4064) ;  /* 0x00000044007c8947 */ /* 0x000fea0003800000 */
        /* <DEDUP_REMOVED lines=21> */
[----:B------:R-:W-:-:S14]  /*aa30*/  DSETP.GT.OR P0, PT, R10, UR12, !P0 ;  /* 0x0000000c0a007e2a */ /* 0x000fdc000c704400 */
[----:B------:R-:W-:Y:S05]  /*aa40*/  @P0 BRA `(.L_x_4065) ;  /* 0x0000003400640947 */ /* 0x000fea0003800000 */
[----:B------:R-:W-:-:S14]  /*aa50*/  DSETP.GE.AND P0, PT, R6, 1, PT ;  /* 0x3ff000000600742a */ /* 0x000fdc0003f06000 */
[----:B------:R-:W-:Y:S05]  /*aa60*/  @!P0 BRA `(.L_x_4066) ;  /* 0x0000001000308947 */ /* 0x000fea0003800000 */
[C---:B------:R-:W-:Y:S01]  /*aa70*/  DADD R8, R6.reuse, -1 ;  /* 0xbff0000006087429 */ /* 0x040fe20000000000 */
[----:B------:R-:W-:Y:S01]  /*aa80*/  BSSY.RECONVERGENT B2, `(.L_x_4067) ;  /* 0x0000090000027945 */ /* 0x000fe20003800200 */
[----:B------:R-:W-:-:S08]  /*aa90*/  DADD R6, R6, 1 ;  /* 0x3ff0000006067429 */ /* 0x000fd00000000000 */
[----:B------:R-:W-:-:S08]  /*aaa0*/  DMUL R6, R8, R6 ;  /* 0x0000000608067228 */ /* 0x000fd00000000000 */
[----:B------:R-:W-:-:S10]  /*aab0*/  DFMA R16, R4, R4, R6 ;  /* 0x000000040410722b */ /* 0x000fd40000000006 */
[C---:B------:R-:W-:Y:S02]  /*aac0*/  FSETP.GEU.FTZ.AND P2, PT, R17.reuse, 1.7916666269302368164, PT ;  /* 0x3fe555551100780b */ /* 0x040fe40003f5e000 */
[----:B------:R-:W-:-:S13]  /*aad0*/  FSETP.GT.FTZ.AND P0, PT, R17, -1.6999999284744262695, PT ;  /* 0xbfd999991100780b */ /* 0x000fda0003f14000 */
[----:B------:R-:W-:Y:S05]  /*aae0*/  @P0 BRA !P2, `(.L_x_4068) ;  /* 0x0000000400540947 */ /* 0x000fea0005000000 */
[----:B------:R-:W-:Y:S01]  /*aaf0*/  DADD R16, R16, 1 ;  /* 0x3ff0000010107429 */ /* 0x000fe20000000000 */
[----:B------:R-:W-:-:S09]  /*ab00*/  IMAD.MOV.U32 R19, RZ, RZ, -0x3ff ;  /* 0xfffffc01ff137424 */ /* 0x000fd200078e00ff */
[----:B------:R-:W-:Y:S01]  /*ab10*/  ISETP.GT.AND P0, PT, R17, 0xfffff, PT ;  /* 0x000fffff1100780c */ /* 0x000fe20003f04270 */
[--C-:B------:R-:W-:Y:S02]  /*ab20*/  IMAD.MOV.U32 R4, RZ, RZ, R16.reuse ;  /* 0x000000ffff047224 */ /* 0x100fe400078e0010 */
[--C-:B------:R-:W-:Y:S02]  /*ab30*/  IMAD.MOV.U32 R5, RZ, RZ, R17.reuse ;  /* 0x000000ffff057224 */ /* 0x100fe400078e0011 */
[----:B------:R-:W-:Y:S02]  /*ab40*/  IMAD.MOV.U32 R0, RZ, RZ, R17 ;  /* 0x000000ffff007224 */ /* 0x000fe400078e0011 */
[----:B------:R-:W-:-:S06]  /*ab50*/  IMAD.MOV.U32 R8, RZ, RZ, R16 ;  /* 0x000000ffff087224 */ /* 0x000fcc00078e0010 */
[----:B------:R-:W-:Y:S01]  /*ab60*/  @!P0 DMUL R4, R4, 1.80143985094819840000e+16 ;  /* 0x4350000004048828 */ /* 0x000fe20000000000 */
[----:B------:R-:W-:-:S09]  /*ab70*/  @!P0 IMAD.MOV.U32 R19, RZ, RZ, -0x435 ;  /* 0xfffffbcbff138424 */ /* 0x000fd200078e00ff */
[----:B------:R-:W-:Y:S02]  /*ab80*/  @!P0 IMAD.MOV.U32 R0, RZ, RZ, R5 ;  /* 0x000000ffff008224 */ /* 0x000fe400078e0005 */
[----:B------:R-:W-:Y:S02]  /*ab90*/  @!P0 IMAD.MOV.U32 R8, RZ, RZ, R4 ;  /* 0x000000ffff088224 */ /* 0x000fe400078e0004 */
[----:B------:R-:W-:-:S05]  /*aba0*/  VIADD R6, R0, 0xffffffff ;  /* 0xffffffff00067836 */ /* 0x000fca0000000000 */
[----:B------:R-:W-:-:S13]  /*abb0*/  ISETP.GE.U32.AND P2, PT, R6, 0x7fefffff, PT ;  /* 0x7fefffff0600780c */ /* 0x000fda0003f46070 */
[----:B------:R-:W-:Y:S01]  /*abc0*/  @P2 IMAD.MOV.U32 R6, RZ, RZ, 0x0 ;  /* 0x00000000ff062424 */ /* 0x000fe200078e00ff */
[----:B------:R-:W-:Y:S01]  /*abd0*/  @P2 LOP3.LUT P3, RZ, R5, 0x7fffffff, RZ, 0xc0, !PT ;  /* 0x7fffffff05ff2812 */ /* 0x000fe2000786c0ff */
[----:B------:R-:W-:-:S06]  /*abe0*/  @P2 IMAD.MOV.U32 R7, RZ, RZ, 0x7ff00000 ;  /* 0x7ff00000ff072424 */ /* 0x000fcc00078e00ff */
[----:B------:R-:W-:-:S10]  /*abf0*/  @P2 DFMA R6, R4, R6, +INF ;  /* 0x7ff000000406242b */ /* 0x000fd40000000006 */
[----:B------:R-:W-:Y:S02]  /*ac00*/  @P2 FSEL R16, R6, RZ, P3 ;  /* 0x000000ff06102208 */ /* 0x000fe40001800000 */
[----:B------:R-:W-:Y:S01]  /*ac10*/  @P2 FSEL R17, R7, -QNAN , P3 ;  /* 0xfff0000007112808 */ /* 0x000fe20001800000 */
[----:B------:R-:W-:Y:S06]  /*ac20*/  @P2 BRA `(.L_x_4069) ;  /* 0x0000000400d42947 */ /* 0x000fec0003800000 */
[----:B------:R-:W-:Y:S01]  /*ac30*/  LOP3.LUT R4, R0, 0xfffff, RZ, 0xc0, !PT ;  /* 0x000fffff00047812 */ /* 0x000fe200078ec0ff */
[----:B------:R-:W-:Y:S01]  /*ac40*/  IMAD.MOV.U32 R14, RZ, RZ, -0x748574fc ;  /* 0x8b7a8b04ff0e7424 */ /* 0x000fe200078e00ff */
[----:B------:R-:W-:Y:S01]  /*ac50*/  UMOV UR12, 0x3ae80f1e ;  /* 0x3ae80f1e000c7882 */ /* 0x000fe20000000000 */
[----:B------:R-:W-:Y:S01]  /*ac60*/  IMAD.MOV.U32 R15, RZ, RZ, 0x3ed0ee25 ;  /* 0x3ed0ee25ff0f7424 */ /* 0x000fe200078e00ff */
[----:B------:R-:W-:Y:S01]  /*ac70*/  LOP3.LUT R5, R4, 0x3ff00000, RZ, 0xfc, !PT ;  /* 0x3ff0000004057812 */ /* 0x000fe200078efcff */
[----:B------:R-:W-:Y:S01]  /*ac80*/  IMAD.MOV.U32 R4, RZ, RZ, R8 ;  /* 0x000000ffff047224 */ /* 0x000fe200078e0008 */
[----:B------:R-:W-:Y:S01]  /*ac90*/  UMOV UR13, 0x3eb1380b ;  /* 0x3eb1380b000d7882 */ /* 0x000fe20000000000 */
[----:B------:R-:W-:Y:S01]  /*aca0*/  IMAD.MOV.U32 R8, RZ, RZ, RZ ;  /* 0x000000ffff087224 */ /* 0x000fe200078e00ff */
[----:B------:R-:W-:Y:S01]  /*acb0*/  ISETP.GE.U32.AND P0, PT, R5, 0x3ff6a09f, PT ;  /* 0x3ff6a09f0500780c */ /* 0x000fe20003f06070 */
[----:B------:R-:W-:Y:S01]  /*acc0*/  IMAD.MOV.U32 R17, RZ, RZ, 0x43300000 ;  /* 0x43300000ff117424 */ /* 0x000fe200078e00ff */
[----:B------:R-:W-:Y:S01]  /*acd0*/  LEA.HI R0, R0, R19, RZ, 0xc ;  /* 0x0000001300007211 */ /* 0x000fe200078f60ff */
[----:B------:R-:W-:Y:S01]  /*ace0*/  UMOV UR20, 0x80000000 ;  /* 0x8000000000147882 */ /* 0x000fe20000000000 */
[----:B------:R-:W-:-:S09]  /*acf0*/  UMOV UR21, 0x43300000 ;  /* 0x4330000000157882 */ /* 0x000fd20000000000 */
[----:B------:R-:W-:Y:S02]  /*ad00*/  @P0 VIADD R7, R5, 0xfff00000 ;  /* 0xfff0000005070836 */ /* 0x000fe40000000000 */
[----:B------:R-:W-:Y:S02]  /*ad10*/  @P0 VIADD R0, R0, 0x1 ;  /* 0x0000000100000836 */ /* 0x000fe40000000000 */
[----:B------:R-:W-:-:S03]  /*ad20*/  @P0 IMAD.MOV.U32 R5, RZ, RZ, R7 ;  /* 0x000000ffff050224 */ /* 0x000fc600078e0007 */
[----:B------:R-:W-:-:S03]  /*ad30*/  LOP3.LUT R16, R0, 0x80000000, RZ, 0x3c, !PT ;  /* 0x8000000000107812 */ /* 0x000fc600078e3cff */
        /* <DEDUP_REMOVED lines=48> */
.L_x_4068:
        /* <DEDUP_REMOVED lines=21> */
[----:B------:R-:W-:Y:S05]  /*b190*/  CALL.REL.NOINC `($__internal_145_$__cuda_sm20_div_rn_f64_full) ;  /* 0x0000045800447944 */ /* 0x000fea0003c00000 */
.L_x_4071:
[----:B------:R-:W-:Y:S05]  /*b1a0*/  BSYNC.RECONVERGENT B3 ;  /* 0x0000000000037941 */ /* 0x000fea0003800200 */
.L_x_4070:
        /* <DEDUP_REMOVED lines=28> */
[----:B------:R-:W-:-:S11]  /*b370*/  DADD R16, R16, R8 ;  /* 0x0000000010107229 */ /* 0x000fd60000000008 */
.L_x_4069:
[----:B------:R-:W-:Y:S05]  /*b380*/  BSYNC.RECONVERGENT B2 ;  /* 0x0000000000027941 */ /* 0x000fea0003800200 */
.L_x_4067:
        /* <DEDUP_REMOVED lines=27> */
.L_x_4073:
[----:B------:R-:W-:Y:S05]  /*b540*/  BSYNC.RECONVERGENT B2 ;  /* 0x0000000000027941 */ /* 0x000fea0003800200 */
.L_x_4072:
[----:B------:R-:W-:Y:S01]  /*b550*/  DMUL R4, R54, R54 ;  /* 0x0000003636047228 */ /* 0x000fe20000000000 */
[----:B------:R-:W-:Y:S01]  /*b560*/  IMAD.MOV.U32 R6, RZ, RZ, -0x2449a4b7 ;  /* 0xdbb65b49ff067424 */ /* 0x000fe200078e00ff */
[----:B------:R-:W-:Y:S01]  /*b570*/  UMOV UR12, 0x2a25ff7e ;  /* 0x2a25ff7e000c7882 */ /* 0x000fe20000000000 */
[----:B------:R-:W-:Y:S01]  /*b580*/  IMAD.MOV.U32 R7, RZ, RZ, 0x3f2d3b63 ;  /* 0x3f2d3b63ff077424 */ /* 0x000fe200078e00ff */
[----:B------:R-:W-:Y:S01]  /*b590*/  UMOV UR13, 0x3ef53e1d ;  /* 0x3ef53e1d000d7882 */ /* 0x000fe20000000000 */
[----:B------:R-:W-:Y:S01]  /*b5a0*/  ISETP.GE.AND P2, PT, R45, RZ, PT ;  /* 0x000000ff2d00720c */ /* 0x000fe20003f46270 */
[----:B------:R-:W-:Y:S01]  /*b5b0*/  @!P1 IMAD.MOV.U32 R8, RZ, RZ, 0x54442d18 ;  /* 0x54442d18ff089424 */ /* 0x000fe200078e00ff */
[----:B------:R-:W-:Y:S01]  /*b5c0*/  BSSY.RECONVERGENT B0, `(.L_x_4074) ;  /* 0x000004f000007945 */ /* 0x000fe20003800200 */
[----:B------:R-:W-:Y:S01]  /*b5d0*/  @!P1 IMAD.MOV.U32 R9, RZ, RZ, 0x3ff921fb ;  /* 0x3ff921fbff099424 */ /* 0x000fe200078e00ff */
[----:B------:R-:W-:Y:S01]  /*b5e0*/  DFMA R6, R4, -UR12, R6 ;  /* 0x8000000c04067c2b */ /* 0x000fe20008000006 */
[----:B------:R-:W-:Y:S01]  /*b5f0*/  UMOV UR12, 0x8dde082e ;  /* 0x8dde082e000c7882 */ /* 0x000fe20000000000 */
[----:B------:R-:W-:Y:S01]  /*b600*/  UMOV UR13, 0x3f531278 ;  /* 0x3f531278000d7882 */ /* 0x000fe20000000000 */
[----:B------:R-:W-:-:S05]  /*b610*/  @P1 PLOP3.LUT P0, PT, P2, PT, PT, 0x80, 0x8 ;  /* 0x000000000008181c */ /* 0x000fca000170f070 */
        /* <DEDUP_REMOVED lines=53> */
[----:B------:R-:W-:Y:S02]  /*b970*/  @P1 DADD R4, -R54, R4 ;  /* 0x0000000036041229 */ /* 0x000fe40000000104 */
[----:B------:R-:W-:-:S08]  /*b980*/  @!P1 DADD R6, -RZ, -R54 ;  /* 0x00000000ff069229 */ /* 0x000fd00000000936 */
[----:B------:R-:W-:Y:S02]  /*b990*/  @P1 FSEL R4, R4, R54, !P0 ;  /* 0x0000003604041208 */ /* 0x000fe40004000000 */
[----:B------:R-:W-:Y:S02]  /*b9a0*/  @P1 FSEL R5, R5, R55, !P0 ;  /* 0x0000003705051208 */ /* 0x000fe40004000000 */
[----:B------:R-:W-:Y:S01]  /*b9b0*/  @!P1 PLOP3.LUT P0, PT, P2, PT, PT, 0x80, 0x8 ;  /* 0x000000000008981c */ /* 0x000fe2000170f070 */
[----:B------:R-:W-:-:S03]  /*b9c0*/  DSETP.NEU.AND P2, PT, R14, RZ, PT ;  /* 0x000000ff0e00722a */ /* 0x000fc60003f4d000 */
[----:B------:R-:W-:Y:S02]  /*b9d0*/  @!P1 FSEL R6, R54, R6, !P0 ;  /* 0x0000000636069208 */ /* 0x000fe40004000000 */
[----:B------:R-:W-:-:S06]  /*b9e0*/  @!P1 FSEL R7, R55, R7, !P0 ;  /* 0x0000000737079208 */ /* 0x000fcc0004000000 */
[----:B------:R-:W-:-:S03]  /*b9f0*/  @!P1 DADD R4, R6, R8 ;  /* 0x0000000006049229 */ /* 0x000fc60000000008 */
[----:B------:R-:W-:Y:S08]  /*ba00*/  @!P2 BRA `(.L_x_4075) ;  /* 0x000000000020a947 */ /* 0x000ff00003800000 */
[----:B------:R-:W-:Y:S01]  /*ba10*/  IMAD.MOV.U32 R7, RZ, RZ, 0x7f3321d2 ;  /* 0x7f3321d2ff077424 */ /* 0x000fe200078e00ff */
[----:B------:R-:W-:Y:S01]  /*ba20*/  DSETP.NEU.AND P1, PT, |R44|, |R46|, PT ;  /* 0x4000002e2c00722a */ /* 0x000fe20003f2d200 */
[----:B------:R-:W-:-:S03]  /*ba30*/  IMAD.MOV.U32 R9, RZ, RZ, 0x4002d97c ;  /* 0x4002d97cff097424 */ /* 0x000fc600078e00ff */
[----:B------:R-:W-:Y:S02]  /*ba40*/  FSEL R7, R7, 3.37028055040000000000e+12, !P0 ;  /* 0x54442d1807077808 */ /* 0x000fe40004000000 */
[----:B------:R-:W-:Y:S02]  /*ba50*/  FSEL R9, R9, 1.8213495016098022461, !P0 ;  /* 0x3fe921fb09097808 */ /* 0x000fe40004000000 */
[----:B------:R-:W-:Y:S02]  /*ba60*/  FSEL R4, R7, R4, !P1 ;  /* 0x0000000407047208 */ /* 0x000fe40004800000 */
[----:B------:R-:W-:Y:S01]  /*ba70*/  FSEL R5, R9, R5, !P1 ;  /* 0x0000000509057208 */ /* 0x000fe20004800000 */
[----:B------:R-:W-:Y:S06]  /*ba80*/  BRA `(.L_x_4076) ;  /* 0x0000000000087947 */ /* 0x000fec0003800000 */
.L_x_4075:
[----:B------:R-:W-:Y:S02]  /*ba90*/  FSEL R4, RZ, 3.37028055040000000000e+12, P0 ;  /* 0x54442d18ff047808 */ /* 0x000fe40000000000 */
[----:B------:R-:W-:-:S07]  /*baa0*/  FSEL R5, RZ, 2.1426990032196044922, P0 ;  /* 0x400921fbff057808 */ /* 0x000fce0000000000 */
.L_x_4076:
[----:B------:R-:W-:Y:S05]  /*bab0*/  BSYNC.RECONVERGENT B0 ;  /* 0x0000000000007941 */ /* 0x000fea0003800200 */
.L_x_4074:
[----:B------:R-:W-:Y:S01]  /*bac0*/  DADD R44, |R44|, |R46| ;  /* 0x000000002c2c7229 */ /* 0x000fe2000000062e */
[----:B------:R-:W-:Y:S01]  /*bad0*/  LOP3.LUT R47, R5, 0x80000000, R47, 0xb8, !PT ;  /* 0x80000000052f7812 */ /* 0x000fe200078eb82f */
[----:B------:R-:W-:-:S06]  /*bae0*/  DMUL R14, R16, 0.5 ;  /* 0x3fe00000100e7828 */ /* 0x000fcc0000000000 */
[----:B------:R-:W-:-:S06]  /*baf0*/  DSETP.NAN.AND P0, PT, R44, R44, PT ;  /* 0x0000002c2c00722a */ /* 0x000fcc0003f08000 */
[----:B------:R-:W-:Y:S02]  /*bb00*/  FSEL R4, R44, R4, P0 ;  /* 0x000000042c047208 */ /* 0x000fe40000000000 */
[----:B------:R-:W-:Y:S01]  /*bb10*/  FSEL R5, R45, R47, P0 ;  /* 0x0000002f2d057208 */ /* 0x000fe20000000000 */
[----:B------:R-:W-:Y:S06]  /*bb20*/  BRA `(.L_x_4077) ;  /* 0x0000006400f47947 */ /* 0x000fec0003800000 */
.L_x_4066:
[----:B------:R-:W-:Y:S01]  /*bb30*/  DMUL R8, R4, R4 ;  /* 0x0000000404087228 */ /* 0x000fe20000000000 */
[----:B------:R-:W-:Y:S01]  /*bb40*/  UMOV UR12, 0x66666666 ;  /* 0x66666666000c7882 */ /* 0x000fe20000000000 */
[----:B------:R-:W-:-:S06]  /*bb50*/  UMOV UR13, 0x3fe66666 ;  /* 0x3fe66666000d7882 */ /* 0x000fcc0000000000 */
[----:B------:R-:W-:-:S08]  /*bb60*/  DFMA R8, R6, R6, R8 ;  /* 0x000000060608722b */ /* 0x000fd00000000008 */
[----:B------:R-:W-:-:S14]  /*bb70*/  DSETP.GTU.AND P0, PT, R8, UR12, PT ;  /* 0x0000000c08007e2a */ /* 0x000fdc000bf0c000 */
[----:B------:R-:W-:Y:S05]  /*bb80*/  @P0 BRA `(.L_x_4078) ;  /* 0x0000000c00140947 */ /* 0x000fea0003800000 */
[----:B------:R-:W0:Y:S01]  /*bb90*/  MUFU.RCP64H R11, R7 ;  /* 0x00000007000b7308 */ /* 0x000e220000001800 */
[----:B------:R-:W-:Y:S01]  /*bba0*/  IMAD.MOV.U32 R14, RZ, RZ, R6 ;  /* 0x000000ffff0e7224 */ /* 0x000fe200078e0006 */
[----:B------:R-:W-:Y:S01]  /*bbb0*/  ISETP.GT.AND P0, PT, R9, 0xfffff, PT ;  /* 0x000fffff0900780c */ /* 0x000fe20003f04270 */
[----:B------:R-:W-:Y:S01]  /*bbc0*/  IMAD.MOV.U32 R15, RZ, RZ, R7 ;  /* 0x000000ffff0f7224 */ /* 0x000fe200078e0007 */
[----:B------:R-:W-:Y:S01]  /*bbd0*/  BSSY.RECONVERGENT B0, `(.L_x_4079) ;  /* 0x000005d000007945 */ /* 0x000fe20003800200 */
[----:B------:R-:W-:Y:S01]  /*bbe0*/  IMAD.MOV.U32 R10, RZ, RZ, 0x1 ;  /* 0x00000001ff0a7424 */ /* 0x000fe200078e00ff */
[----:B------:R-:W-:Y:S01]  /*bbf0*/  FSETP.GEU.AND P5, PT, |R5|, 6.5827683646048100446e-37, PT ;  /* 0x036000000500780b */ /* 0x000fe20003fae200 */
[----:B------:R-:W-:Y:S02]  /*bc00*/  IMAD.MOV.U32 R0, RZ, RZ, R9 ;  /* 0x000000ffff007224 */ /* 0x000fe400078e0009 */
[----:B------:R-:W-:Y:S02]  /*bc10*/  IMAD.MOV.U32 R18, RZ, RZ, R8 ;  /* 0x000000ffff127224 */ /* 0x000fe400078e0008 */
[----:B------:R-:W-:-:S04]  /*bc20*/  IMAD.MOV.U32 R49, RZ, RZ, -0x3ff ;  /* 0xfffffc01ff317424 */ /* 0x000fc800078e00ff */
[----:B------:R-:W-:Y:S01]  /*bc30*/  @!P0 DMUL R8, R8, 1.80143985094819840000e+16 ;  /* 0x4350000008088828 */ /* 0x000fe20000000000 */
[----:B------:R-:W-:Y:S01]  /*bc40*/  @!P0 IMAD.MOV.U32 R49, RZ, RZ, -0x435 ;  /* 0xfffffbcbff318424 */ /* 0x000fe200078e00ff */
[----:B0-----:R-:W-:-:S08]  /*bc50*/  DFMA R12, -R14, R10, 1 ;  /* 0x3ff000000e0c742b */ /* 0x001fd0000000010a */
[----:B------:R-:W-:Y:S01]  /*bc60*/  DFMA R12, R12, R12, R12 ;  /* 0x0000000c0c0c722b */ /* 0x000fe2000000000c */
[----:B------:R-:W-:Y:S02]  /*bc70*/  @!P0 IMAD.MOV.U32 R0, RZ, RZ, R9 ;  /* 0x000000ffff008224 */ /* 0x000fe400078e0009 */
[----:B------:R-:W-:-:S05]  /*bc80*/  @!P0 IMAD.MOV.U32 R18, RZ, RZ, R8 ;  /* 0x000000ffff128224 */ /* 0x000fca00078e0008 */
[----:B------:R-:W-:-:S08]  /*bc90*/  DFMA R12, R10, R12, R10 ;  /* 0x0000000c0a0c722b */ /* 0x000fd0000000000a */
[----:B------:R-:W-:-:S08]  /*bca0*/  DFMA R10, -R14, R12, 1 ;  /* 0x3ff000000e0a742b */ /* 0x000fd0000000010c */
[----:B------:R-:W-:Y:S01]  /*bcb0*/  DFMA R10, R12, R10, R12 ;  /* 0x0000000a0c0a722b */ /* 0x000fe2000000000c */
[----:B------:R-:W-:-:S05]  /*bcc0*/  VIADD R12, R0, 0xffffffff ;  /* 0xffffffff000c7836 */ /* 0x000fca0000000000 */
[----:B------:R-:W-:Y:S02]  /*bcd0*/  ISETP.GE.U32.AND P2, PT, R12, 0x7fefffff, PT ;  /* 0x7fefffff0c00780c */ /* 0x000fe40003f46070 */
[----:B------:R-:W-:-:S08]  /*bce0*/  DMUL R54, R4, R10 ;  /* 0x0000000a04367228 */ /* 0x000fd00000000000 */
[----:B------:R-:W-:-:S03]  /*bcf0*/  DFMA R12, -R14, R54, R4 ;  /* 0x000000360e0c722b */ /* 0x000fc60000000104 */
[----:B------:R-:W-:Y:S01]  /*bd00*/  @P2 IMAD.MOV.U32 R16, RZ, RZ, 0x0 ;  /* 0x00000000ff102424 */ /* 0x000fe200078e00ff */
[----:B------:R-:W-:Y:S01]  /*bd10*/  @P2 LOP3.LUT P3, RZ, R9, 0x7fffffff, RZ, 0xc0, !PT ;  /* 0x7fffffff09ff2812 */ /* 0x000fe2000786c0ff */
[----:B------:R-:W-:-:S03]  /*bd20*/  @P2 IMAD.MOV.U32 R17, RZ, RZ, 0x7ff00000 ;  /* 0x7ff00000ff112424 */ /* 0x000fc600078e00ff */
[----:B------:R-:W-:-:S03]  /*bd30*/  DFMA R54, R10, R12, R54 ;  /* 0x0000000c0a36722b */ /* 0x000fc60000000036 */
[----:B------:R-:W-:-:S07]  /*bd40*/  @P2 DFMA R10, R8, R16, +INF ;  /* 0x7ff00000080a242b */ /* 0x000fce0000000010 */
[----:B------:R-:W-:-:S03]  /*bd50*/  FFMA R9, RZ, R7, R55 ;  /* 0x00000007ff097223 */ /* 0x000fc60000000037 */
[----:B------:R-:W-:Y:S02]  /*bd60*/  @P2 FSEL R16, R10, RZ, P3 ;  /* 0x000000ff0a102208 */ /* 0x000fe40001800000 */
[----:B------:R-:W-:Y:S02]  /*bd70*/  FSETP.GT.AND P4, PT, |R9|, 1.469367938527859385e-39, PT ;  /* 0x001000000900780b */ /* 0x000fe40003f84200 */
[----:B------:R-:W-:Y:S01]  /*bd80*/  @P2 FSEL R17, R11, -QNAN , P3 ;  /* 0xfff000000b112808 */ /* 0x000fe20001800000 */
[----:B------:R-:W-:Y:S10]  /*bd90*/  @P2 BRA `(.L_x_4080) ;  /* 0x0000000400002947 */ /* 0x000ff40003800000 */
        /* <DEDUP_REMOVED lines=63> */
[----:B------:R-:W-:-:S11]  /*c190*/  DADD R16, R8, R10 ;  /* 0x0000000008107229 */ /* 0x000fd6000000000a */
.L_x_4080:
[----:B------:R-:W-:Y:S05]  /*c1a0*/  BSYNC.RECONVERGENT B0 ;  /* 0x0000000000007941 */ /* 0x000fea0003800200 */
.L_x_4079:
[----:B------:R-:W-:Y:S04]  /*c1b0*/  BSSY.RECONVERGENT B2, `(.L_x_4081) ;  /* 0x0000004000027945 */ /* 0x000fe80003800200 */
[----:B------:R-:W-:Y:S05]  /*c1c0*/  @P4 BRA P5, `(.L_x_4082) ;  /* 0x0000000000084947 */ /* 0x000fea0002800000 */
[----:B------:R-:W-:-:S07]  /*c1d0*/  MOV R0, 0xc1f0 ;  /* 0x0000c1f000007802 */ /* 0x000fce0000000f00 */
[----:B------:R-:W-:Y:S05]  /*c1e0*/  CALL.REL.NOINC `($__internal_145_$__cuda_sm20_div_rn_f64_full) ;  /* 0x0000044800307944 */ /* 0x000fea0003c00000 */
.L_x_4082:
[----:B------:R-:W-:Y:S05]  /*c1f0*/  BSYNC.RECONVERGENT B2 ;  /* 0x0000000000027941 */ /* 0x000fea0003800200 */
.L_x_4081:
        /* <DEDUP_REMOVED lines=84> */
.L_x_4084:
[----:B------:R-:W-:Y:S02]  /*c740*/  FSEL R4, RZ, 3.37028055040000000000e+12, P0 ;  /* 0x54442d18ff047808 */ /* 0x000fe40000000000 */
[----:B------:R-:W-:-:S07]  /*c750*/  FSEL R5, RZ, 2.1426990032196044922, P0 ;  /* 0x400921fbff057808 */ /* 0x000fce0000000000 */
.L_x_4085:
[----:B------:R-:W-:Y:S05]  /*c760*/  BSYNC.RECONVERGENT B0 ;  /* 0x0000000000007941 */ /* 0x000fea0003800200 */
.L_x_4083:
[----:B------:R-:W-:Y:S01]  /*c770*/  DADD R44, |R44|, |R46| ;  /* 0x000000002c2c7229 */ /* 0x000fe2000000062e */
[----:B------:R-:W-:Y:S01]  /*c780*/  LOP3.LUT R47, R5, 0x80000000, R47, 0xb8, !PT ;  /* 0x80000000052f7812 */ /* 0x000fe200078eb82f */
[----:B------:R-:W-:-:S06]  /*c790*/  DMUL R14, R16, 0.5 ;  /* 0x3fe00000100e7828 */ /* 0x000fcc0000000000 */
[----:B------:R-:W-:-:S06]  /*c7a0*/  DSETP.NAN.AND P0, PT, R44, R44, PT ;  /* 0x0000002c2c00722a */ /* 0x000fcc0003f08000 */
[----:B------:R-:W-:Y:S02]  /*c7b0*/  FSEL R4, R44, R4, P0 ;  /* 0x000000042c047208 */ /* 0x000fe40000000000 */
[----:B------:R-:W-:Y:S01]  /*c7c0*/  FSEL R5, R45, R47, P0 ;  /* 0x0000002f2d057208 */ /* 0x000fe20000000000 */
[----:B------:R-:W-:Y:S06]  /*c7d0*/  BRA `(.L_x_4077) ;  /* 0x0000005800c87947 */ /* 0x000fec0003800000 */
.L_x_4078:
[----:B------:R-:W-:Y:S01]  /*c7e0*/  FSEL R7, R15, R17, !P1 ;  /* 0x000000110f077208 */ /* 0x000fe20004800000 */
[----:B------:R-:W-:Y:S01]  /*c7f0*/  IMAD.MOV.U32 R4, RZ, RZ, RZ ;  /* 0x000000ffff047224 */ /* 0x000fe200078e00ff */
[----:B------:R-:W-:Y:S01]  /*c800*/  FSEL R11, R17, R15, !P1 ;  /* 0x0000000f110b7208 */ /* 0x000fe20004800000 */
[----:B------:R-:W-:Y:S01]  /*c810*/  IMAD.MOV.U32 R8, RZ, RZ, RZ ;  /* 0x000000ffff087224 */ /* 0x000fe200078e00ff */
[----:B------:R-:W-:Y:S01]  /*c820*/  FSEL R6, R14, R16, !P1 ;  /* 0x000000100e067208 */ /* 0x000fe20004800000 */
[----:B------:R-:W-:Y:S01]  /*c830*/  IMAD.MOV.U32 R42, RZ, RZ, RZ ;  /* 0x000000ffff2a7224 */ /* 0x000fe200078e00ff */
[----:B------:R-:W-:Y:S01]  /*c840*/  LOP3.LUT R5, R7, 0xfffffff8, RZ, 0xc0, !PT ;  /* 0xfffffff807057812 */ /* 0x000fe200078ec0ff */
[----:B------:R-:W-:Y:S01]  /*c850*/  BSSY.RECONVERGENT B0, `(.L_x_4086) ;  /* 0x0000064000007945 */ /* 0x000fe20003800200 */
[----:B------:R-:W-:Y:S02]  /*c860*/  FSEL R10, R16, R14, !P1 ;  /* 0x0000000e100a7208 */ /* 0x000fe40004800000 */
[----:B------:R-:W-:-:S02]  /*c870*/  LOP3.LUT R9, R11, 0xfffffff8, RZ, 0xc0, !PT ;  /* 0xfffffff80b097812 */ /* 0x000fc400078ec0ff */
[C---:B------:R-:W-:Y:S02]  /*c880*/  DADD R6, -R4.reuse, R6 ;  /* 0x0000000004067229 */ /* 0x040fe40000000106 */
[----:B------:R-:W-:Y:S02]  /*c890*/  DADD R18, R4, R4 ;  /* 0x0000000004127229 */ /* 0x000fe40000000004 */
[----:B------:R-:W-:Y:S02]  /*c8a0*/  DADD R10, -R8, R10 ;  /* 0x00000000080a7229 */ /* 0x000fe4000000010a */
[----:B------:R-:W-:Y:S02]  /*c8b0*/  DMUL R12, R4, R4 ;  /* 0x00000004040c7228 */ /* 0x000fe40000000000 */
[C---:B------:R-:W-:Y:S02]  /*c8c0*/  DMUL R54, R8.reuse, R8 ;  /* 0x0000000808367228 */ /* 0x040fe40000000000 */
[----:B------:R-:W-:Y:S01]  /*c8d0*/  LOP3.LUT R5, R7, 0xfffffff8, RZ, 0xc0, !PT ;  /* 0xfffffff807057812 */ /* 0x000fe200078ec0ff */
[----:B------:R-:W-:-:S03]  /*c8e0*/  DADD R50, R8, R8 ;  /* 0x0000000008327229 */ /* 0x000fc60000000008 */
[----:B------:R-:W-:Y:S02]  /*c8f0*/  LOP3.LUT R43, R11, 0xfffffff8, RZ, 0xc0, !PT ;  /* 0xfffffff80b2b7812 */ /* 0x000fe400078ec0ff */
[--C-:B------:R-:W-:Y:S02]  /*c900*/  DADD R8, R6, -R4.reuse ;  /* 0x0000000006087229 */ /* 0x100fe40000000804 */
[C---:B------:R-:W-:Y:S02]  /*c910*/  DMUL R56, R4.reuse, R18 ;  /* 0x0000001204387228 */ /* 0x040fe40000000000 */
[C---:B------:R-:W-:Y:S02]  /*c920*/  DMUL R14, R4.reuse, R4 ;  /* 0x00000004040e7228 */ /* 0x040fe40000000000 */
[----:B------:R-:W-:Y:S02]  /*c930*/  DADD R4, R4, R4 ;  /* 0x0000000004047229 */ /* 0x000fe40000000004 */
[----:B------:R-:W-:-:S02]  /*c940*/  DADD R16, R10, -R42 ;  /* 0x000000000a107229 */ /* 0x000fc4000000082a */
[----:B------:R-:W-:Y:S02]  /*c950*/  DADD R52, R42, R42 ;  /* 0x000000002a347229 */ /* 0x000fe4000000002a */
[C---:B------:R-:W-:Y:S02]  /*c960*/  DMUL R18, R8.reuse, R18 ;  /* 0x0000001208127228 */ /* 0x040fe40000000000 */
[C---:B------:R-:W-:Y:S02]  /*c970*/  DMUL R6, R8.reuse, R4 ;  /* 0x0000000408067228 */ /* 0x040fe40000000000 */
[----:B------:R-:W-:Y:S02]  /*c980*/  DMUL R4, R8, R8 ;  /* 0x0000000808047228 */ /* 0x000fe40000000000 */
[-C--:B------:R-:W-:Y:S02]  /*c990*/  DMUL R48, R42, R50.reuse ;  /* 0x000000322a307228 */ /* 0x080fe40000000000 */
[----:B------:R-:W-:-:S02]  /*c9a0*/  DMUL R10, R16, R50 ;  /* 0x00000032100a7228 */ /* 0x000fc40000000000 */
[----:B------:R-:W-:Y:S02]  /*c9b0*/  DMUL R8, R16, R52 ;  /* 0x0000003410087228 */ /* 0x000fe40000000000 */
[----:B------:R-:W-:Y:S02]  /*c9c0*/  DMUL R42, R42, R42 ;  /* 0x0000002a2a2a7228 */ /* 0x000fe40000000000 */
[----:B------:R-:W-:-:S11]  /*c9d0*/  DMUL R16, R16, R16 ;  /* 0x0000001010107228 */ /* 0x000fd60000000000 */
.L_x_4087:
        /* <DEDUP_REMOVED lines=76> */
.L_x_4086:
        /* <DEDUP_REMOVED lines=101> */
.L_x_4089:
        /* <DEDUP_REMOVED lines=22> */
.L_x_4092:
[----:B------:R-:W-:Y:S05]  /*d650*/  BSYNC.RECONVERGENT B3 ;  /* 0x0000000000037941 */ /* 0x000fea0003800200 */
.L_x_4091:
        /* <DEDUP_REMOVED lines=29> */
.L_x_4090:
[----:B------:R-:W-:Y:S05]  /*d830*/  BSYNC.RECONVERGENT B2 ;  /* 0x0000000000027941 */ /* 0x000fea0003800200 */
.L_x_4088:
        /* <DEDUP_REMOVED lines=27> */
.L_x_4094:
[----:B------:R-:W-:Y:S05]  /*d9f0*/  BSYNC.RECONVERGENT B2 ;  /* 0x0000000000027941 */ /* 0x000fea0003800200 */
.L_x_4093:
        /* <DEDUP_REMOVED lines=84> */
.L_x_4096:
[----:B------:R-:W-:Y:S02]  /*df40*/  FSEL R4, RZ, 3.37028055040000000000e+12, P0 ;  /* 0x54442d18ff047808 */ /* 0x000fe40000000000 */
[----:B------:R-:W-:-:S07]  /*df50*/  FSEL R5, RZ, 2.1426990032196044922, P0 ;  /* 0x400921fbff057808 */ /* 0x000fce0000000000 */
.L_x_4097:
[----:B------:R-:W-:Y:S05]  /*df60*/  BSYNC.RECONVERGENT B0 ;  /* 0x0000000000007941 */ /* 0x000fea0003800200 */
.L_x_4095:
[----:B------:R-:W-:Y:S01]  /*df70*/  DADD R44, |R44|, |R46| ;  /* 0x000000002c2c7229 */ /* 0x000fe2000000062e */
[----:B------:R-:W-:Y:S01]  /*df80*/  LOP3.LUT R47, R5, 0x80000000, R47, 0xb8, !PT ;  /* 0x80000000052f7812 */ /* 0x000fe200078eb82f */
[----:B------:R-:W-:-:S06]  /*df90*/  DMUL R14, R16, 0.5 ;  /* 0x3fe00000100e7828 */ /* 0x000fcc0000000000 */
[----:B------:R-:W-:-:S06]  /*dfa0*/  DSETP.NAN.AND P0, PT, R44, R44, PT ;  /* 0x0000002c2c00722a */ /* 0x000fcc0003f08000 */
[----:B------:R-:W-:Y:S02]  /*dfb0*/  FSEL R4, R44, R4, P0 ;  /* 0x000000042c047208 */ /* 0x000fe40000000000 */
[----:B------:R-:W-:Y:S01]  /*dfc0*/  FSEL R5, R45, R47, P0 ;  /* 0x0000002f2d057208 */ /* 0x000fe20000000000 */
[----:B------:R-:W-:Y:S06]  /*dfd0*/  BRA `(.L_x_4077) ;  /* 0x0000004000c87947 */ /* 0x000fec0003800000 */
.L_x_4065:
        /* <DEDUP_REMOVED lines=13> */
[----:B------:R-:W-:Y:S01]  /*e0b0*/  MUFU.RCP64H R43, R7 ;  /* 0x00000007002b7308 */ /* 0x000fe20000001800 */
[----:B------:R-:W-:Y:S01]  /*e0c0*/  SEL R9, R15, R17, P0 ;  /* 0x000000110f097207 */ /* 0x000fe20000000000 */
[----:B------:R-:W-:Y:S01]  /*e0d0*/  IMAD.MOV.U32 R42, RZ, RZ, 0x1 ;  /* 0x00000001ff2a7424 */ /* 0x000fe200078e00ff */
[----:B------:R-:W-:Y:S01]  /*e0e0*/  LOP3.LUT R11, R0, 0x7fd00000, RZ, 0x3c, !PT ;  /* 0x7fd00000000b7812 */ /* 0x000fe200078e3cff */
[----:B------:R-:W-:Y:S01]  /*e0f0*/  BSSY.RECONVERGENT B0, `(.L_x_4098) ;  /* 0x000007b000007945 */ /* 0x000fe20003800200 */
[----:B------:R-:W-:Y:S01]  /*e100*/  SEL R48, R16, R14, P2 ;  /* 0x0000000e10307207 */ /* 0x000fe20001000000 */
[----:B------:R-:W-:Y:S01]  /*e110*/  IMAD.U32 R14, RZ, RZ, UR14 ;  /* 0x0000000eff0e7e24 */ /* 0x000fe2000f8e00ff */
[----:B------:R-:W-:-:S02]  /*e120*/  ISETP.GE.U32.AND P3, PT, R9, 0x7ff00000, PT ;  /* 0x7ff000000900780c */ /* 0x000fc40003f66070 */
[C---:B------:R-:W-:Y:S01]  /*e130*/  DMUL R12, R10.reuse, R8 ;  /* 0x000000080a0c7228 */ /* 0x040fe20000000000 */
[----:B------:R-:W-:Y:S01]  /*e140*/  FSETP.GEU.AND P5, PT, |R5|, 6.5827683646048100446e-37, PT ;  /* 0x036000000500780b */ /* 0x000fe20003fae200 */
[----:B------:R-:W-:-:S06]  /*e150*/  DMUL R10, R10, R48 ;  /* 0x000000300a0a7228 */ /* 0x000fcc0000000000 */
[----:B------:R-:W-:-:S08]  /*e160*/  DMUL R12, R12, R12 ;  /* 0x0000000c0c0c7228 */ /* 0x000fd00000000000 */
[----:B------:R-:W-:-:S08]  /*e170*/  DFMA R12, R10, R10, R12 ;  /* 0x0000000a0a0c722b */ /* 0x000fd0000000000c */
[----:B------:R-:W-:Y:S02]  /*e180*/  DSETP.MIN.AND P0, P2, R12, UR12, PT ;  /* 0x0000000c0c007e2a */ /* 0x000fe4000ba00000 */
[----:B------:R-:W-:-:S05]  /*e190*/  IMAD.MOV.U32 R10, RZ, RZ, R13 ;  /* 0x000000ffff0a7224 */ /* 0x000fca00078e000d */
[----:B------:R-:W-:Y:S01]  /*e1a0*/  FSEL R11, R10, UR14, P0 ;  /* 0x0000000e0a0b7c08 */ /* 0x000fe20008000000 */
[----:B------:R-:W-:-:S05]  /*e1b0*/  IMAD.MOV.U32 R10, RZ, RZ, R12 ;  /* 0x000000ffff0a7224 */ /* 0x000fca00078e000c */
[----:B------:R-:W-:Y:S02]  /*e1c0*/  SEL R10, R10, UR12, P0 ;  /* 0x0000000c0a0a7c07 */ /* 0x000fe40008000000 */
[----:B------:R-:W-:Y:S01]  /*e1d0*/  @P2 LOP3.LUT R11, R14, 0x80000, RZ, 0xfc, !PT ;  /* 0x000800000e0b2812 */ /* 0x000fe200078efcff */
[----:B------:R-:W-:Y:S01]  /*e1e0*/  IMAD.MOV.U32 R14, RZ, RZ, RZ ;  /* 0x000000ffff0e7224 */ /* 0x000fe200078e00ff */
[----:B------:R-:W-:Y:S02]  /*e1f0*/  DSETP.NEU.AND P2, PT, R8, RZ, PT ;  /* 0x000000ff0800722a */ /* 0x000fe40003f4d000 */
[----:B------:R-:W0:Y:S03]  /*e200*/  MUFU.RSQ64H R15, R11 ;  /* 0x0000000b000f7308 */ /* 0x000e260000001c00 */
[----:B0-----:R-:W-:-:S08]  /*e210*/  DMUL R16, R14, R14 ;  /* 0x0000000e0e107228 */ /* 0x001fd00000000000 */
[----:B------:R-:W-:-:S08]  /*e220*/  DFMA R16, R10, -R16, 1 ;  /* 0x3ff000000a10742b */ /* 0x000fd00000000810 */
[----:B------:R-:W-:Y:S02]  /*e230*/  DFMA R18, R16, R18, 0.5 ;  /* 0x3fe000001012742b */ /* 0x000fe40000000012 */
[----:B------:R-:W-:-:S08]  /*e240*/  DMUL R16, R14, R16 ;  /* 0x000000100e107228 */ /* 0x000fd00000000000 */
[----:B------:R-:W-:Y:S01]  /*e250*/  DFMA R16, R18, R16, R14 ;  /* 0x000000101210722b */ /* 0x000fe2000000000e */
[----:B------:R-:W-:-:S07]  /*e260*/  LOP3.LUT R15, R0, 0x100000, RZ, 0xfc, !PT ;  /* 0x00100000000f7812 */ /* 0x000fce00078efcff */
[----:B------:R-:W-:Y:S01]  /*e270*/  DMUL R12, R12, R16 ;  /* 0x000000100c0c7228 */ /* 0x000fe20000000000 */
[----:B------:R-:W-:Y:S02]  /*e280*/  IMAD.MOV.U32 R16, RZ, RZ, R6 ;  /* 0x000000ffff107224 */ /* 0x000fe400078e0006 */
[----:B------:R-:W-:-:S05]  /*e290*/  IMAD.MOV.U32 R17, RZ, RZ, R7 ;  /* 0x000000ffff117224 */ /* 0x000fca00078e0007 */
[----:B------:R-:W-:Y:S02]  /*e2a0*/  DMUL R12, R12, R14 ;  /* 0x0000000e0c0c7228 */ /* 0x000fe40000000000 */
[----:B------:R-:W-:Y:S01]  /*e2b0*/  DFMA R10, -R16, R42, 1 ;  /* 0x3ff00000100a742b */ /* 0x000fe2000000012a */
[----:B------:R-:W-:Y:S02]  /*e2c0*/  IMAD.MOV.U32 R14, RZ, RZ, R4 ;  /* 0x000000ffff0e7224 */ /* 0x000fe400078e0004 */
[----:B------:R-:W-:-:S05]  /*e2d0*/  IMAD.MOV.U32 R15, RZ, RZ, R5 ;  /* 0x000000ffff0f7224 */ /* 0x000fca00078e0005 */
[----:B------:R-:W-:Y:S01]  /*e2e0*/  DFMA R10, R10, R10, R10 ;  /* 0x0000000a0a0a722b */ /* 0x000fe2000000000a */
[----:B------:R-:W-:Y:S02]  /*e2f0*/  @!P3 FSEL R9, R49, R13, !P2 ;  /* 0x0000000d3109b208 */ /* 0x000fe40005000000 */
[----:B------:R-:W-:Y:S02]  /*e300*/  @!P3 FSEL R8, R48, R12, !P2 ;  /* 0x0000000c3008b208 */ /* 0x000fe40005000000 */
[----:B------:R-:W-:-:S03]  /*e310*/  ISETP.GT.AND P0, PT, R9, 0xfffff, PT ;  /* 0x000fffff0900780c */ /* 0x000fc60003f04270 */
[----:B------:R-:W-:Y:S01]  /*e320*/  DFMA R42, R42, R10, R42 ;  /* 0x0000000a2a2a722b */ /* 0x000fe2000000002a */
[----:B------:R-:W-:Y:S02]  /*e330*/  IMAD.MOV.U32 R10, RZ, RZ, R8 ;  /* 0x000000ffff0a7224 */ /* 0x000fe400078e0008 */
[----:B------:R-:W-:-:S05]  /*e340*/  IMAD.MOV.U32 R11, RZ, RZ, R9 ;  /* 0x000000ffff0b7224 */ /* 0x000fca00078e0009 */
[----:B------:R-:W-:Y:S02]  /*e350*/  DFMA R12, -R16, R42, 1 ;  /* 0x3ff00000100c742b */ /* 0x000fe4000000012a */
[----:B------:R-:W-:-:S06]  /*e360*/  @!P0 DMUL R10, R10, 1.80143985094819840000e+16 ;  /* 0x435000000a0a8828 */ /* 0x000fcc0000000000 */
[----:B------:R-:W-:-:S04]  /*e370*/  DFMA R12, R42, R12, R42 ;  /* 0x0000000c2a0c722b */ /* 0x000fc8000000002a */
[----:B------:R-:W-:Y:S02]  /*e380*/  @!P0 IMAD.MOV.U32 R9, RZ, RZ, R11 ;  /* 0x000000ffff098224 */ /* 0x000fe400078e000b */
[----:B------:R-:W-:Y:S02]  /*e390*/  @!P0 IMAD.MOV.U32 R8, RZ, RZ, R10 ;  /* 0x000000ffff088224 */ /* 0x000fe400078e000a */
[----:B------:R-:W-:Y:S01]  /*e3a0*/  VIADD R0, R9, 0xffffffff ;  /* 0xffffffff09007836 */ /* 0x000fe20000000000 */
[----:B------:R-:W-:-:S04]  /*e3b0*/  DMUL R54, R12, R14 ;  /* 0x0000000e0c367228 */ /* 0x000fc80000000000 */
[----:B------:R-:W-:-:S04]  /*e3c0*/  ISETP.GE.U32.AND P2, PT, R0, 0x7fefffff, PT ;  /* 0x7fefffff0000780c */ /* 0x000fc80003f46070 */
[----:B------:R-:W-:-:S08]  /*e3d0*/  DFMA R14, -R16, R54, R14 ;  /* 0x00000036100e722b */ /* 0x000fd0000000010e */
[----:B------:R-:W-:Y:S01]  /*e3e0*/  DFMA R54, R12, R14, R54 ;  /* 0x0000000e0c36722b */ /* 0x000fe20000000036 */
[----:B------:R-:W-:Y:S01]  /*e3f0*/  @P2 LOP3.LUT P3, RZ, R11, 0x7fffffff, RZ, 0xc0, !PT ;  /* 0x7fffffff0bff2812 */ /* 0x000fe2000786c0ff */
[----:B------:R-:W-:Y:S02]  /*e400*/  @P2 IMAD.MOV.U32 R12, RZ, RZ, 0x0 ;  /* 0x00000000ff0c2424 */ /* 0x000fe400078e00ff */
[----:B------:R-:W-:-:S06]  /*e410*/  @P2 IMAD.MOV.U32 R13, RZ, RZ, 0x7ff00000 ;  /* 0x7ff00000ff0d2424 */ /* 0x000fcc00078e00ff */
[----:B------:R-:W-:Y:S01]  /*e420*/  @P2 DFMA R12, R10, R12, +INF ;  /* 0x7ff000000a0c242b */ /* 0x000fe2000000000c */
[----:B------:R-:W-:-:S05]  /*e430*/  FFMA R0, RZ, R7, R55 ;  /* 0x00000007ff007223 */ /* 0x000fca0000000037 */
[----:B------:R-:W-:Y:S01]  /*e440*/  FSETP.GT.AND P4, PT, |R0|, 1.469367938527859385e-39, PT ;  /* 0x001000000000780b */ /* 0x000fe20003f84200 */
[----:B------:R-:W-:Y:S02]  /*e450*/  IMAD.MOV.U32 R0, RZ, RZ, -0x3ff ;  /* 0xfffffc01ff007424 */ /* 0x000fe400078e00ff */
[----:B------:R-:W-:Y:S01]  /*e460*/  @!P0 IMAD.MOV.U32 R0, RZ, RZ, -0x435 ;  /* 0xfffffbcbff008424 */ /* 0x000fe200078e00ff */
[----:B------:R-:W-:Y:S02]  /*e470*/  @P2 FSEL R14, R12, RZ, P3 ;  /* 0x000000ff0c0e2208 */ /* 0x000fe40001800000 */
[----:B------:R-:W-:Y:S01]  /*e480*/  @P2 FSEL R15, R13, -QNAN , P3 ;  /* 0xfff000000d0f2808 */ /* 0x000fe20001800000 */
[----:B------:R-:W-:Y:S06]  /*e490*/  @P2 BRA `(.L_x_4099) ;  /* 0x0000000400002947 */ /* 0x000fec0003800000 */
        /* <DEDUP_REMOVED lines=14> */
[----:B------:R-:W-:-:S06]  /*e580*/  @P0 IMAD.MOV.U32 R11, RZ, RZ, R13 ;  /* 0x000000ffff0b0224 */ /* 0x000fcc00078e000d */
[C---:B------:R-:W-:Y:S02]  /*e590*/  DADD R12, R10.reuse, 1 ;  /* 0x3ff000000a0c7429 */ /* 0x040fe40000000000 */
[----:B------:R-:W-:-:S04]  /*e5a0*/  DADD R10, R10, -1 ;  /* 0xbff000000a0a7429 */ /* 0x000fc80000000000 */
[----:B------:R-:W0:Y:S02]  /*e5b0*/  MUFU.RCP64H R15, R13 ;  /* 0x0000000d000f7308 */ /* 0x000e240000001800 */
[----:B0-----:R-:W-:-:S08]  /*e5c0*/  DFMA R18, -R12, R14, 1 ;  /* 0x3ff000000c12742b */ /* 0x001fd0000000010e */
[----:B------:R-:W-:-:S08]  /*e5d0*/  DFMA R18, R18, R18, R18 ;  /* 0x000000121212722b */ /* 0x000fd00000000012 */
[----:B------:R-:W-:-:S08]  /*e5e0*/  DFMA R18, R14, R18, R14 ;  /* 0x000000120e12722b */ /* 0x000fd0000000000e */
[----:B------:R-:W-:-:S08]  /*e5f0*/  DMUL R14, R10, R18 ;  /* 0x000000120a0e7228 */ /* 0x000fd00000000000 */
[----:B------:R-:W-:-:S08]  /*e600*/  DFMA R14, R10, R18, R14 ;  /* 0x000000120a0e722b */ /* 0x000fd0000000000e */
[----:B------:R-:W-:Y:S02]  /*e610*/  DMUL R42, R14, R14 ;  /* 0x0000000e0e2a7228 */ /* 0x000fe40000000000 */
[----:B------:R-:W-:-:S06]  /*e620*/  DADD R8, R10, -R14 ;  /* 0x000000000a087229 */ /* 0x000fcc000000080e */
[----:B------:R-:W-:Y:S01]  /*e630*/  DFMA R12, R42, UR12, R48 ;  /* 0x0000000c2a0c7c2b */ /* 0x000fe20008000030 */
[----:B------:R-:W-:Y:S01]  /*e640*/  UMOV UR12, 0x9f02676f ;  /* 0x9f02676f000c7882 */ /* 0x000fe20000000000 */
[----:B------:R-:W-:Y:S01]  /*e650*/  UMOV UR13, 0x3ef3b266 ;  /* 0x3ef3b266000d7882 */ /* 0x000fe20000000000 */
[----:B------:R-:W-:Y:S01]  /*e660*/  LOP3.LUT R48, R0, 0x80000000, RZ, 0x3c, !PT ;  /* 0x8000000000307812 */ /* 0x000fe200078e3cff */
[----:B------:R-:W-:Y:S01]  /*e670*/  IMAD.MOV.U32 R49, RZ, RZ, 0x43300000 ;  /* 0x43300000ff317424 */ /* 0x000fe200078e00ff */
[----:B------:R-:W-:-:S03]  /*e680*/  DADD R8, R8, R8 ;  /* 0x0000000008087229 */ /* 0x000fc60000000008 */
[----:B------:R-:W-:Y:S01]  /*e690*/  DFMA R12, R42, R12, UR12 ;  /* 0x0000000c2a0c7e2b */ /* 0x000fe2000800000c */
[----:B------:R-:W-:Y:S01]  /*e6a0*/  UMOV UR12, 0xa9ab0956 ;  /* 0xa9ab0956000c7882 */ /* 0x000fe20000000000 */
[----:B------:R-:W-:Y:S01]  /*e6b0*/  UMOV UR13, 0x3f1745cb ;  /* 0x3f1745cb000d7882 */ /* 0x000fe20000000000 */
[----:B------:R-:W-:Y:S01]  /*e6c0*/  DADD R48, R48, -UR20 ;  /* 0x8000001430307e29 */ /* 0x000fe20008000000 */
[----:B------:R-:W-:Y:S01]  /*e6d0*/  UMOV UR20, 0xfefa39ef ;  /* 0xfefa39ef00147882 */ /* 0x000fe20000000000 */
[----:B------:R-:W-:Y:S01]  /*e6e0*/  UMOV UR21, 0x3fe62e42 ;  /* 0x3fe62e4200157882 */ /* 0x000fe20000000000 */
[----:B------:R-:W-:Y:S02]  /*e6f0*/  DFMA R8, R10, -R14, R8 ;  /* 0x8000000e0a08722b */ /* 0x000fe40000000008 */
[----:B------:R-:W-:Y:S01]  /*e700*/  DFMA R12, R42, R12, UR12 ;  /* 0x0000000c2a0c7e2b */ /* 0x000fe2000800000c */
[----:B------:R-:W-:Y:S01]  /*e710*/  UMOV UR12, 0x2d1b5154 ;  /* 0x2d1b5154000c7882 */ /* 0x000fe20000000000 */
[----:B------:R-:W-:Y:S01]  /*e720*/  UMOV UR13, 0x3f3c71c7 ;  /* 0x3f3c71c7000d7882 */ /* 0x000fe20000000000 */
[----:B------:R-:W-:-:S03]  /*e730*/  DFMA R10, R48, UR20, R14 ;  /* 0x00000014300a7c2b */ /* 0x000fc6000800000e */
[----:B------:R-:W-:Y:S02]  /*e740*/  DMUL R8, R18, R8 ;  /* 0x0000000812087228 */ /* 0x000fe40000000000 */
        /* <DEDUP_REMOVED lines=21> */
.L_x_4099:
[----:B------:R-:W-:Y:S05]  /*e8a0*/  BSYNC.RECONVERGENT B0 ;  /* 0x0000000000007941 */ /* 0x000fea0003800200 */
.L_x_4098:
[----:B------:R-:W-:Y:S04]  /*e8b0*/  BSSY.RECONVERGENT B2, `(.L_x_4100) ;  /* 0x0000004000027945 */ /* 0x000fe80003800200 */
[----:B------:R-:W-:Y:S05]  /*e8c0*/  @P4 BRA P5, `(.L_x_4101) ;  /* 0x0000000000084947 */ /* 0x000fea0002800000 */
[----:B------:R-:W-:-:S07]  /*e8d0*/  MOV R0, 0xe8f0 ;  /* 0x0000e8f000007802 */ /* 0x000fce0000000f00 */
[----:B------:R-:W-:Y:S05]  /*e8e0*/  CALL.REL.NOINC `($__internal_145_$__cuda_sm20_div_rn_f64_full) ;  /* 0x0000042000707944 */ /* 0x000fea0003c00000 */
.L_x_4101:
[----:B------:R-:W-:Y:S05]  /*e8f0*/  BSYNC.RECONVERGENT B2 ;  /* 0x0000000000027941 */ /* 0x000fea0003800200 */
.L_x_4100:
        /* <DEDUP_REMOVED lines=84> */
.L_x_4103:
[----:B------:R-:W-:Y:S02]  /*ee40*/  FSEL R4, RZ, 3.37028055040000000000e+12, P0 ;  /* 0x54442d18ff047808 */ /* 0x000fe40000000000 */
[----:B------:R-:W-:-:S07]  /*ee50*/  FSEL R5, RZ, 2.1426990032196044922, P0 ;  /* 0x400921fbff057808 */ /* 0x000fce0000000000 */
.L_x_4104:
[----:B------:R-:W-:Y:S05]  /*ee60*/  BSYNC.RECONVERGENT B0 ;  /* 0x0000000000007941 */ /* 0x000fea0003800200 */
.L_x_4102:
[----:B------:R-:W-:Y:S01]  /*ee70*/  DADD R44, |R44|, |R46| ;  /* 0x000000002c2c7229 */ /* 0x000fe2000000062e */
[----:B------:R-:W-:-:S07]  /*ee80*/  LOP3.LUT R47, R5, 0x80000000, R47, 0xb8, !PT ;  /* 0x80000000052f7812 */ /* 0x000fce00078eb82f */
[----:B------:R-:W-:-:S06]  /*ee90*/  DSETP.NAN.AND P0, PT, R44, R44, PT ;  /* 0x0000002c2c00722a */ /* 0x000fcc0003f08000 */
[----:B------:R-:W-:Y:S02]  /*eea0*/  FSEL R4, R44, R4, P0 ;  /* 0x000000042c047208 */ /* 0x000fe40000000000 */
[----:B------:R-:W-:Y:S01]  /*eeb0*/  FSEL R5, R45, R47, P0 ;  /* 0x0000002f2d057208 */ /* 0x000fe20000000000 */
[----:B------:R-:W-:Y:S06]  /*eec0*/  BRA `(.L_x_4077) ;  /* 0x00000034000c7947 */ /* 0x000fec0003800000 */
.L_x_4064:
[----:B------:R-:W-:Y:S01]  /*eed0*/  UMOV UR12, 0x6a3f9475 ;  /* 0x6a3f9475000c7882 */ /* 0x000fe20000000000 */
[----:B------:R-:W-:Y:S02]  /*eee0*/  UMOV UR13, 0x20ca2fe7 ;  /* 0x20ca2fe7000d7882 */ /* 0x000fe40000000000 */
[----:B------:R-:W-:-:S14]  /*eef0*/  DSETP.GEU.AND P0, PT, R4, UR12, PT ;  /* 0x0000000c04007e2a */ /* 0x000fdc000bf0e000 */
[----:B------:R-:W-:Y:S05]  /*ef00*/  @!P0 BRA `(.L_x_4105) ;  /* 0x0000000c00a48947 */ /* 0x000fea0003800000 */
[----:B------:R-:W-:Y:S01]  /*ef10*/  DMUL R14, R4, R4 ;  /* 0x00000004040e7228 */ /* 0x000fe20000000000 */
[----:B------:R-:W-:Y:S09]  /*ef20*/  BSSY.RECONVERGENT B2, `(.L_x_4106) ;  /* 0x000008d000027945 */ /* 0x000ff20003800200 */
[----:B------:R-:W-:-:S02]  /*ef30*/  FSETP.GEU.FTZ.AND P2, PT, R15, 1.7916666269302368164, PT ;  /* 0x3fe555550f00780b */ /* 0x000fc40003f5e000 */
[----:B------:R-:W-:-:S13]  /*ef40*/  FSETP.GT.FTZ.AND P0, PT, R15, -1.6999999284744262695, PT ;  /* 0xbfd999990f00780b */ /* 0x000fda0003f14000 */
[----:B------:R-:W-:Y:S05]  /*ef50*/  @P0 BRA !P2, `(.L_x_4107) ;  /* 0x0000000400540947 */ /* 0x000fea0005000000 */
        /* <DEDUP_REMOVED lines=8> */
[----:B------:R-:W-:-:S04]  /*efe0*/  @!P0 IMAD.MOV.U32 R0, RZ, RZ, R7 ;  /* 0x000000ffff008224 */ /* 0x000fc800078e0007 */
[----:B------:R-:W-:-:S05]  /*eff0*/  VIADD R5, R0, 0xffffffff ;  /* 0xffffffff00057836 */ /* 0x000fca0000000000 */
[----:B------:R-:W-:-:S13]  /*f000*/  ISETP.GE.U32.AND P2, PT, R5, 0x7fefffff, PT ;  /* 0x7fefffff0500780c */ /* 0x000fda0003f46070 */
[----:B------:R-:W-:Y:S01]  /*f010*/  @P2 IMAD.MOV.U32 R8, RZ, RZ, 0x0 ;  /* 0x00000000ff082424 */ /* 0x000fe200078e00ff */
[----:B------:R-:W-:Y:S01]  /*f020*/  @P2 LOP3.LUT P3, RZ, R7, 0x7fffffff, RZ, 0xc0, !PT ;  /* 0x7fffffff07ff2812 */ /* 0x000fe2000786c0ff */
[----:B------:R-:W-:-:S06]  /*f030*/  @P2 IMAD.MOV.U32 R9, RZ, RZ, 0x7ff00000 ;  /* 0x7ff00000ff092424 */ /* 0x000fcc00078e00ff */
[----:B------:R-:W-:Y:S01]  /*f040*/  @P2 DFMA R8, R6, R8, +INF ;  /* 0x7ff000000608242b */ /* 0x000fe20000000008 */
[----:B------:R-:W-:Y:S02]  /*f050*/  IMAD.MOV.U32 R7, RZ, RZ, R4 ;  /* 0x000000ffff077224 */ /* 0x000fe400078e0004 */
[----:B------:R-:W-:-:S07]  /*f060*/  @!P0 IMAD.MOV.U32 R7, RZ, RZ, R6 ;  /* 0x000000ffff078224 */ /* 0x000fce00078e0006 */
        /* <DEDUP_REMOVED lines=68> */
.L_x_4107:
        /* <DEDUP_REMOVED lines=22> */
.L_x_4110:
[----:B------:R-:W-:Y:S05]  /*f610*/  BSYNC.RECONVERGENT B3 ;  /* 0x0000000000037941 */ /* 0x000fea0003800200 */
.L_x_4109:
        /* <DEDUP_REMOVED lines=29> */
.L_x_4108:
[----:B------:R-:W-:Y:S05]  /*f7f0*/  BSYNC.RECONVERGENT B2 ;  /* 0x0000000000027941 */ /* 0x000fea0003800200 */
.L_x_4106:
[----:B------:R-:W-:Y:S01]  /*f800*/  IMAD.MOV.U32 R6, RZ, RZ, -0x2449a4b7 ;  /* 0xdbb65b49ff067424 */ /* 0x000fe200078e00ff */
[----:B------:R-:W-:Y:S01]  /*f810*/  UMOV UR12, 0x2a25ff7e ;  /* 0x2a25ff7e000c7882 */ /* 0x000fe20000000000 */
[----:B------:R-:W-:Y:S01]  /*f820*/  IMAD.MOV.U32 R7, RZ, RZ, 0x3f2d3b63 ;  /* 0x3f2d3b63ff077424 */ /* 0x000fe200078e00ff */
[----:B------:R-:W-:Y:S01]  /*f830*/  UMOV UR13, 0x3ef53e1d ;  /* 0x3ef53e1d000d7882 */ /* 0x000fe20000000000 */
[----:B------:R-:W-:Y:S01]  /*f840*/  DADD R8, -RZ, |R44| ;  /* 0x00000000ff087229 */ /* 0x000fe2000000052c */
[----:B------:R-:W-:Y:S01]  /*f850*/  ISETP.GE.AND P2, PT, R45, RZ, PT ;  /* 0x000000ff2d00720c */ /* 0x000fe20003f46270 */
[----:B------:R-:W-:Y:S01]  /*f860*/  DADD R10, -RZ, |R46| ;  /* 0x00000000ff0a7229 */ /* 0x000fe2000000052e */
[----:B------:R-:W-:Y:S01]  /*f870*/  @!P1 IMAD.MOV.U32 R12, RZ, RZ, 0x54442d18 ;  /* 0x54442d18ff0c9424 */ /* 0x000fe200078e00ff */
[----:B------:R-:W-:Y:S01]  /*f880*/  DFMA R6, R14, -UR12, R6 ;  /* 0x8000000c0e067c2b */ /* 0x000fe20008000006 */
[----:B------:R-:W-:Y:S01]  /*f890*/  UMOV UR12, 0x8dde082e ;  /* 0x8dde082e000c7882 */ /* 0x000fe20000000000 */
[----:B------:R-:W-:Y:S01]  /*f8a0*/  UMOV UR13, 0x3f531278 ;  /* 0x3f531278000d7882 */ /* 0x000fe20000000000 */
[----:B------:R-:W-:Y:S01]  /*f8b0*/  @P1 PLOP3.LUT P0, PT, P2, PT, PT, 0x80, 0x8 ;  /* 0x000000000008181c */ /* 0x000fe2000170f070 */
[----:B------:R-:W-:-:S02]  /*f8c0*/  @!P1 IMAD.MOV.U32 R13, RZ, RZ, 0x3ff921fb ;  /* 0x3ff921fbff0d9424 */ /* 0x000fc400078e00ff */
[----:B------:R-:W-:Y:S02]  /*f8d0*/  IMAD.MOV.U32 R0, RZ, RZ, 0x7f3321d2 ;  /* 0x7f3321d2ff007424 */ /* 0x000fe400078e00ff */
[----:B------:R-:W-:Y:S01]  /*f8e0*/  DFMA R6, R14, R6, -UR12 ;  /* 0x8000000c0e067e2b */ /* 0x000fe20008000006 */
[----:B------:R-:W-:Y:S01]  /*f8f0*/  UMOV UR12, 0xc8249315 ;  /* 0xc8249315000c7882 */ /* 0x000fe20000000000 */
[----:B------:R-:W-:Y:S01]  /*f900*/  UMOV UR13, 0x3f6f9690 ;  /* 0x3f6f9690000d7882 */ /* 0x000fe20000000000 */
[----:B------:R-:W-:Y:S02]  /*f910*/  FSEL R8, R8, R10, !P1 ;  /* 0x0000000a08087208 */ /* 0x000fe40004800000 */
[----:B------:R-:W-:-:S03]  /*f920*/  FSEL R9, R9, R11, !P1 ;  /* 0x0000000b09097208 */ /* 0x000fc60004800000 */
        /* <DEDUP_REMOVED lines=46> */
[----:B------:R-:W-:Y:S02]  /*fc10*/  DMUL R6, R14, R6 ;  /* 0x000000060e067228 */ /* 0x000fe40000000000 */
[----:B------:R-:W-:-:S06]  /*fc20*/  DMUL R14, R4, 0.5 ;  /* 0x3fe00000040e7828 */ /* 0x000fcc0000000000 */
[----:B------:R-:W-:Y:S01]  /*fc30*/  DFMA R10, R6, R8, R8 ;  /* 0x00000008060a722b */ /* 0x000fe20000000008 */
[----:B------:R-:W-:Y:S02]  /*fc40*/  @P1 IMAD.MOV.U32 R6, RZ, RZ, 0x54442d18 ;  /* 0x54442d18ff061424 */ /* 0x000fe400078e00ff */
[----:B------:R-:W-:-:S05]  /*fc50*/  @P1 IMAD.MOV.U32 R7, RZ, RZ, 0x400921fb ;  /* 0x400921fbff071424 */ /* 0x000fca00078e00ff */
[----:B------:R-:W-:Y:S02]  /*fc60*/  @!P1 DADD R8, -RZ, -R10 ;  /* 0x00000000ff089229 */ /* 0x000fe4000000090a */
[----:B------:R-:W-:-:S10]  /*fc70*/  @P1 DADD R6, -R10, R6 ;  /* 0x000000000a061229 */ /* 0x000fd40000000106 */
[----:B------:R-:W-:Y:S02]  /*fc80*/  @P1 FSEL R6, R6, R10, !P0 ;  /* 0x0000000a06061208 */ /* 0x000fe40004000000 */
[----:B------:R-:W-:Y:S02]  /*fc90*/  @P1 FSEL R7, R7, R11, !P0 ;  /* 0x0000000b07071208 */ /* 0x000fe40004000000 */
[----:B------:R-:W-:-:S04]  /*fca0*/  @!P1 PLOP3.LUT P0, PT, P2, PT, PT, 0x80, 0x8 ;  /* 0x000000000008981c */ /* 0x000fc8000170f070 */
[----:B------:R-:W-:Y:S01]  /*fcb0*/  @!P1 FSEL R8, R10, R8, !P0 ;  /* 0x000000080a089208 */ /* 0x000fe20004000000 */
[----:B------:R-:W-:Y:S01]  /*fcc0*/  IMAD.MOV.U32 R10, RZ, RZ, 0x4002d97c ;  /* 0x4002d97cff0a7424 */ /* 0x000fe200078e00ff */
[----:B------:R-:W-:-:S04]  /*fcd0*/  @!P1 FSEL R9, R11, R9, !P0 ;  /* 0x000000090b099208 */ /* 0x000fc80004000000 */
[----:B------:R-:W-:Y:S02]  /*fce0*/  FSEL R11, R10, 1.8213495016098022461, !P0 ;  /* 0x3fe921fb0a0b7808 */ /* 0x000fe40004000000 */
[----:B------:R-:W-:Y:S02]  /*fcf0*/  @!P1 DADD R6, R8, R12 ;  /* 0x0000000008069229 */ /* 0x000fe4000000000c */
[C-C-:B------:R-:W-:Y:S01]  /*fd00*/  DADD R8, |R44|.reuse, |R46|.reuse ;  /* 0x000000002c087229 */ /* 0x140fe2000000062e */
[----:B------:R-:W-:Y:S01]  /*fd10*/  FSEL R13, R0, 3.37028055040000000000e+12, !P0 ;  /* 0x54442d18000d7808 */ /* 0x000fe20004000000 */
[----:B------:R-:W-:-:S06]  /*fd20*/  DSETP.NEU.AND P1, PT, |R44|, |R46|, PT ;  /* 0x4000002e2c00722a */ /* 0x000fcc0003f2d200 */
[----:B------:R-:W-:Y:S01]  /*fd30*/  FSEL R11, R11, R7, !P1 ;  /* 0x000000070b0b7208 */ /* 0x000fe20004800000 */
[----:B------:R-:W-:Y:S01]  /*fd40*/  DSETP.NAN.AND P0, PT, R8, R8, PT ;  /* 0x000000080800722a */ /* 0x000fe20003f08000 */
[----:B------:R-:W-:Y:S02]  /*fd50*/  FSEL R7, R13, R6, !P1 ;  /* 0x000000060d077208 */ /* 0x000fe40004800000 */
[----:B------:R-:W-:-:S03]  /*fd60*/  LOP3.LUT R47, R11, 0x80000000, R47, 0xb8, !PT ;  /* 0x800000000b2f7812 */ /* 0x000fc600078eb82f */
[----:B------:R-:W-:Y:S02]  /*fd70*/  FSEL R4, R8, R7, P0 ;  /* 0x0000000708047208 */ /* 0x000fe40000000000 */
[----:B------:R-:W-:Y:S01]  /*fd80*/  FSEL R5, R9, R47, P0 ;  /* 0x0000002f09057208 */ /* 0x000fe20000000000 */
[----:B------:R-:W-:Y:S06]  /*fd90*/  BRA `(.L_x_4077) ;  /* 0x0000002400587947 */ /* 0x000fec0003800000 */
.L_x_4105:
        /* <DEDUP_REMOVED lines=12> */
[----:B------:R-:W-:Y:S01]  /*fe60*/  @P1 PLOP3.LUT P0, PT, P2, PT, PT, 0x80, 0x8 ;  /* 0x000000000008181c */ /* 0x000fe2000170f070 */
        /* <DEDUP_REMOVED lines=75> */
.L_x_4063:
        /* <DEDUP_REMOVED lines=22> */
[----:B------:R-:W-:Y:S05]  /*10480*/  CALL.REL.NOINC `($__internal_145_$__cuda_sm20_div_rn_f64_full) ;  /* 0x0000040400887944 */ /* 0x000fea0003c00000 */
[----:B------:R-:W-:Y:S02]  /*10490*/  IMAD.MOV.U32 R14, RZ, RZ, R54 ;  /* 0x000000ffff0e7224 */ /* 0x000fe400078e0036 */
[----:B------:R-:W-:-:S07]  /*104a0*/  IMAD.MOV.U32 R15, RZ, RZ, R55 ;  /* 0x000000ffff0f7224 */ /* 0x000fce00078e0037 */
.L_x_4112:
[----:B------:R-:W-:Y:S05]  /*104b0*/  BSYNC.RECONVERGENT B2 ;  /* 0x0000000000027941 */ /* 0x000fea0003800200 */
.L_x_4111:
        /* <DEDUP_REMOVED lines=23> */
.L_x_4114:
[----:B------:R-:W-:Y:S05]  /*10630*/  BSYNC.RECONVERGENT B2 ;  /* 0x0000000000027941 */ /* 0x000fea0003800200 */
.L_x_4113:
        /* <DEDUP_REMOVED lines=8> */
[----:B------:R-:W-:Y:S01]  /*106c0*/  DADD R48, -RZ, |R46| ;  /* 0x00000000ff307229 */ /* 0x000fe2000000052e */
[----:B------:R-:W-:Y:S01]  /*106d0*/  IMAD.U32 R10, RZ, RZ, UR14 ;  /* 0x0000000eff0a7e24 */ /* 0x000fe2000f8e00ff */
[----:B------:R-:W-:Y:S01]  /*106e0*/  DADD R50, -RZ, |R44| ;  /* 0x00000000ff327229 */ /* 0x000fe2000000052c */
[----:B------:R-:W-:Y:S01]  /*106f0*/  IMAD.MOV.U32 R18, RZ, RZ, 0x1 ;  /* 0x00000001ff127424 */ /* 0x000fe200078e00ff */
[----:B------:R-:W-:Y:S01]  /*10700*/  ISETP.GT.U32.AND P2, PT, R14, R54, PT ;  /* 0x000000360e00720c */ /* 0x000fe20003f44070 */
[----:B------:R-:W-:Y:S01]  /*10710*/  BSSY.RECONVERGENT B0, `(.L_x_4115) ;  /* 0x0000084000007945 */ /* 0x000fe20003800200 */
[----:B------:R-:W-:-:S02]  /*10720*/  ISETP.LT.U32.AND P0, PT, R54, R14, PT ;  /* 0x0000000e3600720c */ /* 0x000fc40003f01070 */
[----:B------:R-:W-:Y:S02]  /*10730*/  ISETP.GT.U32.AND.EX P2, PT, R15, R55, PT, P2 ;  /* 0x000000370f00720c */ /* 0x000fe40003f44120 */
[----:B------:R-:W-:Y:S02]  /*10740*/  ISETP.LT.U32.AND.EX P0, PT, R55, R15, PT, P0 ;  /* 0x0000000f3700720c */ /* 0x000fe40003f01100 */
[----:B------:R-:W-:Y:S02]  /*10750*/  SEL R43, R15, R55, P2 ;  /* 0x000000370f2b7207 */ /* 0x000fe40001000000 */
[----:B------:R-:W-:Y:S02]  /*10760*/  SEL R4, R54, R14, P0 ;  /* 0x0000000e36047207 */ /* 0x000fe40000000000 */
[----:B------:R-:W-:Y:S02]  /*10770*/  LOP3.LUT R0, R43, 0xffc00000, RZ, 0xc0, !PT ;  /* 0xffc000002b007812 */ /* 0x000fe400078ec0ff */
[----:B------:R-:W-:-:S02]  /*10780*/  SEL R5, R55, R15, P0 ;  /* 0x0000000f37057207 */ /* 0x000fc40000000000 */
[----:B------:R-:W-:Y:S02]  /*10790*/  LOP3.LUT R7, R0, 0x7fd00000, RZ, 0x3c, !PT ;  /* 0x7fd0000000077812 */ /* 0x000fe400078e3cff */
[----:B------:R-:W-:Y:S02]  /*107a0*/  SEL R42, R14, R54, P2 ;  /* 0x000000360e2a7207 */ /* 0x000fe40001000000 */
[----:B------:R-:W-:Y:S02]  /*107b0*/  FSEL R15, R49, R51, !P1 ;  /* 0x00000033310f7208 */ /* 0x000fe40004800000 */
[C---:B------:R-:W-:Y:S01]  /*107c0*/  DMUL R8, R6.reuse, R4 ;  /* 0x0000000406087228 */ /* 0x040fe20000000000 */
[----:B------:R-:W-:Y:S01]  /*107d0*/  FSEL R14, R48, R50, !P1 ;  /* 0x00000032300e7208 */ /* 0x000fe20004800000 */
[----:B------:R-:W-:Y:S01]  /*107e0*/  DMUL R6, R6, R42 ;  /* 0x0000002a06067228 */ /* 0x000fe20000000000 */
[----:B------:R-:W-:Y:S01]  /*107f0*/  MUFU.RCP64H R19, R15 ;  /* 0x0000000f00137308 */ /* 0x000fe20000001800 */
[----:B------:R-:W-:-:S04]  /*10800*/  ISETP.GE.U32.AND P3, PT, R5, 0x7ff00000, PT ;  /* 0x7ff000000500780c */ /* 0x000fc80003f66070 */
        /* <DEDUP_REMOVED lines=12> */
[----:B------:R-:W-:Y:S01]  /*108d0*/  DFMA R12, R6, -R12, 1 ;  /* 0x3ff00000060c742b */ /* 0x000fe2000000080c */
[----:B------:R-:W-:Y:S01]  /*108e0*/  LOP3.LUT R7, R0, 0x100000, RZ, 0xfc, !PT ;  /* 0x0010000000077812 */ /* 0x000fe200078efcff */
[----:B------:R-:W-:-:S06]  /*108f0*/  IMAD.MOV.U32 R6, RZ, RZ, RZ ;  /* 0x000000ffff067224 */ /* 0x000fcc00078e00ff */
[----:B------:R-:W-:Y:S02]  /*10900*/  DFMA R16, R12, R16, 0.5 ;  /* 0x3fe000000c10742b */ /* 0x000fe40000000010 */
[----:B------:R-:W-:-:S08]  /*10910*/  DMUL R12, R10, R12 ;  /* 0x0000000c0a0c7228 */ /* 0x000fd00000000000 */
[----:B------:R-:W-:-:S08]  /*10920*/  DFMA R12, R16, R12, R10 ;  /* 0x0000000c100c722b */ /* 0x000fd0000000000a */
[----:B------:R-:W-:Y:S02]  /*10930*/  DMUL R12, R8, R12 ;  /* 0x0000000c080c7228 */ /* 0x000fe40000000000 */
[----:B------:R-:W-:-:S06]  /*10940*/  DFMA R8, -R14, R18, 1 ;  /* 0x3ff000000e08742b */ /* 0x000fcc0000000112 */
[----:B------:R-:W-:Y:S02]  /*10950*/  DMUL R12, R12, R6 ;  /* 0x000000060c0c7228 */ /* 0x000fe40000000000 */
[----:B------:R-:W-:-:S08]  /*10960*/  DFMA R8, R8, R8, R8 ;  /* 0x000000080808722b */ /* 0x000fd00000000008 */
[----:B------:R-:W-:Y:S01]  /*10970*/  @!P3 FSEL R5, R43, R13, !P2 ;  /* 0x0000000d2b05b208 */ /* 0x000fe20005000000 */
[----:B------:R-:W-:Y:S01]  /*10980*/  DFMA R18, R18, R8, R18 ;  /* 0x000000081212722b */ /* 0x000fe20000000012 */
[----:B------:R-:W-:Y:S02]  /*10990*/  @!P3 FSEL R4, R42, R12, !P2 ;  /* 0x0000000c2a04b208 */ /* 0x000fe40005000000 */
[----:B------:R-:W-:Y:S01]  /*109a0*/  ISETP.GT.AND P0, PT, R5, 0xfffff, PT ;  /* 0x000fffff0500780c */ /* 0x000fe20003f04270 */
[----:B------:R-:W-:Y:S02]  /*109b0*/  IMAD.MOV.U32 R9, RZ, RZ, R5 ;  /* 0x000000ffff097224 */ /* 0x000fe400078e0005 */
[----:B------:R-:W-:Y:S02]  /*109c0*/  IMAD.MOV.U32 R8, RZ, RZ, R4 ;  /* 0x000000ffff087224 */ /* 0x000fe400078e0004 */
[----:B------:R-:W-:-:S08]  /*109d0*/  DFMA R6, -R14, R18, 1 ;  /* 0x3ff000000e06742b */ /* 0x000fd00000000112 */
[----:B------:R-:W-:Y:S02]  /*109e0*/  @!P0 DMUL R8, R8, 1.80143985094819840000e+16 ;  /* 0x4350000008088828 */ /* 0x000fe40000000000 */
[----:B------:R-:W-:Y:S01]  /*109f0*/  DFMA R18, R18, R6, R18 ;  /* 0x000000061212722b */ /* 0x000fe20000000012 */
[----:B------:R-:W-:Y:S02]  /*10a00*/  FSEL R6, R50, R48, !P1 ;  /* 0x0000003032067208 */ /* 0x000fe40004800000 */
[----:B------:R-:W-:-:S05]  /*10a10*/  FSEL R7, R51, R49, !P1 ;  /* 0x0000003133077208 */ /* 0x000fca0004800000 */
[----:B------:R-:W-:Y:S01]  /*10a20*/  @!P0 IMAD.MOV.U32 R5, RZ, RZ, R9 ;  /* 0x000000ffff058224 */ /* 0x000fe200078e0009 */
[----:B------:R-:W-:Y:S01]  /*10a30*/  FSETP.GEU.AND P5, PT, |R7|, 6.5827683646048100446e-37, PT ;  /* 0x036000000700780b */ /* 0x000fe20003fae200 */
[----:B------:R-:W-:Y:S01]  /*10a40*/  DMUL R54, R18, R6 ;  /* 0x0000000612367228 */ /* 0x000fe20000000000 */
[----:B------:R-:W-:Y:S02]  /*10a50*/  @!P0 IMAD.MOV.U32 R4, RZ, RZ, R8 ;  /* 0x000000ffff048224 */ /* 0x000fe400078e0008 */
[----:B------:R-:W-:-:S05]  /*10a60*/  VIADD R0, R5, 0xffffffff ;  /* 0xffffffff05007836 */ /* 0x000fca0000000000 */
[----:B------:R-:W-:Y:S01]  /*10a70*/  ISETP.GE.U32.AND P2, PT, R0, 0x7fefffff, PT ;  /* 0x7fefffff0000780c */ /* 0x000fe20003f46070 */
[----:B------:R-:W-:-:S08]  /*10a80*/  DFMA R10, -R14, R54, R6 ;  /* 0x000000360e0a722b */ /* 0x000fd00000000106 */
[----:B------:R-:W-:-:S04]  /*10a90*/  DFMA R54, R18, R10, R54 ;  /* 0x0000000a1236722b */ /* 0x000fc80000000036 */
[----:B------:R-:W-:Y:S01]  /*10aa0*/  @P2 IMAD.MOV.U32 R10, RZ, RZ, 0x0 ;  /* 0x00000000ff0a2424 */ /* 0x000fe200078e00ff */
[----:B------:R-:W-:Y:S01]  /*10ab0*/  @P2 LOP3.LUT P3, RZ, R9, 0x7fffffff, RZ, 0xc0, !PT ;  /* 0x7fffffff09ff2812 */ /* 0x000fe2000786c0ff */
[----:B------:R-:W-:-:S04]  /*10ac0*/  @P2 IMAD.MOV.U32 R11, RZ, RZ, 0x7ff00000 ;  /* 0x7ff00000ff0b2424 */ /* 0x000fc800078e00ff */
[----:B------:R-:W-:Y:S02]  /*10ad0*/  FFMA R0, RZ, R15, R55 ;  /* 0x0000000fff007223 */ /* 0x000fe40000000037 */
[----:B------:R-:W-:-:S03]  /*10ae0*/  @P2 DFMA R10, R8, R10, +INF ;  /* 0x7ff00000080a242b */ /* 0x000fc6000000000a */
[----:B------:R-:W-:Y:S01]  /*10af0*/  FSETP.GT.AND P4, PT, |R0|, 1.469367938527859385e-39, PT ;  /* 0x001000000000780b */ /* 0x000fe20003f84200 */
[----:B------:R-:W-:Y:S02]  /*10b00*/  IMAD.MOV.U32 R0, RZ, RZ, -0x3ff ;  /* 0xfffffc01ff007424 */ /* 0x000fe400078e00ff */
[----:B------:R-:W-:-:S04]  /*10b10*/  @!P0 IMAD.MOV.U32 R0, RZ, RZ, -0x435 ;  /* 0xfffffbcbff008424 */ /* 0x000fc800078e00ff */
        /* <DEDUP_REMOVED lines=67> */
.L_x_4116:
[----:B------:R-:W-:Y:S05]  /*10f50*/  BSYNC.RECONVERGENT B0 ;  /* 0x0000000000007941 */ /* 0x000fea0003800200 */
.L_x_4115:
[----:B------:R-:W-:Y:S04]  /*10f60*/  BSSY.RECONVERGENT B2, `(.L_x_4117) ;  /* 0x0000008000027945 */ /* 0x000fe80003800200 */
[----:B------:R-:W-:Y:S05]  /*10f70*/  @P4 BRA P5, `(.L_x_4118) ;  /* 0x0000000000184947 */ /* 0x000fea0002800000 */
[----:B------:R-:W-:Y:S01]  /*10f80*/  IMAD.MOV.U32 R4, RZ, RZ, R6 ;  /* 0x000000ffff047224 */ /* 0x000fe200078e0006 */
[----:B------:R-:W-:Y:S01]  /*10f90*/  MOV R0, 0x10fe0 ;  /* 0x00010fe000007802 */ /* 0x000fe20000000f00 */
[----:B------:R-:W-:Y:S02]  /*10fa0*/  IMAD.MOV.U32 R5, RZ, RZ, R7 ;  /* 0x000000ffff057224 */ /* 0x000fe400078e0007 */
[----:B------:R-:W-:Y:S02]  /*10fb0*/  IMAD.MOV.U32 R6, RZ, RZ, R14 ;  /* 0x000000ffff067224 */ /* 0x000fe400078e000e */
[----:B------:R-:W-:-:S07]  /*10fc0*/  IMAD.MOV.U32 R7, RZ, RZ, R15 ;  /* 0x000000ffff077224 */ /* 0x000fce00078e000f */
[----:B------:R-:W-:Y:S05]  /*10fd0*/  CALL.REL.NOINC `($__internal_145_$__cuda_sm20_div_rn_f64_full) ;  /* 0x000003f800b47944 */ /* 0x000fea0003c00000 */
.L_x_4118:
[----:B------:R-:W-:Y:S05]  /*10fe0*/  BSYNC.RECONVERGENT B2 ;  /* 0x0000000000027941 */ /* 0x000fea0003800200 */
.L_x_4117:
        /* <DEDUP_REMOVED lines=84> */
.L_x_4120:
[----:B------:R-:W-:Y:S02]  /*11530*/  FSEL R4, RZ, 3.37028055040000000000e+12, P0 ;  /* 0x54442d18ff047808 */ /* 0x000fe40000000000 */
[----:B------:R-:W-:-:S07]  /*11540*/  FSEL R5, RZ, 2.1426990032196044922, P0 ;  /* 0x400921fbff057808 */ /* 0x000fce0000000000 */
.L_x_4121:
[----:B------:R-:W-:Y:S05]  /*11550*/  BSYNC.RECONVERGENT B0 ;  /* 0x0000000000007941 */ /* 0x000fea0003800200 */
.L_x_4119:
[----:B------:R-:W-:Y:S01]  /*11560*/  DADD R44, |R44|, |R46| ;  /* 0x000000002c2c7229 */ /* 0x000fe2000000062e */
[----:B------:R-:W-:Y:S01]  /*11570*/  LOP3.LUT R47, R5, 0x80000000, R47, 0xb8, !PT ;  /* 0x80000000052f7812 */ /* 0x000fe200078eb82f */
[----:B------:R-:W-:-:S06]  /*11580*/  DADD R14, R16, 1 ;  /* 0x3ff00000100e7429 */ /* 0x000fcc0000000000 */
[----:B------:R-:W-:-:S06]  /*11590*/  DSETP.NAN.AND P0, PT, R44, R44, PT ;  /* 0x0000002c2c00722a */ /* 0x000fcc0003f08000 */
[----:B------:R-:W-:Y:S02]  /*115a0*/  FSEL R4, R44, R4, P0 ;  /* 0x000000042c047208 */ /* 0x000fe40000000000 */
[----:B------:R-:W-:Y:S01]  /*115b0*/  FSEL R5, R45, R47, P0 ;  /* 0x0000002f2d057208 */ /* 0x000fe20000000000 */
[----:B------:R-:W-:Y:S06]  /*115c0*/  BRA `(.L_x_4077) ;  /* 0x0000000c004c7947 */ /* 0x000fec0003800000 */
.L_x_4062:
[----:B------:R-:W-:Y:S01]  /*115d0*/  DSETP.GEU.AND P0, PT, |R46|, 1.4916681462400413487e-154, PT ;  /* 0x200000002e00742a */ /* 0x000fe20003f0e200 */
[----:B------:R-:W-:Y:S01]  /*115e0*/  IMAD.MOV.U32 R10, RZ, RZ, 0x1 ;  /* 0x00000001ff0a7424 */ /* 0x000fe200078e00ff */
[----:B------:R-:W-:Y:S01]  /*115f0*/  DADD R12, -RZ, |R46| ;  /* 0x00000000ff0c7229 */ /* 0x000fe2000000052e */
[----:B------:R-:W-:Y:S01]  /*11600*/  BSSY.RECONVERGENT B0, `(.L_x_4122) ;  /* 0x000006c000007945 */ /* 0x000fe20003800200 */
[--C-:B------:R-:W-:Y:S01]  /*11610*/  DADD R14, -RZ, |R44|.reuse ;  /* 0x00000000ff0e7229 */ /* 0x100fe2000000052c */
[----:B------:R-:W-:Y:S01]  /*11620*/  IMAD.MOV.U32 R43, RZ, RZ, -0x3ff ;  /* 0xfffffc01ff2b7424 */ /* 0x000fe200078e00ff */
[----:B------:R-:W-:Y:S02]  /*11630*/  DSETP.LT.AND P0, PT, |R44|, 1.4916681462400413487e-154, !P0 ;  /* 0x200000002c00742a */ /* 0x000fe40004701200 */
[----:B------:R-:W-:-:S06]  /*11640*/  DSETP.GT.AND P1, PT, |R46|, |R44|, PT ;  /* 0x4000002c2e00722a */ /* 0x000fcc0003f24200 */
[----:B------:R-:W-:Y:S02]  /*11650*/  FSEL R17, R13, R15, P1 ;  /* 0x0000000f0d117208 */ /* 0x000fe40000800000 */
[----:B------:R-:W-:Y:S02]  /*11660*/  FSEL R16, R12, R14, P1 ;  /* 0x0000000e0c107208 */ /* 0x000fe40000800000 */
[----:B------:R-:W0:Y:S02]  /*11670*/  MUFU.RCP64H R11, R17 ;  /* 0x00000011000b7308 */ /* 0x000e240000001800 */
[----:B------:R-:W-:Y:S02]  /*11680*/  @P0 DMUL R4, R46, 4 ;  /* 0x401000002e040828 */ /* 0x000fe40000000000 */
[----:B------:R-:W-:-:S06]  /*11690*/  @P0 DMUL R6, R44, 4 ;  /* 0x401000002c060828 */ /* 0x000fcc0000000000 */
[----:B------:R-:W-:Y:S02]  /*116a0*/  @P0 DMUL R8, R4, R4 ;  /* 0x0000000404080228 */ /* 0x000fe40000000000 */
[----:B------:R-:W-:-:S06]  /*116b0*/  @!P0 DMUL R4, R46, R46 ;  /* 0x0000002e2e048228 */ /* 0x000fcc0000000000 */
[----:B------:R-:W-:Y:S02]  /*116c0*/  @P0 DFMA R8, R6, R6, R8 ;  /* 0x000000060608022b */ /* 0x000fe40000000008 */
[----:B------:R-:W-:Y:S02]  /*116d0*/  @!P0 DFMA R6, R44, R44, R4 ;  /* 0x0000002c2c06822b */ /* 0x000fe40000000004 */
[----:B0-----:R-:W-:-:S04]  /*116e0*/  DFMA R4, -R16, R10, 1 ;  /* 0x3ff000001004742b */ /* 0x001fc8000000010a */
[----:B------:R-:W-:-:S04]  /*116f0*/  @P0 DMUL R6, R8, 0.0625 ;  /* 0x3fb0000008060828 */ /* 0x000fc80000000000 */
[----:B------:R-:W-:-:S06]  /*11700*/  DFMA R4, R4, R4, R4 ;  /* 0x000000040404722b */ /* 0x000fcc0000000004 */
[----:B------:R-:W-:Y:S01]  /*11710*/  ISETP.GT.AND P0, PT, R7, 0xfffff, PT ;  /* 0x000fffff0700780c */ /* 0x000fe20003f04270 */
[----:B------:R-:W-:Y:S01]  /*11720*/  IMAD.MOV.U32 R0, RZ, RZ, R7 ;  /* 0x000000ffff007224 */ /* 0x000fe200078e0007 */
[----:B------:R-:W-:Y:S01]  /*11730*/  DFMA R10, R10, R4, R10 ;  /* 0x000000040a0a722b */ /* 0x000fe2000000000a */
[----:B------:R-:W-:Y:S01]  /*11740*/  IMAD.MOV.U32 R18, RZ, RZ, R6 ;  /* 0x000000ffff127224 */ /* 0x000fe200078e0006 */
[----:B------:R-:W-:Y:S02]  /*11750*/  FSEL R4, R14, R12, P1 ;  /* 0x0000000c0e047208 */ /* 0x000fe40000800000 */
[----:B------:R-:W-:-:S04]  /*11760*/  FSEL R5, R15, R13, P1 ;  /* 0x0000000d0f057208 */ /* 0x000fc80000800000 */
[----:B------:R-:W-:Y:S01]  /*11770*/  DFMA R8, -R16, R10, 1 ;  /* 0x3ff000001008742b */ /* 0x000fe2000000010a */
[----:B------:R-:W-:Y:S02]  /*11780*/  FSETP.GEU.AND P5, PT, |R5|, 6.5827683646048100446e-37, PT ;  /* 0x036000000500780b */ /* 0x000fe40003fae200 */
[----:B------:R-:W-:Y:S01]  /*11790*/  @!P0 DMUL R6, R6, 1.80143985094819840000e+16 ;  /* 0x4350000006068828 */ /* 0x000fe20000000000 */
[----:B------:R-:W-:-:S04]  /*117a0*/  @!P0 IMAD.MOV.U32 R43, RZ, RZ, -0x435 ;  /* 0xfffffbcbff2b8424 */ /* 0x000fc800078e00ff */
[----:B------:R-:W-:-:S05]  /*117b0*/  DFMA R8, R10, R8, R10 ;  /* 0x000000080a08722b */ /* 0x000fca000000000a */
[----:B------:R-:W-:Y:S02]  /*117c0*/  @!P0 IMAD.MOV.U32 R0, RZ, RZ, R7 ;  /* 0x000000ffff008224 */ /* 0x000fe400078e0007 */
[----:B------:R-:W-:Y:S01]  /*117d0*/  @!P0 IMAD.MOV.U32 R18, RZ, RZ, R6 ;  /* 0x000000ffff128224 */ /* 0x000fe200078e0006 */
[----:B------:R-:W-:Y:S01]  /*117e0*/  DMUL R54, R8, R4 ;  /* 0x0000000408367228 */ /* 0x000fe20000000000 */
[----:B------:R-:W-:-:S05]  /*117f0*/  VIADD R10, R0, 0xffffffff ;  /* 0xffffffff000a7836 */ /* 0x000fca0000000000 */
[----:B------:R-:W-:Y:S02]  /*11800*/  ISETP.GE.U32.AND P2, PT, R10, 0x7fefffff, PT ;  /* 0x7fefffff0a00780c */ /* 0x000fe40003f46070 */
[----:B------:R-:W-:-:S08]  /*11810*/  DFMA R10, -R16, R54, R4 ;  /* 0x00000036100a722b */ /* 0x000fd00000000104 */
[----:B------:R-:W-:-:S03]  /*11820*/  DFMA R54, R8, R10, R54 ;  /* 0x0000000a0836722b */ /* 0x000fc60000000036 */
[----:B------:R-:W-:Y:S01]  /*11830*/  @P2 IMAD.MOV.U32 R8, RZ, RZ, 0x0 ;  /* 0x00000000ff082424 */ /* 0x000fe200078e00ff */
[----:B------:R-:W-:Y:S01]  /*11840*/  @P2 LOP3.LUT P3, RZ, R7, 0x7fffffff, RZ, 0xc0, !PT ;  /* 0x7fffffff07ff2812 */ /* 0x000fe2000786c0ff */
[----:B------:R-:W-:-:S05]  /*11850*/  @P2 IMAD.MOV.U32 R9, RZ, RZ, 0x7ff00000 ;  /* 0x7ff00000ff092424 */ /* 0x000fca00078e00ff */
[----:B------:R-:W-:Y:S01]  /*11860*/  FFMA R10, RZ, R17, R55 ;  /* 0x00000011ff0a7223 */ /* 0x000fe20000000037 */
[----:B------:R-:W-:-:S04]  /*11870*/  @P2 DFMA R8, R6, R8, +INF ;  /* 0x7ff000000608242b */ /* 0x000fc80000000008 */
[----:B------:R-:W-:-:S06]  /*11880*/  FSETP.GT.AND P4, PT, |R10|, 1.469367938527859385e-39, PT ;  /* 0x001000000a00780b */ /* 0x000fcc0003f84200 */
[----:B------:R-:W-:Y:S02]  /*11890*/  @P2 FSEL R14, R8, RZ, P3 ;  /* 0x000000ff080e2208 */ /* 0x000fe40001800000 */
[----:B------:R-:W-:Y:S01]  /*118a0*/  @P2 FSEL R15, R9, -QNAN , P3 ;  /* 0xfff00000090f2808 */ /* 0x000fe20001800000 */
[----:B------:R-:W-:Y:S06]  /*118b0*/  @P2 BRA `(.L_x_4123) ;  /* 0x0000000400002947 */ /* 0x000fec0003800000 */
        /* <DEDUP_REMOVED lines=64> */
.L_x_4123:
[----:B------:R-:W-:Y:S05]  /*11cc0*/  BSYNC.RECONVERGENT B0 ;  /* 0x0000000000007941 */ /* 0x000fea0003800200 */
.L_x_4122:
[----:B------:R-:W-:Y:S04]  /*11cd0*/  BSSY.RECONVERGENT B2, `(.L_x_4124) ;  /* 0x0000006000027945 */ /* 0x000fe80003800200 */
[----:B------:R-:W-:Y:S05]  /*11ce0*/  @P4 BRA P5, `(.L_x_4125) ;  /* 0x0000000000104947 */ /* 0x000fea0002800000 */
[----:B------:R-:W-:Y:S01]  /*11cf0*/  IMAD.MOV.U32 R6, RZ, RZ, R16 ;  /* 0x000000ffff067224 */ /* 0x000fe200078e0010 */
[----:B------:R-:W-:Y:S01]  /*11d00*/  MOV R0, 0x11d30 ;  /* 0x00011d3000007802 */ /* 0x000fe20000000f00 */
[----:B------:R-:W-:-:S07]  /*11d10*/  IMAD.MOV.U32 R7, RZ, RZ, R17 ;  /* 0x000000ffff077224 */ /* 0x000fce00078e0011 */
[----:B------:R-:W-:Y:S05]  /*11d20*/  CALL.REL.NOINC `($__internal_145_$__cuda_sm20_div_rn_f64_full) ;  /* 0x000003ec00607944 */ /* 0x000fea0003c00000 */
.L_x_4125:
[----:B------:R-:W-:Y:S05]  /*11d30*/  BSYNC.RECONVERGENT B2 ;  /* 0x0000000000027941 */ /* 0x000fea0003800200 */
.L_x_4124:
[----:B------:R-:W-:Y:S01]  /*11d40*/  DMUL R4, R54, R54 ;  /* 0x0000003636047228 */ /* 0x000fe20000000000 */
[----:B------:R-:W-:Y:S01]  /*11d50*/  IMAD.MOV.U32 R6, RZ, RZ, -0x2449a4b7 ;  /* 0xdbb65b49ff067424 */ /* 0x000fe200078e00ff */
[----:B------:R-:W-:Y:S01]  /*11d60*/  UMOV UR12, 0x2a25ff7e ;  /* 0x2a25ff7e000c7882 */ /* 0x000fe20000000000 */
[----:B------:R-:W-:Y:S01]  /*11d70*/  IMAD.MOV.U32 R7, RZ, RZ, 0x3f2d3b63 ;  /* 0x3f2d3b63ff077424 */ /* 0x000fe200078e00ff */
[----:B------:R-:W-:Y:S01]  /*11d80*/  UMOV UR13, 0x3ef53e1d ;  /* 0x3ef53e1d000d7882 */ /* 0x000fe20000000000 */
[----:B------:R-:W-:Y:S01]  /*11d90*/  ISETP.GE.AND P2, PT, R45, RZ, PT ;  /* 0x000000ff2d00720c */ /* 0x000fe20003f46270 */
[----:B------:R-:W-:Y:S01]  /*11da0*/  @P1 IMAD.MOV.U32 R8, RZ, RZ, 0x54442d18 ;  /* 0x54442d18ff081424 */ /* 0x000fe200078e00ff */
[----:B------:R-:W-:Y:S01]  /*11db0*/  BSSY.RECONVERGENT B0, `(.L_x_4126) ;  /* 0x000004f000007945 */ /* 0x000fe20003800200 */
[----:B------:R-:W-:Y:S01]  /*11dc0*/  @P1 IMAD.MOV.U32 R9, RZ, RZ, 0x3ff921fb ;  /* 0x3ff921fbff091424 */ /* 0x000fe200078e00ff */
[----:B------:R-:W-:Y:S01]  /*11dd0*/  DFMA R6, R4, -UR12, R6 ;  /* 0x8000000c04067c2b */ /* 0x000fe20008000006 */
[----:B------:R-:W-:Y:S01]  /*11de0*/  UMOV UR12, 0x8dde082e ;  /* 0x8dde082e000c7882 */ /* 0x000fe20000000000 */
[----:B------:R-:W-:Y:S01]  /*11df0*/  UMOV UR13, 0x3f531278 ;  /* 0x3f531278000d7882 */ /* 0x000fe20000000000 */
[----:B------:R-:W-:-:S05]  /*11e00*/  @!P1 PLOP3.LUT P0, PT, P2, PT, PT, 0x80, 0x8 ;  /* 0x000000000008981c */ /* 0x000fca000170f070 */
        /* <DEDUP_REMOVED lines=50> */
[----:B------:R-:W-:Y:S02]  /*12130*/  @!P1 IMAD.MOV.U32 R4, RZ, RZ, 0x54442d18 ;  /* 0x54442d18ff049424 */ /* 0x000fe400078e00ff */
[----:B------:R-:W-:-:S05]  /*12140*/  @!P1 IMAD.MOV.U32 R5, RZ, RZ, 0x400921fb ;  /* 0x400921fbff059424 */ /* 0x000fca00078e00ff */
[----:B------:R-:W-:-:S08]  /*12150*/  DFMA R54, R6, R54, R54 ;  /* 0x000000360636722b */ /* 0x000fd00000000036 */
[----:B------:R-:W-:Y:S02]  /*12160*/  @!P1 DADD R4, -R54, R4 ;  /* 0x0000000036049229 */ /* 0x000fe40000000104 */
[----:B------:R-:W-:-:S08]  /*12170*/  @P1 DADD R6, -RZ, -R54 ;  /* 0x00000000ff061229 */ /* 0x000fd00000000936 */
[----:B------:R-:W-:Y:S02]  /*12180*/  @!P1 FSEL R4, R4, R54, !P0 ;  /* 0x0000003604049208 */ /* 0x000fe40004000000 */
[----:B------:R-:W-:Y:S02]  /*12190*/  @!P1 FSEL R5, R5, R55, !P0 ;  /* 0x0000003705059208 */ /* 0x000fe40004000000 */
[----:B------:R-:W-:Y:S01]  /*121a0*/  @P1 PLOP3.LUT P0, PT, P2, PT, PT, 0x80, 0x8 ;  /* 0x000000000008181c */ /* 0x000fe2000170f070 */
[----:B------:R-:W-:-:S03]  /*121b0*/  DSETP.NEU.AND P2, PT, R16, RZ, PT ;  /* 0x000000ff1000722a */ /* 0x000fc60003f4d000 */
[----:B------:R-:W-:Y:S02]  /*121c0*/  @P1 FSEL R6, R54, R6, !P0 ;  /* 0x0000000636061208 */ /* 0x000fe40004000000 */
[----:B------:R-:W-:-:S06]  /*121d0*/  @P1 FSEL R7, R55, R7, !P0 ;  /* 0x0000000737071208 */ /* 0x000fcc0004000000 */
[----:B------:R-:W-:-:S03]  /*121e0*/  @P1 DADD R4, R6, R8 ;  /* 0x0000000006041229 */ /* 0x000fc60000000008 */
        /* <DEDUP_REMOVED lines=9> */
.L_x_4127:
[----:B------:R-:W-:Y:S02]  /*12280*/  FSEL R4, RZ, 3.37028055040000000000e+12, P0 ;  /* 0x54442d18ff047808 */ /* 0x000fe40000000000 */
[----:B------:R-:W-:-:S07]  /*12290*/  FSEL R5, RZ, 2.1426990032196044922, P0 ;  /* 0x400921fbff057808 */ /* 0x000fce0000000000 */
.L_x_4128:
[----:B------:R-:W-:Y:S05]  /*122a0*/  BSYNC.RECONVERGENT B0 ;  /* 0x0000000000007941 */ /* 0x000fea0003800200 */
.L_x_4126:
[----:B------:R-:W-:Y:S01]  /*122b0*/  DADD R44, |R44|, |R46| ;  /* 0x000000002c2c7229 */ /* 0x000fe2000000062e */
[----:B------:R-:W-:-:S07]  /*122c0*/  LOP3.LUT R47, R5, 0x80000000, R47, 0xb8, !PT ;  /* 0x80000000052f7812 */ /* 0x000fce00078eb82f */
[----:B------:R-:W-:-:S06]  /*122d0*/  DSETP.NAN.AND P0, PT, R44, R44, PT ;  /* 0x0000002c2c00722a */ /* 0x000fcc0003f08000 */
[----:B------:R-:W-:Y:S02]  /*122e0*/  FSEL R4, R44, R4, P0 ;  /* 0x000000042c047208 */ /* 0x000fe40000000000 */
[----:B------:R-:W-:-:S07]  /*122f0*/  FSEL R5, R45, R47, P0 ;  /* 0x0000002f2d057208 */ /* 0x000fce0000000000 */
.L_x_4077:
[----:B------:R-:W-:Y:S05]  /*12300*/  BSYNC.RECONVERGENT B1 ;  /* 0x0000000000017941 */ /* 0x000fea0003800200 */
.L_x_4061:
[-C--:B------:R-:W-:Y:S01]  /*12310*/  DMUL R42, R2, R4.reuse ;  /* 0x00000004022a7228 */ /* 0x080fe20000000000 */
[----:B------:R-:W-:Y:S01]  /*12320*/  BSSY.RECONVERGENT B2, `(.L_x_4129) ;  /* 0x0000242000027945 */ /* 0x000fe20003800200 */
[----:B------:R-:W-:-:S06]  /*12330*/  DMUL R4, R40, R4 ;  /* 0x0000000428047228 */ /* 0x000fcc0000000000 */
[-C--:B------:R-:W-:Y:S02]  /*12340*/  DFMA R42, R40, R14.reuse, R42 ;  /* 0x0000000e282a722b */ /* 0x080fe4000000002a */
[----:B------:R-:W-:-:S08]  /*12350*/  DFMA R14, R2, R14, -R4 ;  /* 0x0000000e020e722b */ /* 0x000fd00000000804 */
[----:B------:R-:W-:-:S04]  /*12360*/  LOP3.LUT R7, R43, 0x7fffffff, RZ, 0xc0, !PT ;  /* 0x7fffffff2b077812 */ /* 0x000fc800078ec0ff */
[----:B------:R-:W-:-:S13]  /*12370*/  LOP3.LUT P0, RZ, R7, R42, RZ, 0xfc, !PT ;  /* 0x0000002a07ff7212 */ /* 0x000fda000780fcff */
[----:B------:R-:W-:Y:S05]  /*12380*/  @!P0 BRA `(.L_x_4130) ;  /* 0x0000002000088947 */ /* 0x000fea0003800000 */
[----:B------:R-:W-:-:S04]  /*12390*/  LOP3.LUT R3, R15, 0x7fffffff, RZ, 0xc0, !PT ;  /* 0x7fffffff0f037812 */ /* 0x000fc800078ec0ff */
[----:B------:R-:W-:-:S13]  /*123a0*/  LOP3.LUT P0, RZ, R3, R14, RZ, 0xfc, !PT ;  /* 0x0000000e03ff7212 */ /* 0x000fda000780fcff */
[----:B------:R-:W-:Y:S05]  /*123b0*/  @!P0 BRA `(.L_x_4131) ;  /* 0x0000001800288947 */ /* 0x000fea0003800000 */
[----:B------:R-:W-:-:S13]  /*123c0*/  ISETP.GT.U32.AND P0, PT, R7, 0x7fefffff, PT ;  /* 0x7fefffff0700780c */ /* 0x000fda0003f04070 */
[----:B------:R-:W-:Y:S05]  /*123d0*/  @P0 BRA `(.L_x_4132) ;  /* 0x0000001400e80947 */ /* 0x000fea0003800000 */
[----:B------:R-:W-:-:S05]  /*123e0*/  VIADD R0, R15, 0xbf79d1be ;  /* 0xbf79d1be0f007836 */ /* 0x000fca0000000000 */
[----:B------:R-:W-:-:S13]  /*123f0*/  ISETP.GE.U32.AND P0, PT, R0, 0x108aa3, PT ;  /* 0x00108aa30000780c */ /* 0x000fda0003f06070 */
[----:B------:R-:W-:Y:S05]  /*12400*/  @!P0 BRA `(.L_x_4133) ;  /* 0x0000000800c88947 */ /* 0x000fea0003800000 */
[----:B------:R-:W-:Y:S01]  /*12410*/  IMAD.MOV.U32 R6, RZ, RZ, 0x652b82fe ;  /* 0x652b82feff067424 */ /* 0x000fe200078e00ff */
[----:B------:R-:W-:Y:S01]  /*12420*/  UMOV UR12, 0xfefa39ef ;  /* 0xfefa39ef000c7882 */ /* 0x000fe20000000000 */
[----:B------:R-:W-:Y:S01]  /*12430*/  IMAD.MOV.U32 R7, RZ, RZ, 0x3ff71547 ;  /* 0x3ff71547ff077424 */ /* 0x000fe200078e00ff */
[----:B------:R-:W-:Y:S01]  /*12440*/  UMOV UR13, 0x3fe62e42 ;  /* 0x3fe62e42000d7882 */ /* 0x000fe20000000000 */
[----:B------:R-:W-:Y:S01]  /*12450*/  FSETP.GEU.FTZ.AND P0, PT, |R15|, 4.1917929649353027344, PT ;  /* 0x4086232b0f00780b */ /* 0x000fe20003f1e200 */
[----:B------:R-:W-:Y:S01]  /*12460*/  BSSY.RECONVERGENT B0, `(.L_x_4134) ;  /* 0x0000036000007945 */ /* 0x000fe20003800200 */
[----:B------:R-:W-:Y:S02]  /*12470*/  DSETP.NEU.AND P2, PT, |R42|, +INF , PT ;  /* 0x7ff000002a00742a */ /* 0x000fe40003f4d200 */
        /* <DEDUP_REMOVED lines=52> */
.L_x_4135:
[----:B------:R-:W-:Y:S05]  /*127c0*/  BSYNC.RECONVERGENT B0 ;  /* 0x0000000000007941 */ /* 0x000fea0003800200 */
.L_x_4134:
[----:B------:R-:W-:Y:S04]  /*127d0*/  BSSY.RECONVERGENT B3, `(.L_x_4136) ;  /* 0x000001c000037945 */ /* 0x000fe80003800200 */
        /* <DEDUP_REMOVED lines=21> */
[----:B------:R-:W-:Y:S05]  /*12930*/  CALL.REL.NOINC `($_ZN2at6native55_GLOBAL__N__de093ff9_22_ForeachBinaryOpList_cu_a911ec4325multi_tensor_apply_kernelINS1_18TensorListMetadataILi3EEENS1_24BinaryOpListAlphaFunctorIN3c107complexIdEELi3ELi2ELi2EEEJNS1_13power_functorIS8_EES8_EEEvT_T0_DpT1_$__internal_trig_reduction_slowpathd) ;  /* 0x000003e400d87944 */ /* 0x000fea0003c00000 */
.L_x_4139:
[----:B------:R-:W-:Y:S05]  /*12940*/  BSYNC.RECONVERGENT B4 ;  /* 0x0000000000047941 */ /* 0x000fea0003800200 */
.L_x_4138:
[----:B------:R-:W-:Y:S01]  /*12950*/  VIADD R0, R2, 0x1 ;  /* 0x0000000102007836 */ /* 0x000fe20000000000 */
[----:B------:R-:W-:Y:S06]  /*12960*/  BRA `(.L_x_4140) ;  /* 0x0000000000087947 */ /* 0x000fec0003800000 */
.L_x_4137:
[----:B------:R-:W-:Y:S01]  /*12970*/  DMUL R6, RZ, R42 ;  /* 0x0000002aff067228 */ /* 0x000fe20000000000 */
[----:B------:R-:W-:-:S10]  /*12980*/  IMAD.MOV.U32 R0, RZ, RZ, 0x1 ;  /* 0x00000001ff007424 */ /* 0x000fd400078e00ff */
.L_x_4140:
[----:B------:R-:W-:Y:S05]  /*12990*/  BSYNC.RECONVERGENT B3 ;  /* 0x0000000000037941 */ /* 0x000fea0003800200 */
.L_x_4136:
        /* <DEDUP_REMOVED lines=10> */
[----:B------:R-:W-:Y:S01]  /*12a40*/  DSETP.NEU.AND P1, PT, |R42|, +INF , PT ;  /* 0x7ff000002a00742a */ /* 0x000fe20003f2d200 */
[----:B------:R-:W-:Y:S01]  /*12a50*/  IMAD.MOV.U32 R17, RZ, RZ, 0x3da8ff83 ;  /* 0x3da8ff83ff117424 */ /* 0x000fe200078e00ff */
[----:B------:R-:W-:Y:S01]  /*12a60*/  ISETP.NE.U32.AND P0, PT, R4, 0x1, PT ;  /* 0x000000010400780c */ /* 0x000fe20003f05070 */
[----:B------:R-:W-:Y:S01]  /*12a70*/  DMUL R4, R6, R6 ;  /* 0x0000000606047228 */ /* 0x000fe20000000000 */
[----:B------:R-:W-:Y:S02]  /*12a80*/  BSSY.RECONVERGENT B3, `(.L_x_4141) ;  /* 0x000002a000037945 */ /* 0x000fe40003800200 */
[----:B------:R-:W-:-:S02]  /*12a90*/  FSEL R16, R16, -8.06006814911005101289e+34, !P0 ;  /* 0xf9785eba10107808 */ /* 0x000fc40004000000 */
        /* <DEDUP_REMOVED lines=36> */
[----:B------:R-:W-:Y:S01]  /*12ce0*/  IMAD.MOV.U32 R0, RZ, RZ, R2 ;  /* 0x000000ffff007224 */ /* 0x000fe200078e0002 */
[----:B------:R-:W-:Y:S06]  /*12cf0*/  BRA `(.L_x_4143) ;  /* 0x0000000000087947 */ /* 0x000fec0003800000 */
.L_x_4142:
[----:B------:R-:W-:Y:S01]  /*12d00*/  DMUL R6, RZ, R42 ;  /* 0x0000002aff067228 */ /* 0x000fe20000000000 */
[----:B------:R-:W-:-:S10]  /*12d10*/  IMAD.MOV.U32 R0, RZ, RZ, RZ ;  /* 0x000000ffff007224 */ /* 0x000fd400078e00ff */
.L_x_4143:
[----:B------:R-:W-:Y:S05]  /*12d20*/  BSYNC.RECONVERGENT B3 ;  /* 0x0000000000037941 */ /* 0x000fea0003800200 */
.L_x_4141:
        /* <DEDUP_REMOVED lines=30> */
[----:B------:R-:W-:Y:S01]  /*12f10*/  DMUL R42, R18, R42 ;  /* 0x0000002a122a7228 */ /* 0x000fe20000000000 */
[----:B------:R-:W-:Y:S10]  /*12f20*/  BRA `(.L_x_4144) ;  /* 0x0000001800047947 */ /* 0x000ff40003800000 */
.L_x_4133:
        /* <DEDUP_REMOVED lines=61> */
.L_x_4146:
[----:B------:R-:W-:Y:S05]  /*13300*/  BSYNC.RECONVERGENT B0 ;  /* 0x0000000000007941 */ /* 0x000fea0003800200 */
.L_x_4145:
[C---:B------:R-:W-:Y:S01]  /*13310*/  LEA.HI R0, R45.reuse, 0xffffff09, RZ, 0xc ;  /* 0xffffff092d007811 */ /* 0x040fe200078f60ff */
[----:B------:R-:W-:Y:S01]  /*13320*/  DSETP.NEU.AND P4, PT, |R42|, +INF , PT ;  /* 0x7ff000002a00742a */ /* 0x000fe20003f8d200 */
[----:B------:R-:W-:Y:S01]  /*13330*/  LOP3.LUT R45, R45, 0xfffff, RZ, 0xc0, !PT ;  /* 0x000fffff2d2d7812 */ /* 0x000fe200078ec0ff */
[----:B------:R-:W-:Y:S01]  /*13340*/  BSSY.RECONVERGENT B3, `(.L_x_4147) ;  /* 0x0000026000037945 */ /* 0x000fe20003800200 */
[----:B------:R-:W-:Y:S01]  /*13350*/  LOP3.LUT R3, R0, 0xffff, RZ, 0xc0, !PT ;  /* 0x0000ffff00037812 */ /* 0x000fe200078ec0ff */
[----:B------:R-:W-:Y:S01]  /*13360*/  IMAD.MOV.U32 R18, RZ, RZ, RZ ;  /* 0x000000ffff127224 */ /* 0x000fe200078e00ff */
[----:B------:R-:W-:Y:S02]  /*13370*/  LOP3.LUT R45, R45, 0x7fe00000, RZ, 0xfc, !PT ;  /* 0x7fe000002d2d7812 */ /* 0x000fe400078efcff */
[----:B------:R-:W-:-:S04]  /*13380*/  LEA.HI R2, R3, R0, RZ, 0x11 ;  /* 0x0000000003027211 */ /* 0x000fc800078f88ff */
[----:B------:R-:W-:-:S04]  /*13390*/  PRMT R2, R2, 0x9910, RZ ;  /* 0x0000991002027816 */ /* 0x000fc800000000ff */
[----:B------:R-:W-:-:S04]  /*133a0*/  SHF.R.S32.HI R2, RZ, 0x1, R2 ;  /* 0x00000001ff027819 */ /* 0x000fc80000011402 */
[----:B------:R-:W-:-:S05]  /*133b0*/  PRMT R19, R2, 0x9910, RZ ;  /* 0x0000991002137816 */ /* 0x000fca00000000ff */
[----:B------:R-:W-:Y:S01]  /*133c0*/  IMAD.IADD R47, R0, 0x1, -R19 ;  /* 0x00000001002f7824 */ /* 0x000fe200078e0a13 */
[----:B------:R-:W-:-:S04]  /*133d0*/  LEA R19, R19, 0x3ff00000, 0x14 ;  /* 0x3ff0000013137811 */ /* 0x000fc800078ea0ff */
        /* <DEDUP_REMOVED lines=23> */
.L_x_4150:
[----:B------:R-:W-:Y:S05]  /*13550*/  BSYNC.RECONVERGENT B4 ;  /* 0x0000000000047941 */ /* 0x000fea0003800200 */
.L_x_4149:
[----:B------:R-:W-:Y:S01]  /*13560*/  VIADD R0, R2, 0x1 ;  /* 0x0000000102007836 */ /* 0x000fe20000000000 */
[----:B------:R-:W-:Y:S06]  /*13570*/  BRA `(.L_x_4151) ;  /* 0x0000000000087947 */ /* 0x000fec0003800000 */
.L_x_4148:
[----:B------:R-:W-:Y:S01]  /*13580*/  DMUL R6, RZ, R42 ;  /* 0x0000002aff067228 */ /* 0x000fe20000000000 */
[----:B------:R-:W-:-:S10]  /*13590*/  IMAD.MOV.U32 R0, RZ, RZ, 0x1 ;  /* 0x00000001ff007424 */ /* 0x000fd400078e00ff */
.L_x_4151:
[----:B------:R-:W-:Y:S05]  /*135a0*/  BSYNC.RECONVERGENT B3 ;  /* 0x0000000000037941 */ /* 0x000fea0003800200 */
.L_x_4147:
        /* <DEDUP_REMOVED lines=55> */
.L_x_4153:
[----:B------:R-:W-:Y:S01]  /*13920*/  DMUL R6, RZ, R42 ;  /* 0x0000002aff067228 */ /* 0x000fe20000000000 */
[----:B------:R-:W-:-:S10]  /*13930*/  IMAD.MOV.U32 R0, RZ, RZ, RZ ;  /* 0x000000ffff007224 */ /* 0x000fd400078e00ff */
.L_x_4154:
[----:B------:R-:W-:Y:S05]  /*13940*/  BSYNC.RECONVERGENT B3 ;  /* 0x0000000000037941 */ /* 0x000fea0003800200 */
.L_x_4152:
        /* <DEDUP_REMOVED lines=12> */
[----:B------:R-:W-:Y:S01]  /*13a10*/  DMUL R4, R6, R6 ;  /* 0x0000000606047228 */ /* 0x000fe20000000000 */
[----:B------:R-:W-:Y:S02]  /*13a20*/  IMAD.MOV.U32 R46, RZ, RZ, RZ ;  /* 0x000000ffff2e7224 */ /* 0x000fe400078e00ff */
[----:B------:R-:W-:Y:S02]  /*13a30*/  FSEL R16, R16, -8.06006814911005101289e+34, !P0 ;  /* 0xf9785eba10107808 */ /* 0x000fe40004000000 */
[----:B------:R-:W-:Y:S02]  /*13a40*/  FSEL R17, -R17, 0.11223486810922622681, !P0 ;  /* 0x3de5db6511117808 */ /* 0x000fe40004000100 */
[----:B------:R-:W-:-:S04]  /*13a50*/  DMUL R40, R40, R46 ;  /* 0x0000002e28287228 */ /* 0x000fc80000000000 */
        /* <DEDUP_REMOVED lines=18> */
.L_x_4132:
[----:B------:R-:W-:-:S04]  /*13b80*/  ISETP.NE.AND P0, PT, R3, 0x7ff00000, PT ;  /* 0x7ff000000300780c */ /* 0x000fc80003f05270 */
[----:B------:R-:W-:-:S13]  /*13b90*/  ISETP.NE.OR P0, PT, R14, RZ, P0 ;  /* 0x000000ff0e00720c */ /* 0x000fda0000705670 */
[----:B------:R-:W-:Y:S05]  /*13ba0*/  @P0 BRA `(.L_x_4155) ;  /* 0x00000000001c0947 */ /* 0x000fea0003800000 */
[----:B------:R-:W-:Y:S01]  /*13bb0*/  DADD R42, R42, -R42 ;  /* 0x000000002a2a7229 */ /* 0x000fe2000000082a */
[----:B------:R-:W-:-:S04]  /*13bc0*/  ISETP.GT.AND P0, PT, R15, -0x1, PT ;  /* 0xffffffff0f00780c */ /* 0x000fc80003f04270 */
[----:B------:R-:W-:Y:S02]  /*13bd0*/  FSEL R40, R14, RZ, P0 ;  /* 0x000000ff0e287208 */ /* 0x000fe40000000000 */
[----:B------:R-:W-:-:S03]  /*13be0*/  FSEL R41, R15, RZ, P0 ;  /* 0x000000ff0f297208 */ /* 0x000fc60000000000 */
[----:B------:R-:W-:Y:S02]  /*13bf0*/  FSEL R42, R42, RZ, P0 ;  /* 0x000000ff2a2a7208 */ /* 0x000fe40000000000 */
[----:B------:R-:W-:Y:S01]  /*13c00*/  FSEL R43, R43, RZ, P0 ;  /* 0x000000ff2b2b7208 */ /* 0x000fe20000000000 */
[----:B------:R-:W-:Y:S06]  /*13c10*/  BRA `(.L_x_4144) ;  /* 0x0000000800c87947 */ /* 0x000fec0003800000 */
.L_x_4155:
[----:B------:R-:W-:-:S10]  /*13c20*/  DADD R40, R42, -R42 ;  /* 0x000000002a287229 */ /* 0x000fd4000000082a */
[----:B------:R-:W-:Y:S02]  /*13c30*/  IMAD.MOV.U32 R42, RZ, RZ, R40 ;  /* 0x000000ffff2a7224 */ /* 0x000fe400078e0028 */
[----:B------:R-:W-:Y:S01]  /*13c40*/  IMAD.MOV.U32 R43, RZ, RZ, R41 ;  /* 0x000000ffff2b7224 */ /* 0x000fe200078e0029 */
[----:B------:R-:W-:Y:S06]  /*13c50*/  BRA `(.L_x_4144) ;  /* 0x0000000800b87947 */ /* 0x000fec0003800000 */
.L_x_4131:
[----:B------:R-:W-:Y:S01]  /*13c60*/  DSETP.NEU.AND P0, PT, |R42|, +INF , PT ;  /* 0x7ff000002a00742a */ /* 0x000fe20003f0d200 */
[----:B------:R-:W-:-:S13]  /*13c70*/  BSSY.RECONVERGENT B3, `(.L_x_4156) ;  /* 0x000001c000037945 */ /* 0x000fda0003800200 */
        /* <DEDUP_REMOVED lines=22> */
.L_x_4159:
[----:B------:R-:W-:Y:S05]  /*13de0*/  BSYNC.RECONVERGENT B4 ;  /* 0x0000000000047941 */ /* 0x000fea0003800200 */
.L_x_4158:
[----:B------:R-:W-:Y:S01]  /*13df0*/  VIADD R0, R2, 0x1 ;  /* 0x0000000102007836 */ /* 0x000fe20000000000 */
[----:B------:R-:W-:Y:S06]  /*13e00*/  BRA `(.L_x_4160) ;  /* 0x0000000000087947 */ /* 0x000fec0003800000 */
.L_x_4157:
[----:B------:R-:W-:Y:S01]  /*13e10*/  DMUL R6, RZ, R42 ;  /* 0x0000002aff067228 */ /* 0x000fe20000000000 */
[----:B------:R-:W-:-:S10]  /*13e20*/  IMAD.MOV.U32 R0, RZ, RZ, 0x1 ;  /* 0x00000001ff007424 */ /* 0x000fd400078e00ff */
.L_x_4160:
[----:B------:R-:W-:Y:S05]  /*13e30*/  BSYNC.RECONVERGENT B3 ;  /* 0x0000000000037941 */ /* 0x000fea0003800200 */
.L_x_4156:
        /* <DEDUP_REMOVED lines=54> */
.L_x_4162:
[----:B------:R-:W-:Y:S01]  /*141a0*/  DMUL R6, RZ, R42 ;  /* 0x0000002aff067228 */ /* 0x000fe20000000000 */
[----:B------:R-:W-:-:S10]  /*141b0*/  IMAD.MOV.U32 R0, RZ, RZ, RZ ;  /* 0x000000ffff007224 */ /* 0x000fd400078e00ff */
.L_x_4163:
[----:B------:R-:W-:Y:S05]  /*141c0*/  BSYNC.RECONVERGENT B3 ;  /* 0x0000000000037941 */ /* 0x000fea0003800200 */
.L_x_4161:
        /* <DEDUP_REMOVED lines=30> */
.L_x_4130:
        /* <DEDUP_REMOVED lines=49> */
[----:B------:R-:W-:Y:S01]  /*146c0*/  @!P1 LEA.HI R0, R6, R6, RZ, 0x1 ;  /* 0x0000000606009211 */ /* 0x000fe200078f08ff */
[----:B------:R-:W-:Y:S01]  /*146d0*/  @!P1 IMAD.MOV.U32 R4, RZ, RZ, RZ ;  /* 0x000000ffff049224 */ /* 0x000fe200078e00ff */
[----:B------:R-:W-:Y:S02]  /*146e0*/  FSEL R41, R5, RZ, P0 ;  /* 0x000000ff05297208 */ /* 0x000fe40000000000 */
[----:B------:R-:W-:-:S05]  /*146f0*/  @!P1 SHF.R.S32.HI R7, RZ, 0x1, R0 ;  /* 0x00000001ff079819 */ /* 0x000fca0000011400 */
[----:B------:R-:W-:Y:S02]  /*14700*/  @!P1 IMAD.IADD R6, R6, 0x1, -R7 ;  /* 0x0000000106069824 */ /* 0x000fe400078e0a07 */
[----:B------:R-:W-:-:S03]  /*14710*/  @!P1 IMAD R3, R7, 0x100000, R3 ;  /* 0x0010000007039824 */ /* 0x000fc600078e0203 */
[----:B------:R-:W-:-:S06]  /*14720*/  @!P1 LEA R5, R6, 0x3ff00000, 0x14 ;  /* 0x3ff0000006059811 */ /* 0x000fcc00078ea0ff */
[----:B------:R-:W-:-:S11]  /*14730*/  @!P1 DMUL R40, R2, R4 ;  /* 0x0000000402289228 */ /* 0x000fd60000000000 */
.L_x_4144:
[----:B------:R-:W-:Y:S05]  /*14740*/  BSYNC.RECONVERGENT B2 ;  /* 0x0000000000027941 */ /* 0x000fea0003800200 */
.L_x_4129:
[----:B------:R-:W0:Y:S01]  /*14750*/  LDCU.128 UR20, c[0x0][0xfd0] ;  /* 0x0001fa00ff1477ac */ /* 0x000e220008000c00 */
[----:B------:R-:W-:Y:S01]  /*14760*/  DSETP.NAN.AND P0, PT, R38, R38, PT ;  /* 0x000000262600722a */ /* 0x000fe20003f08000 */
        /* <DEDUP_REMOVED lines=17> */
[----:B------:R-:W-:Y:S05]  /*14880*/  @P0 BRA `(.L_x_4166) ;  /* 0x0000005800840947 */ /* 0x000fea0003800000 */
        /* <DEDUP_REMOVED lines=120> */
.L_x_4171:
        /* <DEDUP_REMOVED lines=22> */
.L_x_4174:
[----:B------:R-:W-:Y:S05]  /*15170*/  BSYNC.RECONVERGENT B3 ;  /* 0x0000000000037941 */ /* 0x000fea0003800200 */
.L_x_4173:
        /* <DEDUP_REMOVED lines=29> */
.L_x_4172:
[----:B------:R-:W-:Y:S05]  /*15350*/  BSYNC.RECONVERGENT B2 ;  /* 0x0000000000027941 */ /* 0x000fea0003800200 */
.L_x_4170:
        /* <DEDUP_REMOVED lines=21> */
.L_x_4176:
[----:B------:R-:W-:Y:S05]  /*154b0*/  BSYNC.RECONVERGENT B2 ;  /* 0x0000000000027941 */ /* 0x000fea0003800200 */
.L_x_4175:
        /* <DEDUP_REMOVED lines=84> */
.L_x_4178:
[----:B------:R-:W-:Y:S02]  /*15a00*/  FSEL R4, RZ, 3.37028055040000000000e+12, P0 ;  /* 0x54442d18ff047808 */ /* 0x000fe40000000000 */
[----:B------:R-:W-:-:S07]  /*15a10*/  FSEL R5, RZ, 2.1426990032196044922, P0 ;  /* 0x400921fbff057808 */ /* 0x000fce0000000000 */
.L_x_4179:
[----:B------:R-:W-:Y:S05]  /*15a20*/  BSYNC.RECONVERGENT B0 ;  /* 0x0000000000007941 */ /* 0x000fea0003800200 */
.L_x_4177:
[----:B------:R-:W-:Y:S01]  /*15a30*/  DADD R36, |R36|, |R38| ;  /* 0x0000000024247229 */ /* 0x000fe20000000626 */
[----:B------:R-:W-:Y:S01]  /*15a40*/  LOP3.LUT R39, R5, 0x80000000, R39, 0xb8, !PT ;  /* 0x8000000005277812 */ /* 0x000fe200078eb827 */
[----:B------:R-:W-:-:S06]  /*15a50*/  DMUL R14, R14, 0.5 ;  /* 0x3fe000000e0e7828 */ /* 0x000fcc0000000000 */
[----:B------:R-:W-:-:S06]  /*15a60*/  DSETP.NAN.AND P0, PT, R36, R36, PT ;  /* 0x000000242400722a */ /* 0x000fcc0003f08000 */
[----:B------:R-:W-:Y:S02]  /*15a70*/  FSEL R4, R36, R4, P0 ;  /* 0x0000000424047208 */ /* 0x000fe40000000000 */
[----:B------:R-:W-:Y:S01]  /*15a80*/  FSEL R5, R37, R39, P0 ;  /* 0x0000002725057208 */ /* 0x000fe20000000000 */
[----:B------:R-:W-:Y:S06]  /*15a90*/  BRA `(.L_x_4180) ;  /* 0x0000006400e07947 */ /* 0x000fec0003800000 */
.L_x_4169:
[----:B------:R-:W-:Y:S01]  /*15aa0*/  DMUL R4, R16, R16 ;  /* 0x0000001010047228 */ /* 0x000fe20000000000 */
[----:B------:R-:W-:Y:S01]  /*15ab0*/  UMOV UR12, 0x66666666 ;  /* 0x66666666000c7882 */ /* 0x000fe20000000000 */
[----:B------:R-:W-:-:S06]  /*15ac0*/  UMOV UR13, 0x3fe66666 ;  /* 0x3fe66666000d7882 */ /* 0x000fcc0000000000 */
[----:B------:R-:W-:-:S08]  /*15ad0*/  DFMA R4, R18, R18, R4 ;  /* 0x000000121204722b */ /* 0x000fd00000000004 */
[----:B------:R-:W-:-:S14]  /*15ae0*/  DSETP.GTU.AND P0, PT, R4, UR12, PT ;  /* 0x0000000c04007e2a */ /* 0x000fdc000bf0c000 */
[----:B------:R-:W-:Y:S05]  /*15af0*/  @P0 BRA `(.L_x_4181) ;  /* 0x0000000c001c0947 */ /* 0x000fea0003800000 */
[----:B------:R-:W0:Y:S01]  /*15b00*/  MUFU.RCP64H R7, R19 ;  /* 0x0000001300077308 */ /* 0x000e220000001800 */
[----:B------:R-:W-:Y:S01]  /*15b10*/  IMAD.MOV.U32 R6, RZ, RZ, 0x1 ;  /* 0x00000001ff067424 */ /* 0x000fe200078e00ff */
[----:B------:R-:W-:Y:S01]  /*15b20*/  ISETP.GT.AND P0, PT, R5, 0xfffff, PT ;  /* 0x000fffff0500780c */ /* 0x000fe20003f04270 */
[----:B------:R-:W-:Y:S01]  /*15b30*/  IMAD.MOV.U32 R0, RZ, RZ, R5 ;  /* 0x000000ffff007224 */ /* 0x000fe200078e0005 */
[----:B------:R-:W-:Y:S01]  /*15b40*/  BSSY.RECONVERGENT B0, `(.L_x_4182) ;  /* 0x000005b000007945 */ /* 0x000fe20003800200 */
[----:B------:R-:W-:Y:S01]  /*15b50*/  IMAD.MOV.U32 R12, RZ, RZ, R4 ;  /* 0x000000ffff0c7224 */ /* 0x000fe200078e0004 */
[----:B------:R-:W-:Y:S01]  /*15b60*/  FSETP.GEU.AND P5, PT, |R17|, 6.5827683646048100446e-37, PT ;  /* 0x036000001100780b */ /* 0x000fe20003fae200 */
[----:B------:R-:W-:-:S08]  /*15b70*/  IMAD.MOV.U32 R35, RZ, RZ, -0x3ff ;  /* 0xfffffc01ff237424 */ /* 0x000fd000078e00ff */
        /* <DEDUP_REMOVED lines=87> */
.L_x_4183:
[----:B------:R-:W-:Y:S05]  /*160f0*/  BSYNC.RECONVERGENT B0 ;  /* 0x0000000000007941 */ /* 0x000fea0003800200 */
.L_x_4182:
        /* <DEDUP_REMOVED lines=8> */
.L_x_4185:
[----:B------:R-:W-:Y:S05]  /*16180*/  BSYNC.RECONVERGENT B2 ;  /* 0x0000000000027941 */ /* 0x000fea0003800200 */
.L_x_4184:
        /* <DEDUP_REMOVED lines=84> */
.L_x_4187:
[----:B------:R-:W-:Y:S02]  /*166d0*/  FSEL R4, RZ, 3.37028055040000000000e+12, P0 ;  /* 0x54442d18ff047808 */ /* 0x000fe40000000000 */
[----:B------:R-:W-:-:S07]  /*166e0*/  FSEL R5, RZ, 2.1426990032196044922, P0 ;  /* 0x400921fbff057808 */ /* 0x000fce0000000000 */
.L_x_4188:
[----:B------:R-:W-:Y:S05]  /*166f0*/  BSYNC.RECONVERGENT B0 ;  /* 0x0000000000007941 */ /* 0x000fea0003800200 */
.L_x_4186:
[----:B------:R-:W-:Y:S01]  /*16700*/  DADD R36, |R36|, |R38| ;  /* 0x0000000024247229 */ /* 0x000fe20000000626 */
[----:B------:R-:W-:Y:S01]  /*16710*/  LOP3.LUT R39, R5, 0x80000000, R39, 0xb8, !PT ;  /* 0x8000000005277812 */ /* 0x000fe200078eb827 */
[----:B------:R-:W-:-:S06]  /*16720*/  DMUL R14, R14, 0.5 ;  /* 0x3fe000000e0e7828 */ /* 0x000fcc0000000000 */
[----:B------:R-:W-:-:S06]  /*16730*/  DSETP.NAN.AND P0, PT, R36, R36, PT ;  /* 0x000000242400722a */ /* 0x000fcc0003f08000 */
[----:B------:R-:W-:Y:S02]  /*16740*/  FSEL R4, R36, R4, P0 ;  /* 0x0000000424047208 */ /* 0x000fe40000000000 */
[----:B------:R-:W-:Y:S01]  /*16750*/  FSEL R5, R37, R39, P0 ;  /* 0x0000002725057208 */ /* 0x000fe20000000000 */
[----:B------:R-:W-:Y:S06]  /*16760*/  BRA `(.L_x_4180) ;  /* 0x0000005800ac7947 */ /* 0x000fec0003800000 */
.L_x_4181:
[----:B------:R-:W-:Y:S01]  /*16770*/  FSEL R7, R11, R13, !P1 ;  /* 0x0000000d0b077208 */ /* 0x000fe20004800000 */
[----:B------:R-:W-:Y:S01]  /*16780*/  IMAD.MOV.U32 R4, RZ, RZ, RZ ;  /* 0x000000ffff047224 */ /* 0x000fe200078e00ff */
        /* <DEDUP_REMOVED lines=8> */
[----:B------:R-:W-:-:S04]  /*16810*/  LOP3.LUT R11, R17, 0xfffffff8, RZ, 0xc0, !PT ;  /* 0xfffffff8110b7812 */ /* 0x000fc800078ec0ff */
[----:B------:R-:W-:Y:S02]  /*16820*/  DADD R6, -R4, R6 ;  /* 0x0000000004067229 */ /* 0x000fe40000000106 */
[----:B------:R-:W-:Y:S02]  /*16830*/  DADD R16, -R10, R16 ;  /* 0x000000000a107229 */ /* 0x000fe40000000110 */
[C---:B------:R-:W-:Y:S02]  /*16840*/  DADD R34, R4.reuse, R4 ;  /* 0x0000000004227229 */ /* 0x040fe40000000004 */
[----:B------:R-:W-:Y:S02]  /*16850*/  DMUL R14, R4, R4 ;  /* 0x00000004040e7228 */ /* 0x000fe40000000000 */
[C---:B------:R-:W-:Y:S02]  /*16860*/  DMUL R46, R10.reuse, R10 ;  /* 0x0000000a0a2e7228 */ /* 0x040fe40000000000 */
[----:B------:R-:W-:Y:S01]  /*16870*/  LOP3.LUT R9, R7, 0xfffffff8, RZ, 0xc0, !PT ;  /* 0xfffffff807097812 */ /* 0x000fe200078ec0ff */
[----:B------:R-:W-:Y:S01]  /*16880*/  DADD R10, R10, R10 ;  /* 0x000000000a0a7229 */ /* 0x000fe2000000000a */
[----:B------:R-:W-:-:S04]  /*16890*/  LOP3.LUT R19, R17, 0xfffffff8, RZ, 0xc0, !PT ;  /* 0xfffffff811137812 */ /* 0x000fc800078ec0ff */
[----:B------:R-:W-:Y:S02]  /*168a0*/  DADD R12, R6, -R8 ;  /* 0x00000000060c7229 */ /* 0x000fe40000000808 */
[----:B------:R-:W-:Y:S02]  /*168b0*/  DADD R16, R16, -R18 ;  /* 0x0000000010107229 */ /* 0x000fe40000000812 */
[C---:B------:R-:W-:Y:S02]  /*168c0*/  DMUL R48, R8.reuse, R34 ;  /* 0x0000002208307228 */ /* 0x040fe40000000000 */
[C---:B------:R-:W-:Y:S02]  /*168d0*/  DMUL R4, R8.reuse, R8 ;  /* 0x0000000808047228 */ /* 0x040fe40000000000 */
[----:B------:R-:W-:Y:S02]  /*168e0*/  DADD R8, R8, R8 ;  /* 0x0000000008087229 */ /* 0x000fe40000000008 */
[----:B------:R-:W-:-:S02]  /*168f0*/  DADD R44, R18, R18 ;  /* 0x00000000122c7229 */ /* 0x000fc40000000012 */
[-C--:B------:R-:W-:Y:S02]  /*16900*/  DMUL R6, R18, R10.reuse ;  /* 0x0000000a12067228 */ /* 0x080fe40000000000 */
[----:B------:R-:W-:Y:S02]  /*16910*/  DMUL R50, R16, R10 ;  /* 0x0000000a10327228 */ /* 0x000fe40000000000 */
[C---:B------:R-:W-:Y:S02]  /*16920*/  DMUL R10, R12.reuse, R8 ;  /* 0x000000080c0a7228 */ /* 0x040fe40000000000 */
[C---:B------:R-:W-:Y:S02]  /*16930*/  DMUL R34, R12.reuse, R34 ;  /* 0x000000220c227228 */ /* 0x040fe40000000000 */
[----:B------:R-:W-:Y:S02]  /*16940*/  DMUL R8, R12, R12 ;  /* 0x0000000c0c087228 */ /* 0x000fe40000000000 */
[----:B------:R-:W-:-:S02]  /*16950*/  DMUL R12, R16, R44 ;  /* 0x0000002c100c7228 */ /* 0x000fc40000000000 */
[----:B------:R-:W-:Y:S02]  /*16960*/  DMUL R18, R18, R18 ;  /* 0x0000001212127228 */ /* 0x000fe40000000000 */
[----:B------:R-:W-:-:S11]  /*16970*/  DMUL R16, R16, R16 ;  /* 0x0000001010107228 */ /* 0x000fd60000000000 */
.L_x_4190:
        /* <DEDUP_REMOVED lines=20> */
[----:B------:R-:W-:Y:S01]  /*16ac0*/  FSEL R54, R54, R4, P2 ;  /* 0x0000000436367208 */ /* 0x000fe20001000000 */
[----:B------:R-:W-:Y:S02]  /*16ad0*/  DSETP.GEU.AND P2, PT, R52, R6, P2 ;  /* 0x000000063400722a */ /* 0x000fe4000174e000 */
[----:B------:R-:W-:Y:S01]  /*16ae0*/  DSETP.GEU.AND P4, PT, R56, R18, PT ;  /* 0x000000123800722a */ /* 0x000fe20003f8e000 */
[----:B------:R-:W-:-:S02]  /*16af0*/  IMAD.MOV.U32 R7, RZ, RZ, R55 ;  /* 0x000000ffff077224 */ /* 0x000fc400078e0037 */
[----:B------:R-:W-:-:S03]  /*16b00*/  IMAD.MOV.U32 R6, RZ, RZ, R54 ;  /* 0x000000ffff067224 */ /* 0x000fc600078e0036 */
[----:B------:R-:W-:Y:S02]  /*16b10*/  FSEL R14, R18, R56, P4 ;  /* 0x00000038120e7208 */ /* 0x000fe40002000000 */
[----:B------:R-:W-:Y:S02]  /*16b20*/  FSEL R15, R19, R57, P4 ;  /* 0x00000039130f7208 */ /* 0x000fe40002000000 */
[----:B------:R-:W-:-:S04]  /*16b30*/  FSEL R59, R57, R19, P4 ;  /* 0x00000013393b7208 */ /* 0x000fc80002000000 */
[----:B------:R-:W-:-:S06]  /*16b40*/  DSETP.GEU.AND P5, PT, R14, R34, PT ;  /* 0x000000220e00722a */ /* 0x000fcc0003fae000 */
[----:B------:R-:W-:Y:S01]  /*16b50*/  FSEL R47, R35, R15, P5 ;  /* 0x0000000f232f7208 */ /* 0x000fe20002800000 */
[----:B------:R-:W-:Y:S01]  /*16b60*/  DSETP.GEU.AND P3, PT, R56, R18, P5 ;  /* 0x000000123800722a */ /* 0x000fe20002f6e000 */
[----:B------:R-:W-:Y:S02]  /*16b70*/  FSEL R46, R34, R14, P5 ;  /* 0x0000000e222e7208 */ /* 0x000fe40002800000 */
[----:B------:R-:W-:Y:S02]  /*16b80*/  FSEL R56, R56, R18, P4 ;  /* 0x0000001238387208 */ /* 0x000fe40002000000 */
[----:B------:R-:W-:Y:S02]  /*16b90*/  FSEL R57, R15, R35, P5 ;  /* 0x000000230f397208 */ /* 0x000fe40002800000 */
[C-C-:B------:R-:W-:Y:S01]  /*16ba0*/  DSETP.GEU.AND P6, PT, R46.reuse, R50.reuse, PT ;  /* 0x000000322e00722a */ /* 0x140fe20003fce000 */
[----:B------:R-:W-:Y:S01]  /*16bb0*/  FSEL R0, R14, R34, P5 ;  /* 0x000000220e007208 */ /* 0x000fe20002800000 */
        /* <DEDUP_REMOVED lines=40> */
.L_x_4189:
        /* <DEDUP_REMOVED lines=101> */
.L_x_4192:
        /* <DEDUP_REMOVED lines=22> */
.L_x_4195:
[----:B------:R-:W-:Y:S05]  /*175f0*/  BSYNC.RECONVERGENT B3 ;  /* 0x0000000000037941 */ /* 0x000fea0003800200 */
.L_x_4194:
        /* <DEDUP_REMOVED lines=29> */
.L_x_4193:
[----:B------:R-:W-:Y:S05]  /*177d0*/  BSYNC.RECONVERGENT B2 ;  /* 0x0000000000027941 */ /* 0x000fea0003800200 */
.L_x_4191:
        /* <DEDUP_REMOVED lines=27> */
.L_x_4197:
[----:B------:R-:W-:Y:S05]  /*17990*/  BSYNC.RECONVERGENT B2 ;  /* 0x0000000000027941 */ /* 0x000fea0003800200 */
.L_x_4196:
        /* <DEDUP_REMOVED lines=84> */
.L_x_4199:
[----:B------:R-:W-:Y:S02]  /*17ee0*/  FSEL R4, RZ, 3.37028055040000000000e+12, P0 ;  /* 0x54442d18ff047808 */ /* 0x000fe40000000000 */
[----:B------:R-:W-:-:S07]  /*17ef0*/  FSEL R5, RZ, 2.1426990032196044922, P0 ;  /* 0x400921fbff057808 */ /* 0x000fce0000000000 */
.L_x_4200:
[----:B------:R-:W-:Y:S05]  /*17f00*/  BSYNC.RECONVERGENT B0 ;  /* 0x0000000000007941 */ /* 0x000fea0003800200 */
.L_x_4198:
[----:B------:R-:W-:Y:S01]  /*17f10*/  DADD R36, |R36|, |R38| ;  /* 0x0000000024247229 */ /* 0x000fe20000000626 */
[----:B------:R-:W-:Y:S01]  /*17f20*/  LOP3.LUT R39, R5, 0x80000000, R39, 0xb8, !PT ;  /* 0x8000000005277812 */ /* 0x000fe200078eb827 */
[----:B------:R-:W-:-:S06]  /*17f30*/  DMUL R14, R16, 0.5 ;  /* 0x3fe00000100e7828 */ /* 0x000fcc0000000000 */
[----:B------:R-:W-:-:S06]  /*17f40*/  DSETP.NAN.AND P0, PT, R36, R36, PT ;  /* 0x000000242400722a */ /* 0x000fcc0003f08000 */
[----:B------:R-:W-:Y:S02]  /*17f50*/  FSEL R4, R36, R4, P0 ;  /* 0x0000000424047208 */ /* 0x000fe40000000000 */
[----:B------:R-:W-:Y:S01]  /*17f60*/  FSEL R5, R37, R39, P0 ;  /* 0x0000002725057208 */ /* 0x000fe20000000000 */
[----:B------:R-:W-:Y:S06]  /*17f70*/  BRA `(.L_x_4180) ;  /* 0x0000004000a87947 */ /* 0x000fec0003800000 */
.L_x_4168:
        /* <DEDUP_REMOVED lines=36> */
[----:B------:R-:W-:Y:S02]  /*181c0*/  DFMA R12, R6, -R12, 1 ;  /* 0x3ff00000060c742b */ /* 0x000fe4000000080c */
[----:B------:R-:W-:-:S06]  /*181d0*/  DFMA R6, -R18, R44, 1 ;  /* 0x3ff000001206742b */ /* 0x000fcc000000012c */
[----:B------:R-:W-:Y:S02]  /*181e0*/  DFMA R14, R12, R14, 0.5 ;  /* 0x3fe000000c0e742b */ /* 0x000fe4000000000e */
[----:B------:R-:W-:Y:S02]  /*181f0*/  DMUL R12, R10, R12 ;  /* 0x0000000c0a0c7228 */ /* 0x000fe40000000000 */
[----:B------:R-:W-:-:S06]  /*18200*/  DFMA R6, R6, R6, R6 ;  /* 0x000000060606722b */ /* 0x000fcc0000000006 */
[----:B------:R-:W-:Y:S02]  /*18210*/  DFMA R12, R14, R12, R10 ;  /* 0x0000000c0e0c722b */ /* 0x000fe4000000000a */
[----:B------:R-:W-:-:S06]  /*18220*/  DFMA R44, R44, R6, R44 ;  /* 0x000000062c2c722b */ /* 0x000fcc000000002c */
[----:B------:R-:W-:Y:S01]  /*18230*/  DMUL R12, R8, R12 ;  /* 0x0000000c080c7228 */ /* 0x000fe20000000000 */
[----:B------:R-:W-:Y:S01]  /*18240*/  LOP3.LUT R9, R0, 0x100000, RZ, 0xfc, !PT ;  /* 0x0010000000097812 */ /* 0x000fe200078efcff */
[----:B------:R-:W-:-:S06]  /*18250*/  IMAD.MOV.U32 R8, RZ, RZ, RZ ;  /* 0x000000ffff087224 */ /* 0x000fcc00078e00ff */
[----:B------:R-:W-:Y:S02]  /*18260*/  DMUL R12, R12, R8 ;  /* 0x000000080c0c7228 */ /* 0x000fe40000000000 */
[----:B------:R-:W-:-:S08]  /*18270*/  DFMA R8, -R18, R44, 1 ;  /* 0x3ff000001208742b */ /* 0x000fd0000000012c */
[----:B------:R-:W-:Y:S01]  /*18280*/  @!P3 FSEL R5, R35, R13, !P2 ;  /* 0x0000000d2305b208 */ /* 0x000fe20005000000 */
[----:B------:R-:W-:Y:S01]  /*18290*/  DFMA R8, R44, R8, R44 ;  /* 0x000000082c08722b */ /* 0x000fe2000000002c */
[----:B------:R-:W-:Y:S02]  /*182a0*/  @!P3 FSEL R4, R34, R12, !P2 ;  /* 0x0000000c2204b208 */ /* 0x000fe40005000000 */
[----:B------:R-:W-:Y:S01]  /*182b0*/  ISETP.GT.AND P0, PT, R5, 0xfffff, PT ;  /* 0x000fffff0500780c */ /* 0x000fe20003f04270 */
[----:B------:R-:W-:Y:S02]  /*182c0*/  IMAD.MOV.U32 R7, RZ, RZ, R5 ;  /* 0x000000ffff077224 */ /* 0x000fe400078e0005 */
[----:B------:R-:W-:Y:S02]  /*182d0*/  IMAD.MOV.U32 R6, RZ, RZ, R4 ;  /* 0x000000ffff067224 */ /* 0x000fe400078e0004 */
[----:B------:R-:W-:-:S08]  /*182e0*/  DMUL R54, R16, R8 ;  /* 0x0000000810367228 */ /* 0x000fd00000000000 */
[----:B------:R-:W-:Y:S02]  /*182f0*/  @!P0 DMUL R6, R6, 1.80143985094819840000e+16 ;  /* 0x4350000006068828 */ /* 0x000fe40000000000 */
[----:B------:R-:W-:-:S08]  /*18300*/  DFMA R10, -R18, R54, R16 ;  /* 0x00000036120a722b */ /* 0x000fd00000000110 */
[----:B------:R-:W-:Y:S01]  /*18310*/  @!P0 IMAD.MOV.U32 R5, RZ, RZ, R7 ;  /* 0x000000ffff058224 */ /* 0x000fe200078e0007 */
[----:B------:R-:W-:Y:S01]  /*18320*/  DFMA R54, R8, R10, R54 ;  /* 0x0000000a0836722b */ /* 0x000fe20000000036 */
[----:B------:R-:W-:Y:S02]  /*18330*/  @!P0 IMAD.MOV.U32 R4, RZ, RZ, R6 ;  /* 0x000000ffff048224 */ /* 0x000fe400078e0006 */
[----:B------:R-:W-:-:S05]  /*18340*/  VIADD R0, R5, 0xffffffff ;  /* 0xffffffff05007836 */ /* 0x000fca0000000000 */
[----:B------:R-:W-:Y:S02]  /*18350*/  ISETP.GE.U32.AND P2, PT, R0, 0x7fefffff, PT ;  /* 0x7fefffff0000780c */ /* 0x000fe40003f46070 */
[----:B------:R-:W-:-:S05]  /*18360*/  FFMA R0, RZ, R19, R55 ;  /* 0x00000013ff007223 */ /* 0x000fca0000000037 */
[----:B------:R-:W-:Y:S01]  /*18370*/  FSETP.GT.AND P4, PT, |R0|, 1.469367938527859385e-39, PT ;  /* 0x001000000000780b */ /* 0x000fe20003f84200 */
[----:B------:R-:W-:Y:S02]  /*18380*/  IMAD.MOV.U32 R0, RZ, RZ, -0x3ff ;  /* 0xfffffc01ff007424 */ /* 0x000fe400078e00ff */
[----:B------:R-:W-:-:S03]  /*18390*/  @!P0 IMAD.MOV.U32 R0, RZ, RZ, -0x435 ;  /* 0xfffffbcbff008424 */ /* 0x000fc600078e00ff */
        /* <DEDUP_REMOVED lines=71> */
.L_x_4202:
[----:B------:R-:W-:Y:S05]  /*18810*/  BSYNC.RECONVERGENT B0 ;  /* 0x0000000000007941 */ /* 0x000fea0003800200 */
.L_x_4201:
        /* <DEDUP_REMOVED lines=8> */
.L_x_4204:
[----:B------:R-:W-:Y:S05]  /*188a0*/  BSYNC.RECONVERGENT B2 ;  /* 0x0000000000027941 */ /* 0x000fea0003800200 */
.L_x_4203:
        /* <DEDUP_REMOVED lines=84> */
.L_x_4206:
[----:B------:R-:W-:Y:S02]  /*18df0*/  FSEL R4, RZ, 3.37028055040000000000e+12, P0 ;  /* 0x54442d18ff047808 */ /* 0x000fe40000000000 */
[----:B------:R-:W-:-:S07]  /*18e00*/  FSEL R5, RZ, 2.1426990032196044922, P0 ;  /* 0x400921fbff057808 */ /* 0x000fce0000000000 */
.L_x_4207:
[----:B------:R-:W-:Y:S05]  /*18e10*/  BSYNC.RECONVERGENT B0 ;  /* 0x0000000000007941 */ /* 0x000fea0003800200 */
.L_x_4205:
[----:B------:R-:W-:Y:S01]  /*18e20*/  DADD R36, |R36|, |R38| ;  /* 0x0000000024247229 */ /* 0x000fe20000000626 */
[----:B------:R-:W-:-:S07]  /*18e30*/  LOP3.LUT R39, R5, 0x80000000, R39, 0xb8, !PT ;  /* 0x8000000005277812 */ /* 0x000fce00078eb827 */
[----:B------:R-:W-:-:S06]  /*18e40*/  DSETP.NAN.AND P0, PT, R36, R36, PT ;  /* 0x000000242400722a */ /* 0x000fcc0003f08000 */
[----:B------:R-:W-:Y:S02]  /*18e50*/  FSEL R4, R36, R4, P0 ;  /* 0x0000000424047208 */ /* 0x000fe40000000000 */
[----:B------:R-:W-:Y:S01]  /*18e60*/  FSEL R5, R37, R39, P0 ;  /* 0x0000002725057208 */ /* 0x000fe20000000000 */
[----:B------:R-:W-:Y:S06]  /*18e70*/  BRA `(.L_x_4180) ;  /* 0x0000003000e87947 */ /* 0x000fec0003800000 */
.L_x_4167:
        /* <DEDUP_REMOVED lines=94> */
.L_x_4210:
        /* <DEDUP_REMOVED lines=22> */
.L_x_4213:
[----:B------:R-:W-:Y:S05]  /*195c0*/  BSYNC.RECONVERGENT B3 ;  /* 0x0000000000037941 */ /* 0x000fea0003800200 */
.L_x_4212:
        /* <DEDUP_REMOVED lines=29> */
.L_x_4211:
[----:B------:R-:W-:Y:S05]  /*197a0*/  BSYNC.RECONVERGENT B2 ;  /* 0x0000000000027941 */ /* 0x000fea0003800200 */
.L_x_4209:
[----:B------:R-:W-:Y:S01]  /*197b0*/  IMAD.MOV.U32 R6, RZ, RZ, -0x2449a4b7 ;  /* 0xdbb65b49ff067424 */ /* 0x000fe200078e00ff */
[----:B------:R-:W-:Y:S01]  /*197c0*/  UMOV UR12, 0x2a25ff7e ;  /* 0x2a25ff7e000c7882 */ /* 0x000fe20000000000 */
[----:B------:R-:W-:Y:S01]  /*197d0*/  IMAD.MOV.U32 R7, RZ, RZ, 0x3f2d3b63 ;  /* 0x3f2d3b63ff077424 */ /* 0x000fe200078e00ff */
[----:B------:R-:W-:Y:S01]  /*197e0*/  UMOV UR13, 0x3ef53e1d ;  /* 0x3ef53e1d000d7882 */ /* 0x000fe20000000000 */
[----:B------:R-:W-:Y:S01]  /*197f0*/  DSETP.GEU.AND P2, PT, |R36|, |R38|, PT ;  /* 0x400000262400722a */ /* 0x000fe20003f4e200 */
[----:B------:R-:W-:Y:S01]  /*19800*/  ISETP.GE.AND P1, PT, R37, RZ, PT ;  /* 0x000000ff2500720c */ /* 0x000fe20003f26270 */
[----:B------:R-:W-:Y:S02]  /*19810*/  IMAD.MOV.U32 R0, RZ, RZ, 0x7f3321d2 ;  /* 0x7f3321d2ff007424 */ /* 0x000fe400078e00ff */
[----:B------:R-:W-:Y:S01]  /*19820*/  DFMA R6, R14, -UR12, R6 ;  /* 0x8000000c0e067c2b */ /* 0x000fe20008000006 */
[----:B------:R-:W-:Y:S01]  /*19830*/  UMOV UR12, 0x8dde082e ;  /* 0x8dde082e000c7882 */ /* 0x000fe20000000000 */
[----:B------:R-:W-:-:S06]  /*19840*/  UMOV UR13, 0x3f531278 ;  /* 0x3f531278000d7882 */ /* 0x000fcc0000000000 */
[C---:B------:R-:W-:Y:S01]  /*19850*/  DFMA R6, R14.reuse, R6, -UR12 ;  /* 0x8000000c0e067e2b */ /* 0x040fe20008000006 */
[----:B------:R-:W-:Y:S01]  /*19860*/  UMOV UR12, 0xc8249315 ;  /* 0xc8249315000c7882 */ /* 0x000fe20000000000 */
[----:B------:R-:W-:Y:S01]  /*19870*/  UMOV UR13, 0x3f6f9690 ;  /* 0x3f6f9690000d7882 */ /* 0x000fe20000000000 */
[----:B------:R-:W-:Y:S01]  /*19880*/  @P2 PLOP3.LUT P0, PT, P1, PT, PT, 0x80, 0x8 ;  /* 0x000000000008281c */ /* 0x000fe20000f0f070 */
[----:B------:R-:W-:Y:S02]  /*19890*/  @!P2 IMAD.MOV.U32 R10, RZ, RZ, 0x54442d18 ;  /* 0x54442d18ff0aa424 */ /* 0x000fe400078e00ff */
[----:B------:R-:W-:Y:S02]  /*198a0*/  @!P2 IMAD.MOV.U32 R11, RZ, RZ, 0x3ff921fb ;  /* 0x3ff921fbff0ba424 */ /* 0x000fe400078e00ff */
        /* <DEDUP_REMOVED lines=55> */
[----:B------:R-:W-:Y:S01]  /*19c20*/  @!P2 PLOP3.LUT P0, PT, P1, PT, PT, 0x80, 0x8 ;  /* 0x000000000008a81c */ /* 0x000fe20000f0f070 */
[----:B------:R-:W-:-:S03]  /*19c30*/  DSETP.NEU.AND P1, PT, |R36|, |R38|, PT ;  /* 0x400000262400722a */ /* 0x000fc60003f2d200 */
[----:B------:R-:W-:Y:S02]  /*19c40*/  @!P2 FSEL R8, R16, R8, !P0 ;  /* 0x000000081008a208 */ /* 0x000fe40004000000 */
[----:B------:R-:W-:Y:S02]  /*19c50*/  @!P2 FSEL R9, R17, R9, !P0 ;  /* 0x000000091109a208 */ /* 0x000fe40004000000 */
[----:B------:R-:W-:-:S04]  /*19c60*/  FSEL R13, R0, 3.37028055040000000000e+12, !P0 ;  /* 0x54442d18000d7808 */ /* 0x000fc80004000000 */
[----:B------:R-:W-:Y:S01]  /*19c70*/  @!P2 DADD R6, R8, R10 ;  /* 0x000000000806a229 */ /* 0x000fe2000000000a */
[----:B------:R-:W-:Y:S01]  /*19c80*/  IMAD.MOV.U32 R10, RZ, RZ, 0x4002d97c ;  /* 0x4002d97cff0a7424 */ /* 0x000fe200078e00ff */
[----:B------:R-:W-:-:S04]  /*19c90*/  DADD R8, |R36|, |R38| ;  /* 0x0000000024087229 */ /* 0x000fc80000000626 */
[----:B------:R-:W-:-:S04]  /*19ca0*/  FSEL R11, R10, 1.8213495016098022461, !P0 ;  /* 0x3fe921fb0a0b7808 */ /* 0x000fc80004000000 */
[----:B------:R-:W-:Y:S01]  /*19cb0*/  FSEL R11, R11, R7, !P1 ;  /* 0x000000070b0b7208 */ /* 0x000fe20004800000 */
[----:B------:R-:W-:Y:S01]  /*19cc0*/  DSETP.NAN.AND P0, PT, R8, R8, PT ;  /* 0x000000080800722a */ /* 0x000fe20003f08000 */
[----:B------:R-:W-:Y:S02]  /*19cd0*/  FSEL R7, R13, R6, !P1 ;  /* 0x000000060d077208 */ /* 0x000fe40004800000 */
[----:B------:R-:W-:-:S03]  /*19ce0*/  LOP3.LUT R39, R11, 0x80000000, R39, 0xb8, !PT ;  /* 0x800000000b277812 */ /* 0x000fc600078eb827 */
[----:B------:R-:W-:Y:S02]  /*19cf0*/  FSEL R4, R8, R7, P0 ;  /* 0x0000000708047208 */ /* 0x000fe40000000000 */
[----:B------:R-:W-:Y:S01]  /*19d00*/  FSEL R5, R9, R39, P0 ;  /* 0x0000002709057208 */ /* 0x000fe20000000000 */
[----:B------:R-:W-:Y:S06]  /*19d10*/  BRA `(.L_x_4180) ;  /* 0x0000002400407947 */ /* 0x000fec0003800000 */
.L_x_4208:
        /* <DEDUP_REMOVED lines=88> */
.L_x_4166:
        /* <DEDUP_REMOVED lines=25> */
.L_x_4215:
[----:B------:R-:W-:Y:S05]  /*1a430*/  BSYNC.RECONVERGENT B2 ;  /* 0x0000000000027941 */ /* 0x000fea0003800200 */
.L_x_4214:
        /* <DEDUP_REMOVED lines=23> */
.L_x_4217:
[----:B------:R-:W-:Y:S05]  /*1a5b0*/  BSYNC.RECONVERGENT B2 ;  /* 0x0000000000027941 */ /* 0x000fea0003800200 */
.L_x_4216:
[----:B------:R-:W-:Y:S01]  /*1a5c0*/  DADD R54, -RZ, |R54| ;  /* 0x00000000ff367229 */ /* 0x000fe20000000536 */
[----:B------:R-:W-:Y:S01]  /*1a5d0*/  IMAD.MOV.U32 R6, RZ, RZ, RZ ;  /* 0x000000ffff067224 */ /* 0x000fe200078e00ff */
[----:B------:R-:W-:Y:S01]  /*1a5e0*/  DADD R14, -RZ, |R14| ;  /* 0x00000000ff0e7229 */ /* 0x000fe2000000050e */
[----:B------:R-:W-:Y:S01]  /*1a5f0*/  UMOV UR12, 0xffffffff ;  /* 0xffffffff000c7882 */ /* 0x000fe20000000000 */
[----:B------:R-:W-:Y:S01]  /*1a600*/  UMOV UR13, 0x7fefffff ;  /* 0x7fefffff000d7882 */ /* 0x000fe20000000000 */
[----:B------:R-:W-:Y:S01]  /*1a610*/  MUFU.RCP64H R45, R19 ;  /* 0x00000013002d7308 */ /* 0x000fe20000001800 */
[----:B------:R-:W-:Y:S01]  /*1a620*/  UMOV UR14, UR13 ;  /* 0x0000000d000e7c82 */ /* 0x000fe20008000000 */
[----:B------:R-:W-:Y:S01]  /*1a630*/  IMAD.MOV.U32 R44, RZ, RZ, 0x1 ;  /* 0x00000001ff2c7424 */ /* 0x000fe200078e00ff */
[----:B------:R-:W-:Y:S01]  /*1a640*/  BSSY.RECONVERGENT B0, `(.L_x_4218) ;  /* 0x0000083000007945 */ /* 0x000fe20003800200 */
[----:B------:R-:W-:Y:S01]  /*1a650*/  IMAD.U32 R10, RZ, RZ, UR14 ;  /* 0x0000000eff0a7e24 */ /* 0x000fe2000f8e00ff */
[----:B------:R-:W-:-:S02]  /*1a660*/  FSETP.GEU.AND P5, PT, |R17|, 6.5827683646048100446e-37, PT ;  /* 0x036000001100780b */ /* 0x000fc40003fae200 */
[----:B------:R-:W-:Y:S02]  /*1a670*/  ISETP.GT.U32.AND P2, PT, R14, R54, PT ;  /* 0x000000360e00720c */ /* 0x000fe40003f44070 */
[CC--:B------:R-:W-:Y:S02]  /*1a680*/  ISETP.LT.U32.AND P0, PT, R54.reuse, R14.reuse, PT ;  /* 0x0000000e3600720c */ /* 0x0c0fe40003f01070 */
[----:B------:R-:W-:Y:S02]  /*1a690*/  ISETP.GT.U32.AND.EX P2, PT, R15, R55, PT, P2 ;  /* 0x000000370f00720c */ /* 0x000fe40003f44120 */
[----:B------:R-:W-:Y:S02]  /*1a6a0*/  ISETP.LT.U32.AND.EX P0, PT, R55, R15, PT, P0 ;  /* 0x0000000f3700720c */ /* 0x000fe40003f01100 */
[----:B------:R-:W-:Y:S02]  /*1a6b0*/  SEL R35, R15, R55, P2 ;  /* 0x000000370f237207 */ /* 0x000fe40001000000 */
[----:B------:R-:W-:-:S02]  /*1a6c0*/  SEL R4, R54, R14, P0 ;  /* 0x0000000e36047207 */ /* 0x000fc40000000000 */
[----:B------:R-:W-:Y:S02]  /*1a6d0*/  LOP3.LUT R0, R35, 0xffc00000, RZ, 0xc0, !PT ;  /* 0xffc0000023007812 */ /* 0x000fe400078ec0ff */
[----:B------:R-:W-:Y:S01]  /*1a6e0*/  SEL R5, R55, R15, P0 ;  /* 0x0000000f37057207 */ /* 0x000fe20000000000 */
[----:B------:R-:W-:Y:S01]  /*1a6f0*/  IMAD.MOV.U32 R15, RZ, RZ, 0x3fd80000 ;  /* 0x3fd80000ff0f7424 */ /* 0x000fe200078e00ff */
[----:B------:R-:W-:Y:S02]  /*1a700*/  LOP3.LUT R7, R0, 0x7fd00000, RZ, 0x3c, !PT ;  /* 0x7fd0000000077812 */ /* 0x000fe400078e3cff */
[----:B------:R-:W-:Y:S01]  /*1a710*/  SEL R34, R14, R54, P2 ;  /* 0x000000360e227207 */ /* 0x000fe20001000000 */
[----:B------:R-:W-:Y:S01]  /*1a720*/  IMAD.MOV.U32 R14, RZ, RZ, 0x0 ;  /* 0x00000000ff0e7424 */ /* 0x000fe200078e00ff */
[----:B------:R-:W-:Y:S02]  /*1a730*/  ISETP.GE.U32.AND P3, PT, R5, 0x7ff00000, PT ;  /* 0x7ff000000500780c */ /* 0x000fe40003f66070 */
[----:B------:R-:W-:-:S02]  /*1a740*/  DMUL R8, R6, R4 ;  /* 0x0000000406087228 */ /* 0x000fc40000000000 */
        /* <DEDUP_REMOVED lines=114> */
.L_x_4219:
[----:B------:R-:W-:Y:S05]  /*1ae70*/  BSYNC.RECONVERGENT B0 ;  /* 0x0000000000007941 */ /* 0x000fea0003800200 */
.L_x_4218:
        /* <DEDUP_REMOVED lines=8> */
.L_x_4221:
[----:B------:R-:W-:Y:S05]  /*1af00*/  BSYNC.RECONVERGENT B2 ;  /* 0x0000000000027941 */ /* 0x000fea0003800200 */
.L_x_4220:
        /* <DEDUP_REMOVED lines=84> */
.L_x_4223:
[----:B------:R-:W-:Y:S02]  /*1b450*/  FSEL R4, RZ, 3.37028055040000000000e+12, P0 ;  /* 0x54442d18ff047808 */ /* 0x000fe40000000000 */
[----:B------:R-:W-:-:S07]  /*1b460*/  FSEL R5, RZ, 2.1426990032196044922, P0 ;  /* 0x400921fbff057808 */ /* 0x000fce0000000000 */
.L_x_4224:
[----:B------:R-:W-:Y:S05]  /*1b470*/  BSYNC.RECONVERGENT B0 ;  /* 0x0000000000007941 */ /* 0x000fea0003800200 */
.L_x_4222:
[----:B------:R-:W-:Y:S01]  /*1b480*/  DADD R36, |R36|, |R38| ;  /* 0x0000000024247229 */ /* 0x000fe20000000626 */
[----:B------:R-:W-:Y:S01]  /*1b490*/  LOP3.LUT R39, R5, 0x80000000, R39, 0xb8, !PT ;  /* 0x8000000005277812 */ /* 0x000fe200078eb827 */
[----:B------:R-:W-:-:S06]  /*1b4a0*/  DADD R14, R14, 1 ;  /* 0x3ff000000e0e7429 */ /* 0x000fcc0000000000 */
[----:B------:R-:W-:-:S06]  /*1b4b0*/  DSETP.NAN.AND P0, PT, R36, R36, PT ;  /* 0x000000242400722a */ /* 0x000fcc0003f08000 */
[----:B------:R-:W-:Y:S02]  /*1b4c0*/  FSEL R4, R36, R4, P0 ;  /* 0x0000000424047208 */ /* 0x000fe40000000000 */
[----:B------:R-:W-:Y:S01]  /*1b4d0*/  FSEL R5, R37, R39, P0 ;  /* 0x0000002725057208 */ /* 0x000fe20000000000 */
[----:B------:R-:W-:Y:S06]  /*1b4e0*/  BRA `(.L_x_4180) ;  /* 0x0000000c004c7947 */ /* 0x000fec0003800000 */
.L_x_4165:
        /* <DEDUP_REMOVED lines=111> */
.L_x_4226:
[----:B------:R-:W-:Y:S05]  /*1bbe0*/  BSYNC.RECONVERGENT B0 ;  /* 0x0000000000007941 */ /* 0x000fea0003800200 */
.L_x_4225:
[----:B------:R-:W-:Y:S04]  /*1bbf0*/  BSSY.RECONVERGENT B2, `(.L_x_4227) ;  /* 0x0000006000027945 */ /* 0x000fe80003800200 */
[----:B------:R-:W-:Y:S05]  /*1bc00*/  @P4 BRA P5, `(.L_x_4228) ;  /* 0x0000000000104947 */ /* 0x000fea0002800000 */
[----:B------:R-:W-:Y:S01]  /*1bc10*/  IMAD.MOV.U32 R6, RZ, RZ, R16 ;  /* 0x000000ffff067224 */ /* 0x000fe200078e0010 */
[----:B------:R-:W-:Y:S01]  /*1bc20*/  MOV R0, 0x1bc50 ;  /* 0x0001bc5000007802 */ /* 0x000fe20000000f00 */
[----:B------:R-:W-:-:S07]  /*1bc30*/  IMAD.MOV.U32 R7, RZ, RZ, R17 ;  /* 0x000000ffff077224 */ /* 0x000fce00078e0011 */
[----:B------:R-:W-:Y:S05]  /*1bc40*/  CALL.REL.NOINC `($__internal_145_$__cuda_sm20_div_rn_f64_full) ;  /* 0x0000034c00987944 */ /* 0x000fea0003c00000 */
.L_x_4228:
[----:B------:R-:W-:Y:S05]  /*1bc50*/  BSYNC.RECONVERGENT B2 ;  /* 0x0000000000027941 */ /* 0x000fea0003800200 */
.L_x_4227:
        /* <DEDUP_REMOVED lines=84> */
.L_x_4230:
[----:B------:R-:W-:Y:S02]  /*1c1a0*/  FSEL R4, RZ, 3.37028055040000000000e+12, P0 ;  /* 0x54442d18ff047808 */ /* 0x000fe40000000000 */
[----:B------:R-:W-:-:S07]  /*1c1b0*/  FSEL R5, RZ, 2.1426990032196044922, P0 ;  /* 0x400921fbff057808 */ /* 0x000fce0000000000 */
.L_x_4231:
[----:B------:R-:W-:Y:S05]  /*1c1c0*/  BSYNC.RECONVERGENT B0 ;  /* 0x0000000000007941 */ /* 0x000fea0003800200 */
.L_x_4229:
[----:B------:R-:W-:Y:S01]  /*1c1d0*/  DADD R36, |R36|, |R38| ;  /* 0x0000000024247229 */ /* 0x000fe20000000626 */
[----:B------:R-:W-:-:S07]  /*1c1e0*/  LOP3.LUT R39, R5, 0x80000000, R39, 0xb8, !PT ;  /* 0x8000000005277812 */ /* 0x000fce00078eb827 */
[----:B------:R-:W-:-:S06]  /*1c1f0*/  DSETP.NAN.AND P0, PT, R36, R36, PT ;  /* 0x000000242400722a */ /* 0x000fcc0003f08000 */
[----:B------:R-:W-:Y:S02]  /*1c200*/  FSEL R4, R36, R4, P0 ;  /* 0x0000000424047208 */ /* 0x000fe40000000000 */
[----:B------:R-:W-:-:S07]  /*1c210*/  FSEL R5, R37, R39, P0 ;  /* 0x0000002725057208 */ /* 0x000fce0000000000 */
.L_x_4180:
[----:B------:R-:W-:Y:S05]  /*1c220*/  BSYNC.RECONVERGENT B1 ;  /* 0x0000000000017941 */ /* 0x000fea0003800200 */
.L_x_4164:
        /* <DEDUP_REMOVED lines=75> */
.L_x_4238:
[----:B------:R-:W-:Y:S05]  /*1c6e0*/  BSYNC.RECONVERGENT B0 ;  /* 0x0000000000007941 */ /* 0x000fea0003800200 */
.L_x_4237:
        /* <DEDUP_REMOVED lines=23> */
.L_x_4242:
[----:B------:R-:W-:Y:S05]  /*1c860*/  BSYNC.RECONVERGENT B4 ;  /* 0x0000000000047941 */ /* 0x000fea0003800200 */
.L_x_4241:
[----:B------:R-:W-:Y:S01]  /*1c870*/  VIADD R0, R2, 0x1 ;  /* 0x0000000102007836 */ /* 0x000fe20000000000 */
[----:B------:R-:W-:Y:S06]  /*1c880*/  BRA `(.L_x_4243) ;  /* 0x0000000000087947 */ /* 0x000fec0003800000 */
.L_x_4240:
[----:B------:R-:W-:Y:S01]  /*1c890*/  DMUL R6, RZ, R34 ;  /* 0x00000022ff067228 */ /* 0x000fe20000000000 */
[----:B------:R-:W-:-:S10]  /*1c8a0*/  IMAD.MOV.U32 R0, RZ, RZ, 0x1 ;  /* 0x00000001ff007424 */ /* 0x000fd400078e00ff */
.L_x_4243:
[----:B------:R-:W-:Y:S05]  /*1c8b0*/  BSYNC.RECONVERGENT B3 ;  /* 0x0000000000037941 */ /* 0x000fea0003800200 */
.L_x_4239:
        /* <DEDUP_REMOVED lines=54> */
.L_x_4245:
[----:B------:R-:W-:Y:S01]  /*1cc20*/  DMUL R6, RZ, R34 ;  /* 0x00000022ff067228 */ /* 0x000fe20000000000 */
[----:B------:R-:W-:-:S10]  /*1cc30*/  IMAD.MOV.U32 R0, RZ, RZ, RZ ;  /* 0x000000ffff007224 */ /* 0x000fd400078e00ff */
.L_x_4246:
[----:B------:R-:W-:Y:S05]  /*1cc40*/  BSYNC.RECONVERGENT B3 ;  /* 0x0000000000037941 */ /* 0x000fea0003800200 */
.L_x_4244:
        /* <DEDUP_REMOVED lines=32> */
.L_x_4236:
        /* <DEDUP_REMOVED lines=61> */
.L_x_4249:
[----:B------:R-:W-:Y:S05]  /*1d220*/  BSYNC.RECONVERGENT B0 ;  /* 0x0000000000007941 */ /* 0x000fea0003800200 */
.L_x_4248:
        /* <DEDUP_REMOVED lines=36> */
.L_x_4253:
[----:B------:R-:W-:Y:S05]  /*1d470*/  BSYNC.RECONVERGENT B4 ;  /* 0x0000000000047941 */ /* 0x000fea0003800200 */
.L_x_4252:
[----:B------:R-:W-:Y:S01]  /*1d480*/  VIADD R0, R2, 0x1 ;  /* 0x0000000102007836 */ /* 0x000fe20000000000 */
[----:B------:R-:W-:Y:S06]  /*1d490*/  BRA `(.L_x_4254) ;  /* 0x0000000000087947 */ /* 0x000fec0003800000 */
.L_x_4251:
[----:B------:R-:W-:Y:S01]  /*1d4a0*/  DMUL R6, RZ, R34 ;  /* 0x00000022ff067228 */ /* 0x000fe20000000000 */
[----:B------:R-:W-:-:S10]  /*1d4b0*/  IMAD.MOV.U32 R0, RZ, RZ, 0x1 ;  /* 0x00000001ff007424 */ /* 0x000fd400078e00ff */
.L_x_4254:
[----:B------:R-:W-:Y:S05]  /*1d4c0*/  BSYNC.RECONVERGENT B3 ;  /* 0x0000000000037941 */ /* 0x000fea0003800200 */
.L_x_4250:
        /* <DEDUP_REMOVED lines=30> */
[----:B------:R-:W-:-:S05]  /*1d6b0*/  DSETP.NEU.AND P0, PT, |R34|, +INF , PT ;  /* 0x7ff000002200742a */ /* 0x000fca0003f0d200 */
        /* <DEDUP_REMOVED lines=25> */
.L_x_4256:
[----:B------:R-:W-:Y:S01]  /*1d850*/  DMUL R6, RZ, R34 ;  /* 0x00000022ff067228 */ /* 0x000fe20000000000 */
[----:B------:R-:W-:-:S10]  /*1d860*/  IMAD.MOV.U32 R0, RZ, RZ, RZ ;  /* 0x000000ffff007224 */ /* 0x000fd400078e00ff */
.L_x_4257:
[----:B------:R-:W-:Y:S05]  /*1d870*/  BSYNC.RECONVERGENT B3 ;  /* 0x0000000000037941 */ /* 0x000fea0003800200 */
.L_x_4255:
        /* <DEDUP_REMOVED lines=35> */
.L_x_4235:
        /* <DEDUP_REMOVED lines=10> */
.L_x_4258:
[----:B------:R-:W-:-:S10]  /*1db50*/  DADD R32, R34, -R34 ;  /* 0x0000000022207229 */ /* 0x000fd40000000822 */
[----:B------:R-:W-:Y:S02]  /*1db60*/  IMAD.MOV.U32 R34, RZ, RZ, R32 ;  /* 0x000000ffff227224 */ /* 0x000fe400078e0020 */
[----:B------:R-:W-:Y:S01]  /*1db70*/  IMAD.MOV.U32 R35, RZ, RZ, R33 ;  /* 0x000000ffff237224 */ /* 0x000fe200078e0021 */
[----:B------:R-:W-:Y:S06]  /*1db80*/  BRA `(.L_x_4247) ;  /* 0x0000000800b87947 */ /* 0x000fec0003800000 */
.L_x_4234:
        /* <DEDUP_REMOVED lines=24> */
.L_x_4262:
[----:B------:R-:W-:Y:S05]  /*1dd10*/  BSYNC.RECONVERGENT B4 ;  /* 0x0000000000047941 */ /* 0x000fea0003800200 */
.L_x_4261:
[----:B------:R-:W-:Y:S01]  /*1dd20*/  VIADD R0, R2, 0x1 ;  /* 0x0000000102007836 */ /* 0x000fe20000000000 */
[----:B------:R-:W-:Y:S06]  /*1dd30*/  BRA `(.L_x_4263) ;  /* 0x0000000000087947 */ /* 0x000fec0003800000 */
.L_x_4260:
[----:B------:R-:W-:Y:S01]  /*1dd40*/  DMUL R6, RZ, R34 ;  /* 0x00000022ff067228 */ /* 0x000fe20000000000 */
[----:B------:R-:W-:-:S10]  /*1dd50*/  IMAD.MOV.U32 R0, RZ, RZ, 0x1 ;  /* 0x00000001ff007424 */ /* 0x000fd400078e00ff */
.L_x_4263:
[----:B------:R-:W-:Y:S05]  /*1dd60*/  BSYNC.RECONVERGENT B3 ;  /* 0x0000000000037941 */ /* 0x000fea0003800200 */
.L_x_4259:
        /* <DEDUP_REMOVED lines=54> */
.L_x_4265:
[----:B------:R-:W-:Y:S01]  /*1e0d0*/  DMUL R6, RZ, R34 ;  /* 0x00000022ff067228 */ /* 0x000fe20000000000 */
[----:B------:R-:W-:-:S10]  /*1e0e0*/  IMAD.MOV.U32 R0, RZ, RZ, RZ ;  /* 0x000000ffff007224 */ /* 0x000fd400078e00ff */
.L_x_4266:
[----:B------:R-:W-:Y:S05]  /*1e0f0*/  BSYNC.RECONVERGENT B3 ;  /* 0x0000000000037941 */ /* 0x000fea0003800200 */
.L_x_4264:
        /* <DEDUP_REMOVED lines=30> */
.L_x_4233:
        /* <DEDUP_REMOVED lines=57> */
.L_x_4247:
[----:B------:R-:W-:Y:S05]  /*1e670*/  BSYNC.RECONVERGENT B2 ;  /* 0x0000000000027941 */ /* 0x000fea0003800200 */
.L_x_4232:
        /* <DEDUP_REMOVED lines=140> */
.L_x_4274:
        /* <DEDUP_REMOVED lines=22> */
.L_x_4277:
[----:B------:R-:W-:Y:S05]  /*1f0a0*/  BSYNC.RECONVERGENT B3 ;  /* 0x0000000000037941 */ /* 0x000fea0003800200 */
.L_x_4276:
        /* <DEDUP_REMOVED lines=29> */
.L_x_4275:
[----:B------:R-:W-:Y:S05]  /*1f280*/  BSYNC.RECONVERGENT B2 ;  /* 0x0000000000027941 */ /* 0x000fea0003800200 */
.L_x_4273:
[----:B------:R-:W0:Y:S01]  /*1f290*/  MUFU.RCP64H R5, R19 ;  /* 0x0000001300057308 */ /* 0x000e220000001800 */
[----:B------:R-:W-:Y:S01]  /*1f2a0*/  IMAD.MOV.U32 R4, RZ, RZ, 0x1 ;  /* 0x00000001ff047424 */ /* 0x000fe200078e00ff */
[----:B------:R-:W-:Y:S01]  /*1f2b0*/  FSETP.GEU.AND P2, PT, |R17|, 6.5827683646048100446e-37, PT ;  /* 0x036000001100780b */ /* 0x000fe20003f4e200 */
[----:B------:R-:W-:Y:S01]  /*1f2c0*/  BSSY.RECONVERGENT B2, `(.L_x_4278) ;  /* 0x0000013000027945 */ /* 0x000fe20003800200 */
[----:B------:R-:W-:-:S03]  /*1f2d0*/  DSETP.GEU.AND P1, PT, |R28|, |R30|, PT ;  /* 0x4000001e1c00722a */ /* 0x000fc60003f2e200 */
        /* <DEDUP_REMOVED lines=17> */
.L_x_4279:
[----:B------:R-:W-:Y:S05]  /*1f3f0*/  BSYNC.RECONVERGENT B2 ;  /* 0x0000000000027941 */ /* 0x000fea0003800200 */
.L_x_4278:
        /* <DEDUP_REMOVED lines=84> */
.L_x_4281:
[----:B------:R-:W-:Y:S02]  /*1f940*/  FSEL R4, RZ, 3.37028055040000000000e+12, P0 ;  /* 0x54442d18ff047808 */ /* 0x000fe40000000000 */
[----:B------:R-:W-:-:S07]  /*1f950*/  FSEL R5, RZ, 2.1426990032196044922, P0 ;  /* 0x400921fbff057808 */ /* 0x000fce0000000000 */
.L_x_4282:
[----:B------:R-:W-:Y:S05]  /*1f960*/  BSYNC.RECONVERGENT B0 ;  /* 0x0000000000007941 */ /* 0x000fea0003800200 */
.L_x_4280:
[----:B------:R-:W-:Y:S01]  /*1f970*/  DADD R28, |R28|, |R30| ;  /* 0x000000001c1c7229 */ /* 0x000fe2000000061e */
[----:B------:R-:W-:Y:S01]  /*1f980*/  LOP3.LUT R31, R5, 0x80000000, R31, 0xb8, !PT ;  /* 0x80000000051f7812 */ /* 0x000fe200078eb81f */
[----:B------:R-:W-:-:S06]  /*1f990*/  DMUL R14, R14, 0.5 ;  /* 0x3fe000000e0e7828 */ /* 0x000fcc0000000000 */
[----:B------:R-:W-:-:S06]  /*1f9a0*/  DSETP.NAN.AND P0, PT, R28, R28, PT ;  /* 0x0000001c1c00722a */ /* 0x000fcc0003f08000 */
[----:B------:R-:W-:Y:S02]  /*1f9b0*/  FSEL R4, R28, R4, P0 ;  /* 0x000000041c047208 */ /* 0x000fe40000000000 */
[----:B------:R-:W-:Y:S01]  /*1f9c0*/  FSEL R5, R29, R31, P0 ;  /* 0x0000001f1d057208 */ /* 0x000fe20000000000 */
[----:B------:R-:W-:Y:S06]  /*1f9d0*/  BRA `(.L_x_4283) ;  /* 0x0000006400e47947 */ /* 0x000fec0003800000 */
.L_x_4272:
        /* <DEDUP_REMOVED lines=101> */
.L_x_4286:
[----:B------:R-:W-:Y:S05]  /*20030*/  BSYNC.RECONVERGENT B0 ;  /* 0x0000000000007941 */ /* 0x000fea0003800200 */
.L_x_4285:
        /* <DEDUP_REMOVED lines=8> */
.L_x_4288:
[----:B------:R-:W-:Y:S05]  /*200c0*/  BSYNC.RECONVERGENT B2 ;  /* 0x0000000000027941 */ /* 0x000fea0003800200 */
.L_x_4287:
        /* <DEDUP_REMOVED lines=84> */
.L_x_4290:
[----:B------:R-:W-:Y:S02]  /*20610*/  FSEL R4, RZ, 3.37028055040000000000e+12, P0 ;  /* 0x54442d18ff047808 */ /* 0x000fe40000000000 */
[----:B------:R-:W-:-:S07]  /*20620*/  FSEL R5, RZ, 2.1426990032196044922, P0 ;  /* 0x400921fbff057808 */ /* 0x000fce0000000000 */
.L_x_4291:
[----:B------:R-:W-:Y:S05]  /*20630*/  BSYNC.RECONVERGENT B0 ;  /* 0x0000000000007941 */ /* 0x000fea0003800200 */
.L_x_4289:
[----:B------:R-:W-:Y:S01]  /*20640*/  DADD R28, |R28|, |R30| ;  /* 0x000000001c1c7229 */ /* 0x000fe2000000061e */
[----:B------:R-:W-:Y:S01]  /*20650*/  LOP3.LUT R31, R5, 0x80000000, R31, 0xb8, !PT ;  /* 0x80000000051f7812 */ /* 0x000fe200078eb81f */
[----:B------:R-:W-:-:S06]  /*20660*/  DMUL R14, R14, 0.5 ;  /* 0x3fe000000e0e7828 */ /* 0x000fcc0000000000 */
[----:B------:R-:W-:-:S06]  /*20670*/  DSETP.NAN.AND P0, PT, R28, R28, PT ;  /* 0x0000001c1c00722a */ /* 0x000fcc0003f08000 */
[----:B------:R-:W-:Y:S02]  /*20680*/  FSEL R4, R28, R4, P0 ;  /* 0x000000041c047208 */ /* 0x000fe40000000000 */
[----:B------:R-:W-:Y:S01]  /*20690*/  FSEL R5, R29, R31, P0 ;  /* 0x0000001f1d057208 */ /* 0x000fe20000000000 */
[----:B------:R-:W-:Y:S06]  /*206a0*/  BRA `(.L_x_4283) ;  /* 0x0000005800b07947 */ /* 0x000fec0003800000 */
.L_x_4284:
[----:B------:R-:W-:Y:S01]  /*206b0*/  LOP3.LUT R5, R19, 0xfffffff8, RZ, 0xc0, !PT ;  /* 0xfffffff813057812 */ /* 0x000fe200078ec0ff */
[----:B------:R-:W-:Y:S01]  /*206c0*/  IMAD.MOV.U32 R6, RZ, RZ, R18 ;  /* 0x000000ffff067224 */ /* 0x000fe200078e0012 */
[----:B------:R-:W-:Y:S01]  /*206d0*/  LOP3.LUT R11, R17, 0xfffffff8, RZ, 0xc0, !PT ;  /* 0xfffffff8110b7812 */ /* 0x000fe200078ec0ff */
[----:B------:R-:W-:Y:S01]  /*206e0*/  IMAD.MOV.U32 R7, RZ, RZ, R19 ;  /* 0x000000ffff077224 */ /* 0x000fe200078e0013 */
[----:B------:R-:W-:Y:S01]  /*206f0*/  BSSY.RECONVERGENT B0, `(.L_x_4292) ;  /* 0x0000068000007945 */ /* 0x000fe20003800200 */
[----:B------:R-:W-:Y:S02]  /*20700*/  IMAD.MOV.U32 R4, RZ, RZ, RZ ;  /* 0x000000ffff047224 */ /* 0x000fe400078e00ff */
[----:B------:R-:W-:Y:S02]  /*20710*/  IMAD.MOV.U32 R12, RZ, RZ, R16 ;  /* 0x000000ffff0c7224 */ /* 0x000fe400078e0010 */
[----:B------:R-:W-:Y:S02]  /*20720*/  IMAD.MOV.U32 R13, RZ, RZ, R17 ;  /* 0x000000ffff0d7224 */ /* 0x000fe400078e0011 */
[----:B------:R-:W-:Y:S01]  /*20730*/  IMAD.MOV.U32 R10, RZ, RZ, RZ ;  /* 0x000000ffff0a7224 */ /* 0x000fe200078e00ff */
[C---:B------:R-:W-:Y:S01]  /*20740*/  DADD R6, -R4.reuse, R6 ;  /* 0x0000000004067229 */ /* 0x040fe20000000106 */
[----:B------:R-:W-:Y:S01]  /*20750*/  IMAD.MOV.U32 R8, RZ, RZ, RZ ;  /* 0x000000ffff087224 */ /* 0x000fe200078e00ff */
[C---:B------:R-:W-:Y:S01]  /*20760*/  DADD R26, R4.reuse, R4 ;  /* 0x00000000041a7229 */ /* 0x040fe20000000004 */
[----:B------:R-:W-:Y:S01]  /*20770*/  IMAD.MOV.U32 R16, RZ, RZ, RZ ;  /* 0x000000ffff107224 */ /* 0x000fe200078e00ff */
[----:B------:R-:W-:-:S02]  /*20780*/  DMUL R38, R4, R4 ;  /* 0x0000000404267228 */ /* 0x000fc40000000000 */
[C---:B------:R-:W-:Y:S02]  /*20790*/  DADD R12, -R10.reuse, R12 ;  /* 0x000000000a0c7229 */ /* 0x040fe4000000010c */
[C---:B------:R-:W-:Y:S02]  /*207a0*/  DMUL R44, R10.reuse, R10 ;  /* 0x0000000a0a2c7228 */ /* 0x040fe40000000000 */
[----:B------:R-:W-:Y:S01]  /*207b0*/  LOP3.LUT R9, R7, 0xfffffff8, RZ, 0xc0, !PT ;  /* 0xfffffff807097812 */ /* 0x000fe200078ec0ff */
[----:B------:R-:W-:-:S05]  /*207c0*/  DADD R10, R10, R10 ;  /* 0x000000000a0a7229 */ /* 0x000fca000000000a */
[----:B------:R-:W-:Y:S01]  /*207d0*/  LOP3.LUT R17, R13, 0xfffffff8, RZ, 0xc0, !PT ;  /* 0xfffffff80d117812 */ /* 0x000fe200078ec0ff */
[--C-:B------:R-:W-:Y:S02]  /*207e0*/  DADD R14, R6, -R8.reuse ;  /* 0x00000000060e7229 */ /* 0x100fe40000000808 */
[C---:B------:R-:W-:Y:S02]  /*207f0*/  DMUL R46, R8.reuse, R26 ;  /* 0x0000001a082e7228 */ /* 0x040fe40000000000 */
[C---:B------:R-:W-:Y:S02]  /*20800*/  DMUL R4, R8.reuse, R8 ;  /* 0x0000000808047228 */ /* 0x040fe40000000000 */
[----:B------:R-:W-:Y:S02]  /*20810*/  DADD R8, R8, R8 ;  /* 0x0000000008087229 */ /* 0x000fe40000000008 */
[--C-:B------:R-:W-:Y:S02]  /*20820*/  DADD R18, R12, -R16.reuse ;  /* 0x000000000c127229 */ /* 0x100fe40000000810 */
[----:B------:R-:W-:-:S02]  /*20830*/  DADD R36, R16, R16 ;  /* 0x0000000010247229 */ /* 0x000fc40000000010 */
[----:B------:R-:W-:Y:S02]  /*20840*/  DMUL R6, R16, R10 ;  /* 0x0000000a10067228 */ /* 0x000fe40000000000 */
[----:B------:R-:W-:Y:S02]  /*20850*/  DMUL R12, R14, R8 ;  /* 0x000000080e0c7228 */ /* 0x000fe40000000000 */
[----:B------:R-:W-:Y:S02]  /*20860*/  DMUL R48, R16, R16 ;  /* 0x0000001010307228 */ /* 0x000fe40000000000 */
[C---:B------:R-:W-:Y:S02]  /*20870*/  DMUL R26, R14.reuse, R26 ;  /* 0x0000001a0e1a7228 */ /* 0x040fe40000000000 */
[----:B------:R-:W-:Y:S02]  /*20880*/  DMUL R8, R14, R14 ;  /* 0x0000000e0e087228 */ /* 0x000fe40000000000 */
[----:B------:R-:W-:-:S02]  /*20890*/  DMUL R10, R18, R10 ;  /* 0x0000000a120a7228 */ /* 0x000fc40000000000 */
[C---:B------:R-:W-:Y:S02]  /*208a0*/  DMUL R14, R18.reuse, R36 ;  /* 0x00000024120e7228 */ /* 0x040fe40000000000 */
[----:B------:R-:W-:-:S11]  /*208b0*/  DMUL R16, R18, R18 ;  /* 0x0000001212107228 */ /* 0x000fd60000000000 */
.L_x_4293:
        /* <DEDUP_REMOVED lines=26> */
[----:B------:R-:W-:-:S06]  /*20a60*/  FSEL R55, R49, R53, P3 ;  /* 0x0000003531377208 */ /* 0x000fcc0001800000 */
        /* <DEDUP_REMOVED lines=8> */
[----:B------:R-:W-:Y:S01]  /*20af0*/  DSETP.GEU.AND P2, PT, R38, R10, P2 ;  /* 0x0000000a2600722a */ /* 0x000fe2000174e000 */
[----:B------:R-:W-:-:S03]  /*20b00*/  FSEL R48, R54, R26, P6 ;  /* 0x0000001a36307208 */ /* 0x000fc60003000000 */
        /* <DEDUP_REMOVED lines=39> */
.L_x_4292:
        /* <DEDUP_REMOVED lines=101> */
.L_x_4295:
        /* <DEDUP_REMOVED lines=22> */
.L_x_4298:
[----:B------:R-:W-:Y:S05]  /*21530*/  BSYNC.RECONVERGENT B3 ;  /* 0x0000000000037941 */ /* 0x000fea0003800200 */
.L_x_4297:
        /* <DEDUP_REMOVED lines=29> */
.L_x_4296:
[----:B------:R-:W-:Y:S05]  /*21710*/  BSYNC.RECONVERGENT B2 ;  /* 0x0000000000027941 */ /* 0x000fea0003800200 */
.L_x_4294:
        /* <DEDUP_REMOVED lines=28> */
.L_x_4300:
[----:B------:R-:W-:Y:S05]  /*218e0*/  BSYNC.RECONVERGENT B2 ;  /* 0x0000000000027941 */ /* 0x000fea0003800200 */
.L_x_4299:
        /* <DEDUP_REMOVED lines=84> */
.L_x_4302:
[----:B------:R-:W-:Y:S02]  /*21e30*/  FSEL R4, RZ, 3.37028055040000000000e+12, P0 ;  /* 0x54442d18ff047808 */ /* 0x000fe40000000000 */
[----:B------:R-:W-:-:S07]  /*21e40*/  FSEL R5, RZ, 2.1426990032196044922, P0 ;  /* 0x400921fbff057808 */ /* 0x000fce0000000000 */
.L_x_4303:
[----:B------:R-:W-:Y:S05]  /*21e50*/  BSYNC.RECONVERGENT B0 ;  /* 0x0000000000007941 */ /* 0x000fea0003800200 */
.L_x_4301:
[----:B------:R-:W-:Y:S01]  /*21e60*/  DADD R28, |R28|, |R30| ;  /* 0x000000001c1c7229 */ /* 0x000fe2000000061e */
[----:B------:R-:W-:Y:S01]  /*21e70*/  LOP3.LUT R31, R5, 0x80000000, R31, 0xb8, !PT ;  /* 0x80000000051f7812 */ /* 0x000fe200078eb81f */
[----:B------:R-:W-:-:S06]  /*21e80*/  DMUL R14, R16, 0.5 ;  /* 0x3fe00000100e7828 */ /* 0x000fcc0000000000 */
[----:B------:R-:W-:-:S06]  /*21e90*/  DSETP.NAN.AND P0, PT, R28, R28, PT ;  /* 0x0000001c1c00722a */ /* 0x000fcc0003f08000 */
[----:B------:R-:W-:Y:S02]  /*21ea0*/  FSEL R4, R28, R4, P0 ;  /* 0x000000041c047208 */ /* 0x000fe40000000000 */
[----:B------:R-:W-:Y:S01]  /*21eb0*/  FSEL R5, R29, R31, P0 ;  /* 0x0000001f1d057208 */ /* 0x000fe20000000000 */
[----:B------:R-:W-:Y:S06]  /*21ec0*/  BRA `(.L_x_4283) ;  /* 0x0000004000a87947 */ /* 0x000fec0003800000 */
.L_x_4271:
        /* <DEDUP_REMOVED lines=137> */
.L_x_4305:
[----:B------:R-:W-:Y:S05]  /*22760*/  BSYNC.RECONVERGENT B0 ;  /* 0x0000000000007941 */ /* 0x000fea0003800200 */
.L_x_4304:
        /* <DEDUP_REMOVED lines=8> */
.L_x_4307:
[----:B------:R-:W-:Y:S05]  /*227f0*/  BSYNC.RECONVERGENT B2 ;  /* 0x0000000000027941 */ /* 0x000fea0003800200 */
.L_x_4306:
        /* <DEDUP_REMOVED lines=84> */
.L_x_4309:
[----:B------:R-:W-:Y:S02]  /*22d40*/  FSEL R4, RZ, 3.37028055040000000000e+12, P0 ;  /* 0x54442d18ff047808 */ /* 0x000fe40000000000 */
[----:B------:R-:W-:-:S07]  /*22d50*/  FSEL R5, RZ, 2.1426990032196044922, P0 ;  /* 0x400921fbff057808 */ /* 0x000fce0000000000 */
.L_x_4310:
[----:B------:R-:W-:Y:S05]  /*22d60*/  BSYNC.RECONVERGENT B0 ;  /* 0x0000000000007941 */ /* 0x000fea0003800200 */
.L_x_4308:
[----:B------:R-:W-:Y:S01]  /*22d70*/  DADD R28, |R28|, |R30| ;  /* 0x000000001c1c7229 */ /* 0x000fe2000000061e */
[----:B------:R-:W-:-:S07]  /*22d80*/  LOP3.LUT R31, R5, 0x80000000, R31, 0xb8, !PT ;  /* 0x80000000051f7812 */ /* 0x000fce00078eb81f */
[----:B------:R-:W-:-:S06]  /*22d90*/  DSETP.NAN.AND P0, PT, R28, R28, PT ;  /* 0x0000001c1c00722a */ /* 0x000fcc0003f08000 */
[----:B------:R-:W-:Y:S02]  /*22da0*/  FSEL R4, R28, R4, P0 ;  /* 0x000000041c047208 */ /* 0x000fe40000000000 */
[----:B------:R-:W-:Y:S01]  /*22db0*/  FSEL R5, R29, R31, P0 ;  /* 0x0000001f1d057208 */ /* 0x000fe20000000000 */
[----:B------:R-:W-:Y:S06]  /*22dc0*/  BRA `(.L_x_4283) ;  /* 0x0000003000e87947 */ /* 0x000fec0003800000 */
.L_x_4270:
        /* <DEDUP_REMOVED lines=94> */
.L_x_4313:
        /* <DEDUP_REMOVED lines=22> */
.L_x_4316:
[----:B------:R-:W-:Y:S05]  /*23510*/  BSYNC.RECONVERGENT B3 ;  /* 0x0000000000037941 */ /* 0x000fea0003800200 */
.L_x_4315:
        /* <DEDUP_REMOVED lines=29> */
.L_x_4314:
[----:B------:R-:W-:Y:S05]  /*236f0*/  BSYNC.RECONVERGENT B2 ;  /* 0x0000000000027941 */ /* 0x000fea0003800200 */
.L_x_4312:
        /* <DEDUP_REMOVED lines=87> */
.L_x_4311:
        /* <DEDUP_REMOVED lines=88> */
.L_x_4269:
        /* <DEDUP_REMOVED lines=25> */
.L_x_4318:
[----:B------:R-:W-:Y:S05]  /*24380*/  BSYNC.RECONVERGENT B2 ;  /* 0x0000000000027941 */ /* 0x000fea0003800200 */
.L_x_4317:
        /* <DEDUP_REMOVED lines=23> */
.L_x_4320:
[----:B------:R-:W-:Y:S05]  /*24500*/  BSYNC.RECONVERGENT B2 ;  /* 0x0000000000027941 */ /* 0x000fea0003800200 */
.L_x_4319:
        /* <DEDUP_REMOVED lines=139> */
.L_x_4322:
[----:B------:R-:W-:Y:S05]  /*24dc0*/  BSYNC.RECONVERGENT B0 ;  /* 0x0000000000007941 */ /* 0x000fea0003800200 */
.L_x_4321:
        /* <DEDUP_REMOVED lines=8> */
.L_x_4324:
[----:B------:R-:W-:Y:S05]  /*24e50*/  BSYNC.RECONVERGENT B2 ;  /* 0x0000000000027941 */ /* 0x000fea0003800200 */
.L_x_4323:
        /* <DEDUP_REMOVED lines=84> */
.L_x_4326:
[----:B------:R-:W-:Y:S02]  /*253a0*/  FSEL R4, RZ, 3.37028055040000000000e+12, P0 ;  /* 0x54442d18ff047808 */ /* 0x000fe40000000000 */
[----:B------:R-:W-:-:S07]  /*253b0*/  FSEL R5, RZ, 2.1426990032196044922, P0 ;  /* 0x400921fbff057808 */ /* 0x000fce0000000000 */
.L_x_4327:
[----:B------:R-:W-:Y:S05]  /*253c0*/  BSYNC.RECONVERGENT B0 ;  /* 0x0000000000007941 */ /* 0x000fea0003800200 */
.L_x_4325:
[----:B------:R-:W-:Y:S01]  /*253d0*/  DADD R28, |R28|, |R30| ;  /* 0x000000001c1c7229 */ /* 0x000fe2000000061e */
[----:B------:R-:W-:Y:S01]  /*253e0*/  LOP3.LUT R31, R5, 0x80000000, R31, 0xb8, !PT ;  /* 0x80000000051f7812 */ /* 0x000fe200078eb81f */
[----:B------:R-:W-:-:S06]  /*253f0*/  DADD R14, R14, 1 ;  /* 0x3ff000000e0e7429 */ /* 0x000fcc0000000000 */
[----:B------:R-:W-:-:S06]  /*25400*/  DSETP.NAN.AND P0, PT, R28, R28, PT ;  /* 0x0000001c1c00722a */ /* 0x000fcc0003f08000 */
[----:B------:R-:W-:Y:S02]  /*25410*/  FSEL R4, R28, R4, P0 ;  /* 0x000000041c047208 */ /* 0x000fe40000000000 */
[----:B------:R-:W-:Y:S01]  /*25420*/  FSEL R5, R29, R31, P0 ;  /* 0x0000001f1d057208 */ /* 0x000fe20000000000 */
[----:B------:R-:W-:Y:S06]  /*25430*/  BRA `(.L_x_4283) ;  /* 0x0000000c004c7947 */ /* 0x000fec0003800000 */
.L_x_4268:
        /* <DEDUP_REMOVED lines=111> */
.L_x_4329:
[----:B------:R-:W-:Y:S05]  /*25b30*/  BSYNC.RECONVERGENT B0 ;  /* 0x0000000000007941 */ /* 0x000fea0003800200 */
.L_x_4328:
[----:B------:R-:W-:Y:S04]  /*25b40*/  BSSY.RECONVERGENT B2, `(.L_x_4330) ;  /* 0x0000006000027945 */ /* 0x000fe80003800200 */
[----:B------:R-:W-:Y:S05]  /*25b50*/  @P4 BRA P5, `(.L_x_4331) ;  /* 0x0000000000104947 */ /* 0x000fea0002800000 */
[----:B------:R-:W-:Y:S01]  /*25b60*/  IMAD.MOV.U32 R6, RZ, RZ, R16 ;  /* 0x000000ffff067224 */ /* 0x000fe200078e0010 */
[----:B------:R-:W-:Y:S01]  /*25b70*/  MOV R0, 0x25ba0 ;  /* 0x00025ba000007802 */ /* 0x000fe20000000f00 */
[----:B------:R-:W-:-:S07]  /*25b80*/  IMAD.MOV.U32 R7, RZ, RZ, R17 ;  /* 0x000000ffff077224 */ /* 0x000fce00078e0011 */
[----:B------:R-:W-:Y:S05]  /*25b90*/  CALL.REL.NOINC `($__internal_145_$__cuda_sm20_div_rn_f64_full) ;  /* 0x000002ac00c47944 */ /* 0x000fea0003c00000 */
.L_x_4331:
[----:B------:R-:W-:Y:S05]  /*25ba0*/  BSYNC.RECONVERGENT B2 ;  /* 0x0000000000027941 */ /* 0x000fea0003800200 */
.L_x_4330:
        /* <DEDUP_REMOVED lines=84> */
.L_x_4333:
[----:B------:R-:W-:Y:S02]  /*260f0*/  FSEL R4, RZ, 3.37028055040000000000e+12, P0 ;  /* 0x54442d18ff047808 */ /* 0x000fe40000000000 */
[----:B------:R-:W-:-:S07]  /*26100*/  FSEL R5, RZ, 2.1426990032196044922, P0 ;  /* 0x400921fbff057808 */ /* 0x000fce0000000000 */
.L_x_4334:
[----:B------:R-:W-:Y:S05]  /*26110*/  BSYNC.RECONVERGENT B0 ;  /* 0x0000000000007941 */ /* 0x000fea0003800200 */
.L_x_4332:
[----:B------:R-:W-:Y:S01]  /*26120*/  DADD R28, |R28|, |R30| ;  /* 0x000000001c1c7229 */ /* 0x000fe2000000061e */
[----:B------:R-:W-:-:S07]  /*26130*/  LOP3.LUT R31, R5, 0x80000000, R31, 0xb8, !PT ;  /* 0x80000000051f7812 */ /* 0x000fce00078eb81f */
[----:B------:R-:W-:-:S06]  /*26140*/  DSETP.NAN.AND P0, PT, R28, R28, PT ;  /* 0x0000001c1c00722a */ /* 0x000fcc0003f08000 */
[----:B------:R-:W-:Y:S02]  /*26150*/  FSEL R4, R28, R4, P0 ;  /* 0x000000041c047208 */ /* 0x000fe40000000000 */
[----:B------:R-:W-:-:S07]  /*26160*/  FSEL R5, R29, R31, P0 ;  /* 0x0000001f1d057208 */ /* 0x000fce0000000000 */
.L_x_4283:
[----:B------:R-:W-:Y:S05]  /*26170*/  BSYNC.RECONVERGENT B1 ;  /* 0x0000000000017941 */ /* 0x000fea0003800200 */
.L_x_4267:
        /* <DEDUP_REMOVED lines=75> */
.L_x_4341:
[----:B------:R-:W-:Y:S05]  /*26630*/  BSYNC.RECONVERGENT B0 ;  /* 0x0000000000007941 */ /* 0x000fea0003800200 */
.L_x_4340:
        /* <DEDUP_REMOVED lines=23> */
.L_x_4345:
[----:B------:R-:W-:Y:S05]  /*267b0*/  BSYNC.RECONVERGENT B4 ;  /* 0x0000000000047941 */ /* 0x000fea0003800200 */
.L_x_4344:
[----:B------:R-:W-:Y:S01]  /*267c0*/  VIADD R0, R2, 0x1 ;  /* 0x0000000102007836 */ /* 0x000fe20000000000 */
[----:B------:R-:W-:Y:S06]  /*267d0*/  BRA `(.L_x_4346) ;  /* 0x0000000000087947 */ /* 0x000fec0003800000 */
.L_x_4343:
[----:B------:R-:W-:Y:S01]  /*267e0*/  DMUL R6, RZ, R26 ;  /* 0x0000001aff067228 */ /* 0x000fe20000000000 */
[----:B------:R-:W-:-:S10]  /*267f0*/  IMAD.MOV.U32 R0, RZ, RZ, 0x1 ;  /* 0x00000001ff007424 */ /* 0x000fd400078e00ff */
.L_x_4346:
[----:B------:R-:W-:Y:S05]  /*26800*/  BSYNC.RECONVERGENT B3 ;  /* 0x0000000000037941 */ /* 0x000fea0003800200 */
.L_x_4342:
        /* <DEDUP_REMOVED lines=54> */
.L_x_4348:
[----:B------:R-:W-:Y:S01]  /*26b70*/  DMUL R6, RZ, R26 ;  /* 0x0000001aff067228 */ /* 0x000fe20000000000 */
[----:B------:R-:W-:-:S10]  /*26b80*/  IMAD.MOV.U32 R0, RZ, RZ, RZ ;  /* 0x000000ffff007224 */ /* 0x000fd400078e00ff */
.L_x_4349:
[----:B------:R-:W-:Y:S05]  /*26b90*/  BSYNC.RECONVERGENT B3 ;  /* 0x0000000000037941 */ /* 0x000fea0003800200 */
.L_x_4347:
        /* <DEDUP_REMOVED lines=32> */
.L_x_4339:
        /* <DEDUP_REMOVED lines=61> */
.L_x_4352:
[----:B------:R-:W-:Y:S05]  /*27170*/  BSYNC.RECONVERGENT B0 ;  /* 0x0000000000007941 */ /* 0x000fea0003800200 */
.L_x_4351:
        /* <DEDUP_REMOVED lines=36> */
.L_x_4356:
[----:B------:R-:W-:Y:S05]  /*273c0*/  BSYNC.RECONVERGENT B4 ;  /* 0x0000000000047941 */ /* 0x000fea0003800200 */
.L_x_4355:
[----:B------:R-:W-:Y:S01]  /*273d0*/  VIADD R0, R2, 0x1 ;  /* 0x0000000102007836 */ /* 0x000fe20000000000 */
[----:B------:R-:W-:Y:S06]  /*273e0*/  BRA `(.L_x_4357) ;  /* 0x0000000000087947 */ /* 0x000fec0003800000 */
.L_x_4354:
[----:B------:R-:W-:Y:S01]  /*273f0*/  DMUL R6, RZ, R26 ;  /* 0x0000001aff067228 */ /* 0x000fe20000000000 */
[----:B------:R-:W-:-:S10]  /*27400*/  IMAD.MOV.U32 R0, RZ, RZ, 0x1 ;  /* 0x00000001ff007424 */ /* 0x000fd400078e00ff */
.L_x_4357:
[----:B------:R-:W-:Y:S05]  /*27410*/  BSYNC.RECONVERGENT B3 ;  /* 0x0000000000037941 */ /* 0x000fea0003800200 */
.L_x_4353:
        /* <DEDUP_REMOVED lines=56> */
.L_x_4359:
[----:B------:R-:W-:Y:S01]  /*277a0*/  DMUL R6, RZ, R26 ;  /* 0x0000001aff067228 */ /* 0x000fe20000000000 */
[----:B------:R-:W-:-:S10]  /*277b0*/  IMAD.MOV.U32 R0, RZ, RZ, RZ ;  /* 0x000000ffff007224 */ /* 0x000fd400078e00ff */
.L_x_4360:
[----:B------:R-:W-:Y:S05]  /*277c0*/  BSYNC.RECONVERGENT B3 ;  /* 0x0000000000037941 */ /* 0x000fea0003800200 */
.L_x_4358:
        /* <DEDUP_REMOVED lines=35> */
.L_x_4338:
        /* <DEDUP_REMOVED lines=10> */
.L_x_4361:
[----:B------:R-:W-:-:S10]  /*27aa0*/  DADD R24, R26, -R26 ;  /* 0x000000001a187229 */ /* 0x000fd4000000081a */
[----:B------:R-:W-:Y:S02]  /*27ab0*/  IMAD.MOV.U32 R26, RZ, RZ, R24 ;  /* 0x000000ffff1a7224 */ /* 0x000fe400078e0018 */
[----:B------:R-:W-:Y:S01]  /*27ac0*/  IMAD.MOV.U32 R27, RZ, RZ, R25 ;  /* 0x000000ffff1b7224 */ /* 0x000fe200078e0019 */
[----:B------:R-:W-:Y:S06]  /*27ad0*/  BRA `(.L_x_4350) ;  /* 0x0000000800b87947 */ /* 0x000fec0003800000 */
.L_x_4337:
        /* <DEDUP_REMOVED lines=24> */
.L_x_4365:
[----:B------:R-:W-:Y:S05]  /*27c60*/  BSYNC.RECONVERGENT B4 ;  /* 0x0000000000047941 */ /* 0x000fea0003800200 */
.L_x_4364:
[----:B------:R-:W-:Y:S01]  /*27c70*/  VIADD R0, R2, 0x1 ;  /* 0x0000000102007836 */ /* 0x000fe20000000000 */
[----:B------:R-:W-:Y:S06]  /*27c80*/  BRA `(.L_x_4366) ;  /* 0x0000000000087947 */ /* 0x000fec0003800000 */
.L_x_4363:
[----:B------:R-:W-:Y:S01]  /*27c90*/  DMUL R6, RZ, R26 ;  /* 0x0000001aff067228 */ /* 0x000fe20000000000 */
[----:B------:R-:W-:-:S10]  /*27ca0*/  IMAD.MOV.U32 R0, RZ, RZ, 0x1 ;  /* 0x00000001ff007424 */ /* 0x000fd400078e00ff */
.L_x_4366:
[----:B------:R-:W-:Y:S05]  /*27cb0*/  BSYNC.RECONVERGENT B3 ;  /* 0x0000000000037941 */ /* 0x000fea0003800200 */
.L_x_4362:
        /* <DEDUP_REMOVED lines=54> */
.L_x_4368:
[----:B------:R-:W-:Y:S01]  /*28020*/  DMUL R6, RZ, R26 ;  /* 0x0000001aff067228 */ /* 0x000fe20000000000 */
[----:B------:R-:W-:-:S10]  /*28030*/  IMAD.MOV.U32 R0, RZ, RZ, RZ ;  /* 0x000000ffff007224 */ /* 0x000fd400078e00ff */
.L_x_4369:
[----:B------:R-:W-:Y:S05]  /*28040*/  BSYNC.RECONVERGENT B3 ;  /* 0x0000000000037941 */ /* 0x000fea0003800200 */
.L_x_4367:
        /* <DEDUP_REMOVED lines=30> */
.L_x_4336:
        /* <DEDUP_REMOVED lines=57> */
.L_x_4350:
[----:B------:R-:W-:Y:S05]  /*285c0*/  BSYNC.RECONVERGENT B2 ;  /* 0x0000000000027941 */ /* 0x000fea0003800200 */
.L_x_4335:
[----:B------:R-:W0:Y:S01]  /*285d0*/  S2R R0, SR_TID.X ;  /* 0x0000000000007919 */ /* 0x000e220000002100 */
[----:B------:R-:W1:Y:S01]  /*285e0*/  LDCU UR12, c[0x0][0x360] ;  /* 0x00006c00ff0c77ac */ /* 0x000e620008000800 */
[----:B0-----:R-:W-:Y:S01]  /*285f0*/  IADD3 R3, P0, PT, R0, UR4, RZ ;  /* 0x0000000400037c10 */ /* 0x001fe2000ff1e0ff */
[----:B-1----:R-:W-:-:S03]  /*28600*/  ULEA UR4, UP0, UR12, UR4, 0x2 ;  /* 0x000000040c047291 */ /* 0x002fc6000f8010ff */
[C---:B------:R-:W-:Y:S01]  /*28610*/  IADD3 R5, P1, PT, R3.reuse, UR12, RZ ;  /* 0x0000000c03057c10 */ /* 0x040fe2000ff3e0ff */
[----:B------:R-:W-:Y:S01]  /*28620*/  IMAD.X R6, RZ, RZ, UR5, P0 ;  /* 0x00000005ff067e24 */ /* 0x000fe200080e06ff */
[----:B------:R-:W-:Y:S01]  /*28630*/  ISETP.GE.U32.AND P0, PT, R3, UR18, PT ;  /* 0x0000001203007c0c */ /* 0x000fe2000bf06070 */
[----:B------:R-:W-:Y:S01]  /*28640*/  UIADD3.X UR5, UPT, UPT, URZ, UR5, URZ, UP0, !UPT ;  /* 0x00000005ff057290 */ /* 0x000fe200087fe4ff */
[C---:B------:R-:W-:Y:S01]  /*28650*/  IADD3 R7, P2, PT, R5.reuse, UR12, RZ ;  /* 0x0000000c05077c10 */ /* 0x040fe2000ff5e0ff */
[----:B------:R-:W-:Y:S01]  /*28660*/  IMAD.X R8, RZ, RZ, R6, P1 ;  /* 0x000000ffff087224 */ /* 0x000fe200008e0606 */
[----:B------:R-:W-:Y:S01]  /*28670*/  ISETP.GE.U32.AND P1, PT, R5, UR18, PT ;  /* 0x0000001205007c0c */ /* 0x000fe2000bf26070 */
[----:B------:R-:W-:Y:S01]  /*28680*/  UISETP.GE.U32.AND UP0, UPT, UR4, UR18, UPT ;  /* 0x000000120400728c */ /* 0x000fe2000bf06070 */
[C---:B------:R-:W-:Y:S01]  /*28690*/  IADD3 R9, P4, PT, R7.reuse, UR12, RZ ;  /* 0x0000000c07097c10 */ /* 0x040fe2000ff9e0ff */
[----:B------:R-:W-:Y:S01]  /*286a0*/  IMAD.X R10, RZ, RZ, R8, P2 ;  /* 0x000000ffff0a7224 */ /* 0x000fe200010e0608 */
[----:B------:R-:W-:Y:S01]  /*286b0*/  ISETP.GE.U32.AND.EX P0, PT, R6, UR19, PT, P0 ;  /* 0x0000001306007c0c */ /* 0x000fe2000bf06100 */
[----:B------:R-:W-:Y:S01]  /*286c0*/  UISETP.GE.U32.AND.EX UP0, UPT, UR5, UR19, UPT, UP0 ;  /* 0x000000130500728c */ /* 0x000fe2000bf06100 */
[----:B------:R-:W-:Y:S01]  /*286d0*/  ISETP.GE.U32.AND P2, PT, R7, UR18, PT ;  /* 0x0000001207007c0c */ /* 0x000fe2000bf46070 */
[----:B------:R-:W-:Y:S01]  /*286e0*/  IMAD.X R12, RZ, RZ, R10, P4 ;  /* 0x000000ffff0c7224 */ /* 0x000fe200020e060a */
[----:B------:R-:W-:-:S02]  /*286f0*/  ISETP.GE.U32.AND.EX P1, PT, R8, UR19, PT, P1 ;  /* 0x0000001308007c0c */ /* 0x000fc4000bf26110 */
[----:B------:R-:W-:Y:S02]  /*28700*/  ISETP.GE.U32.AND P3, PT, R9, UR18, PT ;  /* 0x0000001209007c0c */ /* 0x000fe4000bf66070 */
[----:B------:R-:W-:Y:S02]  /*28710*/  ISETP.GE.U32.AND.EX P2, PT, R10, UR19, PT, P2 ;  /* 0x000000130a007c0c */ /* 0x000fe4000bf46120 */
[----:B------:R-:W-:-:S03]  /*28720*/  ISETP.GE.U32.AND.EX P3, PT, R12, UR19, PT, P3 ;  /* 0x000000130c007c0c */ /* 0x000fc6000bf66130 */
[----:B------:R-:W-:-:S04]  /*28730*/  @!P0 LEA R2, P4, R3, UR6, 0x4 ;  /* 0x0000000603028c11 */ /* 0x000fc8000f8820ff */
[----:B------:R-:W-:Y:S02]  /*28740*/  @!P1 LEA R4, P5, R5, UR6, 0x4 ;  /* 0x0000000605049c11 */ /* 0x000fe4000f8a20ff */
[----:B------:R-:W-:Y:S02]  /*28750*/  @!P0 LEA.HI.X R3, R3, UR7, R6, 0x4, P4 ;  /* 0x0000000703038c11 */ /* 0x000fe4000a0f2406 */
[----:B------:R-:W-:Y:S02]  /*28760*/  @!P2 LEA R6, P4, R7, UR6, 0x4 ;  /* 0x000000060706ac11 */ /* 0x000fe4000f8820ff */
[----:B------:R-:W-:Y:S01]  /*28770*/  @!P1 LEA.HI.X R5, R5, UR7, R8, 0x4, P5 ;  /* 0x0000000705059c11 */ /* 0x000fe2000a8f2408 */
[----:B------:R2:W-:Y:S01]  /*28780*/  @!P0 STG.E.128 desc[UR16][R2.64], R20 ;  /* 0x0000001402008986 */ /* 0x0005e2000c101d10 */
[----:B------:R-:W-:Y:S02]  /*28790*/  @!P3 LEA R8, P5, R9, UR6, 0x4 ;  /* 0x000000060908bc11 */ /* 0x000fe4000f8a20ff */
[----:B------:R-:W-:Y:S01]  /*287a0*/  @!P2 LEA.HI.X R7, R7, UR7, R10, 0x4, P4 ;  /* 0x000000070707ac11 */ /* 0x000fe2000a0f240a */
[----:B------:R2:W-:Y:S01]  /*287b0*/  @!P1 STG.E.128 desc[UR16][R4.64], R40 ;  /* 0x0000002804009986 */ /* 0x0005e2000c101d10 */
[----:B------:R-:W-:-:S03]  /*287c0*/  @!P3 LEA.HI.X R9, R9, UR7, R12, 0x4, P5 ;  /* 0x000000070909bc11 */ /* 0x000fc6000a8f240c */
[----:B------:R2:W-:Y:S04]  /*287d0*/  @!P2 STG.E.128 desc[UR16][R6.64], R32 ;  /* 0x000000200600a986 */ /* 0x0005e8000c101d10 */
[----:B------:R2:W-:Y:S01]  /*287e0*/  @!P3 STG.E.128 desc[UR16][R8.64], R24 ;  /* 0x000000180800b986 */ /* 0x0005e2000c101d10 */
[----:B------:R-:W-:Y:S05]  /*287f0*/  BRA.U !UP0, `(.L_x_4370) ;  /* 0xfffffd7908907547 */ /* 0x000fea000b83ffff */
[----:B------:R-:W-:Y:S05]  /*28800*/  EXIT ;  /* 0x000000000000794d */ /* 0x000fea0003800000 */
.L_x_3975:
[----:B------:R-:W0:Y:S02]  /*28810*/  S2R R14, SR_TID.X ;  /* 0x00000000000e7919 */ /* 0x000e240000002100 */
[----:B0-----:R-:W-:-:S03]  /*28820*/  IMAD.WIDE.U32 R2, R14, 0x4, RZ ;  /* 0x000000040e027825 */ /* 0x001fc600078e00ff */
[----:B------:R-:W-:-:S04]  /*28830*/  ISETP.GE.U32.AND P0, PT, R2, UR20, PT ;  /* 0x0000001402007c0c */ /* 0x000fc8000bf06070 */
[----:B------:R-:W-:-:S13]  /*28840*/  ISETP.GE.AND.EX P0, PT, R3, UR4, PT, P0 ;  /* 0x0000000403007c0c */ /* 0x000fda000bf06300 */
[----:B------:R-:W-:Y:S05]  /*28850*/  @P0 EXIT ;  /* 0x000000000000094d */ /* 0x000fea0003800000 */
[----:B------:R-:W-:-:S07]  /*28860*/  IMAD.MOV.U32 R49, RZ, RZ, RZ ;  /* 0x000000ffff317224 */ /* 0x000fce00078e00ff */
.L_x_4765:
[C---:B------:R-:W-:Y:S01]  /*28870*/  IMAD.SHL.U32 R2, R14.reuse, 0x40, RZ ;  /* 0x000000400e027824 */ /* 0x040fe200078e00ff */
[----:B------:R-:W-:Y:S01]  /*28880*/  SHF.L.U64.HI R0, R14, 0x6, R49 ;  /* 0x000000060e007819 */ /* 0x000fe20000010231 */
[----:B------:R-:W0:Y:S03]  /*28890*/  LDCU.128 UR12, c[0x0][0xfd0] ;  /* 0x0001fa00ff0c77ac */ /* 0x000e260008000c00 */
[C---:B------:R-:W-:Y:S02]  /*288a0*/  IADD3 R4, P1, PT, R2.reuse, UR8, RZ ;  /* 0x0000000802047c10 */ /* 0x040fe4000ff3e0ff */
[----:B------:R-:W-:Y:S02]  /*288b0*/  IADD3 R2, P0, PT, R2, UR10, RZ ;  /* 0x0000000a02027c10 */ /* 0x000fe4000ff1e0ff */
[C---:B------:R-:W-:Y:S02]  /*288c0*/  IADD3.X R5, PT, PT, R0.reuse, UR9, RZ, P1, !PT ;  /* 0x0000000900057c10 */ /* 0x040fe40008ffe4ff */
[----:B------:R-:W-:-:S03]  /*288d0*/  IADD3.X R3, PT, PT, R0, UR11, RZ, P0, !PT ;  /* 0x0000000b00037c10 */ /* 0x000fc600087fe4ff */
[----:B------:R-:W0:Y:S04]  /*288e0*/  LDG.E.ENL2.256 R44, R60, desc[UR16][R4.64] ;  /* 0xfe000010043c797e */ /* 0x000e28000812192c */
[----:B------:R-:W2:Y:S04]  /*288f0*/  LDG.E.ENL2.256 R40, R16, desc[UR16][R2.64] ;  /* 0xfe0000100210797e */ /* 0x000ea80008121928 */
[----:B------:R1:W5:Y:S04]  /*28900*/  LDG.E.ENL2.256 R32, R36, desc[UR16][R2.64+0x20] ;  /* 0xfe0001100224797e */ /* 0x0003680008121920 */
[----:B------:R1:W5:Y:S01]  /*28910*/  LDG.E.ENL2.256 R24, R28, desc[UR16][R4.64+0x20] ;  /* 0xfe000110041c797e */ /* 0x0003620008121918 */
[----:B------:R-:W-:Y:S01]  /*28920*/  BSSY.RECONVERGENT B1, `(.L_x_4371) ;  /* 0x00007da000017945 */ /* 0x000fe20003800200 */
[----:B0-----:R-:W-:-:S02]  /*28930*/  DMUL R20, R62, UR14 ;  /* 0x0000000e3e147c28 */ /* 0x001fc40008000000 */
[----:B------:R-:W-:Y:S02]  /*28940*/  DMUL R62, R62, UR12 ;  /* 0x0000000c3e3e7c28 */ /* 0x000fe40008000000 */
[----:B--2---:R-:W-:Y:S02]  /*28950*/  DSETP.NAN.AND P0, PT, R18, R18, PT ;  /* 0x000000121200722a */ /* 0x004fe40003f08000 */
[----:B------:R-:W-:Y:S02]  /*28960*/  DSETP.NUM.AND P1, PT, R16, R16, PT ;  /* 0x000000101000722a */ /* 0x000fe40003f27000 */
[C---:B------:R-:W-:Y:S02]  /*28970*/  DFMA R20, R60.reuse, UR12, -R20 ;  /* 0x0000000c3c147c2b */ /* 0x040fe40008000814 */
[----:B------:R-:W-:-:S10]  /*28980*/  DFMA R60, R60, UR14, R62 ;  /* 0x0000000e3c3c7c2b */ /* 0x000fd4000800003e */
[----:B-1----:R-:W-:Y:S05]  /*28990*/  @!P0 BRA P1, `(.L_x_4372) ;  /* 0x0000000c005c8947 */ /* 0x002fea0000800000 */
        /* <DEDUP_REMOVED lines=29> */
[----:B------:R-:W-:Y:S01]  /*28b70*/  IMAD.MOV.U32 R23, RZ, RZ, 0x43300000 ;  /* 0x43300000ff177424 */ /* 0x000fe200078e00ff */
[----:B------:R-:W-:Y:S01]  /*28b80*/  ISETP.GE.U32.AND P0, PT, R3, 0x3ff6a09f, PT ;  /* 0x3ff6a09f0300780c */ /* 0x000fe20003f06070 */
[----:B------:R-:W-:Y:S01]  /*28b90*/  UMOV UR14, 0x80000000 ;  /* 0x80000000000e7882 */ /* 0x000fe20000000000 */
[----:B------:R-:W-:-:S11]  /*28ba0*/  UMOV UR15, 0x43300000 ;  /* 0x43300000000f7882 */ /* 0x000fd60000000000 */
        /* <DEDUP_REMOVED lines=52> */
.L_x_4374:
[----:B------:R-:W-:Y:S01]  /*28ef0*/  IMAD.MOV.U32 R2, RZ, RZ, 0x0 ;  /* 0x00000000ff027424 */ /* 0x000fe200078e00ff */
[----:B------:R-:W-:Y:S01]  /*28f00*/  LOP3.LUT P0, RZ, R5, 0x7fffffff, RZ, 0xc0, !PT ;  /* 0x7fffffff05ff7812 */ /* 0x000fe2000780c0ff */
[----:B------:R-:W-:-:S06]  /*28f10*/  IMAD.MOV.U32 R3, RZ, RZ, 0x7ff00000 ;  /* 0x7ff00000ff037424 */ /* 0x000fcc00078e00ff */
[----:B------:R-:W-:-:S10]  /*28f20*/  DFMA R2, R4, R2, +INF ;  /* 0x7ff000000402742b */ /* 0x000fd40000000002 */
[----:B------:R-:W-:Y:S02]  /*28f30*/  FSEL R2, R2, RZ, P0 ;  /* 0x000000ff02027208 */ /* 0x000fe40000000000 */
[----:B------:R-:W-:-:S07]  /*28f40*/  FSEL R3, R3, -QNAN , P0 ;  /* 0xfff0000003037808 */ /* 0x000fce0000000000 */
.L_x_4375:
[----:B------:R-:W-:Y:S05]  /*28f50*/  BSYNC.RECONVERGENT B0 ;  /* 0x0000000000007941 */ /* 0x000fea0003800200 */
.L_x_4373:
        /* <DEDUP_REMOVED lines=26> */
.L_x_4377:
[----:B------:R-:W-:Y:S05]  /*29100*/  BSYNC.RECONVERGENT B2 ;  /* 0x0000000000027941 */ /* 0x000fea0003800200 */
.L_x_4376:
        /* <DEDUP_REMOVED lines=96> */
.L_x_4372:
        /* <DEDUP_REMOVED lines=36> */
.L_x_4381:
[----:B------:R-:W-:Y:S05]  /*29950*/  BSYNC.RECONVERGENT B2 ;  /* 0x0000000000027941 */ /* 0x000fea0003800200 */
.L_x_4380:
        /* <DEDUP_REMOVED lines=23> */
.L_x_4383:
[----:B------:R-:W-:Y:S05]  /*29ad0*/  BSYNC.RECONVERGENT B2 ;  /* 0x0000000000027941 */ /* 0x000fea0003800200 */
.L_x_4382:
[----:B------:R-:W-:Y:S01]  /*29ae0*/  DADD R6, -RZ, |R2| ;  /* 0x00000000ff067229 */ /* 0x000fe20000000502 */
[----:B------:R-:W-:Y:S01]  /*29af0*/  UMOV UR12, 0xffffffff ;  /* 0xffffffff000c7882 */ /* 0x000fe20000000000 */
[----:B------:R-:W-:Y:S01]  /*29b00*/  DADD R54, -RZ, |R54| ;  /* 0x00000000ff367229 */ /* 0x000fe20000000536 */
[----:B------:R-:W-:Y:S01]  /*29b10*/  IMAD.MOV.U32 R2, RZ, RZ, RZ ;  /* 0x000000ffff027224 */ /* 0x000fe200078e00ff */
        /* <DEDUP_REMOVED lines=40> */
[----:B------:R-:W-:Y:S02]  /*29da0*/  @!P1 FSEL R15, R23, R9, !P0 ;  /* 0x00000009170f9208 */ /* 0x000fe40004000000 */
[----:B------:R-:W-:Y:S02]  /*29db0*/  @!P1 FSEL R12, R22, R8, !P0 ;  /* 0x00000008160c9208 */ /* 0x000fe40004000000 */
[----:B------:R-:W-:Y:S01]  /*29dc0*/  ISETP.GT.AND P2, PT, R15, 0xfffff, PT ;  /* 0x000fffff0f00780c */ /* 0x000fe20003f44270 */
[----:B------:R-:W-:Y:S02]  /*29dd0*/  IMAD.MOV.U32 R3, RZ, RZ, R15 ;  /* 0x000000ffff037224 */ /* 0x000fe400078e000f */
[----:B------:R-:W-:-:S10]  /*29de0*/  IMAD.MOV.U32 R2, RZ, RZ, R12 ;  /* 0x000000ffff027224 */ /* 0x000fd400078e000c */
[----:B------:R-:W-:-:S10]  /*29df0*/  @!P2 DMUL R2, R2, 1.80143985094819840000e+16 ;  /* 0x435000000202a828 */ /* 0x000fd40000000000 */
[----:B------:R-:W-:Y:S02]  /*29e00*/  @!P2 IMAD.MOV.U32 R15, RZ, RZ, R3 ;  /* 0x000000ffff0fa224 */ /* 0x000fe400078e0003 */
[----:B------:R-:W-:Y:S02]  /*29e10*/  @!P2 IMAD.MOV.U32 R12, RZ, RZ, R2 ;  /* 0x000000ffff0ca224 */ /* 0x000fe400078e0002 */
[----:B------:R-:W-:-:S05]  /*29e20*/  VIADD R0, R15, 0xffffffff ;  /* 0xffffffff0f007836 */ /* 0x000fca0000000000 */
[----:B------:R-:W-:Y:S01]  /*29e30*/  ISETP.GT.U32.AND P0, PT, R0, 0x7feffffe, PT ;  /* 0x7feffffe0000780c */ /* 0x000fe20003f04070 */
[----:B------:R-:W-:Y:S02]  /*29e40*/  IMAD.MOV.U32 R0, RZ, RZ, -0x3ff ;  /* 0xfffffc01ff007424 */ /* 0x000fe400078e00ff */
[----:B------:R-:W-:-:S10]  /*29e50*/  @!P2 IMAD.MOV.U32 R0, RZ, RZ, -0x435 ;  /* 0xfffffbcbff00a424 */ /* 0x000fd400078e00ff */
        /* <DEDUP_REMOVED lines=66> */
.L_x_4385:
[----:B------:R-:W-:Y:S01]  /*2a280*/  IMAD.MOV.U32 R4, RZ, RZ, 0x0 ;  /* 0x00000000ff047424 */ /* 0x000fe200078e00ff */
[----:B------:R-:W-:Y:S01]  /*2a290*/  LOP3.LUT P0, RZ, R3, 0x7fffffff, RZ, 0xc0, !PT ;  /* 0x7fffffff03ff7812 */ /* 0x000fe2000780c0ff */
[----:B------:R-:W-:-:S06]  /*2a2a0*/  IMAD.MOV.U32 R5, RZ, RZ, 0x7ff00000 ;  /* 0x7ff00000ff057424 */ /* 0x000fcc00078e00ff */
[----:B------:R-:W-:-:S10]  /*2a2b0*/  DFMA R4, R2, R4, +INF ;  /* 0x7ff000000204742b */ /* 0x000fd40000000004 */
[----:B------:R-:W-:Y:S02]  /*2a2c0*/  FSEL R2, R4, RZ, P0 ;  /* 0x000000ff04027208 */ /* 0x000fe40000000000 */
[----:B------:R-:W-:-:S07]  /*2a2d0*/  FSEL R3, R5, -QNAN , P0 ;  /* 0xfff0000005037808 */ /* 0x000fce0000000000 */
.L_x_4386:
[----:B------:R-:W-:Y:S05]  /*2a2e0*/  BSYNC.RECONVERGENT B0 ;  /* 0x0000000000007941 */ /* 0x000fea0003800200 */
.L_x_4384:
        /* <DEDUP_REMOVED lines=26> */
.L_x_4388:
[----:B------:R-:W-:Y:S05]  /*2a490*/  BSYNC.RECONVERGENT B2 ;  /* 0x0000000000027941 */ /* 0x000fea0003800200 */
.L_x_4387:
        /* <DEDUP_REMOVED lines=97> */
.L_x_4379:
[----:B------:R-:W-:-:S14]  /*2aab0*/  DSETP.NEU.AND P0, PT, R6, 1, PT ;  /* 0x3ff000000600742a */ /* 0x000fdc0003f0d000 */
[----:B------:R-:W-:Y:S05]  /*2aac0*/  @P0 BRA `(.L_x_4389) ;  /* 0x0000001400200947 */ /* 0x000fea0003800000 */
[----:B------:R-:W-:Y:S01]  /*2aad0*/  UMOV UR12, 0x6a3f9475 ;  /* 0x6a3f9475000c7882 */ /* 0x000fe20000000000 */
[----:B------:R-:W-:Y:S02]  /*2aae0*/  UMOV UR13, 0x20ca2fe7 ;  /* 0x20ca2fe7000d7882 */ /* 0x000fe40000000000 */
[----:B------:R-:W-:-:S14]  /*2aaf0*/  DSETP.GEU.AND P0, PT, R4, UR12, PT ;  /* 0x0000000c04007e2a */ /* 0x000fdc000bf0e000 */
[----:B------:R-:W-:Y:S05]  /*2ab00*/  @P0 BRA `(.L_x_4390) ;  /* 0x0000000400600947 */ /* 0x000fea0003800000 */
[----:B------:R-:W-:Y:S01]  /*2ab10*/  DMUL R2, R4, R4 ;  /* 0x0000000404027228 */ /* 0x000fe20000000000 */
[----:B------:R-:W-:Y:S01]  /*2ab20*/  IMAD.MOV.U32 R6, RZ, RZ, -0x2449a4b7 ;  /* 0xdbb65b49ff067424 */ /* 0x000fe200078e00ff */
[----:B------:R-:W-:Y:S01]  /*2ab30*/  UMOV UR12, 0x2a25ff7e ;  /* 0x2a25ff7e000c7882 */ /* 0x000fe20000000000 */
[----:B------:R-:W-:Y:S01]  /*2ab40*/  IMAD.MOV.U32 R7, RZ, RZ, 0x3f2d3b63 ;  /* 0x3f2d3b63ff077424 */ /* 0x000fe200078e00ff */
[----:B------:R-:W-:Y:S01]  /*2ab50*/  UMOV UR13, 0x3ef53e1d ;  /* 0x3ef53e1d000d7882 */ /* 0x000fe20000000000 */
[----:B------:R-:W-:Y:S01]  /*2ab60*/  ISETP.GE.AND P2, PT, R17, RZ, PT ;  /* 0x000000ff1100720c */ /* 0x000fe20003f46270 */
[----:B------:R-:W-:Y:S02]  /*2ab70*/  @!P1 IMAD.MOV.U32 R10, RZ, RZ, 0x54442d18 ;  /* 0x54442d18ff0a9424 */ /* 0x000fe400078e00ff */
[----:B------:R-:W-:Y:S01]  /*2ab80*/  @!P1 IMAD.MOV.U32 R11, RZ, RZ, 0x3ff921fb ;  /* 0x3ff921fbff0b9424 */ /* 0x000fe200078e00ff */
[----:B------:R-:W-:Y:S01]  /*2ab90*/  DFMA R6, R2, -UR12, R6 ;  /* 0x8000000c02067c2b */ /* 0x000fe20008000006 */
[----:B------:R-:W-:Y:S01]  /*2aba0*/  UMOV UR12, 0x8dde082e ;  /* 0x8dde082e000c7882 */ /* 0x000fe20000000000 */
[----:B------:R-:W-:Y:S01]  /*2abb0*/  UMOV UR13, 0x3f531278 ;  /* 0x3f531278000d7882 */ /* 0x000fe20000000000 */
[----:B------:R-:W-:Y:S01]  /*2abc0*/  @!P1 PLOP3.LUT P0, PT, P2, PT, PT, 0x80, 0x8 ;  /* 0x000000000008981c */ /* 0x000fe2000170f070 */
[----:B------:R-:W-:-:S04]  /*2abd0*/  IMAD.MOV.U32 R0, RZ, RZ, 0x7f3321d2 ;  /* 0x7f3321d2ff007424 */ /* 0x000fc800078e00ff */
        /* <DEDUP_REMOVED lines=65> */
[----:B------:R-:W-:Y:S01]  /*2aff0*/  FSEL R13, R6, 1.8213495016098022461, !P0 ;  /* 0x3fe921fb060d7808 */ /* 0x000fe20004000000 */
[----:B------:R-:W-:-:S04]  /*2b000*/  DMUL R6, R4, 0.5 ;  /* 0x3fe0000004067828 */ /* 0x000fc80000000000 */
[----:B------:R-:W-:Y:S01]  /*2b010*/  FSEL R3, R13, R3, !P1 ;  /* 0x000000030d037208 */ /* 0x000fe20004800000 */
[----:B------:R-:W-:Y:S01]  /*2b020*/  DSETP.NAN.AND P0, PT, R8, R8, PT ;  /* 0x000000080800722a */ /* 0x000fe20003f08000 */
[----:B------:R-:W-:Y:S02]  /*2b030*/  FSEL R11, R11, R2, !P1 ;  /* 0x000000020b0b7208 */ /* 0x000fe40004800000 */
[----:B------:R-:W-:Y:S01]  /*2b040*/  LOP3.LUT R19, R3, 0x80000000, R19, 0xb8, !PT ;  /* 0x8000000003137812 */ /* 0x000fe200078eb813 */
[----:B------:R-:W-:Y:S02]  /*2b050*/  DMUL R2, R4, R6 ;  /* 0x0000000604027228 */ /* 0x000fe40000000000 */
[----:B------:R-:W-:Y:S02]  /*2b060*/  FSEL R6, R8, R11, P0 ;  /* 0x0000000b08067208 */ /* 0x000fe40000000000 */
[----:B------:R-:W-:Y:S01]  /*2b070*/  FSEL R7, R9, R19, P0 ;  /* 0x0000001309077208 */ /* 0x000fe20000000000 */
[----:B------:R-:W-:Y:S06]  /*2b080*/  BRA `(.L_x_4378) ;  /* 0x00000054008c7947 */ /* 0x000fec0003800000 */
.L_x_4390:
        /* <DEDUP_REMOVED lines=29> */
.L_x_4394:
[----:B------:R-:W-:Y:S05]  /*2b260*/  BSYNC.RECONVERGENT B3 ;  /* 0x0000000000037941 */ /* 0x000fea0003800200 */
.L_x_4393:
        /* <DEDUP_REMOVED lines=30> */
.L_x_4392:
        /* <DEDUP_REMOVED lines=77> */
.L_x_4396:
[----:B------:R-:W-:Y:S01]  /*2b920*/  IMAD.MOV.U32 R2, RZ, RZ, 0x0 ;  /* 0x00000000ff027424 */ /* 0x000fe200078e00ff */
[----:B------:R-:W-:Y:S01]  /*2b930*/  LOP3.LUT P0, RZ, R5, 0x7fffffff, RZ, 0xc0, !PT ;  /* 0x7fffffff05ff7812 */ /* 0x000fe2000780c0ff */
[----:B------:R-:W-:-:S06]  /*2b940*/  IMAD.MOV.U32 R3, RZ, RZ, 0x7ff00000 ;  /* 0x7ff00000ff037424 */ /* 0x000fcc00078e00ff */
[----:B------:R-:W-:-:S10]  /*2b950*/  DFMA R2, R4, R2, +INF ;  /* 0x7ff000000402742b */ /* 0x000fd40000000002 */
[----:B------:R-:W-:Y:S02]  /*2b960*/  FSEL R2, R2, RZ, P0 ;  /* 0x000000ff02027208 */ /* 0x000fe40000000000 */
[----:B------:R-:W-:-:S07]  /*2b970*/  FSEL R3, R3, -QNAN , P0 ;  /* 0xfff0000003037808 */ /* 0x000fce0000000000 */
.L_x_4395:
[----:B------:R-:W-:Y:S05]  /*2b980*/  BSYNC.RECONVERGENT B2 ;  /* 0x0000000000027941 */ /* 0x000fea0003800200 */
.L_x_4391:
        /* <DEDUP_REMOVED lines=92> */
.L_x_4389:
        /* <DEDUP_REMOVED lines=142> */
.L_x_4399:
[----:B------:R-:W-:Y:S01]  /*2c830*/  IMAD.MOV.U32 R8, RZ, RZ, 0x0 ;  /* 0x00000000ff087424 */ /* 0x000fe200078e00ff */
[----:B------:R-:W-:Y:S01]  /*2c840*/  LOP3.LUT P0, RZ, R3, 0x7fffffff, RZ, 0xc0, !PT ;  /* 0x7fffffff03ff7812 */ /* 0x000fe2000780c0ff */
[----:B------:R-:W-:-:S06]  /*2c850*/  IMAD.MOV.U32 R9, RZ, RZ, 0x7ff00000 ;  /* 0x7ff00000ff097424 */ /* 0x000fcc00078e00ff */
[----:B------:R-:W-:-:S10]  /*2c860*/  DFMA R8, R2, R8, +INF ;  /* 0x7ff000000208742b */ /* 0x000fd40000000008 */
[----:B------:R-:W-:Y:S02]  /*2c870*/  FSEL R2, R8, RZ, P0 ;  /* 0x000000ff08027208 */ /* 0x000fe40000000000 */
[----:B------:R-:W-:-:S07]  /*2c880*/  FSEL R3, R9, -QNAN , P0 ;  /* 0xfff0000009037808 */ /* 0x000fce0000000000 */
.L_x_4400:
[----:B------:R-:W-:Y:S05]  /*2c890*/  BSYNC.RECONVERGENT B0 ;  /* 0x0000000000007941 */ /* 0x000fea0003800200 */
.L_x_4398:
        /* <DEDUP_REMOVED lines=19> */
.L_x_4402:
[----:B------:R-:W-:Y:S05]  /*2c9d0*/  BSYNC.RECONVERGENT B2 ;  /* 0x0000000000027941 */ /* 0x000fea0003800200 */
.L_x_4401:
        /* <DEDUP_REMOVED lines=96> */
.L_x_4397:
        /* <DEDUP_REMOVED lines=14> */
[----:B------:R-:W-:Y:S01]  /*2d0c0*/  BSSY.RECONVERGENT B3, `(.L_x_4406) ;  /* 0x0000018000037945 */ /* 0x000fe20003800200 */
[----:B------:R-:W-:-:S06]  /*2d0d0*/  FSEL R5, R11, R9, !P1 ;  /* 0x000000090b057208 */ /* 0x000fcc0004800000 */
[----:B------:R-:W-:Y:S01]  /*2d0e0*/  DFMA R2, R4, R4, R2 ;  /* 0x000000040402722b */ /* 0x000fe20000000002 */
[----:B------:R-:W-:-:S07]  /*2d0f0*/  IMAD.MOV.U32 R4, RZ, RZ, 0x1 ;  /* 0x00000001ff047424 */ /* 0x000fce00078e00ff */
        /* <DEDUP_REMOVED lines=20> */
.L_x_4407:
[----:B------:R-:W-:Y:S05]  /*2d240*/  BSYNC.RECONVERGENT B3 ;  /* 0x0000000000037941 */ /* 0x000fea0003800200 */
.L_x_4406:
        /* <DEDUP_REMOVED lines=30> */
.L_x_4405:
        /* <DEDUP_REMOVED lines=77> */
.L_x_4409:
[----:B------:R-:W-:Y:S01]  /*2d900*/  IMAD.MOV.U32 R2, RZ, RZ, 0x0 ;  /* 0x00000000ff027424 */ /* 0x000fe200078e00ff */
[----:B------:R-:W-:Y:S01]  /*2d910*/  LOP3.LUT P0, RZ, R5, 0x7fffffff, RZ, 0xc0, !PT ;  /* 0x7fffffff05ff7812 */ /* 0x000fe2000780c0ff */
[----:B------:R-:W-:-:S06]  /*2d920*/  IMAD.MOV.U32 R3, RZ, RZ, 0x7ff00000 ;  /* 0x7ff00000ff037424 */ /* 0x000fcc00078e00ff */
[----:B------:R-:W-:-:S10]  /*2d930*/  DFMA R2, R4, R2, +INF ;  /* 0x7ff000000402742b */ /* 0x000fd40000000002 */
[----:B------:R-:W-:Y:S02]  /*2d940*/  FSEL R2, R2, RZ, P0 ;  /* 0x000000ff02027208 */ /* 0x000fe40000000000 */
[----:B------:R-:W-:-:S07]  /*2d950*/  FSEL R3, R3, -QNAN , P0 ;  /* 0xfff0000003037808 */ /* 0x000fce0000000000 */
.L_x_4408:
[----:B------:R-:W-:Y:S05]  /*2d960*/  BSYNC.RECONVERGENT B2 ;  /* 0x0000000000027941 */ /* 0x000fea0003800200 */
.L_x_4404:
        /* <DEDUP_REMOVED lines=26> */
.L_x_4411:
[----:B------:R-:W-:Y:S05]  /*2db10*/  BSYNC.RECONVERGENT B2 ;  /* 0x0000000000027941 */ /* 0x000fea0003800200 */
.L_x_4410:
        /* <DEDUP_REMOVED lines=97> */
.L_x_4403:
        /* <DEDUP_REMOVED lines=85> */
.L_x_4414:
[----:B------:R-:W-:Y:S01]  /*2e680*/  IMAD.MOV.U32 R4, RZ, RZ, 0x0 ;  /* 0x00000000ff047424 */ /* 0x000fe200078e00ff */
[----:B------:R-:W-:Y:S01]  /*2e690*/  LOP3.LUT P0, RZ, R3, 0x7fffffff, RZ, 0xc0, !PT ;  /* 0x7fffffff03ff7812 */ /* 0x000fe2000780c0ff */
[----:B------:R-:W-:-:S06]  /*2e6a0*/  IMAD.MOV.U32 R5, RZ, RZ, 0x7ff00000 ;  /* 0x7ff00000ff057424 */ /* 0x000fcc00078e00ff */
[----:B------:R-:W-:-:S10]  /*2e6b0*/  DFMA R4, R2, R4, +INF ;  /* 0x7ff000000204742b */ /* 0x000fd40000000004 */
[----:B------:R-:W-:Y:S02]  /*2e6c0*/  FSEL R2, R4, RZ, P0 ;  /* 0x000000ff04027208 */ /* 0x000fe40000000000 */
[----:B------:R-:W-:-:S07]  /*2e6d0*/  FSEL R3, R5, -QNAN , P0 ;  /* 0xfff0000005037808 */ /* 0x000fce0000000000 */
.L_x_4415:
[----:B------:R-:W-:Y:S05]  /*2e6e0*/  BSYNC.RECONVERGENT B0 ;  /* 0x0000000000007941 */ /* 0x000fea0003800200 */
.L_x_4413:
        /* <DEDUP_REMOVED lines=23> */
.L_x_4417:
[----:B------:R-:W-:Y:S05]  /*2e860*/  BSYNC.RECONVERGENT B2 ;  /* 0x0000000000027941 */ /* 0x000fea0003800200 */
.L_x_4416:
        /* <DEDUP_REMOVED lines=97> */
.L_x_4412:
        /* <DEDUP_REMOVED lines=23> */
[----:B------:R-:W-:Y:S02]  /*2eff0*/  DMUL R62, R52, R12 ;  /* 0x0000000c343e7228 */ /* 0x000fe40000000000 */
[----:B------:R-:W-:Y:S02]  /*2f000*/  DMUL R8, R2, R8 ;  /* 0x0000000802087228 */ /* 0x000fe40000000000 */
[C---:B------:R-:W-:Y:S02]  /*2f010*/  DMUL R12, R56.reuse, R12 ;  /* 0x0000000c380c7228 */ /* 0x040fe40000000000 */
[----:B------:R-:W-:Y:S02]  /*2f020*/  DMUL R6, R56, R50 ;  /* 0x0000003238067228 */ /* 0x000fe40000000000 */
[----:B------:R-:W-:-:S02]  /*2f030*/  DMUL R10, R10, R10 ;  /* 0x0000000a0a0a7228 */ /* 0x000fc40000000000 */
[----:B------:R-:W-:Y:S02]  /*2f040*/  DMUL R2, R2, R2 ;  /* 0x0000000202027228 */ /* 0x000fe40000000000 */
[----:B------:R-:W-:Y:S02]  /*2f050*/  DMUL R52, R52, R52 ;  /* 0x0000003434347228 */ /* 0x000fe40000000000 */
[----:B------:R-:W-:-:S11]  /*2f060*/  DMUL R56, R56, R56 ;  /* 0x0000003838387228 */ /* 0x000fd60000000000 */
.L_x_4419:
        /* <DEDUP_REMOVED lines=75> */
[----:B------:R-:W-:Y:S02]  /*2f520*/  IMAD.MOV.U32 R57, RZ, RZ, R51 ;  /* 0x000000ffff397224 */ /* 0x000fe400078e0033 */
[----:B------:R-:W-:-:S02]  /*2f530*/  IMAD.MOV.U32 R6, RZ, RZ, R0 ;  /* 0x000000ffff067224 */ /* 0x000fc400078e0000 */
[----:B------:R-:W-:Y:S01]  /*2f540*/  IMAD.MOV.U32 R7, RZ, RZ, R15 ;  /* 0x000000ffff077224 */ /* 0x000fe200078e000f */
[----:B------:R-:W-:Y:S06]  /*2f550*/  @!P0 BRA `(.L_x_4419) ;  /* 0xfffffff800c48947 */ /* 0x000fec000383ffff */
[----:B------:R-:W-:Y:S05]  /*2f560*/  BSYNC.RECONVERGENT B0 ;  /* 0x0000000000007941 */ /* 0x000fea0003800200 */
.L_x_4418:
        /* <DEDUP_REMOVED lines=39> */
.L_x_4423:
[----:B------:R-:W-:Y:S05]  /*2f7e0*/  BSYNC.RECONVERGENT B3 ;  /* 0x0000000000037941 */ /* 0x000fea0003800200 */
.L_x_4422:
        /* <DEDUP_REMOVED lines=30> */
.L_x_4421:
        /* <DEDUP_REMOVED lines=77> */
.L_x_4425:
[----:B------:R-:W-:Y:S01]  /*2fea0*/  IMAD.MOV.U32 R2, RZ, RZ, 0x0 ;  /* 0x00000000ff027424 */ /* 0x000fe200078e00ff */
[----:B------:R-:W-:Y:S01]  /*2feb0*/  LOP3.LUT P0, RZ, R5, 0x7fffffff, RZ, 0xc0, !PT ;  /* 0x7fffffff05ff7812 */ /* 0x000fe2000780c0ff */
[----:B------:R-:W-:-:S06]  /*2fec0*/  IMAD.MOV.U32 R3, RZ, RZ, 0x7ff00000 ;  /* 0x7ff00000ff037424 */ /* 0x000fcc00078e00ff */
[----:B------:R-:W-:-:S10]  /*2fed0*/  DFMA R2, R4, R2, +INF ;  /* 0x7ff000000402742b */ /* 0x000fd40000000002 */
[----:B------:R-:W-:Y:S02]  /*2fee0*/  FSEL R2, R2, RZ, P0 ;  /* 0x000000ff02027208 */ /* 0x000fe40000000000 */
[----:B------:R-:W-:-:S07]  /*2fef0*/  FSEL R3, R3, -QNAN , P0 ;  /* 0xfff0000003037808 */ /* 0x000fce0000000000 */
.L_x_4424:
[----:B------:R-:W-:Y:S05]  /*2ff00*/  BSYNC.RECONVERGENT B2 ;  /* 0x0000000000027941 */ /* 0x000fea0003800200 */
.L_x_4420:
        /* <DEDUP_REMOVED lines=26> */
.L_x_4427:
[----:B------:R-:W-:Y:S05]  /*300b0*/  BSYNC.RECONVERGENT B2 ;  /* 0x0000000000027941 */ /* 0x000fea0003800200 */
.L_x_4426:
        /* <DEDUP_REMOVED lines=96> */
.L_x_4378:
[----:B------:R-:W-:Y:S05]  /*306c0*/  BSYNC.RECONVERGENT B1 ;  /* 0x0000000000017941 */ /* 0x000fea0003800200 */
.L_x_4371:
[-C--:B------:R-:W-:Y:S01]  /*306d0*/  DMUL R22, R20, R6.reuse ;  /* 0x0000000614167228 */ /* 0x080fe20000000000 */
[----:B------:R-:W-:Y:S01]  /*306e0*/  BSSY.RECONVERGENT B2, `(.L_x_4428) ;  /* 0x000023f000027945 */ /* 0x000fe20003800200 */
[----:B------:R-:W-:-:S06]  /*306f0*/  DMUL R6, R60, R6 ;  /* 0x000000063c067228 */ /* 0x000fcc0000000000 */
[-C--:B------:R-:W-:Y:S02]  /*30700*/  DFMA R22, R60, R2.reuse, R22 ;  /* 0x000000023c16722b */ /* 0x080fe40000000016 */
[----:B------:R-:W-:-:S08]  /*30710*/  DFMA R8, R20, R2, -R6 ;  /* 0x000000021408722b */ /* 0x000fd00000000806 */
[----:B------:R-:W-:-:S04]  /*30720*/  LOP3.LUT R5, R23, 0x7fffffff, RZ, 0xc0, !PT ;  /* 0x7fffffff17057812 */ /* 0x000fc800078ec0ff */
        /* <DEDUP_REMOVED lines=62> */
.L_x_4429:
        /* <DEDUP_REMOVED lines=29> */
.L_x_4435:
[----:B------:R-:W-:Y:S05]  /*30ce0*/  BSYNC.RECONVERGENT B4 ;  /* 0x0000000000047941 */ /* 0x000fea0003800200 */
.L_x_4434:
[----:B------:R-:W-:-:S07]  /*30cf0*/  VIADD R0, R2, 0x1 ;  /* 0x0000000102007836 */ /* 0x000fce0000000000 */
.L_x_4433:
[----:B------:R-:W-:Y:S05]  /*30d00*/  BSYNC.RECONVERGENT B3 ;  /* 0x0000000000037941 */ /* 0x000fea0003800200 */
.L_x_4432:
        /* <DEDUP_REMOVED lines=55> */
.L_x_4437:
[----:B------:R-:W-:Y:S05]  /*31080*/  BSYNC.RECONVERGENT B3 ;  /* 0x0000000000037941 */ /* 0x000fea0003800200 */
.L_x_4436:
        /* <DEDUP_REMOVED lines=30> */
.L_x_4431:
        /* <DEDUP_REMOVED lines=15> */
.L_x_4438:
        /* <DEDUP_REMOVED lines=64> */
.L_x_4441:
[----:B------:R-:W-:Y:S05]  /*31760*/  BSYNC.RECONVERGENT B0 ;  /* 0x0000000000007941 */ /* 0x000fea0003800200 */
.L_x_4440:
        /* <DEDUP_REMOVED lines=36> */
.L_x_4445:
[----:B------:R-:W-:Y:S05]  /*319b0*/  BSYNC.RECONVERGENT B4 ;  /* 0x0000000000047941 */ /* 0x000fea0003800200 */
.L_x_4444:
[----:B------:R-:W-:-:S07]  /*319c0*/  VIADD R0, R2, 0x1 ;  /* 0x0000000102007836 */ /* 0x000fce0000000000 */
.L_x_4443:
[----:B------:R-:W-:Y:S05]  /*319d0*/  BSYNC.RECONVERGENT B3 ;  /* 0x0000000000037941 */ /* 0x000fea0003800200 */
.L_x_4442:
        /* <DEDUP_REMOVED lines=58> */
.L_x_4447:
[----:B------:R-:W-:Y:S05]  /*31d80*/  BSYNC.RECONVERGENT B3 ;  /* 0x0000000000037941 */ /* 0x000fea0003800200 */
.L_x_4446:
        /* <DEDUP_REMOVED lines=37> */
.L_x_4439:
        /* <DEDUP_REMOVED lines=60> */
.L_x_4449:
[----:B------:R-:W-:Y:S05]  /*323a0*/  BSYNC.RECONVERGENT B0 ;  /* 0x0000000000007941 */ /* 0x000fea0003800200 */
.L_x_4448:
        /* <DEDUP_REMOVED lines=24> */
.L_x_4453:
[----:B------:R-:W-:Y:S05]  /*32530*/  BSYNC.RECONVERGENT B4 ;  /* 0x0000000000047941 */ /* 0x000fea0003800200 */
.L_x_4452:
[----:B------:R-:W-:-:S07]  /*32540*/  VIADD R0, R2, 0x1 ;  /* 0x0000000102007836 */ /* 0x000fce0000000000 */
.L_x_4451:
[----:B------:R-:W-:Y:S05]  /*32550*/  BSYNC.RECONVERGENT B3 ;  /* 0x0000000000037941 */ /* 0x000fea0003800200 */
.L_x_4450:
        /* <DEDUP_REMOVED lines=55> */
.L_x_4455:
[----:B------:R-:W-:Y:S05]  /*328d0*/  BSYNC.RECONVERGENT B3 ;  /* 0x0000000000037941 */ /* 0x000fea0003800200 */
.L_x_4454:
        /* <DEDUP_REMOVED lines=31> */
.L_x_4430:
[----:B------:R-:W-:Y:S05]  /*32ad0*/  BSYNC.RECONVERGENT B2 ;  /* 0x0000000000027941 */ /* 0x000fea0003800200 */
.L_x_4428:
        /* <DEDUP_REMOVED lines=55> */
[----:B------:R-:W-:-:S10]  /*32e50*/  DADD R46, R46, 1 ;  /* 0x3ff000002e2e7429 */ /* 0x000fd40000000000 */
[----:B------:R-:W-:Y:S01]  /*32e60*/  ISETP.GT.AND P0, PT, R47, 0xfffff, PT ;  /* 0x000fffff2f00780c */ /* 0x000fe20003f04270 */
[----:B------:R-:W-:Y:S02]  /*32e70*/  IMAD.MOV.U32 R4, RZ, RZ, R46 ;  /* 0x000000ffff047224 */ /* 0x000fe400078e002e */
[----:B------:R-:W-:-:S10]  /*32e80*/  IMAD.MOV.U32 R5, RZ, RZ, R47 ;  /* 0x000000ffff057224 */ /* 0x000fd400078e002f */
[----:B------:R-:W-:-:S10]  /*32e90*/  @!P0 DMUL R4, R4, 1.80143985094819840000e+16 ;  /* 0x4350000004048828 */ /* 0x000fd40000000000 */
[----:B------:R-:W-:Y:S02]  /*32ea0*/  @!P0 IMAD.MOV.U32 R47, RZ, RZ, R5 ;  /* 0x000000ffff2f8224 */ /* 0x000fe400078e0005 */
[----:B------:R-:W-:Y:S02]  /*32eb0*/  @!P0 IMAD.MOV.U32 R46, RZ, RZ, R4 ;  /* 0x000000ffff2e8224 */ /* 0x000fe400078e0004 */
[----:B------:R-:W-:-:S05]  /*32ec0*/  VIADD R0, R47, 0xffffffff ;  /* 0xffffffff2f007836 */ /* 0x000fca0000000000 */
[----:B------:R-:W-:Y:S01]  /*32ed0*/  ISETP.GE.U32.AND P2, PT, R0, 0x7fefffff, PT ;  /* 0x7fefffff0000780c */ /* 0x000fe20003f46070 */
[----:B------:R-:W-:Y:S02]  /*32ee0*/  IMAD.MOV.U32 R0, RZ, RZ, -0x3ff ;  /* 0xfffffc01ff007424 */ /* 0x000fe400078e00ff */
[----:B------:R-:W-:-:S10]  /*32ef0*/  @!P0 IMAD.MOV.U32 R0, RZ, RZ, -0x435 ;  /* 0xfffffbcbff008424 */ /* 0x000fd400078e00ff */
        /* <DEDUP_REMOVED lines=72> */
.L_x_4463:
        /* <DEDUP_REMOVED lines=22> */
.L_x_4466:
[----:B------:R-:W-:Y:S05]  /*334e0*/  BSYNC.RECONVERGENT B3 ;  /* 0x0000000000037941 */ /* 0x000fea0003800200 */
.L_x_4465:
        /* <DEDUP_REMOVED lines=29> */
.L_x_4464:
[----:B------:R-:W-:Y:S05]  /*336c0*/  BSYNC.RECONVERGENT B2 ;  /* 0x0000000000027941 */ /* 0x000fea0003800200 */
.L_x_4462:
[----:B------:R-:W0:Y:S01]  /*336d0*/  MUFU.RCP64H R5, R19 ;  /* 0x0000001300057308 */ /* 0x000e220000001800 */
[----:B------:R-:W-:Y:S01]  /*336e0*/  IMAD.MOV.U32 R4, RZ, RZ, 0x1 ;  /* 0x00000001ff047424 */ /* 0x000fe200078e00ff */
[----:B------:R-:W-:Y:S01]  /*336f0*/  DADD R8, -RZ, |R40| ;  /* 0x00000000ff087229 */ /* 0x000fe20000000528 */
[----:B------:R-:W-:Y:S01]  /*33700*/  BSSY.RECONVERGENT B2, `(.L_x_4467) ;  /* 0x0000016000027945 */ /* 0x000fe20003800200 */
[----:B------:R-:W-:-:S10]  /*33710*/  DADD R10, -RZ, |R42| ;  /* 0x00000000ff0a7229 */ /* 0x000fd4000000052a */
[----:B------:R-:W-:Y:S02]  /*33720*/  FSEL R8, R8, R10, !P1 ;  /* 0x0000000a08087208 */ /* 0x000fe40004800000 */
[----:B------:R-:W-:Y:S01]  /*33730*/  FSEL R9, R9, R11, !P1 ;  /* 0x0000000b09097208 */ /* 0x000fe20004800000 */
[----:B0-----:R-:W-:-:S03]  /*33740*/  DFMA R6, -R18, R4, 1 ;  /* 0x3ff000001206742b */ /* 0x001fc60000000104 */
[----:B------:R-:W-:-:S05]  /*33750*/  FSETP.GEU.AND P2, PT, |R9|, 6.5827683646048100446e-37, PT ;  /* 0x036000000900780b */ /* 0x000fca0003f4e200 */
        /* <DEDUP_REMOVED lines=16> */
.L_x_4468:
[----:B------:R-:W-:Y:S05]  /*33860*/  BSYNC.RECONVERGENT B2 ;  /* 0x0000000000027941 */ /* 0x000fea0003800200 */
.L_x_4467:
        /* <DEDUP_REMOVED lines=84> */
.L_x_4470:
[----:B------:R-:W-:Y:S02]  /*33db0*/  FSEL R4, RZ, 3.37028055040000000000e+12, P0 ;  /* 0x54442d18ff047808 */ /* 0x000fe40000000000 */
[----:B------:R-:W-:-:S07]  /*33dc0*/  FSEL R5, RZ, 2.1426990032196044922, P0 ;  /* 0x400921fbff057808 */ /* 0x000fce0000000000 */
.L_x_4471:
[----:B------:R-:W-:Y:S05]  /*33dd0*/  BSYNC.RECONVERGENT B0 ;  /* 0x0000000000007941 */ /* 0x000fea0003800200 */
.L_x_4469:
[----:B------:R-:W-:Y:S01]  /*33de0*/  DADD R40, |R40|, |R42| ;  /* 0x0000000028287229 */ /* 0x000fe2000000062a */
[----:B------:R-:W-:Y:S01]  /*33df0*/  LOP3.LUT R43, R5, 0x80000000, R43, 0xb8, !PT ;  /* 0x80000000052b7812 */ /* 0x000fe200078eb82b */
[----:B------:R-:W-:-:S06]  /*33e00*/  DMUL R16, R16, 0.5 ;  /* 0x3fe0000010107828 */ /* 0x000fcc0000000000 */
[----:B------:R-:W-:-:S06]  /*33e10*/  DSETP.NAN.AND P0, PT, R40, R40, PT ;  /* 0x000000282800722a */ /* 0x000fcc0003f08000 */
[----:B------:R-:W-:Y:S02]  /*33e20*/  FSEL R4, R40, R4, P0 ;  /* 0x0000000428047208 */ /* 0x000fe40000000000 */
[----:B------:R-:W-:Y:S01]  /*33e30*/  FSEL R5, R41, R43, P0 ;  /* 0x0000002b29057208 */ /* 0x000fe20000000000 */
[----:B------:R-:W-:Y:S06]  /*33e40*/  BRA `(.L_x_4472) ;  /* 0x0000006800107947 */ /* 0x000fec0003800000 */
.L_x_4461:
        /* <DEDUP_REMOVED lines=101> */
.L_x_4475:
[----:B------:R-:W-:Y:S05]  /*344a0*/  BSYNC.RECONVERGENT B0 ;  /* 0x0000000000007941 */ /* 0x000fea0003800200 */
.L_x_4474:
[----:B------:R-:W-:Y:S04]  /*344b0*/  BSSY.RECONVERGENT B2, `(.L_x_4476) ;  /* 0x0000008000027945 */ /* 0x000fe80003800200 */
[----:B------:R-:W-:Y:S05]  /*344c0*/  @P4 BRA P5, `(.L_x_4477) ;  /* 0x0000000000184947 */ /* 0x000fea0002800000 */
[----:B------:R-:W-:Y:S01]  /*344d0*/  IMAD.MOV.U32 R4, RZ, RZ, R46 ;  /* 0x000000ffff047224 */ /* 0x000fe200078e002e */
[----:B------:R-:W-:Y:S01]  /*344e0*/  MOV R0, 0x34530 ;  /* 0x0003453000007802 */ /* 0x000fe20000000f00 */
[----:B------:R-:W-:Y:S02]  /*344f0*/  IMAD.MOV.U32 R5, RZ, RZ, R47 ;  /* 0x000000ffff057224 */ /* 0x000fe400078e002f */
[----:B------:R-:W-:Y:S02]  /*34500*/  IMAD.MOV.U32 R6, RZ, RZ, R18 ;  /* 0x000000ffff067224 */ /* 0x000fe400078e0012 */
[----:B------:R-:W-:-:S07]  /*34510*/  IMAD.MOV.U32 R7, RZ, RZ, R19 ;  /* 0x000000ffff077224 */ /* 0x000fce00078e0013 */
[----:B-----5:R-:W-:Y:S05]  /*34520*/  CALL.REL.NOINC `($__internal_145_$__cuda_sm20_div_rn_f64_full) ;  /* 0x000001c400607944 */ /* 0x020fea0003c00000 */
.L_x_4477:
[----:B------:R-:W-:Y:S05]  /*34530*/  BSYNC.RECONVERGENT B2 ;  /* 0x0000000000027941 */ /* 0x000fea0003800200 */
.L_x_4476:
        /* <DEDUP_REMOVED lines=84> */
.L_x_4479:
[----:B------:R-:W-:Y:S02]  /*34a80*/  FSEL R4, RZ, 3.37028055040000000000e+12, P0 ;  /* 0x54442d18ff047808 */ /* 0x000fe40000000000 */
[----:B------:R-:W-:-:S07]  /*34a90*/  FSEL R5, RZ, 2.1426990032196044922, P0 ;  /* 0x400921fbff057808 */ /* 0x000fce0000000000 */
.L_x_4480:
[----:B------:R-:W-:Y:S05]  /*34aa0*/  BSYNC.RECONVERGENT B0 ;  /* 0x0000000000007941 */ /* 0x000fea0003800200 */
.L_x_4478:
[----:B------:R-:W-:Y:S01]  /*34ab0*/  DADD R40, |R40|, |R42| ;  /* 0x0000000028287229 */ /* 0x000fe2000000062a */
[----:B------:R-:W-:Y:S01]  /*34ac0*/  LOP3.LUT R43, R5, 0x80000000, R43, 0xb8, !PT ;  /* 0x80000000052b7812 */ /* 0x000fe200078eb82b */
[----:B------:R-:W-:-:S06]  /*34ad0*/  DMUL R16, R16, 0.5 ;  /* 0x3fe0000010107828 */ /* 0x000fcc0000000000 */
[----:B------:R-:W-:-:S06]  /*34ae0*/  DSETP.NAN.AND P0, PT, R40, R40, PT ;  /* 0x000000282800722a */ /* 0x000fcc0003f08000 */
[----:B------:R-:W-:Y:S02]  /*34af0*/  FSEL R4, R40, R4, P0 ;  /* 0x0000000428047208 */ /* 0x000fe40000000000 */
[----:B------:R-:W-:Y:S01]  /*34b00*/  FSEL R5, R41, R43, P0 ;  /* 0x0000002b29057208 */ /* 0x000fe20000000000 */
[----:B------:R-:W-:Y:S06]  /*34b10*/  BRA `(.L_x_4472) ;  /* 0x0000005800dc7947 */ /* 0x000fec0003800000 */
.L_x_4473:
[----:B------:R-:W-:Y:S01]  /*34b20*/  FSEL R7, R11, R13, !P1 ;  /* 0x0000000d0b077208 */ /* 0x000fe20004800000 */
[----:B------:R-:W-:Y:S01]  /*34b30*/  IMAD.MOV.U32 R4, RZ, RZ, RZ ;  /* 0x000000ffff047224 */ /* 0x000fe200078e00ff */
[----:B------:R-:W-:Y:S01]  /*34b40*/  FSEL R11, R13, R11, !P1 ;  /* 0x0000000b0d0b7208 */ /* 0x000fe20004800000 */
[----:B------:R-:W-:Y:S01]  /*34b50*/  IMAD.MOV.U32 R8, RZ, RZ, RZ ;  /* 0x000000ffff087224 */ /* 0x000fe200078e00ff */
[----:B------:R-:W-:Y:S01]  /*34b60*/  FSEL R6, R10, R12, !P1 ;  /* 0x0000000c0a067208 */ /* 0x000fe20004800000 */
[----:B------:R-:W-:Y:S01]  /*34b70*/  BSSY.RECONVERGENT B0, `(.L_x_4481) ;  /* 0x000006c000007945 */ /* 0x000fe20003800200 */
[----:B------:R-:W-:Y:S01]  /*34b80*/  FSEL R10, R12, R10, !P1 ;  /* 0x0000000a0c0a7208 */ /* 0x000fe20004800000 */
[----:B------:R-:W-:Y:S01]  /*34b90*/  IMAD.MOV.U32 R12, RZ, RZ, RZ ;  /* 0x000000ffff0c7224 */ /* 0x000fe200078e00ff */
[----:B------:R-:W-:Y:S02]  /*34ba0*/  LOP3.LUT R5, R7, 0xfffffff8, RZ, 0xc0, !PT ;  /* 0xfffffff807057812 */ /* 0x000fe400078ec0ff */
        /* <DEDUP_REMOVED lines=23> */
.L_x_4482:
        /* <DEDUP_REMOVED lines=82> */
.L_x_4481:
        /* <DEDUP_REMOVED lines=101> */
.L_x_4484:
        /* <DEDUP_REMOVED lines=22> */
.L_x_4487:
[----:B------:R-:W-:Y:S05]  /*359f0*/  BSYNC.RECONVERGENT B3 ;  /* 0x0000000000037941 */ /* 0x000fea0003800200 */
.L_x_4486:
        /* <DEDUP_REMOVED lines=29> */
.L_x_4485:
[----:B------:R-:W-:Y:S05]  /*35bd0*/  BSYNC.RECONVERGENT B2 ;  /* 0x0000000000027941 */ /* 0x000fea0003800200 */
.L_x_4483:
        /* <DEDUP_REMOVED lines=27> */
.L_x_4489:
[----:B------:R-:W-:Y:S05]  /*35d90*/  BSYNC.RECONVERGENT B2 ;  /* 0x0000000000027941 */ /* 0x000fea0003800200 */
.L_x_4488:
        /* <DEDUP_REMOVED lines=84> */
.L_x_4491:
[----:B------:R-:W-:Y:S02]  /*362e0*/  FSEL R4, RZ, 3.37028055040000000000e+12, P0 ;  /* 0x54442d18ff047808 */ /* 0x000fe40000000000 */
[----:B------:R-:W-:-:S07]  /*362f0*/  FSEL R5, RZ, 2.1426990032196044922, P0 ;  /* 0x400921fbff057808 */ /* 0x000fce0000000000 */
.L_x_4492:
[----:B------:R-:W-:Y:S05]  /*36300*/  BSYNC.RECONVERGENT B0 ;  /* 0x0000000000007941 */ /* 0x000fea0003800200 */
.L_x_4490:
[----:B------:R-:W-:Y:S01]  /*36310*/  DADD R40, |R40|, |R42| ;  /* 0x0000000028287229 */ /* 0x000fe2000000062a */
[----:B------:R-:W-:Y:S01]  /*36320*/  LOP3.LUT R43, R5, 0x80000000, R43, 0xb8, !PT ;  /* 0x80000000052b7812 */ /* 0x000fe200078eb82b */
[----:B------:R-:W-:-:S06]  /*36330*/  DMUL R16, R18, 0.5 ;  /* 0x3fe0000012107828 */ /* 0x000fcc0000000000 */
[----:B------:R-:W-:-:S06]  /*36340*/  DSETP.NAN.AND P0, PT, R40, R40, PT ;  /* 0x000000282800722a */ /* 0x000fcc0003f08000 */
[----:B------:R-:W-:Y:S02]  /*36350*/  FSEL R4, R40, R4, P0 ;  /* 0x0000000428047208 */ /* 0x000fe40000000000 */
[----:B------:R-:W-:Y:S01]  /*36360*/  FSEL R5, R41, R43, P0 ;  /* 0x0000002b29057208 */ /* 0x000fe20000000000 */
[----:B------:R-:W-:Y:S06]  /*36370*/  BRA `(.L_x_4472) ;  /* 0x0000004000c47947 */ /* 0x000fec0003800000 */
.L_x_4460:
        /* <DEDUP_REMOVED lines=50> */
[----:B------:R-:W-:Y:S01]  /*366a0*/  @!P3 FSEL R4, R50, R12, !P2 ;  /* 0x0000000c3204b208 */ /* 0x000fe20005000000 */
[----:B------:R-:W-:Y:S01]  /*366b0*/  IMAD.MOV.U32 R8, RZ, RZ, R46 ;  /* 0x000000ffff087224 */ /* 0x000fe200078e002e */
[----:B------:R-:W-:Y:S01]  /*366c0*/  ISETP.GT.AND P0, PT, R5, 0xfffff, PT ;  /* 0x000fffff0500780c */ /* 0x000fe20003f04270 */
[----:B------:R-:W-:Y:S02]  /*366d0*/  IMAD.MOV.U32 R7, RZ, RZ, R5 ;  /* 0x000000ffff077224 */ /* 0x000fe400078e0005 */
[----:B------:R-:W-:Y:S02]  /*366e0*/  IMAD.MOV.U32 R6, RZ, RZ, R4 ;  /* 0x000000ffff067224 */ /* 0x000fe400078e0004 */
[----:B------:R-:W-:-:S06]  /*366f0*/  IMAD.MOV.U32 R9, RZ, RZ, R47 ;  /* 0x000000ffff097224 */ /* 0x000fcc00078e002f */
[----:B------:R-:W-:Y:S02]  /*36700*/  DMUL R54, R52, R8 ;  /* 0x0000000834367228 */ /* 0x000fe40000000000 */
[----:B------:R-:W-:-:S06]  /*36710*/  @!P0 DMUL R6, R6, 1.80143985094819840000e+16 ;  /* 0x4350000006068828 */ /* 0x000fcc0000000000 */
[----:B------:R-:W-:-:S04]  /*36720*/  DFMA R8, -R18, R54, R8 ;  /* 0x000000361208722b */ /* 0x000fc80000000108 */
[----:B------:R-:W-:Y:S02]  /*36730*/  @!P0 IMAD.MOV.U32 R5, RZ, RZ, R7 ;  /* 0x000000ffff058224 */ /* 0x000fe400078e0007 */
[----:B------:R-:W-:Y:S02]  /*36740*/  @!P0 IMAD.MOV.U32 R4, RZ, RZ, R6 ;  /* 0x000000ffff048224 */ /* 0x000fe400078e0006 */
[----:B------:R-:W-:Y:S01]  /*36750*/  VIADD R0, R5, 0xffffffff ;  /* 0xffffffff05007836 */ /* 0x000fe20000000000 */
[----:B------:R-:W-:-:S04]  /*36760*/  DFMA R54, R52, R8, R54 ;  /* 0x000000083436722b */ /* 0x000fc80000000036 */
[----:B------:R-:W-:-:S06]  /*36770*/  ISETP.GE.U32.AND P2, PT, R0, 0x7fefffff, PT ;  /* 0x7fefffff0000780c */ /* 0x000fcc0003f46070 */
[----:B------:R-:W-:-:S05]  /*36780*/  FFMA R0, RZ, R19, R55 ;  /* 0x00000013ff007223 */ /* 0x000fca0000000037 */
[----:B------:R-:W-:Y:S01]  /*36790*/  FSETP.GT.AND P4, PT, |R0|, 1.469367938527859385e-39, PT ;  /* 0x001000000000780b */ /* 0x000fe20003f84200 */
[----:B------:R-:W-:Y:S01]  /*367a0*/  IMAD.MOV.U32 R0, RZ, RZ, -0x3ff ;  /* 0xfffffc01ff007424 */ /* 0x000fe200078e00ff */
[----:B------:R-:W-:Y:S01]  /*367b0*/  @P2 LOP3.LUT P3, RZ, R7, 0x7fffffff, RZ, 0xc0, !PT ;  /* 0x7fffffff07ff2812 */ /* 0x000fe2000786c0ff */
[----:B------:R-:W-:Y:S02]  /*367c0*/  @P2 IMAD.MOV.U32 R8, RZ, RZ, 0x0 ;  /* 0x00000000ff082424 */ /* 0x000fe400078e00ff */
[----:B------:R-:W-:Y:S02]  /*367d0*/  @P2 IMAD.MOV.U32 R9, RZ, RZ, 0x7ff00000 ;  /* 0x7ff00000ff092424 */ /* 0x000fe400078e00ff */
[----:B------:R-:W-:-:S04]  /*367e0*/  @!P0 IMAD.MOV.U32 R0, RZ, RZ, -0x435 ;  /* 0xfffffbcbff008424 */ /* 0x000fc800078e00ff */
        /* <DEDUP_REMOVED lines=68> */
.L_x_4494:
[----:B------:R-:W-:Y:S05]  /*36c30*/  BSYNC.RECONVERGENT B0 ;  /* 0x0000000000007941 */ /* 0x000fea0003800200 */
.L_x_4493:
        /* <DEDUP_REMOVED lines=8> */
.L_x_4496:
[----:B------:R-:W-:Y:S05]  /*36cc0*/  BSYNC.RECONVERGENT B2 ;  /* 0x0000000000027941 */ /* 0x000fea0003800200 */
.L_x_4495:
        /* <DEDUP_REMOVED lines=84> */
.L_x_4498:
[----:B------:R-:W-:Y:S02]  /*37210*/  FSEL R4, RZ, 3.37028055040000000000e+12, P0 ;  /* 0x54442d18ff047808 */ /* 0x000fe40000000000 */
[----:B------:R-:W-:-:S07]  /*37220*/  FSEL R5, RZ, 2.1426990032196044922, P0 ;  /* 0x400921fbff057808 */ /* 0x000fce0000000000 */
.L_x_4499:
[----:B------:R-:W-:Y:S05]  /*37230*/  BSYNC.RECONVERGENT B0 ;  /* 0x0000000000007941 */ /* 0x000fea0003800200 */
.L_x_4497:
[----:B------:R-:W-:Y:S01]  /*37240*/  DADD R40, |R40|, |R42| ;  /* 0x0000000028287229 */ /* 0x000fe2000000062a */
[----:B------:R-:W-:-:S07]  /*37250*/  LOP3.LUT R43, R5, 0x80000000, R43, 0xb8, !PT ;  /* 0x80000000052b7812 */ /* 0x000fce00078eb82b */
[----:B------:R-:W-:-:S06]  /*37260*/  DSETP.NAN.AND P0, PT, R40, R40, PT ;  /* 0x000000282800722a */ /* 0x000fcc0003f08000 */
[----:B------:R-:W-:Y:S02]  /*37270*/  FSEL R4, R40, R4, P0 ;  /* 0x0000000428047208 */ /* 0x000fe40000000000 */
[----:B------:R-:W-:Y:S01]  /*37280*/  FSEL R5, R41, R43, P0 ;  /* 0x0000002b29057208 */ /* 0x000fe20000000000 */
[----:B------:R-:W-:Y:S06]  /*37290*/  BRA `(.L_x_4472) ;  /* 0x0000003000fc7947 */ /* 0x000fec0003800000 */
.L_x_4459:
        /* <DEDUP_REMOVED lines=94> */
.L_x_4502:
        /* <DEDUP_REMOVED lines=22> */
.L_x_4505:
[----:B------:R-:W-:Y:S05]  /*379e0*/  BSYNC.RECONVERGENT B3 ;  /* 0x0000000000037941 */ /* 0x000fea0003800200 */
.L_x_4504:
        /* <DEDUP_REMOVED lines=29> */
.L_x_4503:
[----:B------:R-:W-:Y:S05]  /*37bc0*/  BSYNC.RECONVERGENT B2 ;  /* 0x0000000000027941 */ /* 0x000fea0003800200 */
.L_x_4501:
[----:B------:R-:W-:Y:S01]  /*37bd0*/  DMUL R6, R46, R46 ;  /* 0x0000002e2e067228 */ /* 0x000fe20000000000 */
[----:B------:R-:W-:Y:S01]  /*37be0*/  IMAD.MOV.U32 R4, RZ, RZ, -0x2449a4b7 ;  /* 0xdbb65b49ff047424 */ /* 0x000fe200078e00ff */
[----:B------:R-:W-:Y:S01]  /*37bf0*/  UMOV UR12, 0x2a25ff7e ;  /* 0x2a25ff7e000c7882 */ /* 0x000fe20000000000 */
[----:B------:R-:W-:Y:S01]  /*37c00*/  IMAD.MOV.U32 R5, RZ, RZ, 0x3f2d3b63 ;  /* 0x3f2d3b63ff057424 */ /* 0x000fe200078e00ff */
[----:B------:R-:W-:Y:S01]  /*37c10*/  UMOV UR13, 0x3ef53e1d ;  /* 0x3ef53e1d000d7882 */ /* 0x000fe20000000000 */
[----:B------:R-:W-:Y:S01]  /*37c20*/  DSETP.GEU.AND P2, PT, |R40|, |R42|, PT ;  /* 0x4000002a2800722a */ /* 0x000fe20003f4e200 */
[----:B------:R-:W-:Y:S01]  /*37c30*/  ISETP.GE.AND P1, PT, R41, RZ, PT ;  /* 0x000000ff2900720c */ /* 0x000fe20003f26270 */
[----:B------:R-:W-:Y:S01]  /*37c40*/  IMAD.MOV.U32 R0, RZ, RZ, 0x7f3321d2 ;  /* 0x7f3321d2ff007424 */ /* 0x000fe200078e00ff */
[----:B------:R-:W-:Y:S02]  /*37c50*/  DMUL R16, R16, 0.5 ;  /* 0x3fe0000010107828 */ /* 0x000fe40000000000 */
        /* <DEDUP_REMOVED lines=79> */
.L_x_4500:
        /* <DEDUP_REMOVED lines=88> */
.L_x_4458:
        /* <DEDUP_REMOVED lines=25> */
.L_x_4507:
[----:B------:R-:W-:Y:S05]  /*38860*/  BSYNC.RECONVERGENT B2 ;  /* 0x0000000000027941 */ /* 0x000fea0003800200 */
.L_x_4506:
        /* <DEDUP_REMOVED lines=23> */
.L_x_4509:
[----:B------:R-:W-:Y:S05]  /*389e0*/  BSYNC.RECONVERGENT B2 ;  /* 0x0000000000027941 */ /* 0x000fea0003800200 */
.L_x_4508:
        /* <DEDUP_REMOVED lines=9> */
[----:B------:R-:W-:-:S03]  /*38a80*/  IMAD.U32 R10, RZ, RZ, UR5 ;  /* 0x00000005ff0a7e24 */ /* 0x000fc6000f8e00ff */
        /* <DEDUP_REMOVED lines=33> */
[----:B------:R-:W-:Y:S02]  /*38ca0*/  DFMA R50, R50, R6, R50 ;  /* 0x000000063232722b */ /* 0x000fe40000000032 */
[----:B------:R-:W-:Y:S02]  /*38cb0*/  DADD R6, -RZ, |R40| ;  /* 0x00000000ff067229 */ /* 0x000fe40000000528 */
[----:B------:R-:W-:Y:S02]  /*38cc0*/  DADD R10, -RZ, |R42| ;  /* 0x00000000ff0a7229 */ /* 0x000fe4000000052a */
[----:B------:R-:W-:Y:S01]  /*38cd0*/  DMUL R12, R8, R12 ;  /* 0x0000000c080c7228 */ /* 0x000fe20000000000 */
[----:B------:R-:W-:Y:S01]  /*38ce0*/  LOP3.LUT R9, R0, 0x100000, RZ, 0xfc, !PT ;  /* 0x0010000000097812 */ /* 0x000fe200078efcff */
[----:B------:R-:W-:-:S06]  /*38cf0*/  IMAD.MOV.U32 R8, RZ, RZ, RZ ;  /* 0x000000ffff087224 */ /* 0x000fcc00078e00ff */
[----:B------:R-:W-:Y:S01]  /*38d00*/  FSEL R6, R6, R10, !P1 ;  /* 0x0000000a06067208 */ /* 0x000fe20004800000 */
[----:B------:R-:W-:Y:S01]  /*38d10*/  DMUL R12, R12, R8 ;  /* 0x000000080c0c7228 */ /* 0x000fe20000000000 */
[----:B------:R-:W-:-:S04]  /*38d20*/  FSEL R7, R7, R11, !P1 ;  /* 0x0000000b07077208 */ /* 0x000fc80004800000 */
[----:B------:R-:W-:-:S05]  /*38d30*/  FSETP.GEU.AND P5, PT, |R7|, 6.5827683646048100446e-37, PT ;  /* 0x036000000700780b */ /* 0x000fca0003fae200 */
[----:B------:R-:W-:Y:S02]  /*38d40*/  @!P3 FSEL R5, R47, R13, !P2 ;  /* 0x0000000d2f05b208 */ /* 0x000fe40005000000 */
[----:B------:R-:W-:Y:S01]  /*38d50*/  @!P3 FSEL R4, R46, R12, !P2 ;  /* 0x0000000c2e04b208 */ /* 0x000fe20005000000 */
[----:B------:R-:W-:Y:S01]  /*38d60*/  DFMA R12, -R18, R50, 1 ;  /* 0x3ff00000120c742b */ /* 0x000fe20000000132 */
[----:B------:R-:W-:Y:S01]  /*38d70*/  ISETP.GT.AND P0, PT, R5, 0xfffff, PT ;  /* 0x000fffff0500780c */ /* 0x000fe20003f04270 */
[----:B------:R-:W-:Y:S02]  /*38d80*/  IMAD.MOV.U32 R9, RZ, RZ, R5 ;  /* 0x000000ffff097224 */ /* 0x000fe400078e0005 */
[----:B------:R-:W-:-:S04]  /*38d90*/  IMAD.MOV.U32 R8, RZ, RZ, R4 ;  /* 0x000000ffff087224 */ /* 0x000fc800078e0004 */
[----:B------:R-:W-:-:S06]  /*38da0*/  DFMA R12, R50, R12, R50 ;  /* 0x0000000c320c722b */ /* 0x000fcc0000000032 */
[----:B------:R-:W-:Y:S02]  /*38db0*/  @!P0 DMUL R8, R8, 1.80143985094819840000e+16 ;  /* 0x4350000008088828 */ /* 0x000fe40000000000 */
[----:B------:R-:W-:-:S08]  /*38dc0*/  DMUL R54, R12, R6 ;  /* 0x000000060c367228 */ /* 0x000fd00000000000 */
[----:B------:R-:W-:Y:S01]  /*38dd0*/  @!P0 IMAD.MOV.U32 R5, RZ, RZ, R9 ;  /* 0x000000ffff058224 */ /* 0x000fe200078e0009 */
[----:B------:R-:W-:Y:S01]  /*38de0*/  DFMA R10, -R18, R54, R6 ;  /* 0x00000036120a722b */ /* 0x000fe20000000106 */
[----:B------:R-:W-:Y:S02]  /*38df0*/  @!P0 IMAD.MOV.U32 R4, RZ, RZ, R8 ;  /* 0x000000ffff048224 */ /* 0x000fe400078e0008 */
[----:B------:R-:W-:-:S05]  /*38e00*/  VIADD R0, R5, 0xffffffff ;  /* 0xffffffff05007836 */ /* 0x000fca0000000000 */
[----:B------:R-:W-:Y:S01]  /*38e10*/  ISETP.GE.U32.AND P2, PT, R0, 0x7fefffff, PT ;  /* 0x7fefffff0000780c */ /* 0x000fe20003f46070 */
[----:B------:R-:W-:-:S10]  /*38e20*/  DFMA R54, R12, R10, R54 ;  /* 0x0000000a0c36722b */ /* 0x000fd40000000036 */
[----:B------:R-:W-:Y:S02]  /*38e30*/  FFMA R0, RZ, R19, R55 ;  /* 0x00000013ff007223 */ /* 0x000fe40000000037 */
[----:B------:R-:W-:Y:S01]  /*38e40*/  @P2 IMAD.MOV.U32 R10, RZ, RZ, 0x0 ;  /* 0x00000000ff0a2424 */ /* 0x000fe200078e00ff */
[----:B------:R-:W-:Y:S01]  /*38e50*/  @P2 LOP3.LUT P3, RZ, R9, 0x7fffffff, RZ, 0xc0, !PT ;  /* 0x7fffffff09ff2812 */ /* 0x000fe2000786c0ff */
[----:B------:R-:W-:Y:S01]  /*38e60*/  @P2 IMAD.MOV.U32 R11, RZ, RZ, 0x7ff00000 ;  /* 0x7ff00000ff0b2424 */ /* 0x000fe200078e00ff */
[----:B------:R-:W-:Y:S01]  /*38e70*/  FSETP.GT.AND P4, PT, |R0|, 1.469367938527859385e-39, PT ;  /* 0x001000000000780b */ /* 0x000fe20003f84200 */
[----:B------:R-:W-:Y:S02]  /*38e80*/  IMAD.MOV.U32 R0, RZ, RZ, -0x3ff ;  /* 0xfffffc01ff007424 */ /* 0x000fe400078e00ff */
[----:B------:R-:W-:Y:S02]  /*38e90*/  @!P0 IMAD.MOV.U32 R0, RZ, RZ, -0x435 ;  /* 0xfffffbcbff008424 */ /* 0x000fe400078e00ff */
        /* <DEDUP_REMOVED lines=68> */
.L_x_4511:
[----:B------:R-:W-:Y:S05]  /*392e0*/  BSYNC.RECONVERGENT B0 ;  /* 0x0000000000007941 */ /* 0x000fea0003800200 */
.L_x_4510:
        /* <DEDUP_REMOVED lines=8> */
.L_x_4513:
[----:B------:R-:W-:Y:S05]  /*39370*/  BSYNC.RECONVERGENT B2 ;  /* 0x0000000000027941 */ /* 0x000fea0003800200 */
.L_x_4512:
        /* <DEDUP_REMOVED lines=84> */
.L_x_4515:
[----:B------:R-:W-:Y:S02]  /*398c0*/  FSEL R4, RZ, 3.37028055040000000000e+12, P0 ;  /* 0x54442d18ff047808 */ /* 0x000fe40000000000 */
[----:B------:R-:W-:-:S07]  /*398d0*/  FSEL R5, RZ, 2.1426990032196044922, P0 ;  /* 0x400921fbff057808 */ /* 0x000fce0000000000 */
.L_x_4516:
[----:B------:R-:W-:Y:S05]  /*398e0*/  BSYNC.RECONVERGENT B0 ;  /* 0x0000000000007941 */ /* 0x000fea0003800200 */
.L_x_4514:
[----:B------:R-:W-:Y:S01]  /*398f0*/  DADD R40, |R40|, |R42| ;  /* 0x0000000028287229 */ /* 0x000fe2000000062a */
[----:B------:R-:W-:Y:S01]  /*39900*/  LOP3.LUT R43, R5, 0x80000000, R43, 0xb8, !PT ;  /* 0x80000000052b7812 */ /* 0x000fe200078eb82b */
[----:B------:R-:W-:-:S06]  /*39910*/  DADD R16, R16, 1 ;  /* 0x3ff0000010107429 */ /* 0x000fcc0000000000 */
[----:B------:R-:W-:-:S06]  /*39920*/  DSETP.NAN.AND P0, PT, R40, R40, PT ;  /* 0x000000282800722a */ /* 0x000fcc0003f08000 */
[----:B------:R-:W-:Y:S02]  /*39930*/  FSEL R4, R40, R4, P0 ;  /* 0x0000000428047208 */ /* 0x000fe40000000000 */
[----:B------:R-:W-:Y:S01]  /*39940*/  FSEL R5, R41, R43, P0 ;  /* 0x0000002b29057208 */ /* 0x000fe20000000000 */
[----:B------:R-:W-:Y:S06]  /*39950*/  BRA `(.L_x_4472) ;  /* 0x0000000c004c7947 */ /* 0x000fec0003800000 */
.L_x_4457:
        /* <DEDUP_REMOVED lines=111> */
.L_x_4518:
[----:B------:R-:W-:Y:S05]  /*3a050*/  BSYNC.RECONVERGENT B0 ;  /* 0x0000000000007941 */ /* 0x000fea0003800200 */
.L_x_4517:
[----:B------:R-:W-:Y:S04]  /*3a060*/  BSSY.RECONVERGENT B2, `(.L_x_4519) ;  /* 0x0000006000027945 */ /* 0x000fe80003800200 */
[----:B------:R-:W-:Y:S05]  /*3a070*/  @P4 BRA P5, `(.L_x_4520) ;  /* 0x0000000000104947 */ /* 0x000fea0002800000 */
[----:B------:R-:W-:Y:S01]  /*3a080*/  IMAD.MOV.U32 R6, RZ, RZ, R18 ;  /* 0x000000ffff067224 */ /* 0x000fe200078e0012 */
[----:B------:R-:W-:Y:S01]  /*3a090*/  MOV R0, 0x3a0c0 ;  /* 0x0003a0c000007802 */ /* 0x000fe20000000f00 */
[----:B------:R-:W-:-:S07]  /*3a0a0*/  IMAD.MOV.U32 R7, RZ, RZ, R19 ;  /* 0x000000ffff077224 */ /* 0x000fce00078e0013 */
[----:B-----5:R-:W-:Y:S05]  /*3a0b0*/  CALL.REL.NOINC `($__internal_145_$__cuda_sm20_div_rn_f64_full) ;  /* 0x00000168007c7944 */ /* 0x020fea0003c00000 */
.L_x_4520:
[----:B------:R-:W-:Y:S05]  /*3a0c0*/  BSYNC.RECONVERGENT B2 ;  /* 0x0000000000027941 */ /* 0x000fea0003800200 */
.L_x_4519:
        /* <DEDUP_REMOVED lines=84> */
.L_x_4522:
[----:B------:R-:W-:Y:S02]  /*3a610*/  FSEL R4, RZ, 3.37028055040000000000e+12, P0 ;  /* 0x54442d18ff047808 */ /* 0x000fe40000000000 */
[----:B------:R-:W-:-:S07]  /*3a620*/  FSEL R5, RZ, 2.1426990032196044922, P0 ;  /* 0x400921fbff057808 */ /* 0x000fce0000000000 */
.L_x_4523:
[----:B------:R-:W-:Y:S05]  /*3a630*/  BSYNC.RECONVERGENT B0 ;  /* 0x0000000000007941 */ /* 0x000fea0003800200 */
.L_x_4521:
[----:B------:R-:W-:Y:S01]  /*3a640*/  DADD R40, |R40|, |R42| ;  /* 0x0000000028287229 */ /* 0x000fe2000000062a */
[----:B------:R-:W-:-:S07]  /*3a650*/  LOP3.LUT R43, R5, 0x80000000, R43, 0xb8, !PT ;  /* 0x80000000052b7812 */ /* 0x000fce00078eb82b */
[----:B------:R-:W-:-:S06]  /*3a660*/  DSETP.NAN.AND P0, PT, R40, R40, PT ;  /* 0x000000282800722a */ /* 0x000fcc0003f08000 */
[----:B------:R-:W-:Y:S02]  /*3a670*/  FSEL R4, R40, R4, P0 ;  /* 0x0000000428047208 */ /* 0x000fe40000000000 */
[----:B------:R-:W-:-:S07]  /*3a680*/  FSEL R5, R41, R43, P0 ;  /* 0x0000002b29057208 */ /* 0x000fce0000000000 */
.L_x_4472:
[----:B------:R-:W-:Y:S05]  /*3a690*/  BSYNC.RECONVERGENT B1 ;  /* 0x0000000000017941 */ /* 0x000fea0003800200 */
.L_x_4456:
        /* <DEDUP_REMOVED lines=75> */
.L_x_4530:
[----:B------:R-:W-:Y:S05]  /*3ab50*/  BSYNC.RECONVERGENT B0 ;  /* 0x0000000000007941 */ /* 0x000fea0003800200 */
.L_x_4529:
        /* <DEDUP_REMOVED lines=23> */
.L_x_4534:
[----:B------:R-:W-:Y:S05]  /*3acd0*/  BSYNC.RECONVERGENT B4 ;  /* 0x0000000000047941 */ /* 0x000fea0003800200 */
.L_x_4533:
[----:B------:R-:W-:Y:S01]  /*3ace0*/  VIADD R0, R2, 0x1 ;  /* 0x0000000102007836 */ /* 0x000fe20000000000 */
[----:B------:R-:W-:Y:S06]  /*3acf0*/  BRA `(.L_x_4535) ;  /* 0x0000000000087947 */ /* 0x000fec0003800000 */
.L_x_4532:
[----:B------:R-:W-:Y:S01]  /*3ad00*/  DMUL R6, RZ, R42 ;  /* 0x0000002aff067228 */ /* 0x000fe20000000000 */
[----:B------:R-:W-:-:S10]  /*3ad10*/  IMAD.MOV.U32 R0, RZ, RZ, 0x1 ;  /* 0x00000001ff007424 */ /* 0x000fd400078e00ff */
.L_x_4535:
[----:B------:R-:W-:Y:S05]  /*3ad20*/  BSYNC.RECONVERGENT B3 ;  /* 0x0000000000037941 */ /* 0x000fea0003800200 */
.L_x_4531:
        /* <DEDUP_REMOVED lines=52> */
[----:B------:R-:W-:Y:S01]  /*3b070*/  IMAD.MOV.U32 R0, RZ, RZ, R2 ;  /* 0x000000ffff007224 */ /* 0x000fe200078e0002 */
[----:B------:R-:W-:Y:S06]  /*3b080*/  BRA `(.L_x_4538) ;  /* 0x0000000000087947 */ /* 0x000fec0003800000 */
.L_x_4537:
[----:B------:R-:W-:Y:S01]  /*3b090*/  DMUL R6, RZ, R42 ;  /* 0x0000002aff067228 */ /* 0x000fe20000000000 */
[----:B------:R-:W-:-:S10]  /*3b0a0*/  IMAD.MOV.U32 R0, RZ, RZ, RZ ;  /* 0x000000ffff007224 */ /* 0x000fd400078e00ff */
.L_x_4538:
[----:B------:R-:W-:Y:S05]  /*3b0b0*/  BSYNC.RECONVERGENT B3 ;  /* 0x0000000000037941 */ /* 0x000fea0003800200 */
.L_x_4536:
        /* <DEDUP_REMOVED lines=32> */
.L_x_4528:
        /* <DEDUP_REMOVED lines=61> */
.L_x_4541:
[----:B------:R-:W-:Y:S05]  /*3b690*/  BSYNC.RECONVERGENT B0 ;  /* 0x0000000000007941 */ /* 0x000fea0003800200 */
.L_x_4540:
        /* <DEDUP_REMOVED lines=36> */
.L_x_4545:
[----:B------:R-:W-:Y:S05]  /*3b8e0*/  BSYNC.RECONVERGENT B4 ;  /* 0x0000000000047941 */ /* 0x000fea0003800200 */
.L_x_4544:
[----:B------:R-:W-:Y:S01]  /*3b8f0*/  VIADD R0, R2, 0x1 ;  /* 0x0000000102007836 */ /* 0x000fe20000000000 */
[----:B------:R-:W-:Y:S06]  /*3b900*/  BRA `(.L_x_4546) ;  /* 0x0000000000087947 */ /* 0x000fec0003800000 */
.L_x_4543:
[----:B------:R-:W-:Y:S01]  /*3b910*/  DMUL R6, RZ, R42 ;  /* 0x0000002aff067228 */ /* 0x000fe20000000000 */
[----:B------:R-:W-:-:S10]  /*3b920*/  IMAD.MOV.U32 R0, RZ, RZ, 0x1 ;  /* 0x00000001ff007424 */ /* 0x000fd400078e00ff */
.L_x_4546:
[----:B------:R-:W-:Y:S05]  /*3b930*/  BSYNC.RECONVERGENT B3 ;  /* 0x0000000000037941 */ /* 0x000fea0003800200 */
.L_x_4542:
        /* <DEDUP_REMOVED lines=56> */
.L_x_4548:
[----:B------:R-:W-:Y:S01]  /*3bcc0*/  DMUL R6, RZ, R42 ;  /* 0x0000002aff067228 */ /* 0x000fe20000000000 */
[----:B------:R-:W-:-:S10]  /*3bcd0*/  IMAD.MOV.U32 R0, RZ, RZ, RZ ;  /* 0x000000ffff007224 */ /* 0x000fd400078e00ff */
.L_x_4549:
[----:B------:R-:W-:Y:S05]  /*3bce0*/  BSYNC.RECONVERGENT B3 ;  /* 0x0000000000037941 */ /* 0x000fea0003800200 */
.L_x_4547:
        /* <DEDUP_REMOVED lines=31> */
[----:B------:R-:W-:Y:S02]  /*3bee0*/  DMUL R18, R40, R18 ;  /* 0x0000001228127228 */ /* 0x000fe40000000000 */
[----:B------:R-:W-:-:S06]  /*3bef0*/  DMUL R40, R44, R46 ;  /* 0x0000002e2c287228 */ /* 0x000fcc0000000000 */
[----:B------:R-:W-:Y:S01]  /*3bf00*/  DMUL R42, R46, R18 ;  /* 0x000000122e2a7228 */ /* 0x000fe20000000000 */
[----:B------:R-:W-:Y:S10]  /*3bf10*/  BRA `(.L_x_4539) ;  /* 0x0000000800f07947 */ /* 0x000ff40003800000 */
.L_x_4527:
        /* <DEDUP_REMOVED lines=10> */
.L_x_4550:
[----:B------:R-:W-:-:S10]  /*3bfc0*/  DADD R40, R42, -R42 ;  /* 0x000000002a287229 */ /* 0x000fd4000000082a */
[----:B------:R-:W-:Y:S02]  /*3bfd0*/  IMAD.MOV.U32 R42, RZ, RZ, R40 ;  /* 0x000000ffff2a7224 */ /* 0x000fe400078e0028 */
[----:B------:R-:W-:Y:S01]  /*3bfe0*/  IMAD.MOV.U32 R43, RZ, RZ, R41 ;  /* 0x000000ffff2b7224 */ /* 0x000fe200078e0029 */
[----:B------:R-:W-:Y:S06]  /*3bff0*/  BRA `(.L_x_4539) ;  /* 0x0000000800b87947 */ /* 0x000fec0003800000 */
.L_x_4526:
        /* <DEDUP_REMOVED lines=24> */
.L_x_4554:
[----:B------:R-:W-:Y:S05]  /*3c180*/  BSYNC.RECONVERGENT B4 ;  /* 0x0000000000047941 */ /* 0x000fea0003800200 */
.L_x_4553:
[----:B------:R-:W-:Y:S01]  /*3c190*/  VIADD R0, R2, 0x1 ;  /* 0x0000000102007836 */ /* 0x000fe20000000000 */
[----:B------:R-:W-:Y:S06]  /*3c1a0*/  BRA `(.L_x_4555) ;  /* 0x0000000000087947 */ /* 0x000fec0003800000 */
.L_x_4552:
[----:B------:R-:W-:Y:S01]  /*3c1b0*/  DMUL R6, RZ, R42 ;  /* 0x0000002aff067228 */ /* 0x000fe20000000000 */
[----:B------:R-:W-:-:S10]  /*3c1c0*/  IMAD.MOV.U32 R0, RZ, RZ, 0x1 ;  /* 0x00000001ff007424 */ /* 0x000fd400078e00ff */
.L_x_4555:
[----:B------:R-:W-:Y:S05]  /*3c1d0*/  BSYNC.RECONVERGENT B3 ;  /* 0x0000000000037941 */ /* 0x000fea0003800200 */
.L_x_4551:
        /* <DEDUP_REMOVED lines=54> */
.L_x_4557:
[----:B------:R-:W-:Y:S01]  /*3c540*/  DMUL R6, RZ, R42 ;  /* 0x0000002aff067228 */ /* 0x000fe20000000000 */
[----:B------:R-:W-:-:S10]  /*3c550*/  IMAD.MOV.U32 R0, RZ, RZ, RZ ;  /* 0x000000ffff007224 */ /* 0x000fd400078e00ff */
.L_x_4558:
[----:B------:R-:W-:Y:S05]  /*3c560*/  BSYNC.RECONVERGENT B3 ;  /* 0x0000000000037941 */ /* 0x000fea0003800200 */
.L_x_4556:
        /* <DEDUP_REMOVED lines=30> */
.L_x_4525:
        /* <DEDUP_REMOVED lines=57> */
.L_x_4539:
[----:B------:R-:W-:Y:S05]  /*3cae0*/  BSYNC.RECONVERGENT B2 ;  /* 0x0000000000027941 */ /* 0x000fea0003800200 */
.L_x_4524:
        /* <DEDUP_REMOVED lines=140> */
.L_x_4566:
        /* <DEDUP_REMOVED lines=22> */
.L_x_4569:
[----:B------:R-:W-:Y:S05]  /*3d510*/  BSYNC.RECONVERGENT B3 ;  /* 0x0000000000037941 */ /* 0x000fea0003800200 */
.L_x_4568:
        /* <DEDUP_REMOVED lines=29> */
.L_x_4567:
[----:B------:R-:W-:Y:S05]  /*3d6f0*/  BSYNC.RECONVERGENT B2 ;  /* 0x0000000000027941 */ /* 0x000fea0003800200 */
.L_x_4565:
        /* <DEDUP_REMOVED lines=22> */
.L_x_4571:
[----:B------:R-:W-:Y:S05]  /*3d860*/  BSYNC.RECONVERGENT B2 ;  /* 0x0000000000027941 */ /* 0x000fea0003800200 */
.L_x_4570:
        /* <DEDUP_REMOVED lines=84> */
.L_x_4573:
[----:B------:R-:W-:Y:S02]  /*3ddb0*/  FSEL R4, RZ, 3.37028055040000000000e+12, P0 ;  /* 0x54442d18ff047808 */ /* 0x000fe40000000000 */
[----:B------:R-:W-:-:S07]  /*3ddc0*/  FSEL R5, RZ, 2.1426990032196044922, P0 ;  /* 0x400921fbff057808 */ /* 0x000fce0000000000 */
.L_x_4574:
[----:B------:R-:W-:Y:S05]  /*3ddd0*/  BSYNC.RECONVERGENT B0 ;  /* 0x0000000000007941 */ /* 0x000fea0003800200 */
.L_x_4572:
[----:B------:R-:W-:Y:S01]  /*3dde0*/  DADD R36, |R36|, |R38| ;  /* 0x0000000024247229 */ /* 0x000fe20000000626 */
[----:B------:R-:W-:Y:S01]  /*3ddf0*/  LOP3.LUT R39, R5, 0x80000000, R39, 0xb8, !PT ;  /* 0x8000000005277812 */ /* 0x000fe200078eb827 */
[----:B------:R-:W-:-:S06]  /*3de00*/  DMUL R16, R16, 0.5 ;  /* 0x3fe0000010107828 */ /* 0x000fcc0000000000 */
[----:B------:R-:W-:-:S06]  /*3de10*/  DSETP.NAN.AND P0, PT, R36, R36, PT ;  /* 0x000000242400722a */ /* 0x000fcc0003f08000 */
[----:B------:R-:W-:Y:S02]  /*3de20*/  FSEL R4, R36, R4, P0 ;  /* 0x0000000424047208 */ /* 0x000fe40000000000 */
[----:B------:R-:W-:Y:S01]  /*3de30*/  FSEL R5, R37, R39, P0 ;  /* 0x0000002725057208 */ /* 0x000fe20000000000 */
[----:B------:R-:W-:Y:S06]  /*3de40*/  BRA `(.L_x_4575) ;  /* 0x0000006400e87947 */ /* 0x000fec0003800000 */
.L_x_4564:
        /* <DEDUP_REMOVED lines=101> */
.L_x_4578:
[----:B------:R-:W-:Y:S05]  /*3e4a0*/  BSYNC.RECONVERGENT B0 ;  /* 0x0000000000007941 */ /* 0x000fea0003800200 */
.L_x_4577:
        /* <DEDUP_REMOVED lines=8> */
.L_x_4580:
[----:B------:R-:W-:Y:S05]  /*3e530*/  BSYNC.RECONVERGENT B2 ;  /* 0x0000000000027941 */ /* 0x000fea0003800200 */
.L_x_4579:
        /* <DEDUP_REMOVED lines=84> */
.L_x_4582:
[----:B------:R-:W-:Y:S02]  /*3ea80*/  FSEL R4, RZ, 3.37028055040000000000e+12, P0 ;  /* 0x54442d18ff047808 */ /* 0x000fe40000000000 */
[----:B------:R-:W-:-:S07]  /*3ea90*/  FSEL R5, RZ, 2.1426990032196044922, P0 ;  /* 0x400921fbff057808 */ /* 0x000fce0000000000 */
.L_x_4583:
[----:B------:R-:W-:Y:S05]  /*3eaa0*/  BSYNC.RECONVERGENT B0 ;  /* 0x0000000000007941 */ /* 0x000fea0003800200 */
.L_x_4581:
[----:B------:R-:W-:Y:S01]  /*3eab0*/  DADD R36, |R36|, |R38| ;  /* 0x0000000024247229 */ /* 0x000fe20000000626 */
[----:B------:R-:W-:Y:S01]  /*3eac0*/  LOP3.LUT R39, R5, 0x80000000, R39, 0xb8, !PT ;  /* 0x8000000005277812 */ /* 0x000fe200078eb827 */
[----:B------:R-:W-:-:S06]  /*3ead0*/  DMUL R16, R16, 0.5 ;  /* 0x3fe0000010107828 */ /* 0x000fcc0000000000 */
[----:B------:R-:W-:-:S06]  /*3eae0*/  DSETP.NAN.AND P0, PT, R36, R36, PT ;  /* 0x000000242400722a */ /* 0x000fcc0003f08000 */
[----:B------:R-:W-:Y:S02]  /*3eaf0*/  FSEL R4, R36, R4, P0 ;  /* 0x0000000424047208 */ /* 0x000fe40000000000 */
[----:B------:R-:W-:Y:S01]  /*3eb00*/  FSEL R5, R37, R39, P0 ;  /* 0x0000002725057208 */ /* 0x000fe20000000000 */
[----:B------:R-:W-:Y:S06]  /*3eb10*/  BRA `(.L_x_4575) ;  /* 0x0000005800b47947 */ /* 0x000fec0003800000 */
.L_x_4576:
[----:B------:R-:W-:Y:S01]  /*3eb20*/  LOP3.LUT R5, R31, 0xfffffff8, RZ, 0xc0, !PT ;  /* 0xfffffff81f057812 */ /* 0x000fe200078ec0ff */
[----:B------:R-:W-:Y:S01]  /*3eb30*/  IMAD.MOV.U32 R6, RZ, RZ, R30 ;  /* 0x000000ffff067224 */ /* 0x000fe200078e001e */
[----:B------:R-:W-:Y:S01]  /*3eb40*/  LOP3.LUT R9, R19, 0xfffffff8, RZ, 0xc0, !PT ;  /* 0xfffffff813097812 */ /* 0x000fe200078ec0ff */
[----:B------:R-:W-:Y:S01]  /*3eb50*/  IMAD.MOV.U32 R7, RZ, RZ, R31 ;  /* 0x000000ffff077224 */ /* 0x000fe200078e001f */
[----:B------:R-:W-:Y:S01]  /*3eb60*/  BSSY.RECONVERGENT B0, `(.L_x_4584) ;  /* 0x0000069000007945 */ /* 0x000fe20003800200 */
[----:B------:R-:W-:Y:S02]  /*3eb70*/  IMAD.MOV.U32 R12, RZ, RZ, R18 ;  /* 0x000000ffff0c7224 */ /* 0x000fe400078e0012 */
[----:B------:R-:W-:Y:S02]  /*3eb80*/  IMAD.MOV.U32 R13, RZ, RZ, R19 ;  /* 0x000000ffff0d7224 */ /* 0x000fe400078e0013 */
[----:B------:R-:W-:Y:S02]  /*3eb90*/  IMAD.MOV.U32 R4, RZ, RZ, RZ ;  /* 0x000000ffff047224 */ /* 0x000fe400078e00ff */
[----:B------:R-:W-:-:S02]  /*3eba0*/  IMAD.MOV.U32 R8, RZ, RZ, RZ ;  /* 0x000000ffff087224 */ /* 0x000fc400078e00ff */
[----:B------:R-:W-:Y:S02]  /*3ebb0*/  IMAD.MOV.U32 R18, RZ, RZ, RZ ;  /* 0x000000ffff127224 */ /* 0x000fe400078e00ff */
[----:B------:R-:W-:Y:S02]  /*3ebc0*/  DADD R6, -R4, R6 ;  /* 0x0000000004067229 */ /* 0x000fe40000000106 */
[----:B------:R-:W-:Y:S02]  /*3ebd0*/  DADD R12, -R8, R12 ;  /* 0x00000000080c7229 */ /* 0x000fe4000000010c */
[C---:B------:R-:W-:Y:S02]  /*3ebe0*/  DADD R46, R4.reuse, R4 ;  /* 0x00000000042e7229 */ /* 0x040fe40000000004 */
[----:B------:R-:W-:Y:S02]  /*3ebf0*/  DMUL R30, R4, R4 ;  /* 0x00000004041e7228 */ /* 0x000fe40000000000 */
[----:B------:R-:W-:-:S02]  /*3ec00*/  DMUL R52, R8, R8 ;  /* 0x0000000808347228 */ /* 0x000fc40000000000 */
        /* <DEDUP_REMOVED lines=11> */
[----:B------:R-:W-:Y:S02]  /*3ecc0*/  DMUL R12, R18, R18 ;  /* 0x00000012120c7228 */ /* 0x000fe40000000000 */
[C---:B------:R-:W-:Y:S02]  /*3ecd0*/  DMUL R8, R10.reuse, R4 ;  /* 0x000000040a087228 */ /* 0x040fe40000000000 */
[C---:B------:R-:W-:Y:S02]  /*3ece0*/  DMUL R18, R10.reuse, R46 ;  /* 0x0000002e0a127228 */ /* 0x040fe40000000000 */
[----:B------:R-:W-:-:S02]  /*3ecf0*/  DMUL R4, R10, R10 ;  /* 0x0000000a0a047228 */ /* 0x000fc40000000000 */
[C---:B------:R-:W-:Y:S02]  /*3ed00*/  DMUL R10, R44.reuse, R50 ;  /* 0x000000322c0a7228 */ /* 0x040fe40000000000 */
[----:B------:R-:W-:-:S11]  /*3ed10*/  DMUL R44, R44, R44 ;  /* 0x0000002c2c2c7228 */ /* 0x000fd60000000000 */
.L_x_4585:
        /* <DEDUP_REMOVED lines=78> */
.L_x_4584:
        /* <DEDUP_REMOVED lines=101> */
.L_x_4587:
        /* <DEDUP_REMOVED lines=22> */
.L_x_4590:
[----:B------:R-:W-:Y:S05]  /*3f9b0*/  BSYNC.RECONVERGENT B3 ;  /* 0x0000000000037941 */ /* 0x000fea0003800200 */
.L_x_4589:
        /* <DEDUP_REMOVED lines=29> */
.L_x_4588:
[----:B------:R-:W-:Y:S05]  /*3fb90*/  BSYNC.RECONVERGENT B2 ;  /* 0x0000000000027941 */ /* 0x000fea0003800200 */
.L_x_4586:
        /* <DEDUP_REMOVED lines=28> */
.L_x_4592:
[----:B------:R-:W-:Y:S05]  /*3fd60*/  BSYNC.RECONVERGENT B2 ;  /* 0x0000000000027941 */ /* 0x000fea0003800200 */
.L_x_4591:
        /* <DEDUP_REMOVED lines=84> */
.L_x_4594:
[----:B------:R-:W-:Y:S02]  /*402b0*/  FSEL R4, RZ, 3.37028055040000000000e+12, P0 ;  /* 0x54442d18ff047808 */ /* 0x000fe40000000000 */
[----:B------:R-:W-:-:S07]  /*402c0*/  FSEL R5, RZ, 2.1426990032196044922, P0 ;  /* 0x400921fbff057808 */ /* 0x000fce0000000000 */
.L_x_4595:
[----:B------:R-:W-:Y:S05]  /*402d0*/  BSYNC.RECONVERGENT B0 ;  /* 0x0000000000007941 */ /* 0x000fea0003800200 */
.L_x_4593:
[----:B------:R-:W-:Y:S01]  /*402e0*/  DADD R36, |R36|, |R38| ;  /* 0x0000000024247229 */ /* 0x000fe20000000626 */
[----:B------:R-:W-:Y:S01]  /*402f0*/  LOP3.LUT R39, R5, 0x80000000, R39, 0xb8, !PT ;  /* 0x8000000005277812 */ /* 0x000fe200078eb827 */
[----:B------:R-:W-:-:S06]  /*40300*/  DMUL R16, R18, 0.5 ;  /* 0x3fe0000012107828 */ /* 0x000fcc0000000000 */
[----:B------:R-:W-:-:S06]  /*40310*/  DSETP.NAN.AND P0, PT, R36, R36, PT ;  /* 0x000000242400722a */ /* 0x000fcc0003f08000 */
[----:B------:R-:W-:Y:S02]  /*40320*/  FSEL R4, R36, R4, P0 ;  /* 0x0000000424047208 */ /* 0x000fe40000000000 */
[----:B------:R-:W-:Y:S01]  /*40330*/  FSEL R5, R37, R39, P0 ;  /* 0x0000002725057208 */ /* 0x000fe20000000000 */
[----:B------:R-:W-:Y:S06]  /*40340*/  BRA `(.L_x_4575) ;  /* 0x0000004000a87947 */ /* 0x000fec0003800000 */
.L_x_4563:
        /* <DEDUP_REMOVED lines=137> */
.L_x_4597:
[----:B------:R-:W-:Y:S05]  /*40be0*/  BSYNC.RECONVERGENT B0 ;  /* 0x0000000000007941 */ /* 0x000fea0003800200 */
.L_x_4596:
        /* <DEDUP_REMOVED lines=8> */
.L_x_4599:
[----:B------:R-:W-:Y:S05]  /*40c70*/  BSYNC.RECONVERGENT B2 ;  /* 0x0000000000027941 */ /* 0x000fea0003800200 */
.L_x_4598:
        /* <DEDUP_REMOVED lines=84> */
.L_x_4601:
[----:B------:R-:W-:Y:S02]  /*411c0*/  FSEL R4, RZ, 3.37028055040000000000e+12, P0 ;  /* 0x54442d18ff047808 */ /* 0x000fe40000000000 */
[----:B------:R-:W-:-:S07]  /*411d0*/  FSEL R5, RZ, 2.1426990032196044922, P0 ;  /* 0x400921fbff057808 */ /* 0x000fce0000000000 */
.L_x_4602:
[----:B------:R-:W-:Y:S05]  /*411e0*/  BSYNC.RECONVERGENT B0 ;  /* 0x0000000000007941 */ /* 0x000fea0003800200 */
.L_x_4600:
[----:B------:R-:W-:Y:S01]  /*411f0*/  DADD R36, |R36|, |R38| ;  /* 0x0000000024247229 */ /* 0x000fe20000000626 */
[----:B------:R-:W-:-:S07]  /*41200*/  LOP3.LUT R39, R5, 0x80000000, R39, 0xb8, !PT ;  /* 0x8000000005277812 */ /* 0x000fce00078eb827 */
[----:B------:R-:W-:-:S06]  /*41210*/  DSETP.NAN.AND P0, PT, R36, R36, PT ;  /* 0x000000242400722a */ /* 0x000fcc0003f08000 */
[----:B------:R-:W-:Y:S02]  /*41220*/  FSEL R4, R36, R4, P0 ;  /* 0x0000000424047208 */ /* 0x000fe40000000000 */
[----:B------:R-:W-:Y:S01]  /*41230*/  FSEL R5, R37, R39, P0 ;  /* 0x0000002725057208 */ /* 0x000fe20000000000 */
[----:B------:R-:W-:Y:S06]  /*41240*/  BRA `(.L_x_4575) ;  /* 0x0000003000e87947 */ /* 0x000fec0003800000 */
.L_x_4562:
        /* <DEDUP_REMOVED lines=94> */
.L_x_4605:
        /* <DEDUP_REMOVED lines=22> */
.L_x_4608:
[----:B------:R-:W-:Y:S05]  /*41990*/  BSYNC.RECONVERGENT B3 ;  /* 0x0000000000037941 */ /* 0x000fea0003800200 */
.L_x_4607:
        /* <DEDUP_REMOVED lines=29> */
.L_x_4606:
[----:B------:R-:W-:Y:S05]  /*41b70*/  BSYNC.RECONVERGENT B2 ;  /* 0x0000000000027941 */ /* 0x000fea0003800200 */
.L_x_4604:
        /* <DEDUP_REMOVED lines=87> */
.L_x_4603:
        /* <DEDUP_REMOVED lines=88> */
.L_x_4561:
        /* <DEDUP_REMOVED lines=25> */
.L_x_4610:
[----:B------:R-:W-:Y:S05]  /*42800*/  BSYNC.RECONVERGENT B2 ;  /* 0x0000000000027941 */ /* 0x000fea0003800200 */
.L_x_4609:
        /* <DEDUP_REMOVED lines=23> */
.L_x_4612:
[----:B------:R-:W-:Y:S05]  /*42980*/  BSYNC.RECONVERGENT B2 ;  /* 0x0000000000027941 */ /* 0x000fea0003800200 */
.L_x_4611:
        /* <DEDUP_REMOVED lines=139> */
.L_x_4614:
[----:B------:R-:W-:Y:S05]  /*43240*/  BSYNC.RECONVERGENT B0 ;  /* 0x0000000000007941 */ /* 0x000fea0003800200 */
.L_x_4613:
        /* <DEDUP_REMOVED lines=8> */
.L_x_4616:
[----:B------:R-:W-:Y:S05]  /*432d0*/  BSYNC.RECONVERGENT B2 ;  /* 0x0000000000027941 */ /* 0x000fea0003800200 */
.L_x_4615:
        /* <DEDUP_REMOVED lines=84> */
.L_x_4618:
[----:B------:R-:W-:Y:S02]  /*43820*/  FSEL R4, RZ, 3.37028055040000000000e+12, P0 ;  /* 0x54442d18ff047808 */ /* 0x000fe40000000000 */
[----:B------:R-:W-:-:S07]  /*43830*/  FSEL R5, RZ, 2.1426990032196044922, P0 ;  /* 0x400921fbff057808 */ /* 0x000fce0000000000 */
.L_x_4619:
[----:B------:R-:W-:Y:S05]  /*43840*/  BSYNC.RECONVERGENT B0 ;  /* 0x0000000000007941 */ /* 0x000fea0003800200 */
.L_x_4617:
[----:B------:R-:W-:Y:S01]  /*43850*/  DADD R36, |R36|, |R38| ;  /* 0x0000000024247229 */ /* 0x000fe20000000626 */
[----:B------:R-:W-:Y:S01]  /*43860*/  LOP3.LUT R39, R5, 0x80000000, R39, 0xb8, !PT ;  /* 0x8000000005277812 */ /* 0x000fe200078eb827 */
[----:B------:R-:W-:-:S06]  /*43870*/  DADD R16, R16, 1 ;  /* 0x3ff0000010107429 */ /* 0x000fcc0000000000 */
[----:B------:R-:W-:-:S06]  /*43880*/  DSETP.NAN.AND P0, PT, R36, R36, PT ;  /* 0x000000242400722a */ /* 0x000fcc0003f08000 */
[----:B------:R-:W-:Y:S02]  /*43890*/  FSEL R4, R36, R4, P0 ;  /* 0x0000000424047208 */ /* 0x000fe40000000000 */
[----:B------:R-:W-:Y:S01]  /*438a0*/  FSEL R5, R37, R39, P0 ;  /* 0x0000002725057208 */ /* 0x000fe20000000000 */
[----:B------:R-:W-:Y:S06]  /*438b0*/  BRA `(.L_x_4575) ;  /* 0x0000000c004c7947 */ /* 0x000fec0003800000 */
.L_x_4560:
        /* <DEDUP_REMOVED lines=111> */
.L_x_4621:
[----:B------:R-:W-:Y:S05]  /*43fb0*/  BSYNC.RECONVERGENT B0 ;  /* 0x0000000000007941 */ /* 0x000fea0003800200 */
.L_x_4620:
[----:B------:R-:W-:Y:S04]  /*43fc0*/  BSSY.RECONVERGENT B2, `(.L_x_4622) ;  /* 0x0000006000027945 */ /* 0x000fe80003800200 */
[----:B------:R-:W-:Y:S05]  /*43fd0*/  @P4 BRA P5, `(.L_x_4623) ;  /* 0x0000000000104947 */ /* 0x000fea0002800000 */
[----:B------:R-:W-:Y:S01]  /*43fe0*/  IMAD.MOV.U32 R6, RZ, RZ, R18 ;  /* 0x000000ffff067224 */ /* 0x000fe200078e0012 */
[----:B------:R-:W-:Y:S01]  /*43ff0*/  MOV R0, 0x44020 ;  /* 0x0004402000007802 */ /* 0x000fe20000000f00 */
[----:B------:R-:W-:-:S07]  /*44000*/  IMAD.MOV.U32 R7, RZ, RZ, R19 ;  /* 0x000000ffff077224 */ /* 0x000fce00078e0013 */
[----:B------:R-:W-:Y:S05]  /*44010*/  CALL.REL.NOINC `($__internal_145_$__cuda_sm20_div_rn_f64_full) ;  /* 0x000000c800a47944 */ /* 0x000fea0003c00000 */
.L_x_4623:
[----:B------:R-:W-:Y:S05]  /*44020*/  BSYNC.RECONVERGENT B2 ;  /* 0x0000000000027941 */ /* 0x000fea0003800200 */
.L_x_4622:
        /* <DEDUP_REMOVED lines=84> */
.L_x_4625:
[----:B------:R-:W-:Y:S02]  /*44570*/  FSEL R4, RZ, 3.37028055040000000000e+12, P0 ;  /* 0x54442d18ff047808 */ /* 0x000fe40000000000 */
[----:B------:R-:W-:-:S07]  /*44580*/  FSEL R5, RZ, 2.1426990032196044922, P0 ;  /* 0x400921fbff057808 */ /* 0x000fce0000000000 */
.L_x_4626:
[----:B------:R-:W-:Y:S05]  /*44590*/  BSYNC.RECONVERGENT B0 ;  /* 0x0000000000007941 */ /* 0x000fea0003800200 */
.L_x_4624:
[----:B------:R-:W-:Y:S01]  /*445a0*/  DADD R36, |R36|, |R38| ;  /* 0x0000000024247229 */ /* 0x000fe20000000626 */
[----:B------:R-:W-:-:S07]  /*445b0*/  LOP3.LUT R39, R5, 0x80000000, R39, 0xb8, !PT ;  /* 0x8000000005277812 */ /* 0x000fce00078eb827 */
[----:B------:R-:W-:-:S06]  /*445c0*/  DSETP.NAN.AND P0, PT, R36, R36, PT ;  /* 0x000000242400722a */ /* 0x000fcc0003f08000 */
[----:B------:R-:W-:Y:S02]  /*445d0*/  FSEL R4, R36, R4, P0 ;  /* 0x0000000424047208 */ /* 0x000fe40000000000 */
[----:B------:R-:W-:-:S07]  /*445e0*/  FSEL R5, R37, R39, P0 ;  /* 0x0000002725057208 */ /* 0x000fce0000000000 */
.L_x_4575:
[----:B------:R-:W-:Y:S05]  /*445f0*/  BSYNC.RECONVERGENT B1 ;  /* 0x0000000000017941 */ /* 0x000fea0003800200 */
.L_x_4559:
        /* <DEDUP_REMOVED lines=75> */
.L_x_4633:
[----:B------:R-:W-:Y:S05]  /*44ab0*/  BSYNC.RECONVERGENT B0 ;  /* 0x0000000000007941 */ /* 0x000fea0003800200 */
.L_x_4632:
        /* <DEDUP_REMOVED lines=23> */
.L_x_4637:
[----:B------:R-:W-:Y:S05]  /*44c30*/  BSYNC.RECONVERGENT B4 ;  /* 0x0000000000047941 */ /* 0x000fea0003800200 */
.L_x_4636:
[----:B------:R-:W-:Y:S01]  /*44c40*/  VIADD R0, R2, 0x1 ;  /* 0x0000000102007836 */ /* 0x000fe20000000000 */
[----:B------:R-:W-:Y:S06]  /*44c50*/  BRA `(.L_x_4638) ;  /* 0x0000000000087947 */ /* 0x000fec0003800000 */
.L_x_4635:
[----:B------:R-:W-:Y:S01]  /*44c60*/  DMUL R6, RZ, R30 ;  /* 0x0000001eff067228 */ /* 0x000fe20000000000 */
[----:B------:R-:W-:-:S10]  /*44c70*/  IMAD.MOV.U32 R0, RZ, RZ, 0x1 ;  /* 0x00000001ff007424 */ /* 0x000fd400078e00ff */
.L_x_4638:
[----:B------:R-:W-:Y:S05]  /*44c80*/  BSYNC.RECONVERGENT B3 ;  /* 0x0000000000037941 */ /* 0x000fea0003800200 */
.L_x_4634:
        /* <DEDUP_REMOVED lines=54> */
.L_x_4640:
[----:B------:R-:W-:Y:S01]  /*44ff0*/  DMUL R6, RZ, R30 ;  /* 0x0000001eff067228 */ /* 0x000fe20000000000 */
[----:B------:R-:W-:-:S10]  /*45000*/  IMAD.MOV.U32 R0, RZ, RZ, RZ ;  /* 0x000000ffff007224 */ /* 0x000fd400078e00ff */
.L_x_4641:
[----:B------:R-:W-:Y:S05]  /*45010*/  BSYNC.RECONVERGENT B3 ;  /* 0x0000000000037941 */ /* 0x000fea0003800200 */
.L_x_4639:
        /* <DEDUP_REMOVED lines=32> */
.L_x_4631:
        /* <DEDUP_REMOVED lines=61> */
.L_x_4644:
[----:B------:R-:W-:Y:S05]  /*455f0*/  BSYNC.RECONVERGENT B0 ;  /* 0x0000000000007941 */ /* 0x000fea0003800200 */
.L_x_4643:
        /* <DEDUP_REMOVED lines=36> */
.L_x_4648:
[----:B------:R-:W-:Y:S05]  /*45840*/  BSYNC.RECONVERGENT B4 ;  /* 0x0000000000047941 */ /* 0x000fea0003800200 */
.L_x_4647:
[----:B------:R-:W-:Y:S01]  /*45850*/  VIADD R0, R2, 0x1 ;  /* 0x0000000102007836 */ /* 0x000fe20000000000 */
[----:B------:R-:W-:Y:S06]  /*45860*/  BRA `(.L_x_4649) ;  /* 0x0000000000087947 */ /* 0x000fec0003800000 */
.L_x_4646:
[----:B------:R-:W-:Y:S01]  /*45870*/  DMUL R6, RZ, R30 ;  /* 0x0000001eff067228 */ /* 0x000fe20000000000 */
[----:B------:R-:W-:-:S10]  /*45880*/  IMAD.MOV.U32 R0, RZ, RZ, 0x1 ;  /* 0x00000001ff007424 */ /* 0x000fd400078e00ff */
.L_x_4649:
[----:B------:R-:W-:Y:S05]  /*45890*/  BSYNC.RECONVERGENT B3 ;  /* 0x0000000000037941 */ /* 0x000fea0003800200 */
.L_x_4645:
        /* <DEDUP_REMOVED lines=56> */
.L_x_4651:
[----:B------:R-:W-:Y:S01]  /*45c20*/  DMUL R6, RZ, R30 ;  /* 0x0000001eff067228 */ /* 0x000fe20000000000 */
[----:B------:R-:W-:-:S10]  /*45c30*/  IMAD.MOV.U32 R0, RZ, RZ, RZ ;  /* 0x000000ffff007224 */ /* 0x000fd400078e00ff */
.L_x_4652:
[----:B------:R-:W-:Y:S05]  /*45c40*/  BSYNC.RECONVERGENT B3 ;  /* 0x0000000000037941 */ /* 0x000fea0003800200 */
.L_x_4650:
        /* <DEDUP_REMOVED lines=35> */
.L_x_4630:
        /* <DEDUP_REMOVED lines=10> */
.L_x_4653:
[----:B------:R-:W-:-:S10]  /*45f20*/  DADD R28, R30, -R30 ;  /* 0x000000001e1c7229 */ /* 0x000fd4000000081e */
[----:B------:R-:W-:Y:S02]  /*45f30*/  IMAD.MOV.U32 R30, RZ, RZ, R28 ;  /* 0x000000ffff1e7224 */ /* 0x000fe400078e001c */
[----:B------:R-:W-:Y:S01]  /*45f40*/  IMAD.MOV.U32 R31, RZ, RZ, R29 ;  /* 0x000000ffff1f7224 */ /* 0x000fe200078e001d */
[----:B------:R-:W-:Y:S06]  /*45f50*/  BRA `(.L_x_4642) ;  /* 0x0000000800b87947 */ /* 0x000fec0003800000 */
.L_x_4629:
        /* <DEDUP_REMOVED lines=24> */
.L_x_4657:
[----:B------:R-:W-:Y:S05]  /*460e0*/  BSYNC.RECONVERGENT B4 ;  /* 0x0000000000047941 */ /* 0x000fea0003800200 */
.L_x_4656:
[----:B------:R-:W-:Y:S01]  /*460f0*/  VIADD R0, R2, 0x1 ;  /* 0x0000000102007836 */ /* 0x000fe20000000000 */
[----:B------:R-:W-:Y:S06]  /*46100*/  BRA `(.L_x_4658) ;  /* 0x0000000000087947 */ /* 0x000fec0003800000 */
.L_x_4655:
[----:B------:R-:W-:Y:S01]  /*46110*/  DMUL R6, RZ, R30 ;  /* 0x0000001eff067228 */ /* 0x000fe20000000000 */
[----:B------:R-:W-:-:S10]  /*46120*/  IMAD.MOV.U32 R0, RZ, RZ, 0x1 ;  /* 0x00000001ff007424 */ /* 0x000fd400078e00ff */
.L_x_4658:
[----:B------:R-:W-:Y:S05]  /*46130*/  BSYNC.RECONVERGENT B3 ;  /* 0x0000000000037941 */ /* 0x000fea0003800200 */
.L_x_4654:
        /* <DEDUP_REMOVED lines=54> */
.L_x_4660:
[----:B------:R-:W-:Y:S01]  /*464a0*/  DMUL R6, RZ, R30 ;  /* 0x0000001eff067228 */ /* 0x000fe20000000000 */
[----:B------:R-:W-:-:S10]  /*464b0*/  IMAD.MOV.U32 R0, RZ, RZ, RZ ;  /* 0x000000ffff007224 */ /* 0x000fd400078e00ff */
.L_x_4661:
[----:B------:R-:W-:Y:S05]  /*464c0*/  BSYNC.RECONVERGENT B3 ;  /* 0x0000000000037941 */ /* 0x000fea0003800200 */
.L_x_4659:
        /* <DEDUP_REMOVED lines=30> */
.L_x_4628:
        /* <DEDUP_REMOVED lines=57> */
.L_x_4642:
[----:B------:R-:W-:Y:S05]  /*46a40*/  BSYNC.RECONVERGENT B2 ;  /* 0x0000000000027941 */ /* 0x000fea0003800200 */
.L_x_4627:
        /* <DEDUP_REMOVED lines=140> */
.L_x_4669:
        /* <DEDUP_REMOVED lines=22> */
.L_x_4672:
[----:B------:R-:W-:Y:S05]  /*47470*/  BSYNC.RECONVERGENT B3 ;  /* 0x0000000000037941 */ /* 0x000fea0003800200 */
.L_x_4671:
        /* <DEDUP_REMOVED lines=29> */
.L_x_4670:
[----:B------:R-:W-:Y:S05]  /*47650*/  BSYNC.RECONVERGENT B2 ;  /* 0x0000000000027941 */ /* 0x000fea0003800200 */
.L_x_4668:
        /* <DEDUP_REMOVED lines=22> */
.L_x_4674:
[----:B------:R-:W-:Y:S05]  /*477c0*/  BSYNC.RECONVERGENT B2 ;  /* 0x0000000000027941 */ /* 0x000fea0003800200 */
.L_x_4673:
        /* <DEDUP_REMOVED lines=84> */
.L_x_4676:
[----:B------:R-:W-:Y:S02]  /*47d10*/  FSEL R4, RZ, 3.37028055040000000000e+12, P0 ;  /* 0x54442d18ff047808 */ /* 0x000fe40000000000 */
[----:B------:R-:W-:-:S07]  /*47d20*/  FSEL R5, RZ, 2.1426990032196044922, P0 ;  /* 0x400921fbff057808 */ /* 0x000fce0000000000 */
.L_x_4677:
[----:B------:R-:W-:Y:S05]  /*47d30*/  BSYNC.RECONVERGENT B0 ;  /* 0x0000000000007941 */ /* 0x000fea0003800200 */
.L_x_4675:
[----:B------:R-:W-:Y:S01]  /*47d40*/  DADD R32, |R32|, |R34| ;  /* 0x0000000020207229 */ /* 0x000fe20000000622 */
[----:B------:R-:W-:Y:S01]  /*47d50*/  LOP3.LUT R35, R5, 0x80000000, R35, 0xb8, !PT ;  /* 0x8000000005237812 */ /* 0x000fe200078eb823 */
[----:B------:R-:W-:-:S06]  /*47d60*/  DMUL R16, R16, 0.5 ;  /* 0x3fe0000010107828 */ /* 0x000fcc0000000000 */
[----:B------:R-:W-:-:S06]  /*47d70*/  DSETP.NAN.AND P0, PT, R32, R32, PT ;  /* 0x000000202000722a */ /* 0x000fcc0003f08000 */
[----:B------:R-:W-:Y:S02]  /*47d80*/  FSEL R4, R32, R4, P0 ;  /* 0x0000000420047208 */ /* 0x000fe40000000000 */
[----:B------:R-:W-:Y:S01]  /*47d90*/  FSEL R5, R33, R35, P0 ;  /* 0x0000002321057208 */ /* 0x000fe20000000000 */
[----:B------:R-:W-:Y:S06]  /*47da0*/  BRA `(.L_x_4678) ;  /* 0x0000006400ec7947 */ /* 0x000fec0003800000 */
.L_x_4667:
        /* <DEDUP_REMOVED lines=101> */
.L_x_4681:
[----:B------:R-:W-:Y:S05]  /*48400*/  BSYNC.RECONVERGENT B0 ;  /* 0x0000000000007941 */ /* 0x000fea0003800200 */
.L_x_4680:
        /* <DEDUP_REMOVED lines=8> */
.L_x_4683:
[----:B------:R-:W-:Y:S05]  /*48490*/  BSYNC.RECONVERGENT B2 ;  /* 0x0000000000027941 */ /* 0x000fea0003800200 */
.L_x_4682:
        /* <DEDUP_REMOVED lines=84> */
.L_x_4685:
[----:B------:R-:W-:Y:S02]  /*489e0*/  FSEL R4, RZ, 3.37028055040000000000e+12, P0 ;  /* 0x54442d18ff047808 */ /* 0x000fe40000000000 */
[----:B------:R-:W-:-:S07]  /*489f0*/  FSEL R5, RZ, 2.1426990032196044922, P0 ;  /* 0x400921fbff057808 */ /* 0x000fce0000000000 */
.L_x_4686:
[----:B------:R-:W-:Y:S05]  /*48a00*/  BSYNC.RECONVERGENT B0 ;  /* 0x0000000000007941 */ /* 0x000fea0003800200 */
.L_x_4684:
[----:B------:R-:W-:Y:S01]  /*48a10*/  DADD R32, |R32|, |R34| ;  /* 0x0000000020207229 */ /* 0x000fe20000000622 */
[----:B------:R-:W-:Y:S01]  /*48a20*/  LOP3.LUT R35, R5, 0x80000000, R35, 0xb8, !PT ;  /* 0x8000000005237812 */ /* 0x000fe200078eb823 */
[----:B------:R-:W-:-:S06]  /*48a30*/  DMUL R16, R16, 0.5 ;  /* 0x3fe0000010107828 */ /* 0x000fcc0000000000 */
[----:B------:R-:W-:-:S06]  /*48a40*/  DSETP.NAN.AND P0, PT, R32, R32, PT ;  /* 0x000000202000722a */ /* 0x000fcc0003f08000 */
[----:B------:R-:W-:Y:S02]  /*48a50*/  FSEL R4, R32, R4, P0 ;  /* 0x0000000420047208 */ /* 0x000fe40000000000 */
[----:B------:R-:W-:Y:S01]  /*48a60*/  FSEL R5, R33, R35, P0 ;  /* 0x0000002321057208 */ /* 0x000fe20000000000 */
[----:B------:R-:W-:Y:S06]  /*48a70*/  BRA `(.L_x_4678) ;  /* 0x0000005800b87947 */ /* 0x000fec0003800000 */
.L_x_4679:
        /* <DEDUP_REMOVED lines=11> */
[----:B------:R-:W-:-:S02]  /*48b30*/  DMUL R38, R8, R8 ;  /* 0x0000000808267228 */ /* 0x000fc40000000000 */
[----:B------:R-:W-:Y:S02]  /*48b40*/  DADD R8, R8, R8 ;  /* 0x0000000008087229 */ /* 0x000fe40000000008 */
[C---:B------:R-:W-:Y:S02]  /*48b50*/  DADD R6, -R4.reuse, R6 ;  /* 0x0000000004067229 */ /* 0x040fe40000000106 */
[C---:B------:R-:W-:Y:S02]  /*48b60*/  DMUL R26, R4.reuse, R4 ;  /* 0x00000004041a7228 */ /* 0x040fe40000000000 */
[----:B------:R-:W-:Y:S01]  /*48b70*/  DADD R18, R4, R4 ;  /* 0x0000000004127229 */ /* 0x000fe20000000004 */
[----:B------:R-:W-:-:S05]  /*48b80*/  LOP3.LUT R17, R11, 0xfffffff8, RZ, 0xc0, !PT ;  /* 0xfffffff80b117812 */ /* 0x000fca00078ec0ff */
[----:B------:R-:W-:Y:S01]  /*48b90*/  LOP3.LUT R5, R7, 0xfffffff8, RZ, 0xc0, !PT ;  /* 0xfffffff807057812 */ /* 0x000fe200078ec0ff */
[--C-:B------:R-:W-:Y:S02]  /*48ba0*/  DADD R36, R10, -R16.reuse ;  /* 0x000000000a247229 */ /* 0x100fe40000000810 */
[----:B------:R-:W-:-:S03]  /*48bb0*/  DADD R12, R16, R16 ;  /* 0x00000000100c7229 */ /* 0x000fc60000000010 */
[--C-:B------:R-:W-:Y:S02]  /*48bc0*/  DADD R6, R6, -R4.reuse ;  /* 0x0000000006067229 */ /* 0x100fe40000000804 */
[C---:B------:R-:W-:Y:S02]  /*48bd0*/  DADD R10, R4.reuse, R4 ;  /* 0x00000000040a7229 */ /* 0x040fe40000000004 */
[C---:B------:R-:W-:Y:S02]  /*48be0*/  DMUL R44, R4.reuse, R18 ;  /* 0x00000012042c7228 */ /* 0x040fe40000000000 */
[----:B------:R-:W-:Y:S02]  /*48bf0*/  DMUL R46, R4, R4 ;  /* 0x00000004042e7228 */ /* 0x000fe40000000000 */
[----:B------:R-:W-:Y:S02]  /*48c00*/  DMUL R4, R16, R8 ;  /* 0x0000000810047228 */ /* 0x000fe40000000000 */
[----:B------:R-:W-:-:S02]  /*48c10*/  DMUL R18, R6, R18 ;  /* 0x0000001206127228 */ /* 0x000fc40000000000 */
[----:B------:R-:W-:Y:S02]  /*48c20*/  DMUL R8, R36, R8 ;  /* 0x0000000824087228 */ /* 0x000fe40000000000 */
[----:B------:R-:W-:Y:S02]  /*48c30*/  DMUL R10, R6, R10 ;  /* 0x0000000a060a7228 */ /* 0x000fe40000000000 */
[----:B------:R-:W-:Y:S02]  /*48c40*/  DMUL R12, R36, R12 ;  /* 0x0000000c240c7228 */ /* 0x000fe40000000000 */
[----:B------:R-:W-:Y:S02]  /*48c50*/  DMUL R16, R16, R16 ;  /* 0x0000001010107228 */ /* 0x000fe40000000000 */
[----:B------:R-:W-:Y:S02]  /*48c60*/  DMUL R6, R6, R6 ;  /* 0x0000000606067228 */ /* 0x000fe40000000000 */
[----:B------:R-:W-:-:S11]  /*48c70*/  DMUL R36, R36, R36 ;  /* 0x0000002424247228 */ /* 0x000fd60000000000 */
.L_x_4688:
        /* <DEDUP_REMOVED lines=78> */
.L_x_4687:
        /* <DEDUP_REMOVED lines=101> */
.L_x_4690:
        /* <DEDUP_REMOVED lines=22> */
.L_x_4693:
[----:B------:R-:W-:Y:S05]  /*49910*/  BSYNC.RECONVERGENT B3 ;  /* 0x0000000000037941 */ /* 0x000fea0003800200 */
.L_x_4692:
        /* <DEDUP_REMOVED lines=29> */
.L_x_4691:
[----:B------:R-:W-:Y:S05]  /*49af0*/  BSYNC.RECONVERGENT B2 ;  /* 0x0000000000027941 */ /* 0x000fea0003800200 */
.L_x_4689:
        /* <DEDUP_REMOVED lines=28> */
.L_x_4695:
[----:B------:R-:W-:Y:S05]  /*49cc0*/  BSYNC.RECONVERGENT B2 ;  /* 0x0000000000027941 */ /* 0x000fea0003800200 */
.L_x_4694:
        /* <DEDUP_REMOVED lines=84> */
.L_x_4697:
[----:B------:R-:W-:Y:S02]  /*4a210*/  FSEL R4, RZ, 3.37028055040000000000e+12, P0 ;  /* 0x54442d18ff047808 */ /* 0x000fe40000000000 */
[----:B------:R-:W-:-:S07]  /*4a220*/  FSEL R5, RZ, 2.1426990032196044922, P0 ;  /* 0x400921fbff057808 */ /* 0x000fce0000000000 */
.L_x_4698:
[----:B------:R-:W-:Y:S05]  /*4a230*/  BSYNC.RECONVERGENT B0 ;  /* 0x0000000000007941 */ /* 0x000fea0003800200 */
.L_x_4696:
[----:B------:R-:W-:Y:S01]  /*4a240*/  DADD R32, |R32|, |R34| ;  /* 0x0000000020207229 */ /* 0x000fe20000000622 */
[----:B------:R-:W-:Y:S01]  /*4a250*/  LOP3.LUT R35, R5, 0x80000000, R35, 0xb8, !PT ;  /* 0x8000000005237812 */ /* 0x000fe200078eb823 */
[----:B------:R-:W-:-:S06]  /*4a260*/  DMUL R16, R18, 0.5 ;  /* 0x3fe0000012107828 */ /* 0x000fcc0000000000 */
[----:B------:R-:W-:-:S06]  /*4a270*/  DSETP.NAN.AND P0, PT, R32, R32, PT ;  /* 0x000000202000722a */ /* 0x000fcc0003f08000 */
[----:B------:R-:W-:Y:S02]  /*4a280*/  FSEL R4, R32, R4, P0 ;  /* 0x0000000420047208 */ /* 0x000fe40000000000 */
[----:B------:R-:W-:Y:S01]  /*4a290*/  FSEL R5, R33, R35, P0 ;  /* 0x0000002321057208 */ /* 0x000fe20000000000 */
[----:B------:R-:W-:Y:S06]  /*4a2a0*/  BRA `(.L_x_4678) ;  /* 0x0000004000ac7947 */ /* 0x000fec0003800000 */
.L_x_4666:
        /* <DEDUP_REMOVED lines=137> */
.L_x_4700:
[----:B------:R-:W-:Y:S05]  /*4ab40*/  BSYNC.RECONVERGENT B0 ;  /* 0x0000000000007941 */ /* 0x000fea0003800200 */
.L_x_4699:
        /* <DEDUP_REMOVED lines=8> */
.L_x_4702:
[----:B------:R-:W-:Y:S05]  /*4abd0*/  BSYNC.RECONVERGENT B2 ;  /* 0x0000000000027941 */ /* 0x000fea0003800200 */
.L_x_4701:
        /* <DEDUP_REMOVED lines=84> */
.L_x_4704:
[----:B------:R-:W-:Y:S02]  /*4b120*/  FSEL R4, RZ, 3.37028055040000000000e+12, P0 ;  /* 0x54442d18ff047808 */ /* 0x000fe40000000000 */
[----:B------:R-:W-:-:S07]  /*4b130*/  FSEL R5, RZ, 2.1426990032196044922, P0 ;  /* 0x400921fbff057808 */ /* 0x000fce0000000000 */
.L_x_4705:
[----:B------:R-:W-:Y:S05]  /*4b140*/  BSYNC.RECONVERGENT B0 ;  /* 0x0000000000007941 */ /* 0x000fea0003800200 */
.L_x_4703:
[----:B------:R-:W-:Y:S01]  /*4b150*/  DADD R32, |R32|, |R34| ;  /* 0x0000000020207229 */ /* 0x000fe20000000622 */
[----:B------:R-:W-:-:S07]  /*4b160*/  LOP3.LUT R35, R5, 0x80000000, R35, 0xb8, !PT ;  /* 0x8000000005237812 */ /* 0x000fce00078eb823 */
[----:B------:R-:W-:-:S06]  /*4b170*/  DSETP.NAN.AND P0, PT, R32, R32, PT ;  /* 0x000000202000722a */ /* 0x000fcc0003f08000 */
[----:B------:R-:W-:Y:S02]  /*4b180*/  FSEL R4, R32, R4, P0 ;  /* 0x0000000420047208 */ /* 0x000fe40000000000 */
[----:B------:R-:W-:Y:S01]  /*4b190*/  FSEL R5, R33, R35, P0 ;  /* 0x0000002321057208 */ /* 0x000fe20000000000 */
[----:B------:R-:W-:Y:S06]  /*4b1a0*/  BRA `(.L_x_4678) ;  /* 0x0000003000ec7947 */ /* 0x000fec0003800000 */
.L_x_4665:
        /* <DEDUP_REMOVED lines=94> */
.L_x_4708:
        /* <DEDUP_REMOVED lines=22> */
.L_x_4711:
[----:B------:R-:W-:Y:S05]  /*4b8f0*/  BSYNC.RECONVERGENT B3 ;  /* 0x0000000000037941 */ /* 0x000fea0003800200 */
.L_x_4710:
        /* <DEDUP_REMOVED lines=29> */
.L_x_4709:
[----:B------:R-:W-:Y:S05]  /*4bad0*/  BSYNC.RECONVERGENT B2 ;  /* 0x0000000000027941 */ /* 0x000fea0003800200 */
.L_x_4707:
        /* <DEDUP_REMOVED lines=87> */
.L_x_4706:
        /* <DEDUP_REMOVED lines=88> */
.L_x_4664:
        /* <DEDUP_REMOVED lines=25> */
.L_x_4713:
[----:B------:R-:W-:Y:S05]  /*4c760*/  BSYNC.RECONVERGENT B2 ;  /* 0x0000000000027941 */ /* 0x000fea0003800200 */
.L_x_4712:
        /* <DEDUP_REMOVED lines=23> */
.L_x_4715:
[----:B------:R-:W-:Y:S05]  /*4c8e0*/  BSYNC.RECONVERGENT B2 ;  /* 0x0000000000027941 */ /* 0x000fea0003800200 */
.L_x_4714:
        /* <DEDUP_REMOVED lines=53> */
[----:B------:R-:W-:Y:S01]  /*4cc40*/  DSETP.GEU.AND P1, PT, |R32|, |R34|, PT ;  /* 0x400000222000722a */ /* 0x000fe20003f2e200 */
        /* <DEDUP_REMOVED lines=86> */
.L_x_4717:
[----:B------:R-:W-:Y:S05]  /*4d1b0*/  BSYNC.RECONVERGENT B0 ;  /* 0x0000000000007941 */ /* 0x000fea0003800200 */
.L_x_4716:
        /* <DEDUP_REMOVED lines=8> */
.L_x_4719:
[----:B------:R-:W-:Y:S05]  /*4d240*/  BSYNC.RECONVERGENT B2 ;  /* 0x0000000000027941 */ /* 0x000fea0003800200 */
.L_x_4718:
        /* <DEDUP_REMOVED lines=84> */
.L_x_4721:
[----:B------:R-:W-:Y:S02]  /*4d790*/  FSEL R4, RZ, 3.37028055040000000000e+12, P0 ;  /* 0x54442d18ff047808 */ /* 0x000fe40000000000 */
[----:B------:R-:W-:-:S07]  /*4d7a0*/  FSEL R5, RZ, 2.1426990032196044922, P0 ;  /* 0x400921fbff057808 */ /* 0x000fce0000000000 */
.L_x_4722:
[----:B------:R-:W-:Y:S05]  /*4d7b0*/  BSYNC.RECONVERGENT B0 ;  /* 0x0000000000007941 */ /* 0x000fea0003800200 */
.L_x_4720:
[----:B------:R-:W-:Y:S01]  /*4d7c0*/  DADD R32, |R32|, |R34| ;  /* 0x0000000020207229 */ /* 0x000fe20000000622 */
[----:B------:R-:W-:Y:S01]  /*4d7d0*/  LOP3.LUT R35, R5, 0x80000000, R35, 0xb8, !PT ;  /* 0x8000000005237812 */ /* 0x000fe200078eb823 */
[----:B------:R-:W-:-:S06]  /*4d7e0*/  DADD R16, R16, 1 ;  /* 0x3ff0000010107429 */ /* 0x000fcc0000000000 */
[----:B------:R-:W-:-:S06]  /*4d7f0*/  DSETP.NAN.AND P0, PT, R32, R32, PT ;  /* 0x000000202000722a */ /* 0x000fcc0003f08000 */
[----:B------:R-:W-:Y:S02]  /*4d800*/  FSEL R4, R32, R4, P0 ;  /* 0x0000000420047208 */ /* 0x000fe40000000000 */
[----:B------:R-:W-:Y:S01]  /*4d810*/  FSEL R5, R33, R35, P0 ;  /* 0x0000002321057208 */ /* 0x000fe20000000000 */
[----:B------:R-:W-:Y:S06]  /*4d820*/  BRA `(.L_x_4678) ;  /* 0x0000000c004c7947 */ /* 0x000fec0003800000 */
.L_x_4663:
        /* <DEDUP_REMOVED lines=111> */
.L_x_4724:
[----:B------:R-:W-:Y:S05]  /*4df20*/  BSYNC.RECONVERGENT B0 ;  /* 0x0000000000007941 */ /* 0x000fea0003800200 */
.L_x_4723:
[----:B------:R-:W-:Y:S04]  /*4df30*/  BSSY.RECONVERGENT B2, `(.L_x_4725) ;  /* 0x0000006000027945 */ /* 0x000fe80003800200 */
[----:B------:R-:W-:Y:S05]  /*4df40*/  @P4 BRA P5, `(.L_x_4726) ;  /* 0x0000000000104947 */ /* 0x000fea0002800000 */
[----:B------:R-:W-:Y:S01]  /*4df50*/  IMAD.MOV.U32 R6, RZ, RZ, R18 ;  /* 0x000000ffff067224 */ /* 0x000fe200078e0012 */
[----:B------:R-:W-:Y:S01]  /*4df60*/  MOV R0, 0x4df90 ;  /* 0x0004df9000007802 */ /* 0x000fe20000000f00 */
[----:B------:R-:W-:-:S07]  /*4df70*/  IMAD.MOV.U32 R7, RZ, RZ, R19 ;  /* 0x000000ffff077224 */ /* 0x000fce00078e0013 */
[----:B------:R-:W-:Y:S05]  /*4df80*/  CALL.REL.NOINC `($__internal_145_$__cuda_sm20_div_rn_f64_full) ;  /* 0x0000002800c87944 */ /* 0x000fea0003c00000 */
.L_x_4726:
[----:B------:R-:W-:Y:S05]  /*4df90*/  BSYNC.RECONVERGENT B2 ;  /* 0x0000000000027941 */ /* 0x000fea0003800200 */
.L_x_4725:
        /* <DEDUP_REMOVED lines=84> */
.L_x_4728:
[----:B------:R-:W-:Y:S02]  /*4e4e0*/  FSEL R4, RZ, 3.37028055040000000000e+12, P0 ;  /* 0x54442d18ff047808 */ /* 0x000fe40000000000 */
[----:B------:R-:W-:-:S07]  /*4e4f0*/  FSEL R5, RZ, 2.1426990032196044922, P0 ;  /* 0x400921fbff057808 */ /* 0x000fce0000000000 */
.L_x_4729:
[----:B------:R-:W-:Y:S05]  /*4e500*/  BSYNC.RECONVERGENT B0 ;  /* 0x0000000000007941 */ /* 0x000fea0003800200 */
.L_x_4727:
[----:B------:R-:W-:Y:S01]  /*4e510*/  DADD R32, |R32|, |R34| ;  /* 0x0000000020207229 */ /* 0x000fe20000000622 */
[----:B------:R-:W-:-:S07]  /*4e520*/  LOP3.LUT R35, R5, 0x80000000, R35, 0xb8, !PT ;  /* 0x8000000005237812 */ /* 0x000fce00078eb823 */
[----:B------:R-:W-:-:S06]  /*4e530*/  DSETP.NAN.AND P0, PT, R32, R32, PT ;  /* 0x000000202000722a */ /* 0x000fcc0003f08000 */
[----:B------:R-:W-:Y:S02]  /*4e540*/  FSEL R4, R32, R4, P0 ;  /* 0x0000000420047208 */ /* 0x000fe40000000000 */
[----:B------:R-:W-:-:S07]  /*4e550*/  FSEL R5, R33, R35, P0 ;  /* 0x0000002321057208 */ /* 0x000fce0000000000 */
.L_x_4678:
[----:B------:R-:W-:Y:S05]  /*4e560*/  BSYNC.RECONVERGENT B1 ;  /* 0x0000000000017941 */ /* 0x000fea0003800200 */
.L_x_4662:
        /* <DEDUP_REMOVED lines=75> */
.L_x_4736:
[----:B------:R-:W-:Y:S05]  /*4ea20*/  BSYNC.RECONVERGENT B0 ;  /* 0x0000000000007941 */ /* 0x000fea0003800200 */
.L_x_4735:
        /* <DEDUP_REMOVED lines=23> */
.L_x_4740:
[----:B------:R-:W-:Y:S05]  /*4eba0*/  BSYNC.RECONVERGENT B4 ;  /* 0x0000000000047941 */ /* 0x000fea0003800200 */
.L_x_4739:
[----:B------:R-:W-:Y:S01]  /*4ebb0*/  VIADD R0, R2, 0x1 ;  /* 0x0000000102007836 */ /* 0x000fe20000000000 */
[----:B------:R-:W-:Y:S06]  /*4ebc0*/  BRA `(.L_x_4741) ;  /* 0x0000000000087947 */ /* 0x000fec0003800000 */
.L_x_4738:
[----:B------:R-:W-:Y:S01]  /*4ebd0*/  DMUL R6, RZ, R26 ;  /* 0x0000001aff067228 */ /* 0x000fe20000000000 */
[----:B------:R-:W-:-:S10]  /*4ebe0*/  IMAD.MOV.U32 R0, RZ, RZ, 0x1 ;  /* 0x00000001ff007424 */ /* 0x000fd400078e00ff */
.L_x_4741:
[----:B------:R-:W-:Y:S05]  /*4ebf0*/  BSYNC.RECONVERGENT B3 ;  /* 0x0000000000037941 */ /* 0x000fea0003800200 */
.L_x_4737:
        /* <DEDUP_REMOVED lines=54> */
.L_x_4743:
[----:B------:R-:W-:Y:S01]  /*4ef60*/  DMUL R6, RZ, R26 ;  /* 0x0000001aff067228 */ /* 0x000fe20000000000 */
[----:B------:R-:W-:-:S10]  /*4ef70*/  IMAD.MOV.U32 R0, RZ, RZ, RZ ;  /* 0x000000ffff007224 */ /* 0x000fd400078e00ff */
.L_x_4744:
[----:B------:R-:W-:Y:S05]  /*4ef80*/  BSYNC.RECONVERGENT B3 ;  /* 0x0000000000037941 */ /* 0x000fea0003800200 */
.L_x_4742:
        /* <DEDUP_REMOVED lines=32> */
.L_x_4734:
        /* <DEDUP_REMOVED lines=61> */
.L_x_4747:
[----:B------:R-:W-:Y:S05]  /*4f560*/  BSYNC.RECONVERGENT B0 ;  /* 0x0000000000007941 */ /* 0x000fea0003800200 */
.L_x_4746:
        /* <DEDUP_REMOVED lines=36> */
.L_x_4751:
[----:B------:R-:W-:Y:S05]  /*4f7b0*/  BSYNC.RECONVERGENT B4 ;  /* 0x0000000000047941 */ /* 0x000fea0003800200 */
.L_x_4750:
[----:B------:R-:W-:Y:S01]  /*4f7c0*/  VIADD R0, R2, 0x1 ;  /* 0x0000000102007836 */ /* 0x000fe20000000000 */
[----:B------:R-:W-:Y:S06]  /*4f7d0*/  BRA `(.L_x_4752) ;  /* 0x0000000000087947 */ /* 0x000fec0003800000 */
.L_x_4749:
[----:B------:R-:W-:Y:S01]  /*4f7e0*/  DMUL R6, RZ, R26 ;  /* 0x0000001aff067228 */ /* 0x000fe20000000000 */
[----:B------:R-:W-:-:S10]  /*4f7f0*/  IMAD.MOV.U32 R0, RZ, RZ, 0x1 ;  /* 0x00000001ff007424 */ /* 0x000fd400078e00ff */
.L_x_4752:
[----:B------:R-:W-:Y:S05]  /*4f800*/  BSYNC.RECONVERGENT B3 ;  /* 0x0000000000037941 */ /* 0x000fea0003800200 */
.L_x_4748:
        /* <DEDUP_REMOVED lines=56> */
.L_x_4754:
[----:B------:R-:W-:Y:S01]  /*4fb90*/  DMUL R6, RZ, R26 ;  /* 0x0000001aff067228 */ /* 0x000fe20000000000 */
[----:B------:R-:W-:-:S10]  /*4fba0*/  IMAD.MOV.U32 R0, RZ, RZ, RZ ;  /* 0x000000ffff007224 */ /* 0x000fd400078e00ff */
.L_x_4755:
[----:B------:R-:W-:Y:S05]  /*4fbb0*/  BSYNC.RECONVERGENT B3 ;  /* 0x0000000000037941 */ /* 0x000fea0003800200 */
.L_x_4753:
        /* <DEDUP_REMOVED lines=35> */
.L_x_4733:
        /* <DEDUP_REMOVED lines=10> */
.L_x_4756:
[----:B------:R-:W-:-:S10]  /*4fe90*/  DADD R24, R26, -R26 ;  /* 0x000000001a187229 */ /* 0x000fd4000000081a */
[----:B------:R-:W-:Y:S02]  /*4fea0*/  IMAD.MOV.U32 R26, RZ, RZ, R24 ;  /* 0x000000ffff1a7224 */ /* 0x000fe400078e0018 */
[----:B------:R-:W-:Y:S01]  /*4feb0*/  IMAD.MOV.U32 R27, RZ, RZ, R25 ;  /* 0x000000ffff1b7224 */ /* 0x000fe200078e0019 */
[----:B------:R-:W-:Y:S06]  /*4fec0*/  BRA `(.L_x_4745) ;  /* 0x0000000800b87947 */ /* 0x000fec0003800000 */
.L_x_4732:
        /* <DEDUP_REMOVED lines=24> */
.L_x_4760:
[----:B------:R-:W-:Y:S05]  /*50050*/  BSYNC.RECONVERGENT B4 ;  /* 0x0000000000047941 */ /* 0x000fea0003800200 */
.L_x_4759:
[----:B------:R-:W-:Y:S01]  /*50060*/  VIADD R0, R2, 0x1 ;  /* 0x0000000102007836 */ /* 0x000fe20000000000 */
[----:B------:R-:W-:Y:S06]  /*50070*/  BRA `(.L_x_4761) ;  /* 0x0000000000087947 */ /* 0x000fec0003800000 */
.L_x_4758:
[----:B------:R-:W-:Y:S01]  /*50080*/  DMUL R6, RZ, R26 ;  /* 0x0000001aff067228 */ /* 0x000fe20000000000 */
[----:B------:R-:W-:-:S10]  /*50090*/  IMAD.MOV.U32 R0, RZ, RZ, 0x1 ;  /* 0x00000001ff007424 */ /* 0x000fd400078e00ff */
.L_x_4761:
[----:B------:R-:W-:Y:S05]  /*500a0*/  BSYNC.RECONVERGENT B3 ;  /* 0x0000000000037941 */ /* 0x000fea0003800200 */
.L_x_4757:
        /* <DEDUP_REMOVED lines=54> */
.L_x_4763:
[----:B------:R-:W-:Y:S01]  /*50410*/  DMUL R6, RZ, R26 ;  /* 0x0000001aff067228 */ /* 0x000fe20000000000 */
[----:B------:R-:W-:-:S10]  /*50420*/  IMAD.MOV.U32 R0, RZ, RZ, RZ ;  /* 0x000000ffff007224 */ /* 0x000fd400078e00ff */
.L_x_4764:
[----:B------:R-:W-:Y:S05]  /*50430*/  BSYNC.RECONVERGENT B3 ;  /* 0x0000000000037941 */ /* 0x000fea0003800200 */
.L_x_4762:
        /* <DEDUP_REMOVED lines=30> */
.L_x_4731:
        /* <DEDUP_REMOVED lines=57> */
.L_x_4745:
[----:B------:R-:W-:Y:S05]  /*509b0*/  BSYNC.RECONVERGENT B2 ;  /* 0x0000000000027941 */ /* 0x000fea0003800200 */
.L_x_4730:
[----:B------:R-:W0:Y:S01]  /*509c0*/  LDCU UR5, c[0x0][0x360] ;  /* 0x00006c00ff0577ac */ /* 0x000e220008000800 */
[----:B------:R-:W-:-:S04]  /*509d0*/  LEA R2, P0, R14, UR6, 0x6 ;  /* 0x000000060e027c11 */ /* 0x000fc8000f8030ff */
[----:B------:R-:W-:-:S05]  /*509e0*/  LEA.HI.X R3, R14, UR7, R49, 0x6, P0 ;  /* 0x000000070e037c11 */ /* 0x000fca00080f3431 */
[----:B------:R1:W-:Y:S04]  /*509f0*/  STG.E.ENL2.256 desc[UR16][R2.64], R20, R40 ;  /* 0xf80000140228797f */ /* 0x0003e8000f121810 */
[----:B------:R1:W-:Y:S01]  /*50a00*/  STG.E.ENL2.256 desc[UR16][R2.64+0x20], R28, R24 ;  /* 0xf800011c0218797f */ /* 0x0003e2000f121810 */
[----:B0-----:R-:W-:-:S05]  /*50a10*/  IADD3 R14, P0, PT, R14, UR5, RZ ;  /* 0x000000050e0e7c10 */ /* 0x001fca000ff1e0ff */
[C---:B------:R-:W-:Y:S02]  /*50a20*/  IMAD.SHL.U32 R0, R14.reuse, 0x4, RZ ;  /* 0x000000040e007824 */ /* 0x040fe400078e00ff */
[----:B------:R-:W-:Y:S01]  /*50a30*/  IMAD.X R49, RZ, RZ, R49, P0 ;  /* 0x000000ffff317224 */ /* 0x000fe200000e0631 */
[----:B------:R-:W-:Y:S02]  /*50a40*/  LOP3.LUT P0, RZ, R14, 0xffffc000, RZ, 0xc0, !PT ;  /* 0xffffc0000eff7812 */ /* 0x000fe4000780c0ff */
[----:B------:R-:W-:Y:S02]  /*50a50*/  ISETP.LT.U32.AND P1, PT, R0, UR20, PT ;  /* 0x0000001400007c0c */ /* 0x000fe4000bf21070 */
[----:B------:R-:W-:Y:S02]  /*50a60*/  SHF.L.U64.HI R0, R14, 0x2, R49 ;  /* 0x000000020e007819 */ /* 0x000fe40000010231 */
[----:B------:R-:W-:Y:S02]  /*50a70*/  LOP3.LUT P0, RZ, R49, 0x3fffffff, RZ, 0xc0, P0 ;  /* 0x3fffffff31ff7812 */ /* 0x000fe4000000c0ff */
[----:B------:R-:W-:-:S13]  /*50a80*/  ISETP.LT.AND.EX P1, PT, R0, UR4, PT, P1 ;  /* 0x0000000400007c0c */ /* 0x000fda000bf21310 */
[----:B-1----:R-:W-:Y:S05]  /*50a90*/  @!P0 BRA P1, `(.L_x_4765) ;  /* 0xfffffd7c00748947 */ /* 0x002fea000083ffff */
[----:B------:R-:W-:Y:S05]  /*50aa0*/  EXIT ;  /* 0x000000000000794d */ /* 0x000fea0003800000 */
        .weak           $__internal_145_$__cuda_sm20_div_rn_f64_full
        .type           $__internal_145_$__cuda_sm20_div_rn_f64_full,@function
        .size           $__internal_145_$__cuda_sm20_div_rn_f64_full,($_ZN2at6native55_GLOBAL__N__de093ff9_22_ForeachBinaryOpList_cu_a911ec4325multi_tensor_apply_kernelINS1_18TensorListMetadataILi3EEENS1_24BinaryOpListAlphaFunctorIN3c107complexIdEELi3ELi2ELi2EEEJNS1_13power_functorIS8_EES8_EEEvT_T0_DpT1_$__internal_trig_reduction_slowpathd - $__internal_145_$__cuda_sm20_div_rn_f64_full)
$__internal_145_$__cuda_sm20_div_rn_f64_full:
[C---:B------:R-:W-:Y:S01]  /*50ab0*/  FSETP.GEU.AND P2, PT, |R7|.reuse, 1.469367938527859385e-39, PT ;  /* 0x001000000700780b */ /* 0x040fe20003f4e200 */
[--C-:B------:R-:W-:Y:S01]  /*50ac0*/  IMAD.MOV.U32 R12, RZ, RZ, R6.reuse ;  /* 0x000000ffff0c7224 */ /* 0x100fe200078e0006 */
[C---:B------:R-:W-:Y:S01]  /*50ad0*/  LOP3.LUT R10, R7.reuse, 0x800fffff, RZ, 0xc0, !PT ;  /* 0x800fffff070a7812 */ /* 0x040fe200078ec0ff */
[----:B------:R-:W-:Y:S01]  /*50ae0*/  IMAD.MOV.U32 R13, RZ, RZ, R7 ;  /* 0x000000ffff0d7224 */ /* 0x000fe200078e0007 */
[----:B------:R-:W-:Y:S01]  /*50af0*/  LOP3.LUT R7, R7, 0x7ff00000, RZ, 0xc0, !PT ;  /* 0x7ff0000007077812 */ /* 0x000fe200078ec0ff */
[----:B------:R-:W-:Y:S01]  /*50b00*/  IMAD.MOV.U32 R53, RZ, RZ, R5 ;  /* 0x000000ffff357224 */ /* 0x000fe200078e0005 */
[----:B------:R-:W-:Y:S01]  /*50b10*/  LOP3.LUT R11, R10, 0x3ff00000, RZ, 0xfc, !PT ;  /* 0x3ff000000a0b7812 */ /* 0x000fe200078efcff */
[----:B------:R-:W-:Y:S01]  /*50b20*/  IMAD.MOV.U32 R10, RZ, RZ, R6 ;  /* 0x000000ffff0a7224 */ /* 0x000fe200078e0006 */
[----:B------:R-:W-:Y:S01]  /*50b30*/  BSSY.RECONVERGENT B0, `(.L_x_4766) ;  /* 0x0000053000007945 */ /* 0x000fe20003800200 */
[----:B------:R-:W-:Y:S01]  /*50b40*/  IMAD.MOV.U32 R8, RZ, RZ, 0x1 ;  /* 0x00000001ff087424 */ /* 0x000fe200078e00ff */
[C---:B------:R-:W-:Y:S01]  /*50b50*/  FSETP.GEU.AND P0, PT, |R53|.reuse, 1.469367938527859385e-39, PT ;  /* 0x001000003500780b */ /* 0x040fe20003f0e200 */
[----:B------:R-:W-:Y:S01]  /*50b60*/  IMAD.MOV.U32 R52, RZ, RZ, R4 ;  /* 0x000000ffff347224 */ /* 0x000fe200078e0004 */
[----:B------:R-:W-:Y:S01]  /*50b70*/  LOP3.LUT R4, R53, 0x7ff00000, RZ, 0xc0, !PT ;  /* 0x7ff0000035047812 */ /* 0x000fe200078ec0ff */
[----:B------:R-:W-:-:S02]  /*50b80*/  @!P2 DMUL R10, R12, 8.98846567431157953865e+307 ;  /* 0x7fe000000c0aa828 */ /* 0x000fc40000000000 */
[----:B------:R-:W-:Y:S01]  /*50b90*/  IMAD.MOV.U32 R50, RZ, RZ, R52 ;  /* 0x000000ffff327224 */ /* 0x000fe200078e0034 */
[----:B------:R-:W-:-:S03]  /*50ba0*/  ISETP.GE.U32.AND P4, PT, R4, R7, PT ;  /* 0x000000070400720c */ /* 0x000fc60003f86070 */
[----:B------:R-:W0:Y:S04]  /*50bb0*/  MUFU.RCP64H R9, R11 ;  /* 0x0000000b00097308 */ /* 0x000e280000001800 */
[----:B------:R-:W-:Y:S01]  /*50bc0*/  @!P0 LOP3.LUT R5, R13, 0x7ff00000, RZ, 0xc0, !PT ;  /* 0x7ff000000d058812 */ /* 0x000fe200078ec0ff */
[----:B------:R-:W-:Y:S01]  /*50bd0*/  @!P0 IMAD.MOV.U32 R56, RZ, RZ, RZ ;  /* 0x000000ffff388224 */ /* 0x000fe200078e00ff */
[----:B------:R-:W-:Y:S02]  /*50be0*/  @!P2 LOP3.LUT R7, R11, 0x7ff00000, RZ, 0xc0, !PT ;  /* 0x7ff000000b07a812 */ /* 0x000fe400078ec0ff */
[----:B------:R-:W-:Y:S01]  /*50bf0*/  @!P0 ISETP.GE.U32.AND P3, PT, R4, R5, PT ;  /* 0x000000050400820c */ /* 0x000fe20003f66070 */
[----:B------:R-:W-:-:S05]  /*50c00*/  IMAD.MOV.U32 R5, RZ, RZ, 0x1ca00000 ;  /* 0x1ca00000ff057424 */ /* 0x000fca00078e00ff */
[----:B------:R-:W-:Y:S01]  /*50c10*/  @!P0 SEL R6, R5, 0x63400000, !P3 ;  /* 0x6340000005068807 */ /* 0x000fe20005800000 */
[----:B0-----:R-:W-:-:S03]  /*50c20*/  DFMA R54, R8, -R10, 1 ;  /* 0x3ff000000836742b */ /* 0x001fc6000000080a */
[----:B------:R-:W-:-:S04]  /*50c30*/  @!P0 LOP3.LUT R6, R6, 0x80000000, R53, 0xf8, !PT ;  /* 0x8000000006068812 */ /* 0x000fc800078ef835 */
[----:B------:R-:W-:Y:S01]  /*50c40*/  @!P0 LOP3.LUT R57, R6, 0x100000, RZ, 0xfc, !PT ;  /* 0x0010000006398812 */ /* 0x000fe200078efcff */
[----:B------:R-:W-:Y:S01]  /*50c50*/  IMAD.MOV.U32 R6, RZ, RZ, R4 ;  /* 0x000000ffff067224 */ /* 0x000fe200078e0004 */
[----:B------:R-:W-:-:S08]  /*50c60*/  DFMA R54, R54, R54, R54 ;  /* 0x000000363636722b */ /* 0x000fd00000000036 */
[----:B------:R-:W-:Y:S01]  /*50c70*/  DFMA R54, R8, R54, R8 ;  /* 0x000000360836722b */ /* 0x000fe20000000008 */
[----:B------:R-:W-:-:S04]  /*50c80*/  SEL R8, R5, 0x63400000, !P4 ;  /* 0x6340000005087807 */ /* 0x000fc80006000000 */
[----:B------:R-:W-:-:S03]  /*50c90*/  LOP3.LUT R51, R8, 0x800fffff, R53, 0xf8, !PT ;  /* 0x800fffff08337812 */ /* 0x000fc600078ef835 */
[----:B------:R-:W-:-:S03]  /*50ca0*/  DFMA R8, R54, -R10, 1 ;  /* 0x3ff000003608742b */ /* 0x000fc6000000080a */
[----:B------:R-:W-:-:S05]  /*50cb0*/  @!P0 DFMA R50, R50, 2, -R56 ;  /* 0x400000003232882b */ /* 0x000fca0000000838 */
[----:B------:R-:W-:Y:S01]  /*50cc0*/  DFMA R54, R54, R8, R54 ;  /* 0x000000083636722b */ /* 0x000fe20000000036 */
[----:B------:R-:W-:-:S04]  /*50cd0*/  VIADD R9, R7, 0xffffffff ;  /* 0xffffffff07097836 */ /* 0x000fc80000000000 */
[----:B------:R-:W-:-:S03]  /*50ce0*/  @!P0 LOP3.LUT R6, R51, 0x7ff00000, RZ, 0xc0, !PT ;  /* 0x7ff0000033068812 */ /* 0x000fc600078ec0ff */
[----:B------:R-:W-:Y:S02]  /*50cf0*/  DMUL R56, R54, R50 ;  /* 0x0000003236387228 */ /* 0x000fe40000000000 */
[----:B------:R-:W-:-:S05]  /*50d00*/  VIADD R8, R6, 0xffffffff ;  /* 0xffffffff06087836 */ /* 0x000fca0000000000 */
[----:B------:R-:W-:Y:S01]  /*50d10*/  ISETP.GT.U32.AND P0, PT, R8, 0x7feffffe, PT ;  /* 0x7feffffe0800780c */ /* 0x000fe20003f04070 */
[----:B------:R-:W-:-:S03]  /*50d20*/  DFMA R58, R56, -R10, R50 ;  /* 0x8000000a383a722b */ /* 0x000fc60000000032 */
[----:B------:R-:W-:-:S05]  /*50d30*/  ISETP.GT.U32.OR P0, PT, R9, 0x7feffffe, P0 ;  /* 0x7feffffe0900780c */ /* 0x000fca0000704470 */
[----:B------:R-:W-:-:S08]  /*50d40*/  DFMA R8, R54, R58, R56 ;  /* 0x0000003a3608722b */ /* 0x000fd00000000038 */
[----:B------:R-:W-:Y:S05]  /*50d50*/  @P0 BRA `(.L_x_4767) ;  /* 0x00000000006c0947 */ /* 0x000fea0003800000 */
[----:B------:R-:W-:-:S04]  /*50d60*/  LOP3.LUT R7, R13, 0x7ff00000, RZ, 0xc0, !PT ;  /* 0x7ff000000d077812 */ /* 0x000fc800078ec0ff */
[CC--:B------:R-:W-:Y:S02]  /*50d70*/  VIADDMNMX R6, R4.reuse, -R7.reuse, 0xb9600000, !PT ;  /* 0xb960000004067446 */ /* 0x0c0fe40007800907 */
[----:B------:R-:W-:Y:S02]  /*50d80*/  ISETP.GE.U32.AND P0, PT, R4, R7, PT ;  /* 0x000000070400720c */ /* 0x000fe40003f06070 */
[----:B------:R-:W-:Y:S02]  /*50d90*/  VIMNMX R6, PT, PT, R6, 0x46a00000, PT ;  /* 0x46a0000006067848 */ /* 0x000fe40003fe0100 */
[----:B------:R-:W-:-:S05]  /*50da0*/  SEL R5, R5, 0x63400000, !P0 ;  /* 0x6340000005057807 */ /* 0x000fca0004000000 */
[----:B------:R-:W-:Y:S02]  /*50db0*/  IMAD.IADD R5, R6, 0x1, -R5 ;  /* 0x0000000106057824 */ /* 0x000fe400078e0a05 */
[----:B------:R-:W-:Y:S02]  /*50dc0*/  IMAD.MOV.U32 R6, RZ, RZ, RZ ;  /* 0x000000ffff067224 */ /* 0x000fe400078e00ff */
[----:B------:R-:W-:-:S06]  /*50dd0*/  VIADD R7, R5, 0x7fe00000 ;  /* 0x7fe0000005077836 */ /* 0x000fcc0000000000 */
[----:B------:R-:W-:-:S10]  /*50de0*/  DMUL R54, R8, R6 ;  /* 0x0000000608367228 */ /* 0x000fd40000000000 */
[----:B------:R-:W-:-:S13]  /*50df0*/  FSETP.GTU.AND P0, PT, |R55|, 1.469367938527859385e-39, PT ;  /* 0x001000003700780b */ /* 0x000fda0003f0c200 */
[----:B------:R-:W-:Y:S05]  /*50e00*/  @P0 BRA `(.L_x_4768) ;  /* 0x0000000000940947 */ /* 0x000fea0003800000 */
[----:B------:R-:W-:-:S06]  /*50e10*/  DFMA R10, R8, -R10, R50 ;  /* 0x8000000a080a722b */ /* 0x000fcc0000000032 */
[----:B------:R-:W-:-:S04]  /*50e20*/  IMAD.MOV.U32 R10, RZ, RZ, RZ ;  /* 0x000000ffff0a7224 */ /* 0x000fc800078e00ff */
[C---:B------:R-:W-:Y:S02]  /*50e30*/  FSETP.NEU.AND P0, PT, R11.reuse, RZ, PT ;  /* 0x000000ff0b00720b */ /* 0x040fe40003f0d000 */
[----:B------:R-:W-:-:S04]  /*50e40*/  LOP3.LUT R12, R11, 0x80000000, R13, 0x48, !PT ;  /* 0x800000000b0c7812 */ /* 0x000fc800078e480d */
[----:B------:R-:W-:-:S07]  /*50e50*/  LOP3.LUT R11, R12, R7, RZ, 0xfc, !PT ;  /* 0x000000070c0b7212 */ /* 0x000fce00078efcff */
[----:B------:R-:W-:Y:S05]  /*50e60*/  @!P0 BRA `(.L_x_4768) ;  /* 0x00000000007c8947 */ /* 0x000fea0003800000 */
[----:B------:R-:W-:Y:S01]  /*50e70*/  IMAD.MOV R7, RZ, RZ, -R5 ;  /* 0x000000ffff077224 */ /* 0x000fe200078e0a05 */
[----:B------:R-:W-:Y:S01]  /*50e80*/  IADD3 R5, PT, PT, -R5, -0x43300000, RZ ;  /* 0xbcd0000005057810 */ /* 0x000fe20007ffe1ff */
[----:B------:R-:W-:-:S06]  /*50e90*/  IMAD.MOV.U32 R6, RZ, RZ, RZ ;  /* 0x000000ffff067224 */ /* 0x000fcc00078e00ff */
[----:B------:R-:W-:Y:S02]  /*50ea0*/  DFMA R6, R54, -R6, R8 ;  /* 0x800000063606722b */ /* 0x000fe40000000008 */
[----:B------:R-:W-:-:S08]  /*50eb0*/  DMUL.RP R8, R8, R10 ;  /* 0x0000000a08087228 */ /* 0x000fd00000008000 */
[----:B------:R-:W-:Y:S02]  /*50ec0*/  FSETP.NEU.AND P0, PT, |R7|, R5, PT ;  /* 0x000000050700720b */ /* 0x000fe40003f0d200 */
[----:B------:R-:W-:Y:S02]  /*50ed0*/  LOP3.LUT R5, R9, R12, RZ, 0x3c, !PT ;  /* 0x0000000c09057212 */ /* 0x000fe400078e3cff */
[----:B------:R-:W-:Y:S02]  /*50ee0*/  FSEL R54, R8, R54, !P0 ;  /* 0x0000003608367208 */ /* 0x000fe40004000000 */
[----:B------:R-:W-:Y:S01]  /*50ef0*/  FSEL R55, R5, R55, !P0 ;  /* 0x0000003705377208 */ /* 0x000fe20004000000 */
[----:B------:R-:W-:Y:S06]  /*50f00*/  BRA `(.L_x_4768) ;  /* 0x0000000000547947 */ /* 0x000fec0003800000 */
.L_x_4767:
[----:B------:R-:W-:-:S14]  /*50f10*/  DSETP.NAN.AND P0, PT, R52, R52, PT ;  /* 0x000000343400722a */ /* 0x000fdc0003f08000 */
[----:B------:R-:W-:Y:S05]  /*50f20*/  @P0 BRA `(.L_x_4769) ;  /* 0x0000000000440947 */ /* 0x000fea0003800000 */
[----:B------:R-:W-:-:S14]  /*50f30*/  DSETP.NAN.AND P0, PT, R12, R12, PT ;  /* 0x0000000c0c00722a */ /* 0x000fdc0003f08000 */
[----:B------:R-:W-:Y:S05]  /*50f40*/  @P0 BRA `(.L_x_4770) ;  /* 0x0000000000300947 */ /* 0x000fea0003800000 */
[----:B------:R-:W-:Y:S01]  /*50f50*/  ISETP.NE.AND P0, PT, R6, R7, PT ;  /* 0x000000070600720c */ /* 0x000fe20003f05270 */
[----:B------:R-:W-:Y:S02]  /*50f60*/  IMAD.MOV.U32 R54, RZ, RZ, 0x0 ;  /* 0x00000000ff367424 */ /* 0x000fe400078e00ff */
[----:B------:R-:W-:-:S10]  /*50f70*/  IMAD.MOV.U32 R55, RZ, RZ, -0x80000 ;  /* 0xfff80000ff377424 */ /* 0x000fd400078e00ff */
[----:B------:R-:W-:Y:S05]  /*50f80*/  @!P0 BRA `(.L_x_4768) ;  /* 0x0000000000348947 */ /* 0x000fea0003800000 */
[----:B------:R-:W-:Y:S02]  /*50f90*/  ISETP.NE.AND P0, PT, R6, 0x7ff00000, PT ;  /* 0x7ff000000600780c */ /* 0x000fe40003f05270 */
[----:B------:R-:W-:Y:S02]  /*50fa0*/  LOP3.LUT R55, R53, 0x80000000, R13, 0x48, !PT ;  /* 0x8000000035377812 */ /* 0x000fe400078e480d */
[----:B------:R-:W-:-:S13]  /*50fb0*/  ISETP.EQ.OR P0, PT, R7, RZ, !P0 ;  /* 0x000000ff0700720c */ /* 0x000fda0004702670 */
[----:B------:R-:W-:Y:S01]  /*50fc0*/  @P0 LOP3.LUT R4, R55, 0x7ff00000, RZ, 0xfc, !PT ;  /* 0x7ff0000037040812 */ /* 0x000fe200078efcff */
[----:B------:R-:W-:Y:S02]  /*50fd0*/  @!P0 IMAD.MOV.U32 R54, RZ, RZ, RZ ;  /* 0x000000ffff368224 */ /* 0x000fe400078e00ff */
[----:B------:R-:W-:Y:S02]  /*50fe0*/  @P0 IMAD.MOV.U32 R54, RZ, RZ, RZ ;  /* 0x000000ffff360224 */ /* 0x000fe400078e00ff */
[----:B------:R-:W-:Y:S01]  /*50ff0*/  @P0 IMAD.MOV.U32 R55, RZ, RZ, R4 ;  /* 0x000000ffff370224 */ /* 0x000fe200078e0004 */
[----:B------:R-:W-:Y:S06]  /*51000*/  BRA `(.L_x_4768) ;  /* 0x0000000000147947 */ /* 0x000fec0003800000 */
.L_x_4770:
[----:B------:R-:W-:Y:S01]  /*51010*/  LOP3.LUT R55, R13, 0x80000, RZ, 0xfc, !PT ;  /* 0x000800000d377812 */ /* 0x000fe200078efcff */
[----:B------:R-:W-:Y:S01]  /*51020*/  IMAD.MOV.U32 R54, RZ, RZ, R12 ;  /* 0x000000ffff367224 */ /* 0x000fe200078e000c */
[----:B------:R-:W-:Y:S06]  /*51030*/  BRA `(.L_x_4768) ;  /* 0x0000000000087947 */ /* 0x000fec0003800000 */
.L_x_4769:
[----:B------:R-:W-:Y:S01]  /*51040*/  LOP3.LUT R55, R53, 0x80000, RZ, 0xfc, !PT ;  /* 0x0008000035377812 */ /* 0x000fe200078efcff */
[----:B------:R-:W-:-:S07]  /*51050*/  IMAD.MOV.U32 R54, RZ, RZ, R52 ;  /* 0x000000ffff367224 */ /* 0x000fce00078e0034 */
.L_x_4768:
[----:B------:R-:W-:Y:S05]  /*51060*/  BSYNC.RECONVERGENT B0 ;  /* 0x0000000000007941 */ /* 0x000fea0003800200 */
.L_x_4766:
[----:B------:R-:W-:Y:S02]  /*51070*/  IMAD.MOV.U32 R4, RZ, RZ, R0 ;  /* 0x000000ffff047224 */ /* 0x000fe400078e0000 */
[----:B------:R-:W-:-:S04]  /*51080*/  IMAD.MOV.U32 R5, RZ, RZ, 0x0 ;  /* 0x00000000ff057424 */ /* 0x000fc800078e00ff */
[----:B------:R-:W-:Y:S05]  /*51090*/  RET.REL.NODEC R4 `(_ZN2at6native55_GLOBAL__N__de093ff9_22_ForeachBinaryOpList_cu_a911ec4325multi_tensor_apply_kernelINS1_18TensorListMetadataILi3EEENS1_24BinaryOpListAlphaFunctorIN3c107complexIdEELi3ELi2ELi2EEEJNS1_13power_functorIS8_EES8_EEEvT_T0_DpT1_) ;  /* 0xfffffaec04d87950 */ /* 0x000fea0003c3ffff */
        .type           $_ZN2at6native55_GLOBAL__N__de093ff9_22_ForeachBinaryOpList_cu_a911ec4325multi_tensor_apply_kernelINS1_18TensorListMetadataILi3EEENS1_24BinaryOpListAlphaFunctorIN3c107complexIdEELi3ELi2ELi2EEEJNS1_13power_functorIS8_EES8_EEEvT_T0_DpT1_$__internal_trig_reduction_slowpathd,@function
        .size           $_ZN2at6native55_GLOBAL__N__de093ff9_22_ForeachBinaryOpList_cu_a911ec4325multi_tensor_apply_kernelINS1_18TensorListMetadataILi3EEENS1_24BinaryOpListAlphaFunctorIN3c107complexIdEELi3ELi2ELi2EEEJNS1_13power_functorIS8_EES8_EEEvT_T0_DpT1_$__internal_trig_reduction_slowpathd,(.L_x_7887 - $_ZN2at6native55_GLOBAL__N__de093ff9_22_ForeachBinaryOpList_cu_a911ec4325multi_tensor_apply_kernelINS1_18TensorListMetadataILi3EEENS1_24BinaryOpListAlphaFunctorIN3c107complexIdEELi3ELi2ELi2EEEJNS1_13power_functorIS8_EES8_EEEvT_T0_DpT1_$__internal_trig_reduction_slowpathd)
$_ZN2at6native55_GLOBAL__N__de093ff9_22_ForeachBinaryOpList_cu_a911ec4325multi_tensor_apply_kernelINS1_18TensorListMetadataILi3EEENS1_24BinaryOpListAlphaFunctorIN3c107complexIdEELi3ELi2ELi2EEEJNS1_13power_functorIS8_EES8_EEEvT_T0_DpT1_$__internal_trig_reduction_slowpathd:
[----:B------:R-:W-:Y:S01]  /*510a0*/  SHF.R.U32.HI R17, RZ, 0x14, R15 ;  /* 0x00000014ff117819 */ /* 0x000fe2000001160f */
[----:B------:R-:W-:-:S03]  /*510b0*/  IMAD.MOV.U32 R2, RZ, RZ, RZ ;  /* 0x000000ffff027224 */ /* 0x000fc600078e00ff */
[----:B------:R-:W-:-:S04]  /*510c0*/  LOP3.LUT R0, R17, 0x7ff, RZ, 0xc0, !PT ;  /* 0x000007ff11007812 */ /* 0x000fc800078ec0ff */
[----:B------:R-:W-:-:S13]  /*510d0*/  ISETP.NE.AND P0, PT, R0, 0x7ff, PT ;  /* 0x000007ff0000780c */ /* 0x000fda0003f05270 */
[----:B------:R-:W-:Y:S05]  /*510e0*/  @!P0 BRA `(.L_x_4771) ;  /* 0x0000000800548947 */ /* 0x000fea0003800000 */
[----:B------:R-:W-:Y:S01]  /*510f0*/  VIADD R2, R0, 0xfffffc00 ;  /* 0xfffffc0000027836 */ /* 0x000fe20000000000 */
[----:B------:R-:W-:Y:S01]  /*51100*/  BSSY.RECONVERGENT B0, `(.L_x_4772) ;  /* 0x0000032000007945 */ /* 0x000fe20003800200 */
[----:B------:R-:W-:-:S03]  /*51110*/  CS2R R56, SRZ ;  /* 0x0000000000387805 */ /* 0x000fc6000001ff00 */
[----:B------:R-:W-:Y:S02]  /*51120*/  SHF.R.U32.HI R0, RZ, 0x6, R2 ;  /* 0x00000006ff007819 */ /* 0x000fe40000011602 */
[----:B------:R-:W-:Y:S02]  /*51130*/  ISETP.GE.U32.AND P0, PT, R2, 0x80, PT ;  /* 0x000000800200780c */ /* 0x000fe40003f06070 */
[C---:B------:R-:W-:Y:S02]  /*51140*/  IADD3 R3, PT, PT, -R0.reuse, 0x13, RZ ;  /* 0x0000001300037810 */ /* 0x040fe40007ffe1ff */
[----:B------:R-:W-:Y:S02]  /*51150*/  IADD3 R4, PT, PT, -R0, 0xf, RZ ;  /* 0x0000000f00047810 */ /* 0x000fe40007ffe1ff */
[----:B------:R-:W-:-:S04]  /*51160*/  SEL R3, R3, 0x12, P0 ;  /* 0x0000001203037807 */ /* 0x000fc80000000000 */
[----:B------:R-:W-:-:S13]  /*51170*/  ISETP.GE.AND P0, PT, R4, R3, PT ;  /* 0x000000030400720c */ /* 0x000fda0003f06270 */
[----:B------:R-:W-:Y:S05]  /*51180*/  @P0 BRA `(.L_x_4773) ;  /* 0x0000000000a40947 */ /* 0x000fea0003800000 */
[----:B------:R-:W0:Y:S01]  /*51190*/  LDC.64 R52, c[0x0][0x358] ;  /* 0x0000d600ff347b82 */ /* 0x000e220000000a00 */
[C---:B------:R-:W-:Y:S01]  /*511a0*/  SHF.L.U64.HI R7, R6.reuse, 0xb, R15 ;  /* 0x0000000b06077819 */ /* 0x040fe2000001020f */
[----:B------:R-:W-:Y:S01]  /*511b0*/  BSSY.RECONVERGENT B1, `(.L_x_4774) ;  /* 0x0000025000017945 */ /* 0x000fe20003800200 */
[----:B------:R-:W-:Y:S01]  /*511c0*/  IMAD.SHL.U32 R2, R6, 0x800, RZ ;  /* 0x0000080006027824 */ /* 0x000fe200078e00ff */
[----:B------:R-:W-:Y:S01]  /*511d0*/  IADD3 R5, PT, PT, RZ, -R0, -R3 ;  /* 0x80000000ff057210 */ /* 0x000fe20007ffe803 */
[----:B------:R-:W-:Y:S01]  /*511e0*/  IMAD.MOV.U32 R6, RZ, RZ, RZ ;  /* 0x000000ffff067224 */ /* 0x000fe200078e00ff */
[----:B------:R-:W-:Y:S02]  /*511f0*/  CS2R R56, SRZ ;  /* 0x0000000000387805 */ /* 0x000fe4000001ff00 */
[----:B------:R-:W-:-:S07]  /*51200*/  LOP3.LUT R7, R7, 0x80000000, RZ, 0xfc, !PT ;  /* 0x8000000007077812 */ /* 0x000fce00078efcff */
.L_x_4775:
[----:B------:R-:W1:Y:S01]  /*51210*/  LDC.64 R8, c[0x4][0xe0] ;  /* 0x01003800ff087b82 */ /* 0x000e620000000a00 */
[----:B0-----:R-:W-:Y:S02]  /*51220*/  R2UR UR12, R52 ;  /* 0x00000000340c72ca */ /* 0x001fe400000e0000 */
[----:B------:R-:W-:Y:S01]  /*51230*/  R2UR UR13, R53 ;  /* 0x00000000350d72ca */ /* 0x000fe200000e0000 */
[----:B-1----:R-:W-:-:S12]  /*51240*/  IMAD.WIDE R54, R4, 0x8, R8 ;  /* 0x0000000804367825 */ /* 0x002fd800078e0208 */
[----:B------:R-:W2:Y:S01]  /*51250*/  LDG.E.64.CONSTANT R54, desc[UR12][R54.64] ;  /* 0x0000000c36367981 */ /* 0x000ea2000c1e9b00 */
[----:B------:R-:W-:Y:S02]  /*51260*/  IMAD.MOV.U32 R10, RZ, RZ, R56 ;  /* 0x000000ffff0a7224 */ /* 0x000fe400078e0038 */
[----:B------:R-:W-:Y:S02]  /*51270*/  IMAD.MOV.U32 R11, RZ, RZ, R57 ;  /* 0x000000ffff0b7224 */ /* 0x000fe400078e0039 */
[----:B------:R-:W-:Y:S02]  /*51280*/  VIADD R5, R5, 0x1 ;  /* 0x0000000105057836 */ /* 0x000fe40000000000 */
[C---:B------:R-:W-:Y:S02]  /*51290*/  IMAD R13, R6.reuse, 0x8, R1 ;  /* 0x00000008060d7824 */ /* 0x040fe400078e0201 */
[----:B------:R-:W-:Y:S02]  /*512a0*/  VIADD R6, R6, 0x1 ;  /* 0x0000000106067836 */ /* 0x000fe40000000000 */
[----:B------:R-:W-:-:S02]  /*512b0*/  VIADD R4, R4, 0x1 ;  /* 0x0000000104047836 */ /* 0x000fc40000000000 */
[----:B--2---:R-:W-:-:S04]  /*512c0*/  IMAD.WIDE.U32 R10, P0, R54, R2, R10 ;  /* 0x00000002360a7225 */ /* 0x004fc8000780000a */
[C---:B------:R-:W-:Y:S02]  /*512d0*/  IMAD R9, R54.reuse, R7, RZ ;  /* 0x0000000736097224 */ /* 0x040fe400078e02ff */
[----:B------:R-:W-:Y:S02]  /*512e0*/  IMAD R8, R55, R2, RZ ;  /* 0x0000000237087224 */ /* 0x000fe400078e02ff */
[----:B------:R-:W-:Y:S01]  /*512f0*/  IMAD.MOV.U32 R56, RZ, RZ, R10 ;  /* 0x000000ffff387224 */ /* 0x000fe200078e000a */
[----:B------:R-:W-:Y:S01]  /*51300*/  IADD3 R9, P1, PT, R9, R11, RZ ;  /* 0x0000000b09097210 */ /* 0x000fe20007f3e0ff */
[----:B------:R-:W-:-:S03]  /*51310*/  IMAD.HI.U32 R11, R54, R7, RZ ;  /* 0x00000007360b7227 */ /* 0x000fc600078e00ff */
[----:B------:R-:W-:Y:S01]  /*51320*/  IADD3 R57, P2, PT, R8, R9, RZ ;  /* 0x0000000908397210 */ /* 0x000fe20007f5e0ff */
[----:B------:R-:W-:-:S04]  /*51330*/  IMAD.HI.U32 R8, R55, R2, RZ ;  /* 0x0000000237087227 */ /* 0x000fc800078e00ff */
[----:B------:R-:W-:Y:S01]  /*51340*/  IMAD.X R11, RZ, RZ, R11, P0 ;  /* 0x000000ffff0b7224 */ /* 0x000fe200000e060b */
[----:B------:R-:W-:Y:S01]  /*51350*/  ISETP.NE.AND P0, PT, R5, -0xf, PT ;  /* 0xfffffff10500780c */ /* 0x000fe20003f05270 */
[CC--:B------:R-:W-:Y:S01]  /*51360*/  IMAD R10, R55.reuse, R7.reuse, RZ ;  /* 0x00000007370a7224 */ /* 0x0c0fe200078e02ff */
[----:B------:R0:W-:Y:S01]  /*51370*/  STL.64 [R13], R56 ;  /* 0x000000380d007387 */ /* 0x0001e20000100a00 */
[----:B------:R-:W-:Y:S01]  /*51380*/  IMAD.HI.U32 R9, R55, R7, RZ ;  /* 0x0000000737097227 */ /* 0x000fe200078e00ff */
[----:B------:R-:W-:-:S04]  /*51390*/  IADD3.X R11, P1, PT, R8, R11, RZ, P1, !PT ;  /* 0x0000000b080b7210 */ /* 0x000fc80000f3e4ff */
[----:B------:R-:W-:Y:S01]  /*513a0*/  IADD3.X R10, P2, PT, R10, R11, RZ, P2, !PT ;  /* 0x0000000b0a0a7210 */ /* 0x000fe2000175e4ff */
[----:B------:R-:W-:-:S04]  /*513b0*/  IMAD.X R9, RZ, RZ, R9, P1 ;  /* 0x000000ffff097224 */ /* 0x000fc800008e0609 */
[----:B------:R-:W-:Y:S02]  /*513c0*/  IMAD.X R11, RZ, RZ, R9, P2 ;  /* 0x000000ffff0b7224 */ /* 0x000fe400010e0609 */
[----:B0-----:R-:W-:Y:S02]  /*513d0*/  IMAD.MOV.U32 R56, RZ, RZ, R10 ;  /* 0x000000ffff387224 */ /* 0x001fe400078e000a */
[----:B------:R-:W-:Y:S01]  /*513e0*/  IMAD.MOV.U32 R57, RZ, RZ, R11 ;  /* 0x000000ffff397224 */ /* 0x000fe200078e000b */
[----:B------:R-:W-:Y:S06]  /*513f0*/  @P0 BRA `(.L_x_4775) ;  /* 0xfffffffc00840947 */ /* 0x000fec000383ffff */
[----:B------:R-:W-:Y:S05]  /*51400*/  BSYNC.RECONVERGENT B1 ;  /* 0x0000000000017941 */ /* 0x000fea0003800200 */
.L_x_4774:
[----:B------:R-:W-:-:S07]  /*51410*/  IMAD.MOV.U32 R4, RZ, RZ, R3 ;  /* 0x000000ffff047224 */ /* 0x000fce00078e0003 */
.L_x_4773:
[----:B------:R-:W-:Y:S05]  /*51420*/  BSYNC.RECONVERGENT B0 ;  /* 0x0000000000007941 */ /* 0x000fea0003800200 */
.L_x_4772:
[----:B------:R-:W-:Y:S01]  /*51430*/  LOP3.LUT P0, R17, R17, 0x3f, RZ, 0xc0, !PT ;  /* 0x0000003f11117812 */ /* 0x000fe2000780c0ff */
[----:B------:R-:W-:-:S04]  /*51440*/  IMAD.IADD R0, R0, 0x1, R4 ;  /* 0x0000000100007824 */ /* 0x000fc800078e0204 */
[----:B------:R-:W-:-:S05]  /*51450*/  IMAD.U32 R10, R0, 0x8, R1 ;  /* 0x00000008000a7824 */ /* 0x000fca00078e0001 */
[----:B------:R0:W-:Y:S04]  /*51460*/  STL.64 [R10+-0x78], R56 ;  /* 0xffff88380a007387 */ /* 0x0001e80000100a00 */
[----:B------:R-:W2:Y:S04]  /*51470*/  @P0 LDL.64 R6, [R1+0x8] ;  /* 0x0000080001060983 */ /* 0x000ea80000100a00 */
[----:B------:R-:W3:Y:S04]  /*51480*/  LDL.64 R4, [R1+0x10] ;  /* 0x0000100001047983 */ /* 0x000ee80000100a00 */
[----:B------:R-:W0:Y:S01]  /*51490*/  LDL.64 R2, [R1+0x18] ;  /* 0x0000180001027983 */ /* 0x000e220000100a00 */
[----:B------:R-:W-:Y:S01]  /*514a0*/  @P0 LOP3.LUT R0, R17, 0x3f, RZ, 0x3c, !PT ;  /* 0x0000003f11000812 */ /* 0x000fe200078e3cff */
[----:B------:R-:W-:Y:S01]  /*514b0*/  BSSY.RECONVERGENT B0, `(.L_x_4776) ;  /* 0x0000034000007945 */ /* 0x000fe20003800200 */
[----:B--2---:R-:W-:-:S02]  /*514c0*/  @P0 SHF.R.U64 R11, R6, 0x1, R7 ;  /* 0x00000001060b0819 */ /* 0x004fc40000001207 */
[----:B------:R-:W-:Y:S02]  /*514d0*/  @P0 SHF.R.U32.HI R13, RZ, 0x1, R7 ;  /* 0x00000001ff0d0819 */ /* 0x000fe40000011607 */
[CC--:B---3--:R-:W-:Y:S02]  /*514e0*/  @P0 SHF.L.U32 R8, R4.reuse, R17.reuse, RZ ;  /* 0x0000001104080219 */ /* 0x0c8fe400000006ff */
[----:B------:R-:W-:Y:S02]  /*514f0*/  @P0 SHF.R.U64 R11, R11, R0, R13 ;  /* 0x000000000b0b0219 */ /* 0x000fe4000000120d */
[--C-:B------:R-:W-:Y:S02]  /*51500*/  @P0 SHF.R.U32.HI R7, RZ, 0x1, R5.reuse ;  /* 0x00000001ff070819 */ /* 0x100fe40000011605 */
[C-C-:B------:R-:W-:Y:S02]  /*51510*/  @P0 SHF.R.U64 R9, R4.reuse, 0x1, R5.reuse ;  /* 0x0000000104090819 */ /* 0x140fe40000001205 */
[----:B------:R-:W-:-:S02]  /*51520*/  @P0 SHF.L.U64.HI R6, R4, R17, R5 ;  /* 0x0000001104060219 */ /* 0x000fc40000010205 */
[-C--:B------:R-:W-:Y:S02]  /*51530*/  @P0 SHF.R.U32.HI R13, RZ, R0.reuse, R13 ;  /* 0x00000000ff0d0219 */ /* 0x080fe4000001160d */
[----:B------:R-:W-:Y:S02]  /*51540*/  @P0 LOP3.LUT R4, R8, R11, RZ, 0xfc, !PT ;  /* 0x0000000b08040212 */ /* 0x000fe400078efcff */
[----:B0-----:R-:W-:Y:S02]  /*51550*/  @P0 SHF.L.U32 R10, R2, R17, RZ ;  /* 0x00000011020a0219 */ /* 0x001fe400000006ff */
[-CC-:B------:R-:W-:Y:S02]  /*51560*/  @P0 SHF.R.U64 R9, R9, R0.reuse, R7.reuse ;  /* 0x0000000009090219 */ /* 0x180fe40000001207 */
[----:B------:R-:W-:Y:S02]  /*51570*/  @P0 LOP3.LUT R5, R6, R13, RZ, 0xfc, !PT ;  /* 0x0000000d06050212 */ /* 0x000fe400078efcff */
[----:B------:R-:W-:Y:S01]  /*51580*/  @P0 SHF.R.U32.HI R6, RZ, R0, R7 ;  /* 0x00000000ff060219 */ /* 0x000fe20000011607 */
[----:B------:R-:W-:Y:S01]  /*51590*/  IMAD.SHL.U32 R0, R4, 0x4, RZ ;  /* 0x0000000404007824 */ /* 0x000fe200078e00ff */
[----:B------:R-:W-:-:S02]  /*515a0*/  @P0 SHF.L.U64.HI R17, R2, R17, R3 ;  /* 0x0000001102110219 */ /* 0x000fc40000010203 */
[----:B------:R-:W-:Y:S02]  /*515b0*/  @P0 LOP3.LUT R2, R10, R9, RZ, 0xfc, !PT ;  /* 0x000000090a020212 */ /* 0x000fe400078efcff */
[----:B------:R-:W-:Y:S02]  /*515c0*/  SHF.L.U64.HI R4, R4, 0x2, R5 ;  /* 0x0000000204047819 */ /* 0x000fe40000010205 */
[----:B------:R-:W-:Y:S02]  /*515d0*/  @P0 LOP3.LUT R3, R17, R6, RZ, 0xfc, !PT ;  /* 0x0000000611030212 */ /* 0x000fe400078efcff */
[----:B------:R-:W-:Y:S02]  /*515e0*/  SHF.L.W.U32.HI R5, R5, 0x2, R2 ;  /* 0x0000000205057819 */ /* 0x000fe40000010e02 */
[----:B------:R-:W-:Y:S02]  /*515f0*/  IADD3 RZ, P0, PT, RZ, -R0, RZ ;  /* 0x80000000ffff7210 */ /* 0x000fe40007f1e0ff */
[----:B------:R-:W-:-:S02]  /*51600*/  LOP3.LUT R7, RZ, R4, RZ, 0x33, !PT ;  /* 0x00000004ff077212 */ /* 0x000fc400078e33ff */
[----:B------:R-:W-:Y:S02]  /*51610*/  SHF.L.W.U32.HI R2, R2, 0x2, R3 ;  /* 0x0000000202027819 */ /* 0x000fe40000010e03 */
[----:B------:R-:W-:Y:S02]  /*51620*/  LOP3.LUT R8, RZ, R5, RZ, 0x33, !PT ;  /* 0x00000005ff087212 */ /* 0x000fe400078e33ff */
[----:B------:R-:W-:Y:S02]  /*51630*/  IADD3.X R7, P1, PT, RZ, R7, RZ, P0, !PT ;  /* 0x00000007ff077210 */ /* 0x000fe4000073e4ff */
[----:B------:R-:W-:Y:S02]  /*51640*/  LOP3.LUT R6, RZ, R2, RZ, 0x33, !PT ;  /* 0x00000002ff067212 */ /* 0x000fe400078e33ff */
[----:B------:R-:W-:Y:S02]  /*51650*/  IADD3.X R8, P1, PT, RZ, R8, RZ, P1, !PT ;  /* 0x00000008ff087210 */ /* 0x000fe40000f3e4ff */
[----:B------:R-:W-:-:S03]  /*51660*/  ISETP.GT.U32.AND P0, PT, R5, -0x1, PT ;  /* 0xffffffff0500780c */ /* 0x000fc60003f04070 */
[----:B------:R-:W-:Y:S01]  /*51670*/  IMAD.X R9, RZ, RZ, R6, P1 ;  /* 0x000000ffff097224 */ /* 0x000fe200008e0606 */
[----:B------:R-:W-:-:S04]  /*51680*/  ISETP.GT.AND.EX P0, PT, R2, -0x1, PT, P0 ;  /* 0xffffffff0200780c */ /* 0x000fc80003f04300 */
[----:B------:R-:W-:Y:S02]  /*51690*/  SEL R6, R2, R9, P0 ;  /* 0x0000000902067207 */ /* 0x000fe40000000000 */
[----:B------:R-:W-:Y:S02]  /*516a0*/  SEL R5, R5, R8, P0 ;  /* 0x0000000805057207 */ /* 0x000fe40000000000 */
[----:B------:R-:W-:Y:S02]  /*516b0*/  ISETP.NE.U32.AND P1, PT, R6, RZ, PT ;  /* 0x000000ff0600720c */ /* 0x000fe40003f25070 */
[----:B------:R-:W-:Y:S02]  /*516c0*/  SEL R7, R4, R7, P0 ;  /* 0x0000000704077207 */ /* 0x000fe40000000000 */
[----:B------:R-:W-:Y:S01]  /*516d0*/  SEL R10, R5, R6, !P1 ;  /* 0x00000006050a7207 */ /* 0x000fe20004800000 */
[----:B------:R-:W-:-:S03]  /*516e0*/  @!P0 IMAD.MOV R0, RZ, RZ, -R0 ;  /* 0x000000ffff008224 */ /* 0x000fc600078e0a00 */
[----:B------:R-:W0:Y:S02]  /*516f0*/  FLO.U32 R8, R10 ;  /* 0x0000000a00087300 */ /* 0x000e2400000e0000 */
[C---:B0-----:R-:W-:Y:S02]  /*51700*/  IADD3 R9, PT, PT, -R8.reuse, 0x1f, RZ ;  /* 0x0000001f08097810 */ /* 0x041fe40007ffe1ff */
[----:B------:R-:W-:-:S03]  /*51710*/  IADD3 R8, PT, PT, -R8, 0x3f, RZ ;  /* 0x0000003f08087810 */ /* 0x000fc60007ffe1ff */
[----:B------:R-:W-:-:S05]  /*51720*/  @P1 IMAD.MOV R8, RZ, RZ, R9 ;  /* 0x000000ffff081224 */ /* 0x000fca00078e0209 */
[----:B------:R-:W-:-:S13]  /*51730*/  ISETP.NE.AND P1, PT, R8, RZ, PT ;  /* 0x000000ff0800720c */ /* 0x000fda0003f25270 */
[----:B------:R-:W-:Y:S05]  /*51740*/  @!P1 BRA `(.L_x_4777) ;  /* 0x0000000000289947 */ /* 0x000fea0003800000 */
[----:B------:R-:W-:Y:S02]  /*51750*/  LOP3.LUT R4, R8, 0x3f, RZ, 0xc0, !PT ;  /* 0x0000003f08047812 */ /* 0x000fe400078ec0ff */
[--C-:B------:R-:W-:Y:S02]  /*51760*/  SHF.R.U64 R0, R0, 0x1, R7.reuse ;  /* 0x0000000100007819 */ /* 0x100fe40000001207 */
[CC--:B------:R-:W-:Y:S02]  /*51770*/  SHF.L.U64.HI R6, R5.reuse, R4.reuse, R6 ;  /* 0x0000000405067219 */ /* 0x0c0fe40000010206 */
[----:B------:R-:W-:Y:S02]  /*51780*/  SHF.L.U32 R5, R5, R4, RZ ;  /* 0x0000000405057219 */ /* 0x000fe400000006ff */
[----:B------:R-:W-:Y:S02]  /*51790*/  SHF.R.U32.HI R7, RZ, 0x1, R7 ;  /* 0x00000001ff077819 */ /* 0x000fe40000011607 */
[----:B------:R-:W-:-:S04]  /*517a0*/  LOP3.LUT R4, R8, 0x3f, RZ, 0xc, !PT ;  /* 0x0000003f08047812 */ /* 0x000fc800078e0cff */
[-CC-:B------:R-:W-:Y:S02]  /*517b0*/  SHF.R.U64 R0, R0, R4.reuse, R7.reuse ;  /* 0x0000000400007219 */ /* 0x180fe40000001207 */
[----:B------:R-:W-:Y:S02]  /*517c0*/  SHF.R.U32.HI R7, RZ, R4, R7 ;  /* 0x00000004ff077219 */ /* 0x000fe40000011607 */
[----:B------:R-:W-:Y:S02]  /*517d0*/  LOP3.LUT R5, R5, R0, RZ, 0xfc, !PT ;  /* 0x0000000005057212 */ /* 0x000fe400078efcff */
[----:B------:R-:W-:-:S07]  /*517e0*/  LOP3.LUT R6, R6, R7, RZ, 0xfc, !PT ;  /* 0x0000000706067212 */ /* 0x000fce00078efcff */
.L_x_4777:
[----:B------:R-:W-:Y:S05]  /*517f0*/  BSYNC.RECONVERGENT B0 ;  /* 0x0000000000007941 */ /* 0x000fea0003800200 */
.L_x_4776:
[----:B------:R-:W-:Y:S01]  /*51800*/  IMAD.WIDE.U32 R52, R5, 0x2168c235, RZ ;  /* 0x2168c23505347825 */ /* 0x000fe200078e00ff */
[----:B------:R-:W-:-:S03]  /*51810*/  SHF.R.U32.HI R3, RZ, 0x1e, R3 ;  /* 0x0000001eff037819 */ /* 0x000fc60000011603 */
[----:B------:R-:W-:Y:S01]  /*51820*/  IMAD.MOV.U32 R10, RZ, RZ, R53 ;  /* 0x000000ffff0a7224 */ /* 0x000fe200078e0035 */
[----:B------:R-:W-:Y:S01]  /*51830*/  IADD3 RZ, P1, PT, R52, R52, RZ ;  /* 0x0000003434ff7210 */ /* 0x000fe20007f3e0ff */
[----:B------:R-:W-:Y:S01]  /*51840*/  IMAD.MOV.U32 R11, RZ, RZ, RZ ;  /* 0x000000ffff0b7224 */ /* 0x000fe200078e00ff */
[----:B------:R-:W-:Y:S01]  /*51850*/  LEA.HI R2, R2, R3, RZ, 0x1 ;  /* 0x0000000302027211 */ /* 0x000fe200078f08ff */
[----:B------:R-:W-:-:S04]  /*51860*/  IMAD.HI.U32 R0, R6, -0x36f0255e, RZ ;  /* 0xc90fdaa206007827 */ /* 0x000fc800078e00ff */
[----:B------:R-:W-:-:S04]  /*51870*/  IMAD.WIDE.U32 R10, R5, -0x36f0255e, R10 ;  /* 0xc90fdaa2050a7825 */ /* 0x000fc800078e000a */
[----:B------:R-:W-:-:S04]  /*51880*/  IMAD.WIDE.U32 R10, P2, R6, 0x2168c235, R10 ;  /* 0x2168c235060a7825 */ /* 0x000fc8000784000a */
[----:B------:R-:W-:Y:S01]  /*51890*/  IMAD R6, R6, -0x36f0255e, RZ ;  /* 0xc90fdaa206067824 */ /* 0x000fe200078e02ff */
[----:B------:R-:W-:Y:S01]  /*518a0*/  IADD3.X RZ, P1, PT, R10, R10, RZ, P1, !PT ;  /* 0x0000000a0aff7210 */ /* 0x000fe20000f3e4ff */
[----:B------:R-:W-:-:S03]  /*518b0*/  IMAD.X R4, RZ, RZ, R0, P2 ;  /* 0x000000ffff047224 */ /* 0x000fc600010e0600 */
[----:B------:R-:W-:-:S04]  /*518c0*/  IADD3 R0, P2, PT, R6, R11, RZ ;  /* 0x0000000b06007210 */ /* 0x000fc80007f5e0ff */
[C---:B------:R-:W-:Y:S01]  /*518d0*/  IADD3.X R7, P1, PT, R0.reuse, R0, RZ, P1, !PT ;  /* 0x0000000000077210 */ /* 0x040fe20000f3e4ff */
[----:B------:R-:W-:Y:S01]  /*518e0*/  IMAD.X R4, RZ, RZ, R4, P2 ;  /* 0x000000ffff047224 */ /* 0x000fe200010e0604 */
[----:B------:R-:W-:-:S03]  /*518f0*/  ISETP.GT.U32.AND P2, PT, R0, RZ, PT ;  /* 0x000000ff0000720c */ /* 0x000fc60003f44070 */
[C---:B------:R-:W-:Y:S01]  /*51900*/  IMAD.X R5, R4.reuse, 0x1, R4, P1 ;  /* 0x0000000104057824 */ /* 0x040fe200008e0604 */
[----:B------:R-:W-:-:S04]  /*51910*/  ISETP.GT.AND.EX P2, PT, R4, RZ, PT, P2 ;  /* 0x000000ff0400720c */ /* 0x000fc80003f44320 */
[----:B------:R-:W-:Y:S02]  /*51920*/  SEL R7, R7, R0, P2 ;  /* 0x0000000007077207 */ /* 0x000fe40001000000 */
[----:B------:R-:W-:Y:S02]  /*51930*/  SEL R4, R5, R4, P2 ;  /* 0x0000000405047207 */ /* 0x000fe40001000000 */
[----:B------:R-:W-:-:S05]  /*51940*/  IADD3 R7, P1, PT, R7, 0x1, RZ ;  /* 0x0000000107077810 */ /* 0x000fca0007f3e0ff */
[----:B------:R-:W-:-:S05]  /*51950*/  IMAD.X R4, RZ, RZ, R4, P1 ;  /* 0x000000ffff047224 */ /* 0x000fca00008e0604 */
[----:B------:R-:W-:Y:S02]  /*51960*/  SHF.R.U64 R5, R7, 0xa, R4 ;  /* 0x0000000a07057819 */ /* 0x000fe40000001204 */
[----:B------:R-:W-:Y:S02]  /*51970*/  SEL R7, RZ, 0xffffffff, !P2 ;  /* 0xffffffffff077807 */ /* 0x000fe40005000000 */
[----:B------:R-:W-:-:S03]  /*51980*/  IADD3 R5, P1, PT, R5, 0x1, RZ ;  /* 0x0000000105057810 */ /* 0x000fc60007f3e0ff */
[----:B------:R-:W-:Y:S01]  /*51990*/  IMAD.IADD R7, R7, 0x1, -R8 ;  /* 0x0000000107077824 */ /* 0x000fe200078e0a08 */
[----:B------:R-:W-:Y:S02]  /*519a0*/  LEA.HI.X R4, R4, RZ, RZ, 0x16, P1 ;  /* 0x000000ff04047211 */ /* 0x000fe400008fb4ff */
[----:B------:R-:W-:Y:S01]  /*519b0*/  LOP3.LUT P1, R0, R15, 0x80000000, RZ, 0xc0, !PT ;  /* 0x800000000f007812 */ /* 0x000fe2000782c0ff */
[----:B------:R-:W-:Y:S01]  /*519c0*/  IMAD.SHL.U32 R7, R7, 0x100000, RZ ;  /* 0x0010000007077824 */ /* 0x000fe200078e00ff */
[--C-:B------:R-:W-:Y:S02]  /*519d0*/  SHF.R.U64 R5, R5, 0x1, R4.reuse ;  /* 0x0000000105057819 */ /* 0x100fe40000001204 */
[----:B------:R-:W-:Y:S02]  /*519e0*/  SHF.R.U32.HI R4, RZ, 0x1, R4 ;  /* 0x00000001ff047819 */ /* 0x000fe40000011604 */
[----:B------:R-:W-:Y:S02]  /*519f0*/  IADD3 R6, P2, P3, RZ, RZ, R5 ;  /* 0x000000ffff067210 */ /* 0x000fe40007b5e005 */
[----:B------:R-:W-:-:S02]  /*51a00*/  @!P0 LOP3.LUT R0, R0, 0x80000000, RZ, 0x3c, !PT ;  /* 0x8000000000008812 */ /* 0x000fc400078e3cff */
[----:B------:R-:W-:-:S03]  /*51a10*/  IADD3.X R7, PT, PT, R7, 0x3fe00000, R4, P2, P3 ;  /* 0x3fe0000007077810 */ /* 0x000fc600017e6404 */
[----:B------:R-:W-:Y:S01]  /*51a20*/  @P1 IMAD.MOV R2, RZ, RZ, -R2 ;  /* 0x000000ffff021224 */ /* 0x000fe200078e0a02 */
[----:B------:R-:W-:-:S07]  /*51a30*/  LOP3.LUT R15, R7, R0, RZ, 0xfc, !PT ;  /* 0x00000000070f7212 */ /* 0x000fce00078efcff */
.L_x_4771:
[----:B------:R-:W-:Y:S02]  /*51a40*/  IMAD.MOV.U32 R13, RZ, RZ, 0x0 ;  /* 0x00000000ff0d7424 */ /* 0x000fe400078e00ff */
[----:B------:R-:W-:Y:S02]  /*51a50*/  IMAD.MOV.U32 R7, RZ, RZ, R15 ;  /* 0x000000ffff077224 */ /* 0x000fe400078e000f */
[----:B------:R-:W-:Y:S05]  /*51a60*/  RET.REL.NODEC R12 `(_ZN2at6native55_GLOBAL__N__de093ff9_22_ForeachBinaryOpList_cu_a911ec4325multi_tensor_apply_kernelINS1_18TensorListMetadataILi3EEENS1_24BinaryOpListAlphaFunctorIN3c107complexIdEELi3ELi2ELi2EEEJNS1_13power_functorIS8_EES8_EEEvT_T0_DpT1_) ;  /* 0xfffffae40c647950 */ /* 0x000fea0003c3ffff */
.L_x_4778:
        /* <DEDUP_REMOVED lines=9> */
.L_x_7887:


//--------------------- .text._ZN2at6native55_GLOBAL__N__de093ff9_22_ForeachBinaryOpList_cu_a911ec4325multi_tensor_apply_kernelINS1_18TensorListMetadataILi3EEENS1_24BinaryOpListAlphaFunctorIfLi3ELi2ELi2EEEJNS1_13power_functorIfEEfEEEvT_T0_DpT1_ --------------------------
	.section	.text._ZN2at6native55_GLOBAL__N__de093ff9_22_ForeachBinaryOpList_cu_a911ec4325multi_tensor_apply_kernelINS1_18TensorListMetadataILi3EEENS1_24BinaryOpListAlphaFunctorIfLi3ELi2ELi2EEEJNS1_13power_functorIfEEfEEEvT_T0_DpT1_,"ax",@progbits
	.align	128
.text._ZN2at6native55_GLOBAL__N__de093ff9_22_ForeachBinaryOpList_cu_a911ec4325multi_tensor_apply_kernelINS1_18TensorListMetadataILi3EEENS1_24BinaryOpListAlphaFunctorIfLi3ELi2ELi2EEEJNS1_13power_functorIfEEfEEEvT_T0_DpT1_:
        .type           _ZN2at6native55_GLOBAL__N__de093ff9_22_ForeachBinaryOpList_cu_a911ec4325multi_tensor_apply_kernelINS1_18TensorListMetadataILi3EEENS1_24BinaryOpListAlphaFunctorIfLi3ELi2ELi2EEEJNS1_13power_functorIfEEfEEEvT_T0_DpT1_,@function
        .size           _ZN2at6native55_GLOBAL__N__de093ff9_22_ForeachBinaryOpList_cu_a911ec4325multi_tensor_apply_kernelINS1_18TensorListMetadataILi3EEENS1_24BinaryOpListAlphaFunctorIfLi3ELi2ELi2EEEJNS1_13power_functorIfEEfEEEvT_T0_DpT1_,(.L_x_7890 - _ZN2at6native55_GLOBAL__N__de093ff9_22_ForeachBinaryOpList_cu_a911ec4325multi_tensor_apply_kernelINS1_18TensorListMetadataILi3EEENS1_24BinaryOpListAlphaFunctorIfLi3ELi2ELi2EEEJNS1_13power_functorIfEEfEEEvT_T0_DpT1_)
        .other          _ZN2at6native55_GLOBAL__N__de093ff9_22_ForeachBinaryOpList_cu_a911ec4325multi_tensor_apply_kernelINS1_18TensorListMetadataILi3EEENS1_24BinaryOpListAlphaFunctorIfLi3ELi2ELi2EEEJNS1_13power_functorIfEEfEEEvT_T0_DpT1_,@"STO_CUDA_ENTRY STV_DEFAULT"
_ZN2at6native55_GLOBAL__N__de093ff9_22_ForeachBinaryOpList_cu_a911ec4325multi_tensor_apply_kernelINS1_18TensorListMetadataILi3EEENS1_24BinaryOpListAlphaFunctorIfLi3ELi2ELi2EEEJNS1_13power_functorIfEEfEEEvT_T0_DpT1_:
        /* <DEDUP_REMOVED lines=36> */
.L_x_4780:
[----:B0-----:R-:W-:Y:S02]  /*0240*/  IADD3 R19, P1, PT, R25, UR4, RZ ;  /* 0x0000000419137c10 */ /* 0x001fe4000ff3e0ff */
[----:B----4-:R-:W-:Y:S02]  /*0250*/  CS2R R20, SRZ ;  /* 0x0000000000147805 */ /* 0x010fe4000001ff00 */
[C---:B------:R-:W-:Y:S01]  /*0260*/  ISETP.GE.U32.AND P0, PT, R19.reuse, UR13, PT ;  /* 0x0000000d13007c0c */ /* 0x040fe2000bf06070 */
[----:B------:R-:W-:Y:S01]  /*0270*/  IMAD.X R16, RZ, RZ, UR5, P1 ;  /* 0x00000005ff107e24 */ /* 0x000fe200088e06ff */
[----:B-1----:R-:W-:-:S04]  /*0280*/  IADD3 R13, P2, PT, R19, UR12, RZ ;  /* 0x0000000c130d7c10 */ /* 0x002fc8000ff5e0ff */
[----:B------:R-:W-:Y:S01]  /*0290*/  ISETP.GE.U32.AND.EX P0, PT, R16, UR14, PT, P0 ;  /* 0x0000000e10007c0c */ /* 0x000fe2000bf06100 */
[----:B------:R-:W-:Y:S01]  /*02a0*/  IMAD.X R0, RZ, RZ, R16, P2 ;  /* 0x000000ffff007224 */ /* 0x000fe200010e0610 */
[C---:B------:R-:W-:Y:S02]  /*02b0*/  IADD3 R17, P3, PT, R13.reuse, UR12, RZ ;  /* 0x0000000c0d117c10 */ /* 0x040fe4000ff7e0ff */
[----:B------:R-:W-:Y:S02]  /*02c0*/  ISETP.GE.U32.AND P1, PT, R13, UR13, PT ;  /* 0x0000000d0d007c0c */ /* 0x000fe4000bf26070 */
[C---:B------:R-:W-:Y:S01]  /*02d0*/  IADD3 R14, P4, PT, R17.reuse, UR12, RZ ;  /* 0x0000000c110e7c10 */ /* 0x040fe2000ff9e0ff */
[----:B------:R-:W-:Y:S01]  /*02e0*/  IMAD.X R12, RZ, RZ, R0, P3 ;  /* 0x000000ffff0c7224 */ /* 0x000fe200018e0600 */
[----:B------:R-:W-:Y:S02]  /*02f0*/  ISETP.GE.U32.AND P2, PT, R17, UR13, PT ;  /* 0x0000000d11007c0c */ /* 0x000fe4000bf46070 */
[----:B------:R-:W-:Y:S01]  /*0300*/  ISETP.GE.U32.AND.EX P1, PT, R0, UR14, PT, P1 ;  /* 0x0000000e00007c0c */ /* 0x000fe2000bf26110 */
[----:B------:R-:W-:Y:S01]  /*0310*/  IMAD.X R15, RZ, RZ, R12, P4 ;  /* 0x000000ffff0f7224 */ /* 0x000fe200020e060c */
[----:B------:R-:W-:-:S02]  /*0320*/  ISETP.GE.U32.AND.EX P2, PT, R12, UR14, PT, P2 ;  /* 0x0000000e0c007c0c */ /* 0x000fc4000bf46120 */
[C---:B------:R-:W-:Y:S02]  /*0330*/  @!P0 LEA R4, P3, R19.reuse, UR6, 0x2 ;  /* 0x0000000613048c11 */ /* 0x040fe4000f8610ff */
[C---:B------:R-:W-:Y:S02]  /*0340*/  @!P0 LEA R6, P4, R19.reuse, UR8, 0x2 ;  /* 0x0000000813068c11 */ /* 0x040fe4000f8810ff */
[C-C-:B------:R-:W-:Y:S02]  /*0350*/  @!P0 LEA.HI.X R5, R19.reuse, UR7, R16.reuse, 0x2, P3 ;  /* 0x0000000713058c11 */ /* 0x140fe400098f1410 */
[----:B------:R-:W-:Y:S02]  /*0360*/  ISETP.GE.U32.AND P3, PT, R14, UR13, PT ;  /* 0x0000000d0e007c0c */ /* 0x000fe4000bf66070 */
[----:B------:R-:W-:Y:S01]  /*0370*/  @!P0 LEA.HI.X R7, R19, UR9, R16, 0x2, P4 ;  /* 0x0000000913078c11 */ /* 0x000fe2000a0f1410 */
[----:B------:R0:W3:Y:S01]  /*0380*/  @!P0 LDG.E R21, desc[UR16][R4.64] ;  /* 0x0000001004158981 */ /* 0x0000e2000c1e1900 */
[----:B------:R-:W-:Y:S01]  /*0390*/  ISETP.GE.U32.AND.EX P3, PT, R15, UR14, PT, P3 ;  /* 0x0000000e0f007c0c */ /* 0x000fe2000bf66130 */
[----:B------:R-:W-:Y:S01]  /*03a0*/  IMAD.MOV.U32 R18, RZ, RZ, RZ ;  /* 0x000000ffff127224 */ /* 0x000fe200078e00ff */
[----:B------:R-:W-:-:S02]  /*03b0*/  @!P2 LEA R2, P5, R17, UR6, 0x2 ;  /* 0x000000061102ac11 */ /* 0x000fc4000f8a10ff */
[----:B------:R-:W-:Y:S02]  /*03c0*/  CS2R R22, SRZ ;  /* 0x0000000000167805 */ /* 0x000fe4000001ff00 */
[----:B------:R-:W-:Y:S01]  /*03d0*/  @!P1 LEA R8, P4, R13, UR6, 0x2 ;  /* 0x000000060d089c11 */ /* 0x000fe2000f8810ff */
[----:B------:R-:W-:Y:S01]  /*03e0*/  IMAD.MOV.U32 R26, RZ, RZ, RZ ;  /* 0x000000ffff1a7224 */ /* 0x000fe200078e00ff */
[----:B------:R-:W-:Y:S01]  /*03f0*/  @!P2 LEA.HI.X R3, R17, UR7, R12, 0x2, P5 ;  /* 0x000000071103ac11 */ /* 0x000fe2000a8f140c */
[----:B------:R1:W2:Y:S01]  /*0400*/  @!P0 LDG.E R20, desc[UR16][R6.64] ;  /* 0x0000001006148981 */ /* 0x0002a2000c1e1900 */
[C---:B------:R-:W-:Y:S02]  /*0410*/  @!P1 LEA.HI.X R9, R13.reuse, UR7, R0, 0x2, P4 ;  /* 0x000000070d099c11 */ /* 0x040fe4000a0f1400 */
[----:B------:R-:W-:Y:S01]  /*0420*/  @!P1 LEA R10, P4, R13, UR8, 0x2 ;  /* 0x000000080d0a9c11 */ /* 0x000fe2000f8810ff */
[----:B------:R4:W5:Y:S01]  /*0430*/  @!P2 LDG.E R22, desc[UR16][R2.64] ;  /* 0x000000100216a981 */ /* 0x000962000c1e1900 */
[----:B0-----:R-:W-:-:S03]  /*0440*/  @!P3 LEA R4, P5, R14, UR6, 0x2 ;  /* 0x000000060e04bc11 */ /* 0x001fc6000f8a10ff */
[----:B------:R0:W2:Y:S01]  /*0450*/  @!P1 LDG.E R18, desc[UR16][R8.64] ;  /* 0x0000001008129981 */ /* 0x0000a2000c1e1900 */
[C---:B------:R-:W-:Y:S02]  /*0460*/  @!P3 LEA.HI.X R5, R14.reuse, UR7, R15, 0x2, P5 ;  /* 0x000000070e05bc11 */ /* 0x040fe4000a8f140f */
[----:B------:R-:W-:Y:S02]  /*0470*/  @!P1 LEA.HI.X R11, R13, UR9, R0, 0x2, P4 ;  /* 0x000000090d0b9c11 */ /* 0x000fe4000a0f1400 */
[C---:B-1----:R-:W-:Y:S01]  /*0480*/  @!P2 LEA R6, P4, R17.reuse, UR8, 0x2 ;  /* 0x000000081106ac11 */ /* 0x042fe2000f8810ff */
[----:B------:R-:W2:Y:S03]  /*0490*/  @!P3 LDG.E R26, desc[UR16][R4.64] ;  /* 0x00000010041ab981 */ /* 0x000ea6000c1e1900 */
[----:B------:R-:W-:Y:S02]  /*04a0*/  @!P2 LEA.HI.X R7, R17, UR9, R12, 0x2, P4 ;  /* 0x000000091107ac11 */ /* 0x000fe4000a0f140c */
[----:B----4-:R-:W-:Y:S01]  /*04b0*/  @!P3 LEA R2, P4, R14, UR8, 0x2 ;  /* 0x000000080e02bc11 */ /* 0x010fe2000f8810ff */
[----:B------:R-:W-:-:S02]  /*04c0*/  IMAD.MOV.U32 R24, RZ, RZ, RZ ;  /* 0x000000ffff187224 */ /* 0x000fc400078e00ff */
[----:B0-----:R-:W-:Y:S01]  /*04d0*/  IMAD.MOV.U32 R8, RZ, RZ, RZ ;  /* 0x000000ffff087224 */ /* 0x001fe200078e00ff */
[----:B------:R-:W-:Y:S01]  /*04e0*/  @!P3 LEA.HI.X R3, R14, UR9, R15, 0x2, P4 ;  /* 0x000000090e03bc11 */ /* 0x000fe2000a0f140f */
[----:B------:R-:W4:Y:S04]  /*04f0*/  @!P2 LDG.E R23, desc[UR16][R6.64] ;  /* 0x000000100617a981 */ /* 0x000f28000c1e1900 */
[----:B------:R-:W4:Y:S04]  /*0500*/  @!P1 LDG.E R24, desc[UR16][R10.64] ;  /* 0x000000100a189981 */ /* 0x000f28000c1e1900 */
[----:B------:R0:W4:Y:S02]  /*0510*/  @!P3 LDG.E R8, desc[UR16][R2.64] ;  /* 0x000000100208b981 */ /* 0x000124000c1e1900 */
[----:B0-----:R-:W-:-:S04]  /*0520*/  @!P0 LEA R2, P4, R19, UR10, 0x2 ;  /* 0x0000000a13028c11 */ /* 0x001fc8000f8810ff */
[----:B------:R-:W-:Y:S02]  /*0530*/  @!P0 LEA.HI.X R3, R19, UR11, R16, 0x2, P4 ;  /* 0x0000000b13038c11 */ /* 0x000fe4000a0f1410 */
[C---:B------:R-:W-:Y:S02]  /*0540*/  @!P1 LEA R6, P4, R13.reuse, UR10, 0x2 ;  /* 0x0000000a0d069c11 */ /* 0x040fe4000f8810ff */
[C---:B------:R-:W-:Y:S02]  /*0550*/  @!P3 LEA R10, P6, R14.reuse, UR10, 0x2 ;  /* 0x0000000a0e0abc11 */ /* 0x040fe4000f8c10ff */
[----:B------:R-:W-:Y:S02]  /*0560*/  @!P1 LEA.HI.X R7, R13, UR11, R0, 0x2, P4 ;  /* 0x0000000b0d079c11 */ /* 0x000fe4000a0f1400 */
[----:B------:R-:W-:Y:S01]  /*0570*/  @!P3 LEA.HI.X R11, R14, UR11, R15, 0x2, P6 ;  /* 0x0000000b0e0bbc11 */ /* 0x000fe2000b0f140f */
[----:B------:R-:W-:-:S04]  /*0580*/  ULEA UR4, UP0, UR12, UR4, 0x2 ;  /* 0x000000040c047291 */ /* 0x000fc8000f8010ff */
[----:B------:R-:W-:Y:S02]  /*0590*/  UIADD3.X UR5, UPT, UPT, URZ, UR5, URZ, UP0, !UPT ;  /* 0x00000005ff057290 */ /* 0x000fe400087fe4ff */
[----:B------:R-:W-:-:S04]  /*05a0*/  UISETP.GE.U32.AND UP0, UPT, UR4, UR13, UPT ;  /* 0x0000000d0400728c */ /* 0x000fc8000bf06070 */
[----:B------:R-:W-:Y:S01]  /*05b0*/  UISETP.GE.U32.AND.EX UP0, UPT, UR5, UR14, UPT, UP0 ;  /* 0x0000000e0500728c */ /* 0x000fe2000bf06100 */
[----:B---3--:R-:W0:Y:S08]  /*05c0*/  MUFU.LG2 R21, R21 ;  /* 0x0000001500157308 */ /* 0x008e300000000c00 */
[----:B-----5:R-:W1:Y:S08]  /*05d0*/  MUFU.LG2 R22, R22 ;  /* 0x0000001600167308 */ /* 0x020e700000000c00 */
[----:B--2---:R-:W2:Y:S08]  /*05e0*/  MUFU.LG2 R9, R18 ;  /* 0x0000001200097308 */ /* 0x004eb00000000c00 */
[----:B------:R-:W3:Y:S01]  /*05f0*/  MUFU.LG2 R27, R26 ;  /* 0x0000001a001b7308 */ /* 0x000ee20000000c00 */
[----:B------:R-:W-:Y:S01]  /*0600*/  FMUL.FTZ R20, R20, UR18 ;  /* 0x0000001214147c20 */ /* 0x000fe20008410000 */
[----:B----4-:R-:W-:-:S03]  /*0610*/  FMUL.FTZ R23, R23, UR18 ;  /* 0x0000001217177c20 */ /* 0x010fc60008410000 */
[----:B0-----:R-:W-:Y:S01]  /*0620*/  FMUL.FTZ R5, R20, R21 ;  /* 0x0000001514057220 */ /* 0x001fe20000410000 */
[----:B------:R-:W-:Y:S01]  /*0630*/  FMUL.FTZ R24, R24, UR18 ;  /* 0x0000001218187c20 */ /* 0x000fe20008410000 */
[----:B-1----:R-:W-:Y:S01]  /*0640*/  FMUL.FTZ R23, R23, R22 ;  /* 0x0000001617177220 */ /* 0x002fe20000410000 */
[----:B------:R-:W-:Y:S02]  /*0650*/  FMUL.FTZ R8, R8, UR18 ;  /* 0x0000001208087c20 */ /* 0x000fe40008410000 */
[----:B--2---:R-:W-:Y:S02]  /*0660*/  FMUL.FTZ R24, R24, R9 ;  /* 0x0000000918187220 */ /* 0x004fe40000410000 */
[----:B---3--:R-:W-:Y:S01]  /*0670*/  FMUL.FTZ R21, R8, R27 ;  /* 0x0000001b08157220 */ /* 0x008fe20000410000 */
[----:B------:R-:W0:Y:S08]  /*0680*/  @!P0 MUFU.EX2 R5, R5 ;  /* 0x0000000500058308 */ /* 0x000e300000000800 */
[----:B------:R-:W1:Y:S08]  /*0690*/  MUFU.EX2 R29, R24 ;  /* 0x00000018001d7308 */ /* 0x000e700000000800 */
[----:B------:R-:W2:Y:S01]  /*06a0*/  MUFU.EX2 R23, R23 ;  /* 0x0000001700177308 */ /* 0x000ea20000000800 */
[----:B------:R-:W-:-:S07]  /*06b0*/  @!P2 LEA R8, P5, R17, UR10, 0x2 ;  /* 0x0000000a1108ac11 */ /* 0x000fce000f8a10ff */
[----:B------:R-:W3:Y:S01]  /*06c0*/  @!P3 MUFU.EX2 R21, R21 ;  /* 0x000000150015b308 */ /* 0x000ee20000000800 */
[----:B------:R-:W-:Y:S01]  /*06d0*/  @!P2 LEA.HI.X R9, R17, UR11, R12, 0x2, P5 ;  /* 0x0000000b1109ac11 */ /* 0x000fe2000a8f140c */
[----:B0-----:R4:W-:Y:S04]  /*06e0*/  @!P0 STG.E desc[UR16][R2.64], R5 ;  /* 0x0000000502008986 */ /* 0x0019e8000c101910 */
[----:B-1----:R4:W-:Y:S04]  /*06f0*/  @!P1 STG.E desc[UR16][R6.64], R29 ;  /* 0x0000001d06009986 */ /* 0x0029e8000c101910 */
[----:B--2---:R4:W-:Y:S04]  /*0700*/  @!P2 STG.E desc[UR16][R8.64], R23 ;  /* 0x000000170800a986 */ /* 0x0049e8000c101910 */
[----:B---3--:R4:W-:Y:S01]  /*0710*/  @!P3 STG.E desc[UR16][R10.64], R21 ;  /* 0x000000150a00b986 */ /* 0x0089e2000c101910 */
[----:B------:R-:W-:Y:S05]  /*0720*/  BRA.U !UP0, `(.L_x_4780) ;  /* 0xfffffff908c47547 */ /* 0x000fea000b83ffff */
[----:B------:R-:W-:Y:S05]  /*0730*/  EXIT ;  /* 0x000000000000794d */ /* 0x000fea0003800000 */
.L_x_4779:
        /* <DEDUP_REMOVED lines=8> */
.L_x_4781:
[C---:B------:R-:W-:Y:S01]  /*07c0*/  IMAD.SHL.U32 R2, R3.reuse, 0x10, RZ ;  /* 0x0000001003027824 */ /* 0x040fe200078e00ff */
[----:B------:R-:W-:-:S04]  /*07d0*/  SHF.L.U64.HI R14, R3, 0x4, R0 ;  /* 0x00000004030e7819 */ /* 0x000fc80000010200 */
[----:B--2---:R-:W-:-:S04]  /*07e0*/  IADD3 R8, P0, PT, R2, UR6, RZ ;  /* 0x0000000602087c10 */ /* 0x004fc8000ff1e0ff */
[----:B------:R-:W-:Y:S02]  /*07f0*/  IADD3.X R9, PT, PT, R14, UR7, RZ, P0, !PT ;  /* 0x000000070e097c10 */ /* 0x000fe400087fe4ff */
[----:B------:R-:W-:-:S04]  /*0800*/  IADD3 R6, P0, PT, R2, UR8, RZ ;  /* 0x0000000802067c10 */ /* 0x000fc8000ff1e0ff */
[----:B------:R-:W2:Y:S01]  /*0810*/  LDG.E.128 R8, desc[UR16][R8.64] ;  /* 0x0000001008087981 */ /* 0x000ea2000c1e1d00 */
[----:B------:R-:W-:-:S06]  /*0820*/  IADD3.X R7, PT, PT, R14, UR9, RZ, P0, !PT ;  /* 0x000000090e077c10 */ /* 0x000fcc00087fe4ff */
[----:B------:R-:W1:Y:S01]  /*0830*/  LDG.E.128 R4, desc[UR16][R6.64] ;  /* 0x0000001006047981 */ /* 0x000e62000c1e1d00 */
[----:B--2---:R-:W2:Y:S01]  /*0840*/  MUFU.LG2 R12, R9 ;  /* 0x00000009000c7308 */ /* 0x004ea20000000c00 */
[----:B-1----:R-:W-:-:S07]  /*0850*/  FMUL.FTZ R5, R5, UR12 ;  /* 0x0000000c05057c20 */ /* 0x002fce0008410000 */
[----:B------:R1:W3:Y:S01]  /*0860*/  MUFU.LG2 R13, R8 ;  /* 0x00000008000d7308 */ /* 0x0002e20000000c00 */
[----:B------:R-:W-:Y:S01]  /*0870*/  FMUL.FTZ R4, R4, UR12 ;  /* 0x0000000c04047c20 */ /* 0x000fe20008410000 */
[----:B------:R-:W-:-:S06]  /*0880*/  FMUL.FTZ R7, R7, UR12 ;  /* 0x0000000c07077c20 */ /* 0x000fcc0008410000 */
[----:B------:R-:W4:Y:S01]  /*0890*/  MUFU.LG2 R15, R10 ;  /* 0x0000000a000f7308 */ /* 0x000f220000000c00 */
[----:B--2---:R-:W-:Y:S01]  /*08a0*/  FMUL.FTZ R5, R5, R12 ;  /* 0x0000000c05057220 */ /* 0x004fe20000410000 */
[----:B------:R-:W-:Y:S01]  /*08b0*/  FMUL.FTZ R12, R6, UR12 ;  /* 0x0000000c060c7c20 */ /* 0x000fe20008410000 */
[----:B-1----:R-:W-:-:S04]  /*08c0*/  IADD3 R8, P0, PT, R2, UR10, RZ ;  /* 0x0000000a02087c10 */ /* 0x002fc8000ff1e0ff */
[----:B------:R-:W-:Y:S01]  /*08d0*/  IADD3.X R9, PT, PT, R14, UR11, RZ, P0, !PT ;  /* 0x0000000b0e097c10 */ /* 0x000fe200087fe4ff */
[----:B------:R-:W1:Y:S01]  /*08e0*/  MUFU.LG2 R16, R11 ;  /* 0x0000000b00107308 */ /* 0x000e620000000c00 */
[----:B---3--:R-:W-:Y:S01]  /*08f0*/  FMUL.FTZ R4, R4, R13 ;  /* 0x0000000d04047220 */ /* 0x008fe20000410000 */
[----:B0-----:R-:W-:-:S05]  /*0900*/  IADD3 R3, P0, PT, R3, UR5, RZ ;  /* 0x0000000503037c10 */ /* 0x001fca000ff1e0ff */
[C---:B------:R-:W-:Y:S01]  /*0910*/  IMAD.SHL.U32 R2, R3.reuse, 0x4, RZ ;  /* 0x0000000403027824 */ /* 0x040fe200078e00ff */
[----:B------:R-:W-:Y:S01]  /*0920*/  MUFU.EX2 R4, R4 ;  /* 0x0000000400047308 */ /* 0x000fe20000000800 */
[----:B----4-:R-:W-:Y:S01]  /*0930*/  FMUL.FTZ R6, R12, R15 ;  /* 0x0000000f0c067220 */ /* 0x010fe20000410000 */
[----:B------:R-:W-:Y:S01]  /*0940*/  IMAD.X R0, RZ, RZ, R0, P0 ;  /* 0x000000ffff007224 */ /* 0x000fe200000e0600 */
[C---:B------:R-:W-:Y:S02]  /*0950*/  LOP3.LUT P0, RZ, R3.reuse, 0xffffc000, RZ, 0xc0, !PT ;  /* 0xffffc00003ff7812 */ /* 0x040fe4000780c0ff */
[----:B------:R-:W-:Y:S02]  /*0960*/  ISETP.LT.U32.AND P1, PT, R2, UR15, PT ;  /* 0x0000000f02007c0c */ /* 0x000fe4000bf21070 */
[----:B------:R-:W-:Y:S01]  /*0970*/  SHF.L.U64.HI R2, R3, 0x2, R0 ;  /* 0x0000000203027819 */ /* 0x000fe20000010200 */
[----:B------:R-:W-:Y:S01]  /*0980*/  MUFU.EX2 R5, R5 ;  /* 0x0000000500057308 */ /* 0x000fe20000000800 */
[----:B-1----:R-:W-:Y:S01]  /*0990*/  FMUL.FTZ R7, R7, R16 ;  /* 0x0000001007077220 */ /* 0x002fe20000410000 */
[----:B------:R-:W-:-:S02]  /*09a0*/  LOP3.LUT P0, RZ, R0, 0x3fffffff, RZ, 0xc0, P0 ;  /* 0x3fffffff00ff7812 */ /* 0x000fc4000000c0ff */
[----:B------:R-:W-:-:S04]  /*09b0*/  ISETP.LT.AND.EX P1, PT, R2, UR4, PT, P1 ;  /* 0x0000000402007c0c */ /* 0x000fc8000bf21310 */
[----:B------:R-:W-:Y:S08]  /*09c0*/  MUFU.EX2 R6, R6 ;  /* 0x0000000600067308 */ /* 0x000ff00000000800 */
[----:B------:R-:W0:Y:S02]  /*09d0*/  MUFU.EX2 R7, R7 ;  /* 0x0000000700077308 */ /* 0x000e240000000800 */
[----:B0-----:R2:W-:Y:S01]  /*09e0*/  STG.E.128 desc[UR16][R8.64], R4 ;  /* 0x0000000408007986 */ /* 0x0015e2000c101d10 */
[----:B------:R-:W-:Y:S05]  /*09f0*/  @!P0 BRA P1, `(.L_x_4781) ;  /* 0xfffffffc00708947 */ /* 0x000fea000083ffff */
[----:B------:R-:W-:Y:S05]  /*0a00*/  EXIT ;  /* 0x000000000000794d */ /* 0x000fea0003800000 */
.L_x_4782:
        /* <DEDUP_REMOVED lines=15> */
.L_x_7890:


//--------------------- .text._ZN2at6native55_GLOBAL__N__de093ff9_22_ForeachBinaryOpList_cu_a911ec4325multi_tensor_apply_kernelINS1_18TensorListMetadataILi3EEENS1_24BinaryOpListAlphaFunctorIdLi3ELi2ELi2EEEJNS1_13power_functorIdEEdEEEvT_T0_DpT1_ --------------------------
	.section	.text._ZN2at6native55_GLOBAL__N__de093ff9_22_ForeachBinaryOpList_cu_a911ec4325multi_tensor_apply_kernelINS1_18TensorListMetadataILi3EEENS1_24BinaryOpListAlphaFunctorIdLi3ELi2ELi2EEEJNS1_13power_functorIdEEdEEEvT_T0_DpT1_,"ax",@progbits
	.align	128
.text._ZN2at6native55_GLOBAL__N__de093ff9_22_ForeachBinaryOpList_cu_a911ec4325multi_tensor_apply_kernelINS1_18TensorListMetadataILi3EEENS1_24BinaryOpListAlphaFunctorIdLi3ELi2ELi2EEEJNS1_13power_functorIdEEdEEEvT_T0_DpT1_:
        .type           _ZN2at6native55_GLOBAL__N__de093ff9_22_ForeachBinaryOpList_cu_a911ec4325multi_tensor_apply_kernelINS1_18TensorListMetadataILi3EEENS1_24BinaryOpListAlphaFunctorIdLi3ELi2ELi2EEEJNS1_13power_functorIdEEdEEEvT_T0_DpT1_,@function
        .size           _ZN2at6native55_GLOBAL__N__de093ff9_22_ForeachBinaryOpList_cu_a911ec4325multi_tensor_apply_kernelINS1_18TensorListMetadataILi3EEENS1_24BinaryOpListAlphaFunctorIdLi3ELi2ELi2EEEJNS1_13power_functorIdEEdEEEvT_T0_DpT1_,(.L_x_7891 - _ZN2at6native55_GLOBAL__N__de093ff9_22_ForeachBinaryOpList_cu_a911ec4325multi_tensor_apply_kernelINS1_18TensorListMetadataILi3EEENS1_24BinaryOpListAlphaFunctorIdLi3ELi2ELi2EEEJNS1_13power_functorIdEEdEEEvT_T0_DpT1_)
        .other          _ZN2at6native55_GLOBAL__N__de093ff9_22_ForeachBinaryOpList_cu_a911ec4325multi_tensor_apply_kernelINS1_18TensorListMetadataILi3EEENS1_24BinaryOpListAlphaFunctorIdLi3ELi2ELi2EEEJNS1_13power_functorIdEEdEEEvT_T0_DpT1_,@"STO_CUDA_ENTRY STV_DEFAULT"
_ZN2at6native55_GLOBAL__N__de093ff9_22_ForeachBinaryOpList_cu_a911ec4325multi_tensor_apply_kernelINS1_18TensorListMetadataILi3EEENS1_24BinaryOpListAlphaFunctorIdLi3ELi2ELi2EEEJNS1_13power_functorIdEEdEEEvT_T0_DpT1_:
        /* <DEDUP_REMOVED lines=31> */
[----:B------:R-:W2:Y:S03]  /*01f0*/  LDCU.64 UR18, c[0x0][0xfd0] ;  /* 0x0001fa00ff1277ac */ /* 0x000ea60008000a00 */
[----:B------:R-:W-:Y:S02]  /*0200*/  USEL UR15, UR4, URZ, UP0 ;  /* 0x000000ff040f7287 */ /* 0x000fe40008000000 */
[----:B------:R-:W-:Y:S01]  /*0210*/  USEL UR14, UR12, 0x10000, UP0 ;  /* 0x000100000c0e7887 */ /* 0x000fe20008000000 */
[----:B------:R-:W-:Y:S01]  /*0220*/  UMOV UR4, URZ ;  /* 0x000000ff00047c82 */ /* 0x000fe20008000000 */
[----:B------:R-:W-:-:S10]  /*0230*/  UMOV UR5, URZ ;  /* 0x000000ff00057c82 */ /* 0x000fd40008000000 */
.L_x_4814:
[----:B0-----:R-:W-:Y:S02]  /*0240*/  IADD3 R0, P0, PT, R0, UR4, RZ ;  /* 0x0000000400007c10 */ /* 0x001fe4000ff1e0ff */
[----:B---3--:R-:W-:Y:S02]  /*0250*/  CS2R R6, SRZ ;  /* 0x0000000000067805 */ /* 0x008fe4000001ff00 */
[----:B------:R-:W-:Y:S01]  /*0260*/  ISETP.GE.U32.AND P1, PT, R0, UR14, PT ;  /* 0x0000000e00007c0c */ /* 0x000fe2000bf26070 */
[----:B------:R-:W-:-:S05]  /*0270*/  IMAD.X R3, RZ, RZ, UR5, P0 ;  /* 0x00000005ff037e24 */ /* 0x000fca00080e06ff */
[----:B------:R-:W-:-:S13]  /*0280*/  ISETP.GE.U32.AND.EX P1, PT, R3, UR15, PT, P1 ;  /* 0x0000000f03007c0c */ /* 0x000fda000bf26110 */
[----:B------:R-:W-:-:S04]  /*0290*/  @!P1 LEA R4, P0, R0, UR8, 0x3 ;  /* 0x0000000800049c11 */ /* 0x000fc8000f8018ff */
[----:B------:R-:W-:-:S05]  /*02a0*/  @!P1 LEA.HI.X R5, R0, UR9, R3, 0x3, P0 ;  /* 0x0000000900059c11 */ /* 0x000fca00080f1c03 */
[----:B------:R0:W2:Y:S01]  /*02b0*/  @!P1 LDG.E.64 R6, desc[UR16][R4.64] ;  /* 0x0000001004069981 */ /* 0x0000a2000c1e1b00 */
[C---:B-1----:R-:W-:Y:S02]  /*02c0*/  IADD3 R11, P2, PT, R0.reuse, UR13, RZ ;  /* 0x0000000d000b7c10 */ /* 0x042fe4000ff5e0ff */
[----:B------:R-:W-:Y:S02]  /*02d0*/  CS2R R26, SRZ ;  /* 0x00000000001a7805 */ /* 0x000fe4000001ff00 */
[C---:B------:R-:W-:Y:S01]  /*02e0*/  IADD3 R30, P3, PT, R11.reuse, UR13, RZ ;  /* 0x0000000d0b1e7c10 */ /* 0x040fe2000ff7e0ff */
[--C-:B------:R-:W-:Y:S01]  /*02f0*/  IMAD.X R12, RZ, RZ, R3.reuse, P2 ;  /* 0x000000ffff0c7224 */ /* 0x100fe200010e0603 */
[C---:B------:R-:W-:Y:S02]  /*0300*/  @!P1 LEA R2, P2, R0.reuse, UR10, 0x3 ;  /* 0x0000000a00029c11 */ /* 0x040fe4000f8418ff */
[----:B------:R-:W-:Y:S01]  /*0310*/  ISETP.GE.U32.AND P0, PT, R11, UR14, PT ;  /* 0x0000000e0b007c0c */ /* 0x000fe2000bf06070 */
[----:B0-----:R-:W-:Y:S01]  /*0320*/  IMAD.X R5, RZ, RZ, R12, P3 ;  /* 0x000000ffff057224 */ /* 0x001fe200018e060c */
[----:B------:R-:W-:-:S02]  /*0330*/  @!P1 LEA.HI.X R3, R0, UR11, R3, 0x3, P2 ;  /* 0x0000000b00039c11 */ /* 0x000fc400090f1c03 */
[----:B------:R-:W-:Y:S02]  /*0340*/  IADD3 R0, P4, PT, R30, UR13, RZ ;  /* 0x0000000d1e007c10 */ /* 0x000fe4000ff9e0ff */
[----:B------:R-:W-:Y:S01]  /*0350*/  ISETP.GE.U32.AND.EX P0, PT, R12, UR15, PT, P0 ;  /* 0x0000000f0c007c0c */ /* 0x000fe2000bf06100 */
[----:B------:R0:W3:Y:S01]  /*0360*/  @!P1 LDG.E.64 R26, desc[UR16][R2.64] ;  /* 0x00000010021a9981 */ /* 0x0000e2000c1e1b00 */
[----:B------:R-:W-:Y:S01]  /*0370*/  ISETP.GE.U32.AND P2, PT, R30, UR14, PT ;  /* 0x0000000e1e007c0c */ /* 0x000fe2000bf46070 */
[----:B------:R-:W-:Y:S01]  /*0380*/  IMAD.X R13, RZ, RZ, R5, P4 ;  /* 0x000000ffff0d7224 */ /* 0x000fe200020e0605 */
[----:B------:R-:W-:Y:S02]  /*0390*/  ISETP.GE.U32.AND P3, PT, R0, UR14, PT ;  /* 0x0000000e00007c0c */ /* 0x000fe4000bf66070 */
[----:B------:R-:W-:Y:S02]  /*03a0*/  ISETP.GE.U32.AND.EX P1, PT, R5, UR15, PT, P2 ;  /* 0x0000000f05007c0c */ /* 0x000fe4000bf26120 */
[----:B------:R-:W-:-:S05]  /*03b0*/  ISETP.GE.U32.AND.EX P2, PT, R13, UR15, PT, P3 ;  /* 0x0000000f0d007c0c */ /* 0x000fca000bf46130 */
[C---:B------:R-:W-:Y:S02]  /*03c0*/  @!P0 LEA R8, P4, R11.reuse, UR10, 0x3 ;  /* 0x0000000a0b088c11 */ /* 0x040fe4000f8818ff */
[C---:B------:R-:W-:Y:S02]  /*03d0*/  @!P0 LEA R10, P5, R11.reuse, UR8, 0x3 ;  /* 0x000000080b0a8c11 */ /* 0x040fe4000f8a18ff */
[C-C-:B------:R-:W-:Y:S02]  /*03e0*/  @!P0 LEA.HI.X R9, R11.reuse, UR11, R12.reuse, 0x3, P4 ;  /* 0x0000000b0b098c11 */ /* 0x140fe4000a0f1c0c */
[----:B------:R-:W-:Y:S02]  /*03f0*/  @!P0 LEA.HI.X R11, R11, UR9, R12, 0x3, P5 ;  /* 0x000000090b0b8c11 */ /* 0x000fe4000a8f1c0c */
[C---:B------:R-:W-:Y:S02]  /*0400*/  @!P2 LEA R14, P4, R0.reuse, UR10, 0x3 ;  /* 0x0000000a000eac11 */ /* 0x040fe4000f8818ff */
[----:B------:R-:W-:-:S02]  /*0410*/  @!P2 LEA R16, P5, R0, UR8, 0x3 ;  /* 0x000000080010ac11 */ /* 0x000fc4000f8a18ff */
[C-C-:B------:R-:W-:Y:S02]  /*0420*/  @!P2 LEA.HI.X R15, R0.reuse, UR11, R13.reuse, 0x3, P4 ;  /* 0x0000000b000fac11 */ /* 0x140fe4000a0f1c0d */
[----:B------:R-:W-:Y:S02]  /*0430*/  @!P2 LEA.HI.X R17, R0, UR9, R13, 0x3, P5 ;  /* 0x000000090011ac11 */ /* 0x000fe4000a8f1c0d */
[----:B------:R-:W-:Y:S02]  /*0440*/  CS2R R24, SRZ ;  /* 0x0000000000187805 */ /* 0x000fe4000001ff00 */
[----:B------:R-:W-:Y:S02]  /*0450*/  CS2R R28, SRZ ;  /* 0x00000000001c7805 */ /* 0x000fe4000001ff00 */
[C---:B------:R-:W-:Y:S02]  /*0460*/  @!P1 LEA R12, P3, R30.reuse, UR8, 0x3 ;  /* 0x000000081e0c9c11 */ /* 0x040fe4000f8618ff */
[----:B------:R1:W5:Y:S04]  /*0470*/  @!P0 LDG.E.64 R24, desc[UR16][R8.64] ;  /* 0x0000001008188981 */ /* 0x000368000c1e1b00 */
[----:B------:R4:W5:Y:S01]  /*0480*/  @!P0 LDG.E.64 R28, desc[UR16][R10.64] ;  /* 0x000000100a1c8981 */ /* 0x000962000c1e1b00 */
[----:B0-----:R-:W-:-:S02]  /*0490*/  @!P1 LEA R2, P0, R30, UR10, 0x3 ;  /* 0x0000000a1e029c11 */ /* 0x001fc4000f8018ff */
[----:B------:R-:W-:Y:S02]  /*04a0*/  CS2R R22, SRZ ;  /* 0x0000000000167805 */ /* 0x000fe4000001ff00 */
[----:B------:R-:W-:Y:S02]  /*04b0*/  CS2R R20, SRZ ;  /* 0x0000000000147805 */ /* 0x000fe4000001ff00 */
[C-C-:B------:R-:W-:Y:S02]  /*04c0*/  @!P1 LEA.HI.X R13, R30.reuse, UR9, R5.reuse, 0x3, P3 ;  /* 0x000000091e0d9c11 */ /* 0x140fe400098f1c05 */
[----:B------:R-:W-:Y:S02]  /*04d0*/  @!P1 LEA.HI.X R3, R30, UR11, R5, 0x3, P0 ;  /* 0x0000000b1e039c11 */ /* 0x000fe400080f1c05 */
[----:B-1----:R-:W-:Y:S01]  /*04e0*/  CS2R R8, SRZ ;  /* 0x0000000000087805 */ /* 0x002fe2000001ff00 */
[----:B------:R-:W5:Y:S01]  /*04f0*/  @!P1 LDG.E.64 R20, desc[UR16][R12.64] ;  /* 0x000000100c149981 */ /* 0x000f62000c1e1b00 */
[----:B----4-:R-:W-:-:S03]  /*0500*/  CS2R R10, SRZ ;  /* 0x00000000000a7805 */ /* 0x010fc6000001ff00 */
[----:B------:R0:W5:Y:S04]  /*0510*/  @!P1 LDG.E.64 R22, desc[UR16][R2.64] ;  /* 0x0000001002169981 */ /* 0x000168000c1e1b00 */
[----:B------:R1:W5:Y:S04]  /*0520*/  @!P2 LDG.E.64 R10, desc[UR16][R14.64] ;  /* 0x000000100e0aa981 */ /* 0x000368000c1e1b00 */
[----:B------:R1:W5:Y:S01]  /*0530*/  @!P2 LDG.E.64 R8, desc[UR16][R16.64] ;  /* 0x000000101008a981 */ /* 0x000362000c1e1b00 */
[----:B------:R-:W-:Y:S01]  /*0540*/  BSSY.RECONVERGENT B0, `(.L_x_4784) ;  /* 0x0000022000007945 */ /* 0x000fe20003800200 */
[----:B--2---:R-:W-:-:S10]  /*0550*/  DMUL R6, R6, UR18 ;  /* 0x0000001206067c28 */ /* 0x004fd40008000000 */
[----:B------:R-:W-:-:S04]  /*0560*/  SHF.R.U32.HI R0, RZ, 0x14, R7 ;  /* 0x00000014ff007819 */ /* 0x000fc80000011607 */
[----:B------:R-:W-:-:S05]  /*0570*/  LOP3.LUT R0, R0, 0x7ff, RZ, 0xc0, !PT ;  /* 0x000007ff00007812 */ /* 0x000fca00078ec0ff */
[----:B------:R-:W-:-:S05]  /*0580*/  VIADD R19, R0, 0xfffffc0c ;  /* 0xfffffc0c00137836 */ /* 0x000fca0000000000 */
[CC--:B------:R-:W-:Y:S02]  /*0590*/  SHF.L.U32 R0, R6.reuse, R19.reuse, RZ ;  /* 0x0000001306007219 */ /* 0x0c0fe400000006ff */
[----:B------:R-:W-:Y:S02]  /*05a0*/  SHF.L.U64.HI R19, R6, R19, R7 ;  /* 0x0000001306137219 */ /* 0x000fe40000010207 */
[----:B------:R-:W-:Y:S01]  /*05b0*/  ISETP.NE.U32.AND P0, PT, R0, RZ, PT ;  /* 0x000000ff0000720c */ /* 0x000fe20003f05070 */
[----:B---3--:R-:W-:-:S03]  /*05c0*/  DSETP.NEU.AND P1, PT, R26, RZ, PT ;  /* 0x000000ff1a00722a */ /* 0x008fc60003f2d000 */
[----:B------:R-:W-:-:S04]  /*05d0*/  ISETP.NE.AND.EX P0, PT, R19, -0x80000000, PT, P0 ;  /* 0x800000001300780c */ /* 0x000fc80003f05300 */
[----:B------:R-:W-:Y:S02]  /*05e0*/  PLOP3.LUT P2, PT, P0, PT, PT, 0x8, 0x80 ;  /* 0x000000000080781c */ /* 0x000fe4000074e170 */
[----:B------:R-:W-:-:S07]  /*05f0*/  ISETP.GE.OR P3, PT, R7, RZ, P1 ;  /* 0x000000ff0700720c */ /* 0x000fce0000f66670 */
[----:B------:R-:W-:Y:S01]  /*0600*/  @!P1 DSETP.NEU.AND P2, PT, |R6|, 0.5, !P0 ;  /* 0x3fe000000600942a */ /* 0x000fe2000474d200 */
[----:B0-----:R-:W-:-:S05]  /*0610*/  @!P1 IMAD.MOV.U32 R2, RZ, RZ, RZ ;  /* 0x000000ffff029224 */ /* 0x001fca00078e00ff */
[----:B------:R-:W-:-:S04]  /*0620*/  @!P1 SEL R3, R27, RZ, P2 ;  /* 0x000000ff1b039207 */ /* 0x000fc80001000000 */
[----:B------:R-:W-:Y:S01]  /*0630*/  @!P3 LOP3.LUT R3, R3, 0x7ff00000, RZ, 0xfc, !PT ;  /* 0x7ff000000303b812 */ /* 0x000fe200078efcff */
[----:B-1----:R-:W-:Y:S06]  /*0640*/  @!P1 BRA `(.L_x_4785) ;  /* 0x0000000000449947 */ /* 0x002fec0003800000 */
[----:B------:R-:W-:Y:S01]  /*0650*/  DADD R32, -RZ, |R26| ;  /* 0x00000000ff207229 */ /* 0x000fe2000000051a */
[----:B------:R-:W-:Y:S01]  /*0660*/  BSSY.RECONVERGENT B1, `(.L_x_4786) ;  /* 0x0000005000017945 */ /* 0x000fe20003800200 */
[----:B------:R-:W-:Y:S01]  /*0670*/  IMAD.MOV.U32 R2, RZ, RZ, R6 ;  /* 0x000000ffff027224 */ /* 0x000fe200078e0006 */
[----:B------:R-:W-:Y:S01]  /*0680*/  MOV R0, 0x6b0 ;  /* 0x000006b000007802 */ /* 0x000fe20000000f00 */
[----:B------:R-:W-:-:S07]  /*0690*/  IMAD.MOV.U32 R3, RZ, RZ, R7 ;  /* 0x000000ffff037224 */ /* 0x000fce00078e0007 */
[----:B-----5:R-:W-:Y:S05]  /*06a0*/  CALL.REL.NOINC `($_ZN2at6native55_GLOBAL__N__de093ff9_22_ForeachBinaryOpList_cu_a911ec4325multi_tensor_apply_kernelINS1_18TensorListMetadataILi3EEENS1_24BinaryOpListAlphaFunctorIdLi3ELi2ELi2EEEJNS1_13power_functorIdEEdEEEvT_T0_DpT1_$__internal_accurate_pow) ;  /* 0x0000002400d87944 */ /* 0x020fea0003c00000 */
[----:B------:R-:W-:Y:S05]  /*06b0*/  BSYNC.RECONVERGENT B1 ;  /* 0x0000000000017941 */ /* 0x000fea0003800200 */
.L_x_4786:
[----:B------:R-:W0:Y:S01]  /*06c0*/  FRND.F64.TRUNC R12, R6 ;  /* 0x00000006000c7313 */ /* 0x000e22000030d800 */
[----:B------:R-:W-:Y:S01]  /*06d0*/  DADD R14, -RZ, -R2 ;  /* 0x00000000ff0e7229 */ /* 0x000fe20000000902 */
[----:B------:R-:W-:-:S09]  /*06e0*/  ISETP.GE.AND P1, PT, R27, RZ, PT ;  /* 0x000000ff1b00720c */ /* 0x000fd20003f26270 */
[-C--:B------:R-:W-:Y:S02]  /*06f0*/  FSEL R17, R14, R2.reuse, P2 ;  /* 0x000000020e117208 */ /* 0x080fe40001000000 */
[-C--:B------:R-:W-:Y:S01]  /*0700*/  FSEL R14, R15, R3.reuse, P2 ;  /* 0x000000030f0e7208 */ /* 0x080fe20001000000 */
[----:B0-----:R-:W-:Y:S01]  /*0710*/  DSETP.NEU.AND P0, PT, R6, R12, PT ;  /* 0x0000000c0600722a */ /* 0x001fe20003f0d000 */
[----:B------:R-:W-:Y:S02]  /*0720*/  FSEL R2, R17, R2, !P1 ;  /* 0x0000000211027208 */ /* 0x000fe40004800000 */
[----:B------:R-:W-:-:S03]  /*0730*/  FSEL R3, R14, R3, !P1 ;  /* 0x000000030e037208 */ /* 0x000fc60004800000 */
[----:B------:R-:W-:Y:S02]  /*0740*/  @!P1 FSEL R2, R2, RZ, !P0 ;  /* 0x000000ff02029208 */ /* 0x000fe40004000000 */
[----:B------:R-:W-:-:S07]  /*0750*/  @!P1 FSEL R3, R3, -QNAN , !P0 ;  /* 0xfff8000003039808 */ /* 0x000fce0004000000 */
.L_x_4785:
[----:B------:R-:W-:Y:S05]  /*0760*/  BSYNC.RECONVERGENT B0 ;  /* 0x0000000000007941 */ /* 0x000fea0003800200 */
.L_x_4784:
[----:B------:R-:W-:Y:S01]  /*0770*/  DADD R12, R6, R26 ;  /* 0x00000000060c7229 */ /* 0x000fe2000000001a */
[----:B------:R-:W-:Y:S09]  /*0780*/  BSSY.RECONVERGENT B0, `(.L_x_4787) ;  /* 0x000001d000007945 */ /* 0x000ff20003800200 */
[----:B------:R-:W-:-:S04]  /*0790*/  LOP3.LUT R12, R13, 0x7ff00000, RZ, 0xc0, !PT ;  /* 0x7ff000000d0c7812 */ /* 0x000fc800078ec0ff */
[----:B------:R-:W-:-:S13]  /*07a0*/  ISETP.NE.AND P0, PT, R12, 0x7ff00000, PT ;  /* 0x7ff000000c00780c */ /* 0x000fda0003f05270 */
[----:B------:R-:W-:Y:S05]  /*07b0*/  @P0 BRA `(.L_x_4788) ;  /* 0x0000000000640947 */ /* 0x000fea0003800000 */
[----:B------:R-:W-:-:S06]  /*07c0*/  DSETP.NAN.AND P0, PT, R6, R6, PT ;  /* 0x000000060600722a */ /* 0x000fcc0003f08000 */
[----:B------:R-:W-:-:S14]  /*07d0*/  DSETP.NUM.AND P0, PT, R26, R26, !P0 ;  /* 0x0000001a1a00722a */ /* 0x000fdc0004707000 */
[----:B------:R-:W-:Y:S01]  /*07e0*/  @!P0 DADD R2, R6, R26 ;  /* 0x0000000006028229 */ /* 0x000fe2000000001a */
[----:B------:R-:W-:Y:S10]  /*07f0*/  @!P0 BRA `(.L_x_4788) ;  /* 0x0000000000548947 */ /* 0x000ff40003800000 */
[----:B------:R-:W-:-:S14]  /*0800*/  DSETP.NEU.AND P0, PT, |R6|, +INF , PT ;  /* 0x7ff000000600742a */ /* 0x000fdc0003f0d200 */
[----:B------:R-:W-:Y:S05]  /*0810*/  @P0 BRA `(.L_x_4789) ;  /* 0x0000000000200947 */ /* 0x000fea0003800000 */
[----:B------:R-:W-:Y:S01]  /*0820*/  ISETP.GE.AND P1, PT, R7, RZ, PT ;  /* 0x000000ff0700720c */ /* 0x000fe20003f26270 */
[----:B------:R-:W-:-:S06]  /*0830*/  DSETP.GT.AND P0, PT, |R26|, 1, PT ;  /* 0x3ff000001a00742a */ /* 0x000fcc0003f04200 */
[----:B------:R-:W-:Y:S01]  /*0840*/  SEL R2, RZ, 0x7ff00000, !P0 ;  /* 0x7ff00000ff027807 */ /* 0x000fe20004000000 */
[----:B------:R-:W-:-:S05]  /*0850*/  DSETP.NEU.AND P0, PT, R26, -1, PT ;  /* 0xbff000001a00742a */ /* 0x000fca0003f0d000 */
[----:B------:R-:W-:-:S04]  /*0860*/  @!P1 LOP3.LUT R2, R2, 0x7ff00000, RZ, 0x3c, !PT ;  /* 0x7ff0000002029812 */ /* 0x000fc800078e3cff */
[----:B------:R-:W-:Y:S01]  /*0870*/  SEL R3, R2, 0x3ff00000, P0 ;  /* 0x3ff0000002037807 */ /* 0x000fe20000000000 */
[----:B------:R-:W-:Y:S01]  /*0880*/  IMAD.MOV.U32 R2, RZ, RZ, RZ ;  /* 0x000000ffff027224 */ /* 0x000fe200078e00ff */
[----:B------:R-:W-:Y:S06]  /*0890*/  BRA `(.L_x_4788) ;  /* 0x00000000002c7947 */ /* 0x000fec0003800000 */
.L_x_4789:
[----:B------:R-:W-:-:S14]  /*08a0*/  DSETP.NEU.AND P0, PT, |R26|, +INF , PT ;  /* 0x7ff000001a00742a */ /* 0x000fdc0003f0d200 */
[----:B------:R-:W-:Y:S05]  /*08b0*/  @P0 BRA `(.L_x_4788) ;  /* 0x0000000000240947 */ /* 0x000fea0003800000 */
[C---:B------:R-:W-:Y:S01]  /*08c0*/  ISETP.GE.AND P0, PT, R7.reuse, RZ, PT ;  /* 0x000000ff0700720c */ /* 0x040fe20003f06270 */
[----:B------:R-:W-:Y:S01]  /*08d0*/  IMAD.MOV.U32 R2, RZ, RZ, RZ ;  /* 0x000000ffff027224 */ /* 0x000fe200078e00ff */
[----:B------:R-:W-:Y:S02]  /*08e0*/  LOP3.LUT R0, R7, 0x7fffffff, RZ, 0xc0, !PT ;  /* 0x7fffffff07007812 */ /* 0x000fe400078ec0ff */
[----:B------:R-:W-:Y:S02]  /*08f0*/  SEL R3, RZ, 0x7ff00000, !P0 ;  /* 0x7ff00000ff037807 */ /* 0x000fe40004000000 */
[----:B------:R-:W-:Y:S02]  /*0900*/  ISETP.GE.AND P1, PT, R27, RZ, PT ;  /* 0x000000ff1b00720c */ /* 0x000fe40003f26270 */
[----:B------:R-:W-:Y:S01]  /*0910*/  ISETP.NE.AND P0, PT, R0, 0x3fe00000, PT ;  /* 0x3fe000000000780c */ /* 0x000fe20003f05270 */
[----:B------:R-:W-:-:S05]  /*0920*/  VIADD R0, R3, 0x80000000 ;  /* 0x8000000003007836 */ /* 0x000fca0000000000 */
[----:B------:R-:W-:-:S05]  /*0930*/  SEL R0, R0, R3, P0 ;  /* 0x0000000300007207 */ /* 0x000fca0000000000 */
[----:B------:R-:W-:-:S07]  /*0940*/  @!P1 SEL R3, R0, R3, P2 ;  /* 0x0000000300039207 */ /* 0x000fce0001000000 */
.L_x_4788:
[----:B------:R-:W-:Y:S05]  /*0950*/  BSYNC.RECONVERGENT B0 ;  /* 0x0000000000007941 */ /* 0x000fea0003800200 */
.L_x_4787:
[----:B-----5:R-:W-:Y:S01]  /*0960*/  DMUL R28, R28, UR18 ;  /* 0x000000121c1c7c28 */ /* 0x020fe20008000000 */
[----:B------:R-:W-:Y:S01]  /*0970*/  BSSY.RECONVERGENT B0, `(.L_x_4790) ;  /* 0x0000028000007945 */ /* 0x000fe20003800200 */
[----:B------:R-:W-:Y:S02]  /*0980*/  DSETP.NEU.AND P3, PT, R24, RZ, PT ;  /* 0x000000ff1800722a */ /* 0x000fe40003f6d000 */
[----:B------:R-:W-:Y:S02]  /*0990*/  DSETP.NEU.AND P1, PT, R6, RZ, PT ;  /* 0x000000ff0600722a */ /* 0x000fe40003f2d000 */
[----:B------:R-:W-:-:S04]  /*09a0*/  DSETP.NEU.AND P0, PT, R26, 1, PT ;  /* 0x3ff000001a00742a */ /* 0x000fc80003f0d000 */
[----:B------:R-:W-:Y:S02]  /*09b0*/  SHF.R.U32.HI R0, RZ, 0x14, R29 ;  /* 0x00000014ff007819 */ /* 0x000fe4000001161d */
[----:B------:R-:W-:Y:S02]  /*09c0*/  FSEL R6, R2, RZ, P1 ;  /* 0x000000ff02067208 */ /* 0x000fe40000800000 */
[----:B------:R-:W-:Y:S02]  /*09d0*/  LOP3.LUT R0, R0, 0x7ff, RZ, 0xc0, !PT ;  /* 0x000007ff00007812 */ /* 0x000fe400078ec0ff */
[----:B------:R-:W-:Y:S02]  /*09e0*/  FSEL R2, R3, 1.875, P1 ;  /* 0x3ff0000003027808 */ /* 0x000fe40000800000 */
[----:B------:R-:W-:Y:S01]  /*09f0*/  FSEL R6, R6, RZ, P0 ;  /* 0x000000ff06067208 */ /* 0x000fe20000000000 */
[----:B------:R-:W-:Y:S01]  /*0a00*/  VIADD R13, R0, 0xfffffc0c ;  /* 0xfffffc0c000d7836 */ /* 0x000fe20000000000 */
[----:B------:R-:W-:-:S04]  /*0a10*/  FSEL R7, R2, 1.875, P0 ;  /* 0x3ff0000002077808 */ /* 0x000fc80000000000 */
[CC--:B------:R-:W-:Y:S02]  /*0a20*/  SHF.L.U32 R0, R28.reuse, R13.reuse, RZ ;  /* 0x0000000d1c007219 */ /* 0x0c0fe400000006ff */
[----:B------:R-:W-:Y:S02]  /*0a30*/  SHF.L.U64.HI R13, R28, R13, R29 ;  /* 0x0000000d1c0d7219 */ /* 0x000fe4000001021d */
[----:B------:R-:W-:-:S04]  /*0a40*/  ISETP.NE.U32.AND P2, PT, R0, RZ, PT ;  /* 0x000000ff0000720c */ /* 0x000fc80003f45070 */
[----:B------:R-:W-:Y:S01]  /*0a50*/  ISETP.NE.AND.EX P2, PT, R13, -0x80000000, PT, P2 ;  /* 0x800000000d00780c */ /* 0x000fe20003f45320 */
[----:B------:R-:W-:-:S12]  /*0a60*/  @!P3 BRA `(.L_x_4791) ;  /* 0x00000000004cb947 */ /* 0x000fd80003800000 */
[----:B------:R-:W-:Y:S01]  /*0a70*/  DADD R32, -RZ, |R24| ;  /* 0x00000000ff207229 */ /* 0x000fe20000000518 */
[----:B------:R-:W-:Y:S01]  /*0a80*/  BSSY.RECONVERGENT B1, `(.L_x_4792) ;  /* 0x0000006000017945 */ /* 0x000fe20003800200 */
[----:B------:R-:W-:Y:S01]  /*0a90*/  PLOP3.LUT P2, PT, P2, PT, PT, 0x8, 0x80 ;  /* 0x000000000080781c */ /* 0x000fe2000174e170 */
[----:B------:R-:W-:Y:S01]  /*0aa0*/  IMAD.MOV.U32 R2, RZ, RZ, R28 ;  /* 0x000000ffff027224 */ /* 0x000fe200078e001c */
[----:B------:R-:W-:Y:S01]  /*0ab0*/  MOV R0, 0xae0 ;  /* 0x00000ae000007802 */ /* 0x000fe20000000f00 */
[----:B------:R-:W-:-:S10]  /*0ac0*/  IMAD.MOV.U32 R3, RZ, RZ, R29 ;  /* 0x000000ffff037224 */ /* 0x000fd400078e001d */
[----:B------:R-:W-:Y:S05]  /*0ad0*/  CALL.REL.NOINC `($_ZN2at6native55_GLOBAL__N__de093ff9_22_ForeachBinaryOpList_cu_a911ec4325multi_tensor_apply_kernelINS1_18TensorListMetadataILi3EEENS1_24BinaryOpListAlphaFunctorIdLi3ELi2ELi2EEEJNS1_13power_functorIdEEdEEEvT_T0_DpT1_$__internal_accurate_pow) ;  /* 0x0000002000cc7944 */ /* 0x000fea0003c00000 */
[----:B------:R-:W-:Y:S05]  /*0ae0*/  BSYNC.RECONVERGENT B1 ;  /* 0x0000000000017941 */ /* 0x000fea0003800200 */
.L_x_4792:
        /* <DEDUP_REMOVED lines=9> */
[----:B------:R-:W-:Y:S01]  /*0b80*/  @!P1 FSEL R3, R3, -QNAN , !P0 ;  /* 0xfff8000003039808 */ /* 0x000fe20004000000 */
[----:B------:R-:W-:Y:S06]  /*0b90*/  BRA `(.L_x_4793) ;  /* 0x0000000000147947 */ /* 0x000fec0003800000 */
.L_x_4791:
[----:B------:R-:W-:Y:S01]  /*0ba0*/  ISETP.GE.AND P0, PT, R29, RZ, PT ;  /* 0x000000ff1d00720c */ /* 0x000fe20003f06270 */
[----:B------:R-:W-:Y:S01]  /*0bb0*/  DSETP.NEU.AND P2, PT, |R28|, 0.5, !P2 ;  /* 0x3fe000001c00742a */ /* 0x000fe2000574d200 */
[----:B------:R-:W-:-:S05]  /*0bc0*/  IMAD.MOV.U32 R2, RZ, RZ, RZ ;  /* 0x000000ffff027224 */ /* 0x000fca00078e00ff */
[----:B------:R-:W-:-:S06]  /*0bd0*/  SEL R3, R25, RZ, P2 ;  /* 0x000000ff19037207 */ /* 0x000fcc0001000000 */
[----:B------:R-:W-:-:S07]  /*0be0*/  @!P0 LOP3.LUT R3, R3, 0x7ff00000, RZ, 0xfc, !PT ;  /* 0x7ff0000003038812 */ /* 0x000fce00078efcff */
.L_x_4793:
[----:B------:R-:W-:Y:S05]  /*0bf0*/  BSYNC.RECONVERGENT B0 ;  /* 0x0000000000007941 */ /* 0x000fea0003800200 */
.L_x_4790:
[----:B------:R-:W-:Y:S01]  /*0c00*/  DADD R12, R28, R24 ;  /* 0x000000001c0c7229 */ /* 0x000fe20000000018 */
[----:B------:R-:W-:Y:S09]  /*0c10*/  BSSY.RECONVERGENT B0, `(.L_x_4794) ;  /* 0x000001e000007945 */ /* 0x000ff20003800200 */
[----:B------:R-:W-:-:S04]  /*0c20*/  LOP3.LUT R12, R13, 0x7ff00000, RZ, 0xc0, !PT ;  /* 0x7ff000000d0c7812 */ /* 0x000fc800078ec0ff */
[----:B------:R-:W-:-:S13]  /*0c30*/  ISETP.NE.AND P0, PT, R12, 0x7ff00000, PT ;  /* 0x7ff000000c00780c */ /* 0x000fda0003f05270 */
[----:B------:R-:W-:Y:S05]  /*0c40*/  @P0 BRA `(.L_x_4795) ;  /* 0x0000000000680947 */ /* 0x000fea0003800000 */
[----:B------:R-:W-:-:S06]  /*0c50*/  DSETP.NAN.AND P0, PT, R28, R28, PT ;  /* 0x0000001c1c00722a */ /* 0x000fcc0003f08000 */
[----:B------:R-:W-:-:S14]  /*0c60*/  DSETP.NAN.OR P0, PT, R24, R24, P0 ;  /* 0x000000181800722a */ /* 0x000fdc0000708400 */
[----:B------:R-:W-:Y:S05]  /*0c70*/  @P0 BRA `(.L_x_4796) ;  /* 0x0000000000580947 */ /* 0x000fea0003800000 */
[----:B------:R-:W-:-:S14]  /*0c80*/  DSETP.NEU.AND P0, PT, |R28|, +INF , PT ;  /* 0x7ff000001c00742a */ /* 0x000fdc0003f0d200 */
[----:B------:R-:W-:Y:S05]  /*0c90*/  @!P0 BRA `(.L_x_4797) ;  /* 0x0000000000308947 */ /* 0x000fea0003800000 */
        /* <DEDUP_REMOVED lines=10> */
[----:B------:R-:W-:Y:S01]  /*0d40*/  @!P1 SEL R3, R0, R3, P2 ;  /* 0x0000000300039207 */ /* 0x000fe20001000000 */
[----:B------:R-:W-:Y:S06]  /*0d50*/  BRA `(.L_x_4795) ;  /* 0x0000000000247947 */ /* 0x000fec0003800000 */
.L_x_4797:
        /* <DEDUP_REMOVED lines=8> */
.L_x_4796:
[----:B------:R-:W-:-:S11]  /*0de0*/  DADD R2, R28, R24 ;  /* 0x000000001c027229 */ /* 0x000fd60000000018 */
.L_x_4795:
[----:B------:R-:W-:Y:S05]  /*0df0*/  BSYNC.RECONVERGENT B0 ;  /* 0x0000000000007941 */ /* 0x000fea0003800200 */
.L_x_4794:
[----:B------:R-:W-:Y:S01]  /*0e00*/  DMUL R20, R20, UR18 ;  /* 0x0000001214147c28 */ /* 0x000fe20008000000 */
        /* <DEDUP_REMOVED lines=24> */
.L_x_4800:
        /* <DEDUP_REMOVED lines=11> */
.L_x_4799:
[----:B------:R-:W-:Y:S01]  /*1040*/  ISETP.GE.AND P0, PT, R21, RZ, PT ;  /* 0x000000ff1500720c */ /* 0x000fe20003f06270 */
[----:B------:R-:W-:Y:S01]  /*1050*/  DSETP.NEU.AND P2, PT, |R20|, 0.5, !P2 ;  /* 0x3fe000001400742a */ /* 0x000fe2000574d200 */
[----:B------:R-:W-:-:S05]  /*1060*/  IMAD.MOV.U32 R2, RZ, RZ, RZ ;  /* 0x000000ffff027224 */ /* 0x000fca00078e00ff */
[----:B------:R-:W-:-:S06]  /*1070*/  SEL R3, R23, RZ, P2 ;  /* 0x000000ff17037207 */ /* 0x000fcc0001000000 */
[----:B------:R-:W-:-:S07]  /*1080*/  @!P0 LOP3.LUT R3, R3, 0x7ff00000, RZ, 0xfc, !PT ;  /* 0x7ff0000003038812 */ /* 0x000fce00078efcff */
.L_x_4801:
[----:B------:R-:W-:Y:S05]  /*1090*/  BSYNC.RECONVERGENT B0 ;  /* 0x0000000000007941 */ /* 0x000fea0003800200 */
.L_x_4798:
        /* <DEDUP_REMOVED lines=22> */
.L_x_4805:
        /* <DEDUP_REMOVED lines=8> */
.L_x_4804:
[----:B------:R-:W-:-:S11]  /*1280*/  DADD R2, R20, R22 ;  /* 0x0000000014027229 */ /* 0x000fd60000000016 */
.L_x_4803:
[----:B------:R-:W-:Y:S05]  /*1290*/  BSYNC.RECONVERGENT B0 ;  /* 0x0000000000007941 */ /* 0x000fea0003800200 */
.L_x_4802:
        /* <DEDUP_REMOVED lines=25> */
.L_x_4808:
        /* <DEDUP_REMOVED lines=11> */
.L_x_4807:
[----:B------:R-:W-:Y:S01]  /*14e0*/  ISETP.GE.AND P0, PT, R9, RZ, PT ;  /* 0x000000ff0900720c */ /* 0x000fe20003f06270 */
[----:B------:R-:W-:Y:S01]  /*14f0*/  DSETP.NEU.AND P2, PT, |R8|, 0.5, !P2 ;  /* 0x3fe000000800742a */ /* 0x000fe2000574d200 */
[----:B------:R-:W-:-:S05]  /*1500*/  IMAD.MOV.U32 R2, RZ, RZ, RZ ;  /* 0x000000ffff027224 */ /* 0x000fca00078e00ff */
[----:B------:R-:W-:-:S06]  /*1510*/  SEL R3, R11, RZ, P2 ;  /* 0x000000ff0b037207 */ /* 0x000fcc0001000000 */
[----:B------:R-:W-:-:S07]  /*1520*/  @!P0 LOP3.LUT R3, R3, 0x7ff00000, RZ, 0xfc, !PT ;  /* 0x7ff0000003038812 */ /* 0x000fce00078efcff */
.L_x_4809:
[----:B------:R-:W-:Y:S05]  /*1530*/  BSYNC.RECONVERGENT B0 ;  /* 0x0000000000007941 */ /* 0x000fea0003800200 */
.L_x_4806:
        /* <DEDUP_REMOVED lines=22> */
.L_x_4813:
        /* <DEDUP_REMOVED lines=8> */
.L_x_4812:
[----:B------:R-:W-:-:S11]  /*1720*/  DADD R2, R8, R10 ;  /* 0x0000000008027229 */ /* 0x000fd6000000000a */
.L_x_4811:
[----:B------:R-:W-:Y:S05]  /*1730*/  BSYNC.RECONVERGENT B0 ;  /* 0x0000000000007941 */ /* 0x000fea0003800200 */
.L_x_4810:
[----:B------:R-:W0:Y:S01]  /*1740*/  S2R R0, SR_TID.X ;  /* 0x0000000000007919 */ /* 0x000e220000002100 */
[----:B------:R-:W1:Y:S01]  /*1750*/  LDCU UR12, c[0x0][0x360] ;  /* 0x00006c00ff0c77ac */ /* 0x000e620008000800 */
[----:B------:R-:W2:Y:S01]  /*1760*/  LDC R15, c[0x0][0x360] ;  /* 0x0000d800ff0f7b82 */ /* 0x000ea20000000800 */
[----:B------:R-:W-:-:S04]  /*1770*/  ISETP.GE.U32.AND P1, PT, R30, UR14, PT ;  /* 0x0000000e1e007c0c */ /* 0x000fc8000bf26070 */
[----:B------:R-:W-:Y:S02]  /*1780*/  ISETP.GE.U32.AND.EX P1, PT, R5, UR15, PT, P1 ;  /* 0x0000000f05007c0c */ /* 0x000fe4000bf26110 */
[----:B0-----:R-:W-:Y:S01]  /*1790*/  IADD3 R18, P0, PT, R0, UR4, RZ ;  /* 0x0000000400127c10 */ /* 0x001fe2000ff1e0ff */
[----:B-1----:R-:W-:-:S03]  /*17a0*/  ULEA UR4, UP0, UR12, UR4, 0x2 ;  /* 0x000000040c047291 */ /* 0x002fc6000f8010ff */
[C---:B------:R-:W-:Y:S01]  /*17b0*/  IADD3 R12, P3, PT, R18.reuse, UR12, RZ ;  /* 0x0000000c120c7c10 */ /* 0x040fe2000ff7e0ff */
[----:B------:R-:W-:Y:S01]  /*17c0*/  IMAD.X R19, RZ, RZ, UR5, P0 ;  /* 0x00000005ff137e24 */ /* 0x000fe200080e06ff */
[----:B------:R-:W-:Y:S01]  /*17d0*/  ISETP.GE.U32.AND P0, PT, R18, UR14, PT ;  /* 0x0000000e12007c0c */ /* 0x000fe2000bf06070 */
[----:B------:R-:W-:Y:S01]  /*17e0*/  UIADD3.X UR5, UPT, UPT, URZ, UR5, URZ, UP0, !UPT ;  /* 0x00000005ff057290 */ /* 0x000fe200087fe4ff */
[C---:B------:R-:W-:Y:S01]  /*17f0*/  ISETP.GE.U32.AND P2, PT, R12.reuse, UR14, PT ;  /* 0x0000000e0c007c0c */ /* 0x040fe2000bf46070 */
[----:B------:R-:W-:Y:S01]  /*1800*/  IMAD.X R13, RZ, RZ, R19, P3 ;  /* 0x000000ffff0d7224 */ /* 0x000fe200018e0613 */
[----:B--2---:R-:W-:Y:S01]  /*1810*/  IADD3 R16, P3, P4, R12, UR12, R15 ;  /* 0x0000000c0c107c10 */ /* 0x004fe2000fc7e00f */
[----:B------:R-:W-:Y:S01]  /*1820*/  UISETP.GE.U32.AND UP0, UPT, UR4, UR14, UPT ;  /* 0x0000000e0400728c */ /* 0x000fe2000bf06070 */
[----:B------:R-:W-:Y:S02]  /*1830*/  ISETP.GE.U32.AND.EX P0, PT, R19, UR15, PT, P0 ;  /* 0x0000000f13007c0c */ /* 0x000fe4000bf06100 */
[----:B------:R-:W-:Y:S01]  /*1840*/  ISETP.GE.U32.AND.EX P2, PT, R13, UR15, PT, P2 ;  /* 0x0000000f0d007c0c */ /* 0x000fe2000bf46120 */
[----:B------:R-:W-:Y:S01]  /*1850*/  UISETP.GE.U32.AND.EX UP0, UPT, UR5, UR15, UPT, UP0 ;  /* 0x0000000f0500728c */ /* 0x000fe2000bf06100 */
[----:B------:R-:W-:-:S02]  /*1860*/  ISETP.GE.U32.AND P5, PT, R16, UR14, PT ;  /* 0x0000000e10007c0c */ /* 0x000fc4000bfa6070 */
[----:B------:R-:W-:Y:S01]  /*1870*/  IADD3.X R17, PT, PT, RZ, R13, RZ, P3, P4 ;  /* 0x0000000dff117210 */ /* 0x000fe20001fe84ff */
[----:B------:R-:W-:-:S03]  /*1880*/  DSETP.NEU.AND P4, PT, R8, RZ, PT ;  /* 0x000000ff0800722a */ /* 0x000fc60003f8d000 */
[----:B------:R-:W-:Y:S02]  /*1890*/  ISETP.GE.U32.AND.EX P3, PT, R17, UR15, PT, P5 ;  /* 0x0000000f11007c0c */ /* 0x000fe4000bf66150 */
[----:B------:R-:W-:Y:S02]  /*18a0*/  @!P1 LEA R8, P5, R30, UR6, 0x3 ;  /* 0x000000061e089c11 */ /* 0x000fe4000f8a18ff */
[----:B------:R-:W-:Y:S02]  /*18b0*/  FSEL R14, R2, RZ, P4 ;  /* 0x000000ff020e7208 */ /* 0x000fe40002000000 */
[----:B------:R-:W-:Y:S02]  /*18c0*/  @!P0 LEA R2, P6, R18, UR6, 0x3 ;  /* 0x0000000612028c11 */ /* 0x000fe4000f8c18ff */
[----:B------:R-:W-:Y:S02]  /*18d0*/  FSEL R15, R3, 1.875, P4 ;  /* 0x3ff00000030f7808 */ /* 0x000fe40002000000 */
[----:B------:R-:W-:-:S02]  /*18e0*/  @!P2 LEA R4, P4, R12, UR6, 0x3 ;  /* 0x000000060c04ac11 */ /* 0x000fc4000f8818ff */
[----:B------:R-:W-:Y:S01]  /*18f0*/  @!P0 LEA.HI.X R3, R18, UR7, R19, 0x3, P6 ;  /* 0x0000000712038c11 */ /* 0x000fe2000b0f1c13 */
[----:B------:R-:W-:Y:S01]  /*1900*/  DSETP.NEU.AND P6, PT, R10, 1, PT ;  /* 0x3ff000000a00742a */ /* 0x000fe20003fcd000 */
[----:B------:R-:W-:Y:S02]  /*1910*/  @!P1 LEA.HI.X R9, R30, UR7, R5, 0x3, P5 ;  /* 0x000000071e099c11 */ /* 0x000fe4000a8f1c05 */
[----:B------:R-:W-:Y:S01]  /*1920*/  @!P2 LEA.HI.X R5, R12, UR7, R13, 0x3, P4 ;  /* 0x000000070c05ac11 */ /* 0x000fe2000a0f1c0d */
[----:B------:R3:W-:Y:S01]  /*1930*/  @!P0 STG.E.64 desc[UR16][R2.64], R6 ;  /* 0x0000000602008986 */ /* 0x0007e2000c101b10 */
[----:B------:R-:W-:Y:S02]  /*1940*/  @!P3 LEA R12, P4, R16, UR6, 0x3 ;  /* 0x00000006100cbc11 */ /* 0x000fe4000f8818ff */
[----:B------:R-:W-:Y:S01]  /*1950*/  FSEL R10, R14, RZ, P6 ;  /* 0x000000ff0e0a7208 */ /* 0x000fe20003000000 */
[----:B------:R3:W-:Y:S01]  /*1960*/  @!P2 STG.E.64 desc[UR16][R4.64], R24 ;  /* 0x000000180400a986 */ /* 0x0007e2000c101b10 */
[----:B------:R-:W-:-:S02]  /*1970*/  @!P3 LEA.HI.X R13, R16, UR7, R17, 0x3, P4 ;  /* 0x00000007100dbc11 */ /* 0x000fc4000a0f1c11 */
[----:B------:R-:W-:Y:S01]  /*1980*/  FSEL R11, R15, 1.875, P6 ;  /* 0x3ff000000f0b7808 */ /* 0x000fe20003000000 */
[----:B------:R3:W-:Y:S04]  /*1990*/  @!P1 STG.E.64 desc[UR16][R8.64], R20 ;  /* 0x0000001408009986 */ /* 0x0007e8000c101b10 */
[----:B------:R3:W-:Y:S01]  /*19a0*/  @!P3 STG.E.64 desc[UR16][R12.64], R10 ;  /* 0x0000000a0c00b986 */ /* 0x0007e2000c101b10 */
[----:B------:R-:W-:Y:S05]  /*19b0*/  BRA.U !UP0, `(.L_x_4814) ;  /* 0xffffffe908207547 */ /* 0x000fea000b83ffff */
[----:B------:R-:W-:Y:S05]  /*19c0*/  EXIT ;  /* 0x000000000000794d */ /* 0x000fea0003800000 */
.L_x_4783:
[----:B------:R-:W0:Y:S02]  /*19d0*/  S2R R5, SR_TID.X ;  /* 0x0000000000057919 */ /* 0x000e240000002100 */
[----:B0-----:R-:W-:-:S03]  /*19e0*/  IMAD.WIDE.U32 R2, R5, 0x4, RZ ;  /* 0x0000000405027825 */ /* 0x001fc600078e00ff */
[----:B------:R-:W-:-:S04]  /*19f0*/  ISETP.GE.U32.AND P0, PT, R2, UR12, PT ;  /* 0x0000000c02007c0c */ /* 0x000fc8000bf06070 */
[----:B------:R-:W-:-:S13]  /*1a00*/  ISETP.GE.AND.EX P0, PT, R3, UR4, PT, P0 ;  /* 0x0000000403007c0c */ /* 0x000fda000bf06300 */
[----:B------:R-:W-:Y:S05]  /*1a10*/  @P0 EXIT ;  /* 0x000000000000094d */ /* 0x000fea0003800000 */
[----:B------:R-:W-:Y:S01]  /*1a20*/  IMAD.MOV.U32 R6, RZ, RZ, RZ ;  /* 0x000000ffff067224 */ /* 0x000fe200078e00ff */
[----:B------:R-:W0:Y:S01]  /*1a30*/  LDCU UR5, c[0x0][0x360] ;  /* 0x00006c00ff0577ac */ /* 0x000e220008000800 */
[----:B------:R-:W1:Y:S05]  /*1a40*/  LDCU.64 UR14, c[0x0][0xfd0] ;  /* 0x0001fa00ff0e77ac */ /* 0x000e6a0008000a00 */
.L_x_4845:
[C---:B------:R-:W-:Y:S01]  /*1a50*/  IMAD.SHL.U32 R24, R5.reuse, 0x20, RZ ;  /* 0x0000002005187824 */ /* 0x040fe200078e00ff */
[----:B------:R-:W-:-:S04]  /*1a60*/  SHF.L.U64.HI R0, R5, 0x5, R6 ;  /* 0x0000000505007819 */ /* 0x000fc80000010206 */
[----:B------:R-:W-:-:S04]  /*1a70*/  IADD3 R10, P0, PT, R24, UR8, RZ ;  /* 0x00000008180a7c10 */ /* 0x000fc8000ff1e0ff */
[----:B------:R-:W-:-:S06]  /*1a80*/  IADD3.X R11, PT, PT, R0, UR9, RZ, P0, !PT ;  /* 0x00000009000b7c10 */ /* 0x000fcc00087fe4ff */
[----:B------:R-:W1:Y:S01]  /*1a90*/  LDG.E.ENL2.256 R20, R8, desc[UR16][R10.64] ;  /* 0xfe0000100a08797e */ /* 0x000e620008121914 */
[----:B------:R-:W-:-:S04]  /*1aa0*/  IADD3 R24, P0, PT, R24, UR10, RZ ;  /* 0x0000000a18187c10 */ /* 0x000fc8000ff1e0ff */
[----:B------:R-:W-:-:S06]  /*1ab0*/  IADD3.X R25, PT, PT, R0, UR11, RZ, P0, !PT ;  /* 0x0000000b00197c10 */ /* 0x000fcc00087fe4ff */
[----:B------:R-:W2:Y:S01]  /*1ac0*/  LDG.E.ENL2.256 R28, R24, desc[UR16][R24.64] ;  /* 0xfe0000101818797e */ /* 0x000ea2000812191c */
[----:B------:R-:W-:Y:S01]  /*1ad0*/  BSSY.RECONVERGENT B0, `(.L_x_4815) ;  /* 0x0000022000007945 */ /* 0x000fe20003800200 */
[----:B-1----:R-:W-:-:S10]  /*1ae0*/  DMUL R8, R8, UR14 ;  /* 0x0000000e08087c28 */ /* 0x002fd40008000000 */
[----:B------:R-:W-:Y:S01]  /*1af0*/  SHF.R.U32.HI R0, RZ, 0x14, R9 ;  /* 0x00000014ff007819 */ /* 0x000fe20000011609 */
[----:B--2---:R-:W-:-:S03]  /*1b00*/  DSETP.NEU.AND P1, PT, R24, RZ, PT ;  /* 0x000000ff1800722a */ /* 0x004fc60003f2d000 */
[----:B------:R-:W-:-:S03]  /*1b10*/  LOP3.LUT R0, R0, 0x7ff, RZ, 0xc0, !PT ;  /* 0x000007ff00007812 */ /* 0x000fc600078ec0ff */
[----:B------:R-:W-:Y:S02]  /*1b20*/  ISETP.GE.OR P3, PT, R9, RZ, P1 ;  /* 0x000000ff0900720c */ /* 0x000fe40000f66670 */
[----:B------:R-:W-:-:S05]  /*1b30*/  VIADD R3, R0, 0xfffffc0c ;  /* 0xfffffc0c00037836 */ /* 0x000fca0000000000 */
[CC--:B------:R-:W-:Y:S01]  /*1b40*/  SHF.L.U32 R0, R8.reuse, R3.reuse, RZ ;  /* 0x0000000308007219 */ /* 0x0c0fe200000006ff */
[----:B------:R-:W-:Y:S01]  /*1b50*/  @!P1 IMAD.MOV.U32 R2, RZ, RZ, RZ ;  /* 0x000000ffff029224 */ /* 0x000fe200078e00ff */
[----:B------:R-:W-:Y:S02]  /*1b60*/  SHF.L.U64.HI R3, R8, R3, R9 ;  /* 0x0000000308037219 */ /* 0x000fe40000010209 */
[----:B------:R-:W-:-:S04]  /*1b70*/  ISETP.NE.U32.AND P0, PT, R0, RZ, PT ;  /* 0x000000ff0000720c */ /* 0x000fc80003f05070 */
[----:B------:R-:W-:-:S04]  /*1b80*/  ISETP.NE.AND.EX P0, PT, R3, -0x80000000, PT, P0 ;  /* 0x800000000300780c */ /* 0x000fc80003f05300 */
[----:B------:R-:W-:-:S09]  /*1b90*/  PLOP3.LUT P2, PT, P0, PT, PT, 0x8, 0x80 ;  /* 0x000000000080781c */ /* 0x000fd2000074e170 */
[----:B------:R-:W-:-:S06]  /*1ba0*/  @!P1 DSETP.NEU.AND P2, PT, |R8|, 0.5, !P0 ;  /* 0x3fe000000800942a */ /* 0x000fcc000474d200 */
[----:B------:R-:W-:-:S04]  /*1bb0*/  @!P1 SEL R3, R25, RZ, P2 ;  /* 0x000000ff19039207 */ /* 0x000fc80001000000 */
[----:B------:R-:W-:Y:S01]  /*1bc0*/  @!P3 LOP3.LUT R3, R3, 0x7ff00000, RZ, 0xfc, !PT ;  /* 0x7ff000000303b812 */ /* 0x000fe200078efcff */
[----:B------:R-:W-:Y:S06]  /*1bd0*/  @!P1 BRA `(.L_x_4816) ;  /* 0x0000000000449947 */ /* 0x000fec0003800000 */
[----:B------:R-:W-:Y:S01]  /*1be0*/  DADD R32, -RZ, |R24| ;  /* 0x00000000ff207229 */ /* 0x000fe20000000518 */
[----:B------:R-:W-:Y:S01]  /*1bf0*/  BSSY.RECONVERGENT B1, `(.L_x_4817) ;  /* 0x0000005000017945 */ /* 0x000fe20003800200 */
[----:B------:R-:W-:Y:S01]  /*1c00*/  IMAD.MOV.U32 R2, RZ, RZ, R8 ;  /* 0x000000ffff027224 */ /* 0x000fe200078e0008 */
[----:B------:R-:W-:Y:S01]  /*1c10*/  MOV R0, 0x1c40 ;  /* 0x00001c4000007802 */ /* 0x000fe20000000f00 */
[----:B------:R-:W-:-:S07]  /*1c20*/  IMAD.MOV.U32 R3, RZ, RZ, R9 ;  /* 0x000000ffff037224 */ /* 0x000fce00078e0009 */
[----:B0-----:R-:W-:Y:S05]  /*1c30*/  CALL.REL.NOINC `($_ZN2at6native55_GLOBAL__N__de093ff9_22_ForeachBinaryOpList_cu_a911ec4325multi_tensor_apply_kernelINS1_18TensorListMetadataILi3EEENS1_24BinaryOpListAlphaFunctorIdLi3ELi2ELi2EEEJNS1_13power_functorIdEEdEEEvT_T0_DpT1_$__internal_accurate_pow) ;  /* 0x0000001000747944 */ /* 0x001fea0003c00000 */
[----:B------:R-:W-:Y:S05]  /*1c40*/  BSYNC.RECONVERGENT B1 ;  /* 0x0000000000017941 */ /* 0x000fea0003800200 */
.L_x_4817:
        /* <DEDUP_REMOVED lines=10> */
.L_x_4816:
[----:B0-----:R-:W-:Y:S05]  /*1cf0*/  BSYNC.RECONVERGENT B0 ;  /* 0x0000000000007941 */ /* 0x001fea0003800200 */
.L_x_4815:
        /* <DEDUP_REMOVED lines=19> */
.L_x_4820:
        /* <DEDUP_REMOVED lines=11> */
.L_x_4819:
[----:B------:R-:W-:Y:S05]  /*1ee0*/  BSYNC.RECONVERGENT B0 ;  /* 0x0000000000007941 */ /* 0x000fea0003800200 */
.L_x_4818:
        /* <DEDUP_REMOVED lines=8> */
[----:B------:R-:W-:-:S03]  /*1f70*/  FSEL R8, R8, RZ, P0 ;  /* 0x000000ff08087208 */ /* 0x000fc60000000000 */
[----:B------:R-:W-:-:S05]  /*1f80*/  VIADD R7, R0, 0xfffffc0c ;  /* 0xfffffc0c00077836 */ /* 0x000fca0000000000 */
[CC--:B------:R-:W-:Y:S02]  /*1f90*/  SHF.L.U32 R0, R10.reuse, R7.reuse, RZ ;  /* 0x000000070a007219 */ /* 0x0c0fe400000006ff */
[----:B------:R-:W-:Y:S02]  /*1fa0*/  SHF.L.U64.HI R7, R10, R7, R11 ;  /* 0x000000070a077219 */ /* 0x000fe4000001020b */
[----:B------:R-:W-:-:S04]  /*1fb0*/  ISETP.NE.U32.AND P2, PT, R0, RZ, PT ;  /* 0x000000ff0000720c */ /* 0x000fc80003f45070 */
[----:B------:R-:W-:Y:S02]  /*1fc0*/  ISETP.NE.AND.EX P2, PT, R7, -0x80000000, PT, P2 ;  /* 0x800000000700780c */ /* 0x000fe40003f45320 */
[----:B------:R-:W-:-:S04]  /*1fd0*/  FSEL R7, R3, 1.875, P1 ;  /* 0x3ff0000003077808 */ /* 0x000fc80000800000 */
[----:B------:R-:W-:Y:S01]  /*1fe0*/  FSEL R7, R7, 1.875, P0 ;  /* 0x3ff0000007077808 */ /* 0x000fe20000000000 */
[----:B------:R-:W-:Y:S06]  /*1ff0*/  @!P3 BRA `(.L_x_4822) ;  /* 0x00000000004cb947 */ /* 0x000fec0003800000 */
        /* <DEDUP_REMOVED lines=8> */
.L_x_4823:
        /* <DEDUP_REMOVED lines=11> */
.L_x_4822:
[----:B------:R-:W-:Y:S01]  /*2130*/  ISETP.GE.AND P0, PT, R11, RZ, PT ;  /* 0x000000ff0b00720c */ /* 0x000fe20003f06270 */
[----:B------:R-:W-:Y:S01]  /*2140*/  DSETP.NEU.AND P2, PT, |R10|, 0.5, !P2 ;  /* 0x3fe000000a00742a */ /* 0x000fe2000574d200 */
[----:B------:R-:W-:-:S05]  /*2150*/  IMAD.MOV.U32 R2, RZ, RZ, RZ ;  /* 0x000000ffff027224 */ /* 0x000fca00078e00ff */
[----:B------:R-:W-:-:S06]  /*2160*/  SEL R3, R27, RZ, P2 ;  /* 0x000000ff1b037207 */ /* 0x000fcc0001000000 */
[----:B------:R-:W-:-:S07]  /*2170*/  @!P0 LOP3.LUT R3, R3, 0x7ff00000, RZ, 0xfc, !PT ;  /* 0x7ff0000003038812 */ /* 0x000fce00078efcff */
.L_x_4824:
[----:B------:R-:W-:Y:S05]  /*2180*/  BSYNC.RECONVERGENT B0 ;  /* 0x0000000000007941 */ /* 0x000fea0003800200 */
.L_x_4821:
        /* <DEDUP_REMOVED lines=22> */
.L_x_4828:
        /* <DEDUP_REMOVED lines=8> */
.L_x_4827:
[----:B------:R-:W-:-:S11]  /*2370*/  DADD R2, R26, R10 ;  /* 0x000000001a027229 */ /* 0x000fd6000000000a */
.L_x_4826:
[----:B------:R-:W-:Y:S05]  /*2380*/  BSYNC.RECONVERGENT B0 ;  /* 0x0000000000007941 */ /* 0x000fea0003800200 */
.L_x_4825:
        /* <DEDUP_REMOVED lines=25> */
.L_x_4831:
        /* <DEDUP_REMOVED lines=11> */
.L_x_4830:
[----:B------:R-:W-:Y:S01]  /*25d0*/  ISETP.GE.AND P0, PT, R21, RZ, PT ;  /* 0x000000ff1500720c */ /* 0x000fe20003f06270 */
[----:B------:R-:W-:Y:S01]  /*25e0*/  DSETP.NEU.AND P2, PT, |R20|, 0.5, !P2 ;  /* 0x3fe000001400742a */ /* 0x000fe2000574d200 */
[----:B------:R-:W-:-:S05]  /*25f0*/  IMAD.MOV.U32 R2, RZ, RZ, RZ ;  /* 0x000000ffff027224 */ /* 0x000fca00078e00ff */
[----:B------:R-:W-:-:S06]  /*2600*/  SEL R3, R29, RZ, P2 ;  /* 0x000000ff1d037207 */ /* 0x000fcc0001000000 */
[----:B------:R-:W-:-:S07]  /*2610*/  @!P0 LOP3.LUT R3, R3, 0x7ff00000, RZ, 0xfc, !PT ;  /* 0x7ff0000003038812 */ /* 0x000fce00078efcff */
.L_x_4832:
[----:B------:R-:W-:Y:S05]  /*2620*/  BSYNC.RECONVERGENT B0 ;  /* 0x0000000000007941 */ /* 0x000fea0003800200 */
.L_x_4829:
        /* <DEDUP_REMOVED lines=22> */
.L_x_4836:
        /* <DEDUP_REMOVED lines=8> */
.L_x_4835:
[----:B------:R-:W-:-:S11]  /*2810*/  DADD R2, R28, R20 ;  /* 0x000000001c027229 */ /* 0x000fd60000000014 */
.L_x_4834:
[----:B------:R-:W-:Y:S05]  /*2820*/  BSYNC.RECONVERGENT B0 ;  /* 0x0000000000007941 */ /* 0x000fea0003800200 */
.L_x_4833:
        /* <DEDUP_REMOVED lines=25> */
.L_x_4839:
        /* <DEDUP_REMOVED lines=11> */
.L_x_4838:
[----:B------:R-:W-:Y:S01]  /*2a70*/  ISETP.GE.AND P0, PT, R23, RZ, PT ;  /* 0x000000ff1700720c */ /* 0x000fe20003f06270 */
[----:B------:R-:W-:Y:S01]  /*2a80*/  DSETP.NEU.AND P2, PT, |R22|, 0.5, !P2 ;  /* 0x3fe000001600742a */ /* 0x000fe2000574d200 */
[----:B------:R-:W-:-:S05]  /*2a90*/  IMAD.MOV.U32 R2, RZ, RZ, RZ ;  /* 0x000000ffff027224 */ /* 0x000fca00078e00ff */
[----:B------:R-:W-:-:S06]  /*2aa0*/  SEL R3, R31, RZ, P2 ;  /* 0x000000ff1f037207 */ /* 0x000fcc0001000000 */
[----:B------:R-:W-:-:S07]  /*2ab0*/  @!P0 LOP3.LUT R3, R3, 0x7ff00000, RZ, 0xfc, !PT ;  /* 0x7ff0000003038812 */ /* 0x000fce00078efcff */
.L_x_4840:
[----:B------:R-:W-:Y:S05]  /*2ac0*/  BSYNC.RECONVERGENT B0 ;  /* 0x0000000000007941 */ /* 0x000fea0003800200 */
.L_x_4837:
        /* <DEDUP_REMOVED lines=22> */
.L_x_4844:
        /* <DEDUP_REMOVED lines=8> */
.L_x_4843:
[----:B------:R-:W-:-:S11]  /*2cb0*/  DADD R2, R30, R22 ;  /* 0x000000001e027229 */ /* 0x000fd60000000016 */
.L_x_4842:
[----:B------:R-:W-:Y:S05]  /*2cc0*/  BSYNC.RECONVERGENT B0 ;  /* 0x0000000000007941 */ /* 0x000fea0003800200 */
.L_x_4841:
[----:B------:R-:W-:Y:S01]  /*2cd0*/  DSETP.NEU.AND P1, PT, R22, RZ, PT ;  /* 0x000000ff1600722a */ /* 0x000fe20003f2d000 */
[C---:B------:R-:W-:Y:S01]  /*2ce0*/  LEA R12, P2, R5.reuse, UR6, 0x5 ;  /* 0x00000006050c7c11 */ /* 0x040fe2000f8428ff */
[----:B------:R-:W-:Y:S01]  /*2cf0*/  DSETP.NEU.AND P0, PT, R30, 1, PT ;  /* 0x3ff000001e00742a */ /* 0x000fe20003f0d000 */
[----:B------:R-:W-:Y:S02]  /*2d00*/  IMAD.MOV.U32 R9, RZ, RZ, R7 ;  /* 0x000000ffff097224 */ /* 0x000fe400078e0007 */
[----:B------:R-:W-:Y:S02]  /*2d10*/  LEA.HI.X R13, R5, UR7, R6, 0x5, P2 ;  /* 0x00000007050d7c11 */ /* 0x000fe400090f2c06 */
[----:B------:R-:W-:Y:S02]  /*2d20*/  FSEL R22, R2, RZ, P1 ;  /* 0x000000ff02167208 */ /* 0x000fe40000800000 */
[----:B------:R-:W-:Y:S02]  /*2d30*/  FSEL R23, R3, 1.875, P1 ;  /* 0x3ff0000003177808 */ /* 0x000fe40000800000 */
[----:B------:R-:W-:-:S02]  /*2d40*/  FSEL R22, R22, RZ, P0 ;  /* 0x000000ff16167208 */ /* 0x000fc40000000000 */
[----:B------:R-:W-:Y:S02]  /*2d50*/  FSEL R23, R23, 1.875, P0 ;  /* 0x3ff0000017177808 */ /* 0x000fe40000000000 */
[----:B------:R-:W-:-:S03]  /*2d60*/  IADD3 R5, P0, PT, R5, UR5, RZ ;  /* 0x0000000505057c10 */ /* 0x000fc6000ff1e0ff */
[----:B------:R2:W-:Y:S02]  /*2d70*/  STG.E.ENL2.256 desc[UR16][R12.64], R8, R20 ;  /* 0xf80000080c14797f */ /* 0x0005e4000f121810 */
[C---:B------:R-:W-:Y:S02]  /*2d80*/  IMAD.SHL.U32 R0, R5.reuse, 0x4, RZ ;  /* 0x0000000405007824 */ /* 0x040fe400078e00ff */
[----:B------:R-:W-:Y:S01]  /*2d90*/  IMAD.X R6, RZ, RZ, R6, P0 ;  /* 0x000000ffff067224 */ /* 0x000fe200000e0606 */
[C---:B------:R-:W-:Y:S02]  /*2da0*/  LOP3.LUT P0, RZ, R5.reuse, 0xffffc000, RZ, 0xc0, !PT ;  /* 0xffffc00005ff7812 */ /* 0x040fe4000780c0ff */
[----:B------:R-:W-:Y:S02]  /*2db0*/  ISETP.LT.U32.AND P1, PT, R0, UR12, PT ;  /* 0x0000000c00007c0c */ /* 0x000fe4000bf21070 */
[----:B------:R-:W-:Y:S02]  /*2dc0*/  SHF.L.U64.HI R0, R5, 0x2, R6 ;  /* 0x0000000205007819 */ /* 0x000fe40000010206 */
[----:B------:R-:W-:-:S02]  /*2dd0*/  LOP3.LUT P0, RZ, R6, 0x3fffffff, RZ, 0xc0, P0 ;  /* 0x3fffffff06ff7812 */ /* 0x000fc4000000c0ff */
[----:B------:R-:W-:-:S13]  /*2de0*/  ISETP.LT.AND.EX P1, PT, R0, UR4, PT, P1 ;  /* 0x0000000400007c0c */ /* 0x000fda000bf21310 */
[----:B--2---:R-:W-:Y:S05]  /*2df0*/  @!P0 BRA P1, `(.L_x_4845) ;  /* 0xffffffec00148947 */ /* 0x004fea000083ffff */
[----:B------:R-:W-:Y:S05]  /*2e00*/  EXIT ;  /* 0x000000000000794d */ /* 0x000fea0003800000 */
        .type           $_ZN2at6native55_GLOBAL__N__de093ff9_22_ForeachBinaryOpList_cu_a911ec4325multi_tensor_apply_kernelINS1_18TensorListMetadataILi3EEENS1_24BinaryOpListAlphaFunctorIdLi3ELi2ELi2EEEJNS1_13power_functorIdEEdEEEvT_T0_DpT1_$__internal_accurate_pow,@function
        .size           $_ZN2at6native55_GLOBAL__N__de093ff9_22_ForeachBinaryOpList_cu_a911ec4325multi_tensor_apply_kernelINS1_18TensorListMetadataILi3EEENS1_24BinaryOpListAlphaFunctorIdLi3ELi2ELi2EEEJNS1_13power_functorIdEEdEEEvT_T0_DpT1_$__internal_accurate_pow,(.L_x_7891 - $_ZN2at6native55_GLOBAL__N__de093ff9_22_ForeachBinaryOpList_cu_a911ec4325multi_tensor_apply_kernelINS1_18TensorListMetadataILi3EEENS1_24BinaryOpListAlphaFunctorIdLi3ELi2ELi2EEEJNS1_13power_functorIdEEdEEEvT_T0_DpT1_$__internal_accurate_pow)
$_ZN2at6native55_GLOBAL__N__de093ff9_22_ForeachBinaryOpList_cu_a911ec4325multi_tensor_apply_kernelINS1_18TensorListMetadataILi3EEENS1_24BinaryOpListAlphaFunctorIdLi3ELi2ELi2EEEJNS1_13power_functorIdEEdEEEvT_T0_DpT1_$__internal_accurate_pow:
[----:B------:R-:W-:Y:S01]  /*2e10*/  ISETP.GT.U32.AND P0, PT, R33, 0xfffff, PT ;  /* 0x000fffff2100780c */ /* 0x000fe20003f04070 */
[----:B------:R-:W-:Y:S01]  /*2e20*/  IMAD.MOV.U32 R4, RZ, RZ, R33 ;  /* 0x000000ffff047224 */ /* 0x000fe200078e0021 */
[----:B------:R-:W-:Y:S01]  /*2e30*/  UMOV UR20, 0x7d2cafe2 ;  /* 0x7d2cafe200147882 */ /* 0x000fe20000000000 */
[----:B------:R-:W-:Y:S01]  /*2e40*/  IMAD.MOV.U32 R12, RZ, RZ, RZ ;  /* 0x000000ffff0c7224 */ /* 0x000fe200078e00ff */
[----:B------:R-:W-:Y:S01]  /*2e50*/  UMOV UR21, 0x3eb0f5ff ;  /* 0x3eb0f5ff00157882 */ /* 0x000fe20000000000 */
[----:B------:R-:W-:Y:S01]  /*2e60*/  UMOV UR22, 0x3b39803f ;  /* 0x3b39803f00167882 */ /* 0x000fe20000000000 */
[----:B------:R-:W-:-:S07]  /*2e70*/  UMOV UR23, 0x3c7abc9e ;  /* 0x3c7abc9e00177882 */ /* 0x000fce0000000000 */
[----:B------:R-:W-:-:S10]  /*2e80*/  @!P0 DMUL R16, R32, 1.80143985094819840000e+16 ;  /* 0x4350000020108828 */ /* 0x000fd40000000000 */
[----:B------:R-:W-:Y:S02]  /*2e90*/  @!P0 IMAD.MOV.U32 R4, RZ, RZ, R17 ;  /* 0x000000ffff048224 */ /* 0x000fe400078e0011 */
[----:B------:R-:W-:-:S03]  /*2ea0*/  @!P0 IMAD.MOV.U32 R32, RZ, RZ, R16 ;  /* 0x000000ffff208224 */ /* 0x000fc600078e0010 */
[----:B------:R-:W-:Y:S01]  /*2eb0*/  LOP3.LUT R13, R4, 0x800fffff, RZ, 0xc0, !PT ;  /* 0x800fffff040d7812 */ /* 0x000fe200078ec0ff */
[----:B------:R-:W-:-:S03]  /*2ec0*/  IMAD.MOV.U32 R34, RZ, RZ, R32 ;  /* 0x000000ffff227224 */ /* 0x000fc600078e0020 */
[----:B------:R-:W-:-:S04]  /*2ed0*/  LOP3.LUT R13, R13, 0x3ff00000, RZ, 0xfc, !PT ;  /* 0x3ff000000d0d7812 */ /* 0x000fc800078efcff */
[----:B------:R-:W-:Y:S01]  /*2ee0*/  ISETP.GE.U32.AND P1, PT, R13, 0x3ff6a09f, PT ;  /* 0x3ff6a09f0d00780c */ /* 0x000fe20003f26070 */
[----:B------:R-:W-:-:S12]  /*2ef0*/  IMAD.MOV.U32 R35, RZ, RZ, R13 ;  /* 0x000000ffff237224 */ /* 0x000fd800078e000d */
[----:B------:R-:W-:-:S04]  /*2f00*/  @P1 VIADD R4, R35, 0xfff00000 ;  /* 0xfff0000023041836 */ /* 0x000fc80000000000 */
[----:B------:R-:W-:Y:S01]  /*2f10*/  @P1 IMAD.MOV.U32 R35, RZ, RZ, R4 ;  /* 0x000000ffff231224 */ /* 0x000fe200078e0004 */
[----:B------:R-:W-:Y:S02]  /*2f20*/  SHF.R.U32.HI R4, RZ, 0x14, R33 ;  /* 0x00000014ff047819 */ /* 0x000fe40000011621 */
[----:B------:R-:W-:-:S03]  /*2f30*/  @!P0 LEA.HI R4, R17, 0xffffffca, RZ, 0xc ;  /* 0xffffffca11048811 */ /* 0x000fc600078f60ff */
        /* <DEDUP_REMOVED lines=8> */
[----:B------:R-:W-:Y:S02]  /*2fc0*/  DADD R12, R34, -R14 ;  /* 0x00000000220c7229 */ /* 0x000fe4000000080e */
[----:B------:R-:W-:-:S06]  /*2fd0*/  DMUL R36, R14, R14 ;  /* 0x0000000e0e247228 */ /* 0x000fcc0000000000 */
[----:B------:R-:W-:-:S08]  /*2fe0*/  DADD R12, R12, R12 ;  /* 0x000000000c0c7229 */ /* 0x000fd0000000000c */
[----:B------:R-:W-:Y:S01]  /*2ff0*/  DFMA R12, R34, -R14, R12 ;  /* 0x8000000e220c722b */ /* 0x000fe2000000000c */
[----:B------:R-:W-:Y:S02]  /*3000*/  IMAD.MOV.U32 R34, RZ, RZ, 0x41ad3b5a ;  /* 0x41ad3b5aff227424 */ /* 0x000fe400078e00ff */
[----:B------:R-:W-:-:S05]  /*3010*/  IMAD.MOV.U32 R35, RZ, RZ, 0x3ed0f5d2 ;  /* 0x3ed0f5d2ff237424 */ /* 0x000fca00078e00ff */
[----:B------:R-:W-:Y:S02]  /*3020*/  DMUL R12, R18, R12 ;  /* 0x0000000c120c7228 */ /* 0x000fe40000000000 */
[----:B------:R-:W-:Y:S01]  /*3030*/  DFMA R34, R36, UR20, R34 ;  /* 0x0000001424227c2b */ /* 0x000fe20008000022 */
[----:B------:R-:W-:Y:S01]  /*3040*/  UMOV UR20, 0x75488a3f ;  /* 0x75488a3f00147882 */ /* 0x000fe20000000000 */
[----:B------:R-:W-:-:S06]  /*3050*/  UMOV UR21, 0x3ef3b20a ;  /* 0x3ef3b20a00157882 */ /* 0x000fcc0000000000 */
[----:B------:R-:W-:Y:S01]  /*3060*/  DFMA R34, R36, R34, UR20 ;  /* 0x0000001424227e2b */ /* 0x000fe20008000022 */
[----:B------:R-:W-:Y:S01]  /*3070*/  UMOV UR20, 0xe4faecd5 ;  /* 0xe4faecd500147882 */ /* 0x000fe20000000000 */
[----:B------:R-:W-:Y:S01]  /*3080*/  UMOV UR21, 0x3f1745cd ;  /* 0x3f1745cd00157882 */ /* 0x000fe20000000000 */
[----:B------:R-:W-:Y:S02]  /*3090*/  VIADD R17, R13, 0x100000 ;  /* 0x001000000d117836 */ /* 0x000fe40000000000 */
[----:B------:R-:W-:-:S03]  /*30a0*/  IMAD.MOV.U32 R16, RZ, RZ, R12 ;  /* 0x000000ffff107224 */ /* 0x000fc600078e000c */
        /* <DEDUP_REMOVED lines=13> */
[----:B------:R-:W-:Y:S01]  /*3180*/  DADD R32, -R18, UR20 ;  /* 0x0000001412207e29 */ /* 0x000fe20008000100 */
[----:B------:R-:W-:Y:S01]  /*3190*/  UMOV UR20, 0xb9e7b0 ;  /* 0x00b9e7b000147882 */ /* 0x000fe20000000000 */
[----:B------:R-:W-:-:S06]  /*31a0*/  UMOV UR21, 0x3c46a4cb ;  /* 0x3c46a4cb00157882 */ /* 0x000fcc0000000000 */
[----:B------:R-:W-:Y:S02]  /*31b0*/  DFMA R32, R36, R34, R32 ;  /* 0x000000222420722b */ /* 0x000fe40000000020 */
[----:B------:R-:W-:-:S06]  /*31c0*/  DMUL R34, R14, R14 ;  /* 0x0000000e0e227228 */ /* 0x000fcc0000000000 */
[----:B------:R-:W-:Y:S01]  /*31d0*/  DADD R32, R32, -UR20 ;  /* 0x8000001420207e29 */ /* 0x000fe20008000000 */
[----:B------:R-:W-:Y:S01]  /*31e0*/  UMOV UR20, 0x80000000 ;  /* 0x8000000000147882 */ /* 0x000fe20000000000 */
[----:B------:R-:W-:Y:S01]  /*31f0*/  DFMA R36, R14, R14, -R34 ;  /* 0x0000000e0e24722b */ /* 0x000fe20000000822 */
[----:B------:R-:W-:-:S07]  /*3200*/  UMOV UR21, 0x43300000 ;  /* 0x4330000000157882 */ /* 0x000fce0000000000 */
[C---:B------:R-:W-:Y:S02]  /*3210*/  DFMA R36, R14.reuse, R16, R36 ;  /* 0x000000100e24722b */ /* 0x040fe40000000024 */
[----:B------:R-:W-:-:S08]  /*3220*/  DMUL R16, R14, R34 ;  /* 0x000000220e107228 */ /* 0x000fd00000000000 */
[----:B------:R-:W-:-:S08]  /*3230*/  DFMA R38, R14, R34, -R16 ;  /* 0x000000220e26722b */ /* 0x000fd00000000810 */
[----:B------:R-:W-:Y:S02]  /*3240*/  DFMA R38, R12, R34, R38 ;  /* 0x000000220c26722b */ /* 0x000fe40000000026 */
[----:B------:R-:W-:-:S06]  /*3250*/  DADD R34, R18, R32 ;  /* 0x0000000012227229 */ /* 0x000fcc0000000020 */
[----:B------:R-:W-:Y:S02]  /*3260*/  DFMA R36, R14, R36, R38 ;  /* 0x000000240e24722b */ /* 0x000fe40000000026 */
[----:B------:R-:W-:-:S08]  /*3270*/  DADD R18, R18, -R34 ;  /* 0x0000000012127229 */ /* 0x000fd00000000822 */
[----:B------:R-:W-:Y:S02]  /*3280*/  DADD R32, R32, R18 ;  /* 0x0000000020207229 */ /* 0x000fe40000000012 */
[----:B------:R-:W-:-:S08]  /*3290*/  DMUL R18, R34, R16 ;  /* 0x0000001022127228 */ /* 0x000fd00000000000 */
[----:B------:R-:W-:-:S08]  /*32a0*/  DFMA R38, R34, R16, -R18 ;  /* 0x000000102226722b */ /* 0x000fd00000000812 */
[----:B------:R-:W-:-:S08]  /*32b0*/  DFMA R34, R34, R36, R38 ;  /* 0x000000242222722b */ /* 0x000fd00000000026 */
[----:B------:R-:W-:-:S08]  /*32c0*/  DFMA R34, R32, R16, R34 ;  /* 0x000000102022722b */ /* 0x000fd00000000022 */
[----:B------:R-:W-:-:S08]  /*32d0*/  DADD R32, R18, R34 ;  /* 0x0000000012207229 */ /* 0x000fd00000000022 */
[--C-:B------:R-:W-:Y:S02]  /*32e0*/  DADD R16, R14, R32.reuse ;  /* 0x000000000e107229 */ /* 0x100fe40000000020 */
[----:B------:R-:W-:-:S06]  /*32f0*/  DADD R18, R18, -R32 ;  /* 0x0000000012127229 */ /* 0x000fcc0000000820 */
[----:B------:R-:W-:Y:S02]  /*3300*/  DADD R14, R14, -R16 ;  /* 0x000000000e0e7229 */ /* 0x000fe40000000810 */
[----:B------:R-:W-:-:S06]  /*3310*/  DADD R18, R34, R18 ;  /* 0x0000000022127229 */ /* 0x000fcc0000000012 */
[----:B------:R-:W-:-:S08]  /*3320*/  DADD R14, R32, R14 ;  /* 0x00000000200e7229 */ /* 0x000fd0000000000e */
[----:B------:R-:W-:Y:S01]  /*3330*/  DADD R18, R18, R14 ;  /* 0x0000000012127229 */ /* 0x000fe2000000000e */
[C---:B------:R-:W-:Y:S02]  /*3340*/  VIADD R14, R4.reuse, 0xfffffc01 ;  /* 0xfffffc01040e7836 */ /* 0x040fe40000000000 */
[----:B------:R-:W-:Y:S02]  /*3350*/  @P1 VIADD R14, R4, 0xfffffc02 ;  /* 0xfffffc02040e1836 */ /* 0x000fe40000000000 */
[----:B------:R-:W-:-:S03]  /*3360*/  IMAD.MOV.U32 R15, RZ, RZ, 0x43300000 ;  /* 0x43300000ff0f7424 */ /* 0x000fc600078e00ff */
[----:B------:R-:W-:Y:S01]  /*3370*/  DADD R18, R12, R18 ;  /* 0x000000000c127229 */ /* 0x000fe20000000012 */
[----:B------:R-:W-:-:S06]  /*3380*/  LOP3.LUT R14, R14, 0x80000000, RZ, 0x3c, !PT ;  /* 0x800000000e0e7812 */ /* 0x000fcc00078e3cff */
[----:B------:R-:W-:Y:S01]  /*3390*/  DADD R14, R14, -UR20 ;  /* 0x800000140e0e7e29 */ /* 0x000fe20008000000 */
[----:B------:R-:W-:Y:S01]  /*33a0*/  UMOV UR20, 0xfefa39ef ;  /* 0xfefa39ef00147882 */ /* 0x000fe20000000000 */
[----:B------:R-:W-:Y:S01]  /*33b0*/  DADD R32, R16, R18 ;  /* 0x0000000010207229 */ /* 0x000fe20000000012 */
[----:B------:R-:W-:-:S07]  /*33c0*/  UMOV UR21, 0x3fe62e42 ;  /* 0x3fe62e4200157882 */ /* 0x000fce0000000000 */
[--C-:B------:R-:W-:Y:S02]  /*33d0*/  DFMA R12, R14, UR20, R32.reuse ;  /* 0x000000140e0c7c2b */ /* 0x100fe40008000020 */
[----:B------:R-:W-:-:S06]  /*33e0*/  DADD R34, R16, -R32 ;  /* 0x0000000010227229 */ /* 0x000fcc0000000820 */
[----:B------:R-:W-:Y:S02]  /*33f0*/  DFMA R16, R14, -UR20, R12 ;  /* 0x800000140e107c2b */ /* 0x000fe4000800000c */
[----:B------:R-:W-:-:S06]  /*3400*/  DADD R34, R18, R34 ;  /* 0x0000000012227229 */ /* 0x000fcc0000000022 */
[----:B------:R-:W-:-:S08]  /*3410*/  DADD R16, -R32, R16 ;  /* 0x0000000020107229 */ /* 0x000fd00000000110 */
[----:B------:R-:W-:-:S08]  /*3420*/  DADD R16, R34, -R16 ;  /* 0x0000000022107229 */ /* 0x000fd00000000810 */
[----:B------:R-:W-:Y:S01]  /*3430*/  DFMA R14, R14, UR22, R16 ;  /* 0x000000160e0e7c2b */ /* 0x000fe20008000010 */
[----:B------:R-:W-:Y:S02]  /*3440*/  IMAD.MOV.U32 R17, RZ, RZ, R3 ;  /* 0x000000ffff117224 */ /* 0x000fe400078e0003 */
[----:B------:R-:W-:Y:S02]  /*3450*/  IMAD.MOV.U32 R16, RZ, RZ, R2 ;  /* 0x000000ffff107224 */ /* 0x000fe400078e0002 */
[C---:B------:R-:W-:Y:S01]  /*3460*/  IMAD.SHL.U32 R2, R17.reuse, 0x2, RZ ;  /* 0x0000000211027824 */ /* 0x040fe200078e00ff */
[----:B------:R-:W-:Y:S02]  /*3470*/  LOP3.LUT R3, R17, 0xff0fffff, RZ, 0xc0, !PT ;  /* 0xff0fffff11037812 */ /* 0x000fe400078ec0ff */
[----:B------:R-:W-:Y:S02]  /*3480*/  DADD R18, R12, R14 ;  /* 0x000000000c127229 */ /* 0x000fe4000000000e */
[----:B------:R-:W-:-:S04]  /*3490*/  ISETP.GT.U32.AND P0, PT, R2, -0x2000001, PT ;  /* 0xfdffffff0200780c */ /* 0x000fc80003f04070 */
[----:B------:R-:W-:Y:S02]  /*34a0*/  SEL R17, R3, R17, P0 ;  /* 0x0000001103117207 */ /* 0x000fe40000000000 */
[----:B------:R-:W-:-:S04]  /*34b0*/  DADD R12, R12, -R18 ;  /* 0x000000000c0c7229 */ /* 0x000fc80000000812 */
[----:B------:R-:W-:-:S04]  /*34c0*/  DMUL R2, R18, R16 ;  /* 0x0000001012027228 */ /* 0x000fc80000000000 */
[----:B------:R-:W-:-:S04]  /*34d0*/  DADD R14, R14, R12 ;  /* 0x000000000e0e7229 */ /* 0x000fc8000000000c */
[----:B------:R-:W-:-:S08]  /*34e0*/  DFMA R18, R18, R16, -R2 ;  /* 0x000000101212722b */ /* 0x000fd00000000802 */
[----:B------:R-:W-:Y:S01]  /*34f0*/  DFMA R14, R14, R16, R18 ;  /* 0x000000100e0e722b */ /* 0x000fe20000000012 */
[----:B------:R-:W-:Y:S02]  /*3500*/  IMAD.MOV.U32 R18, RZ, RZ, 0x652b82fe ;  /* 0x652b82feff127424 */ /* 0x000fe400078e00ff */
[----:B------:R-:W-:-:S05]  /*3510*/  IMAD.MOV.U32 R19, RZ, RZ, 0x3ff71547 ;  /* 0x3ff71547ff137424 */ /* 0x000fca00078e00ff */
[----:B------:R-:W-:-:S08]  /*3520*/  DADD R32, R2, R14 ;  /* 0x0000000002207229 */ /* 0x000fd0000000000e */
[----:B------:R-:W-:Y:S02]  /*3530*/  DFMA R18, R32, R18, 6.75539944105574400000e+15 ;  /* 0x433800002012742b */ /* 0x000fe40000000012 */
[----:B------:R-:W-:Y:S01]  /*3540*/  FSETP.GEU.FTZ.AND P0, PT, |R33|, 4.1917929649353027344, PT ;  /* 0x4086232b2100780b */ /* 0x000fe20003f1e200 */
[----:B------:R-:W-:-:S05]  /*3550*/  DADD R2, R2, -R32 ;  /* 0x0000000002027229 */ /* 0x000fca0000000820 */
[----:B------:R-:W-:-:S03]  /*3560*/  DADD R12, R18, -6.75539944105574400000e+15 ;  /* 0xc3380000120c7429 */ /* 0x000fc60000000000 */
[----:B------:R-:W-:-:S05]  /*3570*/  DADD R14, R14, R2 ;  /* 0x000000000e0e7229 */ /* 0x000fca0000000002 */
        /* <DEDUP_REMOVED lines=46> */
[----:B------:R-:W-:Y:S02]  /*3860*/  @!P0 IMAD R13, R2, 0x100000, R13 ;  /* 0x00100000020d8824 */ /* 0x000fe400078e020d */
[----:B------:R-:W-:Y:S01]  /*3870*/  @!P0 IMAD.MOV.U32 R2, RZ, RZ, RZ ;  /* 0x000000ffff028224 */ /* 0x000fe200078e00ff */
[----:B------:R-:W-:-:S06]  /*3880*/  @!P0 LEA R3, R3, 0x3ff00000, 0x14 ;  /* 0x3ff0000003038811 */ /* 0x000fcc00078ea0ff */
[----:B------:R-:W-:-:S11]  /*3890*/  @!P0 DMUL R16, R12, R2 ;  /* 0x000000020c108228 */ /* 0x000fd60000000000 */
.L_x_4846:
[----:B------:R-:W-:Y:S01]  /*38a0*/  DFMA R14, R14, R16, R16 ;  /* 0x000000100e0e722b */ /* 0x000fe20000000010 */
[----:B------:R-:W-:Y:S01]  /*38b0*/  IMAD.MOV.U32 R12, RZ, RZ, R0 ;  /* 0x000000ffff0c7224 */ /* 0x000fe200078e0000 */
[----:B------:R-:W-:Y:S01]  /*38c0*/  DSETP.NEU.AND P0, PT, |R16|, +INF , PT ;  /* 0x7ff000001000742a */ /* 0x000fe20003f0d200 */
[----:B------:R-:W-:-:S07]  /*38d0*/  IMAD.MOV.U32 R13, RZ, RZ, 0x0 ;  /* 0x00000000ff0d7424 */ /* 0x000fce00078e00ff */
[----:B------:R-:W-:Y:S02]  /*38e0*/  FSEL R2, R16, R14, !P0 ;  /* 0x0000000e10027208 */ /* 0x000fe40004000000 */
[----:B------:R-:W-:Y:S01]  /*38f0*/  FSEL R3, R17, R15, !P0 ;  /* 0x0000000f11037208 */ /* 0x000fe20004000000 */
[----:B------:R-:W-:Y:S06]  /*3900*/  RET.REL.NODEC R12 `(_ZN2at6native55_GLOBAL__N__de093ff9_22_ForeachBinaryOpList_cu_a911ec4325multi_tensor_apply_kernelINS1_18TensorListMetadataILi3EEENS1_24BinaryOpListAlphaFunctorIdLi3ELi2ELi2EEEJNS1_13power_functorIdEEdEEEvT_T0_DpT1_) ;  /* 0xffffffc40cbc7950 */ /* 0x000fec0003c3ffff */
.L_x_4847:
        /* <DEDUP_REMOVED lines=15> */
.L_x_7891:


//--------------------- .text._ZN2at6native55_GLOBAL__N__de093ff9_22_ForeachBinaryOpList_cu_a911ec4325multi_tensor_apply_kernelINS1_18TensorListMetadataILi3EEENS1_24BinaryOpListAlphaFunctorIsLi3ELi2ELi2EEEJNS1_13power_functorIsEEsEEEvT_T0_DpT1_ --------------------------
	.section	.text._ZN2at6native55_GLOBAL__N__de093ff9_22_ForeachBinaryOpList_cu_a911ec4325multi_tensor_apply_kernelINS1_18TensorListMetadataILi3EEENS1_24BinaryOpListAlphaFunctorIsLi3ELi2ELi2EEEJNS1_13power_functorIsEEsEEEvT_T0_DpT1_,"ax",@progbits
	.align	128
.text._ZN2at6native55_GLOBAL__N__de093ff9_22_ForeachBinaryOpList_cu_a911ec4325multi_tensor_apply_kernelINS1_18TensorListMetadataILi3EEENS1_24BinaryOpListAlphaFunctorIsLi3ELi2ELi2EEEJNS1_13power_functorIsEEsEEEvT_T0_DpT1_:
        .type           _ZN2at6native55_GLOBAL__N__de093ff9_22_ForeachBinaryOpList_cu_a911ec4325multi_tensor_apply_kernelINS1_18TensorListMetadataILi3EEENS1_24BinaryOpListAlphaFunctorIsLi3ELi2ELi2EEEJNS1_13power_functorIsEEsEEEvT_T0_DpT1_,@function
        .size           _ZN2at6native55_GLOBAL__N__de093ff9_22_ForeachBinaryOpList_cu_a911ec4325multi_tensor_apply_kernelINS1_18TensorListMetadataILi3EEENS1_24BinaryOpListAlphaFunctorIsLi3ELi2ELi2EEEJNS1_13power_functorIsEEsEEEvT_T0_DpT1_,(.L_x_7893 - _ZN2at6native55_GLOBAL__N__de093ff9_22_ForeachBinaryOpList_cu_a911ec4325multi_tensor_apply_kernelINS1_18TensorListMetadataILi3EEENS1_24BinaryOpListAlphaFunctorIsLi3ELi2ELi2EEEJNS1_13power_functorIsEEsEEEvT_T0_DpT1_)
        .other          _ZN2at6native55_GLOBAL__N__de093ff9_22_ForeachBinaryOpList_cu_a911ec4325multi_tensor_apply_kernelINS1_18TensorListMetadataILi3EEENS1_24BinaryOpListAlphaFunctorIsLi3ELi2ELi2EEEJNS1_13power_functorIsEEsEEEvT_T0_DpT1_,@"STO_CUDA_ENTRY STV_DEFAULT"
_ZN2at6native55_GLOBAL__N__de093ff9_22_ForeachBinaryOpList_cu_a911ec4325multi_tensor_apply_kernelINS1_18TensorListMetadataILi3EEENS1_24BinaryOpListAlphaFunctorIsLi3ELi2ELi2EEEJNS1_13power_functorIsEEsEEEvT_T0_DpT1_:
        /* <DEDUP_REMOVED lines=9> */
[----:B------:R-:W3:Y:S08]  /*0090*/  LDC.64 R12, c[0x0][R4+0x500] ;  /* 0x00014000040c7b82 */ /* 0x000ef00000000a00 */
[----:B------:R-:W4:Y:S01]  /*00a0*/  LDC.64 R14, c[0x0][R4+0x380] ;  /* 0x0000e000040e7b82 */ /* 0x000f220000000a00 */
[----:B--2---:R-:W-:Y:S01]  /*00b0*/  IMAD.WIDE R10, R3, 0x20000, R10 ;  /* 0x00020000030a7825 */ /* 0x004fe200078e020a */
[----:B0-----:R-:W-:-:S04]  /*00c0*/  LOP3.LUT R9, R6, 0x3, RZ, 0xc0, !PT ;  /* 0x0000000306097812 */ /* 0x001fc800078ec0ff */
[----:B------:R-:W-:Y:S01]  /*00d0*/  LOP3.LUT R5, R9, 0x7, R10, 0xf8, !PT ;  /* 0x0000000709057812 */ /* 0x000fe200078ef80a */
[----:B---3--:R-:W-:-:S03]  /*00e0*/  IMAD.WIDE R12, R3, 0x20000, R12 ;  /* 0x00020000030c7825 */ /* 0x008fc600078e020c */
[----:B------:R-:W-:Y:S01]  /*00f0*/  LOP3.LUT R5, R5, 0x7, R12, 0xf8, !PT ;  /* 0x0000000705057812 */ /* 0x000fe200078ef80c */
[----:B----4-:R-:W-:-:S04]  /*0100*/  IMAD.WIDE R14, R3, 0x20000, R14 ;  /* 0x00020000030e7825 */ /* 0x010fc800078e020e */
        /* <DEDUP_REMOVED lines=9> */
[----:B------:R-:W0:Y:S01]  /*01a0*/  S2R R3, SR_TID.X ;  /* 0x0000000000037919 */ /* 0x000e220000002100 */
[----:B------:R-:W-:Y:S01]  /*01b0*/  ISETP.LT.U32.AND P0, PT, R0, 0x10000, PT ;  /* 0x000100000000780c */ /* 0x000fe20003f01070 */
[----:B------:R-:W1:Y:S03]  /*01c0*/  LDCU UR7, c[0x0][0x360] ;  /* 0x00006c00ff0777ac */ /* 0x000e660008000800 */
[----:B------:R-:W-:Y:S01]  /*01d0*/  ISETP.LT.U32.AND.EX P0, PT, R6, RZ, PT, P0 ;  /* 0x000000ff0600720c */ /* 0x000fe20003f01100 */
[----:B------:R-:W-:Y:S01]  /*01e0*/  UMOV UR4, URZ ;  /* 0x000000ff00047c82 */ /* 0x000fe20008000000 */
[----:B------:R-:W-:Y:S02]  /*01f0*/  UMOV UR5, URZ ;  /* 0x000000ff00057c82 */ /* 0x000fe40008000000 */
[----:B------:R-:W-:Y:S02]  /*0200*/  SEL R4, R0, 0x10000, P0 ;  /* 0x0001000000047807 */ /* 0x000fe40000000000 */
[----:B------:R-:W-:-:S07]  /*0210*/  SEL R5, R6, RZ, P0 ;  /* 0x000000ff06057207 */ /* 0x000fce0000000000 */
.L_x_4872:
[----:B0-2---:R-:W-:Y:S02]  /*0220*/  IADD3 R17, P0, PT, R3, UR4, RZ ;  /* 0x0000000403117c10 */ /* 0x005fe4000ff1e0ff */
[----:B------:R-:W-:Y:S02]  /*0230*/  PRMT R24, RZ, 0x7610, R24 ;  /* 0x00007610ff187816 */ /* 0x000fe40000000018 */
[CC--:B------:R-:W-:Y:S01]  /*0240*/  ISETP.GE.U32.AND P1, PT, R17.reuse, R4.reuse, PT ;  /* 0x000000041100720c */ /* 0x0c0fe20003f26070 */
[----:B------:R-:W-:Y:S01]  /*0250*/  IMAD.X R6, RZ, RZ, UR5, P0 ;  /* 0x00000005ff067e24 */ /* 0x000fe200080e06ff */
[----:B-1----:R-:W-:Y:S02]  /*0260*/  IADD3 R7, P2, PT, R17, UR7, RZ ;  /* 0x0000000711077c10 */ /* 0x002fe4000ff5e0ff */
[----:B------:R-:W-:Y:S02]  /*0270*/  PRMT R28, RZ, 0x7610, R28 ;  /* 0x00007610ff1c7816 */ /* 0x000fe4000000001c */
[----:B------:R-:W-:Y:S01]  /*0280*/  ISETP.GE.U32.AND.EX P1, PT, R6, R5, PT, P1 ;  /* 0x000000050600720c */ /* 0x000fe20003f26110 */
[----:B------:R-:W-:Y:S01]  /*0290*/  IMAD.X R8, RZ, RZ, R6, P2 ;  /* 0x000000ffff087224 */ /* 0x000fe200010e0606 */
[----:B------:R-:W-:-:S02]  /*02a0*/  ISETP.GE.U32.AND P0, PT, R7, R4, PT ;  /* 0x000000040700720c */ /* 0x000fc40003f06070 */
[----:B------:R-:W-:Y:S02]  /*02b0*/  IADD3 R9, P4, PT, R7, UR7, RZ ;  /* 0x0000000707097c10 */ /* 0x000fe4000ff9e0ff */
[----:B------:R-:W-:-:S03]  /*02c0*/  ISETP.GE.U32.AND.EX P0, PT, R8, R5, PT, P0 ;  /* 0x000000050800720c */ /* 0x000fc60003f06100 */
[----:B------:R-:W-:-:S04]  /*02d0*/  IMAD.X R26, RZ, RZ, R8, P4 ;  /* 0x000000ffff1a7224 */ /* 0x000fc800020e0608 */
[C---:B------:R-:W-:Y:S02]  /*02e0*/  @!P1 LEA R18, P2, R17.reuse, R14, 0x1 ;  /* 0x0000000e11129211 */ /* 0x040fe400078408ff */
[C---:B------:R-:W-:Y:S02]  /*02f0*/  @!P1 LEA R16, P3, R17.reuse, R12, 0x1 ;  /* 0x0000000c11109211 */ /* 0x040fe400078608ff */
[C-C-:B------:R-:W-:Y:S02]  /*0300*/  @!P1 LEA.HI.X R19, R17.reuse, R15, R6.reuse, 0x1, P2 ;  /* 0x0000000f11139211 */ /* 0x140fe400010f0c06 */
[----:B------:R-:W-:Y:S02]  /*0310*/  @!P1 LEA.HI.X R17, R17, R13, R6, 0x1, P3 ;  /* 0x0000000d11119211 */ /* 0x000fe400018f0c06 */
[C---:B------:R-:W-:Y:S01]  /*0320*/  ISETP.GE.U32.AND P2, PT, R9.reuse, R4, PT ;  /* 0x000000040900720c */ /* 0x040fe20003f46070 */
[----:B------:R-:W5:Y:S01]  /*0330*/  @!P1 LDG.E.U16 R24, desc[UR8][R18.64] ;  /* 0x0000000812189981 */ /* 0x000f62000c1e1500 */
[----:B------:R-:W-:-:S02]  /*0340*/  IADD3 R27, P4, PT, R9, UR7, RZ ;  /* 0x00000007091b7c10 */ /* 0x000fc4000ff9e0ff */
[----:B------:R-:W-:Y:S01]  /*0350*/  ISETP.GE.U32.AND.EX P2, PT, R26, R5, PT, P2 ;  /* 0x000000051a00720c */ /* 0x000fe20003f46120 */
[----:B------:R0:W2:Y:S01]  /*0360*/  @!P1 LDG.E.U16 R28, desc[UR8][R16.64] ;  /* 0x00000008101c9981 */ /* 0x0000a2000c1e1500 */
[C---:B------:R-:W-:Y:S01]  /*0370*/  @!P0 LEA R22, P1, R7.reuse, R14, 0x1 ;  /* 0x0000000e07168211 */ /* 0x040fe200078208ff */
[----:B------:R-:W-:Y:S01]  /*0380*/  IMAD.X R0, RZ, RZ, R26, P4 ;  /* 0x000000ffff007224 */ /* 0x000fe200020e061a */
[C---:B------:R-:W-:Y:S02]  /*0390*/  @!P0 LEA R20, P3, R7.reuse, R12, 0x1 ;  /* 0x0000000c07148211 */ /* 0x040fe400078608ff */
[----:B------:R-:W-:Y:S02]  /*03a0*/  @!P0 LEA.HI.X R23, R7, R15, R8, 0x1, P1 ;  /* 0x0000000f07178211 */ /* 0x000fe400008f0c08 */
[----:B------:R-:W-:Y:S02]  /*03b0*/  ISETP.GE.U32.AND P1, PT, R27, R4, PT ;  /* 0x000000041b00720c */ /* 0x000fe40003f26070 */
[----:B------:R-:W-:-:S02]  /*03c0*/  PRMT R25, RZ, 0x7610, R25 ;  /* 0x00007610ff197816 */ /* 0x000fc40000000019 */
[----:B------:R-:W-:Y:S02]  /*03d0*/  ISETP.GE.U32.AND.EX P1, PT, R0, R5, PT, P1 ;  /* 0x000000050000720c */ /* 0x000fe40003f26110 */
[----:B------:R-:W-:Y:S02]  /*03e0*/  PRMT R2, RZ, 0x7610, R2 ;  /* 0x00007610ff027816 */ /* 0x000fe40000000002 */
[----:B------:R-:W-:Y:S01]  /*03f0*/  @!P0 LEA.HI.X R21, R7, R13, R8, 0x1, P3 ;  /* 0x0000000d07158211 */ /* 0x000fe200018f0c08 */
[----:B------:R1:W5:Y:S01]  /*0400*/  @!P0 LDG.E.U16 R25, desc[UR8][R22.64] ;  /* 0x0000000816198981 */ /* 0x000362000c1e1500 */
[C---:B0-----:R-:W-:Y:S02]  /*0410*/  @!P2 LEA R16, P3, R9.reuse, R14, 0x1 ;  /* 0x0000000e0910a211 */ /* 0x041fe400078608ff */
[----:B------:R-:W-:Y:S01]  /*0420*/  PRMT R29, RZ, 0x7610, R29 ;  /* 0x00007610ff1d7816 */ /* 0x000fe2000000001d */
[----:B------:R-:W5:Y:S01]  /*0430*/  @!P0 LDG.E.U16 R2, desc[UR8][R20.64] ;  /* 0x0000000814028981 */ /* 0x000f62000c1e1500 */
[----:B------:R-:W-:-:S02]  /*0440*/  @!P2 LEA.HI.X R17, R9, R15, R26, 0x1, P3 ;  /* 0x0000000f0911a211 */ /* 0x000fc400018f0c1a */
[----:B------:R-:W-:-:S03]  /*0450*/  @!P2 LEA R18, P0, R9, R12, 0x1 ;  /* 0x0000000c0912a211 */ /* 0x000fc600078008ff */
[----:B------:R0:W5:Y:S01]  /*0460*/  @!P2 LDG.E.U16 R29, desc[UR8][R16.64] ;  /* 0x00000008101da981 */ /* 0x000162000c1e1500 */
[----:B------:R-:W-:Y:S02]  /*0470*/  @!P2 LEA.HI.X R19, R9, R13, R26, 0x1, P0 ;  /* 0x0000000d0913a211 */ /* 0x000fe400000f0c1a */
[----:B-1----:R-:W-:-:S04]  /*0480*/  @!P1 LEA R22, P0, R27, R14, 0x1 ;  /* 0x0000000e1b169211 */ /* 0x002fc800078008ff */
[C---:B------:R-:W-:Y:S02]  /*0490*/  @!P1 LEA.HI.X R23, R27.reuse, R15, R0, 0x1, P0 ;  /* 0x0000000f1b179211 */ /* 0x040fe400000f0c00 */
[----:B0-----:R-:W-:Y:S02]  /*04a0*/  PRMT R16, RZ, 0x7610, R16 ;  /* 0x00007610ff107816 */ /* 0x001fe40000000010 */
[----:B------:R-:W-:-:S04]  /*04b0*/  @!P1 LEA R20, P0, R27, R12, 0x1 ;  /* 0x0000000c1b149211 */ /* 0x000fc800078008ff */
[----:B------:R0:W5:Y:S01]  /*04c0*/  @!P2 LDG.E.U16 R16, desc[UR8][R18.64] ;  /* 0x000000081210a981 */ /* 0x000162000c1e1500 */
[----:B------:R-:W-:Y:S01]  /*04d0*/  @!P1 LEA.HI.X R21, R27, R13, R0, 0x1, P0 ;  /* 0x0000000d1b159211 */ /* 0x000fe200000f0c00 */
[----:B------:R-:W1:Y:S01]  /*04e0*/  LDCU.U16 UR6, c[0x0][0xfca] ;  /* 0x0001f940ff0677ac */ /* 0x000e620008000400 */
[----:B------:R-:W-:-:S06]  /*04f0*/  PRMT R17, RZ, 0x7610, R17 ;  /* 0x00007610ff117816 */ /* 0x000fcc0000000011 */
[----:B------:R3:W5:Y:S01]  /*0500*/  @!P1 LDG.E.U16 R17, desc[UR8][R22.64] ;  /* 0x0000000816119981 */ /* 0x000762000c1e1500 */
[----:B0-----:R-:W-:-:S06]  /*0510*/  PRMT R18, RZ, 0x7610, R18 ;  /* 0x00007610ff127816 */ /* 0x001fcc0000000012 */
[----:B------:R0:W5:Y:S01]  /*0520*/  @!P1 LDG.E.U16 R18, desc[UR8][R20.64] ;  /* 0x0000000814129981 */ /* 0x000162000c1e1500 */
[----:B------:R-:W-:Y:S01]  /*0530*/  BSSY.RECONVERGENT B0, `(.L_x_4849) ;  /* 0x000002e000007945 */ /* 0x000fe20003800200 */
[----:B-1----:R-:W-:Y:S01]  /*0540*/  UPRMT UR6, UR6, 0x9910, URZ ;  /* 0x0000991006067896 */ /* 0x002fe200080000ff */
[----:B--2---:R-:W-:-:S05]  /*0550*/  PRMT R19, R28, 0x9910, RZ ;  /* 0x000099101c137816 */ /* 0x004fca00000000ff */
[----:B------:R-:W-:-:S05]  /*0560*/  IMAD R19, R19, UR6, RZ ;  /* 0x0000000613137c24 */ /* 0x000fca000f8e02ff */
[----:B---3--:R-:W-:-:S04]  /*0570*/  PRMT R22, R19, 0x9910, RZ ;  /* 0x0000991013167816 */ /* 0x008fc800000000ff */
[----:B------:R-:W-:-:S13]  /*0580*/  ISETP.GE.AND P0, PT, R22, RZ, PT ;  /* 0x000000ff1600720c */ /* 0x000fda0003f06270 */
[----:B0-----:R-:W-:Y:S05]  /*0590*/  @!P0 BRA `(.L_x_4850) ;  /* 0x0000000000748947 */ /* 0x001fea0003800000 */
[----:B------:R-:W-:Y:S01]  /*05a0*/  ISETP.NE.AND P0, PT, R22, RZ, PT ;  /* 0x000000ff1600720c */ /* 0x000fe20003f05270 */
[----:B------:R-:W-:Y:S01]  /*05b0*/  BSSY.RECONVERGENT B1, `(.L_x_4851) ;  /* 0x000001a000017945 */ /* 0x000fe20003800200 */
[----:B------:R-:W-:-:S11]  /*05c0*/  IMAD.MOV.U32 R23, RZ, RZ, 0x1 ;  /* 0x00000001ff177424 */ /* 0x000fd600078e00ff */
[----:B------:R-:W-:Y:S05]  /*05d0*/  @!P0 BRA `(.L_x_4852) ;  /* 0x00000000005c8947 */ /* 0x000fea0003800000 */
[C---:B------:R-:W-:Y:S02]  /*05e0*/  LOP3.LUT R20, R19.reuse, 0x1, RZ, 0xc0, !PT ;  /* 0x0000000113147812 */ /* 0x040fe400078ec0ff */
[----:B------:R-:W-:Y:S02]  /*05f0*/  LOP3.LUT R19, R19, 0xffff, RZ, 0xc0, !PT ;  /* 0x0000ffff13137812 */ /* 0x000fe400078ec0ff */
[----:B------:R-:W-:Y:S02]  /*0600*/  ISETP.NE.U32.AND P0, PT, R20, 0x1, PT ;  /* 0x000000011400780c */ /* 0x000fe40003f05070 */
[C---:B-----5:R-:W-:Y:S02]  /*0610*/  PRMT R21, R24.reuse, 0x9910, RZ ;  /* 0x0000991018157816 */ /* 0x060fe400000000ff */
[----:B------:R-:W-:Y:S02]  /*0620*/  SEL R20, R24, 0x1, !P0 ;  /* 0x0000000118147807 */ /* 0x000fe40004000000 */
[----:B------:R-:W-:Y:S01]  /*0630*/  ISETP.GE.U32.AND P0, PT, R19, 0x2, PT ;  /* 0x000000021300780c */ /* 0x000fe20003f06070 */
[----:B------:R-:W-:Y:S01]  /*0640*/  IMAD R21, R21, R21, RZ ;  /* 0x0000001515157224 */ /* 0x000fe200078e02ff */
[----:B------:R-:W-:-:S11]  /*0650*/  PRMT R23, R20, 0x9910, RZ ;  /* 0x0000991014177816 */ /* 0x000fd600000000ff */
[----:B------:R-:W-:Y:S05]  /*0660*/  @!P0 BRA `(.L_x_4852) ;  /* 0x0000000000388947 */ /* 0x000fea0003800000 */
[--C-:B------:R-:W-:Y:S02]  /*0670*/  SHF.R.U32.HI R20, RZ, 0x1, R19.reuse ;  /* 0x00000001ff147819 */ /* 0x100fe40000011613 */
[----:B------:R-:W-:-:S07]  /*0680*/  PRMT R19, R21, 0x7610, R19 ;  /* 0x0000761015137816 */ /* 0x000fce0000000013 */
.L_x_4853:
[C---:B------:R-:W-:Y:S02]  /*0690*/  LOP3.LUT R21, R20.reuse, 0x1, RZ, 0xc0, !PT ;  /* 0x0000000114157812 */ /* 0x040fe400078ec0ff */
[----:B------:R-:W-:Y:S02]  /*06a0*/  LOP3.LUT R20, R20, 0xffff, RZ, 0xc0, !PT ;  /* 0x0000ffff14147812 */ /* 0x000fe400078ec0ff */
[----:B------:R-:W-:Y:S02]  /*06b0*/  ISETP.NE.U32.AND P0, PT, R21, 0x1, PT ;  /* 0x000000011500780c */ /* 0x000fe40003f05070 */
[----:B------:R-:W-:Y:S02]  /*06c0*/  PRMT R23, R23, 0x9910, RZ ;  /* 0x0000991017177816 */ /* 0x000fe400000000ff */
[----:B------:R-:W-:Y:S02]  /*06d0*/  SEL R21, R19, 0x1, !P0 ;  /* 0x0000000113157807 */ /* 0x000fe40004000000 */
[----:B------:R-:W-:-:S02]  /*06e0*/  ISETP.GE.U32.AND P0, PT, R20, 0x2, PT ;  /* 0x000000021400780c */ /* 0x000fc40003f06070 */
[----:B------:R-:W-:Y:S02]  /*06f0*/  PRMT R22, R21, 0x9910, RZ ;  /* 0x0000991015167816 */ /* 0x000fe400000000ff */
[----:B------:R-:W-:Y:S02]  /*0700*/  PRMT R19, R19, 0x9910, RZ ;  /* 0x0000991013137816 */ /* 0x000fe400000000ff */
[----:B------:R-:W-:Y:S01]  /*0710*/  SHF.R.U32.HI R20, RZ, 0x1, R20 ;  /* 0x00000001ff147819 */ /* 0x000fe20000011614 */
[----:B------:R-:W-:Y:S02]  /*0720*/  IMAD R23, R23, R22, RZ ;  /* 0x0000001617177224 */ /* 0x000fe400078e02ff */
[----:B------:R-:W-:-:S04]  /*0730*/  IMAD R19, R19, R19, RZ ;  /* 0x0000001313137224 */ /* 0x000fc800078e02ff */
[----:B------:R-:W-:Y:S05]  /*0740*/  @P0 BRA `(.L_x_4853) ;  /* 0xfffffffc00d00947 */ /* 0x000fea000383ffff */
.L_x_4852:
[----:B------:R-:W-:Y:S05]  /*0750*/  BSYNC.RECONVERGENT B1 ;  /* 0x0000000000017941 */ /* 0x000fea0003800200 */
.L_x_4851:
[----:B------:R-:W-:Y:S05]  /*0760*/  BRA `(.L_x_4854) ;  /* 0x0000000000287947 */ /* 0x000fea0003800000 */
.L_x_4850:
[C---:B-----5:R-:W-:Y:S02]  /*0770*/  PRMT R20, R24.reuse, 0x9910, RZ ;  /* 0x0000991018147816 */ /* 0x060fe400000000ff */
[----:B------:R-:W-:Y:S02]  /*0780*/  PRMT R23, R24, 0x7610, R23 ;  /* 0x0000761018177816 */ /* 0x000fe40000000017 */
[----:B------:R-:W-:-:S13]  /*0790*/  ISETP.NE.AND P0, PT, R20, 0x1, PT ;  /* 0x000000011400780c */ /* 0x000fda0003f05270 */
[----:B------:R-:W-:Y:S05]  /*07a0*/  @!P0 BRA `(.L_x_4854) ;  /* 0x0000000000188947 */ /* 0x000fea0003800000 */
[----:B------:R-:W-:-:S13]  /*07b0*/  ISETP.NE.AND P0, PT, R20, -0x1, PT ;  /* 0xffffffff1400780c */ /* 0x000fda0003f05270 */
[----:B------:R-:W-:Y:S01]  /*07c0*/  @!P0 LOP3.LUT R19, R19, 0x1, RZ, 0xc0, !PT ;  /* 0x0000000113138812 */ /* 0x000fe200078ec0ff */
[----:B------:R-:W-:-:S03]  /*07d0*/  @!P0 IMAD.MOV.U32 R23, RZ, RZ, 0x1 ;  /* 0x00000001ff178424 */ /* 0x000fc600078e00ff */
[----:B------:R-:W-:-:S04]  /*07e0*/  @!P0 ISETP.NE.U32.AND P1, PT, R19, 0x1, PT ;  /* 0x000000011300880c */ /* 0x000fc80003f25070 */
[----:B------:R-:W-:-:S04]  /*07f0*/  @!P0 SEL R23, R23, 0xffff, P1 ;  /* 0x0000ffff17178807 */ /* 0x000fc80000800000 */
[----:B------:R-:W-:-:S07]  /*0800*/  @P0 PRMT R23, RZ, 0x7610, R23 ;  /* 0x00007610ff170816 */ /* 0x000fce0000000017 */
.L_x_4854:
[----:B------:R-:W-:Y:S05]  /*0810*/  BSYNC.RECONVERGENT B0 ;  /* 0x0000000000007941 */ /* 0x000fea0003800200 */
.L_x_4849:
[----:B-----5:R-:W-:Y:S01]  /*0820*/  PRMT R19, R2, 0x9910, RZ ;  /* 0x0000991002137816 */ /* 0x020fe200000000ff */
[----:B------:R-:W-:Y:S04]  /*0830*/  BSSY.RECONVERGENT B0, `(.L_x_4855) ;  /* 0x000002b000007945 */ /* 0x000fe80003800200 */
[----:B------:R-:W-:-:S05]  /*0840*/  IMAD R19, R19, UR6, RZ ;  /* 0x0000000613137c24 */ /* 0x000fca000f8e02ff */
[----:B------:R-:W-:-:S04]  /*0850*/  PRMT R2, R19, 0x9910, RZ ;  /* 0x0000991013027816 */ /* 0x000fc800000000ff */
[----:B------:R-:W-:-:S13]  /*0860*/  ISETP.GE.AND P0, PT, R2, RZ, PT ;  /* 0x000000ff0200720c */ /* 0x000fda0003f06270 */
[----:B------:R-:W-:Y:S05]  /*0870*/  @!P0 BRA `(.L_x_4856) ;  /* 0x0000000000708947 */ /* 0x000fea0003800000 */
[----:B------:R-:W-:Y:S01]  /*0880*/  ISETP.NE.AND P0, PT, R2, RZ, PT ;  /* 0x000000ff0200720c */ /* 0x000fe20003f05270 */
[----:B------:R-:W-:Y:S01]  /*0890*/  BSSY.RECONVERGENT B1, `(.L_x_4857) ;  /* 0x0000019000017945 */ /* 0x000fe20003800200 */
[----:B------:R-:W-:-:S11]  /*08a0*/  IMAD.MOV.U32 R2, RZ, RZ, 0x1 ;  /* 0x00000001ff027424 */ /* 0x000fd600078e00ff */
[----:B------:R-:W-:Y:S05]  /*08b0*/  @!P0 BRA `(.L_x_4858) ;  /* 0x0000000000588947 */ /* 0x000fea0003800000 */
[C---:B------:R-:W-:Y:S02]  /*08c0*/  LOP3.LUT R2, R19.reuse, 0x1, RZ, 0xc0, !PT ;  /* 0x0000000113027812 */ /* 0x040fe400078ec0ff */
[----:B------:R-:W-:Y:S02]  /*08d0*/  LOP3.LUT R19, R19, 0xffff, RZ, 0xc0, !PT ;  /* 0x0000ffff13137812 */ /* 0x000fe400078ec0ff */
[----:B------:R-:W-:Y:S02]  /*08e0*/  ISETP.NE.U32.AND P0, PT, R2, 0x1, PT ;  /* 0x000000010200780c */ /* 0x000fe40003f05070 */
[C---:B------:R-:W-:Y:S02]  /*08f0*/  PRMT R20, R25.reuse, 0x9910, RZ ;  /* 0x0000991019147816 */ /* 0x040fe400000000ff */
[----:B------:R-:W-:Y:S02]  /*0900*/  SEL R2, R25, 0x1, !P0 ;  /* 0x0000000119027807 */ /* 0x000fe40004000000 */
[----:B------:R-:W-:Y:S01]  /*0910*/  ISETP.GE.U32.AND P0, PT, R19, 0x2, PT ;  /* 0x000000021300780c */ /* 0x000fe20003f06070 */
[----:B------:R-:W-:Y:S01]  /*0920*/  IMAD R20, R20, R20, RZ ;  /* 0x0000001414147224 */ /* 0x000fe200078e02ff */
[----:B------:R-:W-:-:S11]  /*0930*/  PRMT R2, R2, 0x9910, RZ ;  /* 0x0000991002027816 */ /* 0x000fd600000000ff */
[----:B------:R-:W-:Y:S05]  /*0940*/  @!P0 BRA `(.L_x_4858) ;  /* 0x0000000000348947 */ /* 0x000fea0003800000 */
[----:B------:R-:W-:-:S07]  /*0950*/  SHF.R.U32.HI R19, RZ, 0x1, R19 ;  /* 0x00000001ff137819 */ /* 0x000fce0000011613 */
.L_x_4859:
        /* <DEDUP_REMOVED lines=12> */
.L_x_4858:
[----:B------:R-:W-:Y:S05]  /*0a20*/  BSYNC.RECONVERGENT B1 ;  /* 0x0000000000017941 */ /* 0x000fea0003800200 */
.L_x_4857:
[----:B------:R-:W-:Y:S05]  /*0a30*/  BRA `(.L_x_4860) ;  /* 0x0000000000287947 */ /* 0x000fea0003800000 */
.L_x_4856:
[C---:B------:R-:W-:Y:S02]  /*0a40*/  PRMT R20, R25.reuse, 0x9910, RZ ;  /* 0x0000991019147816 */ /* 0x040fe400000000ff */
        /* <DEDUP_REMOVED lines=9> */
.L_x_4860:
[----:B------:R-:W-:Y:S05]  /*0ae0*/  BSYNC.RECONVERGENT B0 ;  /* 0x0000000000007941 */ /* 0x000fea0003800200 */
.L_x_4855:
[----:B------:R-:W-:Y:S01]  /*0af0*/  PRMT R16, R16, 0x9910, RZ ;  /* 0x0000991010107816 */ /* 0x000fe200000000ff */
[----:B------:R-:W-:Y:S04]  /*0b00*/  BSSY.RECONVERGENT B0, `(.L_x_4861) ;  /* 0x0000030000007945 */ /* 0x000fe80003800200 */
[----:B------:R-:W-:-:S05]  /*0b10*/  IMAD R16, R16, UR6, RZ ;  /* 0x0000000610107c24 */ /* 0x000fca000f8e02ff */
[----:B------:R-:W-:-:S04]  /*0b20*/  PRMT R19, R16, 0x9910, RZ ;  /* 0x0000991010137816 */ /* 0x000fc800000000ff */
[----:B------:R-:W-:-:S13]  /*0b30*/  ISETP.GE.AND P0, PT, R19, RZ, PT ;  /* 0x000000ff1300720c */ /* 0x000fda0003f06270 */
[----:B------:R-:W-:Y:S05]  /*0b40*/  @!P0 BRA `(.L_x_4862) ;  /* 0x0000000000848947 */ /* 0x000fea0003800000 */
[----:B------:R-:W-:Y:S01]  /*0b50*/  ISETP.NE.AND P0, PT, R19, RZ, PT ;  /* 0x000000ff1300720c */ /* 0x000fe20003f05270 */
[----:B------:R-:W-:-:S12]  /*0b60*/  IMAD.MOV.U32 R25, RZ, RZ, 0x1 ;  /* 0x00000001ff197424 */ /* 0x000fd800078e00ff */
[----:B------:R-:W-:Y:S05]  /*0b70*/  @!P0 BRA `(.L_x_4863) ;  /* 0x0000000000a08947 */ /* 0x000fea0003800000 */
[C---:B------:R-:W-:Y:S02]  /*0b80*/  LOP3.LUT R19, R16.reuse, 0x1, RZ, 0xc0, !PT ;  /* 0x0000000110137812 */ /* 0x040fe400078ec0ff */
[----:B------:R-:W-:Y:S02]  /*0b90*/  LOP3.LUT R16, R16, 0xffff, RZ, 0xc0, !PT ;  /* 0x0000ffff10107812 */ /* 0x000fe400078ec0ff */
[----:B------:R-:W-:-:S04]  /*0ba0*/  ISETP.NE.U32.AND P0, PT, R19, 0x1, PT ;  /* 0x000000011300780c */ /* 0x000fc80003f05070 */
[C---:B------:R-:W-:Y:S02]  /*0bb0*/  SEL R19, R29.reuse, 0x1, !P0 ;  /* 0x000000011d137807 */ /* 0x040fe40004000000 */
[----:B------:R-:W-:Y:S02]  /*0bc0*/  ISETP.GE.U32.AND P0, PT, R16, 0x2, PT ;  /* 0x000000021000780c */ /* 0x000fe40003f06070 */
[----:B------:R-:W-:Y:S02]  /*0bd0*/  PRMT R29, R29, 0x9910, RZ ;  /* 0x000099101d1d7816 */ /* 0x000fe400000000ff */
[----:B------:R-:W-:-:S03]  /*0be0*/  PRMT R25, R19, 0x9910, RZ ;  /* 0x0000991013197816 */ /* 0x000fc600000000ff */
[----:B------:R-:W-:-:S04]  /*0bf0*/  IMAD.MOV.U32 R19, RZ, RZ, R29 ;  /* 0x000000ffff137224 */ /* 0x000fc800078e001d */
[----:B------:R-:W-:Y:S02]  /*0c00*/  IMAD R19, R19, R19, RZ ;  /* 0x0000001313137224 */ /* 0x000fe400078e02ff */
[----:B------:R-:W-:Y:S05]  /*0c10*/  @!P0 BRA `(.L_x_4863) ;  /* 0x0000000000788947 */ /* 0x000fea0003800000 */
[----:B------:R-:W-:Y:S01]  /*0c20*/  BSSY.RECONVERGENT B1, `(.L_x_4864) ;  /* 0x0000012000017945 */ /* 0x000fe20003800200 */
[----:B------:R-:W-:Y:S02]  /*0c30*/  SHF.R.U32.HI R16, RZ, 0x1, R16 ;  /* 0x00000001ff107819 */ /* 0x000fe40000011610 */
[----:B------:R-:W-:-:S07]  /*0c40*/  PRMT R21, R19, 0x7610, R21 ;  /* 0x0000761013157816 */ /* 0x000fce0000000015 */
.L_x_4865:
[C---:B------:R-:W-:Y:S02]  /*0c50*/  LOP3.LUT R19, R16.reuse, 0x1, RZ, 0xc0, !PT ;  /* 0x0000000110137812 */ /* 0x040fe400078ec0ff */
[----:B------:R-:W-:Y:S02]  /*0c60*/  LOP3.LUT R20, R16, 0xffff, RZ, 0xc0, !PT ;  /* 0x0000ffff10147812 */ /* 0x000fe400078ec0ff */
[----:B------:R-:W-:Y:S02]  /*0c70*/  ISETP.NE.U32.AND P0, PT, R19, 0x1, PT ;  /* 0x000000011300780c */ /* 0x000fe40003f05070 */
[----:B------:R-:W-:Y:S02]  /*0c80*/  PRMT R25, R25, 0x9910, RZ ;  /* 0x0000991019197816 */ /* 0x000fe400000000ff */
[----:B------:R-:W-:Y:S02]  /*0c90*/  SEL R19, R21, 0x1, !P0 ;  /* 0x0000000115137807 */ /* 0x000fe40004000000 */
[----:B------:R-:W-:Y:S01]  /*0ca0*/  ISETP.GE.U32.AND P0, PT, R20, 0x2, PT ;  /* 0x000000021400780c */ /* 0x000fe20003f06070 */
[----:B------:R-:W-:Y:S01]  /*0cb0*/  IMAD.MOV.U32 R16, RZ, RZ, R25 ;  /* 0x000000ffff107224 */ /* 0x000fe200078e0019 */
[----:B------:R-:W-:-:S02]  /*0cc0*/  PRMT R19, R19, 0x9910, RZ ;  /* 0x0000991013137816 */ /* 0x000fc400000000ff */
[----:B------:R-:W-:Y:S02]  /*0cd0*/  PRMT R21, R21, 0x9910, RZ ;  /* 0x0000991015157816 */ /* 0x000fe400000000ff */
[----:B------:R-:W-:Y:S01]  /*0ce0*/  SHF.R.U32.HI R20, RZ, 0x1, R20 ;  /* 0x00000001ff147819 */ /* 0x000fe20000011614 */
[----:B------:R-:W-:Y:S02]  /*0cf0*/  IMAD R19, R16, R19, RZ ;  /* 0x0000001310137224 */ /* 0x000fe400078e02ff */
[----:B------:R-:W-:Y:S01]  /*0d00*/  IMAD R21, R21, R21, RZ ;  /* 0x0000001515157224 */ /* 0x000fe200078e02ff */
[----:B------:R-:W-:Y:S02]  /*0d10*/  PRMT R16, R20, 0x7610, R16 ;  /* 0x0000761014107816 */ /* 0x000fe40000000010 */
[----:B------:R-:W-:Y:S01]  /*0d20*/  PRMT R25, R19, 0x7610, R25 ;  /* 0x0000761013197816 */ /* 0x000fe20000000019 */
[----:B------:R-:W-:Y:S06]  /*0d30*/  @P0 BRA `(.L_x_4865) ;  /* 0xfffffffc00c40947 */ /* 0x000fec000383ffff */
[----:B------:R-:W-:Y:S05]  /*0d40*/  BSYNC.RECONVERGENT B1 ;  /* 0x0000000000017941 */ /* 0x000fea0003800200 */
.L_x_4864:
[----:B------:R-:W-:Y:S05]  /*0d50*/  BRA `(.L_x_4863) ;  /* 0x0000000000287947 */ /* 0x000fea0003800000 */
.L_x_4862:
        /* <DEDUP_REMOVED lines=10> */
.L_x_4863:
[----:B------:R-:W-:Y:S05]  /*0e00*/  BSYNC.RECONVERGENT B0 ;  /* 0x0000000000007941 */ /* 0x000fea0003800200 */
.L_x_4861:
[----:B------:R-:W-:Y:S01]  /*0e10*/  PRMT R16, R18, 0x9910, RZ ;  /* 0x0000991012107816 */ /* 0x000fe200000000ff */
        /* <DEDUP_REMOVED lines=16> */
[----:B------:R-:W-:-:S06]  /*0f20*/  IMAD R17, R17, R17, RZ ;  /* 0x0000001111117224 */ /* 0x000fcc00078e02ff */
[----:B------:R-:W-:Y:S05]  /*0f30*/  @!P0 BRA `(.L_x_4869) ;  /* 0x0000000000448947 */ /* 0x000fea0003800000 */
[----:B------:R-:W-:-:S04]  /*0f40*/  SHF.R.U32.HI R16, RZ, 0x1, R18 ;  /* 0x00000001ff107819 */ /* 0x000fc80000011612 */
[----:B------:R-:W-:-:S07]  /*0f50*/  PRMT R18, R16, 0x7610, R18 ;  /* 0x0000761010127816 */ /* 0x000fce0000000012 */
.L_x_4870:
[C---:B------:R-:W-:Y:S02]  /*0f60*/  LOP3.LUT R16, R18.reuse, 0x1, RZ, 0xc0, !PT ;  /* 0x0000000112107812 */ /* 0x040fe400078ec0ff */
[----:B------:R-:W-:Y:S02]  /*0f70*/  LOP3.LUT R18, R18, 0xffff, RZ, 0xc0, !PT ;  /* 0x0000ffff12127812 */ /* 0x000fe400078ec0ff */
[----:B------:R-:W-:Y:S02]  /*0f80*/  ISETP.NE.U32.AND P0, PT, R16, 0x1, PT ;  /* 0x000000011000780c */ /* 0x000fe40003f05070 */
[----:B------:R-:W-:Y:S02]  /*0f90*/  PRMT R29, R29, 0x9910, RZ ;  /* 0x000099101d1d7816 */ /* 0x000fe400000000ff */
[----:B------:R-:W-:Y:S02]  /*0fa0*/  SEL R16, R17, 0x1, !P0 ;  /* 0x0000000111107807 */ /* 0x000fe40004000000 */
[----:B------:R-:W-:-:S02]  /*0fb0*/  ISETP.GE.U32.AND P0, PT, R18, 0x2, PT ;  /* 0x000000021200780c */ /* 0x000fc40003f06070 */
[----:B------:R-:W-:Y:S02]  /*0fc0*/  PRMT R19, R17, 0x9910, RZ ;  /* 0x0000991011137816 */ /* 0x000fe400000000ff */
[----:B------:R-:W-:Y:S01]  /*0fd0*/  PRMT R17, R16, 0x9910, RZ ;  /* 0x0000991010117816 */ /* 0x000fe200000000ff */
[----:B------:R-:W-:Y:S01]  /*0fe0*/  IMAD.MOV.U32 R16, RZ, RZ, R29 ;  /* 0x000000ffff107224 */ /* 0x000fe200078e001d */
[----:B------:R-:W-:Y:S01]  /*0ff0*/  SHF.R.U32.HI R18, RZ, 0x1, R18 ;  /* 0x00000001ff127819 */ /* 0x000fe20000011612 */
[----:B------:R-:W-:Y:S02]  /*1000*/  IMAD R19, R19, R19, RZ ;  /* 0x0000001313137224 */ /* 0x000fe400078e02ff */
[----:B------:R-:W-:-:S03]  /*1010*/  IMAD R16, R16, R17, RZ ;  /* 0x0000001110107224 */ /* 0x000fc600078e02ff */
[----:B------:R-:W-:Y:S02]  /*1020*/  PRMT R17, R19, 0x7610, R17 ;  /* 0x0000761013117816 */ /* 0x000fe40000000011 */
[----:B------:R-:W-:Y:S01]  /*1030*/  PRMT R29, R16, 0x7610, R29 ;  /* 0x00007610101d7816 */ /* 0x000fe2000000001d */
[----:B------:R-:W-:Y:S06]  /*1040*/  @P0 BRA `(.L_x_4870) ;  /* 0xfffffffc00c40947 */ /* 0x000fec000383ffff */
.L_x_4869:
[----:B------:R-:W-:Y:S05]  /*1050*/  BSYNC.RECONVERGENT B1 ;  /* 0x0000000000017941 */ /* 0x000fea0003800200 */
.L_x_4868:
[----:B------:R-:W-:Y:S05]  /*1060*/  BRA `(.L_x_4871) ;  /* 0x0000000000287947 */ /* 0x000fea0003800000 */
.L_x_4867:
        /* <DEDUP_REMOVED lines=10> */
.L_x_4871:
[----:B------:R-:W-:Y:S05]  /*1110*/  BSYNC.RECONVERGENT B0 ;  /* 0x0000000000007941 */ /* 0x000fea0003800200 */
.L_x_4866:
[----:B------:R-:W-:Y:S01]  /*1120*/  VIADD R17, R3, UR4 ;  /* 0x0000000403117c36 */ /* 0x000fe20008000000 */
[-C--:B------:R-:W-:Y:S01]  /*1130*/  ISETP.GE.U32.AND P1, PT, R7, R4.reuse, PT ;  /* 0x000000040700720c */ /* 0x080fe20003f26070 */
[----:B------:R-:W-:Y:S01]  /*1140*/  ULEA UR4, UP0, UR7, UR4, 0x2 ;  /* 0x0000000407047291 */ /* 0x000fe2000f8010ff */
[-C--:B------:R-:W-:Y:S02]  /*1150*/  ISETP.GE.U32.AND P2, PT, R9, R4.reuse, PT ;  /* 0x000000040900720c */ /* 0x080fe40003f46070 */
[-C--:B------:R-:W-:Y:S01]  /*1160*/  ISETP.GE.U32.AND P0, PT, R17, R4.reuse, PT ;  /* 0x000000041100720c */ /* 0x080fe20003f06070 */
[----:B------:R-:W-:Y:S01]  /*1170*/  UIADD3.X UR5, UPT, UPT, URZ, UR5, URZ, UP0, !UPT ;  /* 0x00000005ff057290 */ /* 0x000fe200087fe4ff */
[----:B------:R-:W-:Y:S02]  /*1180*/  ISETP.GE.U32.AND P3, PT, R27, R4, PT ;  /* 0x000000041b00720c */ /* 0x000fe40003f66070 */
[-C--:B------:R-:W-:Y:S02]  /*1190*/  ISETP.GE.U32.AND.EX P0, PT, R6, R5.reuse, PT, P0 ;  /* 0x000000050600720c */ /* 0x080fe40003f06100 */
[----:B------:R-:W-:-:S02]  /*11a0*/  ISETP.GE.U32.AND.EX P1, PT, R8, R5, PT, P1 ;  /* 0x000000050800720c */ /* 0x000fc40003f26110 */
[-C--:B------:R-:W-:Y:S02]  /*11b0*/  ISETP.GE.U32.AND.EX P2, PT, R26, R5.reuse, PT, P2 ;  /* 0x000000051a00720c */ /* 0x080fe40003f46120 */
[----:B------:R-:W-:-:S07]  /*11c0*/  ISETP.GE.U32.AND.EX P3, PT, R0, R5, PT, P3 ;  /* 0x000000050000720c */ /* 0x000fce0003f66130 */
[----:B------:R-:W-:-:S04]  /*11d0*/  @!P0 LEA R16, P4, R17, R10, 0x1 ;  /* 0x0000000a11108211 */ /* 0x000fc800078808ff */
[-C--:B------:R-:W-:Y:S02]  /*11e0*/  @!P0 LEA.HI.X R17, R17, R11.reuse, R6, 0x1, P4 ;  /* 0x0000000b11118211 */ /* 0x080fe400020f0c06 */
[-C--:B------:R-:W-:Y:S02]  /*11f0*/  @!P1 LEA R20, P4, R7, R10.reuse, 0x1 ;  /* 0x0000000a07149211 */ /* 0x080fe400078808ff */
[-C--:B------:R-:W-:Y:S01]  /*1200*/  @!P2 LEA R18, P5, R9, R10.reuse, 0x1 ;  /* 0x0000000a0912a211 */ /* 0x080fe200078a08ff */
[----:B------:R2:W-:Y:S01]  /*1210*/  @!P0 STG.E.U16 desc[UR8][R16.64], R23 ;  /* 0x0000001710008986 */ /* 0x0005e2000c101508 */
[----:B------:R-:W-:Y:S02]  /*1220*/  @!P3 LEA R6, P6, R27, R10, 0x1 ;  /* 0x0000000a1b06b211 */ /* 0x000fe400078c08ff */
[-C--:B------:R-:W-:Y:S02]  /*1230*/  @!P1 LEA.HI.X R21, R7, R11.reuse, R8, 0x1, P4 ;  /* 0x0000000b07159211 */ /* 0x080fe400020f0c08 */
[----:B------:R-:W-:-:S02]  /*1240*/  @!P2 LEA.HI.X R19, R9, R11, R26, 0x1, P5 ;  /* 0x0000000b0913a211 */ /* 0x000fc400028f0c1a */
[----:B------:R-:W-:Y:S01]  /*1250*/  @!P3 LEA.HI.X R7, R27, R11, R0, 0x1, P6 ;  /* 0x0000000b1b07b211 */ /* 0x000fe200030f0c00 */
[----:B------:R2:W-:Y:S01]  /*1260*/  @!P1 STG.E.U16 desc[UR8][R20.64], R2 ;  /* 0x0000000214009986 */ /* 0x0005e2000c101508 */
[----:B------:R-:W-:Y:S01]  /*1270*/  IMAD.U32 R0, RZ, RZ, UR5 ;  /* 0x00000005ff007e24 */ /* 0x000fe2000f8e00ff */
[----:B------:R-:W-:Y:S02]  /*1280*/  ISETP.LE.U32.AND P0, PT, R4, UR4, PT ;  /* 0x0000000404007c0c */ /* 0x000fe4000bf03070 */
[----:B------:R2:W-:Y:S02]  /*1290*/  @!P2 STG.E.U16 desc[UR8][R18.64], R25 ;  /* 0x000000191200a986 */ /* 0x0005e4000c101508 */
[----:B------:R-:W-:Y:S02]  /*12a0*/  ISETP.GE.U32.AND.EX P0, PT, R0, R5, PT, P0 ;  /* 0x000000050000720c */ /* 0x000fe40003f06100 */
[----:B------:R2:W-:Y:S11]  /*12b0*/  @!P3 STG.E.U16 desc[UR8][R6.64], R29 ;  /* 0x0000001d0600b986 */ /* 0x0005f6000c101508 */
[----:B------:R-:W-:Y:S05]  /*12c0*/  @!P0 BRA `(.L_x_4872) ;  /* 0xffffffec00d48947 */ /* 0x000fea000383ffff */
[----:B------:R-:W-:Y:S05]  /*12d0*/  EXIT ;  /* 0x000000000000794d */ /* 0x000fea0003800000 */
.L_x_4848:
[----:B------:R-:W0:Y:S02]  /*12e0*/  S2R R7, SR_TID.X ;  /* 0x0000000000077919 */ /* 0x000e240000002100 */
[----:B0-----:R-:W-:-:S03]  /*12f0*/  IMAD.WIDE.U32 R2, R7, 0x4, RZ ;  /* 0x0000000407027825 */ /* 0x001fc600078e00ff */
[----:B------:R-:W-:-:S04]  /*1300*/  ISETP.GE.U32.AND P0, PT, R2, R0, PT ;  /* 0x000000000200720c */ /* 0x000fc80003f06070 */
[----:B------:R-:W-:-:S13]  /*1310*/  ISETP.GE.AND.EX P0, PT, R3, R6, PT, P0 ;  /* 0x000000060300720c */ /* 0x000fda0003f06300 */
[----:B------:R-:W-:Y:S05]  /*1320*/  @P0 EXIT ;  /* 0x000000000000094d */ /* 0x000fea0003800000 */
[----:B------:R-:W-:Y:S01]  /*1330*/  IMAD.MOV.U32 R8, RZ, RZ, RZ ;  /* 0x000000ffff087224 */ /* 0x000fe200078e00ff */
[----:B------:R-:W0:Y:S06]  /*1340*/  LDCU UR4, c[0x0][0x360] ;  /* 0x00006c00ff0477ac */ /* 0x000e2c0008000800 */
.L_x_4897:
[C---:B------:R-:W-:Y:S01]  /*1350*/  IMAD.SHL.U32 R17, R7.reuse, 0x8, RZ ;  /* 0x0000000807117824 */ /* 0x040fe200078e00ff */
[----:B------:R-:W-:-:S04]  /*1360*/  SHF.L.U64.HI R9, R7, 0x3, R8 ;  /* 0x0000000307097819 */ /* 0x000fc80000010208 */
[----:B------:R-:W-:-:S05]  /*1370*/  IADD3 R2, P0, PT, R12, R17, RZ ;  /* 0x000000110c027210 */ /* 0x000fca0007f1e0ff */
[----:B------:R-:W-:-:S06]  /*1380*/  IMAD.X R3, R13, 0x1, R9, P0 ;  /* 0x000000010d037824 */ /* 0x000fcc00000e0609 */
[----:B------:R-:W2:Y:S01]  /*1390*/  LDG.E.64 R2, desc[UR8][R2.64] ;  /* 0x0000000802027981 */ /* 0x000ea2000c1e1b00 */
[----:B------:R-:W-:-:S05]  /*13a0*/  IADD3 R4, P0, PT, R14, R17, RZ ;  /* 0x000000110e047210 */ /* 0x000fca0007f1e0ff */
[----:B------:R-:W-:-:S06]  /*13b0*/  IMAD.X R5, R15, 0x1, R9, P0 ;  /* 0x000000010f057824 */ /* 0x000fcc00000e0609 */
[----:B------:R-:W3:Y:S01]  /*13c0*/  LDG.E.64 R4, desc[UR8][R4.64] ;  /* 0x0000000804047981 */ /* 0x000ee2000c1e1b00 */
[----:B------:R-:W1:Y:S01]  /*13d0*/  LDC.U16 R16, c[0x0][0xfca] ;  /* 0x0003f280ff107b82 */ /* 0x000e620000000400 */
[----:B------:R-:W-:Y:S01]  /*13e0*/  BSSY.RECONVERGENT B0, `(.L_x_4873) ;  /* 0x0000032000007945 */ /* 0x000fe20003800200 */
[----:B-1----:R-:W-:Y:S02]  /*13f0*/  PRMT R19, R16, 0x9910, RZ ;  /* 0x0000991010137816 */ /* 0x002fe400000000ff */
[----:B--2---:R-:W-:-:S05]  /*1400*/  PRMT R16, R2, 0x9910, RZ ;  /* 0x0000991002107816 */ /* 0x004fca00000000ff */
[----:B------:R-:W-:-:S05]  /*1410*/  IMAD R21, R19, R16, RZ ;  /* 0x0000001013157224 */ /* 0x000fca00078e02ff */
[----:B------:R-:W-:Y:S02]  /*1420*/  PRMT R16, R21, 0x9910, RZ ;  /* 0x0000991015107816 */ /* 0x000fe400000000ff */
[----:B---3--:R-:W-:Y:S02]  /*1430*/  PRMT R20, R4, 0x7632, R20 ;  /* 0x0000763204147816 */ /* 0x008fe40000000014 */
[----:B------:R-:W-:Y:S02]  /*1440*/  ISETP.GE.AND P0, PT, R16, RZ, PT ;  /* 0x000000ff1000720c */ /* 0x000fe40003f06270 */
[----:B------:R-:W-:-:S11]  /*1450*/  PRMT R18, R5, 0x7632, R18 ;  /* 0x0000763205127816 */ /* 0x000fd60000000012 */
        /* <DEDUP_REMOVED lines=14> */
[----:B------:R-:W-:-:S04]  /*1540*/  SHF.R.U32.HI R21, RZ, 0x1, R21 ;  /* 0x00000001ff157819 */ /* 0x000fc80000011615 */
[----:B------:R-:W-:-:S07]  /*1550*/  PRMT R24, R21, 0x7610, R24 ;  /* 0x0000761015187816 */ /* 0x000fce0000000018 */
.L_x_4877:
[----:B------:R-:W-:Y:S02]  /*1560*/  LOP3.LUT R21, R24, 0x1, RZ, 0xc0, !PT ;  /* 0x0000000118157812 */ /* 0x000fe400078ec0ff */
[----:B------:R-:W-:Y:S02]  /*1570*/  PRMT R23, R22, 0x9910, RZ ;  /* 0x0000991016177816 */ /* 0x000fe400000000ff */
[----:B------:R-:W-:Y:S02]  /*1580*/  ISETP.NE.U32.AND P0, PT, R21, 0x1, PT ;  /* 0x000000011500780c */ /* 0x000fe40003f05070 */
[----:B------:R-:W-:Y:S01]  /*1590*/  PRMT R16, R16, 0x9910, RZ ;  /* 0x0000991010107816 */ /* 0x000fe200000000ff */
[----:B------:R-:W-:Y:S01]  /*15a0*/  IMAD R23, R23, R23, RZ ;  /* 0x0000001717177224 */ /* 0x000fe200078e02ff */
[----:B------:R-:W-:Y:S02]  /*15b0*/  SEL R21, R22, 0x1, !P0 ;  /* 0x0000000116157807 */ /* 0x000fe40004000000 */
[----:B------:R-:W-:-:S02]  /*15c0*/  LOP3.LUT R22, R24, 0xffff, RZ, 0xc0, !PT ;  /* 0x0000ffff18167812 */ /* 0x000fc400078ec0ff */
[----:B------:R-:W-:Y:S02]  /*15d0*/  PRMT R21, R21, 0x9910, RZ ;  /* 0x0000991015157816 */ /* 0x000fe400000000ff */
[----:B------:R-:W-:Y:S02]  /*15e0*/  ISETP.GE.U32.AND P0, PT, R22, 0x2, PT ;  /* 0x000000021600780c */ /* 0x000fe40003f06070 */
[----:B------:R-:W-:Y:S01]  /*15f0*/  SHF.R.U32.HI R22, RZ, 0x1, R22 ;  /* 0x00000001ff167819 */ /* 0x000fe20000011616 */
[----:B------:R-:W-:-:S03]  /*1600*/  IMAD R16, R16, R21, RZ ;  /* 0x0000001510107224 */ /* 0x000fc600078e02ff */
[----:B------:R-:W-:Y:S02]  /*1610*/  PRMT R24, R22, 0x7610, R24 ;  /* 0x0000761016187816 */ /* 0x000fe40000000018 */
[----:B------:R-:W-:-:S05]  /*1620*/  PRMT R22, R23, 0x7610, R22 ;  /* 0x0000761017167816 */ /* 0x000fca0000000016 */
[----:B------:R-:W-:Y:S05]  /*1630*/  @P0 BRA `(.L_x_4877) ;  /* 0xfffffffc00c80947 */ /* 0x000fea000383ffff */
.L_x_4876:
[----:B0-----:R-:W-:Y:S05]  /*1640*/  BSYNC.RECONVERGENT B1 ;  /* 0x0000000000017941 */ /* 0x001fea0003800200 */
.L_x_4875:
[----:B------:R-:W-:Y:S05]  /*1650*/  BRA `(.L_x_4878) ;  /* 0x0000000000287947 */ /* 0x000fea0003800000 */
.L_x_4874:
        /* <DEDUP_REMOVED lines=10> */
.L_x_4878:
[----:B0-----:R-:W-:Y:S05]  /*1700*/  BSYNC.RECONVERGENT B0 ;  /* 0x0000000000007941 */ /* 0x001fea0003800200 */
.L_x_4873:
[----:B------:R-:W-:Y:S01]  /*1710*/  PRMT R2, R2, 0xbb32, RZ ;  /* 0x0000bb3202027816 */ /* 0x000fe200000000ff */
[----:B------:R-:W-:Y:S04]  /*1720*/  BSSY.RECONVERGENT B0, `(.L_x_4879) ;  /* 0x0000030000007945 */ /* 0x000fe80003800200 */
[----:B------:R-:W-:-:S05]  /*1730*/  IMAD R22, R19, R2, RZ ;  /* 0x0000000213167224 */ /* 0x000fca00078e02ff */
[----:B------:R-:W-:-:S04]  /*1740*/  PRMT R2, R22, 0x9910, RZ ;  /* 0x0000991016027816 */ /* 0x000fc800000000ff */
[----:B------:R-:W-:-:S13]  /*1750*/  ISETP.GE.AND P0, PT, R2, RZ, PT ;  /* 0x000000ff0200720c */ /* 0x000fda0003f06270 */
[----:B------:R-:W-:Y:S05]  /*1760*/  @!P0 BRA `(.L_x_4880) ;  /* 0x0000000000848947 */ /* 0x000fea0003800000 */
[----:B------:R-:W-:Y:S01]  /*1770*/  ISETP.NE.AND P0, PT, R2, RZ, PT ;  /* 0x000000ff0200720c */ /* 0x000fe20003f05270 */
[----:B------:R-:W-:Y:S01]  /*1780*/  BSSY.RECONVERGENT B1, `(.L_x_4881) ;  /* 0x000001e000017945 */ /* 0x000fe20003800200 */
[----:B------:R-:W-:-:S11]  /*1790*/  IMAD.MOV.U32 R21, RZ, RZ, 0x1 ;  /* 0x00000001ff157424 */ /* 0x000fd600078e00ff */
[----:B------:R-:W-:Y:S05]  /*17a0*/  @!P0 BRA `(.L_x_4882) ;  /* 0x00000000006c8947 */ /* 0x000fea0003800000 */
[----:B------:R-:W-:Y:S02]  /*17b0*/  LOP3.LUT R2, R22, 0x1, RZ, 0xc0, !PT ;  /* 0x0000000116027812 */ /* 0x000fe400078ec0ff */
[----:B------:R-:W-:Y:S02]  /*17c0*/  PRMT R4, R4, 0xbb32, RZ ;  /* 0x0000bb3204047816 */ /* 0x000fe400000000ff */
[----:B------:R-:W-:Y:S02]  /*17d0*/  ISETP.NE.U32.AND P0, PT, R2, 0x1, PT ;  /* 0x000000010200780c */ /* 0x000fe40003f05070 */
[----:B------:R-:W-:Y:S01]  /*17e0*/  LOP3.LUT R2, R22, 0xffff, RZ, 0xc0, !PT ;  /* 0x0000ffff16027812 */ /* 0x000fe200078ec0ff */
[----:B------:R-:W-:Y:S01]  /*17f0*/  IMAD R4, R4, R4, RZ ;  /* 0x0000000404047224 */ /* 0x000fe200078e02ff */
[----:B------:R-:W-:Y:S02]  /*1800*/  SEL R20, R20, 0x1, !P0 ;  /* 0x0000000114147807 */ /* 0x000fe40004000000 */
[----:B------:R-:W-:-:S02]  /*1810*/  ISETP.GE.U32.AND P0, PT, R2, 0x2, PT ;  /* 0x000000020200780c */ /* 0x000fc40003f06070 */
[----:B------:R-:W-:-:S11]  /*1820*/  PRMT R21, R20, 0x9910, RZ ;  /* 0x0000991014157816 */ /* 0x000fd600000000ff */
[----:B------:R-:W-:Y:S05]  /*1830*/  @!P0 BRA `(.L_x_4882) ;  /* 0x0000000000488947 */ /* 0x000fea0003800000 */
[----:B------:R-:W-:-:S04]  /*1840*/  SHF.R.U32.HI R2, RZ, 0x1, R2 ;  /* 0x00000001ff027819 */ /* 0x000fc80000011602 */
[----:B------:R-:W-:-:S07]  /*1850*/  PRMT R22, R2, 0x7610, R22 ;  /* 0x0000761002167816 */ /* 0x000fce0000000016 */
.L_x_4883:
[----:B------:R-:W-:Y:S02]  /*1860*/  LOP3.LUT R2, R22, 0x1, RZ, 0xc0, !PT ;  /* 0x0000000116027812 */ /* 0x000fe400078ec0ff */
[----:B------:R-:W-:Y:S02]  /*1870*/  PRMT R20, R4, 0x9910, RZ ;  /* 0x0000991004147816 */ /* 0x000fe400000000ff */
[----:B------:R-:W-:Y:S02]  /*1880*/  ISETP.NE.U32.AND P0, PT, R2, 0x1, PT ;  /* 0x000000010200780c */ /* 0x000fe40003f05070 */
[----:B------:R-:W-:Y:S01]  /*1890*/  PRMT R21, R21, 0x9910, RZ ;  /* 0x0000991015157816 */ /* 0x000fe200000000ff */
[----:B------:R-:W-:Y:S01]  /*18a0*/  IMAD R20, R20, R20, RZ ;  /* 0x0000001414147224 */ /* 0x000fe200078e02ff */
[----:B------:R-:W-:Y:S02]  /*18b0*/  SEL R2, R4, 0x1, !P0 ;  /* 0x0000000104027807 */ /* 0x000fe40004000000 */
[----:B------:R-:W-:-:S02]  /*18c0*/  LOP3.LUT R4, R22, 0xffff, RZ, 0xc0, !PT ;  /* 0x0000ffff16047812 */ /* 0x000fc400078ec0ff */
[----:B------:R-:W-:Y:S01]  /*18d0*/  PRMT R23, R2, 0x9910, RZ ;  /* 0x0000991002177816 */ /* 0x000fe200000000ff */
[----:B------:R-:W-:Y:S01]  /*18e0*/  IMAD.MOV.U32 R2, RZ, RZ, R21 ;  /* 0x000000ffff027224 */ /* 0x000fe200078e0015 */
[----:B------:R-:W-:Y:S02]  /*18f0*/  ISETP.GE.U32.AND P0, PT, R4, 0x2, PT ;  /* 0x000000020400780c */ /* 0x000fe40003f06070 */
[----:B------:R-:W-:Y:S01]  /*1900*/  SHF.R.U32.HI R4, RZ, 0x1, R4 ;  /* 0x00000001ff047819 */ /* 0x000fe20000011604 */
[----:B------:R-:W-:-:S03]  /*1910*/  IMAD.MOV.U32 R21, RZ, RZ, R23 ;  /* 0x000000ffff157224 */ /* 0x000fc600078e0017 */
[----:B------:R-:W-:Y:S01]  /*1920*/  PRMT R22, R4, 0x7610, R22 ;  /* 0x0000761004167816 */ /* 0x000fe20000000016 */
[----:B------:R-:W-:Y:S01]  /*1930*/  IMAD R21, R2, R21, RZ ;  /* 0x0000001502157224 */ /* 0x000fe200078e02ff */
[----:B------:R-:W-:-:S05]  /*1940*/  PRMT R4, R20, 0x7610, R4 ;  /* 0x0000761014047816 */ /* 0x000fca0000000004 */
[----:B------:R-:W-:Y:S05]  /*1950*/  @P0 BRA `(.L_x_4883) ;  /* 0xfffffffc00c00947 */ /* 0x000fea000383ffff */
.L_x_4882:
[----:B------:R-:W-:Y:S05]  /*1960*/  BSYNC.RECONVERGENT B1 ;  /* 0x0000000000017941 */ /* 0x000fea0003800200 */
.L_x_4881:
[----:B------:R-:W-:Y:S05]  /*1970*/  BRA `(.L_x_4884) ;  /* 0x0000000000287947 */ /* 0x000fea0003800000 */
.L_x_4880:
        /* <DEDUP_REMOVED lines=10> */
.L_x_4884:
[----:B------:R-:W-:Y:S05]  /*1a20*/  BSYNC.RECONVERGENT B0 ;  /* 0x0000000000007941 */ /* 0x000fea0003800200 */
.L_x_4879:
        /* <DEDUP_REMOVED lines=21> */
.L_x_4889:
[----:B------:R-:W-:Y:S02]  /*1b80*/  LOP3.LUT R4, R22, 0x1, RZ, 0xc0, !PT ;  /* 0x0000000116047812 */ /* 0x000fe400078ec0ff */
[----:B------:R-:W-:Y:S02]  /*1b90*/  PRMT R2, R2, 0x9910, RZ ;  /* 0x0000991002027816 */ /* 0x000fe400000000ff */
[----:B------:R-:W-:-:S04]  /*1ba0*/  ISETP.NE.U32.AND P0, PT, R4, 0x1, PT ;  /* 0x000000010400780c */ /* 0x000fc80003f05070 */
[C---:B------:R-:W-:Y:S02]  /*1bb0*/  SEL R4, R20.reuse, 0x1, !P0 ;  /* 0x0000000114047807 */ /* 0x040fe40004000000 */
[----:B------:R-:W-:Y:S02]  /*1bc0*/  PRMT R20, R20, 0x9910, RZ ;  /* 0x0000991014147816 */ /* 0x000fe400000000ff */
[----:B------:R-:W-:Y:S02]  /*1bd0*/  PRMT R23, R4, 0x9910, RZ ;  /* 0x0000991004177816 */ /* 0x000fe400000000ff */
[----:B------:R-:W-:Y:S01]  /*1be0*/  LOP3.LUT R4, R22, 0xffff, RZ, 0xc0, !PT ;  /* 0x0000ffff16047812 */ /* 0x000fe200078ec0ff */
[----:B------:R-:W-:Y:S02]  /*1bf0*/  IMAD R20, R20, R20, RZ ;  /* 0x0000001414147224 */ /* 0x000fe400078e02ff */
[----:B------:R-:W-:Y:S01]  /*1c00*/  IMAD R2, R2, R23, RZ ;  /* 0x0000001702027224 */ /* 0x000fe200078e02ff */
[----:B------:R-:W-:-:S02]  /*1c10*/  ISETP.GE.U32.AND P0, PT, R4, 0x2, PT ;  /* 0x000000020400780c */ /* 0x000fc40003f06070 */
[----:B------:R-:W-:-:S04]  /*1c20*/  SHF.R.U32.HI R4, RZ, 0x1, R4 ;  /* 0x00000001ff047819 */ /* 0x000fc80000011604 */
[----:B------:R-:W-:-:S07]  /*1c30*/  PRMT R22, R4, 0x7610, R22 ;  /* 0x0000761004167816 */ /* 0x000fce0000000016 */
[----:B------:R-:W-:Y:S05]  /*1c40*/  @P0 BRA `(.L_x_4889) ;  /* 0xfffffffc00cc0947 */ /* 0x000fea000383ffff */
.L_x_4888:
[----:B------:R-:W-:Y:S05]  /*1c50*/  BSYNC.RECONVERGENT B1 ;  /* 0x0000000000017941 */ /* 0x000fea0003800200 */
.L_x_4887:
[----:B------:R-:W-:Y:S05]  /*1c60*/  BRA `(.L_x_4890) ;  /* 0x0000000000287947 */ /* 0x000fea0003800000 */
.L_x_4886:
        /* <DEDUP_REMOVED lines=10> */
.L_x_4890:
[----:B------:R-:W-:Y:S05]  /*1d10*/  BSYNC.RECONVERGENT B0 ;  /* 0x0000000000007941 */ /* 0x000fea0003800200 */
.L_x_4885:
        /* <DEDUP_REMOVED lines=13> */
[----:B------:R-:W-:Y:S02]  /*1df0*/  PRMT R5, R5, 0xbb32, RZ ;  /* 0x0000bb3205057816 */ /* 0x000fe400000000ff */
[----:B------:R-:W-:Y:S02]  /*1e00*/  SEL R18, R18, 0x1, !P0 ;  /* 0x0000000112127807 */ /* 0x000fe40004000000 */
[----:B------:R-:W-:Y:S01]  /*1e10*/  ISETP.GE.U32.AND P0, PT, R4, 0x2, PT ;  /* 0x000000020400780c */ /* 0x000fe20003f06070 */
[----:B------:R-:W-:Y:S01]  /*1e20*/  IMAD R5, R5, R5, RZ ;  /* 0x0000000505057224 */ /* 0x000fe200078e02ff */
[----:B------:R-:W-:-:S11]  /*1e30*/  PRMT R3, R18, 0x9910, RZ ;  /* 0x0000991012037816 */ /* 0x000fd600000000ff */
[----:B------:R-:W-:Y:S05]  /*1e40*/  @!P0 BRA `(.L_x_4894) ;  /* 0x0000000000408947 */ /* 0x000fea0003800000 */
[----:B------:R-:W-:-:S04]  /*1e50*/  SHF.R.U32.HI R4, RZ, 0x1, R4 ;  /* 0x00000001ff047819 */ /* 0x000fc80000011604 */
[----:B------:R-:W-:-:S07]  /*1e60*/  PRMT R19, R4, 0x7610, R19 ;  /* 0x0000761004137816 */ /* 0x000fce0000000013 */
.L_x_4895:
        /* <DEDUP_REMOVED lines=14> */
.L_x_4894:
[----:B------:R-:W-:Y:S05]  /*1f50*/  BSYNC.RECONVERGENT B1 ;  /* 0x0000000000017941 */ /* 0x000fea0003800200 */
.L_x_4893:
[----:B------:R-:W-:Y:S05]  /*1f60*/  BRA `(.L_x_4896) ;  /* 0x0000000000287947 */ /* 0x000fea0003800000 */
.L_x_4892:
        /* <DEDUP_REMOVED lines=10> */
.L_x_4896:
[----:B------:R-:W-:Y:S05]  /*2010*/  BSYNC.RECONVERGENT B0 ;  /* 0x0000000000007941 */ /* 0x000fea0003800200 */
.L_x_4891:
[----:B------:R-:W-:Y:S02]  /*2020*/  IADD3 R4, P0, PT, R10, R17, RZ ;  /* 0x000000110a047210 */ /* 0x000fe40007f1e0ff */
[----:B------:R-:W-:Y:S02]  /*2030*/  PRMT R17, R2, 0x5410, R3 ;  /* 0x0000541002117816 */ /* 0x000fe40000000003 */
[----:B------:R-:W-:Y:S01]  /*2040*/  PRMT R16, R16, 0x5410, R21 ;  /* 0x0000541010107816 */ /* 0x000fe20000000015 */
[----:B------:R-:W-:Y:S01]  /*2050*/  IMAD.X R5, R11, 0x1, R9, P0 ;  /* 0x000000010b057824 */ /* 0x000fe200000e0609 */
[----:B------:R-:W-:-:S04]  /*2060*/  IADD3 R7, P0, PT, R7, UR4, RZ ;  /* 0x0000000407077c10 */ /* 0x000fc8000ff1e0ff */
[----:B------:R1:W-:Y:S01]  /*2070*/  STG.E.64 desc[UR8][R4.64], R16 ;  /* 0x0000001004007986 */ /* 0x0003e2000c101b08 */
[C---:B------:R-:W-:Y:S02]  /*2080*/  IMAD.SHL.U32 R3, R7.reuse, 0x4, RZ ;  /* 0x0000000407037824 */ /* 0x040fe400078e00ff */
[----:B------:R-:W-:Y:S01]  /*2090*/  IMAD.X R8, RZ, RZ, R8, P0 ;  /* 0x000000ffff087224 */ /* 0x000fe200000e0608 */
[----:B------:R-:W-:Y:S02]  /*20a0*/  LOP3.LUT P0, RZ, R7, 0xffffc000, RZ, 0xc0, !PT ;  /* 0xffffc00007ff7812 */ /* 0x000fe4000780c0ff */
[----:B------:R-:W-:Y:S02]  /*20b0*/  ISETP.LT.U32.AND P1, PT, R3, R0, PT ;  /* 0x000000000300720c */ /* 0x000fe40003f21070 */
[----:B------:R-:W-:Y:S02]  /*20c0*/  SHF.L.U64.HI R3, R7, 0x2, R8 ;  /* 0x0000000207037819 */ /* 0x000fe40000010208 */
[----:B------:R-:W-:-:S02]  /*20d0*/  LOP3.LUT P0, RZ, R8, 0x3fffffff, RZ, 0xc0, P0 ;  /* 0x3fffffff08ff7812 */ /* 0x000fc4000000c0ff */
[----:B------:R-:W-:-:S13]  /*20e0*/  ISETP.LT.AND.EX P1, PT, R3, R6, PT, P1 ;  /* 0x000000060300720c */ /* 0x000fda0003f21310 */
[----:B-1----:R-:W-:Y:S05]  /*20f0*/  @!P0 BRA P1, `(.L_x_4897) ;  /* 0xfffffff000948947 */ /* 0x002fea000083ffff */
[----:B------:R-:W-:Y:S05]  /*2100*/  EXIT ;  /* 0x000000000000794d */ /* 0x000fea0003800000 */
.L_x_4898:
        /* <DEDUP_REMOVED lines=15> */
.L_x_7893:


//--------------------- .text._ZN2at6native55_GLOBAL__N__de093ff9_22_ForeachBinaryOpList_cu_a911ec4325multi_tensor_apply_kernelINS1_18TensorListMetadataILi3EEENS1_24BinaryOpListAlphaFunctorIlLi3ELi2ELi2EEEJNS1_13power_functorIlEElEEEvT_T0_DpT1_ --------------------------
	.section	.text._ZN2at6native55_GLOBAL__N__de093ff9_22_ForeachBinaryOpList_cu_a911ec4325multi_tensor_apply_kernelINS1_18TensorListMetadataILi3EEENS1_24BinaryOpListAlphaFunctorIlLi3ELi2ELi2EEEJNS1_13power_functorIlEElEEEvT_T0_DpT1_,"ax",@progbits
	.align	128
.text._ZN2at6native55_GLOBAL__N__de093ff9_22_ForeachBinaryOpList_cu_a911ec4325multi_tensor_apply_kernelINS1_18TensorListMetadataILi3EEENS1_24BinaryOpListAlphaFunctorIlLi3ELi2ELi2EEEJNS1_13power_functorIlEElEEEvT_T0_DpT1_:
        .type           _ZN2at6native55_GLOBAL__N__de093ff9_22_ForeachBinaryOpList_cu_a911ec4325multi_tensor_apply_kernelINS1_18TensorListMetadataILi3EEENS1_24BinaryOpListAlphaFunctorIlLi3ELi2ELi2EEEJNS1_13power_functorIlEElEEEvT_T0_DpT1_,@function
        .size           _ZN2at6native55_GLOBAL__N__de093ff9_22_ForeachBinaryOpList_cu_a911ec4325multi_tensor_apply_kernelINS1_18TensorListMetadataILi3EEENS1_24BinaryOpListAlphaFunctorIlLi3ELi2ELi2EEEJNS1_13power_functorIlEElEEEvT_T0_DpT1_,(.L_x_7894 - _ZN2at6native55_GLOBAL__N__de093ff9_22_ForeachBinaryOpList_cu_a911ec4325multi_tensor_apply_kernelINS1_18TensorListMetadataILi3EEENS1_24BinaryOpListAlphaFunctorIlLi3ELi2ELi2EEEJNS1_13power_functorIlEElEEEvT_T0_DpT1_)
        .other          _ZN2at6native55_GLOBAL__N__de093ff9_22_ForeachBinaryOpList_cu_a911ec4325multi_tensor_apply_kernelINS1_18TensorListMetadataILi3EEENS1_24BinaryOpListAlphaFunctorIlLi3ELi2ELi2EEEJNS1_13power_functorIlEElEEEvT_T0_DpT1_,@"STO_CUDA_ENTRY STV_DEFAULT"
_ZN2at6native55_GLOBAL__N__de093ff9_22_ForeachBinaryOpList_cu_a911ec4325multi_tensor_apply_kernelINS1_18TensorListMetadataILi3EEENS1_24BinaryOpListAlphaFunctorIlLi3ELi2ELi2EEEJNS1_13power_functorIlEElEEEvT_T0_DpT1_:
        /* <DEDUP_REMOVED lines=35> */
.L_x_4923:
[----:B0-----:R-:W-:Y:S02]  /*0230*/  IADD3 R31, P1, PT, R30, UR4, RZ ;  /* 0x000000041e1f7c10 */ /* 0x001fe4000ff3e0ff */
[----:B--2---:R-:W-:Y:S02]  /*0240*/  CS2R R16, SRZ ;  /* 0x0000000000107805 */ /* 0x004fe4000001ff00 */
[----:B------:R-:W-:Y:S02]  /*0250*/  CS2R R6, SRZ ;  /* 0x0000000000067805 */ /* 0x000fe4000001ff00 */
[----:B------:R-:W-:Y:S02]  /*0260*/  CS2R R2, SRZ ;  /* 0x0000000000027805 */ /* 0x000fe4000001ff00 */
[C---:B------:R-:W-:Y:S01]  /*0270*/  ISETP.GE.U32.AND P0, PT, R31.reuse, UR13, PT ;  /* 0x0000000d1f007c0c */ /* 0x040fe2000bf06070 */
[----:B------:R-:W-:Y:S01]  /*0280*/  IMAD.X R28, RZ, RZ, UR5, P1 ;  /* 0x00000005ff1c7e24 */ /* 0x000fe200088e06ff */
[----:B-1----:R-:W-:Y:S01]  /*0290*/  IADD3 R29, P2, PT, R31, UR12, RZ ;  /* 0x0000000c1f1d7c10 */ /* 0x002fe2000ff5e0ff */
[----:B------:R-:W0:Y:S03]  /*02a0*/  LDCU.64 UR18, c[0x0][0xfd0] ;  /* 0x0001fa00ff1277ac */ /* 0x000e260008000a00 */
[----:B------:R-:W-:Y:S01]  /*02b0*/  ISETP.GE.U32.AND.EX P0, PT, R28, UR14, PT, P0 ;  /* 0x0000000e1c007c0c */ /* 0x000fe2000bf06100 */
[----:B------:R-:W-:Y:S01]  /*02c0*/  IMAD.X R26, RZ, RZ, R28, P2 ;  /* 0x000000ffff1a7224 */ /* 0x000fe200010e061c */
[----:B------:R-:W-:-:S02]  /*02d0*/  ISETP.GE.U32.AND P1, PT, R29, UR13, PT ;  /* 0x0000000d1d007c0c */ /* 0x000fc4000bf26070 */
[----:B------:R-:W-:Y:S02]  /*02e0*/  IADD3 R27, P4, PT, R29, UR12, RZ ;  /* 0x0000000c1d1b7c10 */ /* 0x000fe4000ff9e0ff */
[----:B------:R-:W-:Y:S02]  /*02f0*/  ISETP.GE.U32.AND.EX P1, PT, R26, UR14, PT, P1 ;  /* 0x0000000e1a007c0c */ /* 0x000fe4000bf26110 */
[C---:B------:R-:W-:Y:S01]  /*0300*/  ISETP.GE.U32.AND P2, PT, R27.reuse, UR13, PT ;  /* 0x0000000d1b007c0c */ /* 0x040fe2000bf46070 */
[----:B------:R-:W-:Y:S01]  /*0310*/  IMAD.X R24, RZ, RZ, R26, P4 ;  /* 0x000000ffff187224 */ /* 0x000fe200020e061a */
[----:B------:R-:W-:-:S03]  /*0320*/  IADD3 R25, P4, PT, R27, UR12, RZ ;  /* 0x0000000c1b197c10 */ /* 0x000fc6000ff9e0ff */
[C---:B------:R-:W-:Y:S02]  /*0330*/  @!P0 LEA R8, P3, R31.reuse, UR8, 0x3 ;  /* 0x000000081f088c11 */ /* 0x040fe4000f8618ff */
[----:B------:R-:W-:Y:S02]  /*0340*/  ISETP.GE.U32.AND.EX P2, PT, R24, UR14, PT, P2 ;  /* 0x0000000e18007c0c */ /* 0x000fe4000bf46120 */
[----:B------:R-:W-:Y:S02]  /*0350*/  @!P0 LEA.HI.X R9, R31, UR9, R28, 0x3, P3 ;  /* 0x000000091f098c11 */ /* 0x000fe400098f1c1c */
[----:B------:R-:W-:-:S03]  /*0360*/  @!P1 LEA R10, P3, R29, UR6, 0x3 ;  /* 0x000000061d0a9c11 */ /* 0x000fc6000f8618ff */
[----:B------:R1:W0:Y:S01]  /*0370*/  @!P0 LDG.E.64 R16, desc[UR16][R8.64] ;  /* 0x0000001008108981 */ /* 0x000222000c1e1b00 */
[----:B------:R-:W-:Y:S01]  /*0380*/  @!P1 LEA.HI.X R11, R29, UR7, R26, 0x3, P3 ;  /* 0x000000071d0b9c11 */ /* 0x000fe200098f1c1a */
[----:B------:R-:W-:Y:S01]  /*0390*/  IMAD.X R0, RZ, RZ, R24, P4 ;  /* 0x000000ffff007224 */ /* 0x000fe200020e0618 */
[----:B------:R-:W-:Y:S02]  /*03a0*/  ISETP.GE.U32.AND P3, PT, R25, UR13, PT ;  /* 0x0000000d19007c0c */ /* 0x000fe4000bf66070 */
[C---:B------:R-:W-:Y:S01]  /*03b0*/  @!P1 LEA R32, P4, R29.reuse, UR8, 0x3 ;  /* 0x000000081d209c11 */ /* 0x040fe2000f8818ff */
[----:B------:R2:W5:Y:S01]  /*03c0*/  @!P1 LDG.E.64 R2, desc[UR16][R10.64] ;  /* 0x000000100a029981 */ /* 0x000562000c1e1b00 */
[----:B------:R-:W-:Y:S02]  /*03d0*/  ISETP.GE.U32.AND.EX P3, PT, R0, UR14, PT, P3 ;  /* 0x0000000e00007c0c */ /* 0x000fe4000bf66130 */
[----:B------:R-:W-:Y:S02]  /*03e0*/  @!P1 LEA.HI.X R33, R29, UR9, R26, 0x3, P4 ;  /* 0x000000091d219c11 */ /* 0x000fe4000a0f1c1a */
[----:B------:R-:W-:-:S02]  /*03f0*/  @!P2 LEA R34, P5, R27, UR6, 0x3 ;  /* 0x000000061b22ac11 */ /* 0x000fc4000f8a18ff */
[C---:B------:R-:W-:Y:S02]  /*0400*/  @!P2 LEA R36, P4, R27.reuse, UR8, 0x3 ;  /* 0x000000081b24ac11 */ /* 0x040fe4000f8818ff */
[----:B-1----:R-:W-:Y:S02]  /*0410*/  CS2R R8, SRZ ;  /* 0x0000000000087805 */ /* 0x002fe4000001ff00 */
[C-C-:B------:R-:W-:Y:S02]  /*0420*/  @!P2 LEA.HI.X R35, R27.reuse, UR7, R24.reuse, 0x3, P5 ;  /* 0x000000071b23ac11 */ /* 0x140fe4000a8f1c18 */
[----:B------:R-:W-:-:S03]  /*0430*/  @!P2 LEA.HI.X R37, R27, UR9, R24, 0x3, P4 ;  /* 0x000000091b25ac11 */ /* 0x000fc6000a0f1c18 */
[----:B------:R-:W5:Y:S04]  /*0440*/  @!P2 LDG.E.64 R6, desc[UR16][R34.64] ;  /* 0x000000102206a981 */ /* 0x000f68000c1e1b00 */
[----:B------:R-:W5:Y:S01]  /*0450*/  @!P2 LDG.E.64 R8, desc[UR16][R36.64] ;  /* 0x000000102408a981 */ /* 0x000f62000c1e1b00 */
[C---:B------:R-:W-:Y:S02]  /*0460*/  @!P3 LEA R18, P2, R25.reuse, UR6, 0x3 ;  /* 0x000000061912bc11 */ /* 0x040fe4000f8418ff */
[----:B--2---:R-:W-:Y:S02]  /*0470*/  CS2R R10, SRZ ;  /* 0x00000000000a7805 */ /* 0x004fe4000001ff00 */
[----:B------:R-:W-:-:S05]  /*0480*/  @!P3 LEA.HI.X R19, R25, UR7, R0, 0x3, P2 ;  /* 0x000000071913bc11 */ /* 0x000fca00090f1c00 */
[----:B------:R-:W5:Y:S01]  /*0490*/  @!P3 LDG.E.64 R10, desc[UR16][R18.64] ;  /* 0x00000010120ab981 */ /* 0x000f62000c1e1b00 */
[----:B------:R-:W-:Y:S02]  /*04a0*/  CS2R R4, SRZ ;  /* 0x0000000000047805 */ /* 0x000fe4000001ff00 */
[C---:B------:R-:W-:Y:S02]  /*04b0*/  @!P3 LEA R20, P4, R25.reuse, UR8, 0x3 ;  /* 0x000000081914bc11 */ /* 0x040fe4000f8818ff */
[----:B------:R-:W-:Y:S02]  /*04c0*/  CS2R R12, SRZ ;  /* 0x00000000000c7805 */ /* 0x000fe4000001ff00 */
[----:B------:R-:W-:Y:S01]  /*04d0*/  @!P3 LEA.HI.X R21, R25, UR9, R0, 0x3, P4 ;  /* 0x000000091915bc11 */ /* 0x000fe2000a0f1c00 */
[----:B------:R1:W5:Y:S01]  /*04e0*/  @!P1 LDG.E.64 R4, desc[UR16][R32.64] ;  /* 0x0000001020049981 */ /* 0x000362000c1e1b00 */
[C---:B------:R-:W-:Y:S02]  /*04f0*/  @!P0 LEA R22, P1, R31.reuse, UR6, 0x3 ;  /* 0x000000061f168c11 */ /* 0x040fe4000f8218ff */
[----:B------:R-:W-:Y:S01]  /*0500*/  CS2R R14, SRZ ;  /* 0x00000000000e7805 */ /* 0x000fe2000001ff00 */
[----:B------:R2:W5:Y:S01]  /*0510*/  @!P3 LDG.E.64 R12, desc[UR16][R20.64] ;  /* 0x00000010140cb981 */ /* 0x000562000c1e1b00 */
[----:B------:R-:W-:-:S05]  /*0520*/  @!P0 LEA.HI.X R23, R31, UR7, R28, 0x3, P1 ;  /* 0x000000071f178c11 */ /* 0x000fca00088f1c1c */
[----:B------:R3:W5:Y:S01]  /*0530*/  @!P0 LDG.E.64 R14, desc[UR16][R22.64] ;  /* 0x00000010160e8981 */ /* 0x000762000c1e1b00 */
[----:B------:R-:W-:Y:S01]  /*0540*/  BSSY.RECONVERGENT B0, `(.L_x_4900) ;  /* 0x0000033000007945 */ /* 0x000fe20003800200 */
[----:B0-----:R-:W-:-:S04]  /*0550*/  IMAD R17, R17, UR18, RZ ;  /* 0x0000001211117c24 */ /* 0x001fc8000f8e02ff */
[C---:B-1----:R-:W-:Y:S02]  /*0560*/  IMAD R33, R16.reuse, UR19, R17 ;  /* 0x0000001310217c24 */ /* 0x042fe4000f8e0211 */
[----:B------:R-:W-:-:S04]  /*0570*/  IMAD.WIDE.U32 R16, R16, UR18, RZ ;  /* 0x0000001210107c25 */ /* 0x000fc8000f8e00ff */
[----:B--2---:R-:W-:-:S05]  /*0580*/  IMAD.IADD R21, R17, 0x1, R33 ;  /* 0x0000000111157824 */ /* 0x004fca00078e0221 */
[----:B------:R-:W-:Y:S01]  /*0590*/  ISETP.GE.AND P0, PT, R21, RZ, PT ;  /* 0x000000ff1500720c */ /* 0x000fe20003f06270 */
[----:B------:R-:W-:-:S12]  /*05a0*/  IMAD.MOV.U32 R32, RZ, RZ, R16 ;  /* 0x000000ffff207224 */ /* 0x000fd800078e0010 */
[----:B---3--:R-:W-:Y:S05]  /*05b0*/  @!P0 BRA `(.L_x_4901) ;  /* 0x0000000000708947 */ /* 0x008fea0003800000 */
[----:B------:R-:W-:Y:S01]  /*05c0*/  ISETP.NE.U32.AND P0, PT, R32, RZ, PT ;  /* 0x000000ff2000720c */ /* 0x000fe20003f05070 */
[----:B------:R-:W-:Y:S01]  /*05d0*/  BSSY.RECONVERGENT B1, `(.L_x_4902) ;  /* 0x0000019000017945 */ /* 0x000fe20003800200 */
[----:B------:R-:W-:Y:S02]  /*05e0*/  IMAD.MOV.U32 R16, RZ, RZ, 0x1 ;  /* 0x00000001ff107424 */ /* 0x000fe400078e00ff */
[----:B------:R-:W-:Y:S01]  /*05f0*/  ISETP.NE.AND.EX P0, PT, R21, RZ, PT, P0 ;  /* 0x000000ff1500720c */ /* 0x000fe20003f05300 */
[----:B------:R-:W-:-:S12]  /*0600*/  IMAD.MOV.U32 R19, RZ, RZ, RZ ;  /* 0x000000ffff137224 */ /* 0x000fd800078e00ff */
[----:B------:R-:W-:Y:S05]  /*0610*/  @!P0 BRA `(.L_x_4903) ;  /* 0x0000000000508947 */ /* 0x000fea0003800000 */
[----:B------:R-:W-:Y:S02]  /*0620*/  IMAD.MOV.U32 R16, RZ, RZ, 0x1 ;  /* 0x00000001ff107424 */ /* 0x000fe400078e00ff */
[----:B------:R-:W-:-:S07]  /*0630*/  IMAD.MOV.U32 R19, RZ, RZ, RZ ;  /* 0x000000ffff137224 */ /* 0x000fce00078e00ff */
.L_x_4904:
[----:B------:R-:W-:Y:S01]  /*0640*/  LOP3.LUT R17, R32, 0x1, RZ, 0xc0, !PT ;  /* 0x0000000120117812 */ /* 0x000fe200078ec0ff */
[----:B-----5:R-:W-:-:S03]  /*0650*/  IMAD R22, R15, R14, RZ ;  /* 0x0000000e0f167224 */ /* 0x020fc600078e02ff */
[----:B------:R-:W-:Y:S01]  /*0660*/  ISETP.NE.U32.AND P0, PT, R17, 0x1, PT ;  /* 0x000000011100780c */ /* 0x000fe20003f05070 */
[----:B------:R-:W-:-:S03]  /*0670*/  IMAD R23, R14, R15, R22 ;  /* 0x0000000f0e177224 */ /* 0x000fc600078e0216 */
[----:B------:R-:W-:-:S04]  /*0680*/  ISETP.NE.U32.AND.EX P0, PT, RZ, RZ, PT, P0 ;  /* 0x000000ffff00720c */ /* 0x000fc80003f05100 */
[----:B------:R-:W-:Y:S02]  /*0690*/  SEL R17, R15, RZ, !P0 ;  /* 0x000000ff0f117207 */ /* 0x000fe40004000000 */
[C---:B------:R-:W-:Y:S01]  /*06a0*/  SEL R18, R14.reuse, 0x1, !P0 ;  /* 0x000000010e127807 */ /* 0x040fe20004000000 */
[----:B------:R-:W-:Y:S01]  /*06b0*/  IMAD.WIDE.U32 R14, R14, R14, RZ ;  /* 0x0000000e0e0e7225 */ /* 0x000fe200078e00ff */
[C---:B------:R-:W-:Y:S02]  /*06c0*/  ISETP.GT.U32.AND P0, PT, R32.reuse, 0x1, PT ;  /* 0x000000012000780c */ /* 0x040fe40003f04070 */
[--C-:B------:R-:W-:Y:S01]  /*06d0*/  SHF.R.U64 R32, R32, 0x1, R21.reuse ;  /* 0x0000000120207819 */ /* 0x100fe20000001215 */
[-C--:B------:R-:W-:Y:S01]  /*06e0*/  IMAD R20, R17, R16.reuse, RZ ;  /* 0x0000001011147224 */ /* 0x080fe200078e02ff */
[----:B------:R-:W-:Y:S01]  /*06f0*/  ISETP.GT.U32.AND.EX P0, PT, R21, RZ, PT, P0 ;  /* 0x000000ff1500720c */ /* 0x000fe20003f04100 */
[----:B------:R-:W-:Y:S01]  /*0700*/  IMAD.WIDE.U32 R16, R18, R16, RZ ;  /* 0x0000001012107225 */ /* 0x000fe200078e00ff */
[----:B------:R-:W-:-:S03]  /*0710*/  SHF.R.U32.HI R21, RZ, 0x1, R21 ;  /* 0x00000001ff157819 */ /* 0x000fc60000011615 */
[----:B------:R-:W-:Y:S02]  /*0720*/  IMAD R19, R19, R18, R20 ;  /* 0x0000001213137224 */ /* 0x000fe400078e0214 */
[----:B------:R-:W-:Y:S02]  /*0730*/  IMAD.IADD R15, R15, 0x1, R23 ;  /* 0x000000010f0f7824 */ /* 0x000fe400078e0217 */
[----:B------:R-:W-:-:S04]  /*0740*/  IMAD.IADD R19, R17, 0x1, R19 ;  /* 0x0000000111137824 */ /* 0x000fc800078e0213 */
[----:B------:R-:W-:Y:S05]  /*0750*/  @P0 BRA `(.L_x_4904) ;  /* 0xfffffffc00b80947 */ /* 0x000fea000383ffff */
.L_x_4903:
[----:B------:R-:W-:Y:S05]  /*0760*/  BSYNC.RECONVERGENT B1 ;  /* 0x0000000000017941 */ /* 0x000fea0003800200 */
.L_x_4902:
[----:B------:R-:W-:Y:S05]  /*0770*/  BRA `(.L_x_4905) ;  /* 0x00000000003c7947 */ /* 0x000fea0003800000 */
.L_x_4901:
[----:B-----5:R-:W-:Y:S01]  /*0780*/  ISETP.NE.U32.AND P0, PT, R14, 0x1, PT ;  /* 0x000000010e00780c */ /* 0x020fe20003f05070 */
[----:B------:R-:W-:Y:S02]  /*0790*/  IMAD.MOV.U32 R16, RZ, RZ, R14 ;  /* 0x000000ffff107224 */ /* 0x000fe400078e000e */
[----:B------:R-:W-:Y:S01]  /*07a0*/  IMAD.MOV.U32 R19, RZ, RZ, R15 ;  /* 0x000000ffff137224 */ /* 0x000fe200078e000f */
[----:B------:R-:W-:-:S13]  /*07b0*/  ISETP.NE.AND.EX P0, PT, R15, RZ, PT, P0 ;  /* 0x000000ff0f00720c */ /* 0x000fda0003f05300 */
[----:B------:R-:W-:Y:S05]  /*07c0*/  @!P0 BRA `(.L_x_4905) ;  /* 0x0000000000288947 */ /* 0x000fea0003800000 */
[----:B------:R-:W-:-:S04]  /*07d0*/  ISETP.NE.U32.AND P0, PT, R14, -0x1, PT ;  /* 0xffffffff0e00780c */ /* 0x000fc80003f05070 */
[----:B------:R-:W-:-:S13]  /*07e0*/  ISETP.NE.AND.EX P0, PT, R15, -0x1, PT, P0 ;  /* 0xffffffff0f00780c */ /* 0x000fda0003f05300 */
[----:B------:R-:W-:Y:S01]  /*07f0*/  @!P0 LOP3.LUT R32, R32, 0x1, RZ, 0xc0, !PT ;  /* 0x0000000120208812 */ /* 0x000fe200078ec0ff */
[----:B------:R-:W-:-:S03]  /*0800*/  @!P0 IMAD.MOV.U32 R16, RZ, RZ, 0x1 ;  /* 0x00000001ff108424 */ /* 0x000fc600078e00ff */
[----:B------:R-:W-:-:S04]  /*0810*/  @!P0 ISETP.NE.U32.AND P1, PT, R32, 0x1, PT ;  /* 0x000000012000880c */ /* 0x000fc80003f25070 */
[----:B------:R-:W-:-:S04]  /*0820*/  @!P0 ISETP.NE.U32.AND.EX P1, PT, RZ, RZ, PT, P1 ;  /* 0x000000ffff00820c */ /* 0x000fc80003f25110 */
[----:B------:R-:W-:Y:S01]  /*0830*/  @!P0 SEL R16, R16, 0xffffffff, P1 ;  /* 0xffffffff10108807 */ /* 0x000fe20000800000 */
[----:B------:R-:W-:Y:S01]  /*0840*/  @P0 IMAD.MOV.U32 R16, RZ, RZ, RZ ;  /* 0x000000ffff100224 */ /* 0x000fe200078e00ff */
[----:B------:R-:W-:Y:S01]  /*0850*/  @!P0 SEL R19, RZ, 0xffffffff, P1 ;  /* 0xffffffffff138807 */ /* 0x000fe20000800000 */
[----:B------:R-:W-:-:S07]  /*0860*/  @P0 IMAD.MOV.U32 R19, RZ, RZ, RZ ;  /* 0x000000ffff130224 */ /* 0x000fce00078e00ff */
.L_x_4905:
[----:B------:R-:W-:Y:S05]  /*0870*/  BSYNC.RECONVERGENT B0 ;  /* 0x0000000000007941 */ /* 0x000fea0003800200 */
.L_x_4900:
[----:B-----5:R-:W-:Y:S01]  /*0880*/  IMAD R5, R5, UR18, RZ ;  /* 0x0000001205057c24 */ /* 0x020fe2000f8e02ff */
[----:B------:R-:W-:Y:S01]  /*0890*/  BSSY.RECONVERGENT B0, `(.L_x_4906) ;  /* 0x0000043000007945 */ /* 0x000fe20003800200 */
[----:B------:R-:W-:-:S04]  /*08a0*/  IMAD.WIDE.U32 R14, R4, UR18, RZ ;  /* 0x00000012040e7c25 */ /* 0x000fc8000f8e00ff */
[----:B------:R-:W-:Y:S02]  /*08b0*/  IMAD R5, R4, UR19, R5 ;  /* 0x0000001304057c24 */ /* 0x000fe4000f8e0205 */
[----:B------:R-:W-:Y:S02]  /*08c0*/  IMAD.MOV.U32 R4, RZ, RZ, R16 ;  /* 0x000000ffff047224 */ /* 0x000fe400078e0010 */
[----:B------:R-:W-:Y:S02]  /*08d0*/  IMAD.IADD R21, R15, 0x1, R5 ;  /* 0x000000010f157824 */ /* 0x000fe400078e0205 */
[----:B------:R-:W-:-:S03]  /*08e0*/  IMAD.MOV.U32 R5, RZ, RZ, R19 ;  /* 0x000000ffff057224 */ /* 0x000fc600078e0013 */
[----:B------:R-:W-:-:S13]  /*08f0*/  ISETP.GE.AND P0, PT, R21, RZ, PT ;  /* 0x000000ff1500720c */ /* 0x000fda0003f06270 */
[----:B------:R-:W-:Y:S05]  /*0900*/  @!P0 BRA `(.L_x_4907) ;  /* 0x0000000000b48947 */ /* 0x000fea0003800000 */
[----:B------:R-:W-:Y:S01]  /*0910*/  ISETP.NE.U32.AND P0, PT, R14, RZ, PT ;  /* 0x000000ff0e00720c */ /* 0x000fe20003f05070 */
[----:B------:R-:W-:Y:S01]  /*0920*/  BSSY.RECONVERGENT B1, `(.L_x_4908) ;  /* 0x000002a000017945 */ /* 0x000fe20003800200 */
[----:B------:R-:W-:Y:S02]  /*0930*/  IMAD.MOV.U32 R16, RZ, RZ, 0x1 ;  /* 0x00000001ff107424 */ /* 0x000fe400078e00ff */
[----:B------:R-:W-:Y:S01]  /*0940*/  ISETP.NE.AND.EX P0, PT, R21, RZ, PT, P0 ;  /* 0x000000ff1500720c */ /* 0x000fe20003f05300 */
[----:B------:R-:W-:-:S12]  /*0950*/  IMAD.MOV.U32 R17, RZ, RZ, RZ ;  /* 0x000000ffff117224 */ /* 0x000fd800078e00ff */
[----:B------:R-:W-:Y:S05]  /*0960*/  @!P0 BRA `(.L_x_4909) ;  /* 0x0000000000948947 */ /* 0x000fea0003800000 */
[C---:B------:R-:W-:Y:S01]  /*0970*/  LOP3.LUT R16, R14.reuse, 0x1, RZ, 0xc0, !PT ;  /* 0x000000010e107812 */ /* 0x040fe200078ec0ff */
[----:B------:R-:W-:Y:S01]  /*0980*/  IMAD R23, R3, R2, RZ ;  /* 0x0000000203177224 */ /* 0x000fe200078e02ff */
[----:B------:R-:W-:Y:S02]  /*0990*/  ISETP.GE.U32.AND P1, PT, R14, 0x2, PT ;  /* 0x000000020e00780c */ /* 0x000fe40003f26070 */
[----:B------:R-:W-:Y:S01]  /*09a0*/  ISETP.NE.U32.AND P0, PT, R16, 0x1, PT ;  /* 0x000000011000780c */ /* 0x000fe20003f05070 */
[----:B------:R-:W-:-:S03]  /*09b0*/  IMAD R23, R2, R3, R23 ;  /* 0x0000000302177224 */ /* 0x000fc600078e0217 */
[----:B------:R-:W-:-:S04]  /*09c0*/  ISETP.NE.U32.AND.EX P0, PT, RZ, RZ, PT, P0 ;  /* 0x000000ffff00720c */ /* 0x000fc80003f05100 */
[C---:B------:R-:W-:Y:S02]  /*09d0*/  SEL R16, R2.reuse, 0x1, !P0 ;  /* 0x0000000102107807 */ /* 0x040fe40004000000 */
[----:B------:R-:W-:Y:S01]  /*09e0*/  SEL R19, R3, RZ, !P0 ;  /* 0x000000ff03137207 */ /* 0x000fe20004000000 */
[----:B------:R-:W-:Y:S01]  /*09f0*/  IMAD.WIDE.U32 R2, R2, R2, RZ ;  /* 0x0000000202027225 */ /* 0x000fe200078e00ff */
[----:B------:R-:W-:-:S03]  /*0a00*/  ISETP.GE.U32.AND.EX P0, PT, R21, RZ, PT, P1 ;  /* 0x000000ff1500720c */ /* 0x000fc60003f06110 */
[----:B------:R-:W-:-:S04]  /*0a10*/  IMAD.WIDE.U32 R16, R16, 0x1, RZ ;  /* 0x0000000110107825 */ /* 0x000fc800078e00ff */
[----:B------:R-:W-:-:S06]  /*0a20*/  IMAD.IADD R17, R17, 0x1, R19 ;  /* 0x0000000111117824 */ /* 0x000fcc00078e0213 */
[----:B------:R-:W-:Y:S05]  /*0a30*/  @!P0 BRA `(.L_x_4909) ;  /* 0x0000000000608947 */ /* 0x000fea0003800000 */
[----:B------:R-:W-:Y:S01]  /*0a40*/  SHF.R.U64 R15, R14, 0x1, R21 ;  /* 0x000000010e0f7819 */ /* 0x000fe20000001215 */
[----:B------:R-:W-:Y:S01]  /*0a50*/  IMAD.IADD R14, R3, 0x1, R23 ;  /* 0x00000001030e7824 */ /* 0x000fe200078e0217 */
[----:B------:R-:W-:Y:S01]  /*0a60*/  SHF.R.U32.HI R18, RZ, 0x1, R21 ;  /* 0x00000001ff127819 */ /* 0x000fe20000011615 */
[----:B------:R-:W-:-:S07]  /*0a70*/  IMAD.MOV.U32 R19, RZ, RZ, R2 ;  /* 0x000000ffff137224 */ /* 0x000fce00078e0002 */
.L_x_4910:
[----:B------:R-:W-:Y:S01]  /*0a80*/  LOP3.LUT R2, R15, 0x1, RZ, 0xc0, !PT ;  /* 0x000000010f027812 */ /* 0x000fe200078ec0ff */
[----:B------:R-:W-:-:S03]  /*0a90*/  IMAD R20, R14, R19, RZ ;  /* 0x000000130e147224 */ /* 0x000fc600078e02ff */
[----:B------:R-:W-:Y:S01]  /*0aa0*/  ISETP.NE.U32.AND P0, PT, R2, 0x1, PT ;  /* 0x000000010200780c */ /* 0x000fe20003f05070 */
[C---:B------:R-:W-:Y:S02]  /*0ab0*/  IMAD R23, R19.reuse, R14, R20 ;  /* 0x0000000e13177224 */ /* 0x040fe400078e0214 */
[----:B------:R-:W-:Y:S01]  /*0ac0*/  IMAD.WIDE.U32 R2, R19, R19, RZ ;  /* 0x0000001313027225 */ /* 0x000fe200078e00ff */
[----:B------:R-:W-:-:S04]  /*0ad0*/  ISETP.NE.U32.AND.EX P0, PT, RZ, RZ, PT, P0 ;  /* 0x000000ffff00720c */ /* 0x000fc80003f05100 */
[----:B------:R-:W-:Y:S01]  /*0ae0*/  SEL R21, R14, RZ, !P0 ;  /* 0x000000ff0e157207 */ /* 0x000fe20004000000 */
[----:B------:R-:W-:Y:S01]  /*0af0*/  IMAD.IADD R14, R3, 0x1, R23 ;  /* 0x00000001030e7824 */ /* 0x000fe200078e0217 */
[----:B------:R-:W-:Y:S01]  /*0b00*/  SEL R20, R19, 0x1, !P0 ;  /* 0x0000000113147807 */ /* 0x000fe20004000000 */
[----:B------:R-:W-:Y:S01]  /*0b10*/  IMAD.MOV.U32 R19, RZ, RZ, R2 ;  /* 0x000000ffff137224 */ /* 0x000fe200078e0002 */
[----:B------:R-:W-:Y:S01]  /*0b20*/  ISETP.GE.U32.AND P0, PT, R15, 0x2, PT ;  /* 0x000000020f00780c */ /* 0x000fe20003f06070 */
[-C--:B------:R-:W-:Y:S01]  /*0b30*/  IMAD R21, R21, R16.reuse, RZ ;  /* 0x0000001015157224 */ /* 0x080fe200078e02ff */
[--C-:B------:R-:W-:Y:S01]  /*0b40*/  SHF.R.U64 R15, R15, 0x1, R18.reuse ;  /* 0x000000010f0f7819 */ /* 0x100fe20000001212 */
[----:B------:R-:W-:Y:S01]  /*0b50*/  IMAD.WIDE.U32 R2, R20, R16, RZ ;  /* 0x0000001014027225 */ /* 0x000fe200078e00ff */
[----:B------:R-:W-:Y:S02]  /*0b60*/  ISETP.GE.U32.AND.EX P0, PT, R18, RZ, PT, P0 ;  /* 0x000000ff1200720c */ /* 0x000fe40003f06100 */
[----:B------:R-:W-:Y:S01]  /*0b70*/  SHF.R.U32.HI R18, RZ, 0x1, R18 ;  /* 0x00000001ff127819 */ /* 0x000fe20000011612 */
[----:B------:R-:W-:-:S02]  /*0b80*/  IMAD R17, R17, R20, R21 ;  /* 0x0000001411117224 */ /* 0x000fc400078e0215 */
[----:B------:R-:W-:Y:S02]  /*0b90*/  IMAD.MOV.U32 R16, RZ, RZ, R2 ;  /* 0x000000ffff107224 */ /* 0x000fe400078e0002 */
[----:B------:R-:W-:-:S06]  /*0ba0*/  IMAD.IADD R17, R3, 0x1, R17 ;  /* 0x0000000103117824 */ /* 0x000fcc00078e0211 */
[----:B------:R-:W-:Y:S05]  /*0bb0*/  @P0 BRA `(.L_x_4910) ;  /* 0xfffffffc00b00947 */ /* 0x000fea000383ffff */
.L_x_4909:
[----:B------:R-:W-:Y:S05]  /*0bc0*/  BSYNC.RECONVERGENT B1 ;  /* 0x0000000000017941 */ /* 0x000fea0003800200 */
.L_x_4908:
[----:B------:R-:W-:Y:S05]  /*0bd0*/  BRA `(.L_x_4911) ;  /* 0x0000000000387947 */ /* 0x000fea0003800000 */
.L_x_4907:
[----:B------:R-:W-:Y:S01]  /*0be0*/  ISETP.NE.U32.AND P0, PT, R2, 0x1, PT ;  /* 0x000000010200780c */ /* 0x000fe20003f05070 */
        /* <DEDUP_REMOVED lines=10> */
[----:B------:R-:W-:Y:S02]  /*0c90*/  @!P0 SEL R16, R16, 0xffffffff, P1 ;  /* 0xffffffff10108807 */ /* 0x000fe40000800000 */
[----:B------:R-:W-:Y:S02]  /*0ca0*/  @!P0 SEL R17, RZ, 0xffffffff, P1 ;  /* 0xffffffffff118807 */ /* 0x000fe40000800000 */
[----:B------:R-:W-:-:S07]  /*0cb0*/  @P0 CS2R R16, SRZ ;  /* 0x0000000000100805 */ /* 0x000fce000001ff00 */
.L_x_4911:
[----:B------:R-:W-:Y:S05]  /*0cc0*/  BSYNC.RECONVERGENT B0 ;  /* 0x0000000000007941 */ /* 0x000fea0003800200 */
.L_x_4906:
[----:B------:R-:W-:Y:S01]  /*0cd0*/  IMAD R9, R9, UR18, RZ ;  /* 0x0000001209097c24 */ /* 0x000fe2000f8e02ff */
        /* <DEDUP_REMOVED lines=9> */
[----:B------:R-:W-:Y:S02]  /*0d70*/  IMAD.MOV.U32 R15, RZ, RZ, 0x1 ;  /* 0x00000001ff0f7424 */ /* 0x000fe400078e00ff */
[----:B------:R-:W-:Y:S01]  /*0d80*/  IMAD.MOV.U32 R14, RZ, RZ, RZ ;  /* 0x000000ffff0e7224 */ /* 0x000fe200078e00ff */
[----:B------:R-:W-:-:S13]  /*0d90*/  ISETP.NE.AND.EX P0, PT, R19, RZ, PT, P0 ;  /* 0x000000ff1300720c */ /* 0x000fda0003f05300 */
        /* <DEDUP_REMOVED lines=12> */
[----:B------:R-:W-:Y:S02]  /*0e60*/  IMAD.IADD R14, R17, 0x1, R15 ;  /* 0x00000001110e7824 */ /* 0x000fe400078e020f */
[----:B------:R-:W-:-:S04]  /*0e70*/  IMAD.MOV.U32 R15, RZ, RZ, R16 ;  /* 0x000000ffff0f7224 */ /* 0x000fc800078e0010 */
[----:B------:R-:W-:Y:S05]  /*0e80*/  @!P0 BRA `(.L_x_4914) ;  /* 0x0000000000a08947 */ /* 0x000fea0003800000 */
[----:B------:R-:W-:Y:S01]  /*0e90*/  BSSY.RECONVERGENT B1, `(.L_x_4915) ;  /* 0x0000018000017945 */ /* 0x000fe20003800200 */
[----:B------:R-:W-:Y:S01]  /*0ea0*/  SHF.R.U64 R16, R2, 0x1, R19 ;  /* 0x0000000102107819 */ /* 0x000fe20000001213 */
[----:B------:R-:W-:Y:S01]  /*0eb0*/  IMAD.IADD R7, R7, 0x1, R21 ;  /* 0x0000000107077824 */ /* 0x000fe200078e0215 */
[----:B------:R-:W-:-:S07]  /*0ec0*/  SHF.R.U32.HI R19, RZ, 0x1, R19 ;  /* 0x00000001ff137819 */ /* 0x000fce0000011613 */
.L_x_4916:
[----:B------:R-:W-:Y:S01]  /*0ed0*/  LOP3.LUT R2, R16, 0x1, RZ, 0xc0, !PT ;  /* 0x0000000110027812 */ /* 0x000fe200078ec0ff */
[----:B------:R-:W-:-:S03]  /*0ee0*/  IMAD R17, R7, R6, RZ ;  /* 0x0000000607117224 */ /* 0x000fc600078e02ff */
[----:B------:R-:W-:Y:S01]  /*0ef0*/  ISETP.NE.U32.AND P0, PT, R2, 0x1, PT ;  /* 0x000000010200780c */ /* 0x000fe20003f05070 */
[----:B------:R-:W-:-:S03]  /*0f00*/  IMAD.WIDE.U32 R2, R6, R6, RZ ;  /* 0x0000000606027225 */ /* 0x000fc600078e00ff */
[----:B------:R-:W-:-:S04]  /*0f10*/  ISETP.NE.U32.AND.EX P0, PT, RZ, RZ, PT, P0 ;  /* 0x000000ffff00720c */ /* 0x000fc80003f05100 */
[----:B------:R-:W-:Y:S01]  /*0f20*/  SEL R18, R7, RZ, !P0 ;  /* 0x000000ff07127207 */ /* 0x000fe20004000000 */
[C---:B------:R-:W-:Y:S01]  /*0f30*/  IMAD R7, R6.reuse, R7, R17 ;  /* 0x0000000706077224 */ /* 0x040fe200078e0211 */
[----:B------:R-:W-:Y:S01]  /*0f40*/  SEL R17, R6, 0x1, !P0 ;  /* 0x0000000106117807 */ /* 0x000fe20004000000 */
[----:B------:R-:W-:Y:S01]  /*0f50*/  IMAD.MOV.U32 R6, RZ, RZ, R2 ;  /* 0x000000ffff067224 */ /* 0x000fe200078e0002 */
[----:B------:R-:W-:Y:S01]  /*0f60*/  ISETP.GE.U32.AND P0, PT, R16, 0x2, PT ;  /* 0x000000021000780c */ /* 0x000fe20003f06070 */
[-C--:B------:R-:W-:Y:S01]  /*0f70*/  IMAD R18, R18, R15.reuse, RZ ;  /* 0x0000000f12127224 */ /* 0x080fe200078e02ff */
[----:B------:R-:W-:Y:S01]  /*0f80*/  SHF.R.U64 R16, R16, 0x1, R19 ;  /* 0x0000000110107819 */ /* 0x000fe20000001213 */
[----:B------:R-:W-:Y:S01]  /*0f90*/  IMAD.IADD R7, R3, 0x1, R7 ;  /* 0x0000000103077824 */ /* 0x000fe200078e0207 */
[----:B------:R-:W-:Y:S01]  /*0fa0*/  ISETP.GE.U32.AND.EX P0, PT, R19, RZ, PT, P0 ;  /* 0x000000ff1300720c */ /* 0x000fe20003f06100 */
[----:B------:R-:W-:Y:S01]  /*0fb0*/  IMAD.WIDE.U32 R2, R17, R15, RZ ;  /* 0x0000000f11027225 */ /* 0x000fe200078e00ff */
[----:B------:R-:W-:-:S03]  /*0fc0*/  SHF.R.U32.HI R19, RZ, 0x1, R19 ;  /* 0x00000001ff137819 */ /* 0x000fc60000011613 */
[----:B------:R-:W-:Y:S02]  /*0fd0*/  IMAD R17, R14, R17, R18 ;  /* 0x000000110e117224 */ /* 0x000fe400078e0212 */
[----:B------:R-:W-:Y:S02]  /*0fe0*/  IMAD.MOV.U32 R15, RZ, RZ, R2 ;  /* 0x000000ffff0f7224 */ /* 0x000fe400078e0002 */
[----:B------:R-:W-:-:S04]  /*0ff0*/  IMAD.IADD R14, R3, 0x1, R17 ;  /* 0x00000001030e7824 */ /* 0x000fc800078e0211 */
[----:B------:R-:W-:Y:S05]  /*1000*/  @P0 BRA `(.L_x_4916) ;  /* 0xfffffffc00b00947 */ /* 0x000fea000383ffff */
[----:B------:R-:W-:Y:S05]  /*1010*/  BSYNC.RECONVERGENT B1 ;  /* 0x0000000000017941 */ /* 0x000fea0003800200 */
.L_x_4915:
[----:B------:R-:W-:Y:S05]  /*1020*/  BRA `(.L_x_4914) ;  /* 0x0000000000387947 */ /* 0x000fea0003800000 */
.L_x_4913:
        /* <DEDUP_REMOVED lines=14> */
.L_x_4914:
[----:B------:R-:W-:Y:S05]  /*1110*/  BSYNC.RECONVERGENT B0 ;  /* 0x0000000000007941 */ /* 0x000fea0003800200 */
.L_x_4912:
        /* <DEDUP_REMOVED lines=28> */
[----:B------:R-:W-:Y:S01]  /*12e0*/  IMAD.IADD R15, R11, 0x1, R17 ;  /* 0x000000010b0f7824 */ /* 0x000fe200078e0211 */
[--C-:B------:R-:W-:Y:S02]  /*12f0*/  SHF.R.U64 R14, R2, 0x1, R19.reuse ;  /* 0x00000001020e7819 */ /* 0x100fe40000001213 */
[----:B------:R-:W-:-:S07]  /*1300*/  SHF.R.U32.HI R11, RZ, 0x1, R19 ;  /* 0x00000001ff0b7819 */ /* 0x000fce0000011613 */
.L_x_4921:
        /* <DEDUP_REMOVED lines=9> */
[C---:B------:R-:W-:Y:S01]  /*13a0*/  ISETP.GE.U32.AND P0, PT, R14.reuse, 0x2, PT ;  /* 0x000000020e00780c */ /* 0x040fe20003f06070 */
        /* <DEDUP_REMOVED lines=10> */
.L_x_4920:
[----:B------:R-:W-:Y:S05]  /*1450*/  BSYNC.RECONVERGENT B1 ;  /* 0x0000000000017941 */ /* 0x000fea0003800200 */
.L_x_4919:
[----:B------:R-:W-:Y:S05]  /*1460*/  BRA `(.L_x_4922) ;  /* 0x0000000000387947 */ /* 0x000fea0003800000 */
.L_x_4918:
        /* <DEDUP_REMOVED lines=14> */
.L_x_4922:
[----:B------:R-:W-:Y:S05]  /*1550*/  BSYNC.RECONVERGENT B0 ;  /* 0x0000000000007941 */ /* 0x000fea0003800200 */
.L_x_4917:
[----:B------:R-:W-:Y:S01]  /*1560*/  ISETP.GE.U32.AND P0, PT, R31, UR13, PT ;  /* 0x0000000d1f007c0c */ /* 0x000fe2000bf06070 */
[----:B------:R-:W-:Y:S01]  /*1570*/  ULEA UR4, UP0, UR12, UR4, 0x2 ;  /* 0x000000040c047291 */ /* 0x000fe2000f8010ff */
[----:B------:R-:W-:Y:S02]  /*1580*/  ISETP.GE.U32.AND P1, PT, R29, UR13, PT ;  /* 0x0000000d1d007c0c */ /* 0x000fe4000bf26070 */
[----:B------:R-:W-:Y:S01]  /*1590*/  ISETP.GE.U32.AND.EX P0, PT, R28, UR14, PT, P0 ;  /* 0x0000000e1c007c0c */ /* 0x000fe2000bf06100 */
[----:B------:R-:W-:Y:S01]  /*15a0*/  UIADD3.X UR5, UPT, UPT, URZ, UR5, URZ, UP0, !UPT ;  /* 0x00000005ff057290 */ /* 0x000fe200087fe4ff */
[----:B------:R-:W-:Y:S01]  /*15b0*/  ISETP.GE.U32.AND P2, PT, R27, UR13, PT ;  /* 0x0000000d1b007c0c */ /* 0x000fe2000bf46070 */
[----:B------:R-:W-:Y:S02]  /*15c0*/  UISETP.GE.U32.AND UP0, UPT, UR4, UR13, UPT ;  /* 0x0000000d0400728c */ /* 0x000fe4000bf06070 */
[----:B------:R-:W-:Y:S02]  /*15d0*/  ISETP.GE.U32.AND P3, PT, R25, UR13, PT ;  /* 0x0000000d19007c0c */ /* 0x000fe4000bf66070 */
[----:B------:R-:W-:Y:S01]  /*15e0*/  ISETP.GE.U32.AND.EX P1, PT, R26, UR14, PT, P1 ;  /* 0x0000000e1a007c0c */ /* 0x000fe2000bf26110 */
[----:B------:R-:W-:-:S02]  /*15f0*/  UISETP.GE.U32.AND.EX UP0, UPT, UR5, UR14, UPT, UP0 ;  /* 0x0000000e0500728c */ /* 0x000fc4000bf06100 */
[----:B------:R-:W-:Y:S02]  /*1600*/  ISETP.GE.U32.AND.EX P2, PT, R24, UR14, PT, P2 ;  /* 0x0000000e18007c0c */ /* 0x000fe4000bf46120 */
[----:B------:R-:W-:Y:S02]  /*1610*/  ISETP.GE.U32.AND.EX P3, PT, R0, UR14, PT, P3 ;  /* 0x0000000e00007c0c */ /* 0x000fe4000bf66130 */
[----:B------:R-:W-:-:S04]  /*1620*/  @!P0 LEA R2, P4, R31, UR10, 0x3 ;  /* 0x0000000a1f028c11 */ /* 0x000fc8000f8818ff */
[----:B------:R-:W-:Y:S02]  /*1630*/  @!P0 LEA.HI.X R3, R31, UR11, R28, 0x3, P4 ;  /* 0x0000000b1f038c11 */ /* 0x000fe4000a0f1c1c */
[----:B------:R-:W-:-:S03]  /*1640*/  @!P1 LEA R10, P4, R29, UR10, 0x3 ;  /* 0x0000000a1d0a9c11 */ /* 0x000fc6000f8818ff */
[----:B------:R-:W-:Y:S01]  /*1650*/  @!P2 LEA R14, P5, R27, UR10, 0x3 ;  /* 0x0000000a1b0eac11 */ /* 0x000fe2000f8a18ff */
[----:B------:R2:W-:Y:S01]  /*1660*/  @!P0 STG.E.64 desc[UR16][R2.64], R4 ;  /* 0x0000000402008986 */ /* 0x0005e2000c101b10 */
[----:B------:R-:W-:Y:S02]  /*1670*/  @!P3 LEA R16, P6, R25, UR10, 0x3 ;  /* 0x0000000a1910bc11 */ /* 0x000fe4000f8c18ff */
[----:B------:R-:W-:Y:S02]  /*1680*/  @!P1 LEA.HI.X R11, R29, UR11, R26, 0x3, P4 ;  /* 0x0000000b1d0b9c11 */ /* 0x000fe4000a0f1c1a */
[----:B------:R-:W-:Y:S02]  /*1690*/  @!P2 LEA.HI.X R15, R27, UR11, R24, 0x3, P5 ;  /* 0x0000000b1b0fac11 */ /* 0x000fe4000a8f1c18 */
[----:B------:R-:W-:Y:S01]  /*16a0*/  @!P3 LEA.HI.X R17, R25, UR11, R0, 0x3, P6 ;  /* 0x0000000b1911bc11 */ /* 0x000fe2000b0f1c00 */
[----:B------:R2:W-:Y:S04]  /*16b0*/  @!P1 STG.E.64 desc[UR16][R10.64], R8 ;  /* 0x000000080a009986 */ /* 0x0005e8000c101b10 */
[----:B------:R2:W-:Y:S04]  /*16c0*/  @!P2 STG.E.64 desc[UR16][R14.64], R6 ;  /* 0x000000060e00a986 */ /* 0x0005e8000c101b10 */
[----:B------:R2:W-:Y:S01]  /*16d0*/  @!P3 STG.E.64 desc[UR16][R16.64], R12 ;  /* 0x0000000c1000b986 */ /* 0x0005e2000c101b10 */
[----:B------:R-:W-:Y:S05]  /*16e0*/  BRA.U !UP0, `(.L_x_4923) ;  /* 0xffffffe908d07547 */ /* 0x000fea000b83ffff */
[----:B------:R-:W-:Y:S05]  /*16f0*/  EXIT ;  /* 0x000000000000794d */ /* 0x000fea0003800000 */
.L_x_4899:
[----:B------:R-:W0:Y:S02]  /*1700*/  S2R R21, SR_TID.X ;  /* 0x0000000000157919 */ /* 0x000e240000002100 */
[----:B0-----:R-:W-:-:S03]  /*1710*/  IMAD.WIDE.U32 R2, R21, 0x4, RZ ;  /* 0x0000000415027825 */ /* 0x001fc600078e00ff */
[----:B------:R-:W-:-:S04]  /*1720*/  ISETP.GE.U32.AND P0, PT, R2, UR15, PT ;  /* 0x0000000f02007c0c */ /* 0x000fc8000bf06070 */
[----:B------:R-:W-:-:S13]  /*1730*/  ISETP.GE.AND.EX P0, PT, R3, UR4, PT, P0 ;  /* 0x0000000403007c0c */ /* 0x000fda000bf06300 */
[----:B------:R-:W-:Y:S05]  /*1740*/  @P0 EXIT ;  /* 0x000000000000094d */ /* 0x000fea0003800000 */
[----:B------:R-:W-:Y:S01]  /*1750*/  IMAD.MOV.U32 R0, RZ, RZ, RZ ;  /* 0x000000ffff007224 */ /* 0x000fe200078e00ff */
[----:B------:R-:W0:Y:S06]  /*1760*/  LDCU UR5, c[0x0][0x360] ;  /* 0x00006c00ff0577ac */ /* 0x000e2c0008000800 */
.L_x_4948:
[C---:B------:R-:W-:Y:S01]  /*1770*/  IMAD.SHL.U32 R20, R21.reuse, 0x20, RZ ;  /* 0x0000002015147824 */ /* 0x040fe200078e00ff */
[----:B------:R-:W-:Y:S01]  /*1780*/  SHF.L.U64.HI R22, R21, 0x5, R0 ;  /* 0x0000000515167819 */ /* 0x000fe20000010200 */
[----:B------:R-:W1:Y:S03]  /*1790*/  LDC.64 R2, c[0x0][0xfd0] ;  /* 0x0003f400ff027b82 */ /* 0x000e660000000a00 */
[----:B------:R-:W-:-:S04]  /*17a0*/  IADD3 R4, P0, PT, R20, UR8, RZ ;  /* 0x0000000814047c10 */ /* 0x000fc8000ff1e0ff */
[----:B------:R-:W-:-:S06]  /*17b0*/  IADD3.X R5, PT, PT, R22, UR9, RZ, P0, !PT ;  /* 0x0000000916057c10 */ /* 0x000fcc00087fe4ff */
[----:B------:R-:W1:Y:S01]  /*17c0*/  LDG.E.ENL2.256 R4, R12, desc[UR16][R4.64] ;  /* 0xfe000010040c797e */ /* 0x000e620008121904 */
[----:B------:R-:W-:-:S04]  /*17d0*/  IADD3 R8, P0, PT, R20, UR6, RZ ;  /* 0x0000000614087c10 */ /* 0x000fc8000ff1e0ff */
[----:B------:R-:W-:-:S06]  /*17e0*/  IADD3.X R9, PT, PT, R22, UR7, RZ, P0, !PT ;  /* 0x0000000716097c10 */ /* 0x000fcc00087fe4ff */
[----:B------:R-:W2:Y:S01]  /*17f0*/  LDG.E.ENL2.256 R8, R16, desc[UR16][R8.64] ;  /* 0xfe0000100810797e */ /* 0x000ea20008121908 */
[----:B------:R-:W-:Y:S01]  /*1800*/  BSSY.RECONVERGENT B0, `(.L_x_4924) ;  /* 0x0000036000007945 */ /* 0x000fe20003800200 */
[-C--:B-1----:R-:W-:Y:S02]  /*1810*/  IMAD R13, R13, R2.reuse, RZ ;  /* 0x000000020d0d7224 */ /* 0x082fe400078e02ff */
[----:B------:R-:W-:-:S04]  /*1820*/  IMAD.WIDE.U32 R24, R12, R2, RZ ;  /* 0x000000020c187225 */ /* 0x000fc800078e00ff */
[----:B------:R-:W-:-:S04]  /*1830*/  IMAD R13, R12, R3, R13 ;  /* 0x000000030c0d7224 */ /* 0x000fc800078e020d */
[----:B------:R-:W-:Y:S02]  /*1840*/  IMAD.IADD R25, R25, 0x1, R13 ;  /* 0x0000000119197824 */ /* 0x000fe400078e020d */
[----:B--2---:R-:W-:-:S03]  /*1850*/  IMAD.MOV.U32 R27, RZ, RZ, R17 ;  /* 0x000000ffff1b7224 */ /* 0x004fc600078e0011 */
        /* <DEDUP_REMOVED lines=10> */
.L_x_4928:
        /* <DEDUP_REMOVED lines=9> */
[----:B------:R-:W-:Y:S01]  /*1990*/  ISETP.GT.U32.AND P0, PT, R24, 0x1, PT ;  /* 0x000000011800780c */ /* 0x000fe20003f04070 */
[-C--:B------:R-:W-:Y:S01]  /*19a0*/  IMAD R28, R28, R23.reuse, RZ ;  /* 0x000000171c1c7224 */ /* 0x080fe200078e02ff */
[----:B------:R-:W-:Y:S01]  /*19b0*/  SHF.R.U64 R24, R24, 0x1, R25 ;  /* 0x0000000118187819 */ /* 0x000fe20000001219 */
[----:B------:R-:W-:Y:S01]  /*19c0*/  IMAD.IADD R27, R13, 0x1, R27 ;  /* 0x000000010d1b7824 */ /* 0x000fe200078e021b */
[----:B------:R-:W-:Y:S01]  /*19d0*/  ISETP.GT.U32.AND.EX P0, PT, R25, RZ, PT, P0 ;  /* 0x000000ff1900720c */ /* 0x000fe20003f04100 */
[----:B------:R-:W-:-:S04]  /*19e0*/  IMAD.WIDE.U32 R12, R17, R23, RZ ;  /* 0x00000017110c7225 */ /* 0x000fc800078e00ff */
[----:B------:R-:W-:Y:S01]  /*19f0*/  IMAD R29, R26, R17, R28 ;  /* 0x000000111a1d7224 */ /* 0x000fe200078e021c */
[----:B------:R-:W-:Y:S01]  /*1a00*/  SHF.R.U32.HI R17, RZ, 0x1, R25 ;  /* 0x00000001ff117819 */ /* 0x000fe20000011619 */
[----:B------:R-:W-:Y:S02]  /*1a10*/  IMAD.MOV.U32 R23, RZ, RZ, R12 ;  /* 0x000000ffff177224 */ /* 0x000fe400078e000c */
[----:B------:R-:W-:Y:S02]  /*1a20*/  IMAD.IADD R26, R13, 0x1, R29 ;  /* 0x000000010d1a7824 */ /* 0x000fe400078e021d */
[----:B------:R-:W-:Y:S02]  /*1a30*/  IMAD.MOV.U32 R25, RZ, RZ, R17 ;  /* 0x000000ffff197224 */ /* 0x000fe400078e0011 */
[----:B------:R-:W-:Y:S05]  /*1a40*/  @P0 BRA `(.L_x_4928) ;  /* 0xfffffffc00ac0947 */ /* 0x000fea000383ffff */
.L_x_4927:
[----:B0-----:R-:W-:Y:S05]  /*1a50*/  BSYNC.RECONVERGENT B1 ;  /* 0x0000000000017941 */ /* 0x001fea0003800200 */
.L_x_4926:
[----:B------:R-:W-:Y:S05]  /*1a60*/  BRA `(.L_x_4929) ;  /* 0x00000000003c7947 */ /* 0x000fea0003800000 */
.L_x_4925:
        /* <DEDUP_REMOVED lines=15> */
.L_x_4929:
[----:B0-----:R-:W-:Y:S05]  /*1b60*/  BSYNC.RECONVERGENT B0 ;  /* 0x0000000000007941 */ /* 0x001fea0003800200 */
.L_x_4924:
[-C--:B------:R-:W-:Y:S01]  /*1b70*/  IMAD R12, R15, R2.reuse, RZ ;  /* 0x000000020f0c7224 */ /* 0x080fe200078e02ff */
[----:B------:R-:W-:Y:S01]  /*1b80*/  BSSY.RECONVERGENT B0, `(.L_x_4930) ;  /* 0x0000042000007945 */ /* 0x000fe20003800200 */
[----:B------:R-:W-:-:S04]  /*1b90*/  IMAD.WIDE.U32 R16, R14, R2, RZ ;  /* 0x000000020e107225 */ /* 0x000fc800078e00ff */
[----:B------:R-:W-:Y:S02]  /*1ba0*/  IMAD R15, R14, R3, R12 ;  /* 0x000000030e0f7224 */ /* 0x000fe400078e020c */
        /* <DEDUP_REMOVED lines=14> */
[----:B------:R-:W-:-:S04]  /*1c90*/  ISETP.NE.U32.AND P0, PT, R14, 0x1, PT ;  /* 0x000000010e00780c */ /* 0x000fc80003f05070 */
[----:B------:R-:W-:-:S04]  /*1ca0*/  ISETP.NE.U32.AND.EX P0, PT, RZ, RZ, PT, P0 ;  /* 0x000000ffff00720c */ /* 0x000fc80003f05100 */
[----:B------:R-:W-:Y:S02]  /*1cb0*/  SEL R14, R18, 0x1, !P0 ;  /* 0x00000001120e7807 */ /* 0x000fe40004000000 */
[----:B------:R-:W-:Y:S02]  /*1cc0*/  SEL R23, R19, RZ, !P0 ;  /* 0x000000ff13177207 */ /* 0x000fe40004000000 */
[----:B------:R-:W-:Y:S01]  /*1cd0*/  ISETP.GE.U32.AND.EX P0, PT, R27, RZ, PT, P1 ;  /* 0x000000ff1b00720c */ /* 0x000fe20003f06110 */
[----:B------:R-:W-:-:S04]  /*1ce0*/  IMAD.WIDE.U32 R14, R14, 0x1, RZ ;  /* 0x000000010e0e7825 */ /* 0x000fc800078e00ff */
[----:B------:R-:W-:Y:S02]  /*1cf0*/  IMAD.IADD R15, R15, 0x1, R23 ;  /* 0x000000010f0f7824 */ /* 0x000fe400078e0217 */
[C---:B------:R-:W-:Y:S02]  /*1d00*/  IMAD R23, R18.reuse, R19, R25 ;  /* 0x0000001312177224 */ /* 0x040fe400078e0219 */
[----:B------:R-:W-:-:S04]  /*1d10*/  IMAD.WIDE.U32 R24, R18, R18, RZ ;  /* 0x0000001212187225 */ /* 0x000fc800078e00ff */
[----:B------:R-:W-:Y:S05]  /*1d20*/  @!P0 BRA `(.L_x_4933) ;  /* 0x00000000005c8947 */ /* 0x000fea0003800000 */
[----:B------:R-:W-:Y:S01]  /*1d30*/  SHF.R.U64 R18, R16, 0x1, R27 ;  /* 0x0000000110127819 */ /* 0x000fe2000000121b */
[----:B------:R-:W-:Y:S01]  /*1d40*/  IMAD.IADD R23, R25, 0x1, R23 ;  /* 0x0000000119177824 */ /* 0x000fe200078e0217 */
[----:B------:R-:W-:-:S07]  /*1d50*/  SHF.R.U32.HI R19, RZ, 0x1, R27 ;  /* 0x00000001ff137819 */ /* 0x000fce000001161b */
.L_x_4934:
        /* <DEDUP_REMOVED lines=20> */
.L_x_4933:
[----:B------:R-:W-:Y:S05]  /*1ea0*/  BSYNC.RECONVERGENT B1 ;  /* 0x0000000000017941 */ /* 0x000fea0003800200 */
.L_x_4932:
[----:B------:R-:W-:Y:S05]  /*1eb0*/  BRA `(.L_x_4935) ;  /* 0x0000000000387947 */ /* 0x000fea0003800000 */
.L_x_4931:
        /* <DEDUP_REMOVED lines=14> */
.L_x_4935:
[----:B------:R-:W-:Y:S05]  /*1fa0*/  BSYNC.RECONVERGENT B0 ;  /* 0x0000000000007941 */ /* 0x000fea0003800200 */
.L_x_4930:
[-C--:B------:R-:W-:Y:S01]  /*1fb0*/  IMAD R5, R5, R2.reuse, RZ ;  /* 0x0000000205057224 */ /* 0x080fe200078e02ff */
[----:B------:R-:W-:Y:S01]  /*1fc0*/  BSSY.RECONVERGENT B0, `(.L_x_4936) ;  /* 0x0000041000007945 */ /* 0x000fe20003800200 */
[----:B------:R-:W-:-:S04]  /*1fd0*/  IMAD.WIDE.U32 R18, R4, R2, RZ ;  /* 0x0000000204127225 */ /* 0x000fc800078e00ff */
[----:B------:R-:W-:-:S04]  /*1fe0*/  IMAD R5, R4, R3, R5 ;  /* 0x0000000304057224 */ /* 0x000fc800078e0205 */
[----:B------:R-:W-:-:S05]  /*1ff0*/  IMAD.IADD R25, R19, 0x1, R5 ;  /* 0x0000000113197824 */ /* 0x000fca00078e0205 */
        /* <DEDUP_REMOVED lines=25> */
.L_x_4940:
[----:B------:R-:W-:Y:S01]  /*2190*/  LOP3.LUT R5, R18, 0x1, RZ, 0xc0, !PT ;  /* 0x0000000112057812 */ /* 0x000fe200078ec0ff */
[-C--:B------:R-:W-:Y:S02]  /*21a0*/  IMAD R23, R24, R19.reuse, RZ ;  /* 0x0000001318177224 */ /* 0x080fe400078e02ff */
[----:B------:R-:W-:Y:S01]  /*21b0*/  IMAD.WIDE.U32 R8, R19, R19, RZ ;  /* 0x0000001313087225 */ /* 0x000fe200078e00ff */
[----:B------:R-:W-:-:S03]  /*21c0*/  ISETP.NE.U32.AND P0, PT, R5, 0x1, PT ;  /* 0x000000010500780c */ /* 0x000fc60003f05070 */
[----:B------:R-:W-:Y:S01]  /*21d0*/  IMAD R27, R19, R24, R23 ;  /* 0x00000018131b7224 */ /* 0x000fe200078e0217 */
[----:B------:R-:W-:-:S04]  /*21e0*/  ISETP.NE.U32.AND.EX P0, PT, RZ, RZ, PT, P0 ;  /* 0x000000ffff00720c */ /* 0x000fc80003f05100 */
[----:B------:R-:W-:Y:S01]  /*21f0*/  SEL R5, R24, RZ, !P0 ;  /* 0x000000ff18057207 */ /* 0x000fe20004000000 */
[----:B------:R-:W-:Y:S01]  /*2200*/  IMAD.IADD R24, R9, 0x1, R27 ;  /* 0x0000000109187824 */ /* 0x000fe200078e021b */
[----:B------:R-:W-:Y:S01]  /*2210*/  SEL R23, R19, 0x1, !P0 ;  /* 0x0000000113177807 */ /* 0x000fe20004000000 */
[----:B------:R-:W-:Y:S01]  /*2220*/  IMAD.MOV.U32 R19, RZ, RZ, R8 ;  /* 0x000000ffff137224 */ /* 0x000fe200078e0008 */
[C---:B------:R-:W-:Y:S01]  /*2230*/  ISETP.GE.U32.AND P0, PT, R18.reuse, 0x2, PT ;  /* 0x000000021200780c */ /* 0x040fe20003f06070 */
[-C--:B------:R-:W-:Y:S01]  /*2240*/  IMAD R25, R5, R4.reuse, RZ ;  /* 0x0000000405197224 */ /* 0x080fe200078e02ff */
[--C-:B------:R-:W-:Y:S01]  /*2250*/  SHF.R.U64 R18, R18, 0x1, R17.reuse ;  /* 0x0000000112127819 */ /* 0x100fe20000001211 */
[----:B------:R-:W-:Y:S01]  /*2260*/  IMAD.WIDE.U32 R4, R23, R4, RZ ;  /* 0x0000000417047225 */ /* 0x000fe200078e00ff */
[----:B------:R-:W-:Y:S02]  /*2270*/  ISETP.GE.U32.AND.EX P0, PT, R17, RZ, PT, P0 ;  /* 0x000000ff1100720c */ /* 0x000fe40003f06100 */
[----:B------:R-:W-:Y:S01]  /*2280*/  SHF.R.U32.HI R17, RZ, 0x1, R17 ;  /* 0x00000001ff117819 */ /* 0x000fe20000011611 */
[----:B------:R-:W-:-:S04]  /*2290*/  IMAD R25, R16, R23, R25 ;  /* 0x0000001710197224 */ /* 0x000fc800078e0219 */
[----:B------:R-:W-:-:S06]  /*22a0*/  IMAD.IADD R16, R5, 0x1, R25 ;  /* 0x0000000105107824 */ /* 0x000fcc00078e0219 */
[----:B------:R-:W-:Y:S05]  /*22b0*/  @P0 BRA `(.L_x_4940) ;  /* 0xfffffffc00b40947 */ /* 0x000fea000383ffff */
.L_x_4939:
[----:B------:R-:W-:Y:S05]  /*22c0*/  BSYNC.RECONVERGENT B1 ;  /* 0x0000000000017941 */ /* 0x000fea0003800200 */
.L_x_4938:
[----:B------:R-:W-:Y:S05]  /*22d0*/  BRA `(.L_x_4941) ;  /* 0x00000000003c7947 */ /* 0x000fea0003800000 */
.L_x_4937:
        /* <DEDUP_REMOVED lines=15> */
.L_x_4941:
[----:B------:R-:W-:Y:S05]  /*23d0*/  BSYNC.RECONVERGENT B0 ;  /* 0x0000000000007941 */ /* 0x000fea0003800200 */
.L_x_4936:
[-C--:B------:R-:W-:Y:S01]  /*23e0*/  IMAD R5, R7, R2.reuse, RZ ;  /* 0x0000000207057224 */ /* 0x080fe200078e02ff */
[----:B------:R-:W-:Y:S01]  /*23f0*/  BSSY.RECONVERGENT B0, `(.L_x_4942) ;  /* 0x0000042000007945 */ /* 0x000fe20003800200 */
[----:B------:R-:W-:-:S04]  /*2400*/  IMAD.WIDE.U32 R8, R6, R2, RZ ;  /* 0x0000000206087225 */ /* 0x000fc800078e00ff */
[----:B------:R-:W-:-:S04]  /*2410*/  IMAD R5, R6, R3, R5 ;  /* 0x0000000306057224 */ /* 0x000fc800078e0205 */
        /* <DEDUP_REMOVED lines=16> */
[----:B------:R-:W-:Y:S02]  /*2520*/  SEL R6, R10, 0x1, !P0 ;  /* 0x000000010a067807 */ /* 0x000fe40004000000 */
[----:B------:R-:W-:Y:S02]  /*2530*/  SEL R3, R11, RZ, !P0 ;  /* 0x000000ff0b037207 */ /* 0x000fe40004000000 */
[----:B------:R-:W-:Y:S01]  /*2540*/  ISETP.GE.U32.AND.EX P0, PT, R19, RZ, PT, P1 ;  /* 0x000000ff1300720c */ /* 0x000fe20003f06110 */
[----:B------:R-:W-:-:S04]  /*2550*/  IMAD.WIDE.U32 R6, R6, 0x1, RZ ;  /* 0x0000000106067825 */ /* 0x000fc800078e00ff */
[----:B------:R-:W-:Y:S02]  /*2560*/  IMAD.IADD R7, R7, 0x1, R3 ;  /* 0x0000000107077824 */ /* 0x000fe400078e0203 */
[----:B------:R-:W-:-:S06]  /*2570*/  IMAD.WIDE.U32 R2, R10, R10, RZ ;  /* 0x0000000a0a027225 */ /* 0x000fcc00078e00ff */
[----:B------:R-:W-:Y:S05]  /*2580*/  @!P0 BRA `(.L_x_4945) ;  /* 0x0000000000608947 */ /* 0x000fea0003800000 */
[----:B------:R-:W-:Y:S01]  /*2590*/  SHF.R.U64 R8, R8, 0x1, R19 ;  /* 0x0000000108087819 */ /* 0x000fe20000001213 */
[----:B------:R-:W-:Y:S01]  /*25a0*/  IMAD.IADD R11, R3, 0x1, R17 ;  /* 0x00000001030b7824 */ /* 0x000fe200078e0211 */
[----:B------:R-:W-:Y:S01]  /*25b0*/  SHF.R.U32.HI R9, RZ, 0x1, R19 ;  /* 0x00000001ff097819 */ /* 0x000fe20000011613 */
[----:B------:R-:W-:-:S07]  /*25c0*/  IMAD.MOV.U32 R10, RZ, RZ, R2 ;  /* 0x000000ffff0a7224 */ /* 0x000fce00078e0002 */
.L_x_4946:
        /* <DEDUP_REMOVED lines=20> */
.L_x_4945:
[----:B------:R-:W-:Y:S05]  /*2710*/  BSYNC.RECONVERGENT B1 ;  /* 0x0000000000017941 */ /* 0x000fea0003800200 */
.L_x_4944:
[----:B------:R-:W-:Y:S05]  /*2720*/  BRA `(.L_x_4947) ;  /* 0x0000000000387947 */ /* 0x000fea0003800000 */
.L_x_4943:
        /* <DEDUP_REMOVED lines=14> */
.L_x_4947:
[----:B------:R-:W-:Y:S05]  /*2810*/  BSYNC.RECONVERGENT B0 ;  /* 0x0000000000007941 */ /* 0x000fea0003800200 */
.L_x_4942:
[----:B------:R-:W-:-:S04]  /*2820*/  IADD3 R2, P0, PT, R20, UR10, RZ ;  /* 0x0000000a14027c10 */ /* 0x000fc8000ff1e0ff */
[----:B------:R-:W-:Y:S02]  /*2830*/  IADD3.X R3, PT, PT, R22, UR11, RZ, P0, !PT ;  /* 0x0000000b16037c10 */ /* 0x000fe400087fe4ff */
        /* <DEDUP_REMOVED lines=9> */
[----:B-1----:R-:W-:Y:S05]  /*28d0*/  @!P0 BRA P1, `(.L_x_4948) ;  /* 0xffffffec00a48947 */ /* 0x002fea000083ffff */
[----:B------:R-:W-:Y:S05]  /*28e0*/  EXIT ;  /* 0x000000000000794d */ /* 0x000fea0003800000 */
.L_x_4949:
        /* <DEDUP_REMOVED lines=9> */
.L_x_7894:


//--------------------- .text._ZN2at6native55_GLOBAL__N__de093ff9_22_ForeachBinaryOpList_cu_a911ec4325multi_tensor_apply_kernelINS1_18TensorListMetadataILi3EEENS1_24BinaryOpListAlphaFunctorIiLi3ELi2ELi2EEEJNS1_13power_functorIiEEiEEEvT_T0_DpT1_ --------------------------
	.section	.text._ZN2at6native55_GLOBAL__N__de093ff9_22_ForeachBinaryOpList_cu_a911ec4325multi_tensor_apply_kernelINS1_18TensorListMetadataILi3EEENS1_24BinaryOpListAlphaFunctorIiLi3ELi2ELi2EEEJNS1_13power_functorIiEEiEEEvT_T0_DpT1_,"ax",@progbits
	.align	128
.text._ZN2at6native55_GLOBAL__N__de093ff9_22_ForeachBinaryOpList_cu_a911ec4325multi_tensor_apply_kernelINS1_18TensorListMetadataILi3EEENS1_24BinaryOpListAlphaFunctorIiLi3ELi2ELi2EEEJNS1_13power_functorIiEEiEEEvT_T0_DpT1_:
        .type           _ZN2at6native55_GLOBAL__N__de093ff9_22_ForeachBinaryOpList_cu_a911ec4325multi_tensor_apply_kernelINS1_18TensorListMetadataILi3EEENS1_24BinaryOpListAlphaFunctorIiLi3ELi2ELi2EEEJNS1_13power_functorIiEEiEEEvT_T0_DpT1_,@function
        .size           _ZN2at6native55_GLOBAL__N__de093ff9_22_ForeachBinaryOpList_cu_a911ec4325multi_tensor_apply_kernelINS1_18TensorListMetadataILi3EEENS1_24BinaryOpListAlphaFunctorIiLi3ELi2ELi2EEEJNS1_13power_functorIiEEiEEEvT_T0_DpT1_,(.L_x_7895 - _ZN2at6native55_GLOBAL__N__de093ff9_22_ForeachBinaryOpList_cu_a911ec4325multi_tensor_apply_kernelINS1_18TensorListMetadataILi3EEENS1_24BinaryOpListAlphaFunctorIiLi3ELi2ELi2EEEJNS1_13power_functorIiEEiEEEvT_T0_DpT1_)
        .other          _ZN2at6native55_GLOBAL__N__de093ff9_22_ForeachBinaryOpList_cu_a911ec4325multi_tensor_apply_kernelINS1_18TensorListMetadataILi3EEENS1_24BinaryOpListAlphaFunctorIiLi3ELi2ELi2EEEJNS1_13power_functorIiEEiEEEvT_T0_DpT1_,@"STO_CUDA_ENTRY STV_DEFAULT"
_ZN2at6native55_GLOBAL__N__de093ff9_22_ForeachBinaryOpList_cu_a911ec4325multi_tensor_apply_kernelINS1_18TensorListMetadataILi3EEENS1_24BinaryOpListAlphaFunctorIiLi3ELi2ELi2EEEJNS1_13power_functorIiEEiEEEvT_T0_DpT1_:
        /* <DEDUP_REMOVED lines=34> */
.L_x_4974:
[----:B0-2---:R-:W-:Y:S02]  /*0220*/  IADD3 R17, P0, PT, R3, UR4, RZ ;  /* 0x0000000403117c10 */ /* 0x005fe4000ff1e0ff */
[----:B------:R-:W-:Y:S02]  /*0230*/  CS2R R24, SRZ ;  /* 0x0000000000187805 */ /* 0x000fe4000001ff00 */
[----:B------:R-:W-:Y:S01]  /*0240*/  CS2R R28, SRZ ;  /* 0x00000000001c7805 */ /* 0x000fe2000001ff00 */
[----:B------:R-:W-:Y:S01]  /*0250*/  IMAD.MOV.U32 R2, RZ, RZ, RZ ;  /* 0x000000ffff027224 */ /* 0x000fe200078e00ff */
[CC--:B------:R-:W-:Y:S01]  /*0260*/  ISETP.GE.U32.AND P1, PT, R17.reuse, R4.reuse, PT ;  /* 0x000000041100720c */ /* 0x0c0fe20003f26070 */
[----:B------:R-:W-:Y:S01]  /*0270*/  IMAD.X R6, RZ, RZ, UR5, P0 ;  /* 0x00000005ff067e24 */ /* 0x000fe200080e06ff */
[----:B-1----:R-:W-:Y:S01]  /*0280*/  IADD3 R7, P2, PT, R17, UR7, RZ ;  /* 0x0000000711077c10 */ /* 0x002fe2000ff5e0ff */
[----:B------:R-:W0:Y:S03]  /*0290*/  LDCU UR6, c[0x0][0xfcc] ;  /* 0x0001f980ff0677ac */ /* 0x000e260008000800 */
        /* <DEDUP_REMOVED lines=11> */
[----:B------:R-:W5:Y:S01]  /*0350*/  @!P1 LDG.E R24, desc[UR8][R18.64] ;  /* 0x0000000812189981 */ /* 0x000f62000c1e1900 */
[----:B------:R-:W-:-:S02]  /*0360*/  IADD3 R27, P4, PT, R9, UR7, RZ ;  /* 0x00000007091b7c10 */ /* 0x000fc4000ff9e0ff */
[----:B------:R-:W-:Y:S01]  /*0370*/  ISETP.GE.U32.AND.EX P2, PT, R26, R5, PT, P2 ;  /* 0x000000051a00720c */ /* 0x000fe20003f46120 */
[----:B------:R1:W0:Y:S01]  /*0380*/  @!P1 LDG.E R28, desc[UR8][R16.64] ;  /* 0x00000008101c9981 */ /* 0x000222000c1e1900 */
[C---:B------:R-:W-:Y:S01]  /*0390*/  @!P0 LEA R22, P1, R7.reuse, R14, 0x2 ;  /* 0x0000000e07168211 */ /* 0x040fe200078210ff */
[----:B------:R-:W-:Y:S01]  /*03a0*/  IMAD.X R0, RZ, RZ, R26, P4 ;  /* 0x000000ffff007224 */ /* 0x000fe200020e061a */
[C---:B------:R-:W-:Y:S02]  /*03b0*/  @!P0 LEA R20, P3, R7.reuse, R12, 0x2 ;  /* 0x0000000c07148211 */ /* 0x040fe400078610ff */
[--C-:B------:R-:W-:Y:S02]  /*03c0*/  @!P0 LEA.HI.X R23, R7, R15, R8.reuse, 0x2, P1 ;  /* 0x0000000f07178211 */ /* 0x100fe400008f1408 */
[----:B------:R-:W-:Y:S02]  /*03d0*/  ISETP.GE.U32.AND P1, PT, R27, R4, PT ;  /* 0x000000041b00720c */ /* 0x000fe40003f26070 */
[----:B------:R-:W-:Y:S01]  /*03e0*/  @!P0 LEA.HI.X R21, R7, R13, R8, 0x2, P3 ;  /* 0x0000000d07158211 */ /* 0x000fe200018f1408 */
[----:B------:R2:W5:Y:S01]  /*03f0*/  @!P0 LDG.E R25, desc[UR8][R22.64] ;  /* 0x0000000816198981 */ /* 0x000562000c1e1900 */
[----:B------:R-:W-:-:S02]  /*0400*/  ISETP.GE.U32.AND.EX P1, PT, R0, R5, PT, P1 ;  /* 0x000000050000720c */ /* 0x000fc40003f26110 */
[C---:B-1----:R-:W-:Y:S01]  /*0410*/  @!P2 LEA R16, P3, R9.reuse, R14, 0x2 ;  /* 0x0000000e0910a211 */ /* 0x042fe200078610ff */
[----:B------:R-:W5:Y:S01]  /*0420*/  @!P0 LDG.E R2, desc[UR8][R20.64] ;  /* 0x0000000814028981 */ /* 0x000f62000c1e1900 */
[C---:B------:R-:W-:Y:S02]  /*0430*/  @!P2 LEA R18, P0, R9.reuse, R12, 0x2 ;  /* 0x0000000c0912a211 */ /* 0x040fe400078010ff */
[C-C-:B------:R-:W-:Y:S02]  /*0440*/  @!P2 LEA.HI.X R17, R9.reuse, R15, R26.reuse, 0x2, P3 ;  /* 0x0000000f0911a211 */ /* 0x140fe400018f141a */
[----:B------:R-:W-:-:S03]  /*0450*/  @!P2 LEA.HI.X R19, R9, R13, R26, 0x2, P0 ;  /* 0x0000000d0913a211 */ /* 0x000fc600000f141a */
[----:B------:R1:W5:Y:S02]  /*0460*/  @!P2 LDG.E R29, desc[UR8][R16.64] ;  /* 0x00000008101da981 */ /* 0x000364000c1e1900 */
[----:B--2---:R-:W-:-:S04]  /*0470*/  @!P1 LEA R22, P0, R27, R14, 0x2 ;  /* 0x0000000e1b169211 */ /* 0x004fc800078010ff */
[C---:B------:R-:W-:Y:S02]  /*0480*/  @!P1 LEA.HI.X R23, R27.reuse, R15, R0, 0x2, P0 ;  /* 0x0000000f1b179211 */ /* 0x040fe400000f1400 */
[----:B-1----:R-:W-:Y:S02]  /*0490*/  CS2R R16, SRZ ;  /* 0x0000000000107805 */ /* 0x002fe4000001ff00 */
[----:B------:R-:W-:-:S04]  /*04a0*/  @!P1 LEA R20, P0, R27, R12, 0x2 ;  /* 0x0000000c1b149211 */ /* 0x000fc800078010ff */
[----:B------:R1:W5:Y:S01]  /*04b0*/  @!P2 LDG.E R16, desc[UR8][R18.64] ;  /* 0x000000081210a981 */ /* 0x000362000c1e1900 */
[----:B------:R-:W-:-:S03]  /*04c0*/  @!P1 LEA.HI.X R21, R27, R13, R0, 0x2, P0 ;  /* 0x0000000d1b159211 */ /* 0x000fc600000f1400 */
[----:B------:R2:W5:Y:S01]  /*04d0*/  @!P1 LDG.E R17, desc[UR8][R22.64] ;  /* 0x0000000816119981 */ /* 0x000562000c1e1900 */
[----:B-1----:R-:W-:-:S06]  /*04e0*/  IMAD.MOV.U32 R18, RZ, RZ, RZ ;  /* 0x000000ffff127224 */ /* 0x002fcc00078e00ff */
[----:B------:R2:W5:Y:S01]  /*04f0*/  @!P1 LDG.E R18, desc[UR8][R20.64] ;  /* 0x0000000814129981 */ /* 0x000562000c1e1900 */
[----:B------:R-:W-:Y:S01]  /*0500*/  BSSY.RECONVERGENT B0, `(.L_x_4951) ;  /* 0x000001c000007945 */ /* 0x000fe20003800200 */
[----:B0-----:R-:W-:-:S05]  /*0510*/  IMAD R28, R28, UR6, RZ ;  /* 0x000000061c1c7c24 */ /* 0x001fca000f8e02ff */
[----:B------:R-:W-:-:S13]  /*0520*/  ISETP.GE.AND P0, PT, R28, RZ, PT ;  /* 0x000000ff1c00720c */ /* 0x000fda0003f06270 */
[----:B--2---:R-:W-:Y:S05]  /*0530*/  @!P0 BRA `(.L_x_4952) ;  /* 0x00000000003c8947 */ /* 0x004fea0003800000 */
[----:B------:R-:W-:Y:S01]  /*0540*/  ISETP.NE.AND P0, PT, R28, RZ, PT ;  /* 0x000000ff1c00720c */ /* 0x000fe20003f05270 */
[----:B------:R-:W-:Y:S01]  /*0550*/  BSSY.RECONVERGENT B1, `(.L_x_4953) ;  /* 0x000000c000017945 */ /* 0x000fe20003800200 */
[----:B------:R-:W-:-:S11]  /*0560*/  IMAD.MOV.U32 R23, RZ, RZ, 0x1 ;  /* 0x00000001ff177424 */ /* 0x000fd600078e00ff */
[----:B------:R-:W-:Y:S05]  /*0570*/  @!P0 BRA `(.L_x_4954) ;  /* 0x0000000000248947 */ /* 0x000fea0003800000 */
[----:B------:R-:W-:-:S07]  /*0580*/  IMAD.MOV.U32 R23, RZ, RZ, 0x1 ;  /* 0x00000001ff177424 */ /* 0x000fce00078e00ff */
.L_x_4955:
[----:B------:R-:W-:-:S04]  /*0590*/  LOP3.LUT R19, R28, 0x1, RZ, 0xc0, !PT ;  /* 0x000000011c137812 */ /* 0x000fc800078ec0ff */
[----:B------:R-:W-:-:S04]  /*05a0*/  ISETP.NE.U32.AND P0, PT, R19, 0x1, PT ;  /* 0x000000011300780c */ /* 0x000fc80003f05070 */
[C---:B-----5:R-:W-:Y:S01]  /*05b0*/  SEL R20, R24.reuse, 0x1, !P0 ;  /* 0x0000000118147807 */ /* 0x060fe20004000000 */
[----:B------:R-:W-:Y:S01]  /*05c0*/  IMAD R24, R24, R24, RZ ;  /* 0x0000001818187224 */ /* 0x000fe200078e02ff */
[----:B------:R-:W-:Y:S02]  /*05d0*/  ISETP.GT.U32.AND P0, PT, R28, 0x1, PT ;  /* 0x000000011c00780c */ /* 0x000fe40003f04070 */
[----:B------:R-:W-:Y:S01]  /*05e0*/  SHF.R.U32.HI R28, RZ, 0x1, R28 ;  /* 0x00000001ff1c7819 */ /* 0x000fe2000001161c */
[----:B------:R-:W-:-:S10]  /*05f0*/  IMAD R23, R20, R23, RZ ;  /* 0x0000001714177224 */ /* 0x000fd400078e02ff */
[----:B------:R-:W-:Y:S05]  /*0600*/  @P0 BRA `(.L_x_4955) ;  /* 0xfffffffc00e00947 */ /* 0x000fea000383ffff */
.L_x_4954:
[----:B------:R-:W-:Y:S05]  /*0610*/  BSYNC.RECONVERGENT B1 ;  /* 0x0000000000017941 */ /* 0x000fea0003800200 */
.L_x_4953:
[----:B------:R-:W-:Y:S05]  /*0620*/  BRA `(.L_x_4956) ;  /* 0x0000000000247947 */ /* 0x000fea0003800000 */
.L_x_4952:
[----:B-----5:R-:W-:Y:S01]  /*0630*/  ISETP.NE.AND P0, PT, R24, 0x1, PT ;  /* 0x000000011800780c */ /* 0x020fe20003f05270 */
[----:B------:R-:W-:-:S12]  /*0640*/  IMAD.MOV.U32 R23, RZ, RZ, R24 ;  /* 0x000000ffff177224 */ /* 0x000fd800078e0018 */
[----:B------:R-:W-:Y:S05]  /*0650*/  @!P0 BRA `(.L_x_4956) ;  /* 0x0000000000188947 */ /* 0x000fea0003800000 */
[----:B------:R-:W-:-:S13]  /*0660*/  ISETP.NE.AND P0, PT, R24, -0x1, PT ;  /* 0xffffffff1800780c */ /* 0x000fda0003f05270 */
[----:B------:R-:W-:Y:S01]  /*0670*/  @!P0 LOP3.LUT R28, R28, 0x1, RZ, 0xc0, !PT ;  /* 0x000000011c1c8812 */ /* 0x000fe200078ec0ff */
[----:B------:R-:W-:-:S03]  /*0680*/  @!P0 IMAD.MOV.U32 R23, RZ, RZ, 0x1 ;  /* 0x00000001ff178424 */ /* 0x000fc600078e00ff */
[----:B------:R-:W-:-:S04]  /*0690*/  @!P0 ISETP.NE.U32.AND P1, PT, R28, 0x1, PT ;  /* 0x000000011c00880c */ /* 0x000fc80003f25070 */
[----:B------:R-:W-:Y:S01]  /*06a0*/  @!P0 SEL R23, R23, 0xffffffff, P1 ;  /* 0xffffffff17178807 */ /* 0x000fe20000800000 */
[----:B------:R-:W-:-:S08]  /*06b0*/  @P0 IMAD.MOV.U32 R23, RZ, RZ, RZ ;  /* 0x000000ffff170224 */ /* 0x000fd000078e00ff */
.L_x_4956:
[----:B------:R-:W-:Y:S05]  /*06c0*/  BSYNC.RECONVERGENT B0 ;  /* 0x0000000000007941 */ /* 0x000fea0003800200 */
.L_x_4951:
[----:B-----5:R-:W-:Y:S01]  /*06d0*/  IMAD R20, R2, UR6, RZ ;  /* 0x0000000602147c24 */ /* 0x020fe2000f8e02ff */
[----:B------:R-:W-:Y:S04]  /*06e0*/  BSSY.RECONVERGENT B0, `(.L_x_4957) ;  /* 0x0000022000007945 */ /* 0x000fe80003800200 */
[----:B------:R-:W-:-:S13]  /*06f0*/  ISETP.GE.AND P0, PT, R20, RZ, PT ;  /* 0x000000ff1400720c */ /* 0x000fda0003f06270 */
[----:B------:R-:W-:Y:S05]  /*0700*/  @!P0 BRA `(.L_x_4958) ;  /* 0x0000000000588947 */ /* 0x000fea0003800000 */
[----:B------:R-:W-:Y:S01]  /*0710*/  ISETP.NE.AND P0, PT, R20, RZ, PT ;  /* 0x000000ff1400720c */ /* 0x000fe20003f05270 */
[----:B------:R-:W-:Y:S01]  /*0720*/  BSSY.RECONVERGENT B1, `(.L_x_4959) ;  /* 0x0000013000017945 */ /* 0x000fe20003800200 */
[----:B------:R-:W-:-:S11]  /*0730*/  IMAD.MOV.U32 R2, RZ, RZ, 0x1 ;  /* 0x00000001ff027424 */ /* 0x000fd600078e00ff */
[----:B------:R-:W-:Y:S05]  /*0740*/  @!P0 BRA `(.L_x_4960) ;  /* 0x0000000000408947 */ /* 0x000fea0003800000 */
[C---:B------:R-:W-:Y:S01]  /*0750*/  ISETP.GE.U32.AND P1, PT, R20.reuse, 0x2, PT ;  /* 0x000000021400780c */ /* 0x040fe20003f26070 */
[----:B------:R-:W-:Y:S01]  /*0760*/  IMAD R19, R25, R25, RZ ;  /* 0x0000001919137224 */ /* 0x000fe200078e02ff */
[----:B------:R-:W-:-:S04]  /*0770*/  LOP3.LUT R2, R20, 0x1, RZ, 0xc0, !PT ;  /* 0x0000000114027812 */ /* 0x000fc800078ec0ff */
[----:B------:R-:W-:-:S04]  /*0780*/  ISETP.NE.U32.AND P0, PT, R2, 0x1, PT ;  /* 0x000000010200780c */ /* 0x000fc80003f05070 */
[----:B------:R-:W-:-:S03]  /*0790*/  SEL R2, R25, 0x1, !P0 ;  /* 0x0000000119027807 */ /* 0x000fc60004000000 */
[----:B------:R-:W-:Y:S06]  /*07a0*/  @!P1 BRA `(.L_x_4960) ;  /* 0x0000000000289947 */ /* 0x000fec0003800000 */
[----:B------:R-:W-:Y:S01]  /*07b0*/  SHF.R.U32.HI R20, RZ, 0x1, R20 ;  /* 0x00000001ff147819 */ /* 0x000fe20000011614 */
[----:B------:R-:W-:-:S07]  /*07c0*/  IMAD.MOV.U32 R21, RZ, RZ, R19 ;  /* 0x000000ffff157224 */ /* 0x000fce00078e0013 */
.L_x_4961:
[----:B------:R-:W-:-:S04]  /*07d0*/  LOP3.LUT R19, R20, 0x1, RZ, 0xc0, !PT ;  /* 0x0000000114137812 */ /* 0x000fc800078ec0ff */
[----:B------:R-:W-:-:S04]  /*07e0*/  ISETP.NE.U32.AND P0, PT, R19, 0x1, PT ;  /* 0x000000011300780c */ /* 0x000fc80003f05070 */
[C---:B------:R-:W-:Y:S01]  /*07f0*/  SEL R19, R21.reuse, 0x1, !P0 ;  /* 0x0000000115137807 */ /* 0x040fe20004000000 */
[----:B------:R-:W-:Y:S01]  /*0800*/  IMAD R21, R21, R21, RZ ;  /* 0x0000001515157224 */ /* 0x000fe200078e02ff */
[----:B------:R-:W-:Y:S02]  /*0810*/  ISETP.GE.U32.AND P0, PT, R20, 0x2, PT ;  /* 0x000000021400780c */ /* 0x000fe40003f06070 */
[----:B------:R-:W-:Y:S01]  /*0820*/  SHF.R.U32.HI R20, RZ, 0x1, R20 ;  /* 0x00000001ff147819 */ /* 0x000fe20000011614 */
[----:B------:R-:W-:-:S10]  /*0830*/  IMAD R2, R19, R2, RZ ;  /* 0x0000000213027224 */ /* 0x000fd400078e02ff */
[----:B------:R-:W-:Y:S05]  /*0840*/  @P0 BRA `(.L_x_4961) ;  /* 0xfffffffc00e00947 */ /* 0x000fea000383ffff */
.L_x_4960:
[----:B------:R-:W-:Y:S05]  /*0850*/  BSYNC.RECONVERGENT B1 ;  /* 0x0000000000017941 */ /* 0x000fea0003800200 */
.L_x_4959:
[----:B------:R-:W-:Y:S05]  /*0860*/  BRA `(.L_x_4962) ;  /* 0x0000000000247947 */ /* 0x000fea0003800000 */
.L_x_4958:
[----:B------:R-:W-:Y:S01]  /*0870*/  ISETP.NE.AND P0, PT, R25, 0x1, PT ;  /* 0x000000011900780c */ /* 0x000fe20003f05270 */
        /* <DEDUP_REMOVED lines=8> */
.L_x_4962:
[----:B------:R-:W-:Y:S05]  /*0900*/  BSYNC.RECONVERGENT B0 ;  /* 0x0000000000007941 */ /* 0x000fea0003800200 */
.L_x_4957:
[----:B------:R-:W-:Y:S01]  /*0910*/  IMAD R19, R16, UR6, RZ ;  /* 0x0000000610137c24 */ /* 0x000fe2000f8e02ff */
[----:B------:R-:W-:Y:S04]  /*0920*/  BSSY.RECONVERGENT B0, `(.L_x_4963) ;  /* 0x0000022000007945 */ /* 0x000fe80003800200 */
[----:B------:R-:W-:-:S13]  /*0930*/  ISETP.GE.AND P0, PT, R19, RZ, PT ;  /* 0x000000ff1300720c */ /* 0x000fda0003f06270 */
[----:B------:R-:W-:Y:S05]  /*0940*/  @!P0 BRA `(.L_x_4964) ;  /* 0x0000000000588947 */ /* 0x000fea0003800000 */
[----:B------:R-:W-:Y:S01]  /*0950*/  ISETP.NE.AND P0, PT, R19, RZ, PT ;  /* 0x000000ff1300720c */ /* 0x000fe20003f05270 */
[----:B------:R-:W-:-:S12]  /*0960*/  IMAD.MOV.U32 R25, RZ, RZ, 0x1 ;  /* 0x00000001ff197424 */ /* 0x000fd800078e00ff */
[----:B------:R-:W-:Y:S05]  /*0970*/  @!P0 BRA `(.L_x_4965) ;  /* 0x0000000000708947 */ /* 0x000fea0003800000 */
[C---:B------:R-:W-:Y:S02]  /*0980*/  ISETP.GE.U32.AND P1, PT, R19.reuse, 0x2, PT ;  /* 0x000000021300780c */ /* 0x040fe40003f26070 */
[----:B------:R-:W-:-:S04]  /*0990*/  LOP3.LUT R16, R19, 0x1, RZ, 0xc0, !PT ;  /* 0x0000000113107812 */ /* 0x000fc800078ec0ff */
[----:B------:R-:W-:Y:S01]  /*09a0*/  ISETP.NE.U32.AND P0, PT, R16, 0x1, PT ;  /* 0x000000011000780c */ /* 0x000fe20003f05070 */
[----:B------:R-:W-:-:S03]  /*09b0*/  IMAD R16, R29, R29, RZ ;  /* 0x0000001d1d107224 */ /* 0x000fc600078e02ff */
[----:B------:R-:W-:-:S03]  /*09c0*/  SEL R25, R29, 0x1, !P0 ;  /* 0x000000011d197807 */ /* 0x000fc60004000000 */
[----:B------:R-:W-:Y:S06]  /*09d0*/  @!P1 BRA `(.L_x_4965) ;  /* 0x0000000000589947 */ /* 0x000fec0003800000 */
[----:B------:R-:W-:Y:S01]  /*09e0*/  BSSY.RECONVERGENT B1, `(.L_x_4966) ;  /* 0x000000b000017945 */ /* 0x000fe20003800200 */
[----:B------:R-:W-:Y:S01]  /*09f0*/  SHF.R.U32.HI R19, RZ, 0x1, R19 ;  /* 0x00000001ff137819 */ /* 0x000fe20000011613 */
[----:B------:R-:W-:-:S07]  /*0a00*/  IMAD.MOV.U32 R20, RZ, RZ, R16 ;  /* 0x000000ffff147224 */ /* 0x000fce00078e0010 */
.L_x_4967:
[C---:B------:R-:W-:Y:S02]  /*0a10*/  ISETP.GE.U32.AND P1, PT, R19.reuse, 0x2, PT ;  /* 0x000000021300780c */ /* 0x040fe40003f26070 */
[----:B------:R-:W-:Y:S02]  /*0a20*/  LOP3.LUT R16, R19, 0x1, RZ, 0xc0, !PT ;  /* 0x0000000113107812 */ /* 0x000fe400078ec0ff */
[----:B------:R-:W-:Y:S02]  /*0a30*/  SHF.R.U32.HI R19, RZ, 0x1, R19 ;  /* 0x00000001ff137819 */ /* 0x000fe40000011613 */
[----:B------:R-:W-:-:S04]  /*0a40*/  ISETP.NE.U32.AND P0, PT, R16, 0x1, PT ;  /* 0x000000011000780c */ /* 0x000fc80003f05070 */
[C---:B------:R-:W-:Y:S01]  /*0a50*/  SEL R16, R20.reuse, 0x1, !P0 ;  /* 0x0000000114107807 */ /* 0x040fe20004000000 */
[----:B------:R-:W-:-:S04]  /*0a60*/  IMAD R20, R20, R20, RZ ;  /* 0x0000001414147224 */ /* 0x000fc800078e02ff */
[----:B------:R-:W-:Y:S01]  /*0a70*/  IMAD R25, R16, R25, RZ ;  /* 0x0000001910197224 */ /* 0x000fe200078e02ff */
[----:B------:R-:W-:Y:S06]  /*0a80*/  @P1 BRA `(.L_x_4967) ;  /* 0xfffffffc00e01947 */ /* 0x000fec000383ffff */
[----:B------:R-:W-:Y:S05]  /*0a90*/  BSYNC.RECONVERGENT B1 ;  /* 0x0000000000017941 */ /* 0x000fea0003800200 */
.L_x_4966:
[----:B------:R-:W-:Y:S05]  /*0aa0*/  BRA `(.L_x_4965) ;  /* 0x0000000000247947 */ /* 0x000fea0003800000 */
.L_x_4964:
        /* <DEDUP_REMOVED lines=9> */
.L_x_4965:
[----:B------:R-:W-:Y:S05]  /*0b40*/  BSYNC.RECONVERGENT B0 ;  /* 0x0000000000007941 */ /* 0x000fea0003800200 */
.L_x_4963:
[----:B------:R-:W-:Y:S01]  /*0b50*/  IMAD R18, R18, UR6, RZ ;  /* 0x0000000612127c24 */ /* 0x000fe2000f8e02ff */
[----:B------:R-:W-:Y:S04]  /*0b60*/  BSSY.RECONVERGENT B0, `(.L_x_4968) ;  /* 0x0000022000007945 */ /* 0x000fe80003800200 */
[----:B------:R-:W-:-:S13]  /*0b70*/  ISETP.GE.AND P0, PT, R18, RZ, PT ;  /* 0x000000ff1200720c */ /* 0x000fda0003f06270 */
[----:B------:R-:W-:Y:S05]  /*0b80*/  @!P0 BRA `(.L_x_4969) ;  /* 0x0000000000588947 */ /* 0x000fea0003800000 */
[----:B------:R-:W-:Y:S01]  /*0b90*/  ISETP.NE.AND P0, PT, R18, RZ, PT ;  /* 0x000000ff1200720c */ /* 0x000fe20003f05270 */
[----:B------:R-:W-:Y:S01]  /*0ba0*/  BSSY.RECONVERGENT B1, `(.L_x_4970) ;  /* 0x0000013000017945 */ /* 0x000fe20003800200 */
[----:B------:R-:W-:-:S11]  /*0bb0*/  IMAD.MOV.U32 R29, RZ, RZ, 0x1 ;  /* 0x00000001ff1d7424 */ /* 0x000fd600078e00ff */
[----:B------:R-:W-:Y:S05]  /*0bc0*/  @!P0 BRA `(.L_x_4971) ;  /* 0x0000000000408947 */ /* 0x000fea0003800000 */
[C---:B------:R-:W-:Y:S02]  /*0bd0*/  ISETP.GE.U32.AND P1, PT, R18.reuse, 0x2, PT ;  /* 0x000000021200780c */ /* 0x040fe40003f26070 */
[----:B------:R-:W-:-:S04]  /*0be0*/  LOP3.LUT R16, R18, 0x1, RZ, 0xc0, !PT ;  /* 0x0000000112107812 */ /* 0x000fc800078ec0ff */
[----:B------:R-:W-:Y:S01]  /*0bf0*/  ISETP.NE.U32.AND P0, PT, R16, 0x1, PT ;  /* 0x000000011000780c */ /* 0x000fe20003f05070 */
[----:B------:R-:W-:-:S03]  /*0c00*/  IMAD R16, R17, R17, RZ ;  /* 0x0000001111107224 */ /* 0x000fc600078e02ff */
[----:B------:R-:W-:-:S03]  /*0c10*/  SEL R29, R17, 0x1, !P0 ;  /* 0x00000001111d7807 */ /* 0x000fc60004000000 */
[----:B------:R-:W-:Y:S06]  /*0c20*/  @!P1 BRA `(.L_x_4971) ;  /* 0x0000000000289947 */ /* 0x000fec0003800000 */
[----:B------:R-:W-:Y:S01]  /*0c30*/  SHF.R.U32.HI R17, RZ, 0x1, R18 ;  /* 0x00000001ff117819 */ /* 0x000fe20000011612 */
[----:B------:R-:W-:-:S07]  /*0c40*/  IMAD.MOV.U32 R18, RZ, RZ, R16 ;  /* 0x000000ffff127224 */ /* 0x000fce00078e0010 */
.L_x_4972:
        /* <DEDUP_REMOVED lines=8> */
.L_x_4971:
[----:B------:R-:W-:Y:S05]  /*0cd0*/  BSYNC.RECONVERGENT B1 ;  /* 0x0000000000017941 */ /* 0x000fea0003800200 */
.L_x_4970:
[----:B------:R-:W-:Y:S05]  /*0ce0*/  BRA `(.L_x_4973) ;  /* 0x0000000000247947 */ /* 0x000fea0003800000 */
.L_x_4969:
        /* <DEDUP_REMOVED lines=9> */
.L_x_4973:
[----:B------:R-:W-:Y:S05]  /*0d80*/  BSYNC.RECONVERGENT B0 ;  /* 0x0000000000007941 */ /* 0x000fea0003800200 */
.L_x_4968:
[----:B------:R-:W-:Y:S01]  /*0d90*/  VIADD R17, R3, UR4 ;  /* 0x0000000403117c36 */ /* 0x000fe20008000000 */
[-C--:B------:R-:W-:Y:S01]  /*0da0*/  ISETP.GE.U32.AND P1, PT, R7, R4.reuse, PT ;  /* 0x000000040700720c */ /* 0x080fe20003f26070 */
[----:B------:R-:W0:Y:S01]  /*0db0*/  LDCU UR6, c[0x0][0x360] ;  /* 0x00006c00ff0677ac */ /* 0x000e220008000800 */
[-C--:B------:R-:W-:Y:S02]  /*0dc0*/  ISETP.GE.U32.AND P2, PT, R9, R4.reuse, PT ;  /* 0x000000040900720c */ /* 0x080fe40003f46070 */
[-C--:B------:R-:W-:Y:S02]  /*0dd0*/  ISETP.GE.U32.AND P0, PT, R17, R4.reuse, PT ;  /* 0x000000041100720c */ /* 0x080fe40003f06070 */
[----:B------:R-:W-:Y:S02]  /*0de0*/  ISETP.GE.U32.AND P3, PT, R27, R4, PT ;  /* 0x000000041b00720c */ /* 0x000fe40003f66070 */
[-C--:B------:R-:W-:Y:S02]  /*0df0*/  ISETP.GE.U32.AND.EX P0, PT, R6, R5.reuse, PT, P0 ;  /* 0x000000050600720c */ /* 0x080fe40003f06100 */
[----:B------:R-:W-:-:S02]  /*0e00*/  ISETP.GE.U32.AND.EX P1, PT, R8, R5, PT, P1 ;  /* 0x000000050800720c */ /* 0x000fc40003f26110 */
[-C--:B------:R-:W-:Y:S02]  /*0e10*/  ISETP.GE.U32.AND.EX P2, PT, R26, R5.reuse, PT, P2 ;  /* 0x000000051a00720c */ /* 0x080fe40003f46120 */
[----:B------:R-:W-:Y:S01]  /*0e20*/  ISETP.GE.U32.AND.EX P3, PT, R0, R5, PT, P3 ;  /* 0x000000050000720c */ /* 0x000fe20003f66130 */
[----:B0-----:R-:W-:-:S06]  /*0e30*/  ULEA UR4, UP0, UR6, UR4, 0x2 ;  /* 0x0000000406047291 */ /* 0x001fcc000f8010ff */
[----:B------:R-:W-:Y:S01]  /*0e40*/  @!P0 LEA R16, P4, R17, R10, 0x2 ;  /* 0x0000000a11108211 */ /* 0x000fe200078810ff */
[----:B------:R-:W-:-:S03]  /*0e50*/  UIADD3.X UR5, UPT, UPT, URZ, UR5, URZ, UP0, !UPT ;  /* 0x00000005ff057290 */ /* 0x000fc600087fe4ff */
[-C--:B------:R-:W-:Y:S02]  /*0e60*/  @!P0 LEA.HI.X R17, R17, R11.reuse, R6, 0x2, P4 ;  /* 0x0000000b11118211 */ /* 0x080fe400020f1406 */
[-C--:B------:R-:W-:Y:S02]  /*0e70*/  @!P1 LEA R20, P4, R7, R10.reuse, 0x2 ;  /* 0x0000000a07149211 */ /* 0x080fe400078810ff */
[-C--:B------:R-:W-:Y:S01]  /*0e80*/  @!P2 LEA R18, P5, R9, R10.reuse, 0x2 ;  /* 0x0000000a0912a211 */ /* 0x080fe200078a10ff */
[----:B------:R2:W-:Y:S01]  /*0e90*/  @!P0 STG.E desc[UR8][R16.64], R23 ;  /* 0x0000001710008986 */ /* 0x0005e2000c101908 */
[----:B------:R-:W-:Y:S02]  /*0ea0*/  @!P3 LEA R6, P6, R27, R10, 0x2 ;  /* 0x0000000a1b06b211 */ /* 0x000fe400078c10ff */
[-C--:B------:R-:W-:Y:S02]  /*0eb0*/  @!P1 LEA.HI.X R21, R7, R11.reuse, R8, 0x2, P4 ;  /* 0x0000000b07159211 */ /* 0x080fe400020f1408 */
[----:B------:R-:W-:-:S02]  /*0ec0*/  @!P2 LEA.HI.X R19, R9, R11, R26, 0x2, P5 ;  /* 0x0000000b0913a211 */ /* 0x000fc400028f141a */
[----:B------:R-:W-:Y:S01]  /*0ed0*/  @!P3 LEA.HI.X R7, R27, R11, R0, 0x2, P6 ;  /* 0x0000000b1b07b211 */ /* 0x000fe200030f1400 */
[----:B------:R2:W-:Y:S01]  /*0ee0*/  @!P1 STG.E desc[UR8][R20.64], R2 ;  /* 0x0000000214009986 */ /* 0x0005e2000c101908 */
[----:B------:R-:W-:Y:S01]  /*0ef0*/  IMAD.U32 R0, RZ, RZ, UR5 ;  /* 0x00000005ff007e24 */ /* 0x000fe2000f8e00ff */
[----:B------:R-:W-:Y:S02]  /*0f00*/  ISETP.LE.U32.AND P0, PT, R4, UR4, PT ;  /* 0x0000000404007c0c */ /* 0x000fe4000bf03070 */
[----:B------:R2:W-:Y:S02]  /*0f10*/  @!P2 STG.E desc[UR8][R18.64], R25 ;  /* 0x000000191200a986 */ /* 0x0005e4000c101908 */
[----:B------:R-:W-:Y:S02]  /*0f20*/  ISETP.GE.U32.AND.EX P0, PT, R0, R5, PT, P0 ;  /* 0x000000050000720c */ /* 0x000fe40003f06100 */
[----:B------:R2:W-:Y:S11]  /*0f30*/  @!P3 STG.E desc[UR8][R6.64], R29 ;  /* 0x0000001d0600b986 */ /* 0x0005f6000c101908 */
[----:B------:R-:W-:Y:S05]  /*0f40*/  @!P0 BRA `(.L_x_4974) ;  /* 0xfffffff000b48947 */ /* 0x000fea000383ffff */
[----:B------:R-:W-:Y:S05]  /*0f50*/  EXIT ;  /* 0x000000000000794d */ /* 0x000fea0003800000 */
.L_x_4950:
[----:B------:R-:W0:Y:S02]  /*0f60*/  S2R R3, SR_TID.X ;  /* 0x0000000000037919 */ /* 0x000e240000002100 */
[----:B0-----:R-:W-:-:S03]  /*0f70*/  IMAD.WIDE.U32 R4, R3, 0x4, RZ ;  /* 0x0000000403047825 */ /* 0x001fc600078e00ff */
[----:B------:R-:W-:-:S04]  /*0f80*/  ISETP.GE.U32.AND P0, PT, R4, R0, PT ;  /* 0x000000000400720c */ /* 0x000fc80003f06070 */
[----:B------:R-:W-:-:S13]  /*0f90*/  ISETP.GE.AND.EX P0, PT, R5, R2, PT, P0 ;  /* 0x000000020500720c */ /* 0x000fda0003f06300 */
[----:B------:R-:W-:Y:S05]  /*0fa0*/  @P0 EXIT ;  /* 0x000000000000094d */ /* 0x000fea0003800000 */
[----:B------:R-:W-:Y:S01]  /*0fb0*/  IMAD.MOV.U32 R8, RZ, RZ, RZ ;  /* 0x000000ffff087224 */ /* 0x000fe200078e00ff */
[----:B------:R-:W0:Y:S06]  /*0fc0*/  LDCU UR4, c[0x0][0x360] ;  /* 0x00006c00ff0477ac */ /* 0x000e2c0008000800 */
.L_x_4999:
[C---:B------:R-:W-:Y:S01]  /*0fd0*/  IMAD.SHL.U32 R21, R3.reuse, 0x10, RZ ;  /* 0x0000001003157824 */ /* 0x040fe200078e00ff */
[----:B------:R-:W-:Y:S01]  /*0fe0*/  SHF.L.U64.HI R9, R3, 0x4, R8 ;  /* 0x0000000403097819 */ /* 0x000fe20000010208 */
[----:B------:R-:W1:Y:S03]  /*0ff0*/  LDC R20, c[0x0][0xfcc] ;  /* 0x0003f300ff147b82 */ /* 0x000e660000000800 */
[----:B------:R-:W-:-:S05]  /*1000*/  IADD3 R16, P0, PT, R12, R21, RZ ;  /* 0x000000150c107210 */ /* 0x000fca0007f1e0ff */
[----:B------:R-:W-:-:S06]  /*1010*/  IMAD.X R17, R13, 0x1, R9, P0 ;  /* 0x000000010d117824 */ /* 0x000fcc00000e0609 */
[----:B------:R-:W1:Y:S01]  /*1020*/  LDG.E.128 R16, desc[UR8][R16.64] ;  /* 0x0000000810107981 */ /* 0x000e62000c1e1d00 */
[----:B------:R-:W-:-:S05]  /*1030*/  IADD3 R6, P0, PT, R14, R21, RZ ;  /* 0x000000150e067210 */ /* 0x000fca0007f1e0ff */
[----:B------:R-:W-:-:S06]  /*1040*/  IMAD.X R7, R15, 0x1, R9, P0 ;  /* 0x000000010f077824 */ /* 0x000fcc00000e0609 */
[----:B------:R-:W5:Y:S01]  /*1050*/  LDG.E.128 R4, desc[UR8][R6.64] ;  /* 0x0000000806047981 */ /* 0x000f62000c1e1d00 */
[----:B------:R-:W-:Y:S01]  /*1060*/  BSSY.RECONVERGENT B0, `(.L_x_4975) ;  /* 0x000001c000007945 */ /* 0x000fe20003800200 */
[----:B-1----:R-:W-:-:S05]  /*1070*/  IMAD R22, R16, R20, RZ ;  /* 0x0000001410167224 */ /* 0x002fca00078e02ff */
[----:B------:R-:W-:-:S13]  /*1080*/  ISETP.GE.AND P0, PT, R22, RZ, PT ;  /* 0x000000ff1600720c */ /* 0x000fda0003f06270 */
[----:B------:R-:W-:Y:S05]  /*1090*/  @!P0 BRA `(.L_x_4976) ;  /* 0x00000000003c8947 */ /* 0x000fea0003800000 */
[----:B------:R-:W-:Y:S01]  /*10a0*/  ISETP.NE.AND P0, PT, R22, RZ, PT ;  /* 0x000000ff1600720c */ /* 0x000fe20003f05270 */
[----:B------:R-:W-:Y:S01]  /*10b0*/  BSSY.RECONVERGENT B1, `(.L_x_4977) ;  /* 0x000000c000017945 */ /* 0x000fe20003800200 */
[----:B------:R-:W-:-:S11]  /*10c0*/  IMAD.MOV.U32 R16, RZ, RZ, 0x1 ;  /* 0x00000001ff107424 */ /* 0x000fd600078e00ff */
[----:B------:R-:W-:Y:S05]  /*10d0*/  @!P0 BRA `(.L_x_4978) ;  /* 0x0000000000248947 */ /* 0x000fea0003800000 */
[----:B------:R-:W-:-:S07]  /*10e0*/  IMAD.MOV.U32 R16, RZ, RZ, 0x1 ;  /* 0x00000001ff107424 */ /* 0x000fce00078e00ff */
.L_x_4979:
[C---:B------:R-:W-:Y:S02]  /*10f0*/  ISETP.GT.U32.AND P1, PT, R22.reuse, 0x1, PT ;  /* 0x000000011600780c */ /* 0x040fe40003f24070 */
[----:B------:R-:W-:Y:S02]  /*1100*/  LOP3.LUT R23, R22, 0x1, RZ, 0xc0, !PT ;  /* 0x0000000116177812 */ /* 0x000fe400078ec0ff */
[----:B------:R-:W-:Y:S02]  /*1110*/  SHF.R.U32.HI R22, RZ, 0x1, R22 ;  /* 0x00000001ff167819 */ /* 0x000fe40000011616 */
[----:B------:R-:W-:-:S04]  /*1120*/  ISETP.NE.U32.AND P0, PT, R23, 0x1, PT ;  /* 0x000000011700780c */ /* 0x000fc80003f05070 */
[C---:B-----5:R-:W-:Y:S01]  /*1130*/  SEL R23, R4.reuse, 0x1, !P0 ;  /* 0x0000000104177807 */ /* 0x060fe20004000000 */
[----:B------:R-:W-:-:S04]  /*1140*/  IMAD R4, R4, R4, RZ ;  /* 0x0000000404047224 */ /* 0x000fc800078e02ff */
[----:B------:R-:W-:Y:S01]  /*1150*/  IMAD R16, R23, R16, RZ ;  /* 0x0000001017107224 */ /* 0x000fe200078e02ff */
[----:B------:R-:W-:Y:S06]  /*1160*/  @P1 BRA `(.L_x_4979) ;  /* 0xfffffffc00e01947 */ /* 0x000fec000383ffff */
.L_x_4978:
[----:B0-----:R-:W-:Y:S05]  /*1170*/  BSYNC.RECONVERGENT B1 ;  /* 0x0000000000017941 */ /* 0x001fea0003800200 */
.L_x_4977:
[----:B------:R-:W-:Y:S05]  /*1180*/  BRA `(.L_x_4980) ;  /* 0x0000000000247947 */ /* 0x000fea0003800000 */
.L_x_4976:
        /* <DEDUP_REMOVED lines=9> */
.L_x_4980:
[----:B0-----:R-:W-:Y:S05]  /*1220*/  BSYNC.RECONVERGENT B0 ;  /* 0x0000000000007941 */ /* 0x001fea0003800200 */
.L_x_4975:
[----:B------:R-:W-:Y:S01]  /*1230*/  IMAD R22, R17, R20, RZ ;  /* 0x0000001411167224 */ /* 0x000fe200078e02ff */
        /* <DEDUP_REMOVED lines=8> */
[----:B-----5:R-:W-:-:S04]  /*12c0*/  LOP3.LUT R4, R22, 0x1, RZ, 0xc0, !PT ;  /* 0x0000000116047812 */ /* 0x020fc800078ec0ff */
[----:B------:R-:W-:Y:S01]  /*12d0*/  ISETP.NE.U32.AND P0, PT, R4, 0x1, PT ;  /* 0x000000010400780c */ /* 0x000fe20003f05070 */
[----:B------:R-:W-:-:S03]  /*12e0*/  IMAD R4, R5, R5, RZ ;  /* 0x0000000505047224 */ /* 0x000fc600078e02ff */
[----:B------:R-:W-:-:S03]  /*12f0*/  SEL R17, R5, 0x1, !P0 ;  /* 0x0000000105117807 */ /* 0x000fc60004000000 */
[----:B------:R-:W-:Y:S06]  /*1300*/  @!P1 BRA `(.L_x_4984) ;  /* 0x0000000000289947 */ /* 0x000fec0003800000 */
[----:B------:R-:W-:Y:S01]  /*1310*/  SHF.R.U32.HI R5, RZ, 0x1, R22 ;  /* 0x00000001ff057819 */ /* 0x000fe20000011616 */
[----:B------:R-:W-:-:S07]  /*1320*/  IMAD.MOV.U32 R22, RZ, RZ, R4 ;  /* 0x000000ffff167224 */ /* 0x000fce00078e0004 */
.L_x_4985:
        /* <DEDUP_REMOVED lines=8> */
.L_x_4984:
[----:B------:R-:W-:Y:S05]  /*13b0*/  BSYNC.RECONVERGENT B1 ;  /* 0x0000000000017941 */ /* 0x000fea0003800200 */
.L_x_4983:
[----:B------:R-:W-:Y:S05]  /*13c0*/  BRA `(.L_x_4986) ;  /* 0x0000000000247947 */ /* 0x000fea0003800000 */
.L_x_4982:
        /* <DEDUP_REMOVED lines=9> */
.L_x_4986:
[----:B------:R-:W-:Y:S05]  /*1460*/  BSYNC.RECONVERGENT B0 ;  /* 0x0000000000007941 */ /* 0x000fea0003800200 */
.L_x_4981:
        /* <DEDUP_REMOVED lines=16> */
.L_x_4991:
[C---:B------:R-:W-:Y:S02]  /*1570*/  ISETP.GE.U32.AND P1, PT, R22.reuse, 0x2, PT ;  /* 0x000000021600780c */ /* 0x040fe40003f26070 */
[----:B------:R-:W-:-:S04]  /*1580*/  LOP3.LUT R4, R22, 0x1, RZ, 0xc0, !PT ;  /* 0x0000000116047812 */ /* 0x000fc800078ec0ff */
[----:B------:R-:W-:Y:S02]  /*1590*/  ISETP.NE.U32.AND P0, PT, R4, 0x1, PT ;  /* 0x000000010400780c */ /* 0x000fe40003f05070 */
[----:B------:R-:W-:Y:S02]  /*15a0*/  SHF.R.U32.HI R4, RZ, 0x1, R22 ;  /* 0x00000001ff047819 */ /* 0x000fe40000011616 */
[C---:B------:R-:W-:Y:S01]  /*15b0*/  SEL R5, R6.reuse, 0x1, !P0 ;  /* 0x0000000106057807 */ /* 0x040fe20004000000 */
[----:B------:R-:W-:Y:S02]  /*15c0*/  IMAD R6, R6, R6, RZ ;  /* 0x0000000606067224 */ /* 0x000fe400078e02ff */
[----:B------:R-:W-:Y:S02]  /*15d0*/  IMAD.MOV.U32 R22, RZ, RZ, R4 ;  /* 0x000000ffff167224 */ /* 0x000fe400078e0004 */
[----:B------:R-:W-:Y:S01]  /*15e0*/  IMAD R18, R5, R18, RZ ;  /* 0x0000001205127224 */ /* 0x000fe200078e02ff */
[----:B------:R-:W-:Y:S06]  /*15f0*/  @P1 BRA `(.L_x_4991) ;  /* 0xfffffffc00dc1947 */ /* 0x000fec000383ffff */
.L_x_4990:
[----:B------:R-:W-:Y:S05]  /*1600*/  BSYNC.RECONVERGENT B1 ;  /* 0x0000000000017941 */ /* 0x000fea0003800200 */
.L_x_4989:
[----:B------:R-:W-:Y:S05]  /*1610*/  BRA `(.L_x_4992) ;  /* 0x0000000000247947 */ /* 0x000fea0003800000 */
.L_x_4988:
        /* <DEDUP_REMOVED lines=9> */
.L_x_4992:
[----:B------:R-:W-:Y:S05]  /*16b0*/  BSYNC.RECONVERGENT B0 ;  /* 0x0000000000007941 */ /* 0x000fea0003800200 */
.L_x_4987:
[----:B-----5:R-:W-:Y:S01]  /*16c0*/  IMAD R5, R19, R20, RZ ;  /* 0x0000001413057224 */ /* 0x020fe200078e02ff */
        /* <DEDUP_REMOVED lines=15> */
.L_x_4997:
        /* <DEDUP_REMOVED lines=8> */
.L_x_4996:
[----:B------:R-:W-:Y:S05]  /*1840*/  BSYNC.RECONVERGENT B1 ;  /* 0x0000000000017941 */ /* 0x000fea0003800200 */
.L_x_4995:
[----:B------:R-:W-:Y:S05]  /*1850*/  BRA `(.L_x_4998) ;  /* 0x0000000000247947 */ /* 0x000fea0003800000 */
.L_x_4994:
        /* <DEDUP_REMOVED lines=9> */
.L_x_4998:
[----:B------:R-:W-:Y:S05]  /*18f0*/  BSYNC.RECONVERGENT B0 ;  /* 0x0000000000007941 */ /* 0x000fea0003800200 */
.L_x_4993:
[----:B------:R-:W-:-:S05]  /*1900*/  IADD3 R4, P0, PT, R10, R21, RZ ;  /* 0x000000150a047210 */ /* 0x000fca0007f1e0ff */
[----:B------:R-:W-:Y:S01]  /*1910*/  IMAD.X R5, R11, 0x1, R9, P0 ;  /* 0x000000010b057824 */ /* 0x000fe200000e0609 */
[----:B------:R-:W-:-:S04]  /*1920*/  IADD3 R3, P0, PT, R3, UR4, RZ ;  /* 0x0000000403037c10 */ /* 0x000fc8000ff1e0ff */
[----:B------:R1:W-:Y:S01]  /*1930*/  STG.E.128 desc[UR8][R4.64], R16 ;  /* 0x0000001004007986 */ /* 0x0003e2000c101d08 */
        /* <DEDUP_REMOVED lines=9> */
.L_x_5000:
        /* <DEDUP_REMOVED lines=11> */
.L_x_7895:


//--------------------- .text._ZN2at6native55_GLOBAL__N__de093ff9_22_ForeachBinaryOpList_cu_a911ec4325multi_tensor_apply_kernelINS1_18TensorListMetadataILi3EEENS1_24BinaryOpListAlphaFunctorIaLi3ELi2ELi2EEEJNS1_13power_functorIaEEaEEEvT_T0_DpT1_ --------------------------
	.section	.text._ZN2at6native55_GLOBAL__N__de093ff9_22_ForeachBinaryOpList_cu_a911ec4325multi_tensor_apply_kernelINS1_18TensorListMetadataILi3EEENS1_24BinaryOpListAlphaFunctorIaLi3ELi2ELi2EEEJNS1_13power_functorIaEEaEEEvT_T0_DpT1_,"ax",@progbits
	.align	128
.text._ZN2at6native55_GLOBAL__N__de093ff9_22_ForeachBinaryOpList_cu_a911ec4325multi_tensor_apply_kernelINS1_18TensorListMetadataILi3EEENS1_24BinaryOpListAlphaFunctorIaLi3ELi2ELi2EEEJNS1_13power_functorIaEEaEEEvT_T0_DpT1_:
        .type           _ZN2at6native55_GLOBAL__N__de093ff9_22_ForeachBinaryOpList_cu_a911ec4325multi_tensor_apply_kernelINS1_18TensorListMetadataILi3EEENS1_24BinaryOpListAlphaFunctorIaLi3ELi2ELi2EEEJNS1_13power_functorIaEEaEEEvT_T0_DpT1_,@function
        .size           _ZN2at6native55_GLOBAL__N__de093ff9_22_ForeachBinaryOpList_cu_a911ec4325multi_tensor_apply_kernelINS1_18TensorListMetadataILi3EEENS1_24BinaryOpListAlphaFunctorIaLi3ELi2ELi2EEEJNS1_13power_functorIaEEaEEEvT_T0_DpT1_,(.L_x_7896 - _ZN2at6native55_GLOBAL__N__de093ff9_22_ForeachBinaryOpList_cu_a911ec4325multi_tensor_apply_kernelINS1_18TensorListMetadataILi3EEENS1_24BinaryOpListAlphaFunctorIaLi3ELi2ELi2EEEJNS1_13power_functorIaEEaEEEvT_T0_DpT1_)
        .other          _ZN2at6native55_GLOBAL__N__de093ff9_22_ForeachBinaryOpList_cu_a911ec4325multi_tensor_apply_kernelINS1_18TensorListMetadataILi3EEENS1_24BinaryOpListAlphaFunctorIaLi3ELi2ELi2EEEJNS1_13power_functorIaEEaEEEvT_T0_DpT1_,@"STO_CUDA_ENTRY STV_DEFAULT"
_ZN2at6native55_GLOBAL__N__de093ff9_22_ForeachBinaryOpList_cu_a911ec4325multi_tensor_apply_kernelINS1_18TensorListMetadataILi3EEENS1_24BinaryOpListAlphaFunctorIaLi3ELi2ELi2EEEJNS1_13power_functorIaEEaEEEvT_T0_DpT1_:
        /* <DEDUP_REMOVED lines=11> */
[----:B--2---:R-:W-:-:S04]  /*00b0*/  UIMAD.WIDE UR4, UR5, 0x10000, URZ ;  /* 0x00010000050478a5 */ /* 0x004fc8000f8e02ff */
[----:B0-----:R-:W-:Y:S02]  /*00c0*/  UIADD3 UR18, UP1, UPT, UR4, UR10, URZ ;  /* 0x0000000a04127290 */ /* 0x001fe4000ff3e0ff */
[----:B---3--:R-:W-:Y:S02]  /*00d0*/  UIADD3 UR17, UP2, UPT, UR4, UR12, URZ ;  /* 0x0000000c04117290 */ /* 0x008fe4000ff5e0ff */
[----:B------:R-:W-:Y:S02]  /*00e0*/  UIADD3.X UR10, UPT, UPT, UR5, UR11, URZ, UP1, !UPT ;  /* 0x0000000b050a7290 */ /* 0x000fe40008ffe4ff */
[----:B----4-:R-:W-:Y:S02]  /*00f0*/  UIADD3 UR19, UP0, UPT, UR4, UR8, URZ ;  /* 0x0000000804137290 */ /* 0x010fe4000ff1e0ff */
[----:B------:R-:W-:Y:S02]  /*0100*/  UIADD3.X UR12, UPT, UPT, UR5, UR13, URZ, UP2, !UPT ;  /* 0x0000000d050c7290 */ /* 0x000fe400097fe4ff */
[----:B-----5:R-:W-:-:S02]  /*0110*/  UIADD3 UR16, UP3, UPT, -UR4, UR6, URZ ;  /* 0x0000000604107290 */ /* 0x020fc4000ff7e1ff */
[----:B------:R-:W-:Y:S02]  /*0120*/  ULOP3.LUT UR4, UR18, UR6, UR17, 0xfe, !UPT ;  /* 0x0000000612047292 */ /* 0x000fe4000f8efe11 */
[----:B------:R-:W-:Y:S02]  /*0130*/  UIADD3.X UR8, UPT, UPT, UR5, UR9, URZ, UP0, !UPT ;  /* 0x0000000905087290 */ /* 0x000fe400087fe4ff */
[----:B------:R-:W-:Y:S02]  /*0140*/  ULOP3.LUT UP0, URZ, UR4, 0x3, UR19, 0xc8, !UPT ;  /* 0x0000000304ff7892 */ /* 0x000fe4000f80c813 */
[----:B------:R-:W-:-:S07]  /*0150*/  UIADD3.X UR6, UPT, UPT, ~UR5, UR7, URZ, UP3, !UPT ;  /* 0x0000000705067290 */ /* 0x000fce0009ffe5ff */
        /* <DEDUP_REMOVED lines=9> */
[----:B------:R-:W-:Y:S01]  /*01f0*/  UMOV UR4, URZ ;  /* 0x000000ff00047c82 */ /* 0x000fe20008000000 */
[----:B------:R-:W-:Y:S02]  /*0200*/  UMOV UR5, URZ ;  /* 0x000000ff00057c82 */ /* 0x000fe40008000000 */
[----:B------:R-:W-:Y:S02]  /*0210*/  USEL UR9, UR16, 0x10000, UP0 ;  /* 0x0001000010097887 */ /* 0x000fe40008000000 */
[----:B------:R-:W-:-:S12]  /*0220*/  USEL UR11, UR6, URZ, UP0 ;  /* 0x000000ff060b7287 */ /* 0x000fd80008000000 */
.L_x_5025:
[----:B0-2---:R-:W-:Y:S02]  /*0230*/  IADD3 R20, P0, PT, R23, UR4, RZ ;  /* 0x0000000417147c10 */ /* 0x005fe4000ff1e0ff */
[----:B------:R-:W-:Y:S02]  /*0240*/  PRMT R22, RZ, 0x7610, R22 ;  /* 0x00007610ff167816 */ /* 0x000fe40000000016 */
[C---:B------:R-:W-:Y:S01]  /*0250*/  ISETP.GE.U32.AND P1, PT, R20.reuse, UR9, PT ;  /* 0x0000000914007c0c */ /* 0x040fe2000bf26070 */
[----:B------:R-:W-:Y:S01]  /*0260*/  IMAD.X R26, RZ, RZ, UR5, P0 ;  /* 0x00000005ff1a7e24 */ /* 0x000fe200080e06ff */
[----:B-1----:R-:W-:Y:S02]  /*0270*/  IADD3 R16, P2, PT, R20, UR7, RZ ;  /* 0x0000000714107c10 */ /* 0x002fe4000ff5e0ff */
[----:B------:R-:W-:Y:S02]  /*0280*/  PRMT R19, RZ, 0x7610, R19 ;  /* 0x00007610ff137816 */ /* 0x000fe40000000013 */
[----:B------:R-:W-:Y:S01]  /*0290*/  ISETP.GE.U32.AND.EX P1, PT, R26, UR11, PT, P1 ;  /* 0x0000000b1a007c0c */ /* 0x000fe2000bf26110 */
[----:B------:R-:W-:Y:S01]  /*02a0*/  IMAD.X R25, RZ, RZ, R26, P2 ;  /* 0x000000ffff197224 */ /* 0x000fe200010e061a */
[----:B------:R-:W-:-:S02]  /*02b0*/  ISETP.GE.U32.AND P0, PT, R16, UR9, PT ;  /* 0x0000000910007c0c */ /* 0x000fc4000bf06070 */
[----:B------:R-:W-:Y:S02]  /*02c0*/  IADD3 R15, P5, PT, R16, UR7, RZ ;  /* 0x00000007100f7c10 */ /* 0x000fe4000ffbe0ff */
[----:B------:R-:W-:Y:S02]  /*02d0*/  ISETP.GE.U32.AND.EX P0, PT, R25, UR11, PT, P0 ;  /* 0x0000000b19007c0c */ /* 0x000fe4000bf06100 */
[----:B------:R-:W-:Y:S01]  /*02e0*/  ISETP.GE.U32.AND P2, PT, R15, UR9, PT ;  /* 0x000000090f007c0c */ /* 0x000fe2000bf46070 */
[----:B------:R-:W-:-:S04]  /*02f0*/  IMAD.X R24, RZ, RZ, R25, P5 ;  /* 0x000000ffff187224 */ /* 0x000fc800028e0619 */
[C---:B------:R-:W-:Y:S02]  /*0300*/  @!P1 IADD3 R2, P4, PT, R20.reuse, UR18, RZ ;  /* 0x0000001214029c10 */ /* 0x040fe4000ff9e0ff */
[----:B------:R-:W-:Y:S02]  /*0310*/  @!P1 IADD3 R4, P3, PT, R20, UR19, RZ ;  /* 0x0000001314049c10 */ /* 0x000fe4000ff7e0ff */
[C---:B------:R-:W-:Y:S02]  /*0320*/  @!P1 IADD3.X R3, PT, PT, R26.reuse, UR10, RZ, P4, !PT ;  /* 0x0000000a1a039c10 */ /* 0x040fe4000a7fe4ff */
[----:B------:R-:W-:Y:S02]  /*0330*/  @!P1 IADD3.X R5, PT, PT, R26, UR8, RZ, P3, !PT ;  /* 0x000000081a059c10 */ /* 0x000fe40009ffe4ff */
[----:B------:R-:W-:Y:S01]  /*0340*/  IADD3 R14, P4, PT, R15, UR7, RZ ;  /* 0x000000070f0e7c10 */ /* 0x000fe2000ff9e0ff */
[----:B------:R0:W2:Y:S01]  /*0350*/  @!P1 LDG.E.U8 R22, desc[UR14][R2.64] ;  /* 0x0000000e02169981 */ /* 0x0000a2000c1e1100 */
[----:B------:R-:W-:-:S03]  /*0360*/  ISETP.GE.U32.AND.EX P2, PT, R24, UR11, PT, P2 ;  /* 0x0000000b18007c0c */ /* 0x000fc6000bf46120 */
[----:B------:R1:W5:Y:S01]  /*0370*/  @!P1 LDG.E.U8 R19, desc[UR14][R4.64] ;  /* 0x0000000e04139981 */ /* 0x000362000c1e1100 */
[----:B------:R-:W-:Y:S01]  /*0380*/  IMAD.X R0, RZ, RZ, R24, P4 ;  /* 0x000000ffff007224 */ /* 0x000fe200020e0618 */
[----:B------:R-:W-:Y:S02]  /*0390*/  ISETP.GE.U32.AND P1, PT, R14, UR9, PT ;  /* 0x000000090e007c0c */ /* 0x000fe4000bf26070 */
[C---:B------:R-:W-:Y:S02]  /*03a0*/  @!P0 IADD3 R12, P3, PT, R16.reuse, UR19, RZ ;  /* 0x00000013100c8c10 */ /* 0x040fe4000ff7e0ff */
[----:B------:R-:W-:Y:S02]  /*03b0*/  @!P0 IADD3 R6, P4, PT, R16, UR18, RZ ;  /* 0x0000001210068c10 */ /* 0x000fe4000ff9e0ff */
[----:B------:R-:W-:Y:S02]  /*03c0*/  ISETP.GE.U32.AND.EX P1, PT, R0, UR11, PT, P1 ;  /* 0x0000000b00007c0c */ /* 0x000fe4000bf26110 */
[----:B------:R-:W-:-:S02]  /*03d0*/  PRMT R18, RZ, 0x7610, R18 ;  /* 0x00007610ff127816 */ /* 0x000fc40000000012 */
[----:B------:R-:W-:Y:S02]  /*03e0*/  PRMT R17, RZ, 0x7610, R17 ;  /* 0x00007610ff117816 */ /* 0x000fe40000000011 */
[C---:B------:R-:W-:Y:S02]  /*03f0*/  @!P0 IADD3.X R13, PT, PT, R25.reuse, UR8, RZ, P3, !PT ;  /* 0x00000008190d8c10 */ /* 0x040fe40009ffe4ff */
[----:B------:R-:W-:Y:S02]  /*0400*/  @!P0 IADD3.X R7, PT, PT, R25, UR10, RZ, P4, !PT ;  /* 0x0000000a19078c10 */ /* 0x000fe4000a7fe4ff */
[C---:B0-----:R-:W-:Y:S01]  /*0410*/  @!P2 IADD3 R2, P3, PT, R15.reuse, UR19, RZ ;  /* 0x000000130f02ac10 */ /* 0x041fe2000ff7e0ff */
[----:B------:R0:W5:Y:S04]  /*0420*/  @!P0 LDG.E.U8 R18, desc[UR14][R12.64] ;  /* 0x0000000e0c128981 */ /* 0x000168000c1e1100 */
[----:B------:R-:W5:Y:S01]  /*0430*/  @!P0 LDG.E.U8 R17, desc[UR14][R6.64] ;  /* 0x0000000e06118981 */ /* 0x000f62000c1e1100 */
[----:B-1----:R-:W-:-:S02]  /*0440*/  @!P2 IADD3 R4, P0, PT, R15, UR18, RZ ;  /* 0x000000120f04ac10 */ /* 0x002fc4000ff1e0ff */
[C---:B------:R-:W-:Y:S02]  /*0450*/  @!P2 IADD3.X R3, PT, PT, R24.reuse, UR8, RZ, P3, !PT ;  /* 0x000000081803ac10 */ /* 0x040fe40009ffe4ff */
[----:B------:R-:W-:Y:S02]  /*0460*/  @!P2 IADD3.X R5, PT, PT, R24, UR10, RZ, P0, !PT ;  /* 0x0000000a1805ac10 */ /* 0x000fe400087fe4ff */
[C---:B------:R-:W-:Y:S02]  /*0470*/  @!P1 IADD3 R8, P3, PT, R14.reuse, UR19, RZ ;  /* 0x000000130e089c10 */ /* 0x040fe4000ff7e0ff */
[----:B------:R-:W-:Y:S02]  /*0480*/  @!P1 IADD3 R10, P0, PT, R14, UR18, RZ ;  /* 0x000000120e0a9c10 */ /* 0x000fe4000ff1e0ff */
[----:B------:R-:W-:Y:S02]  /*0490*/  PRMT R27, RZ, 0x7610, R27 ;  /* 0x00007610ff1b7816 */ /* 0x000fe4000000001b */
[----:B0-----:R-:W-:-:S02]  /*04a0*/  PRMT R12, RZ, 0x7610, R12 ;  /* 0x00007610ff0c7816 */ /* 0x001fc4000000000c */
[C---:B------:R-:W-:Y:S02]  /*04b0*/  @!P1 IADD3.X R9, PT, PT, R0.reuse, UR8, RZ, P3, !PT ;  /* 0x0000000800099c10 */ /* 0x040fe40009ffe4ff */
[----:B------:R-:W-:-:S03]  /*04c0*/  @!P1 IADD3.X R11, PT, PT, R0, UR10, RZ, P0, !PT ;  /* 0x0000000a000b9c10 */ /* 0x000fc600087fe4ff */
[----:B------:R-:W5:Y:S04]  /*04d0*/  @!P1 LDG.E.U8 R27, desc[UR14][R8.64] ;  /* 0x0000000e081b9981 */ /* 0x000f68000c1e1100 */
[----:B------:R-:W5:Y:S01]  /*04e0*/  @!P1 LDG.E.U8 R12, desc[UR14][R10.64] ;  /* 0x0000000e0a0c9981 */ /* 0x000f62000c1e1100 */
[----:B------:R-:W0:Y:S01]  /*04f0*/  LDCU.S8 UR6, c[0x0][0xfca] ;  /* 0x0001f940ff0677ac */ /* 0x000e220008000200 */
[----:B------:R-:W-:-:S06]  /*0500*/  PRMT R21, RZ, 0x7610, R21 ;  /* 0x00007610ff157816 */ /* 0x000fcc0000000015 */
[----:B------:R2:W5:Y:S01]  /*0510*/  @!P2 LDG.E.U8 R21, desc[UR14][R2.64] ;  /* 0x0000000e0215a981 */ /* 0x000562000c1e1100 */
[----:B------:R-:W-:Y:S01]  /*0520*/  PRMT R28, RZ, 0x7610, R28 ;  /* 0x00007610ff1c7816 */ /* 0x000fe2000000001c */
[----:B------:R-:W-:Y:S05]  /*0530*/  BSSY.RECONVERGENT B0, `(.L_x_5002) ;  /* 0x0000035000007945 */ /* 0x000fea0003800200 */
[----:B------:R1:W5:Y:S01]  /*0540*/  @!P2 LDG.E.U8 R28, desc[UR14][R4.64] ;  /* 0x0000000e041ca981 */ /* 0x000362000c1e1100 */
[----:B--2---:R-:W-:-:S05]  /*0550*/  PRMT R2, R22, 0x9910, RZ ;  /* 0x0000991016027816 */ /* 0x004fca00000000ff */
[----:B0-----:R-:W-:-:S05]  /*0560*/  IMAD R2, R2, UR6, RZ ;  /* 0x0000000602027c24 */ /* 0x001fca000f8e02ff */
[----:B------:R-:W-:-:S04]  /*0570*/  PRMT R3, R2, 0x8880, RZ ;  /* 0x0000888002037816 */ /* 0x000fc800000000ff */
[----:B------:R-:W-:Y:S02]  /*0580*/  ISETP.GE.AND P0, PT, R3, RZ, PT ;  /* 0x000000ff0300720c */ /* 0x000fe40003f06270 */
[----:B-1----:R-:W-:Y:S01]  /*0590*/  PRMT R4, R2, 0x8880, RZ ;  /* 0x0000888002047816 */ /* 0x002fe200000000ff */
[----:B------:R-:W-:-:S03]  /*05a0*/  IMAD.MOV.U32 R2, RZ, RZ, 0x1 ;  /* 0x00000001ff027424 */ /* 0x000fc600078e00ff */
[----:B------:R-:W-:-:S07]  /*05b0*/  PRMT R4, R4, 0x7710, RZ ;  /* 0x0000771004047816 */ /* 0x000fce00000000ff */
        /* <DEDUP_REMOVED lines=14> */
[----:B------:R-:W-:Y:S02]  /*06a0*/  SHF.R.U32.HI R4, RZ, 0x1, R4 ;  /* 0x00000001ff047819 */ /* 0x000fe40000011604 */
[----:B------:R-:W-:Y:S02]  /*06b0*/  PRMT R6, R5, 0x7610, R6 ;  /* 0x0000761005067816 */ /* 0x000fe40000000006 */
[----:B------:R-:W-:-:S07]  /*06c0*/  PRMT R5, R4, 0x7610, R5 ;  /* 0x0000761004057816 */ /* 0x000fce0000000005 */
.L_x_5006:
[----:B------:R-:W-:Y:S02]  /*06d0*/  LOP3.LUT R4, R5, 0x1, RZ, 0xc0, !PT ;  /* 0x0000000105047812 */ /* 0x000fe400078ec0ff */
[----:B------:R-:W-:Y:S02]  /*06e0*/  PRMT R7, R3, 0x9910, RZ ;  /* 0x0000991003077816 */ /* 0x000fe400000000ff */
[----:B------:R-:W-:Y:S02]  /*06f0*/  ISETP.NE.U32.AND P0, PT, R4, 0x1, PT ;  /* 0x000000010400780c */ /* 0x000fe40003f05070 */
[----:B------:R-:W-:Y:S02]  /*0700*/  LOP3.LUT R3, R5, 0xff, RZ, 0xc0, !PT ;  /* 0x000000ff05037812 */ /* 0x000fe400078ec0ff */
[----:B------:R-:W-:Y:S02]  /*0710*/  SEL R4, R6, 0x1, !P0 ;  /* 0x0000000106047807 */ /* 0x000fe40004000000 */
[----:B------:R-:W-:-:S02]  /*0720*/  ISETP.GE.U32.AND P0, PT, R3, 0x2, PT ;  /* 0x000000020300780c */ /* 0x000fc40003f06070 */
[----:B------:R-:W-:Y:S01]  /*0730*/  PRMT R8, R4, 0x9910, RZ ;  /* 0x0000991004087816 */ /* 0x000fe200000000ff */
[----:B------:R-:W-:Y:S01]  /*0740*/  IMAD.MOV.U32 R4, RZ, RZ, R7 ;  /* 0x000000ffff047224 */ /* 0x000fe200078e0007 */
[----:B------:R-:W-:Y:S02]  /*0750*/  PRMT R6, R6, 0x9910, RZ ;  /* 0x0000991006067816 */ /* 0x000fe400000000ff */
[----:B------:R-:W-:Y:S01]  /*0760*/  SHF.R.U32.HI R3, RZ, 0x1, R3 ;  /* 0x00000001ff037819 */ /* 0x000fe20000011603 */
[----:B------:R-:W-:Y:S02]  /*0770*/  IMAD.MOV.U32 R5, RZ, RZ, R8 ;  /* 0x000000ffff057224 */ /* 0x000fe400078e0008 */
[----:B------:R-:W-:Y:S02]  /*0780*/  IMAD R6, R6, R6, RZ ;  /* 0x0000000606067224 */ /* 0x000fe400078e02ff */
[----:B------:R-:W-:Y:S01]  /*0790*/  IMAD R4, R4, R5, RZ ;  /* 0x0000000504047224 */ /* 0x000fe200078e02ff */
[----:B------:R-:W-:-:S04]  /*07a0*/  PRMT R5, R3, 0x7610, R5 ;  /* 0x0000761003057816 */ /* 0x000fc80000000005 */
[----:B------:R-:W-:Y:S01]  /*07b0*/  PRMT R3, R4, 0x7610, R3 ;  /* 0x0000761004037816 */ /* 0x000fe20000000003 */
[----:B------:R-:W-:Y:S06]  /*07c0*/  @P0 BRA `(.L_x_5006) ;  /* 0xfffffffc00c00947 */ /* 0x000fec000383ffff */
.L_x_5005:
[----:B------:R-:W-:Y:S05]  /*07d0*/  BSYNC.RECONVERGENT B1 ;  /* 0x0000000000017941 */ /* 0x000fea0003800200 */
.L_x_5004:
[----:B------:R-:W-:Y:S05]  /*07e0*/  BRA `(.L_x_5007) ;  /* 0x0000000000247947 */ /* 0x000fea0003800000 */
.L_x_5003:
[----:B-----5:R-:W-:Y:S01]  /*07f0*/  LOP3.LUT R19, R19, 0xff, RZ, 0xc0, !PT ;  /* 0x000000ff13137812 */ /* 0x020fe200078ec0ff */
[----:B------:R-:W-:-:S03]  /*0800*/  IMAD.MOV.U32 R3, RZ, RZ, 0x1 ;  /* 0x00000001ff037424 */ /* 0x000fc600078e00ff */
[----:B------:R-:W-:-:S13]  /*0810*/  ISETP.NE.AND P0, PT, R19, 0x1, PT ;  /* 0x000000011300780c */ /* 0x000fda0003f05270 */
[----:B------:R-:W-:Y:S05]  /*0820*/  @!P0 BRA `(.L_x_5007) ;  /* 0x0000000000148947 */ /* 0x000fea0003800000 */
[----:B------:R-:W-:-:S13]  /*0830*/  ISETP.NE.AND P0, PT, R19, 0xff, PT ;  /* 0x000000ff1300780c */ /* 0x000fda0003f05270 */
[----:B------:R-:W-:-:S04]  /*0840*/  @!P0 LOP3.LUT R4, R4, 0x1, RZ, 0xc0, !PT ;  /* 0x0000000104048812 */ /* 0x000fc800078ec0ff */
[----:B------:R-:W-:-:S04]  /*0850*/  @!P0 ISETP.NE.U32.AND P1, PT, R4, 0x1, PT ;  /* 0x000000010400880c */ /* 0x000fc80003f25070 */
[----:B------:R-:W-:-:S04]  /*0860*/  @!P0 SEL R3, R2, 0xffff, P1 ;  /* 0x0000ffff02038807 */ /* 0x000fc80000800000 */
[----:B------:R-:W-:-:S07]  /*0870*/  @P0 PRMT R3, RZ, 0x7610, R3 ;  /* 0x00007610ff030816 */ /* 0x000fce0000000003 */
.L_x_5007:
[----:B------:R-:W-:Y:S05]  /*0880*/  BSYNC.RECONVERGENT B0 ;  /* 0x0000000000007941 */ /* 0x000fea0003800200 */
.L_x_5002:
[----:B-----5:R-:W-:Y:S01]  /*0890*/  PRMT R4, R17, 0x9910, RZ ;  /* 0x0000991011047816 */ /* 0x020fe200000000ff */
[----:B------:R-:W-:Y:S04]  /*08a0*/  BSSY.RECONVERGENT B0, `(.L_x_5008) ;  /* 0x0000030000007945 */ /* 0x000fe80003800200 */
[----:B------:R-:W-:-:S05]  /*08b0*/  IMAD R5, R4, UR6, RZ ;  /* 0x0000000604057c24 */ /* 0x000fca000f8e02ff */
[C---:B------:R-:W-:Y:S02]  /*08c0*/  PRMT R4, R5.reuse, 0x8880, RZ ;  /* 0x0000888005047816 */ /* 0x040fe400000000ff */
[----:B------:R-:W-:Y:S02]  /*08d0*/  PRMT R6, R5, 0x8880, RZ ;  /* 0x0000888005067816 */ /* 0x000fe400000000ff */
[----:B------:R-:W-:Y:S02]  /*08e0*/  ISETP.GE.AND P0, PT, R4, RZ, PT ;  /* 0x000000ff0400720c */ /* 0x000fe40003f06270 */
[----:B------:R-:W-:-:S11]  /*08f0*/  PRMT R6, R6, 0x7710, RZ ;  /* 0x0000771006067816 */ /* 0x000fd600000000ff */
[----:B------:R-:W-:Y:S05]  /*0900*/  @!P0 BRA `(.L_x_5009) ;  /* 0x0000000000808947 */ /* 0x000fea0003800000 */
[----:B------:R-:W-:Y:S01]  /*0910*/  ISETP.NE.AND P0, PT, R4, RZ, PT ;  /* 0x000000ff0400720c */ /* 0x000fe20003f05270 */
[----:B------:R-:W-:Y:S01]  /*0920*/  BSSY.RECONVERGENT B1, `(.L_x_5010) ;  /* 0x000001d000017945 */ /* 0x000fe20003800200 */
[----:B------:R-:W-:-:S11]  /*0930*/  IMAD.MOV.U32 R5, RZ, RZ, 0x1 ;  /* 0x00000001ff057424 */ /* 0x000fd600078e00ff */
[----:B------:R-:W-:Y:S05]  /*0940*/  @!P0 BRA `(.L_x_5011) ;  /* 0x0000000000688947 */ /* 0x000fea0003800000 */
[----:B------:R-:W-:-:S04]  /*0950*/  LOP3.LUT R4, R6, 0x1, RZ, 0xc0, !PT ;  /* 0x0000000106047812 */ /* 0x000fc800078ec0ff */
[----:B------:R-:W-:Y:S02]  /*0960*/  ISETP.NE.U32.AND P0, PT, R4, 0x1, PT ;  /* 0x000000010400780c */ /* 0x000fe40003f05070 */
[----:B------:R-:W-:Y:S02]  /*0970*/  LOP3.LUT R4, R6, 0xff, RZ, 0xc0, !PT ;  /* 0x000000ff06047812 */ /* 0x000fe400078ec0ff */
[----:B------:R-:W-:Y:S02]  /*0980*/  SEL R5, R18, 0x1, !P0 ;  /* 0x0000000112057807 */ /* 0x000fe40004000000 */
[----:B------:R-:W-:Y:S02]  /*0990*/  ISETP.GE.U32.AND P0, PT, R4, 0x2, PT ;  /* 0x000000020400780c */ /* 0x000fe40003f06070 */
[----:B------:R-:W-:Y:S02]  /*09a0*/  PRMT R6, R18, 0x9910, RZ ;  /* 0x0000991012067816 */ /* 0x000fe400000000ff */
[----:B------:R-:W-:-:S03]  /*09b0*/  PRMT R5, R5, 0x9910, RZ ;  /* 0x0000991005057816 */ /* 0x000fc600000000ff */
[----:B------:R-:W-:-:S06]  /*09c0*/  IMAD R6, R6, R6, RZ ;  /* 0x0000000606067224 */ /* 0x000fcc00078e02ff */
[----:B------:R-:W-:Y:S05]  /*09d0*/  @!P0 BRA `(.L_x_5011) ;  /* 0x0000000000448947 */ /* 0x000fea0003800000 */
[----:B------:R-:W-:Y:S02]  /*09e0*/  SHF.R.U32.HI R4, RZ, 0x1, R4 ;  /* 0x00000001ff047819 */ /* 0x000fe40000011604 */
[----:B------:R-:W-:Y:S02]  /*09f0*/  PRMT R7, R6, 0x7610, R7 ;  /* 0x0000761006077816 */ /* 0x000fe40000000007 */
[----:B------:R-:W-:-:S07]  /*0a00*/  PRMT R6, R4, 0x7610, R6 ;  /* 0x0000761004067816 */ /* 0x000fce0000000006 */
.L_x_5012:
        /* <DEDUP_REMOVED lines=8> */
[----:B------:R-:W-:Y:S01]  /*0a90*/  IMAD.MOV.U32 R6, RZ, RZ, R8 ;  /* 0x000000ffff067224 */ /* 0x000fe200078e0008 */
[----:B------:R-:W-:-:S02]  /*0aa0*/  ISETP.GE.U32.AND P0, PT, R4, 0x2, PT ;  /* 0x000000020400780c */ /* 0x000fc40003f06070 */
[----:B------:R-:W-:Y:S01]  /*0ab0*/  SHF.R.U32.HI R4, RZ, 0x1, R4 ;  /* 0x00000001ff047819 */ /* 0x000fe20000011604 */
[----:B------:R-:W-:-:S03]  /*0ac0*/  IMAD R5, R5, R6, RZ ;  /* 0x0000000605057224 */ /* 0x000fc600078e02ff */
[----:B------:R-:W-:-:S07]  /*0ad0*/  PRMT R6, R4, 0x7610, R6 ;  /* 0x0000761004067816 */ /* 0x000fce0000000006 */
[----:B------:R-:W-:Y:S05]  /*0ae0*/  @P0 BRA `(.L_x_5012) ;  /* 0xfffffffc00c80947 */ /* 0x000fea000383ffff */
.L_x_5011:
[----:B------:R-:W-:Y:S05]  /*0af0*/  BSYNC.RECONVERGENT B1 ;  /* 0x0000000000017941 */ /* 0x000fea0003800200 */
.L_x_5010:
[----:B------:R-:W-:Y:S05]  /*0b00*/  BRA `(.L_x_5013) ;  /* 0x0000000000247947 */ /* 0x000fea0003800000 */
.L_x_5009:
[----:B------:R-:W-:Y:S01]  /*0b10*/  LOP3.LUT R18, R18, 0xff, RZ, 0xc0, !PT ;  /* 0x000000ff12127812 */ /* 0x000fe200078ec0ff */
        /* <DEDUP_REMOVED lines=8> */
.L_x_5013:
[----:B------:R-:W-:Y:S05]  /*0ba0*/  BSYNC.RECONVERGENT B0 ;  /* 0x0000000000007941 */ /* 0x000fea0003800200 */
.L_x_5008:
[----:B------:R-:W-:Y:S01]  /*0bb0*/  PRMT R4, R28, 0x9910, RZ ;  /* 0x000099101c047816 */ /* 0x000fe200000000ff */
        /* <DEDUP_REMOVED lines=8> */
[----:B------:R-:W-:-:S12]  /*0c40*/  IMAD.MOV.U32 R4, RZ, RZ, 0x1 ;  /* 0x00000001ff047424 */ /* 0x000fd800078e00ff */
        /* <DEDUP_REMOVED lines=10> */
[----:B------:R-:W-:Y:S01]  /*0cf0*/  SHF.R.U32.HI R6, RZ, 0x1, R6 ;  /* 0x00000001ff067819 */ /* 0x000fe20000011606 */
[----:B------:R-:W-:Y:S01]  /*0d00*/  BSSY.RECONVERGENT B1, `(.L_x_5017) ;  /* 0x0000013000017945 */ /* 0x000fe20003800200 */
[----:B------:R-:W-:Y:S02]  /*0d10*/  PRMT R8, R7, 0x7610, R8 ;  /* 0x0000761007087816 */ /* 0x000fe40000000008 */
[----:B------:R-:W-:-:S07]  /*0d20*/  PRMT R7, R6, 0x7610, R7 ;  /* 0x0000761006077816 */ /* 0x000fce0000000007 */
.L_x_5018:
[C---:B------:R-:W-:Y:S02]  /*0d30*/  LOP3.LUT R6, R7.reuse, 0x1, RZ, 0xc0, !PT ;  /* 0x0000000107067812 */ /* 0x040fe400078ec0ff */
        /* <DEDUP_REMOVED lines=15> */
[----:B------:R-:W-:Y:S05]  /*0e30*/  BSYNC.RECONVERGENT B1 ;  /* 0x0000000000017941 */ /* 0x000fea0003800200 */
.L_x_5017:
[----:B------:R-:W-:Y:S05]  /*0e40*/  BRA `(.L_x_5016) ;  /* 0x0000000000247947 */ /* 0x000fea0003800000 */
.L_x_5015:
        /* <DEDUP_REMOVED lines=9> */
.L_x_5016:
[----:B------:R-:W-:Y:S05]  /*0ee0*/  BSYNC.RECONVERGENT B0 ;  /* 0x0000000000007941 */ /* 0x000fea0003800200 */
.L_x_5014:
        /* <DEDUP_REMOVED lines=15> */
[C---:B------:R-:W-:Y:S02]  /*0fe0*/  SEL R6, R27.reuse, 0x1, !P0 ;  /* 0x000000011b067807 */ /* 0x040fe40004000000 */
        /* <DEDUP_REMOVED lines=8> */
.L_x_5023:
        /* <DEDUP_REMOVED lines=14> */
.L_x_5022:
[----:B------:R-:W-:Y:S05]  /*1150*/  BSYNC.RECONVERGENT B1 ;  /* 0x0000000000017941 */ /* 0x000fea0003800200 */
.L_x_5021:
[----:B------:R-:W-:Y:S05]  /*1160*/  BRA `(.L_x_5024) ;  /* 0x0000000000287947 */ /* 0x000fea0003800000 */
.L_x_5020:
        /* <DEDUP_REMOVED lines=8> */
[----:B------:R-:W-:-:S04]  /*11f0*/  @!P0 PRMT R6, R2, 0x7610, R6 ;  /* 0x0000761002068816 */ /* 0x000fc80000000006 */
[----:B------:R-:W-:-:S07]  /*1200*/  @P0 PRMT R6, RZ, 0x7610, R6 ;  /* 0x00007610ff060816 */ /* 0x000fce0000000006 */
.L_x_5024:
[----:B------:R-:W-:Y:S05]  /*1210*/  BSYNC.RECONVERGENT B0 ;  /* 0x0000000000007941 */ /* 0x000fea0003800200 */
.L_x_5019:
[----:B------:R-:W-:Y:S01]  /*1220*/  ISETP.GE.U32.AND P0, PT, R20, UR9, PT ;  /* 0x0000000914007c0c */ /* 0x000fe2000bf06070 */
[----:B------:R-:W-:Y:S01]  /*1230*/  ULEA UR4, UP0, UR7, UR4, 0x2 ;  /* 0x0000000407047291 */ /* 0x000fe2000f8010ff */
[----:B------:R-:W-:Y:S02]  /*1240*/  ISETP.GE.U32.AND P1, PT, R16, UR9, PT ;  /* 0x0000000910007c0c */ /* 0x000fe4000bf26070 */
[----:B------:R-:W-:Y:S01]  /*1250*/  ISETP.GE.U32.AND P2, PT, R15, UR9, PT ;  /* 0x000000090f007c0c */ /* 0x000fe2000bf46070 */
[----:B------:R-:W-:Y:S01]  /*1260*/  UIADD3.X UR5, UPT, UPT, URZ, UR5, URZ, UP0, !UPT ;  /* 0x00000005ff057290 */ /* 0x000fe200087fe4ff */
[----:B------:R-:W-:Y:S01]  /*1270*/  ISETP.GE.U32.AND.EX P0, PT, R26, UR11, PT, P0 ;  /* 0x0000000b1a007c0c */ /* 0x000fe2000bf06100 */
[----:B------:R-:W-:Y:S02]  /*1280*/  UISETP.GE.U32.AND UP0, UPT, UR4, UR9, UPT ;  /* 0x000000090400728c */ /* 0x000fe4000bf06070 */
[----:B------:R-:W-:Y:S02]  /*1290*/  ISETP.GE.U32.AND P3, PT, R14, UR9, PT ;  /* 0x000000090e007c0c */ /* 0x000fe4000bf66070 */
[----:B------:R-:W-:Y:S01]  /*12a0*/  ISETP.GE.U32.AND.EX P1, PT, R25, UR11, PT, P1 ;  /* 0x0000000b19007c0c */ /* 0x000fe2000bf26110 */
[----:B------:R-:W-:-:S02]  /*12b0*/  UISETP.GE.U32.AND.EX UP0, UPT, UR5, UR11, UPT, UP0 ;  /* 0x0000000b0500728c */ /* 0x000fc4000bf06100 */
[----:B------:R-:W-:Y:S02]  /*12c0*/  ISETP.GE.U32.AND.EX P2, PT, R24, UR11, PT, P2 ;  /* 0x0000000b18007c0c */ /* 0x000fe4000bf46120 */
[----:B------:R-:W-:-:S03]  /*12d0*/  ISETP.GE.U32.AND.EX P3, PT, R0, UR11, PT, P3 ;  /* 0x0000000b00007c0c */ /* 0x000fc6000bf66130 */
[----:B------:R-:W-:-:S05]  /*12e0*/  @!P0 IADD3 R20, P6, PT, R20, UR17, RZ ;  /* 0x0000001114148c10 */ /* 0x000fca000ffde0ff */
[----:B------:R-:W-:-:S03]  /*12f0*/  @!P1 IADD3 R16, P5, PT, R16, UR17, RZ ;  /* 0x0000001110109c10 */ /* 0x000fc6000ffbe0ff */
[----:B------:R-:W-:Y:S02]  /*1300*/  @!P2 IADD3 R8, P4, PT, R15, UR17, RZ ;  /* 0x000000110f08ac10 */ /* 0x000fe4000ff9e0ff */
[----:B------:R-:W-:Y:S02]  /*1310*/  @!P0 IADD3.X R21, PT, PT, R26, UR12, RZ, P6, !PT ;  /* 0x0000000c1a158c10 */ /* 0x000fe4000b7fe4ff */
[----:B------:R-:W-:Y:S02]  /*1320*/  @!P3 IADD3 R14, P6, PT, R14, UR17, RZ ;  /* 0x000000110e0ebc10 */ /* 0x000fe4000ffde0ff */
[----:B------:R-:W-:Y:S01]  /*1330*/  @!P1 IADD3.X R17, PT, PT, R25, UR12, RZ, P5, !PT ;  /* 0x0000000c19119c10 */ /* 0x000fe2000affe4ff */
[----:B------:R2:W-:Y:S01]  /*1340*/  @!P0 STG.E.U8 desc[UR14][R20.64], R3 ;  /* 0x0000000314008986 */ /* 0x0005e2000c10110e */
[----:B------:R-:W-:Y:S02]  /*1350*/  @!P2 IADD3.X R9, PT, PT, R24, UR12, RZ, P4, !PT ;  /* 0x0000000c1809ac10 */ /* 0x000fe4000a7fe4ff */
[----:B------:R-:W-:Y:S01]  /*1360*/  @!P3 IADD3.X R15, PT, PT, R0, UR12, RZ, P6, !PT ;  /* 0x0000000c000fbc10 */ /* 0x000fe2000b7fe4ff */
[----:B------:R2:W-:Y:S04]  /*1370*/  @!P1 STG.E.U8 desc[UR14][R16.64], R5 ;  /* 0x0000000510009986 */ /* 0x0005e8000c10110e */
[----:B------:R2:W-:Y:S04]  /*1380*/  @!P2 STG.E.U8 desc[UR14][R8.64], R4 ;  /* 0x000000040800a986 */ /* 0x0005e8000c10110e */
[----:B------:R2:W-:Y:S01]  /*1390*/  @!P3 STG.E.U8 desc[UR14][R14.64], R6 ;  /* 0x000000060e00b986 */ /* 0x0005e2000c10110e */
[----:B------:R-:W-:Y:S05]  /*13a0*/  BRA.U !UP0, `(.L_x_5025) ;  /* 0xffffffed08a07547 */ /* 0x000fea000b83ffff */
[----:B------:R-:W-:Y:S05]  /*13b0*/  EXIT ;  /* 0x000000000000794d */ /* 0x000fea0003800000 */
.L_x_5001:
[----:B------:R-:W0:Y:S02]  /*13c0*/  S2R R0, SR_TID.X ;  /* 0x0000000000007919 */ /* 0x000e240000002100 */
[----:B0-----:R-:W-:-:S03]  /*13d0*/  IMAD.WIDE.U32 R2, R0, 0x4, RZ ;  /* 0x0000000400027825 */ /* 0x001fc600078e00ff */
[----:B------:R-:W-:-:S04]  /*13e0*/  ISETP.GE.U32.AND P0, PT, R2, UR16, PT ;  /* 0x0000001002007c0c */ /* 0x000fc8000bf06070 */
[----:B------:R-:W-:-:S13]  /*13f0*/  ISETP.GE.AND.EX P0, PT, R3, UR6, PT, P0 ;  /* 0x0000000603007c0c */ /* 0x000fda000bf06300 */
[----:B------:R-:W-:Y:S05]  /*1400*/  @P0 EXIT ;  /* 0x000000000000094d */ /* 0x000fea0003800000 */
[----:B------:R-:W-:Y:S01]  /*1410*/  IMAD.MOV.U32 R3, RZ, RZ, RZ ;  /* 0x000000ffff037224 */ /* 0x000fe200078e00ff */
[----:B------:R-:W0:Y:S06]  /*1420*/  LDCU UR4, c[0x0][0x360] ;  /* 0x00006c00ff0477ac */ /* 0x000e2c0008000800 */
.L_x_5050:
[C---:B------:R-:W-:Y:S01]  /*1430*/  IMAD.SHL.U32 R2, R0.reuse, 0x4, RZ ;  /* 0x0000000400027824 */ /* 0x040fe200078e00ff */
[----:B------:R-:W-:-:S04]  /*1440*/  SHF.L.U64.HI R15, R0, 0x2, R3 ;  /* 0x00000002000f7819 */ /* 0x000fc80000010203 */
[----:B------:R-:W-:-:S04]  /*1450*/  IADD3 R8, P0, PT, R2, UR18, RZ ;  /* 0x0000001202087c10 */ /* 0x000fc8000ff1e0ff */
[----:B------:R-:W-:-:S06]  /*1460*/  IADD3.X R9, PT, PT, R15, UR10, RZ, P0, !PT ;  /* 0x0000000a0f097c10 */ /* 0x000fcc00087fe4ff */
[----:B------:R-:W2:Y:S01]  /*1470*/  LDG.E R9, desc[UR14][R8.64] ;  /* 0x0000000e08097981 */ /* 0x000ea2000c1e1900 */
[----:B------:R-:W-:-:S04]  /*1480*/  IADD3 R6, P0, PT, R2, UR19, RZ ;  /* 0x0000001302067c10 */ /* 0x000fc8000ff1e0ff */
[----:B------:R-:W-:-:S06]  /*1490*/  IADD3.X R7, PT, PT, R15, UR8, RZ, P0, !PT ;  /* 0x000000080f077c10 */ /* 0x000fcc00087fe4ff */
[----:B------:R1:W3:Y:S01]  /*14a0*/  LDG.E R7, desc[UR14][R6.64] ;  /* 0x0000000e06077981 */ /* 0x0002e2000c1e1900 */
[----:B------:R-:W4:Y:S01]  /*14b0*/  LDC.S8 R4, c[0x0][0xfca] ;  /* 0x0003f280ff047b82 */ /* 0x000f220000000200 */
[----:B------:R-:W-:Y:S01]  /*14c0*/  BSSY.RECONVERGENT B0, `(.L_x_5026) ;  /* 0x000003b000007945 */ /* 0x000fe20003800200 */
[C---:B--2---:R-:W-:Y:S02]  /*14d0*/  LOP3.LUT R5, R9.reuse, 0xff, RZ, 0xc0, !PT ;  /* 0x000000ff09057812 */ /* 0x044fe400078ec0ff */
[----:B-1----:R-:W-:-:S03]  /*14e0*/  PRMT R6, R9, 0x7773, RZ ;  /* 0x0000777309067816 */ /* 0x002fc600000000ff */
[----:B----4-:R-:W-:Y:S02]  /*14f0*/  IMAD R11, R4, R5, RZ ;  /* 0x00000005040b7224 */ /* 0x010fe400078e02ff */
[----:B------:R-:W-:-:S03]  /*1500*/  IMAD.MOV.U32 R5, RZ, RZ, 0x1 ;  /* 0x00000001ff057424 */ /* 0x000fc600078e00ff */
[C---:B------:R-:W-:Y:S02]  /*1510*/  PRMT R13, R11.reuse, 0x8880, RZ ;  /* 0x000088800b0d7816 */ /* 0x040fe400000000ff */
[----:B------:R-:W-:Y:S02]  /*1520*/  PRMT R16, R11, 0x8880, RZ ;  /* 0x000088800b107816 */ /* 0x000fe400000000ff */
[----:B------:R-:W-:Y:S02]  /*1530*/  ISETP.GE.AND P0, PT, R13, RZ, PT ;  /* 0x000000ff0d00720c */ /* 0x000fe40003f06270 */
[C---:B---3--:R-:W-:Y:S02]  /*1540*/  PRMT R14, R7.reuse, 0x7770, RZ ;  /* 0x00007770070e7816 */ /* 0x048fe400000000ff */
[C---:B------:R-:W-:Y:S02]  /*1550*/  PRMT R12, R7.reuse, 0x7771, RZ ;  /* 0x00007771070c7816 */ /* 0x040fe400000000ff */
[----:B------:R-:W-:-:S02]  /*1560*/  PRMT R10, R7, 0x7772, RZ ;  /* 0x00007772070a7816 */ /* 0x000fc400000000ff */
[----:B------:R-:W-:Y:S02]  /*1570*/  PRMT R11, R9, 0x7772, RZ ;  /* 0x00007772090b7816 */ /* 0x000fe400000000ff */
[----:B------:R-:W-:Y:S02]  /*1580*/  PRMT R7, R7, 0x7773, RZ ;  /* 0x0000777307077816 */ /* 0x000fe400000000ff */
[----:B------:R-:W-:Y:S02]  /*1590*/  PRMT R9, R9, 0x7771, RZ ;  /* 0x0000777109097816 */ /* 0x000fe400000000ff */
[----:B------:R-:W-:Y:S01]  /*15a0*/  PRMT R16, R16, 0x7710, RZ ;  /* 0x0000771010107816 */ /* 0x000fe200000000ff */
[----:B------:R-:W-:Y:S06]  /*15b0*/  @!P0 BRA `(.L_x_5027) ;  /* 0x0000000000888947 */ /* 0x000fec0003800000 */
        /* <DEDUP_REMOVED lines=16> */
.L_x_5030:
        /* <DEDUP_REMOVED lines=16> */
.L_x_5029:
[----:B0-----:R-:W-:Y:S05]  /*17c0*/  BSYNC.RECONVERGENT B1 ;  /* 0x0000000000017941 */ /* 0x001fea0003800200 */
.L_x_5028:
[----:B------:R-:W-:Y:S05]  /*17d0*/  BRA `(.L_x_5031) ;  /* 0x0000000000247947 */ /* 0x000fea0003800000 */
.L_x_5027:
[----:B------:R-:W-:Y:S01]  /*17e0*/  PRMT R13, R14, 0x9910, RZ ;  /* 0x000099100e0d7816 */ /* 0x000fe200000000ff */
        /* <DEDUP_REMOVED lines=8> */
.L_x_5031:
[----:B0-----:R-:W-:Y:S05]  /*1870*/  BSYNC.RECONVERGENT B0 ;  /* 0x0000000000007941 */ /* 0x001fea0003800200 */
.L_x_5026:
[----:B------:R-:W-:Y:S01]  /*1880*/  PRMT R9, R9, 0x9910, RZ ;  /* 0x0000991009097816 */ /* 0x000fe200000000ff */
[----:B------:R-:W-:Y:S04]  /*1890*/  BSSY.RECONVERGENT B0, `(.L_x_5032) ;  /* 0x0000031000007945 */ /* 0x000fe80003800200 */
[----:B------:R-:W-:-:S05]  /*18a0*/  IMAD R13, R4, R9, RZ ;  /* 0x00000009040d7224 */ /* 0x000fca00078e02ff */
        /* <DEDUP_REMOVED lines=19> */
[----:B------:R-:W-:-:S07]  /*19e0*/  PRMT R14, R12, 0x7610, R14 ;  /* 0x000076100c0e7816 */ /* 0x000fce000000000e */
.L_x_5036:
        /* <DEDUP_REMOVED lines=16> */
.L_x_5035:
[----:B------:R-:W-:Y:S05]  /*1af0*/  BSYNC.RECONVERGENT B1 ;  /* 0x0000000000017941 */ /* 0x000fea0003800200 */
.L_x_5034:
[----:B------:R-:W-:Y:S05]  /*1b00*/  BRA `(.L_x_5037) ;  /* 0x0000000000247947 */ /* 0x000fea0003800000 */
.L_x_5033:
        /* <DEDUP_REMOVED lines=9> */
.L_x_5037:
[----:B------:R-:W-:Y:S05]  /*1ba0*/  BSYNC.RECONVERGENT B0 ;  /* 0x0000000000007941 */ /* 0x000fea0003800200 */
.L_x_5032:
        /* <DEDUP_REMOVED lines=15> */
[----:B------:R-:W-:Y:S02]  /*1ca0*/  SEL R11, R10, 0x1, !P0 ;  /* 0x000000010a0b7807 */ /* 0x000fe40004000000 */
[----:B------:R-:W-:Y:S02]  /*1cb0*/  ISETP.GE.U32.AND P0, PT, R12, 0x2, PT ;  /* 0x000000020c00780c */ /* 0x000fe40003f06070 */
[----:B------:R-:W-:Y:S02]  /*1cc0*/  PRMT R10, R10, 0x9910, RZ ;  /* 0x000099100a0a7816 */ /* 0x000fe400000000ff */
[----:B------:R-:W-:-:S03]  /*1cd0*/  PRMT R11, R11, 0x9910, RZ ;  /* 0x000099100b0b7816 */ /* 0x000fc600000000ff */
[----:B------:R-:W-:-:S06]  /*1ce0*/  IMAD R10, R10, R10, RZ ;  /* 0x0000000a0a0a7224 */ /* 0x000fcc00078e02ff */
[----:B------:R-:W-:Y:S05]  /*1cf0*/  @!P0 BRA `(.L_x_5041) ;  /* 0x0000000000408947 */ /* 0x000fea0003800000 */
[----:B------:R-:W-:Y:S02]  /*1d00*/  SHF.R.U32.HI R12, RZ, 0x1, R12 ;  /* 0x00000001ff0c7819 */ /* 0x000fe4000001160c */
[----:B------:R-:W-:-:S07]  /*1d10*/  PRMT R13, R10, 0x7610, R13 ;  /* 0x000076100a0d7816 */ /* 0x000fce000000000d */
.L_x_5042:
        /* <DEDUP_REMOVED lines=14> */
.L_x_5041:
[----:B------:R-:W-:Y:S05]  /*1e00*/  BSYNC.RECONVERGENT B1 ;  /* 0x0000000000017941 */ /* 0x000fea0003800200 */
.L_x_5040:
[----:B------:R-:W-:Y:S05]  /*1e10*/  BRA `(.L_x_5043) ;  /* 0x0000000000247947 */ /* 0x000fea0003800000 */
.L_x_5039:
        /* <DEDUP_REMOVED lines=9> */
.L_x_5043:
[----:B------:R-:W-:Y:S05]  /*1eb0*/  BSYNC.RECONVERGENT B0 ;  /* 0x0000000000007941 */ /* 0x000fea0003800200 */
.L_x_5038:
        /* <DEDUP_REMOVED lines=24> */
.L_x_5048:
        /* <DEDUP_REMOVED lines=16> */
.L_x_5047:
[----:B------:R-:W-:Y:S05]  /*2140*/  BSYNC.RECONVERGENT B1 ;  /* 0x0000000000017941 */ /* 0x000fea0003800200 */
.L_x_5046:
[----:B------:R-:W-:Y:S05]  /*2150*/  BRA `(.L_x_5049) ;  /* 0x0000000000247947 */ /* 0x000fea0003800000 */
.L_x_5045:
        /* <DEDUP_REMOVED lines=9> */
.L_x_5049:
[----:B------:R-:W-:Y:S05]  /*21f0*/  BSYNC.RECONVERGENT B0 ;  /* 0x0000000000007941 */ /* 0x000fea0003800200 */
.L_x_5044:
        /* <DEDUP_REMOVED lines=20> */
.L_x_5051:
        /* <DEDUP_REMOVED lines=12> */
.L_x_7896:


//--------------------- .text._ZN2at6native55_GLOBAL__N__de093ff9_22_ForeachBinaryOpList_cu_a911ec4325multi_tensor_apply_kernelINS1_18TensorListMetadataILi3EEENS1_24BinaryOpListAlphaFunctorIhLi3ELi2ELi2EEEJNS1_13power_functorIhEEhEEEvT_T0_DpT1_ --------------------------
	.section	.text._ZN2at6native55_GLOBAL__N__de093ff9_22_ForeachBinaryOpList_cu_a911ec4325multi_tensor_apply_kernelINS1_18TensorListMetadataILi3EEENS1_24BinaryOpListAlphaFunctorIhLi3ELi2ELi2EEEJNS1_13power_functorIhEEhEEEvT_T0_DpT1_,"ax",@progbits
	.align	128
.text._ZN2at6native55_GLOBAL__N__de093ff9_22_ForeachBinaryOpList_cu_a911ec4325multi_tensor_apply_kernelINS1_18TensorListMetadataILi3EEENS1_24BinaryOpListAlphaFunctorIhLi3ELi2ELi2EEEJNS1_13power_functorIhEEhEEEvT_T0_DpT1_:
        .type           _ZN2at6native55_GLOBAL__N__de093ff9_22_ForeachBinaryOpList_cu_a911ec4325multi_tensor_apply_kernelINS1_18TensorListMetadataILi3EEENS1_24BinaryOpListAlphaFunctorIhLi3ELi2ELi2EEEJNS1_13power_functorIhEEhEEEvT_T0_DpT1_,@function
        .size           _ZN2at6native55_GLOBAL__N__de093ff9_22_ForeachBinaryOpList_cu_a911ec4325multi_tensor_apply_kernelINS1_18TensorListMetadataILi3EEENS1_24BinaryOpListAlphaFunctorIhLi3ELi2ELi2EEEJNS1_13power_functorIhEEhEEEvT_T0_DpT1_,(.L_x_7897 - _ZN2at6native55_GLOBAL__N__de093ff9_22_ForeachBinaryOpList_cu_a911ec4325multi_tensor_apply_kernelINS1_18TensorListMetadataILi3EEENS1_24BinaryOpListAlphaFunctorIhLi3ELi2ELi2EEEJNS1_13power_functorIhEEhEEEvT_T0_DpT1_)
        .other          _ZN2at6native55_GLOBAL__N__de093ff9_22_ForeachBinaryOpList_cu_a911ec4325multi_tensor_apply_kernelINS1_18TensorListMetadataILi3EEENS1_24BinaryOpListAlphaFunctorIhLi3ELi2ELi2EEEJNS1_13power_functorIhEEhEEEvT_T0_DpT1_,@"STO_CUDA_ENTRY STV_DEFAULT"
_ZN2at6native55_GLOBAL__N__de093ff9_22_ForeachBinaryOpList_cu_a911ec4325multi_tensor_apply_kernelINS1_18TensorListMetadataILi3EEENS1_24BinaryOpListAlphaFunctorIhLi3ELi2ELi2EEEJNS1_13power_functorIhEEhEEEvT_T0_DpT1_:
[----:B------:R-:W-:Y:S08]  /*0000*/  LDC R1, c[0x0][0x37c] ;  /* 0x0000df00ff017b82 */ /* 0x000ff00000000800 */
[----:B------:R-:W0:Y:S01]  /*0010*/  S2UR UR5, SR_CTAID.X ;  /* 0x00000000000579c3 */ /* 0x000e220000002500 */
[----:B------:R-:W1:Y:S07]  /*0020*/  LDCU.64 UR14, c[0x0][0x358] ;  /* 0x00006b00ff0e77ac */ /* 0x000e6e0008000a00 */
[----:B------:R-:W2:Y:S01]  /*0030*/  LDC.U8 R22, c[0x0][0xfca] ;  /* 0x0003f280ff167b82 */ /* 0x000ea20000000000 */
[----:B0-----:R-:W0:Y:S01]  /*0040*/  LDCU.U8 UR4, c[0x0][UR5+0x980] ;  /* 0x00013000050477ac */ /* 0x001e220008000000 */
[----:B------:R-:W-:-:S12]  /*0050*/  UIMAD UR5, UR5, 0x3, UR5 ;  /* 0x00000003050578a4 */ /* 0x000fd8000f8e0205 */
[----:B------:R-:W3:Y:S01]  /*0060*/  LDCU UR5, c[0x0][UR5+0xac0] ;  /* 0x00015800050577ac */ /* 0x000ee20008000800 */
[----:B0-----:R-:W-:-:S12]  /*0070*/  USHF.L.U32 UR4, UR4, 0x3, URZ ;  /* 0x0000000304047899 */ /* 0x001fd800080006ff */
[----:B------:R-:W0:Y:S01]  /*0080*/  LDCU.64 UR10, c[0x0][UR4+0x500] ;  /* 0x0000a000040a77ac */ /* 0x000e220008000a00 */
[----:B------:R-:W4:Y:S01]  /*0090*/  LDCU.64 UR12, c[0x0][UR4+0x680] ;  /* 0x0000d000040c77ac */ /* 0x000f220008000a00 */
[----:B------:R-:W5:Y:S01]  /*00a0*/  LDCU.64 UR8, c[0x0][UR4+0x380] ;  /* 0x00007000040877ac */ /* 0x000f620008000a00 */
[----:B------:R-:W1:Y:S01]  /*00b0*/  LDCU.64 UR6, c[0x0][UR4+0x800] ;  /* 0x00010000040677ac */ /* 0x000e620008000a00 */
[----:B---3--:R-:W-:-:S04]  /*00c0*/  UIMAD.WIDE UR4, UR5, 0x10000, URZ ;  /* 0x00010000050478a5 */ /* 0x008fc8000f8e02ff */
[----:B0-----:R-:W-:Y:S02]  /*00d0*/  UIADD3 UR18, UP1, UPT, UR4, UR10, URZ ;  /* 0x0000000a04127290 */ /* 0x001fe4000ff3e0ff */
[----:B----4-:R-:W-:Y:S02]  /*00e0*/  UIADD3 UR17, UP2, UPT, UR4, UR12, URZ ;  /* 0x0000000c04117290 */ /* 0x010fe4000ff5e0ff */
[----:B------:R-:W-:Y:S02]  /*00f0*/  UIADD3.X UR10, UPT, UPT, UR5, UR11, URZ, UP1, !UPT ;  /* 0x0000000b050a7290 */ /* 0x000fe40008ffe4ff */
[----:B-----5:R-:W-:Y:S02]  /*0100*/  UIADD3 UR19, UP0, UPT, UR4, UR8, URZ ;  /* 0x0000000804137290 */ /* 0x020fe4000ff1e0ff */
[----:B------:R-:W-:Y:S02]  /*0110*/  UIADD3.X UR12, UPT, UPT, UR5, UR13, URZ, UP2, !UPT ;  /* 0x0000000d050c7290 */ /* 0x000fe400097fe4ff */
[----:B-1----:R-:W-:-:S02]  /*0120*/  UIADD3 UR16, UP3, UPT, -UR4, UR6, URZ ;  /* 0x0000000604107290 */ /* 0x002fc4000ff7e1ff */
[----:B------:R-:W-:Y:S02]  /*0130*/  ULOP3.LUT UR4, UR18, UR6, UR17, 0xfe, !UPT ;  /* 0x0000000612047292 */ /* 0x000fe4000f8efe11 */
[----:B------:R-:W-:Y:S02]  /*0140*/  UIADD3.X UR8, UPT, UPT, UR5, UR9, URZ, UP0, !UPT ;  /* 0x0000000905087290 */ /* 0x000fe400087fe4ff */
[----:B------:R-:W-:Y:S02]  /*0150*/  ULOP3.LUT UP0, URZ, UR4, 0x3, UR19, 0xc8, !UPT ;  /* 0x0000000304ff7892 */ /* 0x000fe4000f80c813 */
[----:B------:R-:W-:-:S07]  /*0160*/  UIADD3.X UR6, UPT, UPT, ~UR5, UR7, URZ, UP3, !UPT ;  /* 0x0000000705067290 */ /* 0x000fce0009ffe5ff */
[----:B--2---:R-:W-:Y:S05]  /*0170*/  BRA.U !UP0, `(.L_x_5052) ;  /* 0x0000000908a47547 */ /* 0x004fea000b800000 */
        /* <DEDUP_REMOVED lines=12> */
.L_x_5065:
[----:B0-2---:R-:W-:Y:S02]  /*0240*/  IADD3 R16, P1, PT, R23, UR4, RZ ;  /* 0x0000000417107c10 */ /* 0x005fe4000ff3e0ff */
        /* <DEDUP_REMOVED lines=12> */
[----:B------:R-:W-:Y:S01]  /*0310*/  IMAD.X R25, RZ, RZ, R26, P4 ;  /* 0x000000ffff197224 */ /* 0x000fe200020e061a */
[----:B------:R-:W-:-:S02]  /*0320*/  ISETP.GE.U32.AND P3, PT, R0, UR9, PT ;  /* 0x0000000900007c0c */ /* 0x000fc4000bf66070 */
[----:B------:R-:W-:Y:S02]  /*0330*/  @!P0 IADD3 R2, P4, PT, R16, UR18, RZ ;  /* 0x0000001210028c10 */ /* 0x000fe4000ff9e0ff */
[----:B------:R-:W-:Y:S02]  /*0340*/  ISETP.GE.U32.AND.EX P2, PT, R26, UR11, PT, P2 ;  /* 0x0000000b1a007c0c */ /* 0x000fe4000bf46120 */
[----:B------:R-:W-:Y:S02]  /*0350*/  ISETP.GE.U32.AND.EX P3, PT, R25, UR11, PT, P3 ;  /* 0x0000000b19007c0c */ /* 0x000fe4000bf66130 */
[----:B------:R-:W-:Y:S02]  /*0360*/  @!P0 IADD3.X R3, PT, PT, R27, UR10, RZ, P4, !PT ;  /* 0x0000000a1b038c10 */ /* 0x000fe4000a7fe4ff */
[----:B------:R-:W-:-:S03]  /*0370*/  @!P1 IADD3 R6, P4, PT, R15, UR18, RZ ;  /* 0x000000120f069c10 */ /* 0x000fc6000ff9e0ff */
[----:B------:R0:W2:Y:S01]  /*0380*/  @!P0 LDG.E.U8 R17, desc[UR14][R2.64] ;  /* 0x0000000e02118981 */ /* 0x0000a2000c1e1100 */
[----:B------:R-:W-:Y:S02]  /*0390*/  @!P1 IADD3.X R7, PT, PT, R24, UR10, RZ, P4, !PT ;  /* 0x0000000a18079c10 */ /* 0x000fe4000a7fe4ff */
[----:B------:R-:W-:Y:S02]  /*03a0*/  PRMT R19, RZ, 0x7610, R19 ;  /* 0x00007610ff137816 */ /* 0x000fe40000000013 */
[----:B------:R-:W-:Y:S02]  /*03b0*/  @!P2 IADD3 R8, P5, PT, R14, UR18, RZ ;  /* 0x000000120e08ac10 */ /* 0x000fe4000ffbe0ff */
[----:B------:R-:W-:Y:S02]  /*03c0*/  @!P3 IADD3 R10, P4, PT, R0, UR18, RZ ;  /* 0x00000012000abc10 */ /* 0x000fe4000ff9e0ff */
[----:B------:R-:W-:Y:S02]  /*03d0*/  PRMT R18, RZ, 0x7610, R18 ;  /* 0x00007610ff127816 */ /* 0x000fe40000000012 */
[----:B------:R-:W-:-:S02]  /*03e0*/  @!P2 IADD3.X R9, PT, PT, R26, UR10, RZ, P5, !PT ;  /* 0x0000000a1a09ac10 */ /* 0x000fc4000affe4ff */
[----:B------:R-:W-:Y:S02]  /*03f0*/  PRMT R20, RZ, 0x7610, R20 ;  /* 0x00007610ff147816 */ /* 0x000fe40000000014 */
[----:B------:R-:W-:Y:S01]  /*0400*/  @!P3 IADD3.X R11, PT, PT, R25, UR10, RZ, P4, !PT ;  /* 0x0000000a190bbc10 */ /* 0x000fe2000a7fe4ff */
[----:B------:R-:W3:Y:S04]  /*0410*/  @!P2 LDG.E.U8 R19, desc[UR14][R8.64] ;  /* 0x0000000e0813a981 */ /* 0x000ee8000c1e1100 */
[----:B------:R1:W4:Y:S04]  /*0420*/  @!P1 LDG.E.U8 R18, desc[UR14][R6.64] ;  /* 0x0000000e06129981 */ /* 0x000328000c1e1100 */
[----:B------:R1:W4:Y:S01]  /*0430*/  @!P3 LDG.E.U8 R20, desc[UR14][R10.64] ;  /* 0x0000000e0a14b981 */ /* 0x000322000c1e1100 */
[----:B------:R-:W-:-:S02]  /*0440*/  @!P3 IADD3 R12, P4, PT, R0, UR19, RZ ;  /* 0x00000013000cbc10 */ /* 0x000fc4000ff9e0ff */
[----:B------:R-:W-:Y:S02]  /*0450*/  PRMT R21, RZ, 0x7610, R21 ;  /* 0x00007610ff157816 */ /* 0x000fe40000000015 */
[----:B------:R-:W-:-:S05]  /*0460*/  @!P3 IADD3.X R13, PT, PT, R25, UR8, RZ, P4, !PT ;  /* 0x00000008190dbc10 */ /* 0x000fca000a7fe4ff */
[----:B------:R-:W5:Y:S01]  /*0470*/  @!P3 LDG.E.U8 R21, desc[UR14][R12.64] ;  /* 0x0000000e0c15b981 */ /* 0x000f62000c1e1100 */
[----:B0-----:R-:W-:-:S04]  /*0480*/  @!P0 IADD3 R2, P3, PT, R16, UR19, RZ ;  /* 0x0000001310028c10 */ /* 0x001fc8000ff7e0ff */
[----:B------:R-:W-:Y:S02]  /*0490*/  @!P0 IADD3.X R3, PT, PT, R27, UR8, RZ, P3, !PT ;  /* 0x000000081b038c10 */ /* 0x000fe40009ffe4ff */
[----:B-1----:R-:W-:Y:S02]  /*04a0*/  @!P2 IADD3 R6, P3, PT, R14, UR19, RZ ;  /* 0x000000130e06ac10 */ /* 0x002fe4000ff7e0ff */
[----:B------:R-:W-:Y:S02]  /*04b0*/  PRMT R8, RZ, 0x7610, R8 ;  /* 0x00007610ff087816 */ /* 0x000fe40000000008 */
[----:B------:R-:W-:Y:S02]  /*04c0*/  @!P2 IADD3.X R7, PT, PT, R26, UR8, RZ, P3, !PT ;  /* 0x000000081a07ac10 */ /* 0x000fe40009ffe4ff */
[----:B------:R-:W-:Y:S02]  /*04d0*/  PRMT R10, R22, 0x9910, RZ ;  /* 0x00009910160a7816 */ /* 0x000fe400000000ff */
[----:B------:R-:W-:Y:S01]  /*04e0*/  @!P1 IADD3 R4, P4, PT, R15, UR19, RZ ;  /* 0x000000130f049c10 */ /* 0x000fe2000ff9e0ff */
[----:B------:R0:W5:Y:S01]  /*04f0*/  @!P2 LDG.E.U8 R8, desc[UR14][R6.64] ;  /* 0x0000000e0608a981 */ /* 0x000162000c1e1100 */
[----:B------:R-:W-:-:S02]  /*0500*/  PRMT R28, RZ, 0x7610, R28 ;  /* 0x00007610ff1c7816 */ /* 0x000fc4000000001c */
[----:B------:R-:W-:Y:S02]  /*0510*/  PRMT R9, RZ, 0x7610, R9 ;  /* 0x00007610ff097816 */ /* 0x000fe40000000009 */
[----:B------:R-:W-:Y:S02]  /*0520*/  @!P1 IADD3.X R5, PT, PT, R24, UR8, RZ, P4, !PT ;  /* 0x0000000818059c10 */ /* 0x000fe4000a7fe4ff */
[----:B------:R3:W5:Y:S04]  /*0530*/  @!P0 LDG.E.U8 R28, desc[UR14][R2.64] ;  /* 0x0000000e021c8981 */ /* 0x000768000c1e1100 */
[----:B------:R1:W5:Y:S01]  /*0540*/  @!P1 LDG.E.U8 R9, desc[UR14][R4.64] ;  /* 0x0000000e04099981 */ /* 0x000362000c1e1100 */
[----:B------:R-:W-:Y:S01]  /*0550*/  BSSY.RECONVERGENT B0, `(.L_x_5053) ;  /* 0x000001d000007945 */ /* 0x000fe20003800200 */
[----:B0-----:R-:W-:Y:S01]  /*0560*/  IMAD.MOV.U32 R7, RZ, RZ, 0x1 ;  /* 0x00000001ff077424 */ /* 0x001fe200078e00ff */
[----:B--2---:R-:W-:-:S05]  /*0570*/  PRMT R11, R17, 0x9910, RZ ;  /* 0x00009910110b7816 */ /* 0x004fca00000000ff */
[----:B------:R-:W-:-:S05]  /*0580*/  IMAD R6, R10, R11, RZ ;  /* 0x0000000b0a067224 */ /* 0x000fca00078e02ff */
[----:B------:R-:W-:Y:S02]  /*0590*/  LOP3.LUT P2, RZ, R6, 0xff, RZ, 0xc0, !PT ;  /* 0x000000ff06ff7812 */ /* 0x000fe4000784c0ff */
[----:B---3--:R-:W-:Y:S02]  /*05a0*/  PRMT R3, R19, 0x9910, RZ ;  /* 0x0000991013037816 */ /* 0x008fe400000000ff */
[----:B----4-:R-:W-:Y:S02]  /*05b0*/  PRMT R13, R18, 0x9910, RZ ;  /* 0x00009910120d7816 */ /* 0x010fe400000000ff */
[----:B-1----:R-:W-:Y:S01]  /*05c0*/  PRMT R5, R20, 0x9910, RZ ;  /* 0x0000991014057816 */ /* 0x002fe200000000ff */
[C---:B------:R-:W-:Y:S02]  /*05d0*/  IMAD R2, R10.reuse, R3, RZ ;  /* 0x000000030a027224 */ /* 0x040fe400078e02ff */
[C---:B------:R-:W-:Y:S02]  /*05e0*/  IMAD R4, R10.reuse, R13, RZ ;  /* 0x0000000d0a047224 */ /* 0x040fe400078e02ff */
[----:B------:R-:W-:Y:S01]  /*05f0*/  IMAD R3, R10, R5, RZ ;  /* 0x000000050a037224 */ /* 0x000fe200078e02ff */
[----:B------:R-:W-:Y:S01]  /*0600*/  LOP3.LUT P0, RZ, R2, 0xff, RZ, 0xc0, !PT ;  /* 0x000000ff02ff7812 */ /* 0x000fe2000780c0ff */
[----:B------:R-:W-:Y:S01]  /*0610*/  IMAD.MOV.U32 R5, RZ, RZ, 0x1 ;  /* 0x00000001ff057424 */ /* 0x000fe200078e00ff */
[----:B------:R-:W-:-:S02]  /*0620*/  LOP3.LUT P3, RZ, R4, 0xff, RZ, 0xc0, !PT ;  /* 0x000000ff04ff7812 */ /* 0x000fc4000786c0ff */
[----:B------:R-:W-:Y:S01]  /*0630*/  LOP3.LUT P1, RZ, R3, 0xff, RZ, 0xc0, !PT ;  /* 0x000000ff03ff7812 */ /* 0x000fe2000782c0ff */
[----:B------:R-:W-:-:S12]  /*0640*/  @!P2 BRA `(.L_x_5054) ;  /* 0x000000000034a947 */ /* 0x000fd80003800000 */
[----:B------:R-:W-:-:S07]  /*0650*/  IMAD.MOV.U32 R5, RZ, RZ, 0x1 ;  /* 0x00000001ff057424 */ /* 0x000fce00078e00ff */
.L_x_5055:
[C---:B------:R-:W-:Y:S02]  /*0660*/  LOP3.LUT R10, R6.reuse, 0x1, RZ, 0xc0, !PT ;  /* 0x00000001060a7812 */ /* 0x040fe400078ec0ff */
[----:B------:R-:W-:Y:S02]  /*0670*/  LOP3.LUT R6, R6, 0xff, RZ, 0xc0, !PT ;  /* 0x000000ff06067812 */ /* 0x000fe400078ec0ff */
[----:B------:R-:W-:Y:S02]  /*0680*/  ISETP.NE.U32.AND P2, PT, R10, 0x1, PT ;  /* 0x000000010a00780c */ /* 0x000fe40003f45070 */
[----:B------:R-:W-:Y:S02]  /*0690*/  PRMT R5, R5, 0x9910, RZ ;  /* 0x0000991005057816 */ /* 0x000fe400000000ff */
[----:B-----5:R-:W-:Y:S02]  /*06a0*/  SEL R10, R28, 0x1, !P2 ;  /* 0x000000011c0a7807 */ /* 0x020fe40005000000 */
[----:B------:R-:W-:-:S02]  /*06b0*/  ISETP.GT.U32.AND P2, PT, R6, 0x1, PT ;  /* 0x000000010600780c */ /* 0x000fc40003f44070 */
[----:B------:R-:W-:Y:S02]  /*06c0*/  PRMT R28, R28, 0x9910, RZ ;  /* 0x000099101c1c7816 */ /* 0x000fe400000000ff */
[----:B------:R-:W-:Y:S02]  /*06d0*/  PRMT R10, R10, 0x9910, RZ ;  /* 0x000099100a0a7816 */ /* 0x000fe400000000ff */
[----:B------:R-:W-:Y:S01]  /*06e0*/  SHF.R.U32.HI R6, RZ, 0x1, R6 ;  /* 0x00000001ff067819 */ /* 0x000fe20000011606 */
[----:B------:R-:W-:Y:S02]  /*06f0*/  IMAD R28, R28, R28, RZ ;  /* 0x0000001c1c1c7224 */ /* 0x000fe400078e02ff */
[----:B------:R-:W-:-:S04]  /*0700*/  IMAD R5, R5, R10, RZ ;  /* 0x0000000a05057224 */ /* 0x000fc800078e02ff */
[----:B------:R-:W-:Y:S05]  /*0710*/  @P2 BRA `(.L_x_5055) ;  /* 0xfffffffc00d02947 */ /* 0x000fea000383ffff */
.L_x_5054:
[----:B------:R-:W-:Y:S05]  /*0720*/  BSYNC.RECONVERGENT B0 ;  /* 0x0000000000007941 */ /* 0x000fea0003800200 */
.L_x_5053:
[----:B------:R-:W-:Y:S01]  /*0730*/  BSSY.RECONVERGENT B0, `(.L_x_5056) ;  /* 0x0000010000007945 */ /* 0x000fe20003800200 */
[----:B------:R-:W-:-:S03]  /*0740*/  IMAD.MOV.U32 R6, RZ, RZ, 0x1 ;  /* 0x00000001ff067424 */ /* 0x000fc600078e00ff */
[----:B------:R-:W-:Y:S05]  /*0750*/  @!P3 BRA `(.L_x_5057) ;  /* 0x000000000034b947 */ /* 0x000fea0003800000 */
[----:B------:R-:W-:-:S07]  /*0760*/  IMAD.MOV.U32 R7, RZ, RZ, 0x1 ;  /* 0x00000001ff077424 */ /* 0x000fce00078e00ff */
.L_x_5058:
        /* <DEDUP_REMOVED lines=12> */
.L_x_5057:
[----:B------:R-:W-:Y:S05]  /*0830*/  BSYNC.RECONVERGENT B0 ;  /* 0x0000000000007941 */ /* 0x000fea0003800200 */
.L_x_5056:
[----:B------:R-:W-:Y:S01]  /*0840*/  BSSY.RECONVERGENT B0, `(.L_x_5059) ;  /* 0x0000011000007945 */ /* 0x000fe20003800200 */
[----:B-----5:R-:W-:Y:S01]  /*0850*/  IMAD.MOV.U32 R9, RZ, RZ, 0x1 ;  /* 0x00000001ff097424 */ /* 0x020fe200078e00ff */
[----:B------:R-:W-:Y:S02]  /*0860*/  PRMT R4, R6, 0x7610, R4 ;  /* 0x0000761006047816 */ /* 0x000fe40000000004 */
[----:B------:R-:W-:Y:S05]  /*0870*/  @!P0 BRA `(.L_x_5060) ;  /* 0x0000000000348947 */ /* 0x000fea0003800000 */
[----:B------:R-:W-:-:S07]  /*0880*/  IMAD.MOV.U32 R4, RZ, RZ, 0x1 ;  /* 0x00000001ff047424 */ /* 0x000fce00078e00ff */
.L_x_5061:
[C---:B------:R-:W-:Y:S02]  /*0890*/  LOP3.LUT R6, R2.reuse, 0x1, RZ, 0xc0, !PT ;  /* 0x0000000102067812 */ /* 0x040fe400078ec0ff */
[----:B------:R-:W-:Y:S02]  /*08a0*/  LOP3.LUT R2, R2, 0xff, RZ, 0xc0, !PT ;  /* 0x000000ff02027812 */ /* 0x000fe400078ec0ff */
[----:B------:R-:W-:Y:S02]  /*08b0*/  ISETP.NE.U32.AND P0, PT, R6, 0x1, PT ;  /* 0x000000010600780c */ /* 0x000fe40003f05070 */
[----:B------:R-:W-:Y:S02]  /*08c0*/  PRMT R4, R4, 0x9910, RZ ;  /* 0x0000991004047816 */ /* 0x000fe400000000ff */
[----:B------:R-:W-:Y:S02]  /*08d0*/  SEL R6, R8, 0x1, !P0 ;  /* 0x0000000108067807 */ /* 0x000fe40004000000 */
[----:B------:R-:W-:-:S02]  /*08e0*/  ISETP.GT.U32.AND P0, PT, R2, 0x1, PT ;  /* 0x000000010200780c */ /* 0x000fc40003f04070 */
[----:B------:R-:W-:Y:S02]  /*08f0*/  PRMT R8, R8, 0x9910, RZ ;  /* 0x0000991008087816 */ /* 0x000fe400000000ff */
[----:B------:R-:W-:Y:S02]  /*0900*/  PRMT R11, R6, 0x9910, RZ ;  /* 0x00009910060b7816 */ /* 0x000fe400000000ff */
[----:B------:R-:W-:Y:S01]  /*0910*/  SHF.R.U32.HI R2, RZ, 0x1, R2 ;  /* 0x00000001ff027819 */ /* 0x000fe20000011602 */
[----:B------:R-:W-:Y:S02]  /*0920*/  IMAD R8, R8, R8, RZ ;  /* 0x0000000808087224 */ /* 0x000fe400078e02ff */
[----:B------:R-:W-:-:S04]  /*0930*/  IMAD R4, R4, R11, RZ ;  /* 0x0000000b04047224 */ /* 0x000fc800078e02ff */
[----:B------:R-:W-:Y:S05]  /*0940*/  @P0 BRA `(.L_x_5061) ;  /* 0xfffffffc00d00947 */ /* 0x000fea000383ffff */
.L_x_5060:
[----:B------:R-:W-:Y:S05]  /*0950*/  BSYNC.RECONVERGENT B0 ;  /* 0x0000000000007941 */ /* 0x000fea0003800200 */
.L_x_5059:
[----:B------:R-:W-:Y:S01]  /*0960*/  BSSY.RECONVERGENT B0, `(.L_x_5062) ;  /* 0x0000010000007945 */ /* 0x000fe20003800200 */
[----:B------:R-:W-:-:S03]  /*0970*/  PRMT R11, R9, 0x7610, R11 ;  /* 0x00007610090b7816 */ /* 0x000fc6000000000b */
[----:B------:R-:W-:Y:S05]  /*0980*/  @!P1 BRA `(.L_x_5063) ;  /* 0x0000000000349947 */ /* 0x000fea0003800000 */
[----:B------:R-:W-:-:S07]  /*0990*/  IMAD.MOV.U32 R11, RZ, RZ, 0x1 ;  /* 0x00000001ff0b7424 */ /* 0x000fce00078e00ff */
.L_x_5064:
        /* <DEDUP_REMOVED lines=12> */
.L_x_5063:
[----:B------:R-:W-:Y:S05]  /*0a60*/  BSYNC.RECONVERGENT B0 ;  /* 0x0000000000007941 */ /* 0x000fea0003800200 */
.L_x_5062:
        /* <DEDUP_REMOVED lines=26> */
.L_x_5052:
[----:B------:R-:W0:Y:S02]  /*0c10*/  S2R R0, SR_TID.X ;  /* 0x0000000000007919 */ /* 0x000e240000002100 */
[----:B0-----:R-:W-:-:S03]  /*0c20*/  IMAD.WIDE.U32 R2, R0, 0x4, RZ ;  /* 0x0000000400027825 */ /* 0x001fc600078e00ff */
[----:B------:R-:W-:-:S04]  /*0c30*/  ISETP.GE.U32.AND P0, PT, R2, UR16, PT ;  /* 0x0000001002007c0c */ /* 0x000fc8000bf06070 */
[----:B------:R-:W-:-:S13]  /*0c40*/  ISETP.GE.AND.EX P0, PT, R3, UR6, PT, P0 ;  /* 0x0000000603007c0c */ /* 0x000fda000bf06300 */
[----:B------:R-:W-:Y:S05]  /*0c50*/  @P0 EXIT ;  /* 0x000000000000094d */ /* 0x000fea0003800000 */
[----:B------:R-:W-:Y:S01]  /*0c60*/  IMAD.MOV.U32 R5, RZ, RZ, RZ ;  /* 0x000000ffff057224 */ /* 0x000fe200078e00ff */
[----:B------:R-:W0:Y:S06]  /*0c70*/  LDCU UR4, c[0x0][0x360] ;  /* 0x00006c00ff0477ac */ /* 0x000e2c0008000800 */
.L_x_5078:
[C---:B------:R-:W-:Y:S01]  /*0c80*/  IMAD.SHL.U32 R4, R0.reuse, 0x4, RZ ;  /* 0x0000000400047824 */ /* 0x040fe200078e00ff */
[----:B------:R-:W-:-:S04]  /*0c90*/  SHF.L.U64.HI R15, R0, 0x2, R5 ;  /* 0x00000002000f7819 */ /* 0x000fc80000010205 */
[----:B------:R-:W-:-:S04]  /*0ca0*/  IADD3 R6, P0, PT, R4, UR18, RZ ;  /* 0x0000001204067c10 */ /* 0x000fc8000ff1e0ff */
[----:B------:R-:W-:-:S05]  /*0cb0*/  IADD3.X R7, PT, PT, R15, UR10, RZ, P0, !PT ;  /* 0x0000000a0f077c10 */ /* 0x000fca00087fe4ff */
[----:B------:R-:W2:Y:S01]  /*0cc0*/  LDG.E R6, desc[UR14][R6.64] ;  /* 0x0000000e06067981 */ /* 0x000ea2000c1e1900 */
[----:B------:R-:W-:-:S04]  /*0cd0*/  IADD3 R2, P0, PT, R4, UR19, RZ ;  /* 0x0000001304027c10 */ /* 0x000fc8000ff1e0ff */
[----:B------:R-:W-:-:S05]  /*0ce0*/  IADD3.X R3, PT, PT, R15, UR8, RZ, P0, !PT ;  /* 0x000000080f037c10 */ /* 0x000fca00087fe4ff */
[----:B------:R-:W3:Y:S04]  /*0cf0*/  LDG.E.U16 R8, desc[UR14][R2.64+0x2] ;  /* 0x0000020e02087981 */ /* 0x000ee8000c1e1500 */
[----:B-----5:R1:W5:Y:S01]  /*0d00*/  LDG.E.U8 R10, desc[UR14][R2.64+0x1] ;  /* 0x0000010e020a7981 */ /* 0x020362000c1e1100 */
[----:B------:R-:W-:Y:S01]  /*0d10*/  PRMT R13, R22, 0x9910, RZ ;  /* 0x00009910160d7816 */ /* 0x000fe200000000ff */
[----:B------:R-:W-:Y:S01]  /*0d20*/  BSSY.RECONVERGENT B0, `(.L_x_5066) ;  /* 0x0000023000007945 */ /* 0x000fe20003800200 */
[C---:B--2---:R-:W-:Y:S02]  /*0d30*/  LOP3.LUT R14, R6.reuse, 0xff, RZ, 0xc0, !PT ;  /* 0x000000ff060e7812 */ /* 0x044fe400078ec0ff */
[C---:B------:R-:W-:Y:S02]  /*0d40*/  PRMT R9, R6.reuse, 0x7773, RZ ;  /* 0x0000777306097816 */ /* 0x040fe400000000ff */
[C---:B------:R-:W-:Y:S01]  /*0d50*/  PRMT R12, R6.reuse, 0x7771, RZ ;  /* 0x00007771060c7816 */ /* 0x040fe200000000ff */
[----:B------:R-:W-:Y:S01]  /*0d60*/  IMAD R14, R13, R14, RZ ;  /* 0x0000000e0d0e7224 */ /* 0x000fe200078e02ff */
[----:B------:R-:W-:-:S02]  /*0d70*/  PRMT R11, R6, 0x7772, RZ ;  /* 0x00007772060b7816 */ /* 0x000fc400000000ff */
[----:B------:R-:W-:Y:S02]  /*0d80*/  PRMT R9, R9, 0x9910, RZ ;  /* 0x0000991009097816 */ /* 0x000fe400000000ff */
[----:B------:R-:W-:Y:S02]  /*0d90*/  LOP3.LUT P2, RZ, R14, 0xff, RZ, 0xc0, !PT ;  /* 0x000000ff0eff7812 */ /* 0x000fe4000784c0ff */
[----:B------:R-:W-:Y:S01]  /*0da0*/  PRMT R12, R12, 0x9910, RZ ;  /* 0x000099100c0c7816 */ /* 0x000fe200000000ff */
[----:B------:R-:W-:Y:S01]  /*0db0*/  IMAD.MOV.U32 R6, RZ, RZ, R9 ;  /* 0x000000ffff067224 */ /* 0x000fe200078e0009 */
[----:B------:R-:W-:Y:S01]  /*0dc0*/  PRMT R7, R11, 0x9910, RZ ;  /* 0x000099100b077816 */ /* 0x000fe200000000ff */
[----:B------:R-:W-:Y:S01]  /*0dd0*/  IMAD.MOV.U32 R11, RZ, RZ, 0x1 ;  /* 0x00000001ff0b7424 */ /* 0x000fe200078e00ff */
[----:B---3--:R-:W-:Y:S01]  /*0de0*/  PRMT R9, R8, 0x7770, RZ ;  /* 0x0000777008097816 */ /* 0x008fe200000000ff */
[C---:B------:R-:W-:Y:S02]  /*0df0*/  IMAD R12, R13.reuse, R12, RZ ;  /* 0x0000000c0d0c7224 */ /* 0x040fe400078e02ff */
[----:B------:R-:W-:-:S02]  /*0e00*/  IMAD R7, R13, R7, RZ ;  /* 0x000000070d077224 */ /* 0x000fc400078e02ff */
[----:B------:R-:W-:Y:S01]  /*0e10*/  IMAD R6, R13, R6, RZ ;  /* 0x000000060d067224 */ /* 0x000fe200078e02ff */
[----:B------:R-:W-:Y:S01]  /*0e20*/  LOP3.LUT P3, RZ, R12, 0xff, RZ, 0xc0, !PT ;  /* 0x000000ff0cff7812 */ /* 0x000fe2000786c0ff */
[----:B------:R-:W-:Y:S01]  /*0e30*/  IMAD.MOV.U32 R13, RZ, RZ, 0x1 ;  /* 0x00000001ff0d7424 */ /* 0x000fe200078e00ff */
[----:B------:R-:W-:Y:S02]  /*0e40*/  LOP3.LUT P0, RZ, R7, 0xff, RZ, 0xc0, !PT ;  /* 0x000000ff07ff7812 */ /* 0x000fe4000780c0ff */
[----:B------:R-:W-:Y:S01]  /*0e50*/  LOP3.LUT P1, RZ, R6, 0xff, RZ, 0xc0, !PT ;  /* 0x000000ff06ff7812 */ /* 0x000fe2000782c0ff */
[----:B-1----:R-:W-:-:S12]  /*0e60*/  @!P2 BRA `(.L_x_5067) ;  /* 0x000000000038a947 */ /* 0x002fd80003800000 */
[----:B------:R1:W5:Y:S01]  /*0e70*/  LDG.E.U8 R2, desc[UR14][R2.64] ;  /* 0x0000000e02027981 */ /* 0x000362000c1e1100 */
[----:B------:R-:W-:-:S07]  /*0e80*/  IMAD.MOV.U32 R11, RZ, RZ, 0x1 ;  /* 0x00000001ff0b7424 */ /* 0x000fce00078e00ff */
.L_x_5068:
[C---:B-1----:R-:W-:Y:S02]  /*0e90*/  LOP3.LUT R3, R14.reuse, 0x1, RZ, 0xc0, !PT ;  /* 0x000000010e037812 */ /* 0x042fe400078ec0ff */
        /* <DEDUP_REMOVED lines=11> */
.L_x_5067:
[----:B0-----:R-:W-:Y:S05]  /*0f50*/  BSYNC.RECONVERGENT B0 ;  /* 0x0000000000007941 */ /* 0x001fea0003800200 */
.L_x_5066:
[----:B------:R-:W-:Y:S01]  /*0f60*/  BSSY.RECONVERGENT B0, `(.L_x_5069) ;  /* 0x0000011000007945 */ /* 0x000fe20003800200 */
[----:B------:R-:W-:Y:S01]  /*0f70*/  IMAD.MOV.U32 R3, RZ, RZ, 0x1 ;  /* 0x00000001ff037424 */ /* 0x000fe200078e00ff */
[----:B------:R-:W-:Y:S02]  /*0f80*/  PRMT R2, R13, 0x7610, R2 ;  /* 0x000076100d027816 */ /* 0x000fe40000000002 */
[----:B------:R-:W-:Y:S05]  /*0f90*/  @!P3 BRA `(.L_x_5070) ;  /* 0x000000000034b947 */ /* 0x000fea0003800000 */
[----:B------:R-:W-:-:S07]  /*0fa0*/  IMAD.MOV.U32 R2, RZ, RZ, 0x1 ;  /* 0x00000001ff027424 */ /* 0x000fce00078e00ff */
.L_x_5071:
        /* <DEDUP_REMOVED lines=12> */
.L_x_5070:
[----:B------:R-:W-:Y:S05]  /*1070*/  BSYNC.RECONVERGENT B0 ;  /* 0x0000000000007941 */ /* 0x000fea0003800200 */
.L_x_5069:
[----:B------:R-:W-:Y:S01]  /*1080*/  BSSY.RECONVERGENT B0, `(.L_x_5072) ;  /* 0x0000011000007945 */ /* 0x000fe20003800200 */
[----:B------:R-:W-:Y:S01]  /*1090*/  IMAD.MOV.U32 R12, RZ, RZ, 0x1 ;  /* 0x00000001ff0c7424 */ /* 0x000fe200078e00ff */
[----:B------:R-:W-:Y:S02]  /*10a0*/  PRMT R8, R8, 0x7771, RZ ;  /* 0x0000777108087816 */ /* 0x000fe400000000ff */
[----:B------:R-:W-:Y:S05]  /*10b0*/  @!P0 BRA `(.L_x_5073) ;  /* 0x0000000000348947 */ /* 0x000fea0003800000 */
[----:B------:R-:W-:-:S07]  /*10c0*/  IMAD.MOV.U32 R3, RZ, RZ, 0x1 ;  /* 0x00000001ff037424 */ /* 0x000fce00078e00ff */
.L_x_5074:
[C---:B-----5:R-:W-:Y:S02]  /*10d0*/  LOP3.LUT R10, R7.reuse, 0x1, RZ, 0xc0, !PT ;  /* 0x00000001070a7812 */ /* 0x060fe400078ec0ff */
        /* <DEDUP_REMOVED lines=11> */
.L_x_5073:
[----:B------:R-:W-:Y:S05]  /*1190*/  BSYNC.RECONVERGENT B0 ;  /* 0x0000000000007941 */ /* 0x000fea0003800200 */
.L_x_5072:
[----:B------:R-:W-:Y:S01]  /*11a0*/  BSSY.RECONVERGENT B0, `(.L_x_5075) ;  /* 0x0000010000007945 */ /* 0x000fe20003800200 */
[----:B------:R-:W-:-:S03]  /*11b0*/  PRMT R7, R12, 0x7610, R7 ;  /* 0x000076100c077816 */ /* 0x000fc60000000007 */
[----:B------:R-:W-:Y:S05]  /*11c0*/  @!P1 BRA `(.L_x_5076) ;  /* 0x0000000000349947 */ /* 0x000fea0003800000 */
[----:B------:R-:W-:-:S07]  /*11d0*/  IMAD.MOV.U32 R7, RZ, RZ, 0x1 ;  /* 0x00000001ff077424 */ /* 0x000fce00078e00ff */
.L_x_5077:
[C---:B------:R-:W-:Y:S02]  /*11e0*/  LOP3.LUT R9, R6.reuse, 0x1, RZ, 0xc0, !PT ;  /* 0x0000000106097812 */ /* 0x040fe400078ec0ff */
[----:B------:R-:W-:Y:S02]  /*11f0*/  LOP3.LUT R6, R6, 0xff, RZ, 0xc0, !PT ;  /* 0x000000ff06067812 */ /* 0x000fe400078ec0ff */
[----:B------:R-:W-:Y:S02]  /*1200*/  ISETP.NE.U32.AND P0, PT, R9, 0x1, PT ;  /* 0x000000010900780c */ /* 0x000fe40003f05070 */
[----:B------:R-:W-:Y:S02]  /*1210*/  PRMT R7, R7, 0x9910, RZ ;  /* 0x0000991007077816 */ /* 0x000fe400000000ff */
[----:B------:R-:W-:Y:S02]  /*1220*/  SEL R9, R8, 0x1, !P0 ;  /* 0x0000000108097807 */ /* 0x000fe40004000000 */
[----:B------:R-:W-:-:S02]  /*1230*/  ISETP.GT.U32.AND P0, PT, R6, 0x1, PT ;  /* 0x000000010600780c */ /* 0x000fc40003f04070 */
[----:B------:R-:W-:Y:S02]  /*1240*/  PRMT R8, R8, 0x9910, RZ ;  /* 0x0000991008087816 */ /* 0x000fe400000000ff */
[----:B-----5:R-:W-:Y:S02]  /*1250*/  PRMT R10, R9, 0x9910, RZ ;  /* 0x00009910090a7816 */ /* 0x020fe400000000ff */
[----:B------:R-:W-:Y:S01]  /*1260*/  SHF.R.U32.HI R6, RZ, 0x1, R6 ;  /* 0x00000001ff067819 */ /* 0x000fe20000011606 */
[----:B------:R-:W-:Y:S02]  /*1270*/  IMAD R8, R8, R8, RZ ;  /* 0x0000000808087224 */ /* 0x000fe400078e02ff */
[----:B------:R-:W-:-:S04]  /*1280*/  IMAD R7, R7, R10, RZ ;  /* 0x0000000a07077224 */ /* 0x000fc800078e02ff */
[----:B------:R-:W-:Y:S05]  /*1290*/  @P0 BRA `(.L_x_5077) ;  /* 0xfffffffc00d00947 */ /* 0x000fea000383ffff */
.L_x_5076:
[----:B------:R-:W-:Y:S05]  /*12a0*/  BSYNC.RECONVERGENT B0 ;  /* 0x0000000000007941 */ /* 0x000fea0003800200 */
.L_x_5075:
[----:B------:R-:W-:Y:S02]  /*12b0*/  LOP3.LUT R7, R7, 0xffff, RZ, 0xc0, !PT ;  /* 0x0000ffff07077812 */ /* 0x000fe400078ec0ff */
[----:B------:R-:W-:Y:S02]  /*12c0*/  LOP3.LUT R6, R3, 0xffff, RZ, 0xc0, !PT ;  /* 0x0000ffff03067812 */ /* 0x000fe400078ec0ff */
[----:B------:R-:W-:Y:S02]  /*12d0*/  LOP3.LUT R3, R2, 0xffff, RZ, 0xc0, !PT ;  /* 0x0000ffff02037812 */ /* 0x000fe400078ec0ff */
[----:B------:R-:W-:Y:S02]  /*12e0*/  LOP3.LUT R8, R11, 0xffff, RZ, 0xc0, !PT ;  /* 0x0000ffff0b087812 */ /* 0x000fe400078ec0ff */
[----:B------:R-:W-:Y:S02]  /*12f0*/  IADD3 R2, P0, PT, R4, UR17, RZ ;  /* 0x0000001104027c10 */ /* 0x000fe4000ff1e0ff */
[----:B------:R-:W-:-:S02]  /*1300*/  PRMT R6, R6, 0x3340, R7 ;  /* 0x0000334006067816 */ /* 0x000fc40000000007 */
        /* <DEDUP_REMOVED lines=14> */
.L_x_5079:
        /* <DEDUP_REMOVED lines=9> */
.L_x_7897:


//--------------------- .text._ZN2at6native55_GLOBAL__N__de093ff9_22_ForeachBinaryOpList_cu_a911ec4325multi_tensor_apply_kernelINS1_18TensorListMetadataILi2EEENS1_24BinaryOpListAlphaFunctorIN3c104HalfELi2ELi2ELi0EEEJNS1_13power_functorIfEEfEEEvT_T0_DpT1_ --------------------------
	.section	.text._ZN2at6native55_GLOBAL__N__de093ff9_22_ForeachBinaryOpList_cu_a911ec4325multi_tensor_apply_kernelINS1_18TensorListMetadataILi2EEENS1_24BinaryOpListAlphaFunctorIN3c104HalfELi2ELi2ELi0EEEJNS1_13power_functorIfEEfEEEvT_T0_DpT1_,"ax",@progbits
	.align	128
.text._ZN2at6native55_GLOBAL__N__de093ff9_22_ForeachBinaryOpList_cu_a911ec4325multi_tensor_apply_kernelINS1_18TensorListMetadataILi2EEENS1_24BinaryOpListAlphaFunctorIN3c104HalfELi2ELi2ELi0EEEJNS1_13power_functorIfEEfEEEvT_T0_DpT1_:
        .type           _ZN2at6native55_GLOBAL__N__de093ff9_22_ForeachBinaryOpList_cu_a911ec4325multi_tensor_apply_kernelINS1_18TensorListMetadataILi2EEENS1_24BinaryOpListAlphaFunctorIN3c104HalfELi2ELi2ELi0EEEJNS1_13power_functorIfEEfEEEvT_T0_DpT1_,@function
        .size           _ZN2at6native55_GLOBAL__N__de093ff9_22_ForeachBinaryOpList_cu_a911ec4325multi_tensor_apply_kernelINS1_18TensorListMetadataILi2EEENS1_24BinaryOpListAlphaFunctorIN3c104HalfELi2ELi2ELi0EEEJNS1_13power_functorIfEEfEEEvT_T0_DpT1_,(.L_x_7898 - _ZN2at6native55_GLOBAL__N__de093ff9_22_ForeachBinaryOpList_cu_a911ec4325multi_tensor_apply_kernelINS1_18TensorListMetadataILi2EEENS1_24BinaryOpListAlphaFunctorIN3c104HalfELi2ELi2ELi0EEEJNS1_13power_functorIfEEfEEEvT_T0_DpT1_)
        .other          _ZN2at6native55_GLOBAL__N__de093ff9_22_ForeachBinaryOpList_cu_a911ec4325multi_tensor_apply_kernelINS1_18TensorListMetadataILi2EEENS1_24BinaryOpListAlphaFunctorIN3c104HalfELi2ELi2ELi0EEEJNS1_13power_functorIfEEfEEEvT_T0_DpT1_,@"STO_CUDA_ENTRY STV_DEFAULT"
_ZN2at6native55_GLOBAL__N__de093ff9_22_ForeachBinaryOpList_cu_a911ec4325multi_tensor_apply_kernelINS1_18TensorListMetadataILi2EEENS1_24BinaryOpListAlphaFunctorIN3c104HalfELi2ELi2ELi0EEEJNS1_13power_functorIfEEfEEEvT_T0_DpT1_:
        /* <DEDUP_REMOVED lines=25> */
[----:B------:R-:W1:Y:S01]  /*0190*/  LDC R17, c[0x0][0x360] ;  /* 0x0000d800ff117b82 */ /* 0x000e620000000800 */
[----:B------:R-:W-:Y:S01]  /*01a0*/  UISETP.LT.U32.AND UP0, UPT, UR13, 0x10000, UPT ;  /* 0x000100000d00788c */ /* 0x000fe2000bf01070 */
[----:B------:R-:W-:Y:S01]  /*01b0*/  IMAD.MOV.U32 R18, RZ, RZ, RZ ;  /* 0x000000ffff127224 */ /* 0x000fe200078e00ff */
[----:B------:R-:W2:Y:S01]  /*01c0*/  LDCU UR11, c[0x0][0xfcc] ;  /* 0x0001f980ff0b77ac */ /* 0x000ea20008000800 */
[----:B------:R-:W-:Y:S01]  /*01d0*/  IMAD.MOV.U32 R16, RZ, RZ, RZ ;  /* 0x000000ffff107224 */ /* 0x000fe200078e00ff */
[----:B------:R-:W-:-:S04]  /*01e0*/  UISETP.LT.U32.AND.EX UP0, UPT, UR4, URZ, UPT, UP0 ;  /* 0x000000ff0400728c */ /* 0x000fc8000bf01100 */
[----:B------:R-:W-:Y:S02]  /*01f0*/  USEL UR5, UR13, 0x10000, UP0 ;  /* 0x000100000d057887 */ /* 0x000fe40008000000 */
[----:B------:R-:W-:-:S12]  /*0200*/  USEL UR10, UR4, URZ, UP0 ;  /* 0x000000ff040a7287 */ /* 0x000fd80008000000 */
.L_x_5081:
[----:B0-----:R-:W-:Y:S02]  /*0210*/  IADD3 R2, P0, PT, R0, R18, RZ ;  /* 0x0000001200027210 */ /* 0x001fe40007f1e0ff */
[----:B------:R-:W-:Y:S02]  /*0220*/  PRMT R20, RZ, 0x7610, R20 ;  /* 0x00007610ff147816 */ /* 0x000fe40000000014 */
[----:B-1----:R-:W-:Y:S01]  /*0230*/  IADD3 R4, P1, PT, R17, R2, RZ ;  /* 0x0000000211047210 */ /* 0x002fe20007f3e0ff */
[----:B------:R-:W-:Y:S01]  /*0240*/  IMAD.X R3, RZ, RZ, R16, P0 ;  /* 0x000000ffff037224 */ /* 0x000fe200000e0610 */
[----:B------:R-:W-:Y:S01]  /*0250*/  PRMT R19, RZ, 0x7610, R19 ;  /* 0x00007610ff137816 */ /* 0x000fe20000000013 */
[----:B------:R-:W-:Y:S01]  /*0260*/  IMAD.SHL.U32 R10, R2, 0x2, RZ ;  /* 0x00000002020a7824 */ /* 0x000fe200078e00ff */
[----:B------:R-:W-:Y:S01]  /*0270*/  ISETP.GE.U32.AND P0, PT, R4, UR5, PT ;  /* 0x0000000504007c0c */ /* 0x000fe2000bf06070 */
[----:B------:R-:W-:Y:S01]  /*0280*/  IMAD.X R25, RZ, RZ, R3, P1 ;  /* 0x000000ffff197224 */ /* 0x000fe200008e0603 */
[----:B------:R-:W-:-:S02]  /*0290*/  ISETP.GE.U32.AND P1, PT, R2, UR5, PT ;  /* 0x0000000502007c0c */ /* 0x000fc4000bf26070 */
[----:B------:R-:W-:Y:S02]  /*02a0*/  SHF.L.U64.HI R2, R2, 0x1, R3 ;  /* 0x0000000102027819 */ /* 0x000fe40000010203 */
[----:B------:R-:W-:Y:S02]  /*02b0*/  ISETP.GE.U32.AND.EX P0, PT, R25, UR10, PT, P0 ;  /* 0x0000000a19007c0c */ /* 0x000fe4000bf06100 */
[----:B------:R-:W-:Y:S02]  /*02c0*/  ISETP.GE.U32.AND.EX P1, PT, R3, UR10, PT, P1 ;  /* 0x0000000a03007c0c */ /* 0x000fe4000bf26110 */
[----:B------:R-:W-:Y:S02]  /*02d0*/  IADD3 R6, P2, PT, R10, UR6, RZ ;  /* 0x000000060a067c10 */ /* 0x000fe4000ff5e0ff */
[----:B------:R-:W-:Y:S02]  /*02e0*/  IADD3 R14, P4, PT, R17, R4, RZ ;  /* 0x00000004110e7210 */ /* 0x000fe40007f9e0ff */
[----:B------:R-:W-:-:S05]  /*02f0*/  IADD3.X R7, PT, PT, R2, UR7, RZ, P2, !PT ;  /* 0x0000000702077c10 */ /* 0x000fca00097fe4ff */
[----:B------:R-:W-:Y:S01]  /*0300*/  @!P0 LEA R12, P2, R4, UR8, 0x1 ;  /* 0x00000008040c8c11 */ /* 0x000fe2000f8408ff */
[C---:B------:R-:W-:Y:S01]  /*0310*/  IMAD.SHL.U32 R9, R17.reuse, 0x2, RZ ;  /* 0x0000000211097824 */ /* 0x040fe200078e00ff */
[----:B------:R-:W-:Y:S01]  /*0320*/  @!P1 IADD3 R10, P3, PT, R10, UR8, RZ ;  /* 0x000000080a0a9c10 */ /* 0x000fe2000ff7e0ff */
[----:B------:R-:W3:Y:S01]  /*0330*/  @!P1 LDG.E.U16 R20, desc[UR14][R6.64] ;  /* 0x0000000e06149981 */ /* 0x000ee2000c1e1500 */
[--C-:B------:R-:W-:Y:S01]  /*0340*/  @!P0 LEA.HI.X R13, R4, UR9, R25.reuse, 0x1, P2 ;  /* 0x00000009040d8c11 */ /* 0x100fe200090f0c19 */
[----:B------:R-:W-:Y:S01]  /*0350*/  IMAD.X R25, RZ, RZ, R25, P4 ;  /* 0x000000ffff197224 */ /* 0x000fe200020e0619 */
[----:B------:R-:W-:Y:S02]  /*0360*/  IADD3 R15, P4, PT, R17, R14, RZ ;  /* 0x0000000e110f7210 */ /* 0x000fe40007f9e0ff */
[----:B------:R-:W-:Y:S02]  /*0370*/  @!P1 IADD3.X R11, PT, PT, R2, UR9, RZ, P3, !PT ;  /* 0x00000009020b9c10 */ /* 0x000fe40009ffe4ff */
[----:B------:R-:W-:Y:S01]  /*0380*/  ISETP.GE.U32.AND P2, PT, R14, UR5, PT ;  /* 0x000000050e007c0c */ /* 0x000fe2000bf46070 */
[----:B------:R-:W-:Y:S01]  /*0390*/  IMAD.X R26, RZ, RZ, R25, P4 ;  /* 0x000000ffff1a7224 */ /* 0x000fe200020e0619 */
[----:B------:R-:W-:Y:S01]  /*03a0*/  SHF.R.U32.HI R5, RZ, 0x1f, R17 ;  /* 0x0000001fff057819 */ /* 0x000fe20000011611 */
[----:B------:R0:W4:Y:S01]  /*03b0*/  @!P1 LDG.E.U16 R19, desc[UR14][R10.64] ;  /* 0x0000000e0a139981 */ /* 0x000122000c1e1500 */
[----:B------:R-:W-:-:S02]  /*03c0*/  IADD3 R2, P5, PT, R9, R6, RZ ;  /* 0x0000000609027210 */ /* 0x000fc40007fbe0ff */
[----:B------:R-:W-:Y:S02]  /*03d0*/  ISETP.GE.U32.AND P3, PT, R15, UR5, PT ;  /* 0x000000050f007c0c */ /* 0x000fe4000bf66070 */
[----:B------:R-:W-:Y:S01]  /*03e0*/  ISETP.GE.U32.AND.EX P2, PT, R25, UR10, PT, P2 ;  /* 0x0000000a19007c0c */ /* 0x000fe2000bf46120 */
[----:B------:R-:W-:Y:S01]  /*03f0*/  IMAD.X R3, R5, 0x1, R7, P5 ;  /* 0x0000000105037824 */ /* 0x000fe200028e0607 */
[----:B------:R-:W-:Y:S02]  /*0400*/  IADD3 R8, P6, PT, R9, R2, RZ ;  /* 0x0000000209087210 */ /* 0x000fe40007fde0ff */
[----:B------:R-:W-:Y:S02]  /*0410*/  ISETP.GE.U32.AND.EX P3, PT, R26, UR10, PT, P3 ;  /* 0x0000000a1a007c0c */ /* 0x000fe4000bf66130 */
[----:B------:R-:W-:Y:S01]  /*0420*/  PRMT R24, RZ, 0x7610, R24 ;  /* 0x00007610ff187816 */ /* 0x000fe20000000018 */
[----:B------:R-:W-:Y:S01]  /*0430*/  IMAD.X R9, R5, 0x1, R3, P6 ;  /* 0x0000000105097824 */ /* 0x000fe200030e0603 */
[----:B------:R-:W-:-:S02]  /*0440*/  LEA R4, P5, R17, R8, 0x1 ;  /* 0x0000000811047211 */ /* 0x000fc400078a08ff */
[----:B------:R-:W-:Y:S02]  /*0450*/  PRMT R23, RZ, 0x7610, R23 ;  /* 0x00007610ff177816 */ /* 0x000fe40000000017 */
[----:B------:R-:W-:Y:S01]  /*0460*/  PRMT R22, RZ, 0x7610, R22 ;  /* 0x00007610ff167816 */ /* 0x000fe20000000016 */
[----:B------:R-:W5:Y:S01]  /*0470*/  @!P0 LDG.E.U16 R24, desc[UR14][R2.64] ;  /* 0x0000000e02188981 */ /* 0x000f62000c1e1500 */
[----:B------:R-:W-:Y:S02]  /*0480*/  LEA.HI.X R5, R17, R9, RZ, 0x1, P5 ;  /* 0x0000000911057211 */ /* 0x000fe400028f0cff */
[----:B0-----:R-:W-:Y:S01]  /*0490*/  @!P2 LEA R10, P4, R14, UR8, 0x1 ;  /* 0x000000080e0aac11 */ /* 0x001fe2000f8808ff */
[----:B------:R-:W5:Y:S01]  /*04a0*/  @!P2 LDG.E.U16 R23, desc[UR14][R8.64] ;  /* 0x0000000e0817a981 */ /* 0x000f62000c1e1500 */
[----:B------:R-:W-:-:S03]  /*04b0*/  PRMT R21, RZ, 0x7610, R21 ;  /* 0x00007610ff157816 */ /* 0x000fc60000000015 */
[----:B------:R-:W5:Y:S01]  /*04c0*/  @!P3 LDG.E.U16 R22, desc[UR14][R4.64] ;  /* 0x0000000e0416b981 */ /* 0x000f62000c1e1500 */
[--C-:B------:R-:W-:Y:S02]  /*04d0*/  @!P2 LEA.HI.X R11, R14, UR9, R25.reuse, 0x1, P4 ;  /* 0x000000090e0bac11 */ /* 0x100fe4000a0f0c19 */
[C---:B------:R-:W-:Y:S01]  /*04e0*/  @!P3 LEA R14, P4, R15.reuse, UR8, 0x1 ;  /* 0x000000080f0ebc11 */ /* 0x040fe2000f8808ff */
[----:B------:R0:W5:Y:S01]  /*04f0*/  @!P0 LDG.E.U16 R21, desc[UR14][R12.64] ;  /* 0x0000000e0c158981 */ /* 0x000162000c1e1500 */
[----:B------:R-:W-:Y:S02]  /*0500*/  PRMT R25, RZ, 0x7610, R25 ;  /* 0x00007610ff197816 */ /* 0x000fe40000000019 */
[--C-:B------:R-:W-:Y:S02]  /*0510*/  @!P3 LEA.HI.X R15, R15, UR9, R26.reuse, 0x1, P4 ;  /* 0x000000090f0fbc11 */ /* 0x100fe4000a0f0c1a */
[----:B------:R-:W-:Y:S02]  /*0520*/  PRMT R26, RZ, 0x7610, R26 ;  /* 0x00007610ff1a7816 */ /* 0x000fe4000000001a */
[----:B------:R1:W5:Y:S04]  /*0530*/  @!P2 LDG.E.U16 R25, desc[UR14][R10.64] ;  /* 0x0000000e0a19a981 */ /* 0x000368000c1e1500 */
[----:B------:R-:W5:Y:S01]  /*0540*/  @!P3 LDG.E.U16 R26, desc[UR14][R14.64] ;  /* 0x0000000e0e1ab981 */ /* 0x000f62000c1e1500 */
[----:B---3--:R-:W-:-:S06]  /*0550*/  HADD2.F32 R20, -RZ, R20.H0_H0 ;  /* 0x20000014ff147230 */ /* 0x008fcc0000004100 */
[----:B------:R-:W3:Y:S01]  /*0560*/  MUFU.LG2 R20, R20 ;  /* 0x0000001400147308 */ /* 0x000ee20000000c00 */
[----:B----4-:R-:W-:-:S05]  /*0570*/  HADD2.F32 R19, -RZ, R19.H0_H0 ;  /* 0x20000013ff137230 */ /* 0x010fca0000004100 */
[----:B--2---:R-:W-:Y:S01]  /*0580*/  FMUL.FTZ R19, R19, UR11 ;  /* 0x0000000b13137c20 */ /* 0x004fe20008410000 */
[----:B-----5:R-:W-:Y:S02]  /*0590*/  HADD2.F32 R24, -RZ, R24.H0_H0 ;  /* 0x20000018ff187230 */ /* 0x020fe40000004100 */
[----:B0-----:R-:W-:Y:S02]  /*05a0*/  HADD2.F32 R13, -RZ, R23.H0_H0 ;  /* 0x20000017ff0d7230 */ /* 0x001fe40000004100 */
[----:B------:R-:W0:Y:S01]  /*05b0*/  MUFU.LG2 R12, R24 ;  /* 0x00000018000c7308 */ /* 0x000e220000000c00 */
[----:B-1----:R-:W-:-:S07]  /*05c0*/  HADD2.F32 R10, -RZ, R22.H0_H0 ;  /* 0x20000016ff0a7230 */ /* 0x002fce0000004100 */
[----:B------:R-:W1:Y:S01]  /*05d0*/  MUFU.LG2 R13, R13 ;  /* 0x0000000d000d7308 */ /* 0x000e620000000c00 */
[----:B------:R-:W-:Y:S02]  /*05e0*/  HADD2.F32 R21, -RZ, R21.H0_H0 ;  /* 0x20000015ff157230 */ /* 0x000fe40000004100 */
[----:B---3--:R-:W-:-:S05]  /*05f0*/  FMUL.FTZ R19, R19, R20 ;  /* 0x0000001413137220 */ /* 0x008fca0000410000 */
[----:B------:R-:W2:Y:S01]  /*0600*/  MUFU.LG2 R10, R10 ;  /* 0x0000000a000a7308 */ /* 0x000ea20000000c00 */
[----:B------:R-:W-:Y:S01]  /*0610*/  FMUL.FTZ R21, R21, UR11 ;  /* 0x0000000b15157c20 */ /* 0x000fe20008410000 */
[----:B------:R-:W-:Y:S02]  /*0620*/  HADD2.F32 R25, -RZ, R25.H0_H0 ;  /* 0x20000019ff197230 */ /* 0x000fe40000004100 */
[----:B------:R-:W-:Y:S02]  /*0630*/  HADD2.F32 R26, -RZ, R26.H0_H0 ;  /* 0x2000001aff1a7230 */ /* 0x000fe40000004100 */
[----:B0-----:R-:W-:Y:S01]  /*0640*/  FMUL.FTZ R12, R21, R12 ;  /* 0x0000000c150c7220 */ /* 0x001fe20000410000 */
[----:B------:R-:W-:Y:S01]  /*0650*/  FMUL.FTZ R14, R25, UR11 ;  /* 0x0000000b190e7c20 */ /* 0x000fe20008410000 */
[----:B------:R-:W0:Y:S01]  /*0660*/  MUFU.EX2 R19, R19 ;  /* 0x0000001300137308 */ /* 0x000e220000000800 */
[----:B------:R-:W-:Y:S02]  /*0670*/  FMUL.FTZ R11, R26, UR11 ;  /* 0x0000000b1a0b7c20 */ /* 0x000fe40008410000 */
[----:B-1----:R-:W-:-:S05]  /*0680*/  FMUL.FTZ R13, R14, R13 ;  /* 0x0000000d0e0d7220 */ /* 0x002fca0000410000 */
[----:B------:R-:W1:Y:S01]  /*0690*/  MUFU.EX2 R12, R12 ;  /* 0x0000000c000c7308 */ /* 0x000e620000000800 */
[----:B--2---:R-:W-:-:S07]  /*06a0*/  FMUL.FTZ R10, R11, R10 ;  /* 0x0000000a0b0a7220 */ /* 0x004fce0000410000 */
[----:B------:R-:W2:Y:S01]  /*06b0*/  MUFU.EX2 R13, R13 ;  /* 0x0000000d000d7308 */ /* 0x000ea20000000800 */
[----:B0-----:R-:W-:-:S07]  /*06c0*/  F2FP.F16.F32.PACK_AB R11, RZ, R19 ;  /* 0x00000013ff0b723e */ /* 0x001fce00000000ff */
[----:B------:R-:W0:Y:S01]  /*06d0*/  MUFU.EX2 R10, R10 ;  /* 0x0000000a000a7308 */ /* 0x000e220000000800 */
[----:B------:R-:W-:Y:S02]  /*06e0*/  PRMT R19, R11, 0x7610, R19 ;  /* 0x000076100b137816 */ /* 0x000fe40000000013 */
[----:B-1----:R-:W-:-:S03]  /*06f0*/  F2FP.F16.F32.PACK_AB R14, RZ, R12 ;  /* 0x0000000cff0e723e */ /* 0x002fc600000000ff */
[----:B------:R3:W-:Y:S01]  /*0700*/  @!P1 STG.E.U16 desc[UR14][R6.64], R19 ;  /* 0x0000001306009986 */ /* 0x0007e2000c10150e */
[----:B--2---:R-:W-:-:S03]  /*0710*/  F2FP.F16.F32.PACK_AB R11, RZ, R13 ;  /* 0x0000000dff0b723e */ /* 0x004fc600000000ff */
[----:B------:R3:W-:Y:S01]  /*0720*/  @!P0 STG.E.U16 desc[UR14][R2.64], R14 ;  /* 0x0000000e02008986 */ /* 0x0007e2000c10150e */
[----:B------:R-:W-:Y:S02]  /*0730*/  LEA R18, P0, R17, R18, 0x2 ;  /* 0x0000001211127211 */ /* 0x000fe400078010ff */
[----:B0-----:R-:W-:Y:S01]  /*0740*/  F2FP.F16.F32.PACK_AB R15, RZ, R10 ;  /* 0x0000000aff0f723e */ /* 0x001fe200000000ff */
[----:B------:R3:W-:Y:S02]  /*0750*/  @!P2 STG.E.U16 desc[UR14][R8.64], R11 ;  /* 0x0000000b0800a986 */ /* 0x0007e4000c10150e */
[----:B------:R-:W-:Y:S01]  /*0760*/  IMAD.X R16, RZ, RZ, R16, P0 ;  /* 0x000000ffff107224 */ /* 0x000fe200000e0610 */
[----:B------:R-:W-:Y:S01]  /*0770*/  ISETP.GE.U32.AND P0, PT, R18, UR5, PT ;  /* 0x0000000512007c0c */ /* 0x000fe2000bf06070 */
[----:B------:R3:W-:Y:S03]  /*0780*/  @!P3 STG.E.U16 desc[UR14][R4.64], R15 ;  /* 0x0000000f0400b986 */ /* 0x0007e6000c10150e */
[----:B------:R-:W-:-:S13]  /*0790*/  ISETP.GE.U32.AND.EX P0, PT, R16, UR10, PT, P0 ;  /* 0x0000000a10007c0c */ /* 0x000fda000bf06100 */
[----:B---3--:R-:W-:Y:S05]  /*07a0*/  @!P0 BRA `(.L_x_5081) ;  /* 0xfffffff800988947 */ /* 0x008fea000383ffff */
[----:B------:R-:W-:Y:S05]  /*07b0*/  EXIT ;  /* 0x000000000000794d */ /* 0x000fea0003800000 */
.L_x_5080:
        /* <DEDUP_REMOVED lines=8> */
.L_x_5082:
[C---:B------:R-:W-:Y:S01]  /*0840*/  IMAD.SHL.U32 R4, R7.reuse, 0x8, RZ ;  /* 0x0000000807047824 */ /* 0x040fe200078e00ff */
[----:B------:R-:W-:-:S04]  /*0850*/  SHF.L.U64.HI R5, R7, 0x3, R0 ;  /* 0x0000000307057819 */ /* 0x000fc80000010200 */
[----:B------:R-:W-:-:S04]  /*0860*/  IADD3 R2, P0, PT, R4, UR6, RZ ;  /* 0x0000000604027c10 */ /* 0x000fc8000ff1e0ff */
[----:B------:R-:W-:Y:S02]  /*0870*/  IADD3.X R3, PT, PT, R5, UR7, RZ, P0, !PT ;  /* 0x0000000705037c10 */ /* 0x000fe400087fe4ff */
[----:B------:R-:W-:-:S03]  /*0880*/  IADD3 R4, P0, PT, R4, UR8, RZ ;  /* 0x0000000804047c10 */ /* 0x000fc6000ff1e0ff */
[----:B------:R-:W2:Y:S01]  /*0890*/  LDG.E.64 R8, desc[UR14][R2.64] ;  /* 0x0000000e02087981 */ /* 0x000ea2000c1e1b00 */
[----:B------:R-:W-:-:S06]  /*08a0*/  IADD3.X R5, PT, PT, R5, UR9, RZ, P0, !PT ;  /* 0x0000000905057c10 */ /* 0x000fcc00087fe4ff */
[----:B------:R-:W3:Y:S01]  /*08b0*/  LDG.E.64 R4, desc[UR14][R4.64] ;  /* 0x0000000e04047981 */ /* 0x000ee2000c1e1b00 */
[----:B0-----:R-:W-:-:S05]  /*08c0*/  IADD3 R7, P0, PT, R7, UR5, RZ ;  /* 0x0000000507077c10 */ /* 0x001fca000ff1e0ff */
[----:B------:R-:W-:Y:S01]  /*08d0*/  IMAD.X R0, RZ, RZ, R0, P0 ;  /* 0x000000ffff007224 */ /* 0x000fe200000e0600 */
[----:B------:R-:W-:-:S04]  /*08e0*/  LOP3.LUT P0, RZ, R7, 0xffffc000, RZ, 0xc0, !PT ;  /* 0xffffc00007ff7812 */ /* 0x000fc8000780c0ff */
[----:B------:R-:W-:Y:S01]  /*08f0*/  LOP3.LUT P0, RZ, R0, 0x3fffffff, RZ, 0xc0, P0 ;  /* 0x3fffffff00ff7812 */ /* 0x000fe2000000c0ff */
[--C-:B--2---:R-:W-:Y:S02]  /*0900*/  HADD2.F32 R10, -RZ, R8.reuse.H1_H1 ;  /* 0x30000008ff0a7230 */ /* 0x104fe40000004100 */
[--C-:B------:R-:W-:Y:S02]  /*0910*/  HADD2.F32 R14, -RZ, R9.reuse.H1_H1 ;  /* 0x30000009ff0e7230 */ /* 0x100fe40000004100 */
[----:B------:R-:W-:Y:S02]  /*0920*/  HADD2.F32 R6, -RZ, R8.H0_H0 ;  /* 0x20000008ff067230 */ /* 0x000fe40000004100 */
[----:B------:R-:W-:Y:S01]  /*0930*/  HADD2.F32 R12, -RZ, R9.H0_H0 ;  /* 0x20000009ff0c7230 */ /* 0x000fe20000004100 */
[----:B------:R-:W0:Y:S01]  /*0940*/  MUFU.LG2 R10, R10 ;  /* 0x0000000a000a7308 */ /* 0x000e220000000c00 */
[--C-:B---3--:R-:W-:Y:S02]  /*0950*/  HADD2.F32 R8, -RZ, R4.reuse.H0_H0 ;  /* 0x20000004ff087230 */ /* 0x108fe40000004100 */
[----:B------:R-:W-:-:S02]  /*0960*/  HADD2.F32 R9, -RZ, R4.H1_H1 ;  /* 0x30000004ff097230 */ /* 0x000fc40000004100 */
[--C-:B------:R-:W-:Y:S02]  /*0970*/  HADD2.F32 R4, -RZ, R5.reuse.H0_H0 ;  /* 0x20000005ff047230 */ /* 0x100fe40000004100 */
[----:B-1----:R-:W-:Y:S01]  /*0980*/  FMUL.FTZ R8, R8, UR10 ;  /* 0x0000000a08087c20 */ /* 0x002fe20008410000 */
[----:B------:R-:W-:Y:S01]  /*0990*/  HADD2.F32 R5, -RZ, R5.H1_H1 ;  /* 0x30000005ff057230 */ /* 0x000fe20000004100 */
[----:B------:R1:W2:Y:S01]  /*09a0*/  MUFU.LG2 R11, R6 ;  /* 0x00000006000b7308 */ /* 0x0002a20000000c00 */
[----:B------:R-:W-:Y:S01]  /*09b0*/  FMUL.FTZ R9, R9, UR10 ;  /* 0x0000000a09097c20 */ /* 0x000fe20008410000 */
[----:B------:R-:W-:Y:S02]  /*09c0*/  FMUL.FTZ R4, R4, UR10 ;  /* 0x0000000a04047c20 */ /* 0x000fe40008410000 */
[----:B------:R-:W-:-:S04]  /*09d0*/  FMUL.FTZ R5, R5, UR10 ;  /* 0x0000000a05057c20 */ /* 0x000fc80008410000 */
[----:B------:R-:W3:Y:S01]  /*09e0*/  MUFU.LG2 R13, R12 ;  /* 0x0000000c000d7308 */ /* 0x000ee20000000c00 */
[----:B0-----:R-:W-:Y:S01]  /*09f0*/  FMUL.FTZ R9, R9, R10 ;  /* 0x0000000a09097220 */ /* 0x001fe20000410000 */
[----:B-1----:R-:W-:-:S05]  /*0a00*/  IMAD.SHL.U32 R6, R7, 0x4, RZ ;  /* 0x0000000407067824 */ /* 0x002fca00078e00ff */
[----:B------:R-:W-:Y:S01]  /*0a10*/  ISETP.LT.U32.AND P1, PT, R6, UR13, PT ;  /* 0x0000000d06007c0c */ /* 0x000fe2000bf21070 */
[----:B------:R-:W0:Y:S01]  /*0a20*/  MUFU.LG2 R14, R14 ;  /* 0x0000000e000e7308 */ /* 0x000e220000000c00 */
[----:B--2---:R-:W-:-:S07]  /*0a30*/  FMUL.FTZ R8, R8, R11 ;  /* 0x0000000b08087220 */ /* 0x004fce0000410000 */
[----:B------:R-:W-:Y:S01]  /*0a40*/  MUFU.EX2 R8, R8 ;  /* 0x0000000800087308 */ /* 0x000fe20000000800 */
[----:B---3--:R-:W-:-:S07]  /*0a50*/  FMUL.FTZ R4, R4, R13 ;  /* 0x0000000d04047220 */ /* 0x008fce0000410000 */
[----:B------:R-:W1:Y:S01]  /*0a60*/  MUFU.EX2 R9, R9 ;  /* 0x0000000900097308 */ /* 0x000e620000000800 */
[----:B0-----:R-:W-:-:S07]  /*0a70*/  FMUL.FTZ R5, R5, R14 ;  /* 0x0000000e05057220 */ /* 0x001fce0000410000 */
[----:B------:R-:W-:Y:S08]  /*0a80*/  MUFU.EX2 R4, R4 ;  /* 0x0000000400047308 */ /* 0x000ff00000000800 */
[----:B------:R-:W0:Y:S01]  /*0a90*/  MUFU.EX2 R5, R5 ;  /* 0x0000000500057308 */ /* 0x000e220000000800 */
[----:B-1----:R-:W-:Y:S02]  /*0aa0*/  F2FP.F16.F32.PACK_AB R10, R9, R8 ;  /* 0x00000008090a723e */ /* 0x002fe400000000ff */
[----:B0-----:R-:W-:-:S02]  /*0ab0*/  F2FP.F16.F32.PACK_AB R11, R5, R4 ;  /* 0x00000004050b723e */ /* 0x001fc400000000ff */
[----:B------:R-:W-:-:S03]  /*0ac0*/  SHF.L.U64.HI R4, R7, 0x2, R0 ;  /* 0x0000000207047819 */ /* 0x000fc60000010200 */
[----:B------:R2:W-:Y:S01]  /*0ad0*/  STG.E.64 desc[UR14][R2.64], R10 ;  /* 0x0000000a02007986 */ /* 0x0005e2000c101b0e */
[----:B------:R-:W-:-:S13]  /*0ae0*/  ISETP.LT.AND.EX P1, PT, R4, UR4, PT, P1 ;  /* 0x0000000404007c0c */ /* 0x000fda000bf21310 */
[----:B--2---:R-:W-:Y:S05]  /*0af0*/  @!P0 BRA P1, `(.L_x_5082) ;  /* 0xfffffffc00508947 */ /* 0x004fea000083ffff */
[----:B------:R-:W-:Y:S05]  /*0b00*/  EXIT ;  /* 0x000000000000794d */ /* 0x000fea0003800000 */
.L_x_5083:
        /* <DEDUP_REMOVED lines=15> */
.L_x_7898:


//--------------------- .text._ZN2at6native55_GLOBAL__N__de093ff9_22_ForeachBinaryOpList_cu_a911ec4325multi_tensor_apply_kernelINS1_18TensorListMetadataILi2EEENS1_24BinaryOpListAlphaFunctorIN3c108BFloat16ELi2ELi2ELi0EEEJNS1_13power_functorIfEEfEEEvT_T0_DpT1_ --------------------------
	.section	.text._ZN2at6native55_GLOBAL__N__de093ff9_22_ForeachBinaryOpList_cu_a911ec4325multi_tensor_apply_kernelINS1_18TensorListMetadataILi2EEENS1_24BinaryOpListAlphaFunctorIN3c108BFloat16ELi2ELi2ELi0EEEJNS1_13power_functorIfEEfEEEvT_T0_DpT1_,"ax",@progbits
	.align	128
.text._ZN2at6native55_GLOBAL__N__de093ff9_22_ForeachBinaryOpList_cu_a911ec4325multi_tensor_apply_kernelINS1_18TensorListMetadataILi2EEENS1_24BinaryOpListAlphaFunctorIN3c108BFloat16ELi2ELi2ELi0EEEJNS1_13power_functorIfEEfEEEvT_T0_DpT1_:
        .type           _ZN2at6native55_GLOBAL__N__de093ff9_22_ForeachBinaryOpList_cu_a911ec4325multi_tensor_apply_kernelINS1_18TensorListMetadataILi2EEENS1_24BinaryOpListAlphaFunctorIN3c108BFloat16ELi2ELi2ELi0EEEJNS1_13power_functorIfEEfEEEvT_T0_DpT1_,@function
        .size           _ZN2at6native55_GLOBAL__N__de093ff9_22_ForeachBinaryOpList_cu_a911ec4325multi_tensor_apply_kernelINS1_18TensorListMetadataILi2EEENS1_24BinaryOpListAlphaFunctorIN3c108BFloat16ELi2ELi2ELi0EEEJNS1_13power_functorIfEEfEEEvT_T0_DpT1_,(.L_x_7899 - _ZN2at6native55_GLOBAL__N__de093ff9_22_ForeachBinaryOpList_cu_a911ec4325multi_tensor_apply_kernelINS1_18TensorListMetadataILi2EEENS1_24BinaryOpListAlphaFunctorIN3c108BFloat16ELi2ELi2ELi0EEEJNS1_13power_functorIfEEfEEEvT_T0_DpT1_)
        .other          _ZN2at6native55_GLOBAL__N__de093ff9_22_ForeachBinaryOpList_cu_a911ec4325multi_tensor_apply_kernelINS1_18TensorListMetadataILi2EEENS1_24BinaryOpListAlphaFunctorIN3c108BFloat16ELi2ELi2ELi0EEEJNS1_13power_functorIfEEfEEEvT_T0_DpT1_,@"STO_CUDA_ENTRY STV_DEFAULT"
_ZN2at6native55_GLOBAL__N__de093ff9_22_ForeachBinaryOpList_cu_a911ec4325multi_tensor_apply_kernelINS1_18TensorListMetadataILi2EEENS1_24BinaryOpListAlphaFunctorIN3c108BFloat16ELi2ELi2ELi0EEEJNS1_13power_functorIfEEfEEEvT_T0_DpT1_:
        /* <DEDUP_REMOVED lines=33> */
.L_x_5085:
        /* <DEDUP_REMOVED lines=23> */
[----:B------:R-:W-:Y:S01]  /*0380*/  SHF.R.U32.HI R5, RZ, 0x1f, R17 ;  /* 0x0000001fff057819 */ /* 0x000fe20000011611 */
[----:B------:R-:W-:Y:S01]  /*0390*/  IMAD.X R26, RZ, RZ, R25, P4 ;  /* 0x000000ffff1a7224 */ /* 0x000fe200020e0619 */
[----:B------:R-:W-:Y:S01]  /*03a0*/  IADD3 R2, P5, PT, R9, R6, RZ ;  /* 0x0000000609027210 */ /* 0x000fe20007fbe0ff */
[----:B------:R0:W4:Y:S01]  /*03b0*/  @!P1 LDG.E.U16 R19, desc[UR14][R10.64] ;  /* 0x0000000e0a139981 */ /* 0x000122000c1e1500 */
[----:B------:R-:W-:-:S02]  /*03c0*/  ISETP.GE.U32.AND P2, PT, R14, UR5, PT ;  /* 0x000000050e007c0c */ /* 0x000fc4000bf46070 */
[----:B------:R-:W-:Y:S01]  /*03d0*/  ISETP.GE.U32.AND P3, PT, R15, UR5, PT ;  /* 0x000000050f007c0c */ /* 0x000fe2000bf66070 */
[----:B------:R-:W-:Y:S01]  /*03e0*/  IMAD.X R3, R5, 0x1, R7, P5 ;  /* 0x0000000105037824 */ /* 0x000fe200028e0607 */
[----:B------:R-:W-:Y:S02]  /*03f0*/  IADD3 R8, P6, PT, R9, R2, RZ ;  /* 0x0000000209087210 */ /* 0x000fe40007fde0ff */
[----:B------:R-:W-:Y:S02]  /*0400*/  ISETP.GE.U32.AND.EX P2, PT, R25, UR10, PT, P2 ;  /* 0x0000000a19007c0c */ /* 0x000fe4000bf46120 */
[----:B------:R-:W-:Y:S01]  /*0410*/  ISETP.GE.U32.AND.EX P3, PT, R26, UR10, PT, P3 ;  /* 0x0000000a1a007c0c */ /* 0x000fe2000bf66130 */
[----:B------:R-:W-:Y:S01]  /*0420*/  IMAD.X R9, R5, 0x1, R3, P6 ;  /* 0x0000000105097824 */ /* 0x000fe200030e0603 */
[----:B------:R-:W-:Y:S02]  /*0430*/  PRMT R24, RZ, 0x7610, R24 ;  /* 0x00007610ff187816 */ /* 0x000fe40000000018 */
        /* <DEDUP_REMOVED lines=17> */
[----:B---3--:R-:W-:-:S06]  /*0550*/  IMAD.U32 R20, R20, 0x10000, RZ ;  /* 0x0001000014147824 */ /* 0x008fcc00078e00ff */
[----:B------:R-:W3:Y:S01]  /*0560*/  MUFU.LG2 R20, R20 ;  /* 0x0000001400147308 */ /* 0x000ee20000000c00 */
[----:B----4-:R-:W-:-:S04]  /*0570*/  IMAD.U32 R19, R19, 0x10000, RZ ;  /* 0x0001000013137824 */ /* 0x010fc800078e00ff */
[----:B--2---:R-:W-:Y:S01]  /*0580*/  FMUL.FTZ R19, R19, UR11 ;  /* 0x0000000b13137c20 */ /* 0x004fe20008410000 */
[----:B-----5:R-:W-:Y:S02]  /*0590*/  IMAD.U32 R24, R24, 0x10000, RZ ;  /* 0x0001000018187824 */ /* 0x020fe400078e00ff */
[----:B0-----:R-:W-:Y:S02]  /*05a0*/  IMAD.U32 R13, R23, 0x10000, RZ ;  /* 0x00010000170d7824 */ /* 0x001fe400078e00ff */
[----:B------:R-:W0:Y:S01]  /*05b0*/  MUFU.LG2 R12, R24 ;  /* 0x00000018000c7308 */ /* 0x000e220000000c00 */
[----:B-1----:R-:W-:-:S07]  /*05c0*/  IMAD.U32 R10, R22, 0x10000, RZ ;  /* 0x00010000160a7824 */ /* 0x002fce00078e00ff */
[----:B------:R-:W1:Y:S01]  /*05d0*/  MUFU.LG2 R13, R13 ;  /* 0x0000000d000d7308 */ /* 0x000e620000000c00 */
[----:B------:R-:W-:Y:S02]  /*05e0*/  IMAD.U32 R21, R21, 0x10000, RZ ;  /* 0x0001000015157824 */ /* 0x000fe400078e00ff */
[----:B---3--:R-:W-:-:S05]  /*05f0*/  FMUL.FTZ R19, R19, R20 ;  /* 0x0000001413137220 */ /* 0x008fca0000410000 */
[----:B------:R-:W2:Y:S01]  /*0600*/  MUFU.LG2 R10, R10 ;  /* 0x0000000a000a7308 */ /* 0x000ea20000000c00 */
[----:B------:R-:W-:Y:S01]  /*0610*/  FMUL.FTZ R21, R21, UR11 ;  /* 0x0000000b15157c20 */ /* 0x000fe20008410000 */
[----:B------:R-:W-:Y:S02]  /*0620*/  IMAD.U32 R25, R25, 0x10000, RZ ;  /* 0x0001000019197824 */ /* 0x000fe400078e00ff */
[----:B------:R-:W-:Y:S02]  /*0630*/  IMAD.U32 R26, R26, 0x10000, RZ ;  /* 0x000100001a1a7824 */ /* 0x000fe400078e00ff */
        /* <DEDUP_REMOVED lines=8> */
[----:B0-----:R-:W-:-:S07]  /*06c0*/  F2FP.BF16.F32.PACK_AB R11, RZ, R19 ;  /* 0x00000013ff0b723e */ /* 0x001fce00000010ff */
[----:B------:R-:W0:Y:S01]  /*06d0*/  MUFU.EX2 R10, R10 ;  /* 0x0000000a000a7308 */ /* 0x000e220000000800 */
[----:B------:R-:W-:Y:S02]  /*06e0*/  PRMT R19, R11, 0x7610, R19 ;  /* 0x000076100b137816 */ /* 0x000fe40000000013 */
[----:B-1----:R-:W-:-:S03]  /*06f0*/  F2FP.BF16.F32.PACK_AB R14, RZ, R12 ;  /* 0x0000000cff0e723e */ /* 0x002fc600000010ff */
[----:B------:R3:W-:Y:S01]  /*0700*/  @!P1 STG.E.U16 desc[UR14][R6.64], R19 ;  /* 0x0000001306009986 */ /* 0x0007e2000c10150e */
[----:B--2---:R-:W-:-:S03]  /*0710*/  F2FP.BF16.F32.PACK_AB R11, RZ, R13 ;  /* 0x0000000dff0b723e */ /* 0x004fc600000010ff */
[----:B------:R3:W-:Y:S01]  /*0720*/  @!P0 STG.E.U16 desc[UR14][R2.64], R14 ;  /* 0x0000000e02008986 */ /* 0x0007e2000c10150e */
[----:B------:R-:W-:Y:S02]  /*0730*/  LEA R18, P0, R17, R18, 0x2 ;  /* 0x0000001211127211 */ /* 0x000fe400078010ff */
[----:B0-----:R-:W-:Y:S01]  /*0740*/  F2FP.BF16.F32.PACK_AB R15, RZ, R10 ;  /* 0x0000000aff0f723e */ /* 0x001fe200000010ff */
[----:B------:R3:W-:Y:S02]  /*0750*/  @!P2 STG.E.U16 desc[UR14][R8.64], R11 ;  /* 0x0000000b0800a986 */ /* 0x0007e4000c10150e */
[----:B------:R-:W-:Y:S01]  /*0760*/  IMAD.X R16, RZ, RZ, R16, P0 ;  /* 0x000000ffff107224 */ /* 0x000fe200000e0610 */
[----:B------:R-:W-:Y:S01]  /*0770*/  ISETP.GE.U32.AND P0, PT, R18, UR5, PT ;  /* 0x0000000512007c0c */ /* 0x000fe2000bf06070 */
[----:B------:R3:W-:Y:S03]  /*0780*/  @!P3 STG.E.U16 desc[UR14][R4.64], R15 ;  /* 0x0000000f0400b986 */ /* 0x0007e6000c10150e */
[----:B------:R-:W-:-:S13]  /*0790*/  ISETP.GE.U32.AND.EX P0, PT, R16, UR10, PT, P0 ;  /* 0x0000000a10007c0c */ /* 0x000fda000bf06100 */
[----:B---3--:R-:W-:Y:S05]  /*07a0*/  @!P0 BRA `(.L_x_5085) ;  /* 0xfffffff800988947 */ /* 0x008fea000383ffff */
[----:B------:R-:W-:Y:S05]  /*07b0*/  EXIT ;  /* 0x000000000000794d */ /* 0x000fea0003800000 */
.L_x_5084:
        /* <DEDUP_REMOVED lines=8> */
.L_x_5086:
[C---:B------:R-:W-:Y:S01]  /*0840*/  IMAD.SHL.U32 R4, R7.reuse, 0x8, RZ ;  /* 0x0000000807047824 */ /* 0x040fe200078e00ff */
[----:B------:R-:W-:-:S04]  /*0850*/  SHF.L.U64.HI R5, R7, 0x3, R0 ;  /* 0x0000000307057819 */ /* 0x000fc80000010200 */
[----:B--2---:R-:W-:-:S04]  /*0860*/  IADD3 R2, P0, PT, R4, UR6, RZ ;  /* 0x0000000604027c10 */ /* 0x004fc8000ff1e0ff */
[----:B------:R-:W-:-:S05]  /*0870*/  IADD3.X R3, PT, PT, R5, UR7, RZ, P0, !PT ;  /* 0x0000000705037c10 */ /* 0x000fca00087fe4ff */
[----:B------:R-:W2:Y:S01]  /*0880*/  LDG.E.64 R10, desc[UR14][R2.64] ;  /* 0x0000000e020a7981 */ /* 0x000ea2000c1e1b00 */
[----:B------:R-:W-:-:S04]  /*0890*/  IADD3 R4, P0, PT, R4, UR8, RZ ;  /* 0x0000000804047c10 */ /* 0x000fc8000ff1e0ff */
[----:B------:R-:W-:-:S06]  /*08a0*/  IADD3.X R5, PT, PT, R5, UR9, RZ, P0, !PT ;  /* 0x0000000905057c10 */ /* 0x000fcc00087fe4ff */
[----:B------:R-:W3:Y:S01]  /*08b0*/  LDG.E.64 R4, desc[UR14][R4.64] ;  /* 0x0000000e04047981 */ /* 0x000ee2000c1e1b00 */
[----:B0-----:R-:W-:-:S05]  /*08c0*/  IADD3 R7, P0, PT, R7, UR5, RZ ;  /* 0x0000000507077c10 */ /* 0x001fca000ff1e0ff */
[----:B------:R-:W-:Y:S01]  /*08d0*/  IMAD.X R0, RZ, RZ, R0, P0 ;  /* 0x000000ffff007224 */ /* 0x000fe200000e0600 */
[----:B------:R-:W-:-:S04]  /*08e0*/  LOP3.LUT P0, RZ, R7, 0xffffc000, RZ, 0xc0, !PT ;  /* 0xffffc00007ff7812 */ /* 0x000fc8000780c0ff */
[----:B------:R-:W-:Y:S02]  /*08f0*/  LOP3.LUT P0, RZ, R0, 0x3fffffff, RZ, 0xc0, P0 ;  /* 0x3fffffff00ff7812 */ /* 0x000fe4000000c0ff */
[C---:B--2---:R-:W-:Y:S01]  /*0900*/  PRMT R6, R10.reuse, 0x7632, R6 ;  /* 0x000076320a067816 */ /* 0x044fe20000000006 */
[----:B------:R-:W-:Y:S02]  /*0910*/  IMAD.U32 R8, R10, 0x10000, RZ ;  /* 0x000100000a087824 */ /* 0x000fe400078e00ff */
[C---:B------:R-:W-:Y:S02]  /*0920*/  IMAD.U32 R12, R11.reuse, 0x10000, RZ ;  /* 0x000100000b0c7824 */ /* 0x040fe400078e00ff */
[----:B------:R-:W-:Y:S01]  /*0930*/  IMAD.U32 R10, R6, 0x10000, RZ ;  /* 0x00010000060a7824 */ /* 0x000fe200078e00ff */
[----:B------:R-:W-:Y:S01]  /*0940*/  PRMT R6, R11, 0x7632, R6 ;  /* 0x000076320b067816 */ /* 0x000fe20000000006 */
[----:B------:R-:W0:Y:S04]  /*0950*/  MUFU.LG2 R8, R8 ;  /* 0x0000000800087308 */ /* 0x000e280000000c00 */
[----:B------:R-:W-:-:S02]  /*0960*/  IMAD.U32 R14, R6, 0x10000, RZ ;  /* 0x00010000060e7824 */ /* 0x000fc400078e00ff */
[C---:B---3--:R-:W-:Y:S01]  /*0970*/  IMAD.U32 R6, R5.reuse, 0x10000, RZ ;  /* 0x0001000005067824 */ /* 0x048fe200078e00ff */
[----:B------:R-:W-:Y:S01]  /*0980*/  PRMT R5, R5, 0x7632, R5 ;  /* 0x0000763205057816 */ /* 0x000fe20000000005 */
[----:B------:R-:W2:Y:S01]  /*0990*/  MUFU.LG2 R13, R12 ;  /* 0x0000000c000d7308 */ /* 0x000ea20000000c00 */
[C---:B------:R-:W-:Y:S01]  /*09a0*/  IMAD.U32 R9, R4.reuse, 0x10000, RZ ;  /* 0x0001000004097824 */ /* 0x040fe200078e00ff */
[----:B------:R-:W-:Y:S01]  /*09b0*/  PRMT R4, R4, 0x7632, R4 ;  /* 0x0000763204047816 */ /* 0x000fe20000000004 */
[----:B-1----:R-:W-:Y:S01]  /*09c0*/  FMUL.FTZ R6, R6, UR10 ;  /* 0x0000000a06067c20 */ /* 0x002fe20008410000 */
[----:B------:R-:W-:Y:S02]  /*09d0*/  IMAD.U32 R5, R5, 0x10000, RZ ;  /* 0x0001000005057824 */ /* 0x000fe400078e00ff */
[----:B------:R-:W-:Y:S01]  /*09e0*/  FMUL.FTZ R9, R9, UR10 ;  /* 0x0000000a09097c20 */ /* 0x000fe20008410000 */
[----:B------:R-:W-:Y:S01]  /*09f0*/  IMAD.U32 R4, R4, 0x10000, RZ ;  /* 0x0001000004047824 */ /* 0x000fe200078e00ff */
[----:B------:R-:W1:Y:S02]  /*0a00*/  MUFU.LG2 R14, R14 ;  /* 0x0000000e000e7308 */ /* 0x000e640000000c00 */
[----:B0-----:R-:W-:Y:S01]  /*0a10*/  FMUL.FTZ R8, R9, R8 ;  /* 0x0000000809087220 */ /* 0x001fe20000410000 */
[----:B------:R-:W-:Y:S01]  /*0a20*/  FMUL.FTZ R9, R5, UR10 ;  /* 0x0000000a05097c20 */ /* 0x000fe20008410000 */
[----:B------:R-:W-:-:S04]  /*0a30*/  FMUL.FTZ R4, R4, UR10 ;  /* 0x0000000a04047c20 */ /* 0x000fc80008410000 */
[----:B------:R-:W0:Y:S01]  /*0a40*/  MUFU.LG2 R11, R10 ;  /* 0x0000000a000b7308 */ /* 0x000e220000000c00 */
[----:B--2---:R-:W-:-:S07]  /*0a50*/  FMUL.FTZ R6, R6, R13 ;  /* 0x0000000d06067220 */ /* 0x004fce0000410000 */
[----:B------:R-:W-:Y:S01]  /*0a60*/  MUFU.EX2 R8, R8 ;  /* 0x0000000800087308 */ /* 0x000fe20000000800 */
[----:B-1----:R-:W-:-:S07]  /*0a70*/  FMUL.FTZ R9, R9, R14 ;  /* 0x0000000e09097220 */ /* 0x002fce0000410000 */
[----:B------:R-:W-:Y:S01]  /*0a80*/  MUFU.EX2 R6, R6 ;  /* 0x0000000600067308 */ /* 0x000fe20000000800 */
[----:B0-----:R-:W-:-:S07]  /*0a90*/  FMUL.FTZ R4, R4, R11 ;  /* 0x0000000b04047220 */ /* 0x001fce0000410000 */
[----:B------:R0:W1:Y:S08]  /*0aa0*/  MUFU.EX2 R5, R4 ;  /* 0x0000000400057308 */ /* 0x0000700000000800 */
[----:B------:R-:W2:Y:S01]  /*0ab0*/  MUFU.EX2 R9, R9 ;  /* 0x0000000900097308 */ /* 0x000ea20000000800 */
[----:B0-----:R-:W-:Y:S02]  /*0ac0*/  SHF.L.U64.HI R4, R7, 0x2, R0 ;  /* 0x0000000207047819 */ /* 0x001fe40000010200 */
[----:B-1----:R-:W-:Y:S01]  /*0ad0*/  F2FP.BF16.F32.PACK_AB R10, R5, R8 ;  /* 0x00000008050a723e */ /* 0x002fe200000010ff */
[----:B------:R-:W-:-:S05]  /*0ae0*/  IMAD.SHL.U32 R5, R7, 0x4, RZ ;  /* 0x0000000407057824 */ /* 0x000fca00078e00ff */
[----:B------:R-:W-:Y:S02]  /*0af0*/  ISETP.LT.U32.AND P1, PT, R5, UR13, PT ;  /* 0x0000000d05007c0c */ /* 0x000fe4000bf21070 */
[----:B--2---:R-:W-:Y:S02]  /*0b00*/  F2FP.BF16.F32.PACK_AB R11, R9, R6 ;  /* 0x00000006090b723e */ /* 0x004fe400000010ff */
[----:B------:R-:W-:-:S03]  /*0b10*/  ISETP.LT.AND.EX P1, PT, R4, UR4, PT, P1 ;  /* 0x0000000404007c0c */ /* 0x000fc6000bf21310 */
[----:B------:R2:W-:Y:S10]  /*0b20*/  STG.E.64 desc[UR14][R2.64], R10 ;  /* 0x0000000a02007986 */ /* 0x0005f4000c101b0e */
[----:B------:R-:W-:Y:S05]  /*0b30*/  @!P0 BRA P1, `(.L_x_5086) ;  /* 0xfffffffc00408947 */ /* 0x000fea000083ffff */
[----:B------:R-:W-:Y:S05]  /*0b40*/  EXIT ;  /* 0x000000000000794d */ /* 0x000fea0003800000 */
.L_x_5087:
        /* <DEDUP_REMOVED lines=11> */
.L_x_7899:


//--------------------- .text._ZN2at6native55_GLOBAL__N__de093ff9_22_ForeachBinaryOpList_cu_a911ec4325multi_tensor_apply_kernelINS1_18TensorListMetadataILi2EEENS1_24BinaryOpListAlphaFunctorIN3c107complexIfEELi2ELi2ELi0EEEJNS1_13power_functorIS8_EES8_EEEvT_T0_DpT1_ --------------------------
	.section	.text._ZN2at6native55_GLOBAL__N__de093ff9_22_ForeachBinaryOpList_cu_a911ec4325multi_tensor_apply_kernelINS1_18TensorListMetadataILi2EEENS1_24BinaryOpListAlphaFunctorIN3c107complexIfEELi2ELi2ELi0EEEJNS1_13power_functorIS8_EES8_EEEvT_T0_DpT1_,"ax",@progbits
	.align	128
.text._ZN2at6native55_GLOBAL__N__de093ff9_22_ForeachBinaryOpList_cu_a911ec4325multi_tensor_apply_kernelINS1_18TensorListMetadataILi2EEENS1_24BinaryOpListAlphaFunctorIN3c107complexIfEELi2ELi2ELi0EEEJNS1_13power_functorIS8_EES8_EEEvT_T0_DpT1_:
        .type           _ZN2at6native55_GLOBAL__N__de093ff9_22_ForeachBinaryOpList_cu_a911ec4325multi_tensor_apply_kernelINS1_18TensorListMetadataILi2EEENS1_24BinaryOpListAlphaFunctorIN3c107complexIfEELi2ELi2ELi0EEEJNS1_13power_functorIS8_EES8_EEEvT_T0_DpT1_,@function
        .size           _ZN2at6native55_GLOBAL__N__de093ff9_22_ForeachBinaryOpList_cu_a911ec4325multi_tensor_apply_kernelINS1_18TensorListMetadataILi2EEENS1_24BinaryOpListAlphaFunctorIN3c107complexIfEELi2ELi2ELi0EEEJNS1_13power_functorIS8_EES8_EEEvT_T0_DpT1_,(.L_x_7900 - _ZN2at6native55_GLOBAL__N__de093ff9_22_ForeachBinaryOpList_cu_a911ec4325multi_tensor_apply_kernelINS1_18TensorListMetadataILi2EEENS1_24BinaryOpListAlphaFunctorIN3c107complexIfEELi2ELi2ELi0EEEJNS1_13power_functorIS8_EES8_EEEvT_T0_DpT1_)
        .other          _ZN2at6native55_GLOBAL__N__de093ff9_22_ForeachBinaryOpList_cu_a911ec4325multi_tensor_apply_kernelINS1_18TensorListMetadataILi2EEENS1_24BinaryOpListAlphaFunctorIN3c107complexIfEELi2ELi2ELi0EEEJNS1_13power_functorIS8_EES8_EEEvT_T0_DpT1_,@"STO_CUDA_ENTRY STV_DEFAULT"
_ZN2at6native55_GLOBAL__N__de093ff9_22_ForeachBinaryOpList_cu_a911ec4325multi_tensor_apply_kernelINS1_18TensorListMetadataILi2EEENS1_24BinaryOpListAlphaFunctorIN3c107complexIfEELi2ELi2ELi0EEEJNS1_13power_functorIS8_EES8_EEEvT_T0_DpT1_:
[----:B------:R-:W0:Y:S01]  /*0000*/  LDC R1, c[0x0][0x37c] ;  /* 0x0000df00ff017b82 */ /* 0x000e220000000800 */
[----:B------:R-:W1:Y:S01]  /*0010*/  S2R R8, SR_CTAID.X ;  /* 0x0000000000087919 */ /* 0x000e620000002500 */
[----:B0-----:R-:W-:Y:S01]  /*0020*/  IADD3 R1, PT, PT, R1, -0x8, RZ ;  /* 0xfffffff801017810 */ /* 0x001fe20007ffe0ff */
[----:B------:R-:W0:Y:S05]  /*0030*/  LDCU.64 UR6, c[0x0][0x358] ;  /* 0x00006b00ff0677ac */ /* 0x000e2a0008000a00 */
[----:B-1----:R-:W1:Y:S01]  /*0040*/  LDC.U8 R0, c[0x0][R8+0x980] ;  /* 0x0002600008007b82 */ /* 0x002e620000000000 */
[----:B------:R-:W-:-:S07]  /*0050*/  IMAD R6, R8, 0x3, R8 ;  /* 0x0000000308067824 */ /* 0x000fce00078e0208 */
[----:B------:R-:W2:Y:S01]  /*0060*/  LDC R7, c[0x0][R6+0xac0] ;  /* 0x0002b00006077b82 */ /* 0x000ea20000000800 */
[----:B-1----:R-:W-:-:S07]  /*0070*/  SHF.L.U32 R0, R0, 0x3, RZ ;  /* 0x0000000300007819 */ /* 0x002fce00000006ff */
[----:B------:R-:W2:Y:S08]  /*0080*/  LDC.64 R24, c[0x0][R0+0x580] ;  /* 0x0001600000187b82 */ /* 0x000eb00000000a00 */
[----:B------:R-:W1:Y:S08]  /*0090*/  LDC.64 R2, c[0x0][R0+0x780] ;  /* 0x0001e00000027b82 */ /* 0x000e700000000a00 */
[----:B------:R-:W3:Y:S01]  /*00a0*/  LDC.64 R4, c[0x0][R0+0x380] ;  /* 0x0000e00000047b82 */ /* 0x000ee20000000a00 */
[----:B--2---:R-:W-:Y:S01]  /*00b0*/  IMAD.WIDE R24, R7, 0x80000, R24 ;  /* 0x0008000007187825 */ /* 0x004fe200078e0218 */
[----:B-1----:R-:W-:-:S04]  /*00c0*/  LOP3.LUT R9, R2, 0x3, RZ, 0xc0, !PT ;  /* 0x0000000302097812 */ /* 0x002fc800078ec0ff */
[----:B------:R-:W-:Y:S01]  /*00d0*/  LOP3.LUT R9, R9, 0x1f, R24, 0xf8, !PT ;  /* 0x0000001f09097812 */ /* 0x000fe200078ef818 */
[----:B---3--:R-:W-:-:S04]  /*00e0*/  IMAD.WIDE R10, R7, 0x80000, R4 ;  /* 0x00080000070a7825 */ /* 0x008fc800078e0204 */
[----:B------:R-:W-:Y:S01]  /*00f0*/  IMAD.WIDE R4, R7, 0x10000, RZ ;  /* 0x0001000007047825 */ /* 0x000fe200078e02ff */
[----:B------:R1:W-:Y:S01]  /*0100*/  STL.64 [R1], R10 ;  /* 0x0000000a01007387 */ /* 0x0003e20000100a00 */
[----:B------:R-:W-:Y:S02]  /*0110*/  LOP3.LUT P0, RZ, R9, 0x1f, R10, 0xf8, !PT ;  /* 0x0000001f09ff7812 */ /* 0x000fe4000780f80a */
[----:B------:R-:W-:Y:S02]  /*0120*/  IADD3 R39, P1, PT, R2, -R4, RZ ;  /* 0x8000000402277210 */ /* 0x000fe40007f3e0ff */
[----:B------:R-:W-:Y:S02]  /*0130*/  LOP3.LUT P0, RZ, RZ, RZ, RZ, 0xfc, P0 ;  /* 0x000000ffffff7212 */ /* 0x000fe4000000fcff */
[----:B------:R-:W-:-:S11]  /*0140*/  IADD3.X R38, PT, PT, R3, ~R5, RZ, P1, !PT ;  /* 0x8000000503267210 */ /* 0x000fd60000ffe4ff */
[----:B01----:R-:W-:Y:S05]  /*0150*/  @!P0 BRA `(.L_x_5088) ;  /* 0x000000ac00a08947 */ /* 0x003fea0003800000 */
[----:B------:R-:W-:-:S04]  /*0160*/  ISETP.GE.U32.AND P0, PT, R39, 0x1, PT ;  /* 0x000000012700780c */ /* 0x000fc80003f06070 */
[----:B------:R-:W-:-:S13]  /*0170*/  ISETP.GE.AND.EX P0, PT, R38, RZ, PT, P0 ;  /* 0x000000ff2600720c */ /* 0x000fda0003f06300 */
[----:B------:R-:W-:Y:S05]  /*0180*/  @!P0 EXIT ;  /* 0x000000000000894d */ /* 0x000fea0003800000 */
[C---:B------:R-:W-:Y:S01]  /*0190*/  ISETP.LT.U32.AND P0, PT, R39.reuse, 0x10000, PT ;  /* 0x000100002700780c */ /* 0x040fe20003f01070 */
[----:B------:R-:W0:Y:S03]  /*01a0*/  LDCU UR8, c[0x0][0x360] ;  /* 0x00006c00ff0877ac */ /* 0x000e260008000800 */
[C---:B------:R-:W-:Y:S01]  /*01b0*/  ISETP.LT.U32.AND.EX P0, PT, R38.reuse, RZ, PT, P0 ;  /* 0x000000ff2600720c */ /* 0x040fe20003f01100 */
[----:B------:R-:W-:Y:S01]  /*01c0*/  UMOV UR4, URZ ;  /* 0x000000ff00047c82 */ /* 0x000fe20008000000 */
[----:B------:R-:W-:Y:S02]  /*01d0*/  UMOV UR5, URZ ;  /* 0x000000ff00057c82 */ /* 0x000fe40008000000 */
[----:B------:R-:W-:Y:S02]  /*01e0*/  SEL R39, R39, 0x10000, P0 ;  /* 0x0001000027277807 */ /* 0x000fe40000000000 */
[----:B------:R-:W-:-:S07]  /*01f0*/  SEL R38, R38, RZ, P0 ;  /* 0x000000ff26267207 */ /* 0x000fce0000000000 */
.L_x_5216:
[----:B--2---:R-:W2:Y:S01]  /*0200*/  LDL.64 R4, [R1] ;  /* 0x0000000001047983 */ /* 0x004ea20000100a00 */
[----:B------:R-:W1:Y:S01]  /*0210*/  S2R R0, SR_TID.X ;  /* 0x0000000000007919 */ /* 0x000e620000002100 */
[----:B------:R-:W-:Y:S02]  /*0220*/  CS2R R30, SRZ ;  /* 0x00000000001e7805 */ /* 0x000fe4000001ff00 */
[----:B-1----:R-:W-:-:S04]  /*0230*/  IADD3 R37, P1, PT, R0, UR4, RZ ;  /* 0x0000000400257c10 */ /* 0x002fc8000ff3e0ff */
[C---:B------:R-:W-:Y:S02]  /*0240*/  ISETP.GE.U32.AND P0, PT, R37.reuse, R39, PT ;  /* 0x000000272500720c */ /* 0x040fe40003f06070 */
[----:B------:R-:W-:Y:S02]  /*0250*/  IADD3.X R36, PT, PT, RZ, UR5, RZ, P1, !PT ;  /* 0x00000005ff247c10 */ /* 0x000fe40008ffe4ff */
[C---:B------:R-:W-:Y:S02]  /*0260*/  SHF.L.U32 R9, R37.reuse, 0x3, RZ ;  /* 0x0000000325097819 */ /* 0x040fe400000006ff */
[----:B------:R-:W-:Y:S02]  /*0270*/  ISETP.GE.U32.AND.EX P0, PT, R36, R38, PT, P0 ;  /* 0x000000262400720c */ /* 0x000fe40003f06100 */
[----:B------:R-:W-:Y:S02]  /*0280*/  SHF.L.U64.HI R3, R37, 0x3, R36 ;  /* 0x0000000325037819 */ /* 0x000fe40000010224 */
[----:B--2---:R-:W-:-:S04]  /*0290*/  IADD3 R28, P1, PT, R4, R9, RZ ;  /* 0x00000009041c7210 */ /* 0x004fc80007f3e0ff */
[----:B------:R-:W-:-:S05]  /*02a0*/  IADD3.X R29, PT, PT, R5, R3, RZ, P1, !PT ;  /* 0x00000003051d7210 */ /* 0x000fca0000ffe4ff */
[----:B------:R-:W-:Y:S02]  /*02b0*/  @!P0 IADD3 R8, P1, PT, R24, R9, RZ ;  /* 0x0000000918088210 */ /* 0x000fe40007f3e0ff */
[----:B------:R-:W-:Y:S01]  /*02c0*/  CS2R R4, SRZ ;  /* 0x0000000000047805 */ /* 0x000fe2000001ff00 */
[----:B------:R-:W2:Y:S01]  /*02d0*/  @!P0 LDG.E.64 R30, desc[UR6][R28.64] ;  /* 0x000000061c1e8981 */ /* 0x000ea2000c1e1b00 */
[----:B------:R-:W-:-:S05]  /*02e0*/  @!P0 IADD3.X R9, PT, PT, R25, R3, RZ, P1, !PT ;  /* 0x0000000319098210 */ /* 0x000fca0000ffe4ff */
[----:B------:R1:W3:Y:S01]  /*02f0*/  @!P0 LDG.E.64 R4, desc[UR6][R8.64] ;  /* 0x0000000608048981 */ /* 0x0002e2000c1e1b00 */
[----:B0-----:R-:W-:-:S04]  /*0300*/  IADD3 R35, P2, PT, R37, UR8, RZ ;  /* 0x0000000825237c10 */ /* 0x001fc8000ff5e0ff */
[CC--:B------:R-:W-:Y:S02]  /*0310*/  ISETP.GE.U32.AND P1, PT, R35.reuse, R39.reuse, PT ;  /* 0x000000272300720c */ /* 0x0c0fe40003f26070 */
[----:B------:R-:W-:Y:S02]  /*0320*/  IADD3.X R34, PT, PT, RZ, R36, RZ, P2, !PT ;  /* 0x00000024ff227210 */ /* 0x000fe400017fe4ff */
[----:B------:R-:W-:Y:S02]  /*0330*/  IADD3 R33, P2, PT, R35, UR8, RZ ;  /* 0x0000000823217c10 */ /* 0x000fe4000ff5e0ff */
[----:B------:R-:W-:Y:S01]  /*0340*/  ISETP.GE.U32.AND.EX P0, PT, R34, R38, PT, P1 ;  /* 0x000000262200720c */ /* 0x000fe20003f06110 */
[----:B------:R-:W-:Y:S01]  /*0350*/  USHF.L.U32 UR9, UR8, 0x3, URZ ;  /* 0x0000000308097899 */ /* 0x000fe200080006ff */
[----:B------:R-:W-:Y:S02]  /*0360*/  IADD3.X R32, PT, PT, RZ, R34, RZ, P2, !PT ;  /* 0x00000022ff207210 */ /* 0x000fe400017fe4ff */
[C---:B------:R-:W-:Y:S01]  /*0370*/  IADD3 R7, P4, PT, R33.reuse, UR8, RZ ;  /* 0x0000000821077c10 */ /* 0x040fe2000ff9e0ff */
[----:B------:R-:W-:Y:S01]  /*0380*/  USHF.R.U32.HI UR10, URZ, 0x1d, UR8 ;  /* 0x0000001dff0a7899 */ /* 0x000fe20008011608 */
[----:B------:R-:W-:-:S02]  /*0390*/  ISETP.GE.U32.AND P1, PT, R33, R39, PT ;  /* 0x000000272100720c */ /* 0x000fc40003f26070 */
[----:B------:R-:W-:Y:S02]  /*03a0*/  ISETP.GE.U32.AND P2, PT, R7, R39, PT ;  /* 0x000000270700720c */ /* 0x000fe40003f46070 */
[----:B------:R-:W-:Y:S02]  /*03b0*/  IADD3.X R61, PT, PT, RZ, R32, RZ, P4, !PT ;  /* 0x00000020ff3d7210 */ /* 0x000fe400027fe4ff */
[----:B------:R-:W-:Y:S02]  /*03c0*/  IADD3 R20, P3, PT, R28, UR9, RZ ;  /* 0x000000091c147c10 */ /* 0x000fe4000ff7e0ff */
[-C--:B------:R-:W-:Y:S02]  /*03d0*/  ISETP.GE.U32.AND.EX P2, PT, R61, R38.reuse, PT, P2 ;  /* 0x000000263d00720c */ /* 0x080fe40003f46120 */
[----:B------:R-:W-:Y:S02]  /*03e0*/  ISETP.GE.U32.AND.EX P1, PT, R32, R38, PT, P1 ;  /* 0x000000262000720c */ /* 0x000fe40003f26110 */
[----:B------:R-:W-:-:S02]  /*03f0*/  IADD3.X R21, PT, PT, R29, UR10, RZ, P3, !PT ;  /* 0x0000000a1d157c10 */ /* 0x000fc40009ffe4ff */
[C---:B------:R-:W-:Y:S02]  /*0400*/  @!P0 LEA R40, P3, R35.reuse, R24, 0x3 ;  /* 0x0000001823288211 */ /* 0x040fe400078618ff */
[----:B------:R-:W-:Y:S02]  /*0410*/  IADD3 R18, P4, PT, R20, UR9, RZ ;  /* 0x0000000914127c10 */ /* 0x000fe4000ff9e0ff */
[----:B------:R-:W-:Y:S02]  /*0420*/  CS2R R26, SRZ ;  /* 0x00000000001a7805 */ /* 0x000fe4000001ff00 */
[----:B------:R-:W-:Y:S02]  /*0430*/  CS2R R22, SRZ ;  /* 0x0000000000167805 */ /* 0x000fe4000001ff00 */
[----:B------:R-:W-:Y:S01]  /*0440*/  @!P0 LEA.HI.X R41, R35, R25, R34, 0x3, P3 ;  /* 0x0000001923298211 */ /* 0x000fe200018f1c22 */
[----:B------:R-:W-:Y:S01]  /*0450*/  ULEA UR4, UP0, UR8, UR4, 0x2 ;  /* 0x0000000408047291 */ /* 0x000fe2000f8010ff */
[----:B------:R-:W-:-:S02]  /*0460*/  IADD3.X R19, PT, PT, R21, UR10, RZ, P4, !PT ;  /* 0x0000000a15137c10 */ /* 0x000fc4000a7fe4ff */
[----:B------:R-:W-:Y:S01]  /*0470*/  IADD3 R10, P3, PT, R18, UR9, RZ ;  /* 0x00000009120a7c10 */ /* 0x000fe2000ff7e0ff */
[----:B------:R-:W5:Y:S01]  /*0480*/  @!P0 LDG.E.64 R26, desc[UR6][R20.64] ;  /* 0x00000006141a8981 */ /* 0x000f62000c1e1b00 */
[-C--:B------:R-:W-:Y:S01]  /*0490*/  @!P2 LEA R44, P4, R7, R24.reuse, 0x3 ;  /* 0x00000018072ca211 */ /* 0x080fe200078818ff */
[----:B------:R-:W-:Y:S01]  /*04a0*/  UIADD3.X UR5, UPT, UPT, URZ, UR5, URZ, UP0, !UPT ;  /* 0x00000005ff057290 */ /* 0x000fe200087fe4ff */
[----:B------:R-:W-:Y:S01]  /*04b0*/  IADD3.X R11, PT, PT, R19, UR10, RZ, P3, !PT ;  /* 0x0000000a130b7c10 */ /* 0x000fe20009ffe4ff */
[----:B------:R0:W5:Y:S01]  /*04c0*/  @!P0 LDG.E.64 R22, desc[UR6][R40.64] ;  /* 0x0000000628168981 */ /* 0x000162000c1e1b00 */
[----:B------:R-:W-:Y:S01]  /*04d0*/  @!P1 LEA R42, P0, R33, R24, 0x3 ;  /* 0x00000018212a9211 */ /* 0x000fe200078018ff */
[----:B------:R-:W3:Y:S01]  /*04e0*/  LDCU.64 UR10, c[0x0][0xfd0] ;  /* 0x0001fa00ff0a77ac */ /* 0x000ee20008000a00 */
[----:B------:R-:W-:Y:S02]  /*04f0*/  CS2R R12, SRZ ;  /* 0x00000000000c7805 */ /* 0x000fe4000001ff00 */
[----:B-1----:R-:W-:-:S02]  /*0500*/  CS2R R8, SRZ ;  /* 0x0000000000087805 */ /* 0x002fc4000001ff00 */
[----:B------:R-:W-:Y:S02]  /*0510*/  CS2R R16, SRZ ;  /* 0x0000000000107805 */ /* 0x000fe4000001ff00 */
[----:B------:R-:W-:Y:S02]  /*0520*/  CS2R R14, SRZ ;  /* 0x00000000000e7805 */ /* 0x000fe4000001ff00 */
[-C--:B------:R-:W-:Y:S02]  /*0530*/  @!P2 LEA.HI.X R45, R7, R25.reuse, R61, 0x3, P4 ;  /* 0x00000019072da211 */ /* 0x080fe400020f1c3d */
[----:B------:R-:W-:Y:S01]  /*0540*/  @!P1 LEA.HI.X R43, R33, R25, R32, 0x3, P0 ;  /* 0x00000019212b9211 */ /* 0x000fe200000f1c20 */
[----:B------:R1:W5:Y:S01]  /*0550*/  @!P2 LDG.E.64 R12, desc[UR6][R10.64] ;  /* 0x000000060a0ca981 */ /* 0x000362000c1e1b00 */
[----:B------:R-:W-:Y:S02]  /*0560*/  ISETP.LE.U32.AND P0, PT, R39, UR4, PT ;  /* 0x0000000427007c0c */ /* 0x000fe4000bf03070 */
[----:B------:R-:W-:Y:S01]  /*0570*/  MOV R3, UR5 ;  /* 0x0000000500037c02 */ /* 0x000fe20008000f00 */
[----:B------:R1:W5:Y:S03]  /*0580*/  @!P2 LDG.E.64 R8, desc[UR6][R44.64] ;  /* 0x000000062c08a981 */ /* 0x000366000c1e1b00 */
[----:B------:R-:W-:Y:S01]  /*0590*/  ISETP.GE.U32.AND.EX P2, PT, R3, R38, PT, P0 ;  /* 0x000000260300720c */ /* 0x000fe20003f46100 */
[----:B------:R1:W5:Y:S04]  /*05a0*/  @!P1 LDG.E.64 R16, desc[UR6][R18.64] ;  /* 0x0000000612109981 */ /* 0x000368000c1e1b00 */
[----:B------:R1:W5:Y:S01]  /*05b0*/  @!P1 LDG.E.64 R14, desc[UR6][R42.64] ;  /* 0x000000062a0e9981 */ /* 0x000362000c1e1b00 */
[----:B------:R-:W-:Y:S01]  /*05c0*/  LOP3.LUT R2, R2, 0xffffffdf, RZ, 0xc0, !PT ;  /* 0xffffffdf02027812 */ /* 0x000fe200078ec0ff */
[----:B------:R-:W-:Y:S06]  /*05d0*/  BSSY.RECONVERGENT B2, `(.L_x_5089) ;  /* 0x0000266000027945 */ /* 0x000fec0003800200 */
[----:B------:R-:W-:-:S02]  /*05e0*/  @P2 LOP3.LUT R2, R2, 0x20, RZ, 0xfc, !PT ;  /* 0x0000002002022812 */ /* 0x000fc400078efcff */
[----:B--2---:R-:W-:Y:S02]  /*05f0*/  FSETP.NAN.FTZ.AND P1, PT, R30, R30, PT ;  /* 0x0000001e1e00720b */ /* 0x004fe40003f38000 */
[----:B------:R-:W-:Y:S01]  /*0600*/  FSETP.NAN.FTZ.AND P0, PT, R31, R31, PT ;  /* 0x0000001f1f00720b */ /* 0x000fe20003f18000 */
[C---:B---3--:R-:W-:Y:S01]  /*0610*/  FMUL.FTZ R3, R5.reuse, UR11 ;  /* 0x0000000b05037c20 */ /* 0x048fe20008410000 */
[----:B0-----:R-:W-:-:S03]  /*0620*/  FMUL.FTZ R41, R5, UR10 ;  /* 0x0000000a05297c20 */ /* 0x001fc60008410000 */
[C---:B------:R-:W-:Y:S01]  /*0630*/  FFMA.FTZ R40, R4.reuse, UR10, -R3 ;  /* 0x0000000a04287c23 */ /* 0x040fe20008010803 */
[----:B------:R-:W-:-:S07]  /*0640*/  FFMA.FTZ R41, R4, UR11, R41 ;  /* 0x0000000b04297c23 */ /* 0x000fce0008010029 */
        /* <DEDUP_REMOVED lines=15> */
[----:B------:R-:W-:Y:S01]  /*0740*/  FSEL R0, R6, R45, P2 ;  /* 0x0000002d06007208 */ /* 0x000fe20001000000 */
[----:B0-----:R-:W-:Y:S02]  /*0750*/  FFMA R4, -R44, R43, 1 ;  /* 0x3f8000002c047423 */ /* 0x001fe4000000012b */
[----:B------:R-:W-:Y:S01]  /*0760*/  @!P0 FMUL.FTZ R3, R3, 0.0625 ;  /* 0x3d80000003038820 */ /* 0x000fe20000410000 */
[----:B------:R-:W-:Y:S01]  /*0770*/  @P0 FFMA.FTZ R3, R30, R30, R5 ;  /* 0x0000001e1e030223 */ /* 0x000fe20000010005 */
[----:B------:R-:W-:Y:S01]  /*0780*/  FCHK P0, R0, R44 ;  /* 0x0000002c00007302 */ /* 0x000fe20000000000 */
[----:B------:R-:W-:-:S04]  /*0790*/  FFMA R43, R43, R4, R43 ;  /* 0x000000042b2b7223 */ /* 0x000fc8000000002b */
[----:B------:R-:W-:-:S03]  /*07a0*/  FFMA R4, R0, R43, RZ ;  /* 0x0000002b00047223 */ /* 0x000fc600000000ff */
[----:B------:R-:W0:Y:S01]  /*07b0*/  MUFU.LG2 R3, R3 ;  /* 0x0000000300037308 */ /* 0x000e220000000c00 */
[----:B------:R-:W-:-:S04]  /*07c0*/  FFMA R5, -R44, R4, R0 ;  /* 0x000000042c057223 */ /* 0x000fc80000000100 */
[----:B------:R-:W-:Y:S01]  /*07d0*/  FFMA R4, R43, R5, R4 ;  /* 0x000000052b047223 */ /* 0x000fe20000000004 */
[----:B0-----:R-:W-:Y:S01]  /*07e0*/  FMUL.FTZ R42, R3, 0.69314718246459960938 ;  /* 0x3f317218032a7820 */ /* 0x001fe20000410000 */
[----:B------:R-:W-:Y:S06]  /*07f0*/  @!P0 BRA `(.L_x_5092) ;  /* 0x0000000000108947 */ /* 0x000fec0003800000 */
[----:B------:R-:W-:Y:S02]  /*0800*/  MOV R4, R44 ;  /* 0x0000002c00047202 */ /* 0x000fe40000000f00 */
[----:B------:R-:W-:-:S07]  /*0810*/  MOV R3, 0x830 ;  /* 0x0000083000037802 */ /* 0x000fce0000000f00 */
[----:B-----5:R-:W-:Y:S05]  /*0820*/  CALL.REL.NOINC `($__internal_146_$__cuda_sm3x_div_rn_ftz_f32_slowpath) ;  /* 0x0000015000b87944 */ /* 0x020fea0003c00000 */
[----:B------:R-:W-:-:S07]  /*0830*/  MOV R4, R0 ;  /* 0x0000000000047202 */ /* 0x000fce0000000f00 */
.L_x_5092:
[----:B------:R-:W-:Y:S05]  /*0840*/  BSYNC.RECONVERGENT B3 ;  /* 0x0000000000037941 */ /* 0x000fea0003800200 */
.L_x_5091:
        /* <DEDUP_REMOVED lines=28> */
.L_x_5090:
        /* <DEDUP_REMOVED lines=23> */
[----:B------:R-:W-:Y:S01]  /*0b80*/  FMUL.FTZ R43, R42, R42 ;  /* 0x0000002a2a2b7220 */ /* 0x000fe20000410000 */
[----:B------:R-:W-:-:S03]  /*0b90*/  MOV R42, 0x3f800000 ;  /* 0x3f800000002a7802 */ /* 0x000fc60000000f00 */
[----:B------:R-:W-:Y:S01]  /*0ba0*/  FFMA.FTZ R43, R4, R4, R43 ;  /* 0x00000004042b7223 */ /* 0x000fe2000001002b */
[----:B0-----:R-:W-:-:S04]  /*0bb0*/  FFMA R4, -R44, R45, 1 ;  /* 0x3f8000002c047423 */ /* 0x001fc8000000012d */
[----:B------:R-:W-:Y:S01]  /*0bc0*/  FFMA R45, R45, R4, R45 ;  /* 0x000000042d2d7223 */ /* 0x000fe2000000002d */
[----:B------:R-:W0:Y:S03]  /*0bd0*/  MUFU.SQRT R43, R43 ;  /* 0x0000002b002b7308 */ /* 0x000e260000002000 */
[----:B------:R-:W-:Y:S01]  /*0be0*/  FFMA R4, R0, R45, RZ ;  /* 0x0000002d00047223 */ /* 0x000fe200000000ff */
[----:B0-----:R-:W-:Y:S01]  /*0bf0*/  @P0 FMUL.FTZ R5, R43, R6 ;  /* 0x000000062b050220 */ /* 0x001fe20000410000 */
[----:B------:R-:W-:Y:S02]  /*0c00*/  FSETP.NEU.FTZ.AND P0, PT, R3, +INF , PT ;  /* 0x7f8000000300780b */ /* 0x000fe40003f1d000 */
[----:B------:R-:W-:Y:S02]  /*0c10*/  FFMA R3, -R44, R4, R0 ;  /* 0x000000042c037223 */ /* 0x000fe40000000100 */
[----:B------:R-:W-:-:S02]  /*0c20*/  FSEL R5, R5, +INF , P0 ;  /* 0x7f80000005057808 */ /* 0x000fc40000000000 */
[----:B------:R-:W-:-:S04]  /*0c30*/  FFMA R3, R45, R3, R4 ;  /* 0x000000032d037223 */ /* 0x000fc80000000004 */
[----:B------:R-:W0:Y:S08]  /*0c40*/  MUFU.LG2 R5, R5 ;  /* 0x0000000500057308 */ /* 0x000e300000000c00 */
[----:B------:R-:W1:Y:S01]  /*0c50*/  FCHK P0, R0, R44 ;  /* 0x0000002c00007302 */ /* 0x000e620000000000 */
[----:B0-----:R-:W-:Y:S01]  /*0c60*/  FFMA.FTZ R42, R5, 0.69314718246459960938, R42 ;  /* 0x3f317218052a7823 */ /* 0x001fe2000001002a */
[----:B-1----:R-:W-:Y:S06]  /*0c70*/  @!P0 BRA `(.L_x_5096) ;  /* 0x0000000000108947 */ /* 0x002fec0003800000 */
[----:B------:R-:W-:Y:S02]  /*0c80*/  MOV R4, R44 ;  /* 0x0000002c00047202 */ /* 0x000fe40000000f00 */
[----:B------:R-:W-:-:S07]  /*0c90*/  MOV R3, 0xcb0 ;  /* 0x00000cb000037802 */ /* 0x000fce0000000f00 */
[----:B-----5:R-:W-:Y:S05]  /*0ca0*/  CALL.REL.NOINC `($__internal_146_$__cuda_sm3x_div_rn_ftz_f32_slowpath) ;  /* 0x0000014c00987944 */ /* 0x020fea0003c00000 */
[----:B------:R-:W-:-:S07]  /*0cb0*/  MOV R3, R0 ;  /* 0x0000000000037202 */ /* 0x000fce0000000f00 */
.L_x_5096:
[----:B------:R-:W-:Y:S05]  /*0cc0*/  BSYNC.RECONVERGENT B3 ;  /* 0x0000000000037941 */ /* 0x000fea0003800200 */
.L_x_5095:
        /* <DEDUP_REMOVED lines=29> */
.L_x_5094:
[----:B------:R-:W-:-:S13]  /*0ea0*/  FSETP.NEU.FTZ.AND P0, PT, R44, 1, PT ;  /* 0x3f8000002c00780b */ /* 0x000fda0003f1d000 */
[----:B------:R-:W-:Y:S05]  /*0eb0*/  @P0 BRA `(.L_x_5097) ;  /* 0x0000000400cc0947 */ /* 0x000fea0003800000 */
[----:B------:R-:W-:-:S13]  /*0ec0*/  FSETP.GEU.FTZ.AND P0, PT, R0, 9.999999682655225389e-20, PT ;  /* 0x1fec1e4a0000780b */ /* 0x000fda0003f1e000 */
[----:B------:R-:W-:Y:S05]  /*0ed0*/  @P0 BRA `(.L_x_5098) ;  /* 0x0000000000ac0947 */ /* 0x000fea0003800000 */
[----:B------:R-:W-:Y:S01]  /*0ee0*/  MOV R4, 0x3f800000 ;  /* 0x3f80000000047802 */ /* 0x000fe20000000f00 */
[----:B------:R-:W0:Y:S01]  /*0ef0*/  FCHK P0, R0, 1 ;  /* 0x3f80000000007902 */ /* 0x000e220000000000 */
        /* <DEDUP_REMOVED lines=8> */
[----:B0-----:R-:W-:Y:S06]  /*0f80*/  @!P0 BRA `(.L_x_5100) ;  /* 0x0000000000108947 */ /* 0x001fec0003800000 */
[----:B------:R-:W-:Y:S01]  /*0f90*/  IMAD.MOV.U32 R4, RZ, RZ, 0x3f800000 ;  /* 0x3f800000ff047424 */ /* 0x000fe200078e00ff */
[----:B------:R-:W-:-:S07]  /*0fa0*/  MOV R3, 0xfc0 ;  /* 0x00000fc000037802 */ /* 0x000fce0000000f00 */
[----:B-----5:R-:W-:Y:S05]  /*0fb0*/  CALL.REL.NOINC `($__internal_146_$__cuda_sm3x_div_rn_ftz_f32_slowpath) ;  /* 0x0000014800d47944 */ /* 0x020fea0003c00000 */
[----:B------:R-:W-:-:S07]  /*0fc0*/  MOV R4, R0 ;  /* 0x0000000000047202 */ /* 0x000fce0000000f00 */
.L_x_5100:
[----:B------:R-:W-:Y:S05]  /*0fd0*/  BSYNC.RECONVERGENT B3 ;  /* 0x0000000000037941 */ /* 0x000fea0003800200 */
.L_x_5099:
        /* <DEDUP_REMOVED lines=27> */
.L_x_5098:
[----:B------:R-:W-:Y:S01]  /*1190*/  FMUL.FTZ R3, R0, R0 ;  /* 0x0000000000037220 */ /* 0x000fe20000410000 */
[----:B------:R-:W-:Y:S01]  /*11a0*/  HFMA2 R44, -RZ, RZ, 1.3056640625, -1.8671875 ;  /* 0x3d39bf78ff2c7431 */ /* 0x000fe200000001ff */
[----:B------:R-:W0:Y:S01]  /*11b0*/  FCHK P2, R0, 1 ;  /* 0x3f80000000007902 */ /* 0x000e220000040000 */
[----:B------:R-:W-:Y:S01]  /*11c0*/  BSSY.RECONVERGENT B3, `(.L_x_5101) ;  /* 0x0000027000037945 */ /* 0x000fe20003800200 */
[C---:B------:R-:W-:Y:S01]  /*11d0*/  FADD.FTZ.RZ R4, R3.reuse, 1 ;  /* 0x3f80000003047421 */ /* 0x040fe2000001c000 */
[----:B------:R-:W-:-:S04]  /*11e0*/  ISETP.GE.U32.AND P0, PT, R3, 0x7f800000, PT ;  /* 0x7f8000000300780c */ /* 0x000fc80003f06070 */
[----:B------:R-:W-:Y:S02]  /*11f0*/  IADD3 R4, PT, PT, R4, -0x3f400000, RZ ;  /* 0xc0c0000004047810 */ /* 0x000fe40007ffe0ff */
[C---:B------:R-:W-:Y:S02]  /*1200*/  ISETP.GT.AND P1, PT, R3.reuse, -0x40800000, P0 ;  /* 0xbf8000000300780c */ /* 0x040fe40000724270 */
[----:B------:R-:W-:Y:S02]  /*1210*/  LOP3.LUT R6, R4, 0xff800000, RZ, 0xc0, !PT ;  /* 0xff80000004067812 */ /* 0x000fe400078ec0ff */
[----:B------:R-:W-:Y:S02]  /*1220*/  MOV R4, 0x3f800000 ;  /* 0x3f80000000047802 */ /* 0x000fe40000000f00 */
[----:B------:R-:W-:Y:S02]  /*1230*/  IADD3 R43, PT, PT, -R6, 0x40800000, RZ ;  /* 0x40800000062b7810 */ /* 0x000fe40007ffe1ff */
[----:B------:R-:W-:-:S02]  /*1240*/  IADD3 R5, PT, PT, R3, -R6, RZ ;  /* 0x8000000603057210 */ /* 0x000fc40007ffe0ff */
[----:B------:R-:W-:Y:S01]  /*1250*/  I2FP.F32.S32 R6, R6 ;  /* 0x0000000600067245 */ /* 0x000fe20000201400 */
[----:B------:R-:W-:Y:S01]  /*1260*/  FFMA.FTZ R42, R43, 0.25, -R4 ;  /* 0x3e8000002b2a7823 */ /* 0x000fe20000010804 */
[----:B------:R-:W-:-:S03]  /*1270*/  FFMA R43, R4, -R4, 1 ;  /* 0x3f800000042b7423 */ /* 0x000fc60000000804 */
[----:B------:R-:W-:Y:S01]  /*1280*/  FADD.FTZ R5, R5, R42 ;  /* 0x0000002a05057221 */ /* 0x000fe20000010000 */
[----:B------:R-:W-:Y:S01]  /*1290*/  FFMA R43, R43, R4, 1 ;  /* 0x3f8000002b2b7423 */ /* 0x000fe20000000004 */
[----:B------:R-:W-:Y:S01]  /*12a0*/  FMUL.FTZ R6, R6, 1.1920928955078125e-07 ;  /* 0x3400000006067820 */ /* 0x000fe20000410000 */
[----:B------:R-:W-:Y:S01]  /*12b0*/  @P0 MOV R4, 0x7f800000 ;  /* 0x7f80000000040802 */ /* 0x000fe20000000f00 */
[----:B------:R-:W-:-:S04]  /*12c0*/  FFMA.FTZ R42, R5, -R44, 0.10546888411045074463 ;  /* 0x3dd80012052a7423 */ /* 0x000fc8000001082c */
        /* <DEDUP_REMOVED lines=8> */
[----:B------:R-:W-:-:S04]  /*1350*/  FFMA.FTZ R5, R5, R42, R5 ;  /* 0x0000002a05057223 */ /* 0x000fc80000010005 */
[----:B------:R-:W-:Y:S01]  /*1360*/  FFMA.FTZ R5, R6, 0.69314718246459960938, R5 ;  /* 0x3f31721806057823 */ /* 0x000fe20000010005 */
[C---:B------:R-:W-:Y:S01]  /*1370*/  @P1 FFMA.FTZ R5, R3.reuse, R4, +INF ;  /* 0x7f80000003051423 */ /* 0x040fe20000010004 */
[----:B------:R-:W-:Y:S01]  /*1380*/  @P0 FSETP.NEU.FTZ.AND P1, PT, R3, RZ, PT ;  /* 0x000000ff0300020b */ /* 0x000fe20003f3d000 */
[----:B------:R-:W-:-:S03]  /*1390*/  FFMA R6, R0, R43, RZ ;  /* 0x0000002b00067223 */ /* 0x000fc600000000ff */
[----:B------:R-:W-:Y:S01]  /*13a0*/  @P0 FSEL R5, R5, -RZ, P1 ;  /* 0x800000ff05050208 */ /* 0x000fe20000800000 */
[----:B------:R-:W-:-:S04]  /*13b0*/  FFMA R3, R6, -1, R0 ;  /* 0xbf80000006037823 */ /* 0x000fc80000000000 */
[----:B------:R-:W-:Y:S01]  /*13c0*/  FFMA R3, R43, R3, R6 ;  /* 0x000000032b037223 */ /* 0x000fe20000000006 */
[----:B------:R-:W-:Y:S01]  /*13d0*/  FMUL.FTZ R42, R5, 0.5 ;  /* 0x3f000000052a7820 */ /* 0x000fe20000410000 */
[----:B0-----:R-:W-:Y:S06]  /*13e0*/  @!P2 BRA `(.L_x_5102) ;  /* 0x000000000010a947 */ /* 0x001fec0003800000 */
[----:B------:R-:W-:Y:S02]  /*13f0*/  MOV R4, 0x3f800000 ;  /* 0x3f80000000047802 */ /* 0x000fe40000000f00 */
[----:B------:R-:W-:-:S07]  /*1400*/  MOV R3, 0x1420 ;  /* 0x0000142000037802 */ /* 0x000fce0000000f00 */
[----:B-----5:R-:W-:Y:S05]  /*1410*/  CALL.REL.NOINC `($__internal_146_$__cuda_sm3x_div_rn_ftz_f32_slowpath) ;  /* 0x0000014400bc7944 */ /* 0x020fea0003c00000 */
[----:B------:R-:W-:-:S07]  /*1420*/  MOV R3, R0 ;  /* 0x0000000000037202 */ /* 0x000fce0000000f00 */
.L_x_5102:
[----:B------:R-:W-:Y:S05]  /*1430*/  BSYNC.RECONVERGENT B3 ;  /* 0x0000000000037941 */ /* 0x000fea0003800200 */
.L_x_5101:
        /* <DEDUP_REMOVED lines=27> */
.L_x_5097:
[CC--:B------:R-:W-:Y:S02]  /*15f0*/  FMNMX.FTZ R4, R44.reuse, R0.reuse, PT ;  /* 0x000000002c047209 */ /* 0x0c0fe40003810000 */
[----:B------:R-:W-:Y:S02]  /*1600*/  FMNMX.FTZ R5, R44, R0, !PT ;  /* 0x000000002c057209 */ /* 0x000fe40007810000 */
[----:B------:R-:W-:Y:S02]  /*1610*/  FSETP.GEU.FTZ.AND P0, PT, R4, 9.9999999747524270788e-07, PT ;  /* 0x358637bd0400780b */ /* 0x000fe40003f1e000 */
[----:B------:R-:W-:-:S13]  /*1620*/  FSETP.GT.FTZ.AND P1, PT, R5, 1000000, PT ;  /* 0x497424000500780b */ /* 0x000fda0003f34000 */
[----:B------:R-:W-:Y:S05]  /*1630*/  @P0 BRA !P1, `(.L_x_5103) ;  /* 0x0000000000ec0947 */ /* 0x000fea0004800000 */
        /* <DEDUP_REMOVED lines=12> */
[----:B------:R-:W0:Y:S02]  /*1700*/  MUFU.SQRT R43, R43 ;  /* 0x0000002b002b7308 */ /* 0x000e240000002000 */
[----:B0-----:R-:W-:Y:S01]  /*1710*/  @P0 FMUL.FTZ R4, R43, R6 ;  /* 0x000000062b040220 */ /* 0x001fe20000410000 */
[----:B------:R-:W-:Y:S01]  /*1720*/  FSETP.NEU.FTZ.AND P0, PT, R3, +INF , PT ;  /* 0x7f8000000300780b */ /* 0x000fe20003f1d000 */
[----:B------:R-:W-:-:S03]  /*1730*/  FFMA R6, -R44, R45, 1 ;  /* 0x3f8000002c067423 */ /* 0x000fc6000000012d */
[----:B------:R-:W-:Y:S01]  /*1740*/  FSEL R4, R4, +INF , P0 ;  /* 0x7f80000004047808 */ /* 0x000fe20000000000 */
[----:B------:R-:W-:-:S04]  /*1750*/  FFMA R3, R45, R6, R45 ;  /* 0x000000062d037223 */ /* 0x000fc8000000002d */
[----:B------:R-:W-:Y:S01]  /*1760*/  FFMA R6, R0, R3, RZ ;  /* 0x0000000300067223 */ /* 0x000fe200000000ff */
[----:B------:R-:W0:Y:S03]  /*1770*/  MUFU.LG2 R4, R4 ;  /* 0x0000000400047308 */ /* 0x000e260000000c00 */
[----:B------:R-:W-:-:S04]  /*1780*/  FFMA R5, -R44, R6, R0 ;  /* 0x000000062c057223 */ /* 0x000fc80000000100 */
[----:B------:R-:W-:Y:S01]  /*1790*/  FFMA R3, R3, R5, R6 ;  /* 0x0000000503037223 */ /* 0x000fe20000000006 */
[----:B------:R-:W1:Y:S01]  /*17a0*/  FCHK P0, R0, R44 ;  /* 0x0000002c00007302 */ /* 0x000e620000000000 */
[----:B0-----:R-:W-:Y:S01]  /*17b0*/  FMUL.FTZ R42, R4, 0.69314718246459960938 ;  /* 0x3f317218042a7820 */ /* 0x001fe20000410000 */
[----:B-1----:R-:W-:Y:S06]  /*17c0*/  @!P0 BRA `(.L_x_5105) ;  /* 0x0000000000108947 */ /* 0x002fec0003800000 */
[----:B------:R-:W-:Y:S02]  /*17d0*/  MOV R4, R44 ;  /* 0x0000002c00047202 */ /* 0x000fe40000000f00 */
[----:B------:R-:W-:-:S07]  /*17e0*/  MOV R3, 0x1800 ;  /* 0x0000180000037802 */ /* 0x000fce0000000f00 */
[----:B-----5:R-:W-:Y:S05]  /*17f0*/  CALL.REL.NOINC `($__internal_146_$__cuda_sm3x_div_rn_ftz_f32_slowpath) ;  /* 0x0000014000c47944 */ /* 0x020fea0003c00000 */
[----:B------:R-:W-:-:S07]  /*1800*/  MOV R3, R0 ;  /* 0x0000000000037202 */ /* 0x000fce0000000f00 */
.L_x_5105:
[----:B------:R-:W-:Y:S05]  /*1810*/  BSYNC.RECONVERGENT B3 ;  /* 0x0000000000037941 */ /* 0x000fea0003800200 */
.L_x_5104:
        /* <DEDUP_REMOVED lines=29> */
.L_x_5103:
[----:B------:R-:W-:-:S13]  /*19f0*/  FSETP.GE.FTZ.AND P0, PT, R44, 1, PT ;  /* 0x3f8000002c00780b */ /* 0x000fda0003f16000 */
[----:B------:R-:W-:Y:S05]  /*1a00*/  @!P0 BRA `(.L_x_5106) ;  /* 0x0000000400308947 */ /* 0x000fea0003800000 */
[C---:B------:R-:W-:Y:S01]  /*1a10*/  FADD.FTZ R3, R44.reuse, -1 ;  /* 0xbf8000002c037421 */ /* 0x040fe20000010000 */
[----:B------:R-:W-:Y:S01]  /*1a20*/  FADD.FTZ R4, R44, 1 ;  /* 0x3f8000002c047421 */ /* 0x000fe20000010000 */
[----:B------:R-:W-:Y:S01]  /*1a30*/  MOV R43, 0x3f800000 ;  /* 0x3f800000002b7802 */ /* 0x000fe20000000f00 */
[----:B------:R-:W-:Y:S01]  /*1a40*/  IMAD.MOV.U32 R42, RZ, RZ, 0x3d39bf78 ;  /* 0x3d39bf78ff2a7424 */ /* 0x000fe200078e00ff */
[----:B------:R-:W-:Y:S01]  /*1a50*/  FCHK P2, R0, R44 ;  /* 0x0000002c00007302 */ /* 0x000fe20000040000 */
[----:B------:R-:W-:Y:S01]  /*1a60*/  FMUL.FTZ R3, R3, R4 ;  /* 0x0000000403037220 */ /* 0x000fe20000410000 */
[----:B------:R-:W-:Y:S03]  /*1a70*/  BSSY.RECONVERGENT B3, `(.L_x_5107) ;  /* 0x0000028000037945 */ /* 0x000fe60003800200 */
        /* <DEDUP_REMOVED lines=9> */
[----:B------:R-:W-:Y:S02]  /*1b10*/  FFMA.FTZ R6, R6, 0.25, -R43 ;  /* 0x3e80000006067823 */ /* 0x000fe4000001082b */
[----:B------:R-:W0:Y:S02]  /*1b20*/  MUFU.RCP R43, R44 ;  /* 0x0000002c002b7308 */ /* 0x000e240000001000 */
[----:B------:R-:W-:Y:S01]  /*1b30*/  FADD.FTZ R5, R5, R6 ;  /* 0x0000000605057221 */ /* 0x000fe20000010000 */
[----:B------:R-:W-:-:S03]  /*1b40*/  FMUL.FTZ R4, R4, 1.1920928955078125e-07 ;  /* 0x3400000004047820 */ /* 0x000fc60000410000 */
[----:B------:R-:W-:-:S04]  /*1b50*/  FFMA.FTZ R6, R5, -R42, 0.10546888411045074463 ;  /* 0x3dd8001205067423 */ /* 0x000fc8000001082a */
[----:B------:R-:W-:-:S04]  /*1b60*/  FFMA.FTZ R6, R5, R6, -0.13229703903198242188 ;  /* 0xbe0778e005067423 */ /* 0x000fc80000010006 */
[----:B------:R-:W-:Y:S01]  /*1b70*/  FFMA.FTZ R6, R5, R6, 0.14491446316242218018 ;  /* 0x3e14647505067423 */ /* 0x000fe20000010006 */
[----:B0-----:R-:W-:-:S03]  /*1b80*/  FFMA R42, -R44, R43, 1 ;  /* 0x3f8000002c2a7423 */ /* 0x001fc6000000012b */
[----:B------:R-:W-:Y:S01]  /*1b90*/  FFMA.FTZ R6, R5, R6, -0.16641564667224884033 ;  /* 0xbe2a68dd05067423 */ /* 0x000fe20000010006 */
[----:B------:R-:W-:-:S03]  /*1ba0*/  FFMA R43, R43, R42, R43 ;  /* 0x0000002a2b2b7223 */ /* 0x000fc6000000002b */
[----:B------:R-:W-:Y:S01]  /*1bb0*/  FFMA.FTZ R6, R5, R6, 0.19988867640495300293 ;  /* 0x3e4caf9e05067423 */ /* 0x000fe20000010006 */
[----:B------:R-:W-:-:S03]  /*1bc0*/  FFMA R42, R0, R43, RZ ;  /* 0x0000002b002a7223 */ /* 0x000fc600000000ff */
[----:B------:R-:W-:-:S04]  /*1bd0*/  FFMA.FTZ R6, R5, R6, -0.25000196695327758789 ;  /* 0xbe80004205067423 */ /* 0x000fc80000010006 */
[----:B------:R-:W-:-:S04]  /*1be0*/  FFMA.FTZ R6, R5, R6, 0.33333510160446166992 ;  /* 0x3eaaaae605067423 */ /* 0x000fc80000010006 */
[----:B------:R-:W-:-:S04]  /*1bf0*/  FFMA.FTZ R6, R5, R6, -0.5 ;  /* 0xbf00000005067423 */ /* 0x000fc80000010006 */
[----:B------:R-:W-:-:S04]  /*1c00*/  FMUL.FTZ R6, R5, R6 ;  /* 0x0000000605067220 */ /* 0x000fc80000410000 */
[----:B------:R-:W-:Y:S01]  /*1c10*/  FFMA.FTZ R5, R5, R6, R5 ;  /* 0x0000000605057223 */ /* 0x000fe20000010005 */
[----:B------:R-:W-:-:S03]  /*1c20*/  @P0 MOV R6, 0x7f800000 ;  /* 0x7f80000000060802 */ /* 0x000fc60000000f00 */
[----:B------:R-:W-:Y:S02]  /*1c30*/  FFMA.FTZ R4, R4, 0.69314718246459960938, R5 ;  /* 0x3f31721804047823 */ /* 0x000fe40000010005 */
[C---:B------:R-:W-:Y:S01]  /*1c40*/  @P1 FFMA.FTZ R4, R3.reuse, R6, +INF ;  /* 0x7f80000003041423 */ /* 0x040fe20000010006 */
[----:B------:R-:W-:Y:S01]  /*1c50*/  @P0 FSETP.NEU.FTZ.AND P1, PT, R3, RZ, PT ;  /* 0x000000ff0300020b */ /* 0x000fe20003f3d000 */
[----:B------:R-:W-:-:S03]  /*1c60*/  FFMA R3, -R44, R42, R0 ;  /* 0x0000002a2c037223 */ /* 0x000fc60000000100 */
[----:B------:R-:W-:Y:S01]  /*1c70*/  @P0 FSEL R4, R4, -RZ, P1 ;  /* 0x800000ff04040208 */ /* 0x000fe20000800000 */
[----:B------:R-:W-:-:S04]  /*1c80*/  FFMA R3, R43, R3, R42 ;  /* 0x000000032b037223 */ /* 0x000fc8000000002a */
[----:B------:R-:W-:Y:S01]  /*1c90*/  FMUL.FTZ R42, R4, 0.5 ;  /* 0x3f000000042a7820 */ /* 0x000fe20000410000 */
[----:B------:R-:W-:Y:S06]  /*1ca0*/  @!P2 BRA `(.L_x_5108) ;  /* 0x000000000010a947 */ /* 0x000fec0003800000 */
[----:B------:R-:W-:Y:S02]  /*1cb0*/  MOV R4, R44 ;  /* 0x0000002c00047202 */ /* 0x000fe40000000f00 */
[----:B------:R-:W-:-:S07]  /*1cc0*/  MOV R3, 0x1ce0 ;  /* 0x00001ce000037802 */ /* 0x000fce0000000f00 */
[----:B-----5:R-:W-:Y:S05]  /*1cd0*/  CALL.REL.NOINC `($__internal_146_$__cuda_sm3x_div_rn_ftz_f32_slowpath) ;  /* 0x0000013c008c7944 */ /* 0x020fea0003c00000 */
[----:B------:R-:W-:-:S07]  /*1ce0*/  MOV R3, R0 ;  /* 0x0000000000037202 */ /* 0x000fce0000000f00 */
.L_x_5108:
[----:B------:R-:W-:Y:S05]  /*1cf0*/  BSYNC.RECONVERGENT B3 ;  /* 0x0000000000037941 */ /* 0x000fea0003800200 */
.L_x_5107:
        /* <DEDUP_REMOVED lines=29> */
.L_x_5106:
        /* <DEDUP_REMOVED lines=17> */
[----:B-----5:R-:W-:Y:S05]  /*1fe0*/  CALL.REL.NOINC `($__internal_146_$__cuda_sm3x_div_rn_ftz_f32_slowpath) ;  /* 0x0000013800c87944 */ /* 0x020fea0003c00000 */
[----:B------:R-:W-:-:S07]  /*1ff0*/  MOV R3, R0 ;  /* 0x0000000000037202 */ /* 0x000fce0000000f00 */
.L_x_5111:
[----:B------:R-:W-:Y:S05]  /*2000*/  BSYNC.RECONVERGENT B3 ;  /* 0x0000000000037941 */ /* 0x000fea0003800200 */
.L_x_5110:
        /* <DEDUP_REMOVED lines=29> */
.L_x_5109:
[----:B------:R-:W-:Y:S01]  /*21e0*/  LOP3.LUT R5, R44, 0xffff0000, RZ, 0xc0, !PT ;  /* 0xffff00002c057812 */ /* 0x000fe200078ec0ff */
[----:B------:R-:W-:Y:S01]  /*21f0*/  BSSY.RECONVERGENT B0, `(.L_x_5112) ;  /* 0x0000050000007945 */ /* 0x000fe20003800200 */
[----:B------:R-:W-:-:S03]  /*2200*/  LOP3.LUT R45, R0, 0xffff0000, RZ, 0xc0, !PT ;  /* 0xffff0000002d7812 */ /* 0x000fc600078ec0ff */
[--C-:B------:R-:W-:Y:S01]  /*2210*/  FADD.FTZ R6, R44, -R5.reuse ;  /* 0x800000052c067221 */ /* 0x100fe20000010000 */
[----:B------:R-:W-:Y:S01]  /*2220*/  FADD.FTZ R46, R5, R5 ;  /* 0x00000005052e7221 */ /* 0x000fe20000010000 */
[--C-:B------:R-:W-:Y:S01]  /*2230*/  FADD.FTZ R42, R0, -R45.reuse ;  /* 0x8000002d002a7221 */ /* 0x100fe20000010000 */
[C---:B------:R-:W-:Y:S01]  /*2240*/  FMUL.FTZ R4, R45.reuse, R45 ;  /* 0x0000002d2d047220 */ /* 0x040fe20000410000 */
[----:B------:R-:W-:Y:S01]  /*2250*/  FADD.FTZ R45, R45, R45 ;  /* 0x0000002d2d2d7221 */ /* 0x000fe20000010000 */
[----:B------:R-:W-:Y:S01]  /*2260*/  LOP3.LUT R43, R6, 0xffff0000, RZ, 0xc0, !PT ;  /* 0xffff0000062b7812 */ /* 0x000fe200078ec0ff */
[----:B------:R-:W-:Y:S01]  /*2270*/  FMUL.FTZ R3, R5, R5 ;  /* 0x0000000505037220 */ /* 0x000fe20000410000 */
[----:B------:R-:W-:-:S03]  /*2280*/  LOP3.LUT R49, R42, 0xffff0000, RZ, 0xc0, !PT ;  /* 0xffff00002a317812 */ /* 0x000fc600078ec0ff */
[--C-:B------:R-:W-:Y:S01]  /*2290*/  FADD.FTZ R47, R6, -R43.reuse ;  /* 0x8000002b062f7221 */ /* 0x100fe20000010000 */
[----:B------:R-:W-:Y:S01]  /*22a0*/  FADD.FTZ R48, R43, R43 ;  /* 0x0000002b2b307221 */ /* 0x000fe20000010000 */
[--C-:B------:R-:W-:Y:S01]  /*22b0*/  FADD.FTZ R50, R42, -R49.reuse ;  /* 0x800000312a327221 */ /* 0x100fe20000010000 */
[C---:B------:R-:W-:Y:S01]  /*22c0*/  FMUL.FTZ R42, R49.reuse, R45 ;  /* 0x0000002d312a7220 */ /* 0x040fe20000410000 */
[C---:B------:R-:W-:Y:S01]  /*22d0*/  FMUL.FTZ R55, R49.reuse, R49 ;  /* 0x0000003131377220 */ /* 0x040fe20000410000 */
[----:B------:R-:W-:Y:S01]  /*22e0*/  FADD.FTZ R49, R49, R49 ;  /* 0x0000003131317221 */ /* 0x000fe20000010000 */
[CC--:B------:R-:W-:Y:S01]  /*22f0*/  FMUL.FTZ R5, R43.reuse, R46.reuse ;  /* 0x0000002e2b057220 */ /* 0x0c0fe20000410000 */
[----:B------:R-:W-:Y:S01]  /*2300*/  FMUL.FTZ R6, R43, R43 ;  /* 0x0000002b2b067220 */ /* 0x000fe20000410000 */
[C---:B------:R-:W-:Y:S01]  /*2310*/  FMUL.FTZ R43, R47.reuse, R46 ;  /* 0x0000002e2f2b7220 */ /* 0x040fe20000410000 */
[C---:B------:R-:W-:Y:S01]  /*2320*/  FMUL.FTZ R46, R47.reuse, R48 ;  /* 0x000000302f2e7220 */ /* 0x040fe20000410000 */
[C---:B------:R-:W-:Y:S01]  /*2330*/  FMUL.FTZ R48, R50.reuse, R49 ;  /* 0x0000003132307220 */ /* 0x040fe20000410000 */
[C---:B------:R-:W-:Y:S01]  /*2340*/  FMUL.FTZ R45, R50.reuse, R45 ;  /* 0x0000002d322d7220 */ /* 0x040fe20000410000 */
[----:B------:R-:W-:Y:S01]  /*2350*/  FMUL.FTZ R47, R47, R47 ;  /* 0x0000002f2f2f7220 */ /* 0x000fe20000410000 */
[----:B------:R-:W-:-:S07]  /*2360*/  FMUL.FTZ R49, R50, R50 ;  /* 0x0000003232317220 */ /* 0x000fce0000410000 */
.L_x_5113:
        /* <DEDUP_REMOVED lines=57> */
.L_x_5112:
[----:B------:R-:W-:Y:S01]  /*2700*/  FADD.FTZ R3, R3, -1 ;  /* 0xbf80000003037421 */ /* 0x000fe20000010000 */
[----:B------:R-:W-:Y:S01]  /*2710*/  FCHK P2, R0, R44 ;  /* 0x0000002c00007302 */ /* 0x000fe20000040000 */
[----:B------:R-:W-:Y:S02]  /*2720*/  BSSY.RECONVERGENT B3, `(.L_x_5114) ;  /* 0x0000034000037945 */ /* 0x000fe40003800200 */
[----:B------:R-:W-:-:S04]  /*2730*/  FADD.FTZ R4, R4, R3 ;  /* 0x0000000304047221 */ /* 0x000fc80000010000 */
[----:B------:R-:W-:-:S04]  /*2740*/  FADD.FTZ R5, R5, R4 ;  /* 0x0000000405057221 */ /* 0x000fc80000010000 */
[----:B------:R-:W-:Y:S01]  /*2750*/  FADD.FTZ R5, R42, R5 ;  /* 0x000000052a057221 */ /* 0x000fe20000010000 */
[----:B------:R-:W-:-:S03]  /*2760*/  HFMA2 R42, -RZ, RZ, 1.3056640625, -1.8671875 ;  /* 0x3d39bf78ff2a7431 */ /* 0x000fc600000001ff */
        /* <DEDUP_REMOVED lines=36> */
[C---:B------:R-:W-:Y:S01]  /*29b0*/  @P1 FFMA.FTZ R3, R49.reuse, R6, +INF ;  /* 0x7f80000031031423 */ /* 0x040fe20000010006 */
[----:B------:R-:W-:Y:S02]  /*29c0*/  @P0 FSETP.NEU.FTZ.AND P1, PT, R49, RZ, PT ;  /* 0x000000ff3100020b */ /* 0x000fe40003f3d000 */
[----:B------:R-:W-:Y:S02]  /*29d0*/  FFMA R6, -R44, R4, R0 ;  /* 0x000000042c067223 */ /* 0x000fe40000000100 */
[----:B------:R-:W-:Y:S02]  /*29e0*/  @P0 FSEL R3, R3, -RZ, P1 ;  /* 0x800000ff03030208 */ /* 0x000fe40000800000 */
[----:B------:R-:W-:-:S03]  /*29f0*/  FFMA R4, R5, R6, R4 ;  /* 0x0000000605047223 */ /* 0x000fc60000000004 */
[----:B------:R-:W-:Y:S01]  /*2a00*/  FMUL.FTZ R42, R3, 0.5 ;  /* 0x3f000000032a7820 */ /* 0x000fe20000410000 */
[----:B------:R-:W-:Y:S06]  /*2a10*/  @!P2 BRA `(.L_x_5115) ;  /* 0x000000000010a947 */ /* 0x000fec0003800000 */
[----:B------:R-:W-:Y:S02]  /*2a20*/  MOV R4, R44 ;  /* 0x0000002c00047202 */ /* 0x000fe40000000f00 */
[----:B------:R-:W-:-:S07]  /*2a30*/  MOV R3, 0x2a50 ;  /* 0x00002a5000037802 */ /* 0x000fce0000000f00 */
[----:B-----5:R-:W-:Y:S05]  /*2a40*/  CALL.REL.NOINC `($__internal_146_$__cuda_sm3x_div_rn_ftz_f32_slowpath) ;  /* 0x0000013000307944 */ /* 0x020fea0003c00000 */
[----:B------:R-:W-:-:S07]  /*2a50*/  MOV R4, R0 ;  /* 0x0000000000047202 */ /* 0x000fce0000000f00 */
.L_x_5115:
[----:B------:R-:W-:Y:S05]  /*2a60*/  BSYNC.RECONVERGENT B3 ;  /* 0x0000000000037941 */ /* 0x000fea0003800200 */
.L_x_5114:
        /* <DEDUP_REMOVED lines=27> */
[----:B------:R-:W-:-:S07]  /*2c20*/  FSEL R30, R3, R0, P0 ;  /* 0x00000000031e7208 */ /* 0x000fce0000000000 */
.L_x_5093:
[----:B------:R-:W-:Y:S05]  /*2c30*/  BSYNC.RECONVERGENT B2 ;  /* 0x0000000000027941 */ /* 0x000fea0003800200 */
.L_x_5089:
[----:B------:R-:W-:Y:S01]  /*2c40*/  FMUL.FTZ R0, R40, R30 ;  /* 0x0000001e28007220 */ /* 0x000fe20000410000 */
[----:B------:R-:W-:Y:S03]  /*2c50*/  BSSY.RECONVERGENT B0, `(.L_x_5116) ;  /* 0x0000039000007945 */ /* 0x000fe60003800200 */
[C---:B------:R-:W-:Y:S01]  /*2c60*/  FFMA.FTZ R31, R41.reuse, R42, R0 ;  /* 0x0000002a291f7223 */ /* 0x040fe20000010000 */
[----:B------:R-:W-:-:S04]  /*2c70*/  FMUL.FTZ R41, R41, R30 ;  /* 0x0000001e29297220 */ /* 0x000fc80000410000 */
[----:B------:R-:W-:Y:S01]  /*2c80*/  LOP3.LUT P0, R3, R31, 0x7fffffff, RZ, 0xc0, !PT ;  /* 0x7fffffff1f037812 */ /* 0x000fe2000780c0ff */
[----:B------:R-:W-:-:S12]  /*2c90*/  FFMA.FTZ R41, R40, R42, -R41 ;  /* 0x0000002a28297223 */ /* 0x000fd80000010829 */
        /* <DEDUP_REMOVED lines=18> */
.L_x_5118:
[----:B-1----:R-:W-:-:S05]  /*2dc0*/  VIADD R0, R41, 0xbd4e8de8 ;  /* 0xbd4e8de829007836 */ /* 0x002fca0000000000 */
        /* <DEDUP_REMOVED lines=10> */
[----:B------:R-:W-:Y:S02]  /*2e70*/  LOP3.LUT R4, R3, 0xffff, RZ, 0xc0, !PT ;  /* 0x0000ffff03047812 */ /* 0x000fe400078ec0ff */
        /* <DEDUP_REMOVED lines=10> */
[C---:B---3--:R-:W-:Y:S01]  /*2f20*/  FMUL.FTZ R30, R4.reuse, R5 ;  /* 0x00000005041e7220 */ /* 0x048fe20000410000 */
[----:B------:R-:W-:-:S03]  /*2f30*/  FMUL.FTZ R4, R4, R31 ;  /* 0x0000001f04047220 */ /* 0x000fc60000410000 */
[C---:B------:R-:W-:Y:S01]  /*2f40*/  FMUL.FTZ R30, R3.reuse, R30 ;  /* 0x0000001e031e7220 */ /* 0x040fe20000410000 */
[----:B------:R-:W-:Y:S01]  /*2f50*/  FMUL.FTZ R31, R3, R4 ;  /* 0x00000004031f7220 */ /* 0x000fe20000410000 */
[----:B------:R-:W-:Y:S06]  /*2f60*/  BRA `(.L_x_5117) ;  /* 0x00000000001c7947 */ /* 0x000fec0003800000 */
.L_x_5119:
[----:B------:R-:W-:Y:S01]  /*2f70*/  FMUL.FTZ R41, R41, 1.4426950216293334961 ;  /* 0x3fb8aa3b29297820 */ /* 0x000fe20000410000 */
[----:B--2---:R-:W-:-:S04]  /*2f80*/  FMUL.RZ R0, R31, 0.15915493667125701904 ;  /* 0x3e22f9831f007820 */ /* 0x004fc8000040c000 */
[----:B---3--:R-:W-:Y:S08]  /*2f90*/  MUFU.COS R30, R0 ;  /* 0x00000000001e7308 */ /* 0x008ff00000000000 */
[----:B------:R-:W0:Y:S08]  /*2fa0*/  MUFU.EX2 R41, R41 ;  /* 0x0000002900297308 */ /* 0x000e300000000800 */
[----:B------:R-:W1:Y:S01]  /*2fb0*/  MUFU.SIN R4, R0 ;  /* 0x0000000000047308 */ /* 0x000e620000000400 */
[C---:B0-----:R-:W-:Y:S01]  /*2fc0*/  FMUL.FTZ R30, R41.reuse, R30 ;  /* 0x0000001e291e7220 */ /* 0x041fe20000410000 */
[----:B-1----:R-:W-:-:S07]  /*2fd0*/  FMUL.FTZ R31, R41, R4 ;  /* 0x00000004291f7220 */ /* 0x002fce0000410000 */
.L_x_5117:
[----:B------:R-:W-:Y:S05]  /*2fe0*/  BSYNC.RECONVERGENT B0 ;  /* 0x0000000000007941 */ /* 0x000fea0003800200 */
.L_x_5116:
        /* <DEDUP_REMOVED lines=71> */
[----:B0-23--:R-:W-:Y:S05]  /*3460*/  CALL.REL.NOINC `($__internal_146_$__cuda_sm3x_div_rn_ftz_f32_slowpath) ;  /* 0x0000012400a87944 */ /* 0x00dfea0003c00000 */
[----:B------:R-:W-:-:S07]  /*3470*/  MOV R3, R0 ;  /* 0x0000000000037202 */ /* 0x000fce0000000f00 */
.L_x_5127:
[----:B------:R-:W-:Y:S05]  /*3480*/  BSYNC.RECONVERGENT B3 ;  /* 0x0000000000037941 */ /* 0x000fea0003800200 */
.L_x_5126:
[----:B------:R-:W-:Y:S02]  /*3490*/  HFMA2 R5, -RZ, RZ, 0.89990234375, 10328 ;  /* 0x3b33710bff057431 */ /* 0x000fe400000001ff */
[----:B------:R-:W-:Y:S01]  /*34a0*/  FMUL.FTZ R0, R3, R3 ;  /* 0x0000000303007220 */ /* 0x000fe20000410000 */
        /* <DEDUP_REMOVED lines=26> */
.L_x_5125:
        /* <DEDUP_REMOVED lines=17> */
[----:B0-23--:R-:W-:Y:S05]  /*3760*/  CALL.REL.NOINC `($__internal_146_$__cuda_sm3x_div_rn_ftz_f32_slowpath) ;  /* 0x0000012000e87944 */ /* 0x00dfea0003c00000 */
[----:B------:R-:W-:-:S07]  /*3770*/  MOV R3, R0 ;  /* 0x0000000000037202 */ /* 0x000fce0000000f00 */
.L_x_5131:
[----:B------:R-:W-:Y:S05]  /*3780*/  BSYNC.RECONVERGENT B3 ;  /* 0x0000000000037941 */ /* 0x000fea0003800200 */
.L_x_5130:
[----:B------:R-:W-:Y:S02]  /*3790*/  HFMA2 R5, -RZ, RZ, 0.89990234375, 10328 ;  /* 0x3b33710bff057431 */ /* 0x000fe400000001ff */
[----:B------:R-:W-:Y:S01]  /*37a0*/  FMUL.FTZ R0, R3, R3 ;  /* 0x0000000303007220 */ /* 0x000fe20000410000 */
        /* <DEDUP_REMOVED lines=26> */
.L_x_5129:
[----:B------:R-:W-:Y:S01]  /*3950*/  LOP3.LUT R4, R23, 0xffff0000, RZ, 0xc0, !PT ;  /* 0xffff000017047812 */ /* 0x000fe200078ec0ff */
[----:B------:R-:W-:Y:S01]  /*3960*/  BSSY.RECONVERGENT B0, `(.L_x_5132) ;  /* 0x0000056000007945 */ /* 0x000fe20003800200 */
[----:B------:R-:W-:-:S03]  /*3970*/  LOP3.LUT R41, R0, 0xffff0000, RZ, 0xc0, !PT ;  /* 0xffff000000297812 */ /* 0x000fc600078ec0ff */
[--C-:B------:R-:W-:Y:S01]  /*3980*/  FADD.FTZ R5, R23, -R4.reuse ;  /* 0x8000000417057221 */ /* 0x100fe20000010000 */
[----:B------:R-:W-:Y:S01]  /*3990*/  FADD.FTZ R44, R4, R4 ;  /* 0x00000004042c7221 */ /* 0x000fe20000010000 */
[--C-:B------:R-:W-:Y:S01]  /*39a0*/  FADD.FTZ R6, R0, -R41.reuse ;  /* 0x8000002900067221 */ /* 0x100fe20000010000 */
[----:B------:R-:W-:Y:S01]  /*39b0*/  FADD.FTZ R46, R41, R41 ;  /* 0x00000029292e7221 */ /* 0x000fe20000010000 */
[----:B------:R-:W-:Y:S01]  /*39c0*/  FMUL.FTZ R3, R4, R4 ;  /* 0x0000000404037220 */ /* 0x000fe20000410000 */
[----:B------:R-:W-:Y:S01]  /*39d0*/  LOP3.LUT R42, R5, 0xffff0000, RZ, 0xc0, !PT ;  /* 0xffff0000052a7812 */ /* 0x000fe200078ec0ff */
[----:B------:R-:W-:Y:S01]  /*39e0*/  FMUL.FTZ R4, R41, R41 ;  /* 0x0000002929047220 */ /* 0x000fe20000410000 */
[----:B------:R-:W-:-:S03]  /*39f0*/  LOP3.LUT R43, R6, 0xffff0000, RZ, 0xc0, !PT ;  /* 0xffff0000062b7812 */ /* 0x000fc600078ec0ff */
[--C-:B------:R-:W-:Y:S01]  /*3a00*/  FADD.FTZ R45, R5, -R42.reuse ;  /* 0x8000002a052d7221 */ /* 0x100fe20000010000 */
[----:B------:R-:W-:Y:S01]  /*3a10*/  FADD.FTZ R48, R42, R42 ;  /* 0x0000002a2a307221 */ /* 0x000fe20000010000 */
[--C-:B------:R-:W-:Y:S01]  /*3a20*/  FADD.FTZ R47, R6, -R43.reuse ;  /* 0x8000002b062f7221 */ /* 0x100fe20000010000 */
[C---:B------:R-:W-:Y:S01]  /*3a30*/  FADD.FTZ R50, R43.reuse, R43 ;  /* 0x0000002b2b327221 */ /* 0x040fe20000010000 */
[C---:B------:R-:W-:Y:S01]  /*3a40*/  FMUL.FTZ R5, R42.reuse, R44 ;  /* 0x0000002c2a057220 */ /* 0x040fe20000410000 */
[----:B------:R-:W-:Y:S01]  /*3a50*/  FMUL.FTZ R6, R42, R42 ;  /* 0x0000002a2a067220 */ /* 0x000fe20000410000 */
[C---:B------:R-:W-:Y:S01]  /*3a60*/  FMUL.FTZ R56, R43.reuse, R46 ;  /* 0x0000002e2b387220 */ /* 0x040fe20000410000 */
[----:B------:R-:W-:Y:S01]  /*3a70*/  FMUL.FTZ R41, R43, R43 ;  /* 0x0000002b2b297220 */ /* 0x000fe20000410000 */
[----:B------:R-:W-:Y:S01]  /*3a80*/  FMUL.FTZ R42, R45, R44 ;  /* 0x0000002c2d2a7220 */ /* 0x000fe20000410000 */
[----:B------:R-:W-:Y:S01]  /*3a90*/  FMUL.FTZ R43, R47, R46 ;  /* 0x0000002e2f2b7220 */ /* 0x000fe20000410000 */
[----:B------:R-:W-:Y:S01]  /*3aa0*/  FMUL.FTZ R44, R45, R48 ;  /* 0x000000302d2c7220 */ /* 0x000fe20000410000 */
[----:B------:R-:W-:Y:S01]  /*3ab0*/  FMUL.FTZ R46, R47, R50 ;  /* 0x000000322f2e7220 */ /* 0x000fe20000410000 */
[----:B------:R-:W-:Y:S01]  /*3ac0*/  FMUL.FTZ R45, R45, R45 ;  /* 0x0000002d2d2d7220 */ /* 0x000fe20000410000 */
[----:B------:R-:W-:-:S07]  /*3ad0*/  FMUL.FTZ R47, R47, R47 ;  /* 0x0000002f2f2f7220 */ /* 0x000fce0000410000 */
.L_x_5133:
        /* <DEDUP_REMOVED lines=46> */
[----:B------:R-:W-:Y:S02]  /*3dc0*/  ISETP.NE.AND P2, PT, R56, RZ, PT ;  /* 0x000000ff3800720c */ /* 0x000fe40003f45270 */
[----:B------:R-:W-:-:S02]  /*3dd0*/  FSEL R56, R48, R6, P1 ;  /* 0x0000000630387208 */ /* 0x000fc40000800000 */
        /* <DEDUP_REMOVED lines=15> */
.L_x_5132:
[----:B------:R-:W-:Y:S01]  /*3ed0*/  FADD.FTZ R3, R3, -1 ;  /* 0xbf80000003037421 */ /* 0x000fe20000010000 */
[----:B------:R-:W-:Y:S01]  /*3ee0*/  FCHK P3, R0, R23 ;  /* 0x0000001700007302 */ /* 0x000fe20000060000 */
[----:B------:R-:W-:Y:S01]  /*3ef0*/  BSSY.RECONVERGENT B3, `(.L_x_5134) ;  /* 0x0000035000037945 */ /* 0x000fe20003800200 */
[----:B------:R-:W-:Y:S01]  /*3f00*/  FSETP.GEU.FTZ.AND P2, PT, |R26|, |R27|, PT ;  /* 0x4000001b1a00720b */ /* 0x000fe20003f5e200 */
[----:B------:R-:W-:-:S04]  /*3f10*/  FADD.FTZ R4, R4, R3 ;  /* 0x0000000304047221 */ /* 0x000fc80000010000 */
[----:B------:R-:W-:-:S04]  /*3f20*/  FADD.FTZ R5, R5, R4 ;  /* 0x0000000405057221 */ /* 0x000fc80000010000 */
[----:B------:R-:W-:-:S04]  /*3f30*/  FADD.FTZ R5, R56, R5 ;  /* 0x0000000538057221 */ /* 0x000fc80000010000 */
[----:B------:R-:W-:-:S04]  /*3f40*/  FADD.FTZ R6, R6, R5 ;  /* 0x0000000506067221 */ /* 0x000fc80000010000 */
[----:B------:R-:W-:Y:S01]  /*3f50*/  FADD.FTZ R41, R41, R6 ;  /* 0x0000000629297221 */ /* 0x000fe20000010000 */
[----:B------:R-:W-:-:S03]  /*3f60*/  MOV R6, 0x3e800000 ;  /* 0x3e80000000067802 */ /* 0x000fc60000000f00 */
[----:B------:R-:W-:-:S04]  /*3f70*/  FADD.FTZ R42, R42, R41 ;  /* 0x000000292a2a7221 */ /* 0x000fc80000010000 */
[----:B------:R-:W-:Y:S01]  /*3f80*/  FADD.FTZ R43, R43, R42 ;  /* 0x0000002a2b2b7221 */ /* 0x000fe20000010000 */
[----:B------:R-:W-:-:S03]  /*3f90*/  HFMA2 R42, -RZ, RZ, 1.3056640625, -1.8671875 ;  /* 0x3d39bf78ff2a7431 */ /* 0x000fc600000001ff */
        /* <DEDUP_REMOVED lines=12> */
[----:B------:R-:W-:-:S04]  /*4060*/  FFMA.FTZ R6, R5, R6, -1 ;  /* 0xbf80000005067423 */ /* 0x000fc80000010006 */
        /* <DEDUP_REMOVED lines=27> */
[----:B0-23--:R-:W-:Y:S05]  /*4220*/  CALL.REL.NOINC `($__internal_146_$__cuda_sm3x_div_rn_ftz_f32_slowpath) ;  /* 0x0000011800387944 */ /* 0x00dfea0003c00000 */
[----:B------:R-:W-:-:S07]  /*4230*/  IMAD.MOV.U32 R4, RZ, RZ, R0 ;  /* 0x000000ffff047224 */ /* 0x000fce00078e0000 */
.L_x_5135:
[----:B------:R-:W-:Y:S05]  /*4240*/  BSYNC.RECONVERGENT B3 ;  /* 0x0000000000037941 */ /* 0x000fea0003800200 */
.L_x_5134:
[----:B------:R-:W-:Y:S02]  /*4250*/  HFMA2 R3, -RZ, RZ, 0.89990234375, 10328 ;  /* 0x3b33710bff037431 */ /* 0x000fe400000001ff */
[----:B------:R-:W-:Y:S01]  /*4260*/  FMUL.FTZ R0, R4, R4 ;  /* 0x0000000404007220 */ /* 0x000fe20000410000 */
[----:B------:R-:W-:Y:S02]  /*4270*/  MOV R6, 0x3f6ee581 ;  /* 0x3f6ee58100067802 */ /* 0x000fe40000000f00 */
        /* <DEDUP_REMOVED lines=25> */
.L_x_5124:
        /* <DEDUP_REMOVED lines=27> */
[----:B0-23--:R-:W-:Y:S05]  /*45c0*/  CALL.REL.NOINC `($__internal_146_$__cuda_sm3x_div_rn_ftz_f32_slowpath) ;  /* 0x0000011400507944 */ /* 0x00dfea0003c00000 */
[----:B------:R-:W-:-:S07]  /*45d0*/  MOV R3, R0 ;  /* 0x0000000000037202 */ /* 0x000fce0000000f00 */
.L_x_5137:
[----:B------:R-:W-:Y:S05]  /*45e0*/  BSYNC.RECONVERGENT B3 ;  /* 0x0000000000037941 */ /* 0x000fea0003800200 */
.L_x_5136:
        /* <DEDUP_REMOVED lines=28> */
.L_x_5123:
        /* <DEDUP_REMOVED lines=43> */
[----:B0-23--:R-:W-:Y:S05]  /*4a60*/  CALL.REL.NOINC `($__internal_146_$__cuda_sm3x_div_rn_ftz_f32_slowpath) ;  /* 0x0000011000287944 */ /* 0x00dfea0003c00000 */
[----:B------:R-:W-:-:S07]  /*4a70*/  MOV R5, R0 ;  /* 0x0000000000057202 */ /* 0x000fce0000000f00 */
.L_x_5140:
[----:B------:R-:W-:Y:S05]  /*4a80*/  BSYNC.RECONVERGENT B3 ;  /* 0x0000000000037941 */ /* 0x000fea0003800200 */
.L_x_5139:
        /* <DEDUP_REMOVED lines=26> */
.L_x_5138:
        /* <DEDUP_REMOVED lines=13> */
[----:B0-23--:R-:W-:Y:S05]  /*4d00*/  CALL.REL.NOINC `($__internal_146_$__cuda_sm3x_div_rn_ftz_f32_slowpath) ;  /* 0x0000010c00807944 */ /* 0x00dfea0003c00000 */
[----:B------:R-:W-:-:S07]  /*4d10*/  MOV R3, R0 ;  /* 0x0000000000037202 */ /* 0x000fce0000000f00 */
.L_x_5142:
[----:B------:R-:W-:Y:S05]  /*4d20*/  BSYNC.RECONVERGENT B3 ;  /* 0x0000000000037941 */ /* 0x000fea0003800200 */
.L_x_5141:
[----:B------:R-:W-:Y:S02]  /*4d30*/  IMAD.MOV.U32 R5, RZ, RZ, 0x3b33710b ;  /* 0x3b33710bff057424 */ /* 0x000fe400078e00ff */
        /* <DEDUP_REMOVED lines=25> */
.L_x_5122:
        /* <DEDUP_REMOVED lines=21> */
[----:B------:R-:W-:Y:S01]  /*5020*/  FFMA R3, R4, R3, R4 ;  /* 0x0000000304037223 */ /* 0x000fe20000000004 */
[----:B------:R-:W-:-:S03]  /*5030*/  HFMA2 R4, -RZ, RZ, 1.875, 0 ;  /* 0x3f800000ff047431 */ /* 0x000fc600000001ff */
        /* <DEDUP_REMOVED lines=9> */
[----:B0-23--:R-:W-:Y:S05]  /*50d0*/  CALL.REL.NOINC `($__internal_146_$__cuda_sm3x_div_rn_ftz_f32_slowpath) ;  /* 0x00000108008c7944 */ /* 0x00dfea0003c00000 */
[----:B------:R-:W-:-:S07]  /*50e0*/  MOV R3, R0 ;  /* 0x0000000000037202 */ /* 0x000fce0000000f00 */
.L_x_5144:
[----:B------:R-:W-:Y:S05]  /*50f0*/  BSYNC.RECONVERGENT B3 ;  /* 0x0000000000037941 */ /* 0x000fea0003800200 */
.L_x_5143:
        /* <DEDUP_REMOVED lines=28> */
.L_x_5121:
        /* <DEDUP_REMOVED lines=17> */
[----:B------:R-:W-:Y:S01]  /*53d0*/  FCHK P0, R0, R23 ;  /* 0x0000001700007302 */ /* 0x000fe20000000000 */
[----:B----4-:R-:W-:-:S04]  /*53e0*/  FFMA R5, -R23, R6, 1 ;  /* 0x3f80000017057423 */ /* 0x010fc80000000106 */
        /* <DEDUP_REMOVED lines=9> */
[----:B0-23--:R-:W-:Y:S05]  /*5480*/  CALL.REL.NOINC `($__internal_146_$__cuda_sm3x_div_rn_ftz_f32_slowpath) ;  /* 0x0000010400a07944 */ /* 0x00dfea0003c00000 */
[----:B------:R-:W-:-:S07]  /*5490*/  MOV R4, R0 ;  /* 0x0000000000047202 */ /* 0x000fce0000000f00 */
.L_x_5146:
[----:B------:R-:W-:Y:S05]  /*54a0*/  BSYNC.RECONVERGENT B3 ;  /* 0x0000000000037941 */ /* 0x000fea0003800200 */
.L_x_5145:
        /* <DEDUP_REMOVED lines=27> */
.L_x_5128:
[----:B------:R-:W-:Y:S05]  /*5660*/  BSYNC.RECONVERGENT B2 ;  /* 0x0000000000027941 */ /* 0x000fea0003800200 */
.L_x_5120:
        /* <DEDUP_REMOVED lines=45> */
.L_x_5150:
        /* <DEDUP_REMOVED lines=8> */
.L_x_5149:
[----:B------:R-:W-:-:S04]  /*59c0*/  FMUL.RZ R0, R23, 0.15915493667125701904 ;  /* 0x3e22f98317007820 */ /* 0x000fc8000040c000 */
[----:B------:R1:W4:Y:S08]  /*59d0*/  MUFU.COS R22, R0 ;  /* 0x0000000000167308 */ /* 0x0003300000000000 */
[----:B------:R1:W0:Y:S01]  /*59e0*/  MUFU.SIN R23, R0 ;  /* 0x0000000000177308 */ /* 0x0002220000000400 */
[----:B------:R-:W-:Y:S05]  /*59f0*/  BRA `(.L_x_5151) ;  /* 0x0000000000087947 */ /* 0x000fea0003800000 */
.L_x_5148:
[----:B------:R-:W-:-:S06]  /*5a00*/  FMUL.FTZ R22, R27, 1.4426950216293334961 ;  /* 0x3fb8aa3b1b167820 */ /* 0x000fcc0000410000 */
[----:B------:R-:W1:Y:S02]  /*5a10*/  MUFU.EX2 R22, R22 ;  /* 0x0000001600167308 */ /* 0x000e640000000800 */
.L_x_5151:
[----:B------:R-:W-:Y:S05]  /*5a20*/  BSYNC.RECONVERGENT B0 ;  /* 0x0000000000007941 */ /* 0x000fea0003800200 */
.L_x_5147:
        /* <DEDUP_REMOVED lines=71> */
[----:B0-234-:R-:W-:Y:S05]  /*5ea0*/  CALL.REL.NOINC `($__internal_146_$__cuda_sm3x_div_rn_ftz_f32_slowpath) ;  /* 0x000000fc00187944 */ /* 0x01dfea0003c00000 */
[----:B------:R-:W-:-:S07]  /*5eb0*/  IMAD.MOV.U32 R3, RZ, RZ, R0 ;  /* 0x000000ffff037224 */ /* 0x000fce00078e0000 */
.L_x_5159:
[----:B------:R-:W-:Y:S05]  /*5ec0*/  BSYNC.RECONVERGENT B3 ;  /* 0x0000000000037941 */ /* 0x000fea0003800200 */
.L_x_5158:
        /* <DEDUP_REMOVED lines=28> */
.L_x_5157:
        /* <DEDUP_REMOVED lines=17> */
[----:B--234-:R-:W-:Y:S05]  /*61a0*/  CALL.REL.NOINC `($__internal_146_$__cuda_sm3x_div_rn_ftz_f32_slowpath) ;  /* 0x000000f800587944 */ /* 0x01cfea0003c00000 */
[----:B------:R-:W-:-:S07]  /*61b0*/  MOV R3, R0 ;  /* 0x0000000000037202 */ /* 0x000fce0000000f00 */
.L_x_5163:
[----:B------:R-:W-:Y:S05]  /*61c0*/  BSYNC.RECONVERGENT B3 ;  /* 0x0000000000037941 */ /* 0x000fea0003800200 */
.L_x_5162:
        /* <DEDUP_REMOVED lines=28> */
.L_x_5161:
        /* <DEDUP_REMOVED lines=25> */
.L_x_5165:
[CC--:B------:R-:W-:Y:S02]  /*6520*/  FSETP.GEU.FTZ.AND P2, PT, R3.reuse, R56.reuse, PT ;  /* 0x000000380300720b */ /* 0x0c0fe40003f5e000 */
        /* <DEDUP_REMOVED lines=39> */
[----:B------:R-:W-:Y:S02]  /*67a0*/  P2R R59, PR, RZ, 0x40 ;  /* 0x00000040ff3b7803 */ /* 0x000fe40000000000 */
[----:B------:R-:W-:-:S02]  /*67b0*/  FSETP.GEU.FTZ.AND P6, PT, R47, R6, PT ;  /* 0x000000062f00720b */ /* 0x000fc40003fde000 */
[----:B------:R-:W-:Y:S02]  /*67c0*/  ISETP.NE.AND P2, PT, R56, RZ, PT ;  /* 0x000000ff3800720c */ /* 0x000fe40003f45270 */
[----:B------:R-:W-:-:S03]  /*67d0*/  ISETP.NE.AND P3, PT, R60, RZ, PT ;  /* 0x000000ff3c00720c */ /* 0x000fc60003f65270 */
[----:B------:R-:W-:Y:S02]  /*67e0*/  @P0 LOP3.LUT R2, R2, 0x8, RZ, 0xfc, !PT ;  /* 0x0000000802020812 */ /* 0x000fe400078efcff */
[----:B------:R-:W-:Y:S02]  /*67f0*/  ISETP.NE.AND P0, PT, R57, RZ, PT ;  /* 0x000000ff3900720c */ /* 0x000fe40003f05270 */
[----:B------:R-:W-:Y:S02]  /*6800*/  P2R R57, PR, RZ, 0x20 ;  /* 0x00000020ff397803 */ /* 0x000fe40000000000 */
[----:B------:R-:W-:-:S04]  /*6810*/  FSETP.GEU.FTZ.AND P5, PT, R46, R4, PT ;  /* 0x000000042e00720b */ /* 0x000fc80003fbe000 */
        /* <DEDUP_REMOVED lines=17> */
.L_x_5164:
        /* <DEDUP_REMOVED lines=53> */
[----:B0-234-:R-:W-:Y:S05]  /*6c80*/  CALL.REL.NOINC `($__internal_146_$__cuda_sm3x_div_rn_ftz_f32_slowpath) ;  /* 0x000000ec00a07944 */ /* 0x01dfea0003c00000 */
[----:B------:R-:W-:-:S07]  /*6c90*/  MOV R4, R0 ;  /* 0x0000000000047202 */ /* 0x000fce0000000f00 */
.L_x_5167:
[----:B------:R-:W-:Y:S05]  /*6ca0*/  BSYNC.RECONVERGENT B3 ;  /* 0x0000000000037941 */ /* 0x000fea0003800200 */
.L_x_5166:
        /* <DEDUP_REMOVED lines=28> */
.L_x_5156:
        /* <DEDUP_REMOVED lines=27> */
[----:B0-234-:R-:W-:Y:S05]  /*7020*/  CALL.REL.NOINC `($__internal_146_$__cuda_sm3x_div_rn_ftz_f32_slowpath) ;  /* 0x000000e800b87944 */ /* 0x01dfea0003c00000 */
[----:B------:R-:W-:-:S07]  /*7030*/  MOV R3, R0 ;  /* 0x0000000000037202 */ /* 0x000fce0000000f00 */
.L_x_5169:
[----:B------:R-:W-:Y:S05]  /*7040*/  BSYNC.RECONVERGENT B3 ;  /* 0x0000000000037941 */ /* 0x000fea0003800200 */
.L_x_5168:
        /* <DEDUP_REMOVED lines=28> */
.L_x_5155:
        /* <DEDUP_REMOVED lines=15> */
[----:B------:R-:W-:Y:S01]  /*7300*/  HFMA2 R15, -RZ, RZ, 1.875, 0 ;  /* 0x3f800000ff0f7431 */ /* 0x000fe200000001ff */
[----:B------:R-:W-:Y:S02]  /*7310*/  @P1 FSETP.NEU.FTZ.AND P3, PT, R4, RZ, PT ;  /* 0x000000ff0400120b */ /* 0x000fe40003f7d000 */
[----:B------:R-:W-:-:S04]  /*7320*/  FADD.FTZ R5, R5, R6 ;  /* 0x0000000605057221 */ /* 0x000fc80000010000 */
[----:B------:R-:W-:Y:S01]  /*7330*/  FFMA.FTZ R6, R5, -R40, 0.10546888411045074463 ;  /* 0x3dd8001205067423 */ /* 0x000fe20000010828 */
[----:B------:R-:W-:-:S03]  /*7340*/  FFMA R40, R15, -1, R15 ;  /* 0xbf8000000f287823 */ /* 0x000fc6000000000f */
        /* <DEDUP_REMOVED lines=23> */
[----:B0-234-:R-:W-:Y:S05]  /*74c0*/  CALL.REL.NOINC `($__internal_146_$__cuda_sm3x_div_rn_ftz_f32_slowpath) ;  /* 0x000000e400907944 */ /* 0x01dfea0003c00000 */
[----:B------:R-:W-:-:S07]  /*74d0*/  MOV R3, R0 ;  /* 0x0000000000037202 */ /* 0x000fce0000000f00 */
.L_x_5172:
[----:B------:R-:W-:Y:S05]  /*74e0*/  BSYNC.RECONVERGENT B3 ;  /* 0x0000000000037941 */ /* 0x000fea0003800200 */
.L_x_5171:
        /* <DEDUP_REMOVED lines=26> */
.L_x_5170:
        /* <DEDUP_REMOVED lines=13> */
[----:B0-234-:R-:W-:Y:S05]  /*7760*/  CALL.REL.NOINC `($__internal_146_$__cuda_sm3x_div_rn_ftz_f32_slowpath) ;  /* 0x000000e000e87944 */ /* 0x01dfea0003c00000 */
[----:B------:R-:W-:-:S07]  /*7770*/  MOV R3, R0 ;  /* 0x0000000000037202 */ /* 0x000fce0000000f00 */
.L_x_5174:
[----:B------:R-:W-:Y:S05]  /*7780*/  BSYNC.RECONVERGENT B3 ;  /* 0x0000000000037941 */ /* 0x000fea0003800200 */
.L_x_5173:
        /* <DEDUP_REMOVED lines=26> */
.L_x_5154:
        /* <DEDUP_REMOVED lines=32> */
[----:B0-234-:R-:W-:Y:S05]  /*7b30*/  CALL.REL.NOINC `($__internal_146_$__cuda_sm3x_div_rn_ftz_f32_slowpath) ;  /* 0x000000dc00f47944 */ /* 0x01dfea0003c00000 */
[----:B------:R-:W-:-:S07]  /*7b40*/  MOV R3, R0 ;  /* 0x0000000000037202 */ /* 0x000fce0000000f00 */
.L_x_5176:
[----:B------:R-:W-:Y:S05]  /*7b50*/  BSYNC.RECONVERGENT B3 ;  /* 0x0000000000037941 */ /* 0x000fea0003800200 */
.L_x_5175:
        /* <DEDUP_REMOVED lines=28> */
.L_x_5153:
        /* <DEDUP_REMOVED lines=18> */
[----:B-----5:R-:W-:-:S04]  /*7e40*/  FFMA R5, -R15, R6, 1 ;  /* 0x3f8000000f057423 */ /* 0x020fc80000000106 */
        /* <DEDUP_REMOVED lines=9> */
[----:B0-234-:R-:W-:Y:S05]  /*7ee0*/  CALL.REL.NOINC `($__internal_146_$__cuda_sm3x_div_rn_ftz_f32_slowpath) ;  /* 0x000000dc00087944 */ /* 0x01dfea0003c00000 */
[----:B------:R-:W-:-:S07]  /*7ef0*/  MOV R4, R0 ;  /* 0x0000000000047202 */ /* 0x000fce0000000f00 */
.L_x_5178:
[----:B------:R-:W-:Y:S05]  /*7f00*/  BSYNC.RECONVERGENT B3 ;  /* 0x0000000000037941 */ /* 0x000fea0003800200 */
.L_x_5177:
        /* <DEDUP_REMOVED lines=27> */
.L_x_5160:
[----:B------:R-:W-:Y:S05]  /*80c0*/  BSYNC.RECONVERGENT B2 ;  /* 0x0000000000027941 */ /* 0x000fea0003800200 */
.L_x_5152:
        /* <DEDUP_REMOVED lines=45> */
.L_x_5182:
        /* <DEDUP_REMOVED lines=8> */
.L_x_5181:
[----:B------:R-:W-:-:S04]  /*8420*/  FMUL.RZ R0, R15, 0.15915493667125701904 ;  /* 0x3e22f9830f007820 */ /* 0x000fc8000040c000 */
[----:B------:R1:W0:Y:S08]  /*8430*/  MUFU.COS R14, R0 ;  /* 0x00000000000e7308 */ /* 0x0002300000000000 */
[----:B------:R1:W0:Y:S01]  /*8440*/  MUFU.SIN R15, R0 ;  /* 0x00000000000f7308 */ /* 0x0002220000000400 */
[----:B------:R-:W-:Y:S05]  /*8450*/  BRA `(.L_x_5183) ;  /* 0x0000000000087947 */ /* 0x000fea0003800000 */
.L_x_5180:
[----:B------:R-:W-:-:S06]  /*8460*/  FMUL.FTZ R14, R17, 1.4426950216293334961 ;  /* 0x3fb8aa3b110e7820 */ /* 0x000fcc0000410000 */
[----:B------:R-:W1:Y:S02]  /*8470*/  MUFU.EX2 R14, R14 ;  /* 0x0000000e000e7308 */ /* 0x000e640000000800 */
.L_x_5183:
[----:B------:R-:W-:Y:S05]  /*8480*/  BSYNC.RECONVERGENT B0 ;  /* 0x0000000000007941 */ /* 0x000fea0003800200 */
.L_x_5179:
        /* <DEDUP_REMOVED lines=72> */
[----:B------:R-:W-:-:S07]  /*8910*/  MOV R3, R0 ;  /* 0x0000000000037202 */ /* 0x000fce0000000f00 */
.L_x_5191:
[----:B------:R-:W-:Y:S05]  /*8920*/  BSYNC.RECONVERGENT B3 ;  /* 0x0000000000037941 */ /* 0x000fea0003800200 */
.L_x_5190:
        /* <DEDUP_REMOVED lines=28> */
.L_x_5189:
        /* <DEDUP_REMOVED lines=19> */
.L_x_5195:
[----:B------:R-:W-:Y:S05]  /*8c20*/  BSYNC.RECONVERGENT B3 ;  /* 0x0000000000037941 */ /* 0x000fea0003800200 */
.L_x_5194:
        /* <DEDUP_REMOVED lines=28> */
.L_x_5193:
        /* <DEDUP_REMOVED lines=17> */
[CC--:B------:R-:W-:Y:S01]  /*8f00*/  FMUL.FTZ R16, R41.reuse, R40.reuse ;  /* 0x0000002829107220 */ /* 0x0c0fe20000410000 */
[----:B------:R-:W-:Y:S01]  /*8f10*/  FMUL.FTZ R26, R41, R41 ;  /* 0x00000029291a7220 */ /* 0x000fe20000410000 */
[----:B------:R-:W-:Y:S01]  /*8f20*/  FMUL.FTZ R27, R42, R43 ;  /* 0x0000002b2a1b7220 */ /* 0x000fe20000410000 */
[----:B------:R-:W-:Y:S01]  /*8f30*/  FMUL.FTZ R40, R44, R40 ;  /* 0x000000282c287220 */ /* 0x000fe20000410000 */
[----:B------:R-:W-:Y:S01]  /*8f40*/  FMUL.FTZ R41, R42, R45 ;  /* 0x0000002d2a297220 */ /* 0x000fe20000410000 */
[----:B------:R-:W-:Y:S01]  /*8f50*/  FMUL.FTZ R43, R44, R47 ;  /* 0x0000002f2c2b7220 */ /* 0x000fe20000410000 */
[----:B------:R-:W-:Y:S01]  /*8f60*/  FMUL.FTZ R42, R42, R42 ;  /* 0x0000002a2a2a7220 */ /* 0x000fe20000410000 */
[----:B------:R-:W-:-:S07]  /*8f70*/  FMUL.FTZ R44, R44, R44 ;  /* 0x0000002c2c2c7220 */ /* 0x000fce0000410000 */
.L_x_5197:
[----:B------:R-:W-:Y:S02]  /*8f80*/  FSETP.GEU.FTZ.AND P0, PT, R3, R4, PT ;  /* 0x000000040300720b */ /* 0x000fe40003f1e000 */
[----:B------:R-:W-:Y:S02]  /*8f90*/  LOP3.LUT R2, R2, 0xfffffff7, RZ, 0xc0, !PT ;  /* 0xfffffff702027812 */ /* 0x000fe400078ec0ff */
[----:B------:R-:W-:-:S09]  /*8fa0*/  FSEL R45, R4, R3, P0 ;  /* 0x00000003042d7208 */ /* 0x000fd20000000000 */
[----:B------:R-:W-:Y:S02]  /*8fb0*/  @P0 LOP3.LUT R2, R2, 0x8, RZ, 0xfc, !PT ;  /* 0x0000000802020812 */ /* 0x000fe400078efcff */
[----:B------:R-:W-:-:S04]  /*8fc0*/  FSETP.GEU.FTZ.AND P0, PT, R45, R5, PT ;  /* 0x000000052d00720b */ /* 0x000fc80003f1e000 */
[----:B------:R-:W-:-:S04]  /*8fd0*/  FSEL R46, R5, R45, P0 ;  /* 0x0000002d052e7208 */ /* 0x000fc80000000000 */
        /* <DEDUP_REMOVED lines=35> */
[----:B------:R-:W-:Y:S02]  /*9210*/  FSEL R3, R3, R4, P3 ;  /* 0x0000000403037208 */ /* 0x000fe40001800000 */
[----:B------:R-:W-:Y:S02]  /*9220*/  FSEL R4, R45, R5, P5 ;  /* 0x000000052d047208 */ /* 0x000fe40002800000 */
[----:B------:R-:W-:Y:S02]  /*9230*/  ISETP.NE.AND P3, PT, R59, RZ, PT ;  /* 0x000000ff3b00720c */ /* 0x000fe40003f65270 */
[----:B------:R-:W-:Y:S02]  /*9240*/  @P0 LOP3.LUT R2, R2, 0x8, RZ, 0xfc, !PT ;  /* 0x0000000802020812 */ /* 0x000fe400078efcff */
[----:B------:R-:W-:Y:S02]  /*9250*/  ISETP.NE.AND P0, PT, R56, RZ, PT ;  /* 0x000000ff3800720c */ /* 0x000fe40003f05270 */
[----:B------:R-:W-:-:S02]  /*9260*/  P2R R56, PR, RZ, 0x40 ;  /* 0x00000040ff387803 */ /* 0x000fc40000000000 */
[-C--:B------:R-:W-:Y:S02]  /*9270*/  FSETP.GEU.FTZ.AND P6, PT, R46, R16.reuse, PT ;  /* 0x000000102e00720b */ /* 0x080fe40003fde000 */
[----:B------:R-:W-:Y:S02]  /*9280*/  ISETP.NE.AND P4, PT, R58, RZ, PT ;  /* 0x000000ff3a00720c */ /* 0x000fe40003f85270 */
[----:B------:R-:W-:Y:S02]  /*9290*/  FSEL R5, R46, R16, P6 ;  /* 0x000000102e057208 */ /* 0x000fe40003000000 */
[----:B------:R-:W-:Y:S02]  /*92a0*/  FSEL R16, R47, R6, P1 ;  /* 0x000000062f107208 */ /* 0x000fe40000800000 */
[----:B------:R-:W-:Y:S02]  /*92b0*/  FSEL R6, R48, R26, P0 ;  /* 0x0000001a30067208 */ /* 0x000fe40000000000 */
[----:B------:R-:W-:-:S02]  /*92c0*/  LOP3.LUT P0, RZ, R2, 0x8, RZ, 0xc0, !PT ;  /* 0x0000000802ff7812 */ /* 0x000fc4000780c0ff */
[----:B------:R-:W-:Y:S02]  /*92d0*/  ISETP.NE.AND P1, PT, R57, RZ, PT ;  /* 0x000000ff3900720c */ /* 0x000fe40003f25270 */
[----:B------:R-:W-:Y:S02]  /*92e0*/  ISETP.NE.AND P5, PT, R55, RZ, PT ;  /* 0x000000ff3700720c */ /* 0x000fe40003fa5270 */
[----:B------:R-:W-:Y:S02]  /*92f0*/  FSEL R26, R49, R27, P1 ;  /* 0x0000001b311a7208 */ /* 0x000fe40000800000 */
[----:B------:R-:W-:Y:S02]  /*9300*/  ISETP.NE.AND P6, PT, R56, RZ, PT ;  /* 0x000000ff3800720c */ /* 0x000fe40003fc5270 */
        /* <DEDUP_REMOVED lines=8> */
.L_x_5196:
[----:B------:R-:W-:Y:S01]  /*9390*/  FADD.FTZ R3, R3, -1 ;  /* 0xbf80000003037421 */ /* 0x000fe20000010000 */
[----:B------:R-:W-:Y:S01]  /*93a0*/  FCHK P3, R0, R17 ;  /* 0x0000001100007302 */ /* 0x000fe20000060000 */
[----:B------:R-:W-:Y:S01]  /*93b0*/  BSSY.RECONVERGENT B3, `(.L_x_5198) ;  /* 0x0000035000037945 */ /* 0x000fe20003800200 */
[----:B------:R-:W-:Y:S01]  /*93c0*/  FSETP.GEU.FTZ.AND P2, PT, |R12|, |R13|, PT ;  /* 0x4000000d0c00720b */ /* 0x000fe20003f5e200 */
[----:B------:R-:W-:-:S04]  /*93d0*/  FADD.FTZ R4, R4, R3 ;  /* 0x0000000304047221 */ /* 0x000fc80000010000 */
[----:B------:R-:W-:-:S04]  /*93e0*/  FADD.FTZ R5, R5, R4 ;  /* 0x0000000405057221 */ /* 0x000fc80000010000 */
[----:B------:R-:W-:-:S04]  /*93f0*/  FADD.FTZ R5, R16, R5 ;  /* 0x0000000510057221 */ /* 0x000fc80000010000 */
[----:B------:R-:W-:Y:S01]  /*9400*/  FADD.FTZ R5, R6, R5 ;  /* 0x0000000506057221 */ /* 0x000fe20000010000 */
[----:B------:R-:W-:-:S03]  /*9410*/  HFMA2 R6, -RZ, RZ, 1.625, 0 ;  /* 0x3e800000ff067431 */ /* 0x000fc600000001ff */
        /* <DEDUP_REMOVED lines=46> */
.L_x_5199:
[----:B------:R-:W-:Y:S05]  /*9700*/  BSYNC.RECONVERGENT B3 ;  /* 0x0000000000037941 */ /* 0x000fea0003800200 */
.L_x_5198:
        /* <DEDUP_REMOVED lines=28> */
.L_x_5188:
        /* <DEDUP_REMOVED lines=29> */
.L_x_5201:
[----:B------:R-:W-:Y:S05]  /*9aa0*/  BSYNC.RECONVERGENT B3 ;  /* 0x0000000000037941 */ /* 0x000fea0003800200 */
.L_x_5200:
        /* <DEDUP_REMOVED lines=28> */
.L_x_5187:
        /* <DEDUP_REMOVED lines=44> */
[----:B------:R-:W-:-:S07]  /*9f30*/  IMAD.MOV.U32 R3, RZ, RZ, R0 ;  /* 0x000000ffff037224 */ /* 0x000fce00078e0000 */
.L_x_5204:
[----:B------:R-:W-:Y:S05]  /*9f40*/  BSYNC.RECONVERGENT B3 ;  /* 0x0000000000037941 */ /* 0x000fea0003800200 */
.L_x_5203:
        /* <DEDUP_REMOVED lines=26> */
.L_x_5202:
        /* <DEDUP_REMOVED lines=15> */
.L_x_5206:
[----:B------:R-:W-:Y:S05]  /*a1e0*/  BSYNC.RECONVERGENT B3 ;  /* 0x0000000000037941 */ /* 0x000fea0003800200 */
.L_x_5205:
        /* <DEDUP_REMOVED lines=26> */
.L_x_5186:
        /* <DEDUP_REMOVED lines=34> */
.L_x_5208:
[----:B------:R-:W-:Y:S05]  /*a5b0*/  BSYNC.RECONVERGENT B3 ;  /* 0x0000000000037941 */ /* 0x000fea0003800200 */
.L_x_5207:
        /* <DEDUP_REMOVED lines=28> */
.L_x_5185:
        /* <DEDUP_REMOVED lines=30> */
.L_x_5210:
[----:B------:R-:W-:Y:S05]  /*a960*/  BSYNC.RECONVERGENT B3 ;  /* 0x0000000000037941 */ /* 0x000fea0003800200 */
.L_x_5209:
        /* <DEDUP_REMOVED lines=27> */
.L_x_5192:
[----:B------:R-:W-:Y:S05]  /*ab20*/  BSYNC.RECONVERGENT B2 ;  /* 0x0000000000027941 */ /* 0x000fea0003800200 */
.L_x_5184:
[----:B------:R-:W-:Y:S01]  /*ab30*/  FMUL.FTZ R5, R9, R12 ;  /* 0x0000000c09057220 */ /* 0x000fe20000410000 */
[----:B------:R-:W-:Y:S03]  /*ab40*/  BSSY.RECONVERGENT B0, `(.L_x_5211) ;  /* 0x000003a000007945 */ /* 0x000fe60003800200 */
[C---:B------:R-:W-:Y:S01]  /*ab50*/  FFMA.FTZ R5, R8.reuse, R16, R5 ;  /* 0x0000001008057223 */ /* 0x040fe20000010005 */
[----:B------:R-:W-:-:S04]  /*ab60*/  FMUL.FTZ R8, R8, R12 ;  /* 0x0000000c08087220 */ /* 0x000fc80000410000 */
[----:B------:R-:W-:Y:S01]  /*ab70*/  LOP3.LUT P0, R0, R5, 0x7fffffff, RZ, 0xc0, !PT ;  /* 0x7fffffff05007812 */ /* 0x000fe2000780c0ff */
[----:B------:R-:W-:-:S12]  /*ab80*/  FFMA.FTZ R8, R9, R16, -R8 ;  /* 0x0000001009087223 */ /* 0x000fd80000010808 */
        /* <DEDUP_REMOVED lines=39> */
.L_x_5214:
        /* <DEDUP_REMOVED lines=8> */
.L_x_5213:
[----:B------:R-:W-:-:S04]  /*ae80*/  FMUL.RZ R0, R5, 0.15915493667125701904 ;  /* 0x3e22f98305007820 */ /* 0x000fc8000040c000 */
[----:B------:R1:W0:Y:S08]  /*ae90*/  MUFU.COS R4, R0 ;  /* 0x0000000000047308 */ /* 0x0002300000000000 */
[----:B------:R1:W0:Y:S01]  /*aea0*/  MUFU.SIN R5, R0 ;  /* 0x0000000000057308 */ /* 0x0002220000000400 */
[----:B------:R-:W-:Y:S05]  /*aeb0*/  BRA `(.L_x_5215) ;  /* 0x0000000000087947 */ /* 0x000fea0003800000 */
.L_x_5212:
[----:B------:R-:W-:-:S06]  /*aec0*/  FMUL.FTZ R4, R8, 1.4426950216293334961 ;  /* 0x3fb8aa3b08047820 */ /* 0x000fcc0000410000 */
[----:B------:R-:W1:Y:S02]  /*aed0*/  MUFU.EX2 R4, R4 ;  /* 0x0000000400047308 */ /* 0x000e640000000800 */
.L_x_5215:
[----:B------:R-:W-:Y:S05]  /*aee0*/  BSYNC.RECONVERGENT B0 ;  /* 0x0000000000007941 */ /* 0x000fea0003800200 */
.L_x_5211:
[-C--:B------:R-:W-:Y:S02]  /*aef0*/  ISETP.GE.U32.AND P0, PT, R37, R39.reuse, PT ;  /* 0x000000272500720c */ /* 0x080fe40003f06070 */
[-C--:B------:R-:W-:Y:S02]  /*af00*/  ISETP.GE.U32.AND P1, PT, R35, R39.reuse, PT ;  /* 0x000000272300720c */ /* 0x080fe40003f26070 */
[-C--:B------:R-:W-:Y:S02]  /*af10*/  ISETP.GE.U32.AND P2, PT, R33, R39.reuse, PT ;  /* 0x000000272100720c */ /* 0x080fe40003f46070 */
[----:B------:R-:W-:Y:S02]  /*af20*/  ISETP.GE.U32.AND P3, PT, R7, R39, PT ;  /* 0x000000270700720c */ /* 0x000fe40003f66070 */
[-C--:B------:R-:W-:Y:S02]  /*af30*/  ISETP.GE.U32.AND.EX P0, PT, R36, R38.reuse, PT, P0 ;  /* 0x000000262400720c */ /* 0x080fe40003f06100 */
[----:B------:R-:W-:-:S02]  /*af40*/  ISETP.GE.U32.AND.EX P1, PT, R34, R38, PT, P1 ;  /* 0x000000262200720c */ /* 0x000fc40003f26110 */
[-C--:B------:R-:W-:Y:S02]  /*af50*/  ISETP.GE.U32.AND.EX P2, PT, R32, R38.reuse, PT, P2 ;  /* 0x000000262000720c */ /* 0x080fe40003f46120 */
[----:B------:R-:W-:Y:S02]  /*af60*/  ISETP.GE.U32.AND.EX P3, PT, R61, R38, PT, P3 ;  /* 0x000000263d00720c */ /* 0x000fe40003f66130 */
[----:B------:R-:W-:-:S05]  /*af70*/  LOP3.LUT P4, RZ, R2, 0x20, RZ, 0xc0, !PT ;  /* 0x0000002002ff7812 */ /* 0x000fca000788c0ff */
[----:B0-23--:R2:W-:Y:S04]  /*af80*/  @!P0 STG.E.64 desc[UR6][R28.64], R30 ;  /* 0x0000001e1c008986 */ /* 0x00d5e8000c101b06 */
[----:B----4-:R2:W-:Y:S04]  /*af90*/  @!P1 STG.E.64 desc[UR6][R20.64], R22 ;  /* 0x0000001614009986 */ /* 0x0105e8000c101b06 */
[----:B------:R2:W-:Y:S04]  /*afa0*/  @!P2 STG.E.64 desc[UR6][R18.64], R14 ;  /* 0x0000000e1200a986 */ /* 0x0005e8000c101b06 */
[----:B-1----:R2:W-:Y:S01]  /*afb0*/  @!P3 STG.E.64 desc[UR6][R10.64], R4 ;  /* 0x000000040a00b986 */ /* 0x0025e2000c101b06 */
[----:B------:R-:W-:Y:S05]  /*afc0*/  @!P4 BRA `(.L_x_5216) ;  /* 0xffffff50008cc947 */ /* 0x000fea000383ffff */
[----:B------:R-:W-:Y:S05]  /*afd0*/  EXIT ;  /* 0x000000000000794d */ /* 0x000fea0003800000 */
.L_x_5088:
[----:B------:R-:W0:Y:S02]  /*afe0*/  S2R R7, SR_TID.X ;  /* 0x0000000000077919 */ /* 0x000e240000002100 */
[----:B0-----:R-:W-:-:S03]  /*aff0*/  IMAD.WIDE.U32 R2, R7, 0x4, RZ ;  /* 0x0000000407027825 */ /* 0x001fc600078e00ff */
[----:B------:R-:W-:-:S04]  /*b000*/  ISETP.GE.U32.AND P0, PT, R2, R39, PT ;  /* 0x000000270200720c */ /* 0x000fc80003f06070 */
[----:B------:R-:W-:-:S13]  /*b010*/  ISETP.GE.AND.EX P0, PT, R3, R38, PT, P0 ;  /* 0x000000260300720c */ /* 0x000fda0003f06300 */
[----:B------:R-:W-:Y:S05]  /*b020*/  @P0 EXIT ;  /* 0x000000000000094d */ /* 0x000fea0003800000 */
[----:B------:R-:W-:Y:S01]  /*b030*/  IMAD.MOV.U32 R28, RZ, RZ, RZ ;  /* 0x000000ffff1c7224 */ /* 0x000fe200078e00ff */
[----:B------:R-:W0:Y:S06]  /*b040*/  LDCU UR4, c[0x0][0x360] ;  /* 0x00006c00ff0477ac */ /* 0x000e2c0008000800 */
.L_x_5344:
[----:B------:R-:W2:Y:S01]  /*b050*/  LDL.64 R4, [R1] ;  /* 0x0000000001047983 */ /* 0x000ea20000100a00 */
[C---:B------:R-:W-:Y:S01]  /*b060*/  SHF.L.U32 R19, R7.reuse, 0x5, RZ ;  /* 0x0000000507137819 */ /* 0x040fe200000006ff */
[----:B------:R-:W1:Y:S01]  /*b070*/  LDCU.64 UR8, c[0x0][0xfd0] ;  /* 0x0001fa00ff0877ac */ /* 0x000e620008000a00 */
[----:B------:R-:W-:Y:S02]  /*b080*/  SHF.L.U64.HI R3, R7, 0x5, R28 ;  /* 0x0000000507037819 */ /* 0x000fe4000001021c */
[-C--:B------:R-:W-:Y:S02]  /*b090*/  IADD3 R18, P1, PT, R24, R19.reuse, RZ ;  /* 0x0000001318127210 */ /* 0x080fe40007f3e0ff */
[----:B--2---:R-:W-:Y:S02]  /*b0a0*/  IADD3 R26, P0, PT, R4, R19, RZ ;  /* 0x00000013041a7210 */ /* 0x004fe40007f1e0ff */
[-C--:B------:R-:W-:Y:S02]  /*b0b0*/  IADD3.X R19, PT, PT, R25, R3.reuse, RZ, P1, !PT ;  /* 0x0000000319137210 */ /* 0x080fe40000ffe4ff */
[----:B------:R-:W-:-:S04]  /*b0c0*/  IADD3.X R27, PT, PT, R5, R3, RZ, P0, !PT ;  /* 0x00000003051b7210 */ /* 0x000fc800007fe4ff */
[----:B------:R-:W1:Y:S04]  /*b0d0*/  LDG.E.ENL2.256 R20, R16, desc[UR6][R18.64] ;  /* 0xfe0000061210797e */ /* 0x000e680008121914 */
[----:B------:R-:W2:Y:S01]  /*b0e0*/  LDG.E.ENL2.256 R12, R8, desc[UR6][R26.64] ;  /* 0xfe0000061a08797e */ /* 0x000ea2000812190c */
        /* <DEDUP_REMOVED lines=22> */
[----:B------:R-:W-:Y:S01]  /*b250*/  FSEL R0, R6, R31, P2 ;  /* 0x0000001f06007208 */ /* 0x000fe20001000000 */
[----:B-1----:R-:W-:Y:S02]  /*b260*/  FFMA R4, -R30, R29, 1 ;  /* 0x3f8000001e047423 */ /* 0x002fe4000000011d */
[----:B------:R-:W-:Y:S01]  /*b270*/  @!P0 FMUL.FTZ R3, R3, 0.0625 ;  /* 0x3d80000003038820 */ /* 0x000fe20000410000 */
[----:B------:R-:W-:Y:S01]  /*b280*/  @P0 FFMA.FTZ R3, R8, R8, R5 ;  /* 0x0000000808030223 */ /* 0x000fe20000010005 */
        /* <DEDUP_REMOVED lines=10> */
[----:B0-----:R-:W-:Y:S05]  /*b330*/  CALL.REL.NOINC `($__internal_146_$__cuda_sm3x_div_rn_ftz_f32_slowpath) ;  /* 0x000000a400f47944 */ /* 0x001fea0003c00000 */
[----:B------:R-:W-:-:S07]  /*b340*/  MOV R4, R0 ;  /* 0x0000000000047202 */ /* 0x000fce0000000f00 */
.L_x_5220:
[----:B0-----:R-:W-:Y:S05]  /*b350*/  BSYNC.RECONVERGENT B3 ;  /* 0x0000000000037941 */ /* 0x001fea0003800200 */
.L_x_5219:
        /* <DEDUP_REMOVED lines=28> */
.L_x_5218:
[C---:B------:R-:W-:Y:S01]  /*b520*/  FADD.FTZ R3, |R8|.reuse, -RZ ;  /* 0x800000ff08037221 */ /* 0x040fe20000010200 */
[----:B------:R-:W-:Y:S01]  /*b530*/  FADD.FTZ R6, |R9|, -RZ ;  /* 0x800000ff09067221 */ /* 0x000fe20000010200 */
[----:B------:R-:W-:-:S04]  /*b540*/  FSETP.GEU.FTZ.AND P2, PT, |R8|, |R9|, PT ;  /* 0x400000090800720b */ /* 0x000fc80003f5e200 */
[----:B------:R-:W-:Y:S02]  /*b550*/  FSEL R0, R3, R6, !P2 ;  /* 0x0000000603007208 */ /* 0x000fe40005000000 */
[----:B------:R-:W-:Y:S02]  /*b560*/  FSEL R30, R6, R3, !P2 ;  /* 0x00000003061e7208 */ /* 0x000fe40005000000 */
[----:B------:R-:W-:-:S13]  /*b570*/  FSETP.GT.FTZ.AND P0, PT, R0, 9.99999979021476795361e+33, PT ;  /* 0x77f684df0000780b */ /* 0x000fda0003f14000 */
[----:B------:R-:W-:Y:S05]  /*b580*/  @!P0 BRA `(.L_x_5222) ;  /* 0x0000000000fc8947 */ /* 0x000fea0003800000 */
        /* <DEDUP_REMOVED lines=18> */
[----:B------:R-:W1:Y:S03]  /*b6b0*/  MUFU.SQRT R29, R29 ;  /* 0x0000001d001d7308 */ /* 0x000e660000002000 */
[----:B------:R-:W-:Y:S01]  /*b6c0*/  FFMA R4, R0, R31, RZ ;  /* 0x0000001f00047223 */ /* 0x000fe200000000ff */
[----:B-1----:R-:W-:Y:S01]  /*b6d0*/  @P0 FMUL.FTZ R5, R29, R6 ;  /* 0x000000061d050220 */ /* 0x002fe20000410000 */
[----:B------:R-:W-:Y:S02]  /*b6e0*/  FSETP.NEU.FTZ.AND P0, PT, R3, +INF , PT ;  /* 0x7f8000000300780b */ /* 0x000fe40003f1d000 */
[----:B------:R-:W-:Y:S01]  /*b6f0*/  FFMA R3, -R30, R4, R0 ;  /* 0x000000041e037223 */ /* 0x000fe20000000100 */
[----:B------:R-:W-:Y:S02]  /*b700*/  MOV R6, 0x3f800000 ;  /* 0x3f80000000067802 */ /* 0x000fe40000000f00 */
[----:B------:R-:W-:Y:S01]  /*b710*/  FSEL R5, R5, +INF , P0 ;  /* 0x7f80000005057808 */ /* 0x000fe20000000000 */
[----:B------:R-:W-:-:S05]  /*b720*/  FFMA R3, R31, R3, R4 ;  /* 0x000000031f037223 */ /* 0x000fca0000000004 */
[----:B------:R-:W1:Y:S08]  /*b730*/  MUFU.LG2 R5, R5 ;  /* 0x0000000500057308 */ /* 0x000e700000000c00 */
[----:B------:R-:W2:Y:S01]  /*b740*/  FCHK P0, R0, R30 ;  /* 0x0000001e00007302 */ /* 0x000ea20000000000 */
[----:B-1----:R-:W-:Y:S01]  /*b750*/  FFMA.FTZ R29, R5, 0.69314718246459960938, R6 ;  /* 0x3f317218051d7823 */ /* 0x002fe20000010006 */
[----:B--2---:R-:W-:Y:S06]  /*b760*/  @!P0 BRA `(.L_x_5224) ;  /* 0x0000000000108947 */ /* 0x004fec0003800000 */
[----:B------:R-:W-:Y:S02]  /*b770*/  MOV R4, R30 ;  /* 0x0000001e00047202 */ /* 0x000fe40000000f00 */
[----:B------:R-:W-:-:S07]  /*b780*/  MOV R3, 0xb7a0 ;  /* 0x0000b7a000037802 */ /* 0x000fce0000000f00 */
[----:B0-----:R-:W-:Y:S05]  /*b790*/  CALL.REL.NOINC `($__internal_146_$__cuda_sm3x_div_rn_ftz_f32_slowpath) ;  /* 0x000000a000dc7944 */ /* 0x001fea0003c00000 */
[----:B------:R-:W-:-:S07]  /*b7a0*/  MOV R3, R0 ;  /* 0x0000000000037202 */ /* 0x000fce0000000f00 */
.L_x_5224:
[----:B0-----:R-:W-:Y:S05]  /*b7b0*/  BSYNC.RECONVERGENT B3 ;  /* 0x0000000000037941 */ /* 0x001fea0003800200 */
.L_x_5223:
        /* <DEDUP_REMOVED lines=28> */
.L_x_5222:
        /* <DEDUP_REMOVED lines=17> */
[----:B0-----:R-:W-:Y:S05]  /*ba90*/  CALL.REL.NOINC `($__internal_146_$__cuda_sm3x_div_rn_ftz_f32_slowpath) ;  /* 0x000000a0001c7944 */ /* 0x001fea0003c00000 */
[----:B------:R-:W-:-:S07]  /*baa0*/  MOV R3, R0 ;  /* 0x0000000000037202 */ /* 0x000fce0000000f00 */
.L_x_5228:
[----:B0-----:R-:W-:Y:S05]  /*bab0*/  BSYNC.RECONVERGENT B3 ;  /* 0x0000000000037941 */ /* 0x001fea0003800200 */
.L_x_5227:
        /* <DEDUP_REMOVED lines=26> */
.L_x_5226:
[----:B------:R-:W-:Y:S01]  /*bc60*/  FMUL.FTZ R6, R0, R0 ;  /* 0x0000000000067220 */ /* 0x000fe20000410000 */
[----:B------:R-:W-:Y:S01]  /*bc70*/  MOV R30, 0x3f800000 ;  /* 0x3f800000001e7802 */ /* 0x000fe20000000f00 */
[----:B------:R-:W-:Y:S01]  /*bc80*/  IMAD.MOV.U32 R29, RZ, RZ, 0x3d39bf78 ;  /* 0x3d39bf78ff1d7424 */ /* 0x000fe200078e00ff */
[----:B------:R-:W1:Y:S01]  /*bc90*/  FCHK P3, R0, 1 ;  /* 0x3f80000000007902 */ /* 0x000e620000060000 */
[C---:B------:R-:W-:Y:S01]  /*bca0*/  FADD.FTZ.RZ R3, R6.reuse, 1 ;  /* 0x3f80000006037421 */ /* 0x040fe2000001c000 */
[C---:B------:R-:W-:Y:S01]  /*bcb0*/  ISETP.GE.U32.AND P0, PT, R6.reuse, 0x7f800000, PT ;  /* 0x7f8000000600780c */ /* 0x040fe20003f06070 */
[----:B------:R-:W-:Y:S03]  /*bcc0*/  BSSY.RECONVERGENT B3, `(.L_x_5229) ;  /* 0x0000024000037945 */ /* 0x000fe60003800200 */
[----:B------:R-:W-:Y:S02]  /*bcd0*/  IADD3 R3, PT, PT, R3, -0x3f400000, RZ ;  /* 0xc0c0000003037810 */ /* 0x000fe40007ffe0ff */
[----:B------:R-:W-:-:S02]  /*bce0*/  ISETP.GT.AND P1, PT, R6, -0x40800000, P0 ;  /* 0xbf8000000600780c */ /* 0x000fc40000724270 */
[----:B------:R-:W-:-:S04]  /*bcf0*/  LOP3.LUT R3, R3, 0xff800000, RZ, 0xc0, !PT ;  /* 0xff80000003037812 */ /* 0x000fc800078ec0ff */
[----:B------:R-:W-:Y:S02]  /*bd00*/  IADD3 R5, PT, PT, -R3, 0x40800000, RZ ;  /* 0x4080000003057810 */ /* 0x000fe40007ffe1ff */
[-C--:B------:R-:W-:Y:S02]  /*bd10*/  IADD3 R4, PT, PT, R6, -R3.reuse, RZ ;  /* 0x8000000306047210 */ /* 0x080fe40007ffe0ff */
[----:B------:R-:W-:Y:S01]  /*bd20*/  I2FP.F32.S32 R3, R3 ;  /* 0x0000000300037245 */ /* 0x000fe20000201400 */
[----:B------:R-:W-:-:S04]  /*bd30*/  FFMA.FTZ R5, R5, 0.25, -R30 ;  /* 0x3e80000005057823 */ /* 0x000fc8000001081e */
[----:B------:R-:W-:Y:S01]  /*bd40*/  FADD.FTZ R4, R4, R5 ;  /* 0x0000000504047221 */ /* 0x000fe20000010000 */
[----:B------:R-:W-:-:S03]  /*bd50*/  FMUL.FTZ R3, R3, 1.1920928955078125e-07 ;  /* 0x3400000003037820 */ /* 0x000fc60000410000 */
[----:B------:R-:W-:Y:S01]  /*bd60*/  FFMA.FTZ R5, R4, -R29, 0.10546888411045074463 ;  /* 0x3dd8001204057423 */ /* 0x000fe2000001081d */
[----:B------:R-:W-:-:S03]  /*bd70*/  FFMA R29, R30, -R30, 1 ;  /* 0x3f8000001e1d7423 */ /* 0x000fc6000000081e */
[----:B------:R-:W-:Y:S01]  /*bd80*/  FFMA.FTZ R5, R4, R5, -0.13229703903198242188 ;  /* 0xbe0778e004057423 */ /* 0x000fe20000010005 */
[----:B------:R-:W-:-:S03]  /*bd90*/  FFMA R29, R29, R30, 1 ;  /* 0x3f8000001d1d7423 */ /* 0x000fc6000000001e */
[----:B------:R-:W-:Y:S01]  /*bda0*/  FFMA.FTZ R5, R4, R5, 0.14491446316242218018 ;  /* 0x3e14647504057423 */ /* 0x000fe20000010005 */
[----:B------:R-:W-:-:S03]  /*bdb0*/  FFMA R31, R0, R29, RZ ;  /* 0x0000001d001f7223 */ /* 0x000fc600000000ff */
        /* <DEDUP_REMOVED lines=9> */
[----:B------:R-:W-:Y:S01]  /*be50*/  FFMA R4, R31, -1, R0 ;  /* 0xbf8000001f047823 */ /* 0x000fe20000000000 */
[C---:B------:R-:W-:Y:S01]  /*be60*/  @P1 FFMA.FTZ R3, R6.reuse, R5, +INF ;  /* 0x7f80000006031423 */ /* 0x040fe20000010005 */
[----:B------:R-:W-:Y:S02]  /*be70*/  @P0 FSETP.NEU.FTZ.AND P1, PT, R6, RZ, PT ;  /* 0x000000ff0600020b */ /* 0x000fe40003f3d000 */
[----:B------:R-:W-:Y:S02]  /*be80*/  FFMA R4, R4, R29, R31 ;  /* 0x0000001d04047223 */ /* 0x000fe4000000001f */
[----:B------:R-:W-:-:S05]  /*be90*/  @P0 FSEL R3, R3, -RZ, P1 ;  /* 0x800000ff03030208 */ /* 0x000fca0000800000 */
[----:B------:R-:W-:Y:S01]  /*bea0*/  FMUL.FTZ R29, R3, 0.5 ;  /* 0x3f000000031d7820 */ /* 0x000fe20000410000 */
[----:B-1----:R-:W-:Y:S06]  /*beb0*/  @!P3 BRA `(.L_x_5230) ;  /* 0x000000000010b947 */ /* 0x002fec0003800000 */
[----:B------:R-:W-:Y:S01]  /*bec0*/  HFMA2 R4, -RZ, RZ, 1.875, 0 ;  /* 0x3f800000ff047431 */ /* 0x000fe200000001ff */
[----:B------:R-:W-:-:S07]  /*bed0*/  MOV R3, 0xbef0 ;  /* 0x0000bef000037802 */ /* 0x000fce0000000f00 */
[----:B0-----:R-:W-:Y:S05]  /*bee0*/  CALL.REL.NOINC `($__internal_146_$__cuda_sm3x_div_rn_ftz_f32_slowpath) ;  /* 0x0000009c00087944 */ /* 0x001fea0003c00000 */
[----:B------:R-:W-:-:S07]  /*bef0*/  MOV R4, R0 ;  /* 0x0000000000047202 */ /* 0x000fce0000000f00 */
.L_x_5230:
[----:B0-----:R-:W-:Y:S05]  /*bf00*/  BSYNC.RECONVERGENT B3 ;  /* 0x0000000000037941 */ /* 0x001fea0003800200 */
.L_x_5229:
        /* <DEDUP_REMOVED lines=26> */
.L_x_5225:
        /* <DEDUP_REMOVED lines=32> */
[----:B0-----:R-:W-:Y:S05]  /*c2b0*/  CALL.REL.NOINC `($__internal_146_$__cuda_sm3x_div_rn_ftz_f32_slowpath) ;  /* 0x0000009800147944 */ /* 0x001fea0003c00000 */
[----:B------:R-:W-:-:S07]  /*c2c0*/  MOV R3, R0 ;  /* 0x0000000000037202 */ /* 0x000fce0000000f00 */
.L_x_5233:
[----:B0-----:R-:W-:Y:S05]  /*c2d0*/  BSYNC.RECONVERGENT B3 ;  /* 0x0000000000037941 */ /* 0x001fea0003800200 */
.L_x_5232:
        /* <DEDUP_REMOVED lines=28> */
.L_x_5231:
[----:B------:R-:W-:-:S13]  /*c4a0*/  FSETP.GE.FTZ.AND P0, PT, R30, 1, PT ;  /* 0x3f8000001e00780b */ /* 0x000fda0003f16000 */
[----:B------:R-:W-:Y:S05]  /*c4b0*/  @!P0 BRA `(.L_x_5234) ;  /* 0x00000004002c8947 */ /* 0x000fea0003800000 */
[C---:B------:R-:W-:Y:S01]  /*c4c0*/  FADD.FTZ R3, R30.reuse, -1 ;  /* 0xbf8000001e037421 */ /* 0x040fe20000010000 */
[----:B------:R-:W-:Y:S01]  /*c4d0*/  FADD.FTZ R4, R30, 1 ;  /* 0x3f8000001e047421 */ /* 0x000fe20000010000 */
[----:B------:R-:W-:Y:S01]  /*c4e0*/  MOV R32, 0x3f800000 ;  /* 0x3f80000000207802 */ /* 0x000fe20000000f00 */
[----:B------:R-:W-:Y:S01]  /*c4f0*/  HFMA2 R29, -RZ, RZ, 1.3056640625, -1.8671875 ;  /* 0x3d39bf78ff1d7431 */ /* 0x000fe200000001ff */
        /* <DEDUP_REMOVED lines=12> */
[----:B------:R-:W-:-:S04]  /*c5c0*/  FFMA.FTZ R5, R5, 0.25, -R32 ;  /* 0x3e80000005057823 */ /* 0x000fc80000010820 */
        /* <DEDUP_REMOVED lines=27> */
[----:B0-----:R-:W-:Y:S05]  /*c780*/  CALL.REL.NOINC `($__internal_146_$__cuda_sm3x_div_rn_ftz_f32_slowpath) ;  /* 0x0000009000e07944 */ /* 0x001fea0003c00000 */
[----:B------:R-:W-:-:S07]  /*c790*/  MOV R4, R0 ;  /* 0x0000000000047202 */ /* 0x000fce0000000f00 */
.L_x_5236:
[----:B0-----:R-:W-:Y:S05]  /*c7a0*/  BSYNC.RECONVERGENT B3 ;  /* 0x0000000000037941 */ /* 0x001fea0003800200 */
.L_x_5235:
        /* <DEDUP_REMOVED lines=28> */
.L_x_5234:
        /* <DEDUP_REMOVED lines=17> */
[----:B0-----:R-:W-:Y:S05]  /*ca80*/  CALL.REL.NOINC `($__internal_146_$__cuda_sm3x_div_rn_ftz_f32_slowpath) ;  /* 0x0000009000207944 */ /* 0x001fea0003c00000 */
[----:B------:R-:W-:-:S07]  /*ca90*/  MOV R3, R0 ;  /* 0x0000000000037202 */ /* 0x000fce0000000f00 */
.L_x_5239:
[----:B0-----:R-:W-:Y:S05]  /*caa0*/  BSYNC.RECONVERGENT B3 ;  /* 0x0000000000037941 */ /* 0x001fea0003800200 */
.L_x_5238:
[----:B------:R-:W-:Y:S02]  /*cab0*/  IMAD.MOV.U32 R5, RZ, RZ, 0x3b33710b ;  /* 0x3b33710bff057424 */ /* 0x000fe400078e00ff */
[----:B------:R-:W-:Y:S01]  /*cac0*/  FMUL.FTZ R0, R3, R3 ;  /* 0x0000000303007220 */ /* 0x000fe20000410000 */
        /* <DEDUP_REMOVED lines=26> */
.L_x_5237:
        /* <DEDUP_REMOVED lines=11> */
[----:B------:R-:W-:Y:S01]  /*cd20*/  FADD.FTZ R33, R6, -R29 ;  /* 0x8000001d06217221 */ /* 0x000fe20000010000 */
[-C--:B------:R-:W-:Y:S01]  /*cd30*/  FMUL.FTZ R36, R29, R34.reuse ;  /* 0x000000221d247220 */ /* 0x080fe20000410000 */
[----:B------:R-:W-:Y:S01]  /*cd40*/  FADD.FTZ R40, R32, -R37 ;  /* 0x8000002520287221 */ /* 0x000fe20000010000 */
[C---:B------:R-:W-:Y:S01]  /*cd50*/  FMUL.FTZ R35, R37.reuse, R31 ;  /* 0x0000001f25237220 */ /* 0x040fe20000410000 */
[----:B------:R-:W-:Y:S01]  /*cd60*/  FMUL.FTZ R6, R37, R37 ;  /* 0x0000002525067220 */ /* 0x000fe20000410000 */
[----:B------:R-:W-:Y:S01]  /*cd70*/  FADD.FTZ R32, R29, R29 ;  /* 0x0000001d1d207221 */ /* 0x000fe20000010000 */
[----:B------:R-:W-:Y:S01]  /*cd80*/  FADD.FTZ R37, R37, R37 ;  /* 0x0000002525257221 */ /* 0x000fe20000010000 */
[----:B------:R-:W-:Y:S01]  /*cd90*/  FMUL.FTZ R5, R29, R29 ;  /* 0x0000001d1d057220 */ /* 0x000fe20000410000 */
[C---:B------:R-:W-:Y:S01]  /*cda0*/  FMUL.FTZ R29, R33.reuse, R34 ;  /* 0x00000022211d7220 */ /* 0x040fe20000410000 */
[C---:B------:R-:W-:Y:S01]  /*cdb0*/  FMUL.FTZ R31, R40.reuse, R31 ;  /* 0x0000001f281f7220 */ /* 0x040fe20000410000 */
[C---:B------:R-:W-:Y:S01]  /*cdc0*/  FMUL.FTZ R32, R33.reuse, R32 ;  /* 0x0000002021207220 */ /* 0x040fe20000410000 */
[C---:B------:R-:W-:Y:S01]  /*cdd0*/  FMUL.FTZ R34, R40.reuse, R37 ;  /* 0x0000002528227220 */ /* 0x040fe20000410000 */
[----:B------:R-:W-:Y:S01]  /*cde0*/  FMUL.FTZ R33, R33, R33 ;  /* 0x0000002121217220 */ /* 0x000fe20000410000 */
[----:B------:R-:W-:-:S07]  /*cdf0*/  FMUL.FTZ R40, R40, R40 ;  /* 0x0000002828287220 */ /* 0x000fce0000410000 */
.L_x_5241:
[----:B------:R-:W-:Y:S02]  /*ce00*/  FSETP.GEU.FTZ.AND P0, PT, R3, R4, PT ;  /* 0x000000040300720b */ /* 0x000fe40003f1e000 */
[----:B------:R-:W-:Y:S02]  /*ce10*/  LOP3.LUT R2, R2, 0xfffffff7, RZ, 0xc0, !PT ;  /* 0xfffffff702027812 */ /* 0x000fe400078ec0ff */
[----:B------:R-:W-:-:S09]  /*ce20*/  FSEL R37, R4, R3, P0 ;  /* 0x0000000304257208 */ /* 0x000fd20000000000 */
[----:B------:R-:W-:Y:S02]  /*ce30*/  @P0 LOP3.LUT R2, R2, 0x8, RZ, 0xfc, !PT ;  /* 0x0000000802020812 */ /* 0x000fe400078efcff */
        /* <DEDUP_REMOVED lines=26> */
[----:B------:R-:W-:Y:S02]  /*cfe0*/  LOP3.LUT P2, RZ, R2, 0x4, RZ, 0xc0, !PT ;  /* 0x0000000402ff7812 */ /* 0x000fe4000784c0ff */
[----:B------:R-:W-:Y:S02]  /*cff0*/  FSETP.GEU.FTZ.AND P5, PT, R50, R33, PT ;  /* 0x000000213200720b */ /* 0x000fe40003fbe000 */
[----:B------:R-:W-:-:S02]  /*d000*/  P2R R49, PR, RZ, 0x4 ;  /* 0x00000004ff317803 */ /* 0x000fc40000000000 */
[----:B------:R-:W-:Y:S02]  /*d010*/  LOP3.LUT P2, RZ, R2, 0x8, RZ, 0xc0, !PT ;  /* 0x0000000802ff7812 */ /* 0x000fe4000784c0ff */
[----:B------:R-:W-:Y:S02]  /*d020*/  FSEL R47, R33, R50, P5 ;  /* 0x00000032212f7208 */ /* 0x000fe40002800000 */
[----:B------:R-:W-:Y:S02]  /*d030*/  FSEL R3, R3, R4, P2 ;  /* 0x0000000403037208 */ /* 0x000fe40001000000 */
[----:B------:R-:W-:Y:S02]  /*d040*/  PLOP3.LUT P0, PT, P4, P6, P3, 0x80, 0x0 ;  /* 0x000000000000781c */ /* 0x000fe4000270d030 */
[----:B------:R-:W-:Y:S02]  /*d050*/  ISETP.NE.AND P2, PT, R49, RZ, PT ;  /* 0x000000ff3100720c */ /* 0x000fe40003f45270 */
[----:B------:R-:W-:-:S02]  /*d060*/  FSETP.GEU.FTZ.AND P6, PT, R47, R40, PT ;  /* 0x000000282f00720b */ /* 0x000fc40003fde000 */
[----:B------:R-:W-:Y:S02]  /*d070*/  FSEL R4, R37, R36, P2 ;  /* 0x0000002425047208 */ /* 0x000fe40001000000 */
[----:B------:R-:W-:Y:S02]  /*d080*/  PLOP3.LUT P0, PT, P6, P0, P5, 0x80, 0x0 ;  /* 0x000000000000781c */ /* 0x000fe40003701050 */
[----:B------:R-:W-:Y:S02]  /*d090*/  FSETP.GEU.FTZ.AND P1, PT, R44, R5, PT ;  /* 0x000000052c00720b */ /* 0x000fe40003f3e000 */
[----:B------:R-:W-:Y:S02]  /*d0a0*/  ISETP.NE.AND P2, PT, R51, RZ, PT ;  /* 0x000000ff3300720c */ /* 0x000fe40003f45270 */
[----:B------:R-:W-:Y:S02]  /*d0b0*/  LOP3.LUT R2, R2, 0xfffffffd, RZ, 0xc0, !PT ;  /* 0xfffffffd02027812 */ /* 0x000fe400078ec0ff */
[----:B------:R-:W-:-:S02]  /*d0c0*/  PLOP3.LUT P0, PT, P0, P2, P1, 0x80, 0x0 ;  /* 0x000000000000781c */ /* 0x000fc40000705010 */
[----:B------:R-:W-:Y:S02]  /*d0d0*/  FSEL R36, R42, R35, P2 ;  /* 0x000000232a247208 */ /* 0x000fe40001000000 */
[----:B------:R-:W-:Y:S02]  /*d0e0*/  FSEL R35, R44, R5, P1 ;  /* 0x000000052c237208 */ /* 0x000fe40000800000 */
[----:B------:R-:W-:Y:S02]  /*d0f0*/  ISETP.NE.AND P1, PT, R54, RZ, PT ;  /* 0x000000ff3600720c */ /* 0x000fe40003f25270 */
[----:B------:R-:W-:Y:S02]  /*d100*/  ISETP.NE.AND P2, PT, R52, RZ, PT ;  /* 0x000000ff3400720c */ /* 0x000fe40003f45270 */
[----:B------:R-:W-:-:S03]  /*d110*/  FSEL R37, R40, R47, P6 ;  /* 0x0000002f28257208 */ /* 0x000fc60003000000 */
        /* <DEDUP_REMOVED lines=15> */
[----:B0-----:R-:W-:Y:S05]  /*d210*/  BSYNC.RECONVERGENT B0 ;  /* 0x0000000000007941 */ /* 0x001fea0003800200 */
.L_x_5240:
        /* <DEDUP_REMOVED lines=8> */
[----:B------:R-:W-:-:S04]  /*d2a0*/  FADD.FTZ R6, R6, R5 ;  /* 0x0000000506067221 */ /* 0x000fc80000010000 */
[----:B------:R-:W-:Y:S01]  /*d2b0*/  FADD.FTZ R6, R29, R6 ;  /* 0x000000061d067221 */ /* 0x000fe20000010000 */
[----:B------:R-:W-:-:S03]  /*d2c0*/  MOV R29, 0x3d39bf78 ;  /* 0x3d39bf78001d7802 */ /* 0x000fc60000000f00 */
[----:B------:R-:W-:Y:S01]  /*d2d0*/  FADD.FTZ R31, R31, R6 ;  /* 0x000000061f1f7221 */ /* 0x000fe20000010000 */
[----:B------:R-:W-:-:S03]  /*d2e0*/  HFMA2 R6, -RZ, RZ, 1.625, 0 ;  /* 0x3e800000ff067431 */ /* 0x000fc600000001ff */
        /* <DEDUP_REMOVED lines=40> */
[----:B------:R-:W-:Y:S05]  /*d570*/  CALL.REL.NOINC `($__internal_146_$__cuda_sm3x_div_rn_ftz_f32_slowpath) ;  /* 0x0000008400647944 */ /* 0x000fea0003c00000 */
[----:B------:R-:W-:-:S07]  /*d580*/  MOV R4, R0 ;  /* 0x0000000000047202 */ /* 0x000fce0000000f00 */
.L_x_5243:
[----:B------:R-:W-:Y:S05]  /*d590*/  BSYNC.RECONVERGENT B3 ;  /* 0x0000000000037941 */ /* 0x000fea0003800200 */
.L_x_5242:
        /* <DEDUP_REMOVED lines=27> */
.L_x_5221:
[----:B------:R-:W-:Y:S05]  /*d750*/  BSYNC.RECONVERGENT B2 ;  /* 0x0000000000027941 */ /* 0x000fea0003800200 */
.L_x_5217:
        /* <DEDUP_REMOVED lines=24> */
.L_x_5246:
        /* <DEDUP_REMOVED lines=27> */
.L_x_5247:
[----:B------:R-:W-:Y:S01]  /*da90*/  FMUL.FTZ R17, R17, 1.4426950216293334961 ;  /* 0x3fb8aa3b11117820 */ /* 0x000fe20000410000 */
[----:B--2---:R-:W-:-:S04]  /*daa0*/  FMUL.RZ R0, R9, 0.15915493667125701904 ;  /* 0x3e22f98309007820 */ /* 0x004fc8000040c000 */
[----:B---3--:R-:W-:Y:S08]  /*dab0*/  MUFU.COS R8, R0 ;  /* 0x0000000000087308 */ /* 0x008ff00000000000 */
[----:B------:R-:W0:Y:S08]  /*dac0*/  MUFU.EX2 R17, R17 ;  /* 0x0000001100117308 */ /* 0x000e300000000800 */
[----:B------:R-:W1:Y:S01]  /*dad0*/  MUFU.SIN R4, R0 ;  /* 0x0000000000047308 */ /* 0x000e620000000400 */
[C---:B0-----:R-:W-:Y:S01]  /*dae0*/  FMUL.FTZ R8, R17.reuse, R8 ;  /* 0x0000000811087220 */ /* 0x041fe20000410000 */
[----:B-1----:R-:W-:-:S07]  /*daf0*/  FMUL.FTZ R9, R17, R4 ;  /* 0x0000000411097220 */ /* 0x002fce0000410000 */
.L_x_5245:
[----:B------:R-:W-:Y:S05]  /*db00*/  BSYNC.RECONVERGENT B0 ;  /* 0x0000000000007941 */ /* 0x000fea0003800200 */
.L_x_5244:
        /* <DEDUP_REMOVED lines=71> */
[----:B0-23--:R-:W-:Y:S05]  /*df80*/  CALL.REL.NOINC `($__internal_146_$__cuda_sm3x_div_rn_ftz_f32_slowpath) ;  /* 0x0000007800e07944 */ /* 0x00dfea0003c00000 */
[----:B------:R-:W-:-:S07]  /*df90*/  MOV R4, R0 ;  /* 0x0000000000047202 */ /* 0x000fce0000000f00 */
.L_x_5255:
[----:B------:R-:W-:Y:S05]  /*dfa0*/  BSYNC.RECONVERGENT B3 ;  /* 0x0000000000037941 */ /* 0x000fea0003800200 */
.L_x_5254:
[----:B------:R-:W-:Y:S02]  /*dfb0*/  IMAD.MOV.U32 R3, RZ, RZ, 0x3b33710b ;  /* 0x3b33710bff037424 */ /* 0x000fe400078e00ff */
[----:B------:R-:W-:Y:S01]  /*dfc0*/  FMUL.FTZ R0, R4, R4 ;  /* 0x0000000404007220 */ /* 0x000fe20000410000 */
[----:B------:R-:W-:Y:S01]  /*dfd0*/  HFMA2 R6, -RZ, RZ, 1.857421875, -1409 ;  /* 0x3f6ee581ff067431 */ /* 0x000fe200000001ff */
[----:B------:R-:W-:Y:S02]  /*dfe0*/  ISETP.GE.AND P0, PT, R10, RZ, PT ;  /* 0x000000ff0a00720c */ /* 0x000fe40003f06270 */
[----:B------:R-:W-:Y:S01]  /*dff0*/  FFMA.FTZ R3, R0, R3, -0.015681877732276916504 ;  /* 0xbc80774800037423 */ /* 0x000fe20000010003 */
[C---:B------:R-:W-:Y:S01]  /*e000*/  FSETP.NEU.FTZ.AND P3, PT, |R10|.reuse, |R11|, PT ;  /* 0x4000000b0a00720b */ /* 0x040fe20003f7d200 */
[----:B------:R-:W-:Y:S01]  /*e010*/  FADD.FTZ R10, |R10|, |R11| ;  /* 0x4000000b0a0a7221 */ /* 0x000fe20000010200 */
[----:B------:R-:W-:Y:S01]  /*e020*/  FSETP.NEU.FTZ.AND P1, PT, R19, RZ, PT ;  /* 0x000000ff1300720b */ /* 0x000fe20003f3d000 */
        /* <DEDUP_REMOVED lines=20> */
.L_x_5253:
        /* <DEDUP_REMOVED lines=19> */
.L_x_5259:
[----:B------:R-:W-:Y:S05]  /*e2a0*/  BSYNC.RECONVERGENT B3 ;  /* 0x0000000000037941 */ /* 0x000fea0003800200 */
.L_x_5258:
        /* <DEDUP_REMOVED lines=28> */
.L_x_5257:
[----:B------:R-:W-:Y:S01]  /*e470*/  LOP3.LUT R4, R19, 0xffff0000, RZ, 0xc0, !PT ;  /* 0xffff000013047812 */ /* 0x000fe200078ec0ff */
[----:B------:R-:W-:Y:S01]  /*e480*/  BSSY.RECONVERGENT B0, `(.L_x_5260) ;  /* 0x0000059000007945 */ /* 0x000fe20003800200 */
[----:B------:R-:W-:-:S03]  /*e490*/  LOP3.LUT R5, R0, 0xffff0000, RZ, 0xc0, !PT ;  /* 0xffff000000057812 */ /* 0x000fc600078ec0ff */
[--C-:B------:R-:W-:Y:S01]  /*e4a0*/  FADD.FTZ R3, R19, -R4.reuse ;  /* 0x8000000413037221 */ /* 0x100fe20000010000 */
[----:B------:R-:W-:Y:S01]  /*e4b0*/  FMUL.FTZ R17, R4, R4 ;  /* 0x0000000404117220 */ /* 0x000fe20000410000 */
[--C-:B------:R-:W-:Y:S01]  /*e4c0*/  FADD.FTZ R29, R0, -R5.reuse ;  /* 0x80000005001d7221 */ /* 0x100fe20000010000 */
[----:B------:R-:W-:Y:S01]  /*e4d0*/  FADD.FTZ R33, R5, R5 ;  /* 0x0000000505217221 */ /* 0x000fe20000010000 */
        /* <DEDUP_REMOVED lines=18> */
.L_x_5261:
        /* <DEDUP_REMOVED lines=66> */
.L_x_5260:
[----:B------:R-:W-:Y:S01]  /*ea20*/  FADD.FTZ R17, R17, -1 ;  /* 0xbf80000011117421 */ /* 0x000fe20000010000 */
[----:B------:R-:W-:Y:S01]  /*ea30*/  FCHK P3, R0, R19 ;  /* 0x0000001300007302 */ /* 0x000fe20000060000 */
[----:B------:R-:W-:Y:S01]  /*ea40*/  BSSY.RECONVERGENT B3, `(.L_x_5262) ;  /* 0x0000035000037945 */ /* 0x000fe20003800200 */
[----:B------:R-:W-:Y:S01]  /*ea50*/  FSETP.GEU.FTZ.AND P2, PT, |R10|, |R11|, PT ;  /* 0x4000000b0a00720b */ /* 0x000fe20003f5e200 */
[----:B------:R-:W-:Y:S01]  /*ea60*/  FADD.FTZ R17, R6, R17 ;  /* 0x0000001106117221 */ /* 0x000fe20000010000 */
[----:B------:R-:W-:-:S03]  /*ea70*/  HFMA2 R6, -RZ, RZ, 1.625, 0 ;  /* 0x3e800000ff067431 */ /* 0x000fc600000001ff */
[----:B------:R-:W-:-:S04]  /*ea80*/  FADD.FTZ R17, R32, R17 ;  /* 0x0000001120117221 */ /* 0x000fc80000010000 */
[----:B------:R-:W-:Y:S01]  /*ea90*/  FADD.FTZ R34, R34, R17 ;  /* 0x0000001122227221 */ /* 0x000fe20000010000 */
[----:B------:R-:W-:-:S03]  /*eaa0*/  MOV R17, 0x3d39bf78 ;  /* 0x3d39bf7800117802 */ /* 0x000fc60000000f00 */
[----:B------:R-:W-:-:S04]  /*eab0*/  FADD.FTZ R5, R5, R34 ;  /* 0x0000002205057221 */ /* 0x000fc80000010000 */
[----:B------:R-:W-:-:S04]  /*eac0*/  FADD.FTZ R4, R4, R5 ;  /* 0x0000000504047221 */ /* 0x000fc80000010000 */
[----:B------:R-:W-:-:S04]  /*ead0*/  FADD.FTZ R29, R29, R4 ;  /* 0x000000041d1d7221 */ /* 0x000fc80000010000 */
[----:B------:R-:W-:-:S04]  /*eae0*/  FADD.FTZ R30, R30, R29 ;  /* 0x0000001d1e1e7221 */ /* 0x000fc80000010000 */
        /* <DEDUP_REMOVED lines=41> */
[----:B------:R-:W-:-:S07]  /*ed80*/  MOV R4, R0 ;  /* 0x0000000000047202 */ /* 0x000fce0000000f00 */
.L_x_5263:
[----:B------:R-:W-:Y:S05]  /*ed90*/  BSYNC.RECONVERGENT B3 ;  /* 0x0000000000037941 */ /* 0x000fea0003800200 */
.L_x_5262:
        /* <DEDUP_REMOVED lines=28> */
.L_x_5252:
        /* <DEDUP_REMOVED lines=29> */
.L_x_5265:
[----:B------:R-:W-:Y:S05]  /*f130*/  BSYNC.RECONVERGENT B3 ;  /* 0x0000000000037941 */ /* 0x000fea0003800200 */
.L_x_5264:
        /* <DEDUP_REMOVED lines=28> */
.L_x_5251:
[----:B------:R-:W-:-:S13]  /*f300*/  FSETP.GEU.FTZ.AND P0, PT, R0, 9.999999682655225389e-20, PT ;  /* 0x1fec1e4a0000780b */ /* 0x000fda0003f1e000 */
[----:B------:R-:W-:Y:S05]  /*f310*/  @!P0 BRA `(.L_x_5266) ;  /* 0x0000000400188947 */ /* 0x000fea0003800000 */
[----:B------:R-:W-:Y:S01]  /*f320*/  FMUL.FTZ R6, R0, R0 ;  /* 0x0000000000067220 */ /* 0x000fe20000410000 */
[----:B------:R-:W-:Y:S01]  /*f330*/  MOV R30, 0x3e800000 ;  /* 0x3e800000001e7802 */ /* 0x000fe20000000f00 */
[----:B------:R-:W-:Y:S01]  /*f340*/  HFMA2 R17, -RZ, RZ, 1.3056640625, -1.8671875 ;  /* 0x3d39bf78ff117431 */ /* 0x000fe200000001ff */
[----:B------:R-:W-:Y:S01]  /*f350*/  BSSY.RECONVERGENT B3, `(.L_x_5267) ;  /* 0x0000028000037945 */ /* 0x000fe20003800200 */
        /* <DEDUP_REMOVED lines=17> */
[----:B------:R-:W-:Y:S01]  /*f470*/  FFMA R19, R30, R17, 1 ;  /* 0x3f8000001e137423 */ /* 0x000fe20000000011 */
[----:B------:R-:W-:Y:S01]  /*f480*/  @P1 MOV R17, 0x7f800000 ;  /* 0x7f80000000111802 */ /* 0x000fe20000000f00 */
        /* <DEDUP_REMOVED lines=18> */
[----:B0-23--:R-:W-:Y:S05]  /*f5b0*/  CALL.REL.NOINC `($__internal_146_$__cuda_sm3x_div_rn_ftz_f32_slowpath) ;  /* 0x0000006400547944 */ /* 0x00dfea0003c00000 */
[----:B------:R-:W-:-:S07]  /*f5c0*/  MOV R4, R0 ;  /* 0x0000000000047202 */ /* 0x000fce0000000f00 */
.L_x_5268:
[----:B------:R-:W-:Y:S05]  /*f5d0*/  BSYNC.RECONVERGENT B3 ;  /* 0x0000000000037941 */ /* 0x000fea0003800200 */
.L_x_5267:
        /* <DEDUP_REMOVED lines=26> */
.L_x_5266:
        /* <DEDUP_REMOVED lines=15> */
.L_x_5270:
[----:B------:R-:W-:Y:S05]  /*f870*/  BSYNC.RECONVERGENT B3 ;  /* 0x0000000000037941 */ /* 0x000fea0003800200 */
.L_x_5269:
        /* <DEDUP_REMOVED lines=26> */
.L_x_5250:
        /* <DEDUP_REMOVED lines=34> */
.L_x_5272:
[----:B------:R-:W-:Y:S05]  /*fc40*/  BSYNC.RECONVERGENT B3 ;  /* 0x0000000000037941 */ /* 0x000fea0003800200 */
.L_x_5271:
        /* <DEDUP_REMOVED lines=28> */
.L_x_5249:
        /* <DEDUP_REMOVED lines=29> */
[----:B------:R-:W-:-:S07]  /*ffe0*/  IMAD.MOV.U32 R4, RZ, RZ, R0 ;  /* 0x000000ffff047224 */ /* 0x000fce00078e0000 */
.L_x_5274:
[----:B------:R-:W-:Y:S05]  /*fff0*/  BSYNC.RECONVERGENT B3 ;  /* 0x0000000000037941 */ /* 0x000fea0003800200 */
.L_x_5273:
        /* <DEDUP_REMOVED lines=27> */
.L_x_5256:
[----:B------:R-:W-:Y:S05]  /*101b0*/  BSYNC.RECONVERGENT B2 ;  /* 0x0000000000027941 */ /* 0x000fea0003800200 */
.L_x_5248:
        /* <DEDUP_REMOVED lines=45> */
.L_x_5278:
        /* <DEDUP_REMOVED lines=8> */
.L_x_5277:
[----:B------:R-:W-:-:S04]  /*10510*/  FMUL.RZ R0, R11, 0.15915493667125701904 ;  /* 0x3e22f9830b007820 */ /* 0x000fc8000040c000 */
[----:B------:R1:W4:Y:S08]  /*10520*/  MUFU.COS R10, R0 ;  /* 0x00000000000a7308 */ /* 0x0003300000000000 */
[----:B------:R1:W0:Y:S01]  /*10530*/  MUFU.SIN R11, R0 ;  /* 0x00000000000b7308 */ /* 0x0002220000000400 */
[----:B------:R-:W-:Y:S05]  /*10540*/  BRA `(.L_x_5279) ;  /* 0x0000000000087947 */ /* 0x000fea0003800000 */
.L_x_5276:
[----:B------:R-:W-:-:S06]  /*10550*/  FMUL.FTZ R10, R16, 1.4426950216293334961 ;  /* 0x3fb8aa3b100a7820 */ /* 0x000fcc0000410000 */
[----:B------:R-:W1:Y:S02]  /*10560*/  MUFU.EX2 R10, R10 ;  /* 0x0000000a000a7308 */ /* 0x000e640000000800 */
.L_x_5279:
[----:B------:R-:W-:Y:S05]  /*10570*/  BSYNC.RECONVERGENT B0 ;  /* 0x0000000000007941 */ /* 0x000fea0003800200 */
.L_x_5275:
        /* <DEDUP_REMOVED lines=71> */
[----:B0-234-:R-:W-:Y:S05]  /*109f0*/  CALL.REL.NOINC `($__internal_146_$__cuda_sm3x_div_rn_ftz_f32_slowpath) ;  /* 0x0000005000447944 */ /* 0x01dfea0003c00000 */
[----:B------:R-:W-:-:S07]  /*10a00*/  MOV R4, R0 ;  /* 0x0000000000047202 */ /* 0x000fce0000000f00 */
.L_x_5287:
[----:B------:R-:W-:Y:S05]  /*10a10*/  BSYNC.RECONVERGENT B3 ;  /* 0x0000000000037941 */ /* 0x000fea0003800200 */
.L_x_5286:
        /* <DEDUP_REMOVED lines=28> */
.L_x_5285:
        /* <DEDUP_REMOVED lines=19> */
.L_x_5291:
[----:B------:R-:W-:Y:S05]  /*10d10*/  BSYNC.RECONVERGENT B3 ;  /* 0x0000000000037941 */ /* 0x000fea0003800200 */
.L_x_5290:
        /* <DEDUP_REMOVED lines=28> */
.L_x_5289:
        /* <DEDUP_REMOVED lines=25> */
.L_x_5293:
        /* <DEDUP_REMOVED lines=66> */
.L_x_5292:
        /* <DEDUP_REMOVED lines=9> */
[----:B------:R-:W-:-:S03]  /*11520*/  IMAD.MOV.U32 R6, RZ, RZ, 0x3e800000 ;  /* 0x3e800000ff067424 */ /* 0x000fc600078e00ff */
[----:B------:R-:W-:Y:S01]  /*11530*/  FADD.FTZ R18, R18, R17 ;  /* 0x0000001112127221 */ /* 0x000fe20000010000 */
[----:B------:R-:W-:-:S03]  /*11540*/  HFMA2 R17, -RZ, RZ, 1.3056640625, -1.8671875 ;  /* 0x3d39bf78ff117431 */ /* 0x000fc600000001ff */
        /* <DEDUP_REMOVED lines=43> */
.L_x_5295:
[----:B------:R-:W-:Y:S05]  /*11800*/  BSYNC.RECONVERGENT B3 ;  /* 0x0000000000037941 */ /* 0x000fea0003800200 */
.L_x_5294:
        /* <DEDUP_REMOVED lines=28> */
.L_x_5284:
        /* <DEDUP_REMOVED lines=29> */
.L_x_5297:
[----:B------:R-:W-:Y:S05]  /*11ba0*/  BSYNC.RECONVERGENT B3 ;  /* 0x0000000000037941 */ /* 0x000fea0003800200 */
.L_x_5296:
        /* <DEDUP_REMOVED lines=28> */
.L_x_5283:
        /* <DEDUP_REMOVED lines=45> */
.L_x_5300:
[----:B------:R-:W-:Y:S05]  /*12040*/  BSYNC.RECONVERGENT B3 ;  /* 0x0000000000037941 */ /* 0x000fea0003800200 */
.L_x_5299:
        /* <DEDUP_REMOVED lines=19> */
[----:B------:R-:W-:Y:S02]  /*12180*/  IMAD.MOV.U32 R4, RZ, RZ, 0x4016cbe4 ;  /* 0x4016cbe4ff047424 */ /* 0x000fe400078e00ff */
[----:B------:R-:W-:-:S03]  /*12190*/  FADD.FTZ R3, |R12|, |R13| ;  /* 0x4000000d0c037221 */ /* 0x000fc60000010200 */
[----:B------:R-:W-:Y:S02]  /*121a0*/  @!P1 FSEL R0, R4, 0.78539818525314331055, !P0 ;  /* 0x3f490fdb04009808 */ /* 0x000fe40004000000 */
[----:B------:R-:W-:Y:S02]  /*121b0*/  FSETP.NAN.FTZ.AND P0, PT, |R3|, |R3|, PT ;  /* 0x400000030300720b */ /* 0x000fe40003f18200 */
[----:B------:R-:W-:-:S04]  /*121c0*/  LOP3.LUT R0, R0, 0x80000000, R13, 0xb8, !PT ;  /* 0x8000000000007812 */ /* 0x000fc800078eb80d */
[----:B------:R-:W-:Y:S01]  /*121d0*/  FSEL R3, R3, R0, P0 ;  /* 0x0000000003037208 */ /* 0x000fe20000000000 */
[----:B------:R-:W-:Y:S06]  /*121e0*/  BRA `(.L_x_5288) ;  /* 0x00000008008c7947 */ /* 0x000fec0003800000 */
.L_x_5298:
[----:B------:R-:W-:Y:S01]  /*121f0*/  HFMA2 R3, -RZ, RZ, 1.875, 0 ;  /* 0x3f800000ff037431 */ /* 0x000fe200000001ff */
[----:B------:R-:W1:Y:S01]  /*12200*/  FCHK P0, R0, 1 ;  /* 0x3f80000000007902 */ /* 0x000e620000000000 */
[C---:B------:R-:W-:Y:S01]  /*12210*/  FMUL.FTZ R17, R0.reuse, 0.5 ;  /* 0x3f00000000117820 */ /* 0x040fe20000410000 */
[----:B------:R-:W-:Y:S03]  /*12220*/  BSSY.RECONVERGENT B3, `(.L_x_5301) ;  /* 0x000000c000037945 */ /* 0x000fe60003800200 */
[----:B------:R-:W-:Y:S01]  /*12230*/  FMUL.FTZ R17, R0, R17 ;  /* 0x0000001100117220 */ /* 0x000fe20000410000 */
[----:B------:R-:W-:-:S04]  /*12240*/  FFMA R4, R3, -R3, 1 ;  /* 0x3f80000003047423 */ /* 0x000fc80000000803 */
[----:B------:R-:W-:-:S04]  /*12250*/  FFMA R5, R4, R3, 1 ;  /* 0x3f80000004057423 */ /* 0x000fc80000000003 */
[----:B------:R-:W-:-:S04]  /*12260*/  FFMA R3, R0, R5, RZ ;  /* 0x0000000500037223 */ /* 0x000fc800000000ff */
[----:B------:R-:W-:-:S04]  /*12270*/  FFMA R4, R3, -1, R0 ;  /* 0xbf80000003047823 */ /* 0x000fc80000000000 */
[----:B------:R-:W-:Y:S01]  /*12280*/  FFMA R3, R4, R5, R3 ;  /* 0x0000000504037223 */ /* 0x000fe20000000003 */
[----:B-1----:R-:W-:Y:S06]  /*12290*/  @!P0 BRA `(.L_x_5302) ;  /* 0x0000000000108947 */ /* 0x002fec0003800000 */
[----:B------:R-:W-:Y:S02]  /*122a0*/  MOV R4, 0x3f800000 ;  /* 0x3f80000000047802 */ /* 0x000fe40000000f00 */
[----:B------:R-:W-:-:S07]  /*122b0*/  MOV R3, 0x122d0 ;  /* 0x000122d000037802 */ /* 0x000fce0000000f00 */
[----:B0-234-:R-:W-:Y:S05]  /*122c0*/  CALL.REL.NOINC `($__internal_146_$__cuda_sm3x_div_rn_ftz_f32_slowpath) ;  /* 0x0000003800107944 */ /* 0x01dfea0003c00000 */
[----:B------:R-:W-:-:S07]  /*122d0*/  MOV R3, R0 ;  /* 0x0000000000037202 */ /* 0x000fce0000000f00 */
.L_x_5302:
[----:B------:R-:W-:Y:S05]  /*122e0*/  BSYNC.RECONVERGENT B3 ;  /* 0x0000000000037941 */ /* 0x000fea0003800200 */
.L_x_5301:
        /* <DEDUP_REMOVED lines=26> */
.L_x_5282:
        /* <DEDUP_REMOVED lines=34> */
.L_x_5304:
[----:B------:R-:W-:Y:S05]  /*126b0*/  BSYNC.RECONVERGENT B3 ;  /* 0x0000000000037941 */ /* 0x000fea0003800200 */
.L_x_5303:
        /* <DEDUP_REMOVED lines=28> */
.L_x_5281:
        /* <DEDUP_REMOVED lines=30> */
.L_x_5306:
[----:B------:R-:W-:Y:S05]  /*12a60*/  BSYNC.RECONVERGENT B3 ;  /* 0x0000000000037941 */ /* 0x000fea0003800200 */
.L_x_5305:
        /* <DEDUP_REMOVED lines=27> */
.L_x_5288:
[----:B------:R-:W-:Y:S05]  /*12c20*/  BSYNC.RECONVERGENT B2 ;  /* 0x0000000000027941 */ /* 0x000fea0003800200 */
.L_x_5280:
        /* <DEDUP_REMOVED lines=45> */
.L_x_5310:
        /* <DEDUP_REMOVED lines=8> */
.L_x_5309:
[----:B------:R-:W-:-:S04]  /*12f80*/  FMUL.RZ R0, R13, 0.15915493667125701904 ;  /* 0x3e22f9830d007820 */ /* 0x000fc8000040c000 */
[----:B------:R1:W0:Y:S08]  /*12f90*/  MUFU.COS R12, R0 ;  /* 0x00000000000c7308 */ /* 0x0002300000000000 */
[----:B------:R1:W0:Y:S01]  /*12fa0*/  MUFU.SIN R13, R0 ;  /* 0x00000000000d7308 */ /* 0x0002220000000400 */
[----:B------:R-:W-:Y:S05]  /*12fb0*/  BRA `(.L_x_5311) ;  /* 0x0000000000087947 */ /* 0x000fea0003800000 */
.L_x_5308:
[----:B------:R-:W-:-:S06]  /*12fc0*/  FMUL.FTZ R12, R16, 1.4426950216293334961 ;  /* 0x3fb8aa3b100c7820 */ /* 0x000fcc0000410000 */
[----:B------:R-:W1:Y:S02]  /*12fd0*/  MUFU.EX2 R12, R12 ;  /* 0x0000000c000c7308 */ /* 0x000e640000000800 */
.L_x_5311:
[----:B------:R-:W-:Y:S05]  /*12fe0*/  BSYNC.RECONVERGENT B0 ;  /* 0x0000000000007941 */ /* 0x000fea0003800200 */
.L_x_5307:
        /* <DEDUP_REMOVED lines=29> */
[----:B------:R-:W-:Y:S02]  /*131c0*/  HFMA2 R6, -RZ, RZ, 1.875, 0 ;  /* 0x3f800000ff067431 */ /* 0x000fe400000001ff */
        /* <DEDUP_REMOVED lines=43> */
.L_x_5319:
[----:B------:R-:W-:Y:S05]  /*13480*/  BSYNC.RECONVERGENT B3 ;  /* 0x0000000000037941 */ /* 0x000fea0003800200 */
.L_x_5318:
        /* <DEDUP_REMOVED lines=28> */
.L_x_5317:
        /* <DEDUP_REMOVED lines=19> */
.L_x_5323:
[----:B------:R-:W-:Y:S05]  /*13780*/  BSYNC.RECONVERGENT B3 ;  /* 0x0000000000037941 */ /* 0x000fea0003800200 */
.L_x_5322:
        /* <DEDUP_REMOVED lines=28> */
.L_x_5321:
        /* <DEDUP_REMOVED lines=25> */
.L_x_5325:
        /* <DEDUP_REMOVED lines=48> */
[----:B------:R-:W-:-:S05]  /*13de0*/  ISETP.NE.AND P2, PT, R46, RZ, PT ;  /* 0x000000ff2e00720c */ /* 0x000fca0003f45270 */
        /* <DEDUP_REMOVED lines=13> */
[----:B------:R-:W-:-:S02]  /*13ec0*/  FSEL R5, R44, R23, P6 ;  /* 0x000000172c057208 */ /* 0x000fc40003000000 */
[----:B------:R-:W-:-:S03]  /*13ed0*/  MOV R23, R29 ;  /* 0x0000001d00177202 */ /* 0x000fc60000000f00 */
[----:B------:R-:W-:Y:S05]  /*13ee0*/  @!P0 BRA `(.L_x_5325) ;  /* 0xfffffff800fc8947 */ /* 0x000fea000383ffff */
[----:B------:R-:W-:Y:S05]  /*13ef0*/  BSYNC.RECONVERGENT B0 ;  /* 0x0000000000007941 */ /* 0x000fea0003800200 */
.L_x_5324:
        /* <DEDUP_REMOVED lines=55> */
.L_x_5327:
[----:B------:R-:W-:Y:S05]  /*14270*/  BSYNC.RECONVERGENT B3 ;  /* 0x0000000000037941 */ /* 0x000fea0003800200 */
.L_x_5326:
        /* <DEDUP_REMOVED lines=28> */
.L_x_5316:
        /* <DEDUP_REMOVED lines=28> */
[----:B------:R-:W-:-:S07]  /*14600*/  IMAD.MOV.U32 R3, RZ, RZ, R0 ;  /* 0x000000ffff037224 */ /* 0x000fce00078e0000 */
.L_x_5329:
[----:B------:R-:W-:Y:S05]  /*14610*/  BSYNC.RECONVERGENT B3 ;  /* 0x0000000000037941 */ /* 0x000fea0003800200 */
.L_x_5328:
        /* <DEDUP_REMOVED lines=28> */
.L_x_5315:
        /* <DEDUP_REMOVED lines=45> */
.L_x_5332:
[----:B------:R-:W-:Y:S05]  /*14ab0*/  BSYNC.RECONVERGENT B3 ;  /* 0x0000000000037941 */ /* 0x000fea0003800200 */
.L_x_5331:
        /* <DEDUP_REMOVED lines=26> */
.L_x_5330:
        /* <DEDUP_REMOVED lines=15> */
.L_x_5334:
[----:B------:R-:W-:Y:S05]  /*14d50*/  BSYNC.RECONVERGENT B3 ;  /* 0x0000000000037941 */ /* 0x000fea0003800200 */
.L_x_5333:
        /* <DEDUP_REMOVED lines=26> */
.L_x_5314:
        /* <DEDUP_REMOVED lines=34> */
.L_x_5336:
[----:B------:R-:W-:Y:S05]  /*15120*/  BSYNC.RECONVERGENT B3 ;  /* 0x0000000000037941 */ /* 0x000fea0003800200 */
.L_x_5335:
        /* <DEDUP_REMOVED lines=28> */
.L_x_5313:
        /* <DEDUP_REMOVED lines=30> */
.L_x_5338:
[----:B------:R-:W-:Y:S05]  /*154d0*/  BSYNC.RECONVERGENT B3 ;  /* 0x0000000000037941 */ /* 0x000fea0003800200 */
.L_x_5337:
        /* <DEDUP_REMOVED lines=27> */
.L_x_5320:
[----:B------:R-:W-:Y:S05]  /*15690*/  BSYNC.RECONVERGENT B2 ;  /* 0x0000000000027941 */ /* 0x000fea0003800200 */
.L_x_5312:
        /* <DEDUP_REMOVED lines=45> */
.L_x_5342:
        /* <DEDUP_REMOVED lines=8> */
.L_x_5341:
[----:B------:R-:W-:-:S04]  /*159f0*/  FMUL.RZ R0, R15, 0.15915493667125701904 ;  /* 0x3e22f9830f007820 */ /* 0x000fc8000040c000 */
[----:B------:R1:W0:Y:S08]  /*15a00*/  MUFU.COS R14, R0 ;  /* 0x00000000000e7308 */ /* 0x0002300000000000 */
[----:B------:R1:W0:Y:S01]  /*15a10*/  MUFU.SIN R15, R0 ;  /* 0x00000000000f7308 */ /* 0x0002220000000400 */
[----:B------:R-:W-:Y:S05]  /*15a20*/  BRA `(.L_x_5343) ;  /* 0x0000000000087947 */ /* 0x000fea0003800000 */
.L_x_5340:
[----:B------:R-:W-:-:S06]  /*15a30*/  FMUL.FTZ R14, R16, 1.4426950216293334961 ;  /* 0x3fb8aa3b100e7820 */ /* 0x000fcc0000410000 */
[----:B------:R-:W1:Y:S02]  /*15a40*/  MUFU.EX2 R14, R14 ;  /* 0x0000000e000e7308 */ /* 0x000e640000000800 */
.L_x_5343:
[----:B------:R-:W-:Y:S05]  /*15a50*/  BSYNC.RECONVERGENT B0 ;  /* 0x0000000000007941 */ /* 0x000fea0003800200 */
.L_x_5339:
[----:B------:R-:W-:Y:S01]  /*15a60*/  IADD3 R7, P0, PT, R7, UR4, RZ ;  /* 0x0000000407077c10 */ /* 0x000fe2000ff1e0ff */
[----:B01234-:R1:W-:Y:S03]  /*15a70*/  STG.E.ENL2.256 desc[UR6][R26.64], R8, R12 ;  /* 0xf80000081a0c797f */ /* 0x01f3e6000f121806 */
[C---:B------:R-:W-:Y:S02]  /*15a80*/  SHF.L.U32 R0, R7.reuse, 0x2, RZ ;  /* 0x0000000207007819 */ /* 0x040fe400000006ff */
[----:B------:R-:W-:Y:S02]  /*15a90*/  IADD3.X R28, PT, PT, RZ, R28, RZ, P0, !PT ;  /* 0x0000001cff1c7210 */ /* 0x000fe400007fe4ff */
[----:B------:R-:W-:Y:S02]  /*15aa0*/  ISETP.LT.U32.AND P1, PT, R0, R39, PT ;  /* 0x000000270000720c */ /* 0x000fe40003f21070 */
[----:B------:R-:W-:-:S02]  /*15ab0*/  LOP3.LUT P0, RZ, R7, 0xffffc000, RZ, 0xc0, !PT ;  /* 0xffffc00007ff7812 */ /* 0x000fc4000780c0ff */
[----:B------:R-:W-:Y:S02]  /*15ac0*/  SHF.L.U64.HI R3, R7, 0x2, R28 ;  /* 0x0000000207037819 */ /* 0x000fe4000001021c */
[----:B------:R-:W-:Y:S02]  /*15ad0*/  LOP3.LUT P0, RZ, R28, 0x3fffffff, RZ, 0xc0, P0 ;  /* 0x3fffffff1cff7812 */ /* 0x000fe4000000c0ff */
[----:B------:R-:W-:-:S13]  /*15ae0*/  ISETP.LT.AND.EX P1, PT, R3, R38, PT, P1 ;  /* 0x000000260300720c */ /* 0x000fda0003f21310 */
[----:B-1----:R-:W-:Y:S05]  /*15af0*/  @!P0 BRA P1, `(.L_x_5344) ;  /* 0xffffff5400548947 */ /* 0x002fea000083ffff */
[----:B------:R-:W-:Y:S05]  /*15b00*/  EXIT ;  /* 0x000000000000794d */ /* 0x000fea0003800000 */
        .weak           $__internal_146_$__cuda_sm3x_div_rn_ftz_f32_slowpath
        .type           $__internal_146_$__cuda_sm3x_div_rn_ftz_f32_slowpath,@function
        .size           $__internal_146_$__cuda_sm3x_div_rn_ftz_f32_slowpath,(.L_x_7900 - $__internal_146_$__cuda_sm3x_div_rn_ftz_f32_slowpath)
$__internal_146_$__cuda_sm3x_div_rn_ftz_f32_slowpath:
        /* <DEDUP_REMOVED lines=16> */
[----:B------:R-:W-:Y:S02]  /*15c10*/  FSETP.NEU.FTZ.AND P0, PT, R0, RZ, PT ;  /* 0x000000ff0000720b */ /* 0x000fe40003f1d000 */
[----:B------:R-:W-:Y:S02]  /*15c20*/  FSETP.NEU.FTZ.AND P4, PT, R4, RZ, PT ;  /* 0x000000ff0400720b */ /* 0x000fe40003f9d000 */
[----:B------:R-:W-:-:S11]  /*15c30*/  FSETP.NEU.FTZ.AND P6, PT, R0, RZ, PT ;  /* 0x000000ff0000720b */ /* 0x000fd60003fdd000 */
[----:B------:R-:W-:Y:S05]  /*15c40*/  @!P4 BREAK.RELIABLE !P0, B1 ;  /* 0x000000000001c942 */ /* 0x000fea0004000100 */
[----:B------:R-:W-:Y:S05]  /*15c50*/  @!P4 BRA !P0, `(.L_x_5349) ;  /* 0x0000000000c0c947 */ /* 0x000fea0004000000 */
[----:B------:R-:W-:Y:S02]  /*15c60*/  FSETP.NEU.FTZ.AND P0, PT, |R0|, +INF , PT ;  /* 0x7f8000000000780b */ /* 0x000fe40003f1d200 */
        /* <DEDUP_REMOVED lines=10> */
.L_x_5347:
[----:B------:R-:W-:Y:S05]  /*15d10*/  BSYNC.RELIABLE B1 ;  /* 0x0000000000017941 */ /* 0x000fea0003800100 */
.L_x_5346:
[----:B------:R-:W-:Y:S01]  /*15d20*/  IADD3 R45, PT, PT, R5, -0x7f, RZ ;  /* 0xffffff81052d7810 */ /* 0x000fe20007ffe0ff */
[----:B------:R-:W-:Y:S01]  /*15d30*/  BSSY.RECONVERGENT B1, `(.L_x_5352) ;  /* 0x000001b000017945 */ /* 0x000fe20003800200 */
[----:B------:R-:W-:-:S03]  /*15d40*/  IADD3 R43, PT, PT, R6, -0x7f, RZ ;  /* 0xffffff81062b7810 */ /* 0x000fc60007ffe0ff */
[----:B------:R-:W-:Y:S02]  /*15d50*/  IMAD R4, R45, -0x800000, R4 ;  /* 0xff8000002d047824 */ /* 0x000fe400078e0204 */
[----:B------:R-:W-:Y:S02]  /*15d60*/  IMAD R0, R43, -0x800000, R0 ;  /* 0xff8000002b007824 */ /* 0x000fe400078e0200 */
[----:B------:R0:W1:Y:S02]  /*15d70*/  MUFU.RCP R5, R4 ;  /* 0x0000000400057308 */ /* 0x0000640000001000 */
[----:B0-----:R-:W-:-:S04]  /*15d80*/  FADD.FTZ R4, -R4, -RZ ;  /* 0x800000ff04047221 */ /* 0x001fc80000010100 */
[----:B-1----:R-:W-:-:S04]  /*15d90*/  FFMA R6, R5, R4, 1 ;  /* 0x3f80000005067423 */ /* 0x002fc80000000004 */
[----:B------:R-:W-:-:S04]  /*15da0*/  FFMA R5, R5, R6, R5 ;  /* 0x0000000605057223 */ /* 0x000fc80000000005 */
[----:B------:R-:W-:-:S04]  /*15db0*/  FFMA R6, R0, R5, RZ ;  /* 0x0000000500067223 */ /* 0x000fc800000000ff */
[----:B------:R-:W-:-:S04]  /*15dc0*/  FFMA R46, R4, R6, R0 ;  /* 0x00000006042e7223 */ /* 0x000fc80000000000 */
[----:B------:R-:W-:-:S04]  /*15dd0*/  FFMA R6, R5, R46, R6 ;  /* 0x0000002e05067223 */ /* 0x000fc80000000006 */
[----:B------:R-:W-:Y:S01]  /*15de0*/  FFMA R0, R4, R6, R0 ;  /* 0x0000000604007223 */ /* 0x000fe20000000000 */
[----:B------:R-:W-:-:S03]  /*15df0*/  IADD3 R4, PT, PT, R43, -R45, RZ ;  /* 0x8000002d2b047210 */ /* 0x000fc60007ffe0ff */
        /* <DEDUP_REMOVED lines=13> */
.L_x_5353:
[----:B------:R-:W-:-:S07]  /*15ed0*/  LEA R5, R4, R5, 0x17 ;  /* 0x0000000504057211 */ /* 0x000fce00078eb8ff */
.L_x_5354:
[----:B------:R-:W-:Y:S05]  /*15ee0*/  BSYNC.RECONVERGENT B1 ;  /* 0x0000000000017941 */ /* 0x000fea0003800200 */
.L_x_5352:
[----:B------:R-:W-:Y:S01]  /*15ef0*/  MOV R0, R5 ;  /* 0x0000000500007202 */ /* 0x000fe20000000f00 */
[----:B------:R-:W-:Y:S06]  /*15f00*/  BRA `(.L_x_5355) ;  /* 0x0000000000207947 */ /* 0x000fec0003800000 */
.L_x_5351:
[----:B------:R-:W-:-:S04]  /*15f10*/  LOP3.LUT R0, R4, 0x80000000, R0, 0x48, !PT ;  /* 0x8000000004007812 */ /* 0x000fc800078e4800 */
[----:B------:R-:W-:Y:S01]  /*15f20*/  LOP3.LUT R0, R0, 0x7f800000, RZ, 0xfc, !PT ;  /* 0x7f80000000007812 */ /* 0x000fe200078efcff */
[----:B------:R-:W-:Y:S06]  /*15f30*/  BRA `(.L_x_5355) ;  /* 0x0000000000147947 */ /* 0x000fec0003800000 */
.L_x_5350:
[----:B------:R-:W-:Y:S01]  /*15f40*/  LOP3.LUT R0, R4, 0x80000000, R0, 0x48, !PT ;  /* 0x8000000004007812 */ /* 0x000fe200078e4800 */
[----:B------:R-:W-:Y:S06]  /*15f50*/  BRA `(.L_x_5355) ;  /* 0x00000000000c7947 */ /* 0x000fec0003800000 */
.L_x_5349:
[----:B------:R-:W0:Y:S01]  /*15f60*/  MUFU.RSQ R0, -QNAN ;  /* 0xffc0000000007908 */ /* 0x000e220000001400 */
[----:B------:R-:W-:Y:S05]  /*15f70*/  BRA `(.L_x_5355) ;  /* 0x0000000000047947 */ /* 0x000fea0003800000 */
.L_x_5348:
[----:B------:R-:W-:-:S07]  /*15f80*/  FADD.FTZ R0, R0, R4 ;  /* 0x0000000400007221 */ /* 0x000fce0000010000 */
.L_x_5355:
[----:B------:R-:W-:Y:S05]  /*15f90*/  BSYNC.RECONVERGENT B0 ;  /* 0x0000000000007941 */ /* 0x000fea0003800200 */
.L_x_5345:
[----:B------:R-:W-:Y:S01]  /*15fa0*/  HFMA2 R5, -RZ, RZ, 0, 0 ;  /* 0x00000000ff057431 */ /* 0x000fe200000001ff */
[----:B------:R-:W-:-:S04]  /*15fb0*/  MOV R4, R3 ;  /* 0x0000000300047202 */ /* 0x000fc80000000f00 */
[----:B0-----:R-:W-:Y:S05]  /*15fc0*/  RET.REL.NODEC R4 `(_ZN2at6native55_GLOBAL__N__de093ff9_22_ForeachBinaryOpList_cu_a911ec4325multi_tensor_apply_kernelINS1_18TensorListMetadataILi2EEENS1_24BinaryOpListAlphaFunctorIN3c107complexIfEELi2ELi2ELi0EEEJNS1_13power_functorIS8_EES8_EEEvT_T0_DpT1_) ;  /* 0xfffffea0040c7950 */ /* 0x001fea0003c3ffff */
.L_x_5356:
        /* <DEDUP_REMOVED lines=11> */
.L_x_7900:


//--------------------- .text._ZN2at6native55_GLOBAL__N__de093ff9_22_ForeachBinaryOpList_cu_a911ec4325multi_tensor_apply_kernelINS1_18TensorListMetadataILi2EEENS1_24BinaryOpListAlphaFunctorIN3c107complexIdEELi2ELi2ELi0EEEJNS1_13power_functorIS8_EES8_EEEvT_T0_DpT1_ --------------------------
	.section	.text._ZN2at6native55_GLOBAL__N__de093ff9_22_ForeachBinaryOpList_cu_a911ec4325multi_tensor_apply_kernelINS1_18TensorListMetadataILi2EEENS1_24BinaryOpListAlphaFunctorIN3c107complexIdEELi2ELi2ELi0EEEJNS1_13power_functorIS8_EES8_EEEvT_T0_DpT1_,"ax",@progbits
	.align	128
.text._ZN2at6native55_GLOBAL__N__de093ff9_22_ForeachBinaryOpList_cu_a911ec4325multi_tensor_apply_kernelINS1_18TensorListMetadataILi2EEENS1_24BinaryOpListAlphaFunctorIN3c107complexIdEELi2ELi2ELi0EEEJNS1_13power_functorIS8_EES8_EEEvT_T0_DpT1_:
        .type           _ZN2at6native55_GLOBAL__N__de093ff9_22_ForeachBinaryOpList_cu_a911ec4325multi_tensor_apply_kernelINS1_18TensorListMetadataILi2EEENS1_24BinaryOpListAlphaFunctorIN3c107complexIdEELi2ELi2ELi0EEEJNS1_13power_functorIS8_EES8_EEEvT_T0_DpT1_,@function
        .size           _ZN2at6native55_GLOBAL__N__de093ff9_22_ForeachBinaryOpList_cu_a911ec4325multi_tensor_apply_kernelINS1_18TensorListMetadataILi2EEENS1_24BinaryOpListAlphaFunctorIN3c107complexIdEELi2ELi2ELi0EEEJNS1_13power_functorIS8_EES8_EEEvT_T0_DpT1_,(.L_x_7902 - _ZN2at6native55_GLOBAL__N__de093ff9_22_ForeachBinaryOpList_cu_a911ec4325multi_tensor_apply_kernelINS1_18TensorListMetadataILi2EEENS1_24BinaryOpListAlphaFunctorIN3c107complexIdEELi2ELi2ELi0EEEJNS1_13power_functorIS8_EES8_EEEvT_T0_DpT1_)
        .other          _ZN2at6native55_GLOBAL__N__de093ff9_22_ForeachBinaryOpList_cu_a911ec4325multi_tensor_apply_kernelINS1_18TensorListMetadataILi2EEENS1_24BinaryOpListAlphaFunctorIN3c107complexIdEELi2ELi2ELi0EEEJNS1_13power_functorIS8_EES8_EEEvT_T0_DpT1_,@"STO_CUDA_ENTRY STV_DEFAULT"
_ZN2at6native55_GLOBAL__N__de093ff9_22_ForeachBinaryOpList_cu_a911ec4325multi_tensor_apply_kernelINS1_18TensorListMetadataILi2EEENS1_24BinaryOpListAlphaFunctorIN3c107complexIdEELi2ELi2ELi0EEEJNS1_13power_functorIS8_EES8_EEEvT_T0_DpT1_:
        /* <DEDUP_REMOVED lines=11> */
[----:B--2---:R-:W-:Y:S02]  /*00b0*/  UIMAD.WIDE UR4, UR12, 0x10000, URZ ;  /* 0x000100000c0478a5 */ /* 0x004fe4000f8e02ff */
[----:B-1----:R-:W-:Y:S02]  /*00c0*/  ULOP3.LUT UR13, UR10, 0x3, URZ, 0xc0, !UPT ;  /* 0x000000030a0d7892 */ /* 0x002fe4000f8ec0ff */
[----:B------:R-:W-:Y:S02]  /*00d0*/  UIADD3 UR18, UP1, UPT, UR10, -UR4, URZ ;  /* 0x800000040a127290 */ /* 0x000fe4000ff3e0ff */
[----:B---3--:R-:W-:Y:S02]  /*00e0*/  UIMAD.WIDE UR6, UR12, 0x100000, UR6 ;  /* 0x001000000c0678a5 */ /* 0x008fe4000f8e0206 */
[----:B------:R-:W-:-:S02]  /*00f0*/  UIADD3.X UR10, UPT, UPT, UR11, ~UR5, URZ, UP1, !UPT ;  /* 0x800000050b0a7290 */ /* 0x000fc40008ffe4ff */
[----:B----4-:R-:W-:Y:S02]  /*0100*/  UIMAD.WIDE UR8, UR12, 0x100000, UR8 ;  /* 0x001000000c0878a5 */ /* 0x010fe4000f8e0208 */
        /* <DEDUP_REMOVED lines=16> */
.L_x_5754:
[----:B0-----:R-:W-:Y:S02]  /*0210*/  IADD3 R0, P0, PT, R0, UR4, RZ ;  /* 0x0000000400007c10 */ /* 0x001fe4000ff1e0ff */
[----:B------:R-:W-:Y:S02]  /*0220*/  CS2R R14, SRZ ;  /* 0x00000000000e7805 */ /* 0x000fe4000001ff00 */
[----:B------:R-:W-:Y:S01]  /*0230*/  CS2R R12, SRZ ;  /* 0x00000000000c7805 */ /* 0x000fe2000001ff00 */
[----:B-1----:R-:W-:Y:S01]  /*0240*/  IMAD.U32 R23, RZ, RZ, UR13 ;  /* 0x0000000dff177e24 */ /* 0x002fe2000f8e00ff */
[----:B------:R-:W-:Y:S01]  /*0250*/  IADD3 R2, P1, PT, R0, UR13, RZ ;  /* 0x0000000d00027c10 */ /* 0x000fe2000ff3e0ff */
[----:B------:R-:W-:Y:S01]  /*0260*/  IMAD.X R3, RZ, RZ, UR5, P0 ;  /* 0x00000005ff037e24 */ /* 0x000fe200080e06ff */
[----:B------:R-:W-:Y:S02]  /*0270*/  CS2R R18, SRZ ;  /* 0x0000000000127805 */ /* 0x000fe4000001ff00 */
[----:B------:R-:W-:-:S02]  /*0280*/  CS2R R16, SRZ ;  /* 0x0000000000107805 */ /* 0x000fc4000001ff00 */
[----:B------:R-:W-:Y:S01]  /*0290*/  IADD3 R6, P0, PT, R2, UR13, RZ ;  /* 0x0000000d02067c10 */ /* 0x000fe2000ff1e0ff */
[----:B------:R-:W-:Y:S01]  /*02a0*/  IMAD.X R5, RZ, RZ, R3, P1 ;  /* 0x000000ffff057224 */ /* 0x000fe200008e0603 */
[----:B------:R-:W-:Y:S02]  /*02b0*/  USHF.L.U32 UR10, UR13, 0x4, URZ ;  /* 0x000000040d0a7899 */ /* 0x000fe400080006ff */
[----:B------:R-:W-:Y:S01]  /*02c0*/  IADD3 R10, P3, PT, R6, UR13, RZ ;  /* 0x0000000d060a7c10 */ /* 0x000fe2000ff7e0ff */
[----:B------:R-:W-:Y:S01]  /*02d0*/  IMAD.X R7, RZ, RZ, R5, P0 ;  /* 0x000000ffff077224 */ /* 0x000fe200000e0605 */
[----:B------:R-:W-:Y:S02]  /*02e0*/  ISETP.GE.U32.AND P0, PT, R2, UR16, PT ;  /* 0x0000001002007c0c */ /* 0x000fe4000bf06070 */
[----:B------:R-:W-:Y:S02]  /*02f0*/  CS2R R46, SRZ ;  /* 0x00000000002e7805 */ /* 0x000fe4000001ff00 */
[----:B------:R-:W-:Y:S01]  /*0300*/  ISETP.GE.U32.AND P2, PT, R10, UR16, PT ;  /* 0x000000100a007c0c */ /* 0x000fe2000bf46070 */
[----:B------:R-:W-:Y:S01]  /*0310*/  IMAD.X R11, RZ, RZ, R7, P3 ;  /* 0x000000ffff0b7224 */ /* 0x000fe200018e0607 */
[----:B------:R-:W-:-:S02]  /*0320*/  ISETP.GE.U32.AND P1, PT, R6, UR16, PT ;  /* 0x0000001006007c0c */ /* 0x000fc4000bf26070 */
[----:B------:R-:W-:Y:S02]  /*0330*/  CS2R R44, SRZ ;  /* 0x00000000002c7805 */ /* 0x000fe4000001ff00 */
[----:B------:R-:W-:Y:S02]  /*0340*/  ISETP.GE.U32.AND.EX P0, PT, R5, UR17, PT, P0 ;  /* 0x0000001105007c0c */ /* 0x000fe4000bf06100 */
[----:B------:R-:W-:Y:S02]  /*0350*/  CS2R R42, SRZ ;  /* 0x00000000002a7805 */ /* 0x000fe4000001ff00 */
[----:B------:R-:W-:Y:S02]  /*0360*/  ISETP.GE.U32.AND.EX P2, PT, R11, UR17, PT, P2 ;  /* 0x000000110b007c0c */ /* 0x000fe4000bf46120 */
[----:B------:R-:W-:Y:S02]  /*0370*/  CS2R R40, SRZ ;  /* 0x0000000000287805 */ /* 0x000fe4000001ff00 */
[----:B------:R-:W-:Y:S01]  /*0380*/  ISETP.GE.U32.AND.EX P1, PT, R7, UR17, PT, P1 ;  /* 0x0000001107007c0c */ /* 0x000fe2000bf26110 */
[----:B------:R-:W-:Y:S01]  /*0390*/  USHF.R.U32.HI UR11, URZ, 0x1c, UR13 ;  /* 0x0000001cff0b7899 */ /* 0x000fe2000801160d */
[----:B------:R-:W-:-:S02]  /*03a0*/  ISETP.GE.U32.AND P3, PT, R0, UR16, PT ;  /* 0x0000001000007c0c */ /* 0x000fc4000bf66070 */
[----:B------:R-:W-:Y:S02]  /*03b0*/  CS2R R30, SRZ ;  /* 0x00000000001e7805 */ /* 0x000fe4000001ff00 */
[----:B------:R-:W-:Y:S02]  /*03c0*/  CS2R R28, SRZ ;  /* 0x00000000001c7805 */ /* 0x000fe4000001ff00 */
[----:B------:R-:W-:Y:S02]  /*03d0*/  CS2R R26, SRZ ;  /* 0x00000000001a7805 */ /* 0x000fe4000001ff00 */
[----:B------:R-:W-:Y:S02]  /*03e0*/  ISETP.GE.U32.AND.EX P3, PT, R3, UR17, PT, P3 ;  /* 0x0000001103007c0c */ /* 0x000fe4000bf66130 */
[----:B------:R-:W-:Y:S02]  /*03f0*/  CS2R R24, SRZ ;  /* 0x0000000000187805 */ /* 0x000fe4000001ff00 */
[C---:B------:R-:W-:Y:S01]  /*0400*/  SHF.L.U64.HI R3, R0.reuse, 0x4, R3 ;  /* 0x0000000400037819 */ /* 0x040fe20000010203 */
[----:B------:R-:W-:Y:S01]  /*0410*/  IMAD.SHL.U32 R0, R0, 0x10, RZ ;  /* 0x0000001000007824 */ /* 0x000fe200078e00ff */
[----:B------:R-:W-:Y:S01]  /*0420*/  @!P0 LEA R4, P4, R2, UR6, 0x4 ;  /* 0x0000000602048c11 */ /* 0x000fe2000f8820ff */
[----:B------:R-:W0:Y:S01]  /*0430*/  LDCU.128 UR20, c[0x0][0xfd0] ;  /* 0x0001fa00ff1477ac */ /* 0x000e220008000c00 */
[----:B------:R-:W-:-:S02]  /*0440*/  @!P2 LEA R20, P6, R10, UR6, 0x4 ;  /* 0x000000060a14ac11 */ /* 0x000fc4000f8c20ff */
[----:B------:R-:W-:Y:S02]  /*0450*/  @!P1 LEA R8, P5, R6, UR6, 0x4 ;  /* 0x0000000606089c11 */ /* 0x000fe4000f8a20ff */
[----:B------:R-:W-:Y:S02]  /*0460*/  @!P0 LEA.HI.X R5, R2, UR7, R5, 0x4, P4 ;  /* 0x0000000702058c11 */ /* 0x000fe4000a0f2405 */
[----:B------:R-:W-:Y:S02]  /*0470*/  @!P2 LEA.HI.X R21, R10, UR7, R11, 0x4, P6 ;  /* 0x000000070a15ac11 */ /* 0x000fe4000b0f240b */
[----:B------:R-:W-:Y:S01]  /*0480*/  IADD3 R10, P4, PT, R0, UR8, RZ ;  /* 0x00000008000a7c10 */ /* 0x000fe2000ff9e0ff */
[----:B------:R-:W5:Y:S01]  /*0490*/  @!P0 LDG.E.128 R40, desc[UR14][R4.64] ;  /* 0x0000000e04288981 */ /* 0x000f62000c1e1d00 */
[----:B------:R-:W-:Y:S02]  /*04a0*/  @!P1 LEA.HI.X R9, R6, UR7, R7, 0x4, P5 ;  /* 0x0000000706099c11 */ /* 0x000fe4000a8f2407 */
[----:B------:R-:W-:Y:S01]  /*04b0*/  @!P3 IADD3 R2, P5, PT, R0, UR6, RZ ;  /* 0x000000060002bc10 */ /* 0x000fe2000ffbe0ff */
[----:B------:R-:W5:Y:S01]  /*04c0*/  @!P2 LDG.E.128 R24, desc[UR14][R20.64] ;  /* 0x0000000e1418a981 */ /* 0x000f62000c1e1d00 */
[----:B------:R-:W-:-:S02]  /*04d0*/  IADD3.X R11, PT, PT, R3, UR9, RZ, P4, !PT ;  /* 0x00000009030b7c10 */ /* 0x000fc4000a7fe4ff */
[----:B------:R-:W-:-:S03]  /*04e0*/  @!P3 IADD3.X R3, PT, PT, R3, UR7, RZ, P5, !PT ;  /* 0x000000070303bc10 */ /* 0x000fc6000affe4ff */
[----:B------:R1:W2:Y:S01]  /*04f0*/  @!P3 LDG.E.128 R12, desc[UR14][R10.64] ;  /* 0x0000000e0a0cb981 */ /* 0x0002a2000c1e1d00 */
[----:B------:R-:W-:-:S03]  /*0500*/  IMAD.WIDE.U32 R22, R23, 0x10, R10 ;  /* 0x0000001017167825 */ /* 0x000fc600078e000a */
[----:B------:R-:W0:Y:S01]  /*0510*/  @!P3 LDG.E.128 R16, desc[UR14][R2.64] ;  /* 0x0000000e0210b981 */ /* 0x000e22000c1e1d00 */
[----:B------:R-:W-:-:S03]  /*0520*/  IADD3 R6, P3, PT, R22, UR10, RZ ;  /* 0x0000000a16067c10 */ /* 0x000fc6000ff7e0ff */
[----:B------:R3:W5:Y:S01]  /*0530*/  @!P0 LDG.E.128 R44, desc[UR14][R22.64] ;  /* 0x0000000e162c8981 */ /* 0x000762000c1e1d00 */
[----:B------:R-:W-:Y:S02]  /*0540*/  IADD3.X R7, PT, PT, R23, UR11, RZ, P3, !PT ;  /* 0x0000000b17077c10 */ /* 0x000fe40009ffe4ff */
[----:B-1----:R-:W-:-:S04]  /*0550*/  IADD3 R10, P0, PT, R6, UR10, RZ ;  /* 0x0000000a060a7c10 */ /* 0x002fc8000ff1e0ff */
[----:B------:R-:W-:-:S05]  /*0560*/  IADD3.X R11, PT, PT, R7, UR11, RZ, P0, !PT ;  /* 0x0000000b070b7c10 */ /* 0x000fca00087fe4ff */
[----:B------:R3:W5:Y:S01]  /*0570*/  @!P2 LDG.E.128 R28, desc[UR14][R10.64] ;  /* 0x0000000e0a1ca981 */ /* 0x000762000c1e1d00 */
[----:B------:R-:W-:Y:S02]  /*0580*/  CS2R R38, SRZ ;  /* 0x0000000000267805 */ /* 0x000fe4000001ff00 */
[----:B------:R-:W-:Y:S02]  /*0590*/  CS2R R36, SRZ ;  /* 0x0000000000247805 */ /* 0x000fe4000001ff00 */
[----:B------:R-:W-:Y:S02]  /*05a0*/  CS2R R34, SRZ ;  /* 0x0000000000227805 */ /* 0x000fe4000001ff00 */
[----:B------:R-:W-:Y:S02]  /*05b0*/  CS2R R32, SRZ ;  /* 0x0000000000207805 */ /* 0x000fe4000001ff00 */
        /* <DEDUP_REMOVED lines=9> */
[----:B---3--:R-:W-:Y:S09]  /*0650*/  @!P0 BRA P1, `(.L_x_5359) ;  /* 0x0000000c00508947 */ /* 0x008ff20000800000 */
        /* <DEDUP_REMOVED lines=85> */
.L_x_5361:
[----:B------:R-:W-:Y:S01]  /*0bb0*/  IMAD.MOV.U32 R2, RZ, RZ, 0x0 ;  /* 0x00000000ff027424 */ /* 0x000fe200078e00ff */
[----:B------:R-:W-:Y:S01]  /*0bc0*/  LOP3.LUT P0, RZ, R5, 0x7fffffff, RZ, 0xc0, !PT ;  /* 0x7fffffff05ff7812 */ /* 0x000fe2000780c0ff */
[----:B------:R-:W-:-:S06]  /*0bd0*/  IMAD.MOV.U32 R3, RZ, RZ, 0x7ff00000 ;  /* 0x7ff00000ff037424 */ /* 0x000fcc00078e00ff */
[----:B------:R-:W-:-:S10]  /*0be0*/  DFMA R2, R4, R2, +INF ;  /* 0x7ff000000402742b */ /* 0x000fd40000000002 */
[----:B------:R-:W-:Y:S02]  /*0bf0*/  FSEL R20, R2, RZ, P0 ;  /* 0x000000ff02147208 */ /* 0x000fe40000000000 */
[----:B------:R-:W-:-:S07]  /*0c00*/  FSEL R21, R3, -QNAN , P0 ;  /* 0xfff0000003157808 */ /* 0x000fce0000000000 */
.L_x_5362:
[----:B------:R-:W-:Y:S05]  /*0c10*/  BSYNC.RECONVERGENT B0 ;  /* 0x0000000000007941 */ /* 0x000fea0003800200 */
.L_x_5360:
        /* <DEDUP_REMOVED lines=27> */
[----:B-----5:R-:W-:Y:S05]  /*0dd0*/  CALL.REL.NOINC `($__internal_147_$__cuda_sm20_div_rn_f64_full) ;  /* 0x000004f800a47944 */ /* 0x020fea0003c00000 */
.L_x_5364:
[----:B------:R-:W-:Y:S05]  /*0de0*/  BSYNC.RECONVERGENT B2 ;  /* 0x0000000000027941 */ /* 0x000fea0003800200 */
.L_x_5363:
[----:B------:R-:W-:Y:S01]  /*0df0*/  DMUL R2, R54, R54 ;  /* 0x0000003636027228 */ /* 0x000fe20000000000 */
[----:B------:R-:W-:Y:S01]  /*0e00*/  IMAD.MOV.U32 R4, RZ, RZ, -0x2449a4b7 ;  /* 0xdbb65b49ff047424 */ /* 0x000fe200078e00ff */
[----:B------:R-:W-:Y:S01]  /*0e10*/  UMOV UR10, 0x2a25ff7e ;  /* 0x2a25ff7e000a7882 */ /* 0x000fe20000000000 */
[----:B------:R-:W-:Y:S01]  /*0e20*/  IMAD.MOV.U32 R5, RZ, RZ, 0x3f2d3b63 ;  /* 0x3f2d3b63ff057424 */ /* 0x000fe200078e00ff */
[----:B------:R-:W-:Y:S01]  /*0e30*/  UMOV UR11, 0x3ef53e1d ;  /* 0x3ef53e1d000b7882 */ /* 0x000fe20000000000 */
[----:B------:R-:W-:Y:S01]  /*0e40*/  ISETP.GE.AND P2, PT, R13, RZ, PT ;  /* 0x000000ff0d00720c */ /* 0x000fe20003f46270 */
[----:B------:R-:W-:Y:S01]  /*0e50*/  DSETP.NEU.AND P3, PT, R22, RZ, PT ;  /* 0x000000ff1600722a */ /* 0x000fe20003f6d000 */
[----:B------:R-:W-:Y:S02]  /*0e60*/  @P1 IMAD.MOV.U32 R6, RZ, RZ, 0x54442d18 ;  /* 0x54442d18ff061424 */ /* 0x000fe400078e00ff */
[----:B------:R-:W-:Y:S01]  /*0e70*/  DFMA R4, R2, -UR10, R4 ;  /* 0x8000000a02047c2b */ /* 0x000fe20008000004 */
[----:B------:R-:W-:Y:S01]  /*0e80*/  UMOV UR10, 0x8dde082e ;  /* 0x8dde082e000a7882 */ /* 0x000fe20000000000 */
[----:B------:R-:W-:Y:S01]  /*0e90*/  UMOV UR11, 0x3f531278 ;  /* 0x3f531278000b7882 */ /* 0x000fe20000000000 */
[----:B------:R-:W-:Y:S01]  /*0ea0*/  @P1 PLOP3.LUT P0, PT, P2, PT, PT, 0x80, 0x8 ;  /* 0x000000000008181c */ /* 0x000fe2000170f070 */
[----:B------:R-:W-:-:S04]  /*0eb0*/  @P1 IMAD.MOV.U32 R7, RZ, RZ, 0x3ff921fb ;  /* 0x3ff921fbff071424 */ /* 0x000fc800078e00ff */
[----:B------:R-:W-:Y:S01]  /*0ec0*/  DFMA R4, R2, R4, -UR10 ;  /* 0x8000000a02047e2b */ /* 0x000fe20008000004 */
[----:B------:R-:W-:Y:S01]  /*0ed0*/  UMOV UR10, 0xc8249315 ;  /* 0xc8249315000a7882 */ /* 0x000fe20000000000 */
[----:B------:R-:W-:Y:S01]  /*0ee0*/  UMOV UR11, 0x3f6f9690 ;  /* 0x3f6f9690000b7882 */ /* 0x000fe20000000000 */
[----:B------:R-:W-:-:S05]  /*0ef0*/  @P3 IMAD.MOV.U32 R9, RZ, RZ, 0x4002d97c ;  /* 0x4002d97cff093424 */ /* 0x000fca00078e00ff */
        /* <DEDUP_REMOVED lines=74> */
.L_x_5359:
        /* <DEDUP_REMOVED lines=33> */
[----:B-----5:R-:W-:Y:S05]  /*15b0*/  CALL.REL.NOINC `($__internal_147_$__cuda_sm20_div_rn_f64_full) ;  /* 0x000004f000ac7944 */ /* 0x020fea0003c00000 */
[----:B------:R-:W-:Y:S02]  /*15c0*/  IMAD.MOV.U32 R20, RZ, RZ, R54 ;  /* 0x000000ffff147224 */ /* 0x000fe400078e0036 */
[----:B------:R-:W-:-:S07]  /*15d0*/  IMAD.MOV.U32 R21, RZ, RZ, R55 ;  /* 0x000000ffff157224 */ /* 0x000fce00078e0037 */
.L_x_5368:
[----:B------:R-:W-:Y:S05]  /*15e0*/  BSYNC.RECONVERGENT B2 ;  /* 0x0000000000027941 */ /* 0x000fea0003800200 */
.L_x_5367:
        /* <DEDUP_REMOVED lines=23> */
.L_x_5370:
[----:B------:R-:W-:Y:S05]  /*1760*/  BSYNC.RECONVERGENT B2 ;  /* 0x0000000000027941 */ /* 0x000fea0003800200 */
.L_x_5369:
        /* <DEDUP_REMOVED lines=122> */
.L_x_5372:
[----:B------:R-:W-:Y:S01]  /*1f10*/  IMAD.MOV.U32 R4, RZ, RZ, 0x0 ;  /* 0x00000000ff047424 */ /* 0x000fe200078e00ff */
[----:B------:R-:W-:Y:S01]  /*1f20*/  LOP3.LUT P0, RZ, R3, 0x7fffffff, RZ, 0xc0, !PT ;  /* 0x7fffffff03ff7812 */ /* 0x000fe2000780c0ff */
[----:B------:R-:W-:-:S06]  /*1f30*/  IMAD.MOV.U32 R5, RZ, RZ, 0x7ff00000 ;  /* 0x7ff00000ff057424 */ /* 0x000fcc00078e00ff */
[----:B------:R-:W-:-:S10]  /*1f40*/  DFMA R4, R2, R4, +INF ;  /* 0x7ff000000204742b */ /* 0x000fd40000000004 */
[----:B------:R-:W-:Y:S02]  /*1f50*/  FSEL R22, R4, RZ, P0 ;  /* 0x000000ff04167208 */ /* 0x000fe40000000000 */
[----:B------:R-:W-:-:S07]  /*1f60*/  FSEL R23, R5, -QNAN , P0 ;  /* 0xfff0000005177808 */ /* 0x000fce0000000000 */
.L_x_5373:
[----:B------:R-:W-:Y:S05]  /*1f70*/  BSYNC.RECONVERGENT B0 ;  /* 0x0000000000007941 */ /* 0x000fea0003800200 */
.L_x_5371:
        /* <DEDUP_REMOVED lines=28> */
.L_x_5375:
[----:B------:R-:W-:Y:S05]  /*2140*/  BSYNC.RECONVERGENT B2 ;  /* 0x0000000000027941 */ /* 0x000fea0003800200 */
.L_x_5374:
[----:B------:R-:W-:Y:S01]  /*2150*/  DMUL R2, R54, R54 ;  /* 0x0000003636027228 */ /* 0x000fe20000000000 */
[----:B------:R-:W-:Y:S01]  /*2160*/  IMAD.MOV.U32 R4, RZ, RZ, -0x2449a4b7 ;  /* 0xdbb65b49ff047424 */ /* 0x000fe200078e00ff */
[----:B------:R-:W-:Y:S01]  /*2170*/  UMOV UR10, 0x2a25ff7e ;  /* 0x2a25ff7e000a7882 */ /* 0x000fe20000000000 */
[----:B------:R-:W-:Y:S01]  /*2180*/  IMAD.MOV.U32 R5, RZ, RZ, 0x3f2d3b63 ;  /* 0x3f2d3b63ff057424 */ /* 0x000fe200078e00ff */
[----:B------:R-:W-:Y:S01]  /*2190*/  UMOV UR11, 0x3ef53e1d ;  /* 0x3ef53e1d000b7882 */ /* 0x000fe20000000000 */
[----:B------:R-:W-:Y:S01]  /*21a0*/  ISETP.GE.AND P2, PT, R13, RZ, PT ;  /* 0x000000ff0d00720c */ /* 0x000fe20003f46270 */
[----:B------:R-:W-:Y:S01]  /*21b0*/  DSETP.NEU.AND P3, PT, R20, RZ, PT ;  /* 0x000000ff1400722a */ /* 0x000fe20003f6d000 */
[----:B------:R-:W-:Y:S01]  /*21c0*/  @!P1 IMAD.MOV.U32 R6, RZ, RZ, 0x54442d18 ;  /* 0x54442d18ff069424 */ /* 0x000fe200078e00ff */
[----:B------:R-:W-:Y:S01]  /*21d0*/  DADD R20, R22, 1 ;  /* 0x3ff0000016147429 */ /* 0x000fe20000000000 */
[----:B------:R-:W-:Y:S01]  /*21e0*/  @!P1 PLOP3.LUT P0, PT, P2, PT, PT, 0x80, 0x8 ;  /* 0x000000000008981c */ /* 0x000fe2000170f070 */
[----:B------:R-:W-:Y:S01]  /*21f0*/  DFMA R4, R2, -UR10, R4 ;  /* 0x8000000a02047c2b */ /* 0x000fe20008000004 */
[----:B------:R-:W-:Y:S01]  /*2200*/  UMOV UR10, 0x8dde082e ;  /* 0x8dde082e000a7882 */ /* 0x000fe20000000000 */
[----:B------:R-:W-:Y:S01]  /*2210*/  UMOV UR11, 0x3f531278 ;  /* 0x3f531278000b7882 */ /* 0x000fe20000000000 */
[----:B------:R-:W-:-:S05]  /*2220*/  @!P1 IMAD.MOV.U32 R7, RZ, RZ, 0x3ff921fb ;  /* 0x3ff921fbff079424 */ /* 0x000fca00078e00ff */
        /* <DEDUP_REMOVED lines=78> */
.L_x_5366:
        /* <DEDUP_REMOVED lines=94> */
.L_x_5377:
        /* <DEDUP_REMOVED lines=29> */
.L_x_5381:
[----:B------:R-:W-:Y:S05]  /*2ec0*/  BSYNC.RECONVERGENT B3 ;  /* 0x0000000000037941 */ /* 0x000fea0003800200 */
.L_x_5380:
        /* <DEDUP_REMOVED lines=30> */
.L_x_5379:
        /* <DEDUP_REMOVED lines=77> */
.L_x_5383:
[----:B------:R-:W-:Y:S01]  /*3580*/  IMAD.MOV.U32 R2, RZ, RZ, 0x0 ;  /* 0x00000000ff027424 */ /* 0x000fe200078e00ff */
[----:B------:R-:W-:Y:S01]  /*3590*/  LOP3.LUT P0, RZ, R5, 0x7fffffff, RZ, 0xc0, !PT ;  /* 0x7fffffff05ff7812 */ /* 0x000fe2000780c0ff */
[----:B------:R-:W-:-:S06]  /*35a0*/  IMAD.MOV.U32 R3, RZ, RZ, 0x7ff00000 ;  /* 0x7ff00000ff037424 */ /* 0x000fcc00078e00ff */
[----:B------:R-:W-:-:S10]  /*35b0*/  DFMA R2, R4, R2, +INF ;  /* 0x7ff000000402742b */ /* 0x000fd40000000002 */
[----:B------:R-:W-:Y:S02]  /*35c0*/  FSEL R20, R2, RZ, P0 ;  /* 0x000000ff02147208 */ /* 0x000fe40000000000 */
[----:B------:R-:W-:-:S07]  /*35d0*/  FSEL R21, R3, -QNAN , P0 ;  /* 0xfff0000003157808 */ /* 0x000fce0000000000 */
.L_x_5382:
[----:B------:R-:W-:Y:S05]  /*35e0*/  BSYNC.RECONVERGENT B2 ;  /* 0x0000000000027941 */ /* 0x000fea0003800200 */
.L_x_5378:
        /* <DEDUP_REMOVED lines=92> */
.L_x_5376:
        /* <DEDUP_REMOVED lines=143> */
.L_x_5386:
[----:B------:R-:W-:Y:S01]  /*44a0*/  IMAD.MOV.U32 R8, RZ, RZ, 0x0 ;  /* 0x00000000ff087424 */ /* 0x000fe200078e00ff */
[----:B------:R-:W-:Y:S01]  /*44b0*/  LOP3.LUT P0, RZ, R7, 0x7fffffff, RZ, 0xc0, !PT ;  /* 0x7fffffff07ff7812 */ /* 0x000fe2000780c0ff */
[----:B------:R-:W-:-:S06]  /*44c0*/  IMAD.MOV.U32 R9, RZ, RZ, 0x7ff00000 ;  /* 0x7ff00000ff097424 */ /* 0x000fcc00078e00ff */
[----:B------:R-:W-:-:S10]  /*44d0*/  DFMA R8, R6, R8, +INF ;  /* 0x7ff000000608742b */ /* 0x000fd40000000008 */
[----:B------:R-:W-:Y:S02]  /*44e0*/  FSEL R20, R8, RZ, P0 ;  /* 0x000000ff08147208 */ /* 0x000fe40000000000 */
[----:B------:R-:W-:-:S07]  /*44f0*/  FSEL R21, R9, -QNAN , P0 ;  /* 0xfff0000009157808 */ /* 0x000fce0000000000 */
.L_x_5387:
[----:B------:R-:W-:Y:S05]  /*4500*/  BSYNC.RECONVERGENT B0 ;  /* 0x0000000000007941 */ /* 0x000fea0003800200 */
.L_x_5385:
[----:B------:R-:W0:Y:S01]  /*4510*/  MUFU.RCP64H R7, R5 ;  /* 0x0000000500077308 */ /* 0x000e220000001800 */
[----:B------:R-:W-:Y:S01]  /*4520*/  IMAD.MOV.U32 R22, RZ, RZ, R4 ;  /* 0x000000ffff167224 */ /* 0x000fe200078e0004 */
[----:B------:R-:W-:Y:S01]  /*4530*/  FSETP.GEU.AND P2, PT, |R3|, 6.5827683646048100446e-37, PT ;  /* 0x036000000300780b */ /* 0x000fe20003f4e200 */
[----:B------:R-:W-:Y:S01]  /*4540*/  IMAD.MOV.U32 R23, RZ, RZ, R5 ;  /* 0x000000ffff177224 */ /* 0x000fe200078e0005 */
[----:B------:R-:W-:Y:S01]  /*4550*/  BSSY.RECONVERGENT B2, `(.L_x_5388) ;  /* 0x0000011000027945 */ /* 0x000fe20003800200 */
[----:B------:R-:W-:-:S06]  /*4560*/  IMAD.MOV.U32 R6, RZ, RZ, 0x1 ;  /* 0x00000001ff067424 */ /* 0x000fcc00078e00ff */
        /* <DEDUP_REMOVED lines=14> */
[----:B-----5:R-:W-:Y:S05]  /*4650*/  CALL.REL.NOINC `($__internal_147_$__cuda_sm20_div_rn_f64_full) ;  /* 0x000004c000847944 */ /* 0x020fea0003c00000 */
.L_x_5389:
[----:B------:R-:W-:Y:S05]  /*4660*/  BSYNC.RECONVERGENT B2 ;  /* 0x0000000000027941 */ /* 0x000fea0003800200 */
.L_x_5388:
[----:B------:R-:W-:Y:S01]  /*4670*/  DMUL R2, R54, R54 ;  /* 0x0000003636027228 */ /* 0x000fe20000000000 */
[----:B------:R-:W-:Y:S01]  /*4680*/  IMAD.MOV.U32 R4, RZ, RZ, -0x2449a4b7 ;  /* 0xdbb65b49ff047424 */ /* 0x000fe200078e00ff */
[----:B------:R-:W-:Y:S01]  /*4690*/  UMOV UR10, 0x2a25ff7e ;  /* 0x2a25ff7e000a7882 */ /* 0x000fe20000000000 */
[----:B------:R-:W-:Y:S01]  /*46a0*/  IMAD.MOV.U32 R5, RZ, RZ, 0x3f2d3b63 ;  /* 0x3f2d3b63ff057424 */ /* 0x000fe200078e00ff */
[----:B------:R-:W-:Y:S01]  /*46b0*/  UMOV UR11, 0x3ef53e1d ;  /* 0x3ef53e1d000b7882 */ /* 0x000fe20000000000 */
[----:B------:R-:W-:Y:S01]  /*46c0*/  ISETP.GE.AND P2, PT, R13, RZ, PT ;  /* 0x000000ff0d00720c */ /* 0x000fe20003f46270 */
[----:B------:R-:W-:Y:S01]  /*46d0*/  DSETP.NEU.AND P3, PT, R22, RZ, PT ;  /* 0x000000ff1600722a */ /* 0x000fe20003f6d000 */
[----:B------:R-:W-:Y:S02]  /*46e0*/  @!P1 IMAD.MOV.U32 R6, RZ, RZ, 0x54442d18 ;  /* 0x54442d18ff069424 */ /* 0x000fe400078e00ff */
[----:B------:R-:W-:Y:S01]  /*46f0*/  DFMA R4, R2, -UR10, R4 ;  /* 0x8000000a02047c2b */ /* 0x000fe20008000004 */
[----:B------:R-:W-:Y:S01]  /*4700*/  UMOV UR10, 0x8dde082e ;  /* 0x8dde082e000a7882 */ /* 0x000fe20000000000 */
[----:B------:R-:W-:Y:S01]  /*4710*/  UMOV UR11, 0x3f531278 ;  /* 0x3f531278000b7882 */ /* 0x000fe20000000000 */
[----:B------:R-:W-:Y:S01]  /*4720*/  @!P1 PLOP3.LUT P0, PT, P2, PT, PT, 0x80, 0x8 ;  /* 0x000000000008981c */ /* 0x000fe2000170f070 */
[----:B------:R-:W-:-:S04]  /*4730*/  @!P1 IMAD.MOV.U32 R7, RZ, RZ, 0x3ff921fb ;  /* 0x3ff921fbff079424 */ /* 0x000fc800078e00ff */
        /* <DEDUP_REMOVED lines=78> */
.L_x_5384:
        /* <DEDUP_REMOVED lines=8> */
[----:B------:R-:W-:-:S04]  /*4ca0*/  FSETP.GT.FTZ.AND P1, PT, R7, -1.6999999284744262695, PT ;  /* 0xbfd999990700780b */ /* 0x000fc80003f34000 */
[----:B------:R-:W-:-:S13]  /*4cb0*/  PLOP3.LUT P0, PT, P0, P1, PT, 0xf2, 0x2f ;  /* 0x00000000002f781c */ /* 0x000fda0000703e72 */
[----:B------:R-:W-:Y:S05]  /*4cc0*/  @P0 BRA `(.L_x_5392) ;  /* 0x0000000000e40947 */ /* 0x000fea0003800000 */
[C---:B------:R-:W-:Y:S01]  /*4cd0*/  DADD R6, R4.reuse, -1 ;  /* 0xbff0000004067429 */ /* 0x040fe20000000000 */
[----:B------:R-:W-:Y:S01]  /*4ce0*/  BSSY.RECONVERGENT B3, `(.L_x_5393) ;  /* 0x0000019000037945 */ /* 0x000fe20003800200 */
[----:B------:R-:W-:-:S08]  /*4cf0*/  DADD R4, R4, 1 ;  /* 0x3ff0000004047429 */ /* 0x000fd00000000000 */
[----:B------:R-:W-:-:S08]  /*4d00*/  DMUL R4, R6, R4 ;  /* 0x0000000406047228 */ /* 0x000fd00000000000 */
        /* <DEDUP_REMOVED lines=22> */
.L_x_5394:
[----:B------:R-:W-:Y:S05]  /*4e70*/  BSYNC.RECONVERGENT B3 ;  /* 0x0000000000037941 */ /* 0x000fea0003800200 */
.L_x_5393:
        /* <DEDUP_REMOVED lines=30> */
.L_x_5392:
        /* <DEDUP_REMOVED lines=77> */
.L_x_5396:
[----:B------:R-:W-:Y:S01]  /*5530*/  IMAD.MOV.U32 R2, RZ, RZ, 0x0 ;  /* 0x00000000ff027424 */ /* 0x000fe200078e00ff */
[----:B------:R-:W-:Y:S01]  /*5540*/  LOP3.LUT P0, RZ, R5, 0x7fffffff, RZ, 0xc0, !PT ;  /* 0x7fffffff05ff7812 */ /* 0x000fe2000780c0ff */
[----:B------:R-:W-:-:S06]  /*5550*/  IMAD.MOV.U32 R3, RZ, RZ, 0x7ff00000 ;  /* 0x7ff00000ff037424 */ /* 0x000fcc00078e00ff */
[----:B------:R-:W-:-:S10]  /*5560*/  DFMA R2, R4, R2, +INF ;  /* 0x7ff000000402742b */ /* 0x000fd40000000002 */
[----:B------:R-:W-:Y:S02]  /*5570*/  FSEL R22, R2, RZ, P0 ;  /* 0x000000ff02167208 */ /* 0x000fe40000000000 */
[----:B------:R-:W-:-:S07]  /*5580*/  FSEL R23, R3, -QNAN , P0 ;  /* 0xfff0000003177808 */ /* 0x000fce0000000000 */
.L_x_5395:
[----:B------:R-:W-:Y:S05]  /*5590*/  BSYNC.RECONVERGENT B2 ;  /* 0x0000000000027941 */ /* 0x000fea0003800200 */
.L_x_5391:
        /* <DEDUP_REMOVED lines=28> */
.L_x_5398:
[----:B------:R-:W-:Y:S05]  /*5760*/  BSYNC.RECONVERGENT B2 ;  /* 0x0000000000027941 */ /* 0x000fea0003800200 */
.L_x_5397:
        /* <DEDUP_REMOVED lines=8> */
[----:B------:R-:W-:Y:S01]  /*57f0*/  DMUL R20, R22, 0.5 ;  /* 0x3fe0000016147828 */ /* 0x000fe20000000000 */
        /* <DEDUP_REMOVED lines=83> */
.L_x_5390:
[----:B------:R-:W-:Y:S01]  /*5d30*/  DMUL R6, R2, R2 ;  /* 0x0000000202067228 */ /* 0x000fe20000000000 */
[----:B------:R-:W-:Y:S01]  /*5d40*/  UMOV UR10, 0x66666666 ;  /* 0x66666666000a7882 */ /* 0x000fe20000000000 */
[----:B------:R-:W-:-:S06]  /*5d50*/  UMOV UR11, 0x3fe66666 ;  /* 0x3fe66666000b7882 */ /* 0x000fcc0000000000 */
        /* <DEDUP_REMOVED lines=80> */
.L_x_5401:
[----:B------:R-:W-:Y:S01]  /*6260*/  IMAD.MOV.U32 R8, RZ, RZ, 0x0 ;  /* 0x00000000ff087424 */ /* 0x000fe200078e00ff */
[----:B------:R-:W-:Y:S01]  /*6270*/  LOP3.LUT P0, RZ, R7, 0x7fffffff, RZ, 0xc0, !PT ;  /* 0x7fffffff07ff7812 */ /* 0x000fe2000780c0ff */
[----:B------:R-:W-:-:S06]  /*6280*/  IMAD.MOV.U32 R9, RZ, RZ, 0x7ff00000 ;  /* 0x7ff00000ff097424 */ /* 0x000fcc00078e00ff */
[----:B------:R-:W-:-:S10]  /*6290*/  DFMA R8, R6, R8, +INF ;  /* 0x7ff000000608742b */ /* 0x000fd40000000008 */
[----:B------:R-:W-:Y:S02]  /*62a0*/  FSEL R22, R8, RZ, P0 ;  /* 0x000000ff08167208 */ /* 0x000fe40000000000 */
[----:B------:R-:W-:-:S07]  /*62b0*/  FSEL R23, R9, -QNAN , P0 ;  /* 0xfff0000009177808 */ /* 0x000fce0000000000 */
.L_x_5402:
[----:B------:R-:W-:Y:S05]  /*62c0*/  BSYNC.RECONVERGENT B0 ;  /* 0x0000000000007941 */ /* 0x000fea0003800200 */
.L_x_5400:
        /* <DEDUP_REMOVED lines=21> */
.L_x_5404:
[----:B------:R-:W-:Y:S05]  /*6420*/  BSYNC.RECONVERGENT B2 ;  /* 0x0000000000027941 */ /* 0x000fea0003800200 */
.L_x_5403:
        /* <DEDUP_REMOVED lines=92> */
.L_x_5399:
[----:B------:R-:W-:Y:S01]  /*69f0*/  LOP3.LUT R9, R3, 0xfffffff8, RZ, 0xc0, !PT ;  /* 0xfffffff803097812 */ /* 0x000fe200078ec0ff */
[----:B------:R-:W-:Y:S01]  /*6a00*/  IMAD.MOV.U32 R8, RZ, RZ, RZ ;  /* 0x000000ffff087224 */ /* 0x000fe200078e00ff */
[----:B------:R-:W-:Y:S01]  /*6a10*/  LOP3.LUT R7, R5, 0xfffffff8, RZ, 0xc0, !PT ;  /* 0xfffffff805077812 */ /* 0x000fe200078ec0ff */
[----:B------:R-:W-:Y:S01]  /*6a20*/  IMAD.MOV.U32 R6, RZ, RZ, RZ ;  /* 0x000000ffff067224 */ /* 0x000fe200078e00ff */
[----:B------:R-:W-:Y:S01]  /*6a30*/  BSSY.RECONVERGENT B0, `(.L_x_5405) ;  /* 0x0000068000007945 */ /* 0x000fe20003800200 */
[----:B------:R-:W-:Y:S02]  /*6a40*/  IMAD.MOV.U32 R48, RZ, RZ, RZ ;  /* 0x000000ffff307224 */ /* 0x000fe400078e00ff */
[----:B------:R-:W-:Y:S02]  /*6a50*/  DADD R10, -R8, R2 ;  /* 0x00000000080a7229 */ /* 0x000fe40000000102 */
[C---:B------:R-:W-:Y:S01]  /*6a60*/  DADD R4, -R6.reuse, R4 ;  /* 0x0000000006047229 */ /* 0x040fe20000000104 */
[----:B------:R-:W-:Y:S01]  /*6a70*/  IMAD.MOV.U32 R2, RZ, RZ, RZ ;  /* 0x000000ffff027224 */ /* 0x000fe200078e00ff */
[----:B------:R-:W-:-:S02]  /*6a80*/  DADD R20, R6, R6 ;  /* 0x0000000006147229 */ /* 0x000fc40000000006 */
[----:B------:R-:W-:Y:S02]  /*6a90*/  DMUL R50, R6, R6 ;  /* 0x0000000606327228 */ /* 0x000fe40000000000 */
[C---:B------:R-:W-:Y:S02]  /*6aa0*/  DMUL R56, R8.reuse, R8 ;  /* 0x0000000808387228 */ /* 0x040fe40000000000 */
[----:B------:R-:W-:Y:S01]  /*6ab0*/  LOP3.LUT R49, R11, 0xfffffff8, RZ, 0xc0, !PT ;  /* 0xfffffff80b317812 */ /* 0x000fe200078ec0ff */
[----:B------:R-:W-:Y:S01]  /*6ac0*/  DADD R8, R8, R8 ;  /* 0x0000000008087229 */ /* 0x000fe20000000008 */
[----:B------:R-:W-:-:S04]  /*6ad0*/  LOP3.LUT R3, R5, 0xfffffff8, RZ, 0xc0, !PT ;  /* 0xfffffff805037812 */ /* 0x000fc800078ec0ff */
[----:B------:R-:W-:Y:S02]  /*6ae0*/  DADD R22, R10, -R48 ;  /* 0x000000000a167229 */ /* 0x000fe40000000830 */
[--C-:B------:R-:W-:Y:S02]  /*6af0*/  DADD R6, R4, -R2.reuse ;  /* 0x0000000004067229 */ /* 0x100fe40000000802 */
[C---:B------:R-:W-:Y:S02]  /*6b00*/  DMUL R58, R2.reuse, R20 ;  /* 0x00000014023a7228 */ /* 0x040fe40000000000 */
[C---:B------:R-:W-:Y:S02]  /*6b10*/  DMUL R10, R2.reuse, R2 ;  /* 0x00000002020a7228 */ /* 0x040fe40000000000 */
[----:B------:R-:W-:Y:S02]  /*6b20*/  DADD R2, R2, R2 ;  /* 0x0000000002027229 */ /* 0x000fe40000000002 */
[----:B------:R-:W-:-:S02]  /*6b30*/  DADD R54, R48, R48 ;  /* 0x0000000030367229 */ /* 0x000fc40000000030 */
[----:B------:R-:W-:Y:S02]  /*6b40*/  DMUL R52, R48, R8 ;  /* 0x0000000830347228 */ /* 0x000fe40000000000 */
[C---:B------:R-:W-:Y:S02]  /*6b50*/  DMUL R20, R6.reuse, R20 ;  /* 0x0000001406147228 */ /* 0x040fe40000000000 */
[C---:B------:R-:W-:Y:S02]  /*6b60*/  DMUL R4, R6.reuse, R2 ;  /* 0x0000000206047228 */ /* 0x040fe40000000000 */
[----:B------:R-:W-:Y:S02]  /*6b70*/  DMUL R2, R6, R6 ;  /* 0x0000000606027228 */ /* 0x000fe40000000000 */
[C---:B------:R-:W-:Y:S02]  /*6b80*/  DMUL R8, R22.reuse, R8 ;  /* 0x0000000816087228 */ /* 0x040fe40000000000 */
[----:B------:R-:W-:-:S02]  /*6b90*/  DMUL R6, R22, R54 ;  /* 0x0000003616067228 */ /* 0x000fc40000000000 */
[----:B------:R-:W-:Y:S02]  /*6ba0*/  DMUL R48, R48, R48 ;  /* 0x0000003030307228 */ /* 0x000fe40000000000 */
[----:B------:R-:W-:-:S11]  /*6bb0*/  DMUL R22, R22, R22 ;  /* 0x0000001616167228 */ /* 0x000fd60000000000 */
.L_x_5406:
        /* <DEDUP_REMOVED lines=80> */
.L_x_5405:
        /* <DEDUP_REMOVED lines=39> */
.L_x_5410:
[----:B------:R-:W-:Y:S05]  /*7330*/  BSYNC.RECONVERGENT B3 ;  /* 0x0000000000037941 */ /* 0x000fea0003800200 */
.L_x_5409:
        /* <DEDUP_REMOVED lines=30> */
.L_x_5408:
        /* <DEDUP_REMOVED lines=77> */
.L_x_5412:
[----:B------:R-:W-:Y:S01]  /*79f0*/  IMAD.MOV.U32 R4, RZ, RZ, 0x0 ;  /* 0x00000000ff047424 */ /* 0x000fe200078e00ff */
[----:B------:R-:W-:Y:S01]  /*7a00*/  LOP3.LUT P0, RZ, R3, 0x7fffffff, RZ, 0xc0, !PT ;  /* 0x7fffffff03ff7812 */ /* 0x000fe2000780c0ff */
[----:B------:R-:W-:-:S06]  /*7a10*/  IMAD.MOV.U32 R5, RZ, RZ, 0x7ff00000 ;  /* 0x7ff00000ff057424 */ /* 0x000fcc00078e00ff */
[----:B------:R-:W-:-:S10]  /*7a20*/  DFMA R4, R2, R4, +INF ;  /* 0x7ff000000204742b */ /* 0x000fd40000000004 */
[----:B------:R-:W-:Y:S02]  /*7a30*/  FSEL R22, R4, RZ, P0 ;  /* 0x000000ff04167208 */ /* 0x000fe40000000000 */
[----:B------:R-:W-:-:S07]  /*7a40*/  FSEL R23, R5, -QNAN , P0 ;  /* 0xfff0000005177808 */ /* 0x000fce0000000000 */
.L_x_5411:
[----:B------:R-:W-:Y:S05]  /*7a50*/  BSYNC.RECONVERGENT B2 ;  /* 0x0000000000027941 */ /* 0x000fea0003800200 */
.L_x_5407:
        /* <DEDUP_REMOVED lines=28> */
.L_x_5414:
[----:B------:R-:W-:Y:S05]  /*7c20*/  BSYNC.RECONVERGENT B2 ;  /* 0x0000000000027941 */ /* 0x000fea0003800200 */
.L_x_5413:
        /* <DEDUP_REMOVED lines=91> */
.L_x_5365:
[----:B------:R-:W-:Y:S05]  /*81e0*/  BSYNC.RECONVERGENT B1 ;  /* 0x0000000000017941 */ /* 0x000fea0003800200 */
.L_x_5358:
        /* <DEDUP_REMOVED lines=68> */
.L_x_5416:
        /* <DEDUP_REMOVED lines=28> */
[----:B-----5:R-:W-:Y:S05]  /*87f0*/  CALL.REL.NOINC `($_ZN2at6native55_GLOBAL__N__de093ff9_22_ForeachBinaryOpList_cu_a911ec4325multi_tensor_apply_kernelINS1_18TensorListMetadataILi2EEENS1_24BinaryOpListAlphaFunctorIN3c107complexIdEELi2ELi2ELi0EEEJNS1_13power_functorIS8_EES8_EEEvT_T0_DpT1_$__internal_trig_reduction_slowpathd) ;  /* 0x0000048400987944 */ /* 0x020fea0003c00000 */
.L_x_5422:
[----:B------:R-:W-:Y:S05]  /*8800*/  BSYNC.RECONVERGENT B4 ;  /* 0x0000000000047941 */ /* 0x000fea0003800200 */
.L_x_5421:
[----:B------:R-:W-:-:S07]  /*8810*/  VIADD R0, R2, 0x1 ;  /* 0x0000000102007836 */ /* 0x000fce0000000000 */
.L_x_5420:
[----:B------:R-:W-:Y:S05]  /*8820*/  BSYNC.RECONVERGENT B3 ;  /* 0x0000000000037941 */ /* 0x000fea0003800200 */
.L_x_5419:
        /* <DEDUP_REMOVED lines=54> */
[----:B------:R-:W-:-:S07]  /*8b90*/  IMAD.MOV.U32 R0, RZ, RZ, R2 ;  /* 0x000000ffff007224 */ /* 0x000fce00078e0002 */
.L_x_5424:
[----:B------:R-:W-:Y:S05]  /*8ba0*/  BSYNC.RECONVERGENT B3 ;  /* 0x0000000000037941 */ /* 0x000fea0003800200 */
.L_x_5423:
        /* <DEDUP_REMOVED lines=30> */
.L_x_5418:
        /* <DEDUP_REMOVED lines=15> */
.L_x_5425:
        /* <DEDUP_REMOVED lines=64> */
.L_x_5428:
[----:B------:R-:W-:Y:S05]  /*9280*/  BSYNC.RECONVERGENT B0 ;  /* 0x0000000000007941 */ /* 0x000fea0003800200 */
.L_x_5427:
        /* <DEDUP_REMOVED lines=36> */
.L_x_5432:
[----:B------:R-:W-:Y:S05]  /*94d0*/  BSYNC.RECONVERGENT B4 ;  /* 0x0000000000047941 */ /* 0x000fea0003800200 */
.L_x_5431:
[----:B------:R-:W-:-:S07]  /*94e0*/  VIADD R0, R2, 0x1 ;  /* 0x0000000102007836 */ /* 0x000fce0000000000 */
.L_x_5430:
[----:B------:R-:W-:Y:S05]  /*94f0*/  BSYNC.RECONVERGENT B3 ;  /* 0x0000000000037941 */ /* 0x000fea0003800200 */
.L_x_5429:
        /* <DEDUP_REMOVED lines=58> */
.L_x_5434:
[----:B------:R-:W-:Y:S05]  /*98a0*/  BSYNC.RECONVERGENT B3 ;  /* 0x0000000000037941 */ /* 0x000fea0003800200 */
.L_x_5433:
        /* <DEDUP_REMOVED lines=37> */
.L_x_5426:
        /* <DEDUP_REMOVED lines=60> */
.L_x_5436:
[----:B------:R-:W-:Y:S05]  /*9ec0*/  BSYNC.RECONVERGENT B0 ;  /* 0x0000000000007941 */ /* 0x000fea0003800200 */
.L_x_5435:
        /* <DEDUP_REMOVED lines=24> */
.L_x_5440:
[----:B------:R-:W-:Y:S05]  /*a050*/  BSYNC.RECONVERGENT B4 ;  /* 0x0000000000047941 */ /* 0x000fea0003800200 */
.L_x_5439:
[----:B------:R-:W-:-:S07]  /*a060*/  VIADD R0, R2, 0x1 ;  /* 0x0000000102007836 */ /* 0x000fce0000000000 */
.L_x_5438:
[----:B------:R-:W-:Y:S05]  /*a070*/  BSYNC.RECONVERGENT B3 ;  /* 0x0000000000037941 */ /* 0x000fea0003800200 */
.L_x_5437:
        /* <DEDUP_REMOVED lines=54> */
.L_x_5442:
[----:B------:R-:W-:Y:S05]  /*a3e0*/  BSYNC.RECONVERGENT B3 ;  /* 0x0000000000037941 */ /* 0x000fea0003800200 */
.L_x_5441:
        /* <DEDUP_REMOVED lines=31> */
.L_x_5417:
[----:B------:R-:W-:Y:S05]  /*a5e0*/  BSYNC.RECONVERGENT B2 ;  /* 0x0000000000027941 */ /* 0x000fea0003800200 */
.L_x_5415:
        /* <DEDUP_REMOVED lines=140> */
.L_x_5450:
        /* <DEDUP_REMOVED lines=21> */
[----:B------:R-:W-:Y:S05]  /*b000*/  CALL.REL.NOINC `($__internal_147_$__cuda_sm20_div_rn_f64_full) ;  /* 0x0000045800187944 */ /* 0x000fea0003c00000 */
.L_x_5453:
[----:B------:R-:W-:Y:S05]  /*b010*/  BSYNC.RECONVERGENT B3 ;  /* 0x0000000000037941 */ /* 0x000fea0003800200 */
.L_x_5452:
        /* <DEDUP_REMOVED lines=29> */
.L_x_5451:
[----:B------:R-:W-:Y:S05]  /*b1f0*/  BSYNC.RECONVERGENT B2 ;  /* 0x0000000000027941 */ /* 0x000fea0003800200 */
.L_x_5449:
[----:B------:R-:W-:Y:S01]  /*b200*/  DADD R2, -RZ, |R46| ;  /* 0x00000000ff027229 */ /* 0x000fe2000000052e */
[----:B------:R-:W-:Y:S01]  /*b210*/  FSETP.GEU.AND P2, PT, |R19|, 6.5827683646048100446e-37, PT ;  /* 0x036000001300780b */ /* 0x000fe20003f4e200 */
[----:B------:R-:W-:Y:S01]  /*b220*/  DADD R4, -RZ, |R44| ;  /* 0x00000000ff047229 */ /* 0x000fe2000000052c */
[----:B------:R-:W-:Y:S09]  /*b230*/  BSSY.RECONVERGENT B2, `(.L_x_5454) ;  /* 0x0000016000027945 */ /* 0x000ff20003800200 */
[----:B------:R-:W-:-:S02]  /*b240*/  FSEL R15, R3, R5, !P1 ;  /* 0x00000005030f7208 */ /* 0x000fc40004800000 */
[----:B------:R-:W-:Y:S01]  /*b250*/  FSEL R14, R2, R4, !P1 ;  /* 0x00000004020e7208 */ /* 0x000fe20004800000 */
[----:B------:R-:W-:Y:S01]  /*b260*/  IMAD.MOV.U32 R2, RZ, RZ, 0x1 ;  /* 0x00000001ff027424 */ /* 0x000fe200078e00ff */
[----:B------:R-:W0:Y:S05]  /*b270*/  MUFU.RCP64H R3, R15 ;  /* 0x0000000f00037308 */ /* 0x000e2a0000001800 */
        /* <DEDUP_REMOVED lines=17> */
.L_x_5455:
[----:B------:R-:W-:Y:S05]  /*b390*/  BSYNC.RECONVERGENT B2 ;  /* 0x0000000000027941 */ /* 0x000fea0003800200 */
.L_x_5454:
        /* <DEDUP_REMOVED lines=84> */
.L_x_5457:
[----:B------:R-:W-:Y:S02]  /*b8e0*/  FSEL R2, RZ, 3.37028055040000000000e+12, P0 ;  /* 0x54442d18ff027808 */ /* 0x000fe40000000000 */
[----:B------:R-:W-:-:S07]  /*b8f0*/  FSEL R3, RZ, 2.1426990032196044922, P0 ;  /* 0x400921fbff037808 */ /* 0x000fce0000000000 */
.L_x_5458:
[----:B------:R-:W-:Y:S05]  /*b900*/  BSYNC.RECONVERGENT B0 ;  /* 0x0000000000007941 */ /* 0x000fea0003800200 */
.L_x_5456:
[----:B------:R-:W-:Y:S01]  /*b910*/  DADD R44, |R44|, |R46| ;  /* 0x000000002c2c7229 */ /* 0x000fe2000000062e */
[----:B------:R-:W-:Y:S01]  /*b920*/  LOP3.LUT R47, R3, 0x80000000, R47, 0xb8, !PT ;  /* 0x80000000032f7812 */ /* 0x000fe200078eb82f */
[----:B------:R-:W-:-:S06]  /*b930*/  DMUL R14, R16, 0.5 ;  /* 0x3fe00000100e7828 */ /* 0x000fcc0000000000 */
[----:B------:R-:W-:-:S06]  /*b940*/  DSETP.NAN.AND P0, PT, R44, R44, PT ;  /* 0x0000002c2c00722a */ /* 0x000fcc0003f08000 */
[----:B------:R-:W-:Y:S02]  /*b950*/  FSEL R2, R44, R2, P0 ;  /* 0x000000022c027208 */ /* 0x000fe40000000000 */
[----:B------:R-:W-:Y:S01]  /*b960*/  FSEL R3, R45, R47, P0 ;  /* 0x0000002f2d037208 */ /* 0x000fe20000000000 */
[----:B------:R-:W-:Y:S06]  /*b970*/  BRA `(.L_x_5459) ;  /* 0x0000006400e87947 */ /* 0x000fec0003800000 */
.L_x_5448:
        /* <DEDUP_REMOVED lines=101> */
.L_x_5462:
[----:B------:R-:W-:Y:S05]  /*bfd0*/  BSYNC.RECONVERGENT B0 ;  /* 0x0000000000007941 */ /* 0x000fea0003800200 */
.L_x_5461:
[----:B------:R-:W-:Y:S04]  /*bfe0*/  BSSY.RECONVERGENT B2, `(.L_x_5463) ;  /* 0x0000008000027945 */ /* 0x000fe80003800200 */
[----:B------:R-:W-:Y:S05]  /*bff0*/  @P4 BRA P5, `(.L_x_5464) ;  /* 0x0000000000184947 */ /* 0x000fea0002800000 */
[----:B------:R-:W-:Y:S01]  /*c000*/  IMAD.MOV.U32 R2, RZ, RZ, R18 ;  /* 0x000000ffff027224 */ /* 0x000fe200078e0012 */
[----:B------:R-:W-:Y:S01]  /*c010*/  MOV R0, 0xc060 ;  /* 0x0000c06000007802 */ /* 0x000fe20000000f00 */
[----:B------:R-:W-:Y:S02]  /*c020*/  IMAD.MOV.U32 R3, RZ, RZ, R19 ;  /* 0x000000ffff037224 */ /* 0x000fe400078e0013 */
[----:B------:R-:W-:Y:S02]  /*c030*/  IMAD.MOV.U32 R4, RZ, RZ, R16 ;  /* 0x000000ffff047224 */ /* 0x000fe400078e0010 */
[----:B------:R-:W-:-:S07]  /*c040*/  IMAD.MOV.U32 R5, RZ, RZ, R17 ;  /* 0x000000ffff057224 */ /* 0x000fce00078e0011 */
[----:B------:R-:W-:Y:S05]  /*c050*/  CALL.REL.NOINC `($__internal_147_$__cuda_sm20_div_rn_f64_full) ;  /* 0x0000044800047944 */ /* 0x000fea0003c00000 */
.L_x_5464:
[----:B------:R-:W-:Y:S05]  /*c060*/  BSYNC.RECONVERGENT B2 ;  /* 0x0000000000027941 */ /* 0x000fea0003800200 */
.L_x_5463:
        /* <DEDUP_REMOVED lines=84> */
.L_x_5466:
[----:B------:R-:W-:Y:S02]  /*c5b0*/  FSEL R2, RZ, 3.37028055040000000000e+12, P0 ;  /* 0x54442d18ff027808 */ /* 0x000fe40000000000 */
[----:B------:R-:W-:-:S07]  /*c5c0*/  FSEL R3, RZ, 2.1426990032196044922, P0 ;  /* 0x400921fbff037808 */ /* 0x000fce0000000000 */
.L_x_5467:
[----:B------:R-:W-:Y:S05]  /*c5d0*/  BSYNC.RECONVERGENT B0 ;  /* 0x0000000000007941 */ /* 0x000fea0003800200 */
.L_x_5465:
[----:B------:R-:W-:Y:S01]  /*c5e0*/  DADD R44, |R44|, |R46| ;  /* 0x000000002c2c7229 */ /* 0x000fe2000000062e */
[----:B------:R-:W-:Y:S01]  /*c5f0*/  LOP3.LUT R47, R3, 0x80000000, R47, 0xb8, !PT ;  /* 0x80000000032f7812 */ /* 0x000fe200078eb82f */
[----:B------:R-:W-:-:S06]  /*c600*/  DMUL R14, R14, 0.5 ;  /* 0x3fe000000e0e7828 */ /* 0x000fcc0000000000 */
[----:B------:R-:W-:-:S06]  /*c610*/  DSETP.NAN.AND P0, PT, R44, R44, PT ;  /* 0x0000002c2c00722a */ /* 0x000fcc0003f08000 */
[----:B------:R-:W-:Y:S02]  /*c620*/  FSEL R2, R44, R2, P0 ;  /* 0x000000022c027208 */ /* 0x000fe40000000000 */
[----:B------:R-:W-:Y:S01]  /*c630*/  FSEL R3, R45, R47, P0 ;  /* 0x0000002f2d037208 */ /* 0x000fe20000000000 */
[----:B------:R-:W-:Y:S06]  /*c640*/  BRA `(.L_x_5459) ;  /* 0x0000005800b47947 */ /* 0x000fec0003800000 */
.L_x_5460:
        /* <DEDUP_REMOVED lines=32> */
.L_x_5469:
        /* <DEDUP_REMOVED lines=76> */
.L_x_5468:
        /* <DEDUP_REMOVED lines=101> */
.L_x_5471:
        /* <DEDUP_REMOVED lines=22> */
.L_x_5474:
[----:B------:R-:W-:Y:S05]  /*d4c0*/  BSYNC.RECONVERGENT B3 ;  /* 0x0000000000037941 */ /* 0x000fea0003800200 */
.L_x_5473:
        /* <DEDUP_REMOVED lines=29> */
.L_x_5472:
[----:B------:R-:W-:Y:S05]  /*d6a0*/  BSYNC.RECONVERGENT B2 ;  /* 0x0000000000027941 */ /* 0x000fea0003800200 */
.L_x_5470:
        /* <DEDUP_REMOVED lines=27> */
.L_x_5476:
[----:B------:R-:W-:Y:S05]  /*d860*/  BSYNC.RECONVERGENT B2 ;  /* 0x0000000000027941 */ /* 0x000fea0003800200 */
.L_x_5475:
        /* <DEDUP_REMOVED lines=84> */
.L_x_5478:
[----:B------:R-:W-:Y:S02]  /*ddb0*/  FSEL R2, RZ, 3.37028055040000000000e+12, P0 ;  /* 0x54442d18ff027808 */ /* 0x000fe40000000000 */
[----:B------:R-:W-:-:S07]  /*ddc0*/  FSEL R3, RZ, 2.1426990032196044922, P0 ;  /* 0x400921fbff037808 */ /* 0x000fce0000000000 */
.L_x_5479:
[----:B------:R-:W-:Y:S05]  /*ddd0*/  BSYNC.RECONVERGENT B0 ;  /* 0x0000000000007941 */ /* 0x000fea0003800200 */
.L_x_5477:
[----:B------:R-:W-:Y:S01]  /*dde0*/  DADD R44, |R44|, |R46| ;  /* 0x000000002c2c7229 */ /* 0x000fe2000000062e */
[----:B------:R-:W-:Y:S01]  /*ddf0*/  LOP3.LUT R47, R3, 0x80000000, R47, 0xb8, !PT ;  /* 0x80000000032f7812 */ /* 0x000fe200078eb82f */
[----:B------:R-:W-:-:S06]  /*de00*/  DMUL R14, R16, 0.5 ;  /* 0x3fe00000100e7828 */ /* 0x000fcc0000000000 */
[----:B------:R-:W-:-:S06]  /*de10*/  DSETP.NAN.AND P0, PT, R44, R44, PT ;  /* 0x0000002c2c00722a */ /* 0x000fcc0003f08000 */
[----:B------:R-:W-:Y:S02]  /*de20*/  FSEL R2, R44, R2, P0 ;  /* 0x000000022c027208 */ /* 0x000fe40000000000 */
[----:B------:R-:W-:Y:S01]  /*de30*/  FSEL R3, R45, R47, P0 ;  /* 0x0000002f2d037208 */ /* 0x000fe20000000000 */
[----:B------:R-:W-:Y:S06]  /*de40*/  BRA `(.L_x_5459) ;  /* 0x0000004000b47947 */ /* 0x000fec0003800000 */
.L_x_5447:
        /* <DEDUP_REMOVED lines=137> */
.L_x_5481:
[----:B------:R-:W-:Y:S05]  /*e6e0*/  BSYNC.RECONVERGENT B0 ;  /* 0x0000000000007941 */ /* 0x000fea0003800200 */
.L_x_5480:
        /* <DEDUP_REMOVED lines=8> */
.L_x_5483:
[----:B------:R-:W-:Y:S05]  /*e770*/  BSYNC.RECONVERGENT B2 ;  /* 0x0000000000027941 */ /* 0x000fea0003800200 */
.L_x_5482:
        /* <DEDUP_REMOVED lines=84> */
.L_x_5485:
[----:B------:R-:W-:Y:S02]  /*ecc0*/  FSEL R2, RZ, 3.37028055040000000000e+12, P0 ;  /* 0x54442d18ff027808 */ /* 0x000fe40000000000 */
[----:B------:R-:W-:-:S07]  /*ecd0*/  FSEL R3, RZ, 2.1426990032196044922, P0 ;  /* 0x400921fbff037808 */ /* 0x000fce0000000000 */
.L_x_5486:
[----:B------:R-:W-:Y:S05]  /*ece0*/  BSYNC.RECONVERGENT B0 ;  /* 0x0000000000007941 */ /* 0x000fea0003800200 */
.L_x_5484:
[----:B------:R-:W-:Y:S01]  /*ecf0*/  DADD R44, |R44|, |R46| ;  /* 0x000000002c2c7229 */ /* 0x000fe2000000062e */
[----:B------:R-:W-:-:S07]  /*ed00*/  LOP3.LUT R47, R3, 0x80000000, R47, 0xb8, !PT ;  /* 0x80000000032f7812 */ /* 0x000fce00078eb82f */
[----:B------:R-:W-:-:S06]  /*ed10*/  DSETP.NAN.AND P0, PT, R44, R44, PT ;  /* 0x0000002c2c00722a */ /* 0x000fcc0003f08000 */
[----:B------:R-:W-:Y:S02]  /*ed20*/  FSEL R2, R44, R2, P0 ;  /* 0x000000022c027208 */ /* 0x000fe40000000000 */
[----:B------:R-:W-:Y:S01]  /*ed30*/  FSEL R3, R45, R47, P0 ;  /* 0x0000002f2d037208 */ /* 0x000fe20000000000 */
[----:B------:R-:W-:Y:S06]  /*ed40*/  BRA `(.L_x_5459) ;  /* 0x0000003000f47947 */ /* 0x000fec0003800000 */
.L_x_5446:
        /* <DEDUP_REMOVED lines=94> */
.L_x_5489:
        /* <DEDUP_REMOVED lines=22> */
.L_x_5492:
[----:B------:R-:W-:Y:S05]  /*f490*/  BSYNC.RECONVERGENT B3 ;  /* 0x0000000000037941 */ /* 0x000fea0003800200 */
.L_x_5491:
        /* <DEDUP_REMOVED lines=29> */
.L_x_5490:
[----:B------:R-:W-:Y:S05]  /*f670*/  BSYNC.RECONVERGENT B2 ;  /* 0x0000000000027941 */ /* 0x000fea0003800200 */
.L_x_5488:
        /* <DEDUP_REMOVED lines=10> */
[----:B------:R-:W-:Y:S01]  /*f720*/  @P1 PLOP3.LUT P0, PT, P2, PT, PT, 0x80, 0x8 ;  /* 0x000000000008181c */ /* 0x000fe2000170f070 */
        /* <DEDUP_REMOVED lines=60> */
[----:B------:R-:W-:Y:S02]  /*faf0*/  @!P1 FSEL R6, R18, R6, !P0 ;  /* 0x0000000612069208 */ /* 0x000fe40004000000 */
[----:B------:R-:W-:Y:S02]  /*fb00*/  @!P1 FSEL R7, R19, R7, !P0 ;  /* 0x0000000713079208 */ /* 0x000fe40004000000 */
[----:B------:R-:W-:-:S04]  /*fb10*/  FSEL R11, R0, 3.37028055040000000000e+12, !P0 ;  /* 0x54442d18000b7808 */ /* 0x000fc80004000000 */
[----:B------:R-:W-:Y:S01]  /*fb20*/  @!P1 DADD R4, R6, R8 ;  /* 0x0000000006049229 */ /* 0x000fe20000000008 */
[----:B------:R-:W-:Y:S01]  /*fb30*/  IMAD.MOV.U32 R8, RZ, RZ, 0x4002d97c ;  /* 0x4002d97cff087424 */ /* 0x000fe200078e00ff */
[C-C-:B------:R-:W-:Y:S02]  /*fb40*/  DADD R6, |R44|.reuse, |R46|.reuse ;  /* 0x000000002c067229 */ /* 0x140fe4000000062e */
[----:B------:R-:W-:Y:S02]  /*fb50*/  DSETP.NEU.AND P1, PT, |R44|, |R46|, PT ;  /* 0x4000002e2c00722a */ /* 0x000fe40003f2d200 */
        /* <DEDUP_REMOVED lines=8> */
.L_x_5487:
        /* <DEDUP_REMOVED lines=88> */
.L_x_5445:
        /* <DEDUP_REMOVED lines=22> */
[----:B------:R-:W-:Y:S05]  /*102c0*/  CALL.REL.NOINC `($__internal_147_$__cuda_sm20_div_rn_f64_full) ;  /* 0x0000040400687944 */ /* 0x000fea0003c00000 */
[----:B------:R-:W-:Y:S02]  /*102d0*/  IMAD.MOV.U32 R14, RZ, RZ, R54 ;  /* 0x000000ffff0e7224 */ /* 0x000fe400078e0036 */
[----:B------:R-:W-:-:S07]  /*102e0*/  IMAD.MOV.U32 R15, RZ, RZ, R55 ;  /* 0x000000ffff0f7224 */ /* 0x000fce00078e0037 */
.L_x_5494:
[----:B------:R-:W-:Y:S05]  /*102f0*/  BSYNC.RECONVERGENT B2 ;  /* 0x0000000000027941 */ /* 0x000fea0003800200 */
.L_x_5493:
        /* <DEDUP_REMOVED lines=23> */
.L_x_5496:
[----:B------:R-:W-:Y:S05]  /*10470*/  BSYNC.RECONVERGENT B2 ;  /* 0x0000000000027941 */ /* 0x000fea0003800200 */
.L_x_5495:
        /* <DEDUP_REMOVED lines=10> */
[----:B------:R-:W-:Y:S01]  /*10520*/  BSSY.RECONVERGENT B0, `(.L_x_5497) ;  /* 0x0000085000007945 */ /* 0x000fe20003800200 */
        /* <DEDUP_REMOVED lines=8> */
[----:B------:R-:W-:Y:S02]  /*105b0*/  SEL R3, R55, R15, P0 ;  /* 0x0000000f37037207 */ /* 0x000fe40000000000 */
[----:B------:R-:W-:Y:S02]  /*105c0*/  LOP3.LUT R5, R0, 0x7fd00000, RZ, 0x3c, !PT ;  /* 0x7fd0000000057812 */ /* 0x000fe400078e3cff */
[----:B------:R-:W-:Y:S01]  /*105d0*/  SEL R48, R14, R54, P2 ;  /* 0x000000360e307207 */ /* 0x000fe20001000000 */
[----:B------:R-:W-:Y:S01]  /*105e0*/  DADD R14, -RZ, |R46| ;  /* 0x00000000ff0e7229 */ /* 0x000fe2000000052e */
[----:B------:R-:W-:Y:S02]  /*105f0*/  ISETP.GE.U32.AND P3, PT, R3, 0x7ff00000, PT ;  /* 0x7ff000000300780c */ /* 0x000fe40003f66070 */
[----:B------:R-:W-:-:S02]  /*10600*/  DMUL R6, R4, R2 ;  /* 0x0000000204067228 */ /* 0x000fc40000000000 */
[----:B------:R-:W-:-:S05]  /*10610*/  DMUL R4, R4, R48 ;  /* 0x0000003004047228 */ /* 0x000fca0000000000 */
[----:B------:R-:W-:Y:S01]  /*10620*/  FSEL R15, R15, R43, !P1 ;  /* 0x0000002b0f0f7208 */ /* 0x000fe20004800000 */
[----:B------:R-:W-:Y:S01]  /*10630*/  DMUL R6, R6, R6 ;  /* 0x0000000606067228 */ /* 0x000fe20000000000 */
[----:B------:R-:W-:Y:S01]  /*10640*/  FSEL R14, R14, R42, !P1 ;  /* 0x0000002a0e0e7208 */ /* 0x000fe20004800000 */
[----:B------:R-:W-:Y:S01]  /*10650*/  IMAD.MOV.U32 R42, RZ, RZ, 0x1 ;  /* 0x00000001ff2a7424 */ /* 0x000fe200078e00ff */
[----:B------:R-:W-:Y:S05]  /*10660*/  MUFU.RCP64H R43, R15 ;  /* 0x0000000f002b7308 */ /* 0x000fea0000001800 */
        /* <DEDUP_REMOVED lines=29> */
[----:B------:R-:W-:-:S08]  /*10840*/  DFMA R8, R6, R8, R6 ;  /* 0x000000080608722b */ /* 0x000fd00000000006 */
[----:B------:R-:W-:Y:S01]  /*10850*/  @!P0 IMAD.MOV.U32 R3, RZ, RZ, R5 ;  /* 0x000000ffff038224 */ /* 0x000fe200078e0005 */
        /* <DEDUP_REMOVED lines=81> */
.L_x_5498:
[----:B------:R-:W-:Y:S05]  /*10d70*/  BSYNC.RECONVERGENT B0 ;  /* 0x0000000000007941 */ /* 0x000fea0003800200 */
.L_x_5497:
        /* <DEDUP_REMOVED lines=8> */
.L_x_5500:
[----:B------:R-:W-:Y:S05]  /*10e00*/  BSYNC.RECONVERGENT B2 ;  /* 0x0000000000027941 */ /* 0x000fea0003800200 */
.L_x_5499:
        /* <DEDUP_REMOVED lines=84> */
.L_x_5502:
[----:B------:R-:W-:Y:S02]  /*11350*/  FSEL R2, RZ, 3.37028055040000000000e+12, P0 ;  /* 0x54442d18ff027808 */ /* 0x000fe40000000000 */
[----:B------:R-:W-:-:S07]  /*11360*/  FSEL R3, RZ, 2.1426990032196044922, P0 ;  /* 0x400921fbff037808 */ /* 0x000fce0000000000 */
.L_x_5503:
[----:B------:R-:W-:Y:S05]  /*11370*/  BSYNC.RECONVERGENT B0 ;  /* 0x0000000000007941 */ /* 0x000fea0003800200 */
.L_x_5501:
[----:B------:R-:W-:Y:S01]  /*11380*/  DADD R44, |R44|, |R46| ;  /* 0x000000002c2c7229 */ /* 0x000fe2000000062e */
[----:B------:R-:W-:Y:S01]  /*11390*/  LOP3.LUT R47, R3, 0x80000000, R47, 0xb8, !PT ;  /* 0x80000000032f7812 */ /* 0x000fe200078eb82f */
[----:B------:R-:W-:-:S06]  /*113a0*/  DADD R14, R16, 1 ;  /* 0x3ff00000100e7429 */ /* 0x000fcc0000000000 */
[----:B------:R-:W-:-:S06]  /*113b0*/  DSETP.NAN.AND P0, PT, R44, R44, PT ;  /* 0x0000002c2c00722a */ /* 0x000fcc0003f08000 */
[----:B------:R-:W-:Y:S02]  /*113c0*/  FSEL R2, R44, R2, P0 ;  /* 0x000000022c027208 */ /* 0x000fe40000000000 */
[----:B------:R-:W-:Y:S01]  /*113d0*/  FSEL R3, R45, R47, P0 ;  /* 0x0000002f2d037208 */ /* 0x000fe20000000000 */
[----:B------:R-:W-:Y:S06]  /*113e0*/  BRA `(.L_x_5459) ;  /* 0x0000000c004c7947 */ /* 0x000fec0003800000 */
.L_x_5444:
        /* <DEDUP_REMOVED lines=111> */
.L_x_5505:
[----:B------:R-:W-:Y:S05]  /*11ae0*/  BSYNC.RECONVERGENT B0 ;  /* 0x0000000000007941 */ /* 0x000fea0003800200 */
.L_x_5504:
[----:B------:R-:W-:Y:S04]  /*11af0*/  BSSY.RECONVERGENT B2, `(.L_x_5506) ;  /* 0x0000006000027945 */ /* 0x000fe80003800200 */
[----:B------:R-:W-:Y:S05]  /*11b00*/  @P4 BRA P5, `(.L_x_5507) ;  /* 0x0000000000104947 */ /* 0x000fea0002800000 */
[----:B------:R-:W-:Y:S01]  /*11b10*/  IMAD.MOV.U32 R4, RZ, RZ, R16 ;  /* 0x000000ffff047224 */ /* 0x000fe200078e0010 */
[----:B------:R-:W-:Y:S01]  /*11b20*/  MOV R0, 0x11b50 ;  /* 0x00011b5000007802 */ /* 0x000fe20000000f00 */
[----:B------:R-:W-:-:S07]  /*11b30*/  IMAD.MOV.U32 R5, RZ, RZ, R17 ;  /* 0x000000ffff057224 */ /* 0x000fce00078e0011 */
[----:B------:R-:W-:Y:S05]  /*11b40*/  CALL.REL.NOINC `($__internal_147_$__cuda_sm20_div_rn_f64_full) ;  /* 0x000003ec00487944 */ /* 0x000fea0003c00000 */
.L_x_5507:
[----:B------:R-:W-:Y:S05]  /*11b50*/  BSYNC.RECONVERGENT B2 ;  /* 0x0000000000027941 */ /* 0x000fea0003800200 */
.L_x_5506:
        /* <DEDUP_REMOVED lines=84> */
.L_x_5509:
[----:B------:R-:W-:Y:S02]  /*120a0*/  FSEL R2, RZ, 3.37028055040000000000e+12, P0 ;  /* 0x54442d18ff027808 */ /* 0x000fe40000000000 */
[----:B------:R-:W-:-:S07]  /*120b0*/  FSEL R3, RZ, 2.1426990032196044922, P0 ;  /* 0x400921fbff037808 */ /* 0x000fce0000000000 */
.L_x_5510:
[----:B------:R-:W-:Y:S05]  /*120c0*/  BSYNC.RECONVERGENT B0 ;  /* 0x0000000000007941 */ /* 0x000fea0003800200 */
.L_x_5508:
[----:B------:R-:W-:Y:S01]  /*120d0*/  DADD R44, |R44|, |R46| ;  /* 0x000000002c2c7229 */ /* 0x000fe2000000062e */
[----:B------:R-:W-:-:S07]  /*120e0*/  LOP3.LUT R47, R3, 0x80000000, R47, 0xb8, !PT ;  /* 0x80000000032f7812 */ /* 0x000fce00078eb82f */
[----:B------:R-:W-:-:S06]  /*120f0*/  DSETP.NAN.AND P0, PT, R44, R44, PT ;  /* 0x0000002c2c00722a */ /* 0x000fcc0003f08000 */
[----:B------:R-:W-:Y:S02]  /*12100*/  FSEL R2, R44, R2, P0 ;  /* 0x000000022c027208 */ /* 0x000fe40000000000 */
[----:B------:R-:W-:-:S07]  /*12110*/  FSEL R3, R45, R47, P0 ;  /* 0x0000002f2d037208 */ /* 0x000fce0000000000 */
.L_x_5459:
[----:B------:R-:W-:Y:S05]  /*12120*/  BSYNC.RECONVERGENT B1 ;  /* 0x0000000000017941 */ /* 0x000fea0003800200 */
.L_x_5443:
        /* <DEDUP_REMOVED lines=75> */
.L_x_5517:
[----:B------:R-:W-:Y:S05]  /*125e0*/  BSYNC.RECONVERGENT B0 ;  /* 0x0000000000007941 */ /* 0x000fea0003800200 */
.L_x_5516:
        /* <DEDUP_REMOVED lines=22> */
[----:B------:R-:W-:Y:S05]  /*12750*/  CALL.REL.NOINC `($_ZN2at6native55_GLOBAL__N__de093ff9_22_ForeachBinaryOpList_cu_a911ec4325multi_tensor_apply_kernelINS1_18TensorListMetadataILi2EEENS1_24BinaryOpListAlphaFunctorIN3c107complexIdEELi2ELi2ELi0EEEJNS1_13power_functorIS8_EES8_EEEvT_T0_DpT1_$__internal_trig_reduction_slowpathd) ;  /* 0x000003e400c07944 */ /* 0x000fea0003c00000 */
.L_x_5521:
[----:B------:R-:W-:Y:S05]  /*12760*/  BSYNC.RECONVERGENT B4 ;  /* 0x0000000000047941 */ /* 0x000fea0003800200 */
.L_x_5520:
[----:B------:R-:W-:Y:S01]  /*12770*/  VIADD R0, R2, 0x1 ;  /* 0x0000000102007836 */ /* 0x000fe20000000000 */
[----:B------:R-:W-:Y:S06]  /*12780*/  BRA `(.L_x_5522) ;  /* 0x0000000000087947 */ /* 0x000fec0003800000 */
.L_x_5519:
[----:B------:R-:W-:Y:S01]  /*12790*/  DMUL R6, RZ, R42 ;  /* 0x0000002aff067228 */ /* 0x000fe20000000000 */
[----:B------:R-:W-:-:S10]  /*127a0*/  IMAD.MOV.U32 R0, RZ, RZ, 0x1 ;  /* 0x00000001ff007424 */ /* 0x000fd400078e00ff */
.L_x_5522:
[----:B------:R-:W-:Y:S05]  /*127b0*/  BSYNC.RECONVERGENT B3 ;  /* 0x0000000000037941 */ /* 0x000fea0003800200 */
.L_x_5518:
        /* <DEDUP_REMOVED lines=52> */
[----:B------:R-:W-:Y:S01]  /*12b00*/  IMAD.MOV.U32 R0, RZ, RZ, R2 ;  /* 0x000000ffff007224 */ /* 0x000fe200078e0002 */
[----:B------:R-:W-:Y:S06]  /*12b10*/  BRA `(.L_x_5525) ;  /* 0x0000000000087947 */ /* 0x000fec0003800000 */
.L_x_5524:
[----:B------:R-:W-:Y:S01]  /*12b20*/  DMUL R6, RZ, R42 ;  /* 0x0000002aff067228 */ /* 0x000fe20000000000 */
[----:B------:R-:W-:-:S10]  /*12b30*/  IMAD.MOV.U32 R0, RZ, RZ, RZ ;  /* 0x000000ffff007224 */ /* 0x000fd400078e00ff */
.L_x_5525:
[----:B------:R-:W-:Y:S05]  /*12b40*/  BSYNC.RECONVERGENT B3 ;  /* 0x0000000000037941 */ /* 0x000fea0003800200 */
.L_x_5523:
        /* <DEDUP_REMOVED lines=32> */
.L_x_5515:
        /* <DEDUP_REMOVED lines=61> */
.L_x_5528:
[----:B------:R-:W-:Y:S05]  /*13120*/  BSYNC.RECONVERGENT B0 ;  /* 0x0000000000007941 */ /* 0x000fea0003800200 */
.L_x_5527:
        /* <DEDUP_REMOVED lines=36> */
.L_x_5532:
[----:B------:R-:W-:Y:S05]  /*13370*/  BSYNC.RECONVERGENT B4 ;  /* 0x0000000000047941 */ /* 0x000fea0003800200 */
.L_x_5531:
[----:B------:R-:W-:Y:S01]  /*13380*/  VIADD R0, R2, 0x1 ;  /* 0x0000000102007836 */ /* 0x000fe20000000000 */
[----:B------:R-:W-:Y:S06]  /*13390*/  BRA `(.L_x_5533) ;  /* 0x0000000000087947 */ /* 0x000fec0003800000 */
.L_x_5530:
[----:B------:R-:W-:Y:S01]  /*133a0*/  DMUL R6, RZ, R42 ;  /* 0x0000002aff067228 */ /* 0x000fe20000000000 */
[----:B------:R-:W-:-:S10]  /*133b0*/  IMAD.MOV.U32 R0, RZ, RZ, 0x1 ;  /* 0x00000001ff007424 */ /* 0x000fd400078e00ff */
.L_x_5533:
[----:B------:R-:W-:Y:S05]  /*133c0*/  BSYNC.RECONVERGENT B3 ;  /* 0x0000000000037941 */ /* 0x000fea0003800200 */
.L_x_5529:
        /* <DEDUP_REMOVED lines=56> */
.L_x_5535:
[----:B------:R-:W-:Y:S01]  /*13750*/  DMUL R6, RZ, R42 ;  /* 0x0000002aff067228 */ /* 0x000fe20000000000 */
[----:B------:R-:W-:-:S10]  /*13760*/  IMAD.MOV.U32 R0, RZ, RZ, RZ ;  /* 0x000000ffff007224 */ /* 0x000fd400078e00ff */
.L_x_5536:
[----:B------:R-:W-:Y:S05]  /*13770*/  BSYNC.RECONVERGENT B3 ;  /* 0x0000000000037941 */ /* 0x000fea0003800200 */
.L_x_5534:
        /* <DEDUP_REMOVED lines=35> */
.L_x_5514:
        /* <DEDUP_REMOVED lines=10> */
.L_x_5537:
[----:B------:R-:W-:-:S10]  /*13a50*/  DADD R40, R42, -R42 ;  /* 0x000000002a287229 */ /* 0x000fd4000000082a */
[----:B------:R-:W-:Y:S02]  /*13a60*/  IMAD.MOV.U32 R42, RZ, RZ, R40 ;  /* 0x000000ffff2a7224 */ /* 0x000fe400078e0028 */
[----:B------:R-:W-:Y:S01]  /*13a70*/  IMAD.MOV.U32 R43, RZ, RZ, R41 ;  /* 0x000000ffff2b7224 */ /* 0x000fe200078e0029 */
[----:B------:R-:W-:Y:S06]  /*13a80*/  BRA `(.L_x_5526) ;  /* 0x0000000800b87947 */ /* 0x000fec0003800000 */
.L_x_5513:
        /* <DEDUP_REMOVED lines=24> */
.L_x_5541:
[----:B------:R-:W-:Y:S05]  /*13c10*/  BSYNC.RECONVERGENT B4 ;  /* 0x0000000000047941 */ /* 0x000fea0003800200 */
.L_x_5540:
[----:B------:R-:W-:Y:S01]  /*13c20*/  VIADD R0, R2, 0x1 ;  /* 0x0000000102007836 */ /* 0x000fe20000000000 */
[----:B------:R-:W-:Y:S06]  /*13c30*/  BRA `(.L_x_5542) ;  /* 0x0000000000087947 */ /* 0x000fec0003800000 */
.L_x_5539:
[----:B------:R-:W-:Y:S01]  /*13c40*/  DMUL R6, RZ, R42 ;  /* 0x0000002aff067228 */ /* 0x000fe20000000000 */
[----:B------:R-:W-:-:S10]  /*13c50*/  IMAD.MOV.U32 R0, RZ, RZ, 0x1 ;  /* 0x00000001ff007424 */ /* 0x000fd400078e00ff */
.L_x_5542:
[----:B------:R-:W-:Y:S05]  /*13c60*/  BSYNC.RECONVERGENT B3 ;  /* 0x0000000000037941 */ /* 0x000fea0003800200 */
.L_x_5538:
        /* <DEDUP_REMOVED lines=54> */
.L_x_5544:
[----:B------:R-:W-:Y:S01]  /*13fd0*/  DMUL R6, RZ, R42 ;  /* 0x0000002aff067228 */ /* 0x000fe20000000000 */
[----:B------:R-:W-:-:S10]  /*13fe0*/  IMAD.MOV.U32 R0, RZ, RZ, RZ ;  /* 0x000000ffff007224 */ /* 0x000fd400078e00ff */
.L_x_5545:
[----:B------:R-:W-:Y:S05]  /*13ff0*/  BSYNC.RECONVERGENT B3 ;  /* 0x0000000000037941 */ /* 0x000fea0003800200 */
.L_x_5543:
        /* <DEDUP_REMOVED lines=30> */
.L_x_5512:
        /* <DEDUP_REMOVED lines=57> */
.L_x_5526:
[----:B------:R-:W-:Y:S05]  /*14570*/  BSYNC.RECONVERGENT B2 ;  /* 0x0000000000027941 */ /* 0x000fea0003800200 */
.L_x_5511:
        /* <DEDUP_REMOVED lines=140> */
.L_x_5553:
        /* <DEDUP_REMOVED lines=22> */
.L_x_5556:
[----:B------:R-:W-:Y:S05]  /*14fa0*/  BSYNC.RECONVERGENT B3 ;  /* 0x0000000000037941 */ /* 0x000fea0003800200 */
.L_x_5555:
        /* <DEDUP_REMOVED lines=29> */
.L_x_5554:
[----:B------:R-:W-:Y:S05]  /*15180*/  BSYNC.RECONVERGENT B2 ;  /* 0x0000000000027941 */ /* 0x000fea0003800200 */
.L_x_5552:
        /* <DEDUP_REMOVED lines=22> */
.L_x_5558:
[----:B------:R-:W-:Y:S05]  /*152f0*/  BSYNC.RECONVERGENT B2 ;  /* 0x0000000000027941 */ /* 0x000fea0003800200 */
.L_x_5557:
        /* <DEDUP_REMOVED lines=84> */
.L_x_5560:
[----:B------:R-:W-:Y:S02]  /*15840*/  FSEL R2, RZ, 3.37028055040000000000e+12, P0 ;  /* 0x54442d18ff027808 */ /* 0x000fe40000000000 */
[----:B------:R-:W-:-:S07]  /*15850*/  FSEL R3, RZ, 2.1426990032196044922, P0 ;  /* 0x400921fbff037808 */ /* 0x000fce0000000000 */
.L_x_5561:
[----:B------:R-:W-:Y:S05]  /*15860*/  BSYNC.RECONVERGENT B0 ;  /* 0x0000000000007941 */ /* 0x000fea0003800200 */
.L_x_5559:
[----:B------:R-:W-:Y:S01]  /*15870*/  DADD R32, |R32|, |R34| ;  /* 0x0000000020207229 */ /* 0x000fe20000000622 */
[----:B------:R-:W-:Y:S01]  /*15880*/  LOP3.LUT R35, R3, 0x80000000, R35, 0xb8, !PT ;  /* 0x8000000003237812 */ /* 0x000fe200078eb823 */
[----:B------:R-:W-:-:S06]  /*15890*/  DMUL R14, R14, 0.5 ;  /* 0x3fe000000e0e7828 */ /* 0x000fcc0000000000 */
[----:B------:R-:W-:-:S06]  /*158a0*/  DSETP.NAN.AND P0, PT, R32, R32, PT ;  /* 0x000000202000722a */ /* 0x000fcc0003f08000 */
[----:B------:R-:W-:Y:S02]  /*158b0*/  FSEL R2, R32, R2, P0 ;  /* 0x0000000220027208 */ /* 0x000fe40000000000 */
[----:B------:R-:W-:Y:S01]  /*158c0*/  FSEL R3, R33, R35, P0 ;  /* 0x0000002321037208 */ /* 0x000fe20000000000 */
[----:B------:R-:W-:Y:S06]  /*158d0*/  BRA `(.L_x_5562) ;  /* 0x0000006400e07947 */ /* 0x000fec0003800000 */
.L_x_5551:
        /* <DEDUP_REMOVED lines=101> */
.L_x_5565:
[----:B------:R-:W-:Y:S05]  /*15f30*/  BSYNC.RECONVERGENT B0 ;  /* 0x0000000000007941 */ /* 0x000fea0003800200 */
.L_x_5564:
        /* <DEDUP_REMOVED lines=8> */
.L_x_5567:
[----:B------:R-:W-:Y:S05]  /*15fc0*/  BSYNC.RECONVERGENT B2 ;  /* 0x0000000000027941 */ /* 0x000fea0003800200 */
.L_x_5566:
        /* <DEDUP_REMOVED lines=84> */
.L_x_5569:
[----:B------:R-:W-:Y:S02]  /*16510*/  FSEL R2, RZ, 3.37028055040000000000e+12, P0 ;  /* 0x54442d18ff027808 */ /* 0x000fe40000000000 */
[----:B------:R-:W-:-:S07]  /*16520*/  FSEL R3, RZ, 2.1426990032196044922, P0 ;  /* 0x400921fbff037808 */ /* 0x000fce0000000000 */
.L_x_5570:
[----:B------:R-:W-:Y:S05]  /*16530*/  BSYNC.RECONVERGENT B0 ;  /* 0x0000000000007941 */ /* 0x000fea0003800200 */
.L_x_5568:
[----:B------:R-:W-:Y:S01]  /*16540*/  DADD R32, |R32|, |R34| ;  /* 0x0000000020207229 */ /* 0x000fe20000000622 */
[----:B------:R-:W-:Y:S01]  /*16550*/  LOP3.LUT R35, R3, 0x80000000, R35, 0xb8, !PT ;  /* 0x8000000003237812 */ /* 0x000fe200078eb823 */
[----:B------:R-:W-:-:S06]  /*16560*/  DMUL R14, R14, 0.5 ;  /* 0x3fe000000e0e7828 */ /* 0x000fcc0000000000 */
[----:B------:R-:W-:-:S06]  /*16570*/  DSETP.NAN.AND P0, PT, R32, R32, PT ;  /* 0x000000202000722a */ /* 0x000fcc0003f08000 */
[----:B------:R-:W-:Y:S02]  /*16580*/  FSEL R2, R32, R2, P0 ;  /* 0x0000000220027208 */ /* 0x000fe40000000000 */
[----:B------:R-:W-:Y:S01]  /*16590*/  FSEL R3, R33, R35, P0 ;  /* 0x0000002321037208 */ /* 0x000fe20000000000 */
[----:B------:R-:W-:Y:S06]  /*165a0*/  BRA `(.L_x_5562) ;  /* 0x0000005800ac7947 */ /* 0x000fec0003800000 */
.L_x_5563:
        /* <DEDUP_REMOVED lines=32> */
.L_x_5572:
        /* <DEDUP_REMOVED lines=31> */
[----:B------:R-:W-:Y:S01]  /*169a0*/  FSEL R55, R39, R9, P4 ;  /* 0x0000000927377208 */ /* 0x000fe20002000000 */
[----:B------:R-:W-:Y:S01]  /*169b0*/  IMAD.MOV.U32 R39, RZ, RZ, R61 ;  /* 0x000000ffff277224 */ /* 0x000fe200078e003d */
[C-C-:B------:R-:W-:Y:S01]  /*169c0*/  DSETP.GEU.AND P5, PT, R48.reuse, R4.reuse, PT ;  /* 0x000000043000722a */ /* 0x140fe20003fae000 */
[----:B------:R-:W-:Y:S01]  /*169d0*/  FSEL R46, R38, R8, P4 ;  /* 0x00000008262e7208 */ /* 0x000fe20002000000 */
[----:B------:R-:W-:Y:S01]  /*169e0*/  DSETP.GEU.AND P2, PT, R48, R4, P2 ;  /* 0x000000043000722a */ /* 0x000fe2000174e000 */
[----:B------:R-:W-:-:S03]  /*169f0*/  IMAD.MOV.U32 R38, RZ, RZ, R60 ;  /* 0x000000ffff267224 */ /* 0x000fc600078e003c */
        /* <DEDUP_REMOVED lines=39> */
.L_x_5571:
        /* <DEDUP_REMOVED lines=101> */
.L_x_5574:
        /* <DEDUP_REMOVED lines=22> */
.L_x_5577:
[----:B------:R-:W-:Y:S05]  /*17420*/  BSYNC.RECONVERGENT B3 ;  /* 0x0000000000037941 */ /* 0x000fea0003800200 */
.L_x_5576:
        /* <DEDUP_REMOVED lines=29> */
.L_x_5575:
[----:B------:R-:W-:Y:S05]  /*17600*/  BSYNC.RECONVERGENT B2 ;  /* 0x0000000000027941 */ /* 0x000fea0003800200 */
.L_x_5573:
        /* <DEDUP_REMOVED lines=28> */
.L_x_5579:
[----:B------:R-:W-:Y:S05]  /*177d0*/  BSYNC.RECONVERGENT B2 ;  /* 0x0000000000027941 */ /* 0x000fea0003800200 */
.L_x_5578:
        /* <DEDUP_REMOVED lines=84> */
.L_x_5581:
[----:B------:R-:W-:Y:S02]  /*17d20*/  FSEL R2, RZ, 3.37028055040000000000e+12, P0 ;  /* 0x54442d18ff027808 */ /* 0x000fe40000000000 */
[----:B------:R-:W-:-:S07]  /*17d30*/  FSEL R3, RZ, 2.1426990032196044922, P0 ;  /* 0x400921fbff037808 */ /* 0x000fce0000000000 */
.L_x_5582:
[----:B------:R-:W-:Y:S05]  /*17d40*/  BSYNC.RECONVERGENT B0 ;  /* 0x0000000000007941 */ /* 0x000fea0003800200 */
.L_x_5580:
[----:B------:R-:W-:Y:S01]  /*17d50*/  DADD R32, |R32|, |R34| ;  /* 0x0000000020207229 */ /* 0x000fe20000000622 */
[----:B------:R-:W-:Y:S01]  /*17d60*/  LOP3.LUT R35, R3, 0x80000000, R35, 0xb8, !PT ;  /* 0x8000000003237812 */ /* 0x000fe200078eb823 */
[----:B------:R-:W-:-:S06]  /*17d70*/  DMUL R14, R16, 0.5 ;  /* 0x3fe00000100e7828 */ /* 0x000fcc0000000000 */
[----:B------:R-:W-:-:S06]  /*17d80*/  DSETP.NAN.AND P0, PT, R32, R32, PT ;  /* 0x000000202000722a */ /* 0x000fcc0003f08000 */
[----:B------:R-:W-:Y:S02]  /*17d90*/  FSEL R2, R32, R2, P0 ;  /* 0x0000000220027208 */ /* 0x000fe40000000000 */
[----:B------:R-:W-:Y:S01]  /*17da0*/  FSEL R3, R33, R35, P0 ;  /* 0x0000002321037208 */ /* 0x000fe20000000000 */
[----:B------:R-:W-:Y:S06]  /*17db0*/  BRA `(.L_x_5562) ;  /* 0x0000004000a87947 */ /* 0x000fec0003800000 */
.L_x_5550:
        /* <DEDUP_REMOVED lines=137> */
.L_x_5584:
[----:B------:R-:W-:Y:S05]  /*18650*/  BSYNC.RECONVERGENT B0 ;  /* 0x0000000000007941 */ /* 0x000fea0003800200 */
.L_x_5583:
        /* <DEDUP_REMOVED lines=8> */
.L_x_5586:
[----:B------:R-:W-:Y:S05]  /*186e0*/  BSYNC.RECONVERGENT B2 ;  /* 0x0000000000027941 */ /* 0x000fea0003800200 */
.L_x_5585:
        /* <DEDUP_REMOVED lines=84> */
.L_x_5588:
[----:B------:R-:W-:Y:S02]  /*18c30*/  FSEL R2, RZ, 3.37028055040000000000e+12, P0 ;  /* 0x54442d18ff027808 */ /* 0x000fe40000000000 */
[----:B------:R-:W-:-:S07]  /*18c40*/  FSEL R3, RZ, 2.1426990032196044922, P0 ;  /* 0x400921fbff037808 */ /* 0x000fce0000000000 */
.L_x_5589:
[----:B------:R-:W-:Y:S05]  /*18c50*/  BSYNC.RECONVERGENT B0 ;  /* 0x0000000000007941 */ /* 0x000fea0003800200 */
.L_x_5587:
[----:B------:R-:W-:Y:S01]  /*18c60*/  DADD R32, |R32|, |R34| ;  /* 0x0000000020207229 */ /* 0x000fe20000000622 */
[----:B------:R-:W-:-:S07]  /*18c70*/  LOP3.LUT R35, R3, 0x80000000, R35, 0xb8, !PT ;  /* 0x8000000003237812 */ /* 0x000fce00078eb823 */
[----:B------:R-:W-:-:S06]  /*18c80*/  DSETP.NAN.AND P0, PT, R32, R32, PT ;  /* 0x000000202000722a */ /* 0x000fcc0003f08000 */
[----:B------:R-:W-:Y:S02]  /*18c90*/  FSEL R2, R32, R2, P0 ;  /* 0x0000000220027208 */ /* 0x000fe40000000000 */
[----:B------:R-:W-:Y:S01]  /*18ca0*/  FSEL R3, R33, R35, P0 ;  /* 0x0000002321037208 */ /* 0x000fe20000000000 */
[----:B------:R-:W-:Y:S06]  /*18cb0*/  BRA `(.L_x_5562) ;  /* 0x0000003000e87947 */ /* 0x000fec0003800000 */
.L_x_5549:
        /* <DEDUP_REMOVED lines=94> */
.L_x_5592:
        /* <DEDUP_REMOVED lines=22> */
.L_x_5595:
[----:B------:R-:W-:Y:S05]  /*19400*/  BSYNC.RECONVERGENT B3 ;  /* 0x0000000000037941 */ /* 0x000fea0003800200 */
.L_x_5594:
        /* <DEDUP_REMOVED lines=29> */
.L_x_5593:
[----:B------:R-:W-:Y:S05]  /*195e0*/  BSYNC.RECONVERGENT B2 ;  /* 0x0000000000027941 */ /* 0x000fea0003800200 */
.L_x_5591:
        /* <DEDUP_REMOVED lines=87> */
.L_x_5590:
        /* <DEDUP_REMOVED lines=88> */
.L_x_5548:
        /* <DEDUP_REMOVED lines=25> */
.L_x_5597:
[----:B------:R-:W-:Y:S05]  /*1a270*/  BSYNC.RECONVERGENT B2 ;  /* 0x0000000000027941 */ /* 0x000fea0003800200 */
.L_x_5596:
        /* <DEDUP_REMOVED lines=23> */
.L_x_5599:
[----:B------:R-:W-:Y:S05]  /*1a3f0*/  BSYNC.RECONVERGENT B2 ;  /* 0x0000000000027941 */ /* 0x000fea0003800200 */
.L_x_5598:
        /* <DEDUP_REMOVED lines=139> */
.L_x_5601:
[----:B------:R-:W-:Y:S05]  /*1acb0*/  BSYNC.RECONVERGENT B0 ;  /* 0x0000000000007941 */ /* 0x000fea0003800200 */
.L_x_5600:
        /* <DEDUP_REMOVED lines=8> */
.L_x_5603:
[----:B------:R-:W-:Y:S05]  /*1ad40*/  BSYNC.RECONVERGENT B2 ;  /* 0x0000000000027941 */ /* 0x000fea0003800200 */
.L_x_5602:
        /* <DEDUP_REMOVED lines=84> */
.L_x_5605:
[----:B------:R-:W-:Y:S02]  /*1b290*/  FSEL R2, RZ, 3.37028055040000000000e+12, P0 ;  /* 0x54442d18ff027808 */ /* 0x000fe40000000000 */
[----:B------:R-:W-:-:S07]  /*1b2a0*/  FSEL R3, RZ, 2.1426990032196044922, P0 ;  /* 0x400921fbff037808 */ /* 0x000fce0000000000 */
.L_x_5606:
[----:B------:R-:W-:Y:S05]  /*1b2b0*/  BSYNC.RECONVERGENT B0 ;  /* 0x0000000000007941 */ /* 0x000fea0003800200 */
.L_x_5604:
[----:B------:R-:W-:Y:S01]  /*1b2c0*/  DADD R32, |R32|, |R34| ;  /* 0x0000000020207229 */ /* 0x000fe20000000622 */
[----:B------:R-:W-:Y:S01]  /*1b2d0*/  LOP3.LUT R35, R3, 0x80000000, R35, 0xb8, !PT ;  /* 0x8000000003237812 */ /* 0x000fe200078eb823 */
[----:B------:R-:W-:-:S06]  /*1b2e0*/  DADD R14, R14, 1 ;  /* 0x3ff000000e0e7429 */ /* 0x000fcc0000000000 */
[----:B------:R-:W-:-:S06]  /*1b2f0*/  DSETP.NAN.AND P0, PT, R32, R32, PT ;  /* 0x000000202000722a */ /* 0x000fcc0003f08000 */
[----:B------:R-:W-:Y:S02]  /*1b300*/  FSEL R2, R32, R2, P0 ;  /* 0x0000000220027208 */ /* 0x000fe40000000000 */
[----:B------:R-:W-:Y:S01]  /*1b310*/  FSEL R3, R33, R35, P0 ;  /* 0x0000002321037208 */ /* 0x000fe20000000000 */
[----:B------:R-:W-:Y:S06]  /*1b320*/  BRA `(.L_x_5562) ;  /* 0x0000000c004c7947 */ /* 0x000fec0003800000 */
.L_x_5547:
        /* <DEDUP_REMOVED lines=111> */
.L_x_5608:
[----:B------:R-:W-:Y:S05]  /*1ba20*/  BSYNC.RECONVERGENT B0 ;  /* 0x0000000000007941 */ /* 0x000fea0003800200 */
.L_x_5607:
[----:B------:R-:W-:Y:S04]  /*1ba30*/  BSSY.RECONVERGENT B2, `(.L_x_5609) ;  /* 0x0000006000027945 */ /* 0x000fe80003800200 */
[----:B------:R-:W-:Y:S05]  /*1ba40*/  @P4 BRA P5, `(.L_x_5610) ;  /* 0x0000000000104947 */ /* 0x000fea0002800000 */
[----:B------:R-:W-:Y:S01]  /*1ba50*/  IMAD.MOV.U32 R4, RZ, RZ, R16 ;  /* 0x000000ffff047224 */ /* 0x000fe200078e0010 */
[----:B------:R-:W-:Y:S01]  /*1ba60*/  MOV R0, 0x1ba90 ;  /* 0x0001ba9000007802 */ /* 0x000fe20000000f00 */
[----:B------:R-:W-:-:S07]  /*1ba70*/  IMAD.MOV.U32 R5, RZ, RZ, R17 ;  /* 0x000000ffff057224 */ /* 0x000fce00078e0011 */
[----:B------:R-:W-:Y:S05]  /*1ba80*/  CALL.REL.NOINC `($__internal_147_$__cuda_sm20_div_rn_f64_full) ;  /* 0x0000034c00787944 */ /* 0x000fea0003c00000 */
.L_x_5610:
[----:B------:R-:W-:Y:S05]  /*1ba90*/  BSYNC.RECONVERGENT B2 ;  /* 0x0000000000027941 */ /* 0x000fea0003800200 */
.L_x_5609:
        /* <DEDUP_REMOVED lines=84> */
.L_x_5612:
[----:B------:R-:W-:Y:S02]  /*1bfe0*/  FSEL R2, RZ, 3.37028055040000000000e+12, P0 ;  /* 0x54442d18ff027808 */ /* 0x000fe40000000000 */
[----:B------:R-:W-:-:S07]  /*1bff0*/  FSEL R3, RZ, 2.1426990032196044922, P0 ;  /* 0x400921fbff037808 */ /* 0x000fce0000000000 */
.L_x_5613:
[----:B------:R-:W-:Y:S05]  /*1c000*/  BSYNC.RECONVERGENT B0 ;  /* 0x0000000000007941 */ /* 0x000fea0003800200 */
.L_x_5611:
[----:B------:R-:W-:Y:S01]  /*1c010*/  DADD R32, |R32|, |R34| ;  /* 0x0000000020207229 */ /* 0x000fe20000000622 */
[----:B------:R-:W-:-:S07]  /*1c020*/  LOP3.LUT R35, R3, 0x80000000, R35, 0xb8, !PT ;  /* 0x8000000003237812 */ /* 0x000fce00078eb823 */
[----:B------:R-:W-:-:S06]  /*1c030*/  DSETP.NAN.AND P0, PT, R32, R32, PT ;  /* 0x000000202000722a */ /* 0x000fcc0003f08000 */
[----:B------:R-:W-:Y:S02]  /*1c040*/  FSEL R2, R32, R2, P0 ;  /* 0x0000000220027208 */ /* 0x000fe40000000000 */
[----:B------:R-:W-:-:S07]  /*1c050*/  FSEL R3, R33, R35, P0 ;  /* 0x0000002321037208 */ /* 0x000fce0000000000 */
.L_x_5562:
[----:B------:R-:W-:Y:S05]  /*1c060*/  BSYNC.RECONVERGENT B1 ;  /* 0x0000000000017941 */ /* 0x000fea0003800200 */
.L_x_5546:
        /* <DEDUP_REMOVED lines=75> */
.L_x_5620:
[----:B------:R-:W-:Y:S05]  /*1c520*/  BSYNC.RECONVERGENT B0 ;  /* 0x0000000000007941 */ /* 0x000fea0003800200 */
.L_x_5619:
        /* <DEDUP_REMOVED lines=23> */
.L_x_5624:
[----:B------:R-:W-:Y:S05]  /*1c6a0*/  BSYNC.RECONVERGENT B4 ;  /* 0x0000000000047941 */ /* 0x000fea0003800200 */
.L_x_5623:
[----:B------:R-:W-:Y:S01]  /*1c6b0*/  VIADD R0, R2, 0x1 ;  /* 0x0000000102007836 */ /* 0x000fe20000000000 */
[----:B------:R-:W-:Y:S06]  /*1c6c0*/  BRA `(.L_x_5625) ;  /* 0x0000000000087947 */ /* 0x000fec0003800000 */
.L_x_5622:
[----:B------:R-:W-:Y:S01]  /*1c6d0*/  DMUL R6, RZ, R34 ;  /* 0x00000022ff067228 */ /* 0x000fe20000000000 */
[----:B------:R-:W-:-:S10]  /*1c6e0*/  IMAD.MOV.U32 R0, RZ, RZ, 0x1 ;  /* 0x00000001ff007424 */ /* 0x000fd400078e00ff */
.L_x_5625:
[----:B------:R-:W-:Y:S05]  /*1c6f0*/  BSYNC.RECONVERGENT B3 ;  /* 0x0000000000037941 */ /* 0x000fea0003800200 */
.L_x_5621:
        /* <DEDUP_REMOVED lines=54> */
.L_x_5627:
[----:B------:R-:W-:Y:S01]  /*1ca60*/  DMUL R6, RZ, R34 ;  /* 0x00000022ff067228 */ /* 0x000fe20000000000 */
[----:B------:R-:W-:-:S10]  /*1ca70*/  IMAD.MOV.U32 R0, RZ, RZ, RZ ;  /* 0x000000ffff007224 */ /* 0x000fd400078e00ff */
.L_x_5628:
[----:B------:R-:W-:Y:S05]  /*1ca80*/  BSYNC.RECONVERGENT B3 ;  /* 0x0000000000037941 */ /* 0x000fea0003800200 */
.L_x_5626:
        /* <DEDUP_REMOVED lines=32> */
.L_x_5618:
        /* <DEDUP_REMOVED lines=61> */
.L_x_5631:
[----:B------:R-:W-:Y:S05]  /*1d060*/  BSYNC.RECONVERGENT B0 ;  /* 0x0000000000007941 */ /* 0x000fea0003800200 */
.L_x_5630:
        /* <DEDUP_REMOVED lines=36> */
.L_x_5635:
[----:B------:R-:W-:Y:S05]  /*1d2b0*/  BSYNC.RECONVERGENT B4 ;  /* 0x0000000000047941 */ /* 0x000fea0003800200 */
.L_x_5634:
[----:B------:R-:W-:Y:S01]  /*1d2c0*/  VIADD R0, R2, 0x1 ;  /* 0x0000000102007836 */ /* 0x000fe20000000000 */
[----:B------:R-:W-:Y:S06]  /*1d2d0*/  BRA `(.L_x_5636) ;  /* 0x0000000000087947 */ /* 0x000fec0003800000 */
.L_x_5633:
[----:B------:R-:W-:Y:S01]  /*1d2e0*/  DMUL R6, RZ, R34 ;  /* 0x00000022ff067228 */ /* 0x000fe20000000000 */
[----:B------:R-:W-:-:S10]  /*1d2f0*/  IMAD.MOV.U32 R0, RZ, RZ, 0x1 ;  /* 0x00000001ff007424 */ /* 0x000fd400078e00ff */
.L_x_5636:
[----:B------:R-:W-:Y:S05]  /*1d300*/  BSYNC.RECONVERGENT B3 ;  /* 0x0000000000037941 */ /* 0x000fea0003800200 */
.L_x_5632:
        /* <DEDUP_REMOVED lines=56> */
.L_x_5638:
[----:B------:R-:W-:Y:S01]  /*1d690*/  DMUL R6, RZ, R34 ;  /* 0x00000022ff067228 */ /* 0x000fe20000000000 */
[----:B------:R-:W-:-:S10]  /*1d6a0*/  IMAD.MOV.U32 R0, RZ, RZ, RZ ;  /* 0x000000ffff007224 */ /* 0x000fd400078e00ff */
.L_x_5639:
[----:B------:R-:W-:Y:S05]  /*1d6b0*/  BSYNC.RECONVERGENT B3 ;  /* 0x0000000000037941 */ /* 0x000fea0003800200 */
.L_x_5637:
        /* <DEDUP_REMOVED lines=35> */
.L_x_5617:
        /* <DEDUP_REMOVED lines=10> */
.L_x_5640:
[----:B------:R-:W-:-:S10]  /*1d990*/  DADD R32, R34, -R34 ;  /* 0x0000000022207229 */ /* 0x000fd40000000822 */
[----:B------:R-:W-:Y:S02]  /*1d9a0*/  IMAD.MOV.U32 R34, RZ, RZ, R32 ;  /* 0x000000ffff227224 */ /* 0x000fe400078e0020 */
[----:B------:R-:W-:Y:S01]  /*1d9b0*/  IMAD.MOV.U32 R35, RZ, RZ, R33 ;  /* 0x000000ffff237224 */ /* 0x000fe200078e0021 */
[----:B------:R-:W-:Y:S06]  /*1d9c0*/  BRA `(.L_x_5629) ;  /* 0x0000000800b87947 */ /* 0x000fec0003800000 */
.L_x_5616:
        /* <DEDUP_REMOVED lines=24> */
.L_x_5644:
[----:B------:R-:W-:Y:S05]  /*1db50*/  BSYNC.RECONVERGENT B4 ;  /* 0x0000000000047941 */ /* 0x000fea0003800200 */
.L_x_5643:
[----:B------:R-:W-:Y:S01]  /*1db60*/  VIADD R0, R2, 0x1 ;  /* 0x0000000102007836 */ /* 0x000fe20000000000 */
[----:B------:R-:W-:Y:S06]  /*1db70*/  BRA `(.L_x_5645) ;  /* 0x0000000000087947 */ /* 0x000fec0003800000 */
.L_x_5642:
[----:B------:R-:W-:Y:S01]  /*1db80*/  DMUL R6, RZ, R34 ;  /* 0x00000022ff067228 */ /* 0x000fe20000000000 */
[----:B------:R-:W-:-:S10]  /*1db90*/  IMAD.MOV.U32 R0, RZ, RZ, 0x1 ;  /* 0x00000001ff007424 */ /* 0x000fd400078e00ff */
.L_x_5645:
[----:B------:R-:W-:Y:S05]  /*1dba0*/  BSYNC.RECONVERGENT B3 ;  /* 0x0000000000037941 */ /* 0x000fea0003800200 */
.L_x_5641:
        /* <DEDUP_REMOVED lines=54> */
.L_x_5647:
[----:B------:R-:W-:Y:S01]  /*1df10*/  DMUL R6, RZ, R34 ;  /* 0x00000022ff067228 */ /* 0x000fe20000000000 */
[----:B------:R-:W-:-:S10]  /*1df20*/  IMAD.MOV.U32 R0, RZ, RZ, RZ ;  /* 0x000000ffff007224 */ /* 0x000fd400078e00ff */
.L_x_5648:
[----:B------:R-:W-:Y:S05]  /*1df30*/  BSYNC.RECONVERGENT B3 ;  /* 0x0000000000037941 */ /* 0x000fea0003800200 */
.L_x_5646:
        /* <DEDUP_REMOVED lines=30> */
.L_x_5615:
        /* <DEDUP_REMOVED lines=57> */
.L_x_5629:
[----:B------:R-:W-:Y:S05]  /*1e4b0*/  BSYNC.RECONVERGENT B2 ;  /* 0x0000000000027941 */ /* 0x000fea0003800200 */
.L_x_5614:
        /* <DEDUP_REMOVED lines=140> */
.L_x_5656:
        /* <DEDUP_REMOVED lines=22> */
.L_x_5659:
[----:B------:R-:W-:Y:S05]  /*1eee0*/  BSYNC.RECONVERGENT B3 ;  /* 0x0000000000037941 */ /* 0x000fea0003800200 */
.L_x_5658:
        /* <DEDUP_REMOVED lines=29> */
.L_x_5657:
[----:B------:R-:W-:Y:S05]  /*1f0c0*/  BSYNC.RECONVERGENT B2 ;  /* 0x0000000000027941 */ /* 0x000fea0003800200 */
.L_x_5655:
        /* <DEDUP_REMOVED lines=22> */
.L_x_5661:
[----:B------:R-:W-:Y:S05]  /*1f230*/  BSYNC.RECONVERGENT B2 ;  /* 0x0000000000027941 */ /* 0x000fea0003800200 */
.L_x_5660:
        /* <DEDUP_REMOVED lines=84> */
.L_x_5663:
[----:B------:R-:W-:Y:S02]  /*1f780*/  FSEL R2, RZ, 3.37028055040000000000e+12, P0 ;  /* 0x54442d18ff027808 */ /* 0x000fe40000000000 */
[----:B------:R-:W-:-:S07]  /*1f790*/  FSEL R3, RZ, 2.1426990032196044922, P0 ;  /* 0x400921fbff037808 */ /* 0x000fce0000000000 */
.L_x_5664:
[----:B------:R-:W-:Y:S05]  /*1f7a0*/  BSYNC.RECONVERGENT B0 ;  /* 0x0000000000007941 */ /* 0x000fea0003800200 */
.L_x_5662:
[----:B------:R-:W-:Y:S01]  /*1f7b0*/  DADD R28, |R28|, |R30| ;  /* 0x000000001c1c7229 */ /* 0x000fe2000000061e */
[----:B------:R-:W-:Y:S01]  /*1f7c0*/  LOP3.LUT R31, R3, 0x80000000, R31, 0xb8, !PT ;  /* 0x80000000031f7812 */ /* 0x000fe200078eb81f */
[----:B------:R-:W-:-:S06]  /*1f7d0*/  DMUL R14, R14, 0.5 ;  /* 0x3fe000000e0e7828 */ /* 0x000fcc0000000000 */
[----:B------:R-:W-:-:S06]  /*1f7e0*/  DSETP.NAN.AND P0, PT, R28, R28, PT ;  /* 0x0000001c1c00722a */ /* 0x000fcc0003f08000 */
[----:B------:R-:W-:Y:S02]  /*1f7f0*/  FSEL R2, R28, R2, P0 ;  /* 0x000000021c027208 */ /* 0x000fe40000000000 */
[----:B------:R-:W-:Y:S01]  /*1f800*/  FSEL R3, R29, R31, P0 ;  /* 0x0000001f1d037208 */ /* 0x000fe20000000000 */
[----:B------:R-:W-:Y:S06]  /*1f810*/  BRA `(.L_x_5665) ;  /* 0x0000006400e87947 */ /* 0x000fec0003800000 */
.L_x_5654:
        /* <DEDUP_REMOVED lines=101> */
.L_x_5668:
[----:B------:R-:W-:Y:S05]  /*1fe70*/  BSYNC.RECONVERGENT B0 ;  /* 0x0000000000007941 */ /* 0x000fea0003800200 */
.L_x_5667:
        /* <DEDUP_REMOVED lines=8> */
.L_x_5670:
[----:B------:R-:W-:Y:S05]  /*1ff00*/  BSYNC.RECONVERGENT B2 ;  /* 0x0000000000027941 */ /* 0x000fea0003800200 */
.L_x_5669:
        /* <DEDUP_REMOVED lines=84> */
.L_x_5672:
[----:B------:R-:W-:Y:S02]  /*20450*/  FSEL R2, RZ, 3.37028055040000000000e+12, P0 ;  /* 0x54442d18ff027808 */ /* 0x000fe40000000000 */
[----:B------:R-:W-:-:S07]  /*20460*/  FSEL R3, RZ, 2.1426990032196044922, P0 ;  /* 0x400921fbff037808 */ /* 0x000fce0000000000 */
.L_x_5673:
[----:B------:R-:W-:Y:S05]  /*20470*/  BSYNC.RECONVERGENT B0 ;  /* 0x0000000000007941 */ /* 0x000fea0003800200 */
.L_x_5671:
[----:B------:R-:W-:Y:S01]  /*20480*/  DADD R28, |R28|, |R30| ;  /* 0x000000001c1c7229 */ /* 0x000fe2000000061e */
[----:B------:R-:W-:Y:S01]  /*20490*/  LOP3.LUT R31, R3, 0x80000000, R31, 0xb8, !PT ;  /* 0x80000000031f7812 */ /* 0x000fe200078eb81f */
[----:B------:R-:W-:-:S06]  /*204a0*/  DMUL R14, R14, 0.5 ;  /* 0x3fe000000e0e7828 */ /* 0x000fcc0000000000 */
[----:B------:R-:W-:-:S06]  /*204b0*/  DSETP.NAN.AND P0, PT, R28, R28, PT ;  /* 0x0000001c1c00722a */ /* 0x000fcc0003f08000 */
[----:B------:R-:W-:Y:S02]  /*204c0*/  FSEL R2, R28, R2, P0 ;  /* 0x000000021c027208 */ /* 0x000fe40000000000 */
[----:B------:R-:W-:Y:S01]  /*204d0*/  FSEL R3, R29, R31, P0 ;  /* 0x0000001f1d037208 */ /* 0x000fe20000000000 */
[----:B------:R-:W-:Y:S06]  /*204e0*/  BRA `(.L_x_5665) ;  /* 0x0000005800b47947 */ /* 0x000fec0003800000 */
.L_x_5666:
        /* <DEDUP_REMOVED lines=33> */
.L_x_5675:
        /* <DEDUP_REMOVED lines=76> */
.L_x_5674:
        /* <DEDUP_REMOVED lines=101> */
.L_x_5677:
        /* <DEDUP_REMOVED lines=22> */
.L_x_5680:
[----:B------:R-:W-:Y:S05]  /*21370*/  BSYNC.RECONVERGENT B3 ;  /* 0x0000000000037941 */ /* 0x000fea0003800200 */
.L_x_5679:
        /* <DEDUP_REMOVED lines=29> */
.L_x_5678:
[----:B------:R-:W-:Y:S05]  /*21550*/  BSYNC.RECONVERGENT B2 ;  /* 0x0000000000027941 */ /* 0x000fea0003800200 */
.L_x_5676:
        /* <DEDUP_REMOVED lines=28> */
.L_x_5682:
[----:B------:R-:W-:Y:S05]  /*21720*/  BSYNC.RECONVERGENT B2 ;  /* 0x0000000000027941 */ /* 0x000fea0003800200 */
.L_x_5681:
        /* <DEDUP_REMOVED lines=84> */
.L_x_5684:
[----:B------:R-:W-:Y:S02]  /*21c70*/  FSEL R2, RZ, 3.37028055040000000000e+12, P0 ;  /* 0x54442d18ff027808 */ /* 0x000fe40000000000 */
[----:B------:R-:W-:-:S07]  /*21c80*/  FSEL R3, RZ, 2.1426990032196044922, P0 ;  /* 0x400921fbff037808 */ /* 0x000fce0000000000 */
.L_x_5685:
[----:B------:R-:W-:Y:S05]  /*21c90*/  BSYNC.RECONVERGENT B0 ;  /* 0x0000000000007941 */ /* 0x000fea0003800200 */
.L_x_5683:
[----:B------:R-:W-:Y:S01]  /*21ca0*/  DADD R28, |R28|, |R30| ;  /* 0x000000001c1c7229 */ /* 0x000fe2000000061e */
[----:B------:R-:W-:Y:S01]  /*21cb0*/  LOP3.LUT R31, R3, 0x80000000, R31, 0xb8, !PT ;  /* 0x80000000031f7812 */ /* 0x000fe200078eb81f */
[----:B------:R-:W-:-:S06]  /*21cc0*/  DMUL R14, R16, 0.5 ;  /* 0x3fe00000100e7828 */ /* 0x000fcc0000000000 */
[----:B------:R-:W-:-:S06]  /*21cd0*/  DSETP.NAN.AND P0, PT, R28, R28, PT ;  /* 0x0000001c1c00722a */ /* 0x000fcc0003f08000 */
[----:B------:R-:W-:Y:S02]  /*21ce0*/  FSEL R2, R28, R2, P0 ;  /* 0x000000021c027208 */ /* 0x000fe40000000000 */
[----:B------:R-:W-:Y:S01]  /*21cf0*/  FSEL R3, R29, R31, P0 ;  /* 0x0000001f1d037208 */ /* 0x000fe20000000000 */
[----:B------:R-:W-:Y:S06]  /*21d00*/  BRA `(.L_x_5665) ;  /* 0x0000004000ac7947 */ /* 0x000fec0003800000 */
.L_x_5653:
        /* <DEDUP_REMOVED lines=137> */
.L_x_5687:
[----:B------:R-:W-:Y:S05]  /*225a0*/  BSYNC.RECONVERGENT B0 ;  /* 0x0000000000007941 */ /* 0x000fea0003800200 */
.L_x_5686:
        /* <DEDUP_REMOVED lines=8> */
.L_x_5689:
[----:B------:R-:W-:Y:S05]  /*22630*/  BSYNC.RECONVERGENT B2 ;  /* 0x0000000000027941 */ /* 0x000fea0003800200 */
.L_x_5688:
        /* <DEDUP_REMOVED lines=84> */
.L_x_5691:
[----:B------:R-:W-:Y:S02]  /*22b80*/  FSEL R2, RZ, 3.37028055040000000000e+12, P0 ;  /* 0x54442d18ff027808 */ /* 0x000fe40000000000 */
[----:B------:R-:W-:-:S07]  /*22b90*/  FSEL R3, RZ, 2.1426990032196044922, P0 ;  /* 0x400921fbff037808 */ /* 0x000fce0000000000 */
.L_x_5692:
[----:B------:R-:W-:Y:S05]  /*22ba0*/  BSYNC.RECONVERGENT B0 ;  /* 0x0000000000007941 */ /* 0x000fea0003800200 */
.L_x_5690:
[----:B------:R-:W-:Y:S01]  /*22bb0*/  DADD R28, |R28|, |R30| ;  /* 0x000000001c1c7229 */ /* 0x000fe2000000061e */
[----:B------:R-:W-:-:S07]  /*22bc0*/  LOP3.LUT R31, R3, 0x80000000, R31, 0xb8, !PT ;  /* 0x80000000031f7812 */ /* 0x000fce00078eb81f */
[----:B------:R-:W-:-:S06]  /*22bd0*/  DSETP.NAN.AND P0, PT, R28, R28, PT ;  /* 0x0000001c1c00722a */ /* 0x000fcc0003f08000 */
[----:B------:R-:W-:Y:S02]  /*22be0*/  FSEL R2, R28, R2, P0 ;  /* 0x000000021c027208 */ /* 0x000fe40000000000 */
[----:B------:R-:W-:Y:S01]  /*22bf0*/  FSEL R3, R29, R31, P0 ;  /* 0x0000001f1d037208 */ /* 0x000fe20000000000 */
[----:B------:R-:W-:Y:S06]  /*22c00*/  BRA `(.L_x_5665) ;  /* 0x0000003000ec7947 */ /* 0x000fec0003800000 */
.L_x_5652:
        /* <DEDUP_REMOVED lines=94> */
.L_x_5695:
        /* <DEDUP_REMOVED lines=22> */
.L_x_5698:
[----:B------:R-:W-:Y:S05]  /*23350*/  BSYNC.RECONVERGENT B3 ;  /* 0x0000000000037941 */ /* 0x000fea0003800200 */
.L_x_5697:
        /* <DEDUP_REMOVED lines=29> */
.L_x_5696:
[----:B------:R-:W-:Y:S05]  /*23530*/  BSYNC.RECONVERGENT B2 ;  /* 0x0000000000027941 */ /* 0x000fea0003800200 */
.L_x_5694:
        /* <DEDUP_REMOVED lines=87> */
.L_x_5693:
        /* <DEDUP_REMOVED lines=88> */
.L_x_5651:
        /* <DEDUP_REMOVED lines=25> */
.L_x_5700:
[----:B------:R-:W-:Y:S05]  /*241c0*/  BSYNC.RECONVERGENT B2 ;  /* 0x0000000000027941 */ /* 0x000fea0003800200 */
.L_x_5699:
        /* <DEDUP_REMOVED lines=23> */
.L_x_5702:
[----:B------:R-:W-:Y:S05]  /*24340*/  BSYNC.RECONVERGENT B2 ;  /* 0x0000000000027941 */ /* 0x000fea0003800200 */
.L_x_5701:
        /* <DEDUP_REMOVED lines=140> */
.L_x_5704:
[----:B------:R-:W-:Y:S05]  /*24c10*/  BSYNC.RECONVERGENT B0 ;  /* 0x0000000000007941 */ /* 0x000fea0003800200 */
.L_x_5703:
        /* <DEDUP_REMOVED lines=8> */
.L_x_5706:
[----:B------:R-:W-:Y:S05]  /*24ca0*/  BSYNC.RECONVERGENT B2 ;  /* 0x0000000000027941 */ /* 0x000fea0003800200 */
.L_x_5705:
        /* <DEDUP_REMOVED lines=84> */
.L_x_5708:
[----:B------:R-:W-:Y:S02]  /*251f0*/  FSEL R2, RZ, 3.37028055040000000000e+12, P0 ;  /* 0x54442d18ff027808 */ /* 0x000fe40000000000 */
[----:B------:R-:W-:-:S07]  /*25200*/  FSEL R3, RZ, 2.1426990032196044922, P0 ;  /* 0x400921fbff037808 */ /* 0x000fce0000000000 */
.L_x_5709:
[----:B------:R-:W-:Y:S05]  /*25210*/  BSYNC.RECONVERGENT B0 ;  /* 0x0000000000007941 */ /* 0x000fea0003800200 */
.L_x_5707:
[----:B------:R-:W-:Y:S01]  /*25220*/  DADD R28, |R28|, |R30| ;  /* 0x000000001c1c7229 */ /* 0x000fe2000000061e */
[----:B------:R-:W-:Y:S01]  /*25230*/  LOP3.LUT R31, R3, 0x80000000, R31, 0xb8, !PT ;  /* 0x80000000031f7812 */ /* 0x000fe200078eb81f */
[----:B------:R-:W-:-:S06]  /*25240*/  DADD R14, R14, 1 ;  /* 0x3ff000000e0e7429 */ /* 0x000fcc0000000000 */
[----:B------:R-:W-:-:S06]  /*25250*/  DSETP.NAN.AND P0, PT, R28, R28, PT ;  /* 0x0000001c1c00722a */ /* 0x000fcc0003f08000 */
[----:B------:R-:W-:Y:S02]  /*25260*/  FSEL R2, R28, R2, P0 ;  /* 0x000000021c027208 */ /* 0x000fe40000000000 */
[----:B------:R-:W-:Y:S01]  /*25270*/  FSEL R3, R29, R31, P0 ;  /* 0x0000001f1d037208 */ /* 0x000fe20000000000 */
[----:B------:R-:W-:Y:S06]  /*25280*/  BRA `(.L_x_5665) ;  /* 0x0000000c004c7947 */ /* 0x000fec0003800000 */
.L_x_5650:
        /* <DEDUP_REMOVED lines=111> */
.L_x_5711:
[----:B------:R-:W-:Y:S05]  /*25980*/  BSYNC.RECONVERGENT B0 ;  /* 0x0000000000007941 */ /* 0x000fea0003800200 */
.L_x_5710:
[----:B------:R-:W-:Y:S04]  /*25990*/  BSSY.RECONVERGENT B2, `(.L_x_5712) ;  /* 0x0000006000027945 */ /* 0x000fe80003800200 */
[----:B------:R-:W-:Y:S05]  /*259a0*/  @P4 BRA P5, `(.L_x_5713) ;  /* 0x0000000000104947 */ /* 0x000fea0002800000 */
[----:B------:R-:W-:Y:S01]  /*259b0*/  IMAD.MOV.U32 R4, RZ, RZ, R16 ;  /* 0x000000ffff047224 */ /* 0x000fe200078e0010 */
[----:B------:R-:W-:Y:S01]  /*259c0*/  MOV R0, 0x259f0 ;  /* 0x000259f000007802 */ /* 0x000fe20000000f00 */
[----:B------:R-:W-:-:S07]  /*259d0*/  IMAD.MOV.U32 R5, RZ, RZ, R17 ;  /* 0x000000ffff057224 */ /* 0x000fce00078e0011 */
[----:B------:R-:W-:Y:S05]  /*259e0*/  CALL.REL.NOINC `($__internal_147_$__cuda_sm20_div_rn_f64_full) ;  /* 0x000002ac00a07944 */ /* 0x000fea0003c00000 */
.L_x_5713:
[----:B------:R-:W-:Y:S05]  /*259f0*/  BSYNC.RECONVERGENT B2 ;  /* 0x0000000000027941 */ /* 0x000fea0003800200 */
.L_x_5712:
        /* <DEDUP_REMOVED lines=84> */
.L_x_5715:
[----:B------:R-:W-:Y:S02]  /*25f40*/  FSEL R2, RZ, 3.37028055040000000000e+12, P0 ;  /* 0x54442d18ff027808 */ /* 0x000fe40000000000 */
[----:B------:R-:W-:-:S07]  /*25f50*/  FSEL R3, RZ, 2.1426990032196044922, P0 ;  /* 0x400921fbff037808 */ /* 0x000fce0000000000 */
.L_x_5716:
[----:B------:R-:W-:Y:S05]  /*25f60*/  BSYNC.RECONVERGENT B0 ;  /* 0x0000000000007941 */ /* 0x000fea0003800200 */
.L_x_5714:
[----:B------:R-:W-:Y:S01]  /*25f70*/  DADD R28, |R28|, |R30| ;  /* 0x000000001c1c7229 */ /* 0x000fe2000000061e */
[----:B------:R-:W-:-:S07]  /*25f80*/  LOP3.LUT R31, R3, 0x80000000, R31, 0xb8, !PT ;  /* 0x80000000031f7812 */ /* 0x000fce00078eb81f */
[----:B------:R-:W-:-:S06]  /*25f90*/  DSETP.NAN.AND P0, PT, R28, R28, PT ;  /* 0x0000001c1c00722a */ /* 0x000fcc0003f08000 */
[----:B------:R-:W-:Y:S02]  /*25fa0*/  FSEL R2, R28, R2, P0 ;  /* 0x000000021c027208 */ /* 0x000fe40000000000 */
[----:B------:R-:W-:-:S07]  /*25fb0*/  FSEL R3, R29, R31, P0 ;  /* 0x0000001f1d037208 */ /* 0x000fce0000000000 */
.L_x_5665:
[----:B------:R-:W-:Y:S05]  /*25fc0*/  BSYNC.RECONVERGENT B1 ;  /* 0x0000000000017941 */ /* 0x000fea0003800200 */
.L_x_5649:
        /* <DEDUP_REMOVED lines=75> */
.L_x_5723:
[----:B------:R-:W-:Y:S05]  /*26480*/  BSYNC.RECONVERGENT B0 ;  /* 0x0000000000007941 */ /* 0x000fea0003800200 */
.L_x_5722:
        /* <DEDUP_REMOVED lines=23> */
.L_x_5727:
[----:B------:R-:W-:Y:S05]  /*26600*/  BSYNC.RECONVERGENT B4 ;  /* 0x0000000000047941 */ /* 0x000fea0003800200 */
.L_x_5726:
[----:B------:R-:W-:Y:S01]  /*26610*/  VIADD R0, R2, 0x1 ;  /* 0x0000000102007836 */ /* 0x000fe20000000000 */
[----:B------:R-:W-:Y:S06]  /*26620*/  BRA `(.L_x_5728) ;  /* 0x0000000000087947 */ /* 0x000fec0003800000 */
.L_x_5725:
[----:B------:R-:W-:Y:S01]  /*26630*/  DMUL R6, RZ, R26 ;  /* 0x0000001aff067228 */ /* 0x000fe20000000000 */
[----:B------:R-:W-:-:S10]  /*26640*/  IMAD.MOV.U32 R0, RZ, RZ, 0x1 ;  /* 0x00000001ff007424 */ /* 0x000fd400078e00ff */
.L_x_5728:
[----:B------:R-:W-:Y:S05]  /*26650*/  BSYNC.RECONVERGENT B3 ;  /* 0x0000000000037941 */ /* 0x000fea0003800200 */
.L_x_5724:
        /* <DEDUP_REMOVED lines=54> */
.L_x_5730:
[----:B------:R-:W-:Y:S01]  /*269c0*/  DMUL R6, RZ, R26 ;  /* 0x0000001aff067228 */ /* 0x000fe20000000000 */
[----:B------:R-:W-:-:S10]  /*269d0*/  IMAD.MOV.U32 R0, RZ, RZ, RZ ;  /* 0x000000ffff007224 */ /* 0x000fd400078e00ff */
.L_x_5731:
[----:B------:R-:W-:Y:S05]  /*269e0*/  BSYNC.RECONVERGENT B3 ;  /* 0x0000000000037941 */ /* 0x000fea0003800200 */
.L_x_5729:
        /* <DEDUP_REMOVED lines=32> */
.L_x_5721:
        /* <DEDUP_REMOVED lines=61> */
.L_x_5734:
[----:B------:R-:W-:Y:S05]  /*26fc0*/  BSYNC.RECONVERGENT B0 ;  /* 0x0000000000007941 */ /* 0x000fea0003800200 */
.L_x_5733:
        /* <DEDUP_REMOVED lines=36> */
.L_x_5738:
[----:B------:R-:W-:Y:S05]  /*27210*/  BSYNC.RECONVERGENT B4 ;  /* 0x0000000000047941 */ /* 0x000fea0003800200 */
.L_x_5737:
[----:B------:R-:W-:Y:S01]  /*27220*/  VIADD R0, R2, 0x1 ;  /* 0x0000000102007836 */ /* 0x000fe20000000000 */
[----:B------:R-:W-:Y:S06]  /*27230*/  BRA `(.L_x_5739) ;  /* 0x0000000000087947 */ /* 0x000fec0003800000 */
.L_x_5736:
[----:B------:R-:W-:Y:S01]  /*27240*/  DMUL R6, RZ, R26 ;  /* 0x0000001aff067228 */ /* 0x000fe20000000000 */
[----:B------:R-:W-:-:S10]  /*27250*/  IMAD.MOV.U32 R0, RZ, RZ, 0x1 ;  /* 0x00000001ff007424 */ /* 0x000fd400078e00ff */
.L_x_5739:
[----:B------:R-:W-:Y:S05]  /*27260*/  BSYNC.RECONVERGENT B3 ;  /* 0x0000000000037941 */ /* 0x000fea0003800200 */
.L_x_5735:
        /* <DEDUP_REMOVED lines=56> */
.L_x_5741:
[----:B------:R-:W-:Y:S01]  /*275f0*/  DMUL R6, RZ, R26 ;  /* 0x0000001aff067228 */ /* 0x000fe20000000000 */
[----:B------:R-:W-:-:S10]  /*27600*/  IMAD.MOV.U32 R0, RZ, RZ, RZ ;  /* 0x000000ffff007224 */ /* 0x000fd400078e00ff */
.L_x_5742:
[----:B------:R-:W-:Y:S05]  /*27610*/  BSYNC.RECONVERGENT B3 ;  /* 0x0000000000037941 */ /* 0x000fea0003800200 */
.L_x_5740:
        /* <DEDUP_REMOVED lines=35> */
.L_x_5720:
        /* <DEDUP_REMOVED lines=10> */
.L_x_5743:
[----:B------:R-:W-:-:S10]  /*278f0*/  DADD R24, R26, -R26 ;  /* 0x000000001a187229 */ /* 0x000fd4000000081a */
[----:B------:R-:W-:Y:S02]  /*27900*/  IMAD.MOV.U32 R26, RZ, RZ, R24 ;  /* 0x000000ffff1a7224 */ /* 0x000fe400078e0018 */
[----:B------:R-:W-:Y:S01]  /*27910*/  IMAD.MOV.U32 R27, RZ, RZ, R25 ;  /* 0x000000ffff1b7224 */ /* 0x000fe200078e0019 */
[----:B------:R-:W-:Y:S06]  /*27920*/  BRA `(.L_x_5732) ;  /* 0x0000000800b87947 */ /* 0x000fec0003800000 */
.L_x_5719:
        /* <DEDUP_REMOVED lines=24> */
.L_x_5747:
[----:B------:R-:W-:Y:S05]  /*27ab0*/  BSYNC.RECONVERGENT B4 ;  /* 0x0000000000047941 */ /* 0x000fea0003800200 */
.L_x_5746:
[----:B------:R-:W-:Y:S01]  /*27ac0*/  VIADD R0, R2, 0x1 ;  /* 0x0000000102007836 */ /* 0x000fe20000000000 */
[----:B------:R-:W-:Y:S06]  /*27ad0*/  BRA `(.L_x_5748) ;  /* 0x0000000000087947 */ /* 0x000fec0003800000 */
.L_x_5745:
[----:B------:R-:W-:Y:S01]  /*27ae0*/  DMUL R6, RZ, R26 ;  /* 0x0000001aff067228 */ /* 0x000fe20000000000 */
[----:B------:R-:W-:-:S10]  /*27af0*/  IMAD.MOV.U32 R0, RZ, RZ, 0x1 ;  /* 0x00000001ff007424 */ /* 0x000fd400078e00ff */
.L_x_5748:
[----:B------:R-:W-:Y:S05]  /*27b00*/  BSYNC.RECONVERGENT B3 ;  /* 0x0000000000037941 */ /* 0x000fea0003800200 */
.L_x_5744:
        /* <DEDUP_REMOVED lines=54> */
.L_x_5750:
[----:B------:R-:W-:Y:S01]  /*27e70*/  DMUL R6, RZ, R26 ;  /* 0x0000001aff067228 */ /* 0x000fe20000000000 */
[----:B------:R-:W-:-:S10]  /*27e80*/  IMAD.MOV.U32 R0, RZ, RZ, RZ ;  /* 0x000000ffff007224 */ /* 0x000fd400078e00ff */
.L_x_5751:
[----:B------:R-:W-:Y:S05]  /*27e90*/  BSYNC.RECONVERGENT B3 ;  /* 0x0000000000037941 */ /* 0x000fea0003800200 */
.L_x_5749:
        /* <DEDUP_REMOVED lines=30> */
.L_x_5718:
        /* <DEDUP_REMOVED lines=57> */
.L_x_5732:
[----:B------:R-:W-:Y:S05]  /*28410*/  BSYNC.RECONVERGENT B2 ;  /* 0x0000000000027941 */ /* 0x000fea0003800200 */
.L_x_5717:
[----:B------:R-:W0:Y:S01]  /*28420*/  S2R R0, SR_TID.X ;  /* 0x0000000000007919 */ /* 0x000e220000002100 */
[----:B------:R-:W1:Y:S01]  /*28430*/  LDCU UR10, c[0x0][0x360] ;  /* 0x00006c00ff0a77ac */ /* 0x000e620008000800 */
[----:B------:R-:W2:Y:S01]  /*28440*/  LDC R13, c[0x0][0x360] ;  /* 0x0000d800ff0d7b82 */ /* 0x000ea20000000800 */
[----:B------:R-:W-:Y:S01]  /*28450*/  BSSY.RECONVERGENT B0, `(.L_x_5752) ;  /* 0x000002c000007945 */ /* 0x000fe20003800200 */
[----:B0-----:R-:W-:-:S04]  /*28460*/  IADD3 R10, P1, PT, R0, UR4, RZ ;  /* 0x00000004000a7c10 */ /* 0x001fc8000ff3e0ff */
[----:B-1----:R-:W-:Y:S01]  /*28470*/  IADD3 R2, P0, PT, R10, UR10, RZ ;  /* 0x0000000a0a027c10 */ /* 0x002fe2000ff1e0ff */
[----:B------:R-:W-:-:S03]  /*28480*/  IMAD.X R11, RZ, RZ, UR5, P1 ;  /* 0x00000005ff0b7e24 */ /* 0x000fc600088e06ff */
[----:B------:R-:W-:Y:S01]  /*28490*/  IADD3 R8, P3, PT, R2, UR10, RZ ;  /* 0x0000000a02087c10 */ /* 0x000fe2000ff7e0ff */
[----:B------:R-:W-:Y:S01]  /*284a0*/  IMAD.X R3, RZ, RZ, R11, P0 ;  /* 0x000000ffff037224 */ /* 0x000fe200000e060b */
[----:B------:R-:W-:Y:S02]  /*284b0*/  ISETP.GE.U32.AND P0, PT, R10, UR16, PT ;  /* 0x000000100a007c0c */ /* 0x000fe4000bf06070 */
[----:B------:R-:W-:Y:S01]  /*284c0*/  ISETP.GE.U32.AND P1, PT, R2, UR16, PT ;  /* 0x0000001002007c0c */ /* 0x000fe2000bf26070 */
[----:B------:R-:W-:Y:S01]  /*284d0*/  IMAD.X R9, RZ, RZ, R3, P3 ;  /* 0x000000ffff097224 */ /* 0x000fe200018e0603 */
[----:B------:R-:W-:Y:S02]  /*284e0*/  ISETP.GE.U32.AND.EX P0, PT, R11, UR17, PT, P0 ;  /* 0x000000110b007c0c */ /* 0x000fe4000bf06100 */
[----:B------:R-:W-:Y:S02]  /*284f0*/  ISETP.GE.U32.AND P2, PT, R8, UR16, PT ;  /* 0x0000001008007c0c */ /* 0x000fe4000bf46070 */
[----:B------:R-:W-:-:S02]  /*28500*/  ISETP.GE.U32.AND.EX P1, PT, R3, UR17, PT, P1 ;  /* 0x0000001103007c0c */ /* 0x000fc4000bf26110 */
[----:B------:R-:W-:-:S07]  /*28510*/  ISETP.GE.U32.AND.EX P2, PT, R9, UR17, PT, P2 ;  /* 0x0000001109007c0c */ /* 0x000fce000bf46120 */
[----:B------:R-:W-:-:S04]  /*28520*/  @!P0 LEA R2, P4, R10, UR8, 0x4 ;  /* 0x000000080a028c11 */ /* 0x000fc8000f8820ff */
[C---:B------:R-:W-:Y:S02]  /*28530*/  @!P1 LEA R4, P5, R10.reuse, UR8, 0x4 ;  /* 0x000000080a049c11 */ /* 0x040fe4000f8a20ff */
[C-C-:B------:R-:W-:Y:S01]  /*28540*/  @!P0 LEA.HI.X R3, R10.reuse, UR9, R11.reuse, 0x4, P4 ;  /* 0x000000090a038c11 */ /* 0x140fe2000a0f240b */
[C---:B--2---:R-:W-:Y:S01]  /*28550*/  @!P2 IMAD.SHL.U32 R6, R13.reuse, 0x10, RZ ;  /* 0x000000100d06a824 */ /* 0x044fe200078e00ff */
[C---:B------:R-:W-:Y:S02]  /*28560*/  @!P1 LEA.HI.X R5, R10.reuse, UR9, R11, 0x4, P5 ;  /* 0x000000090a059c11 */ /* 0x040fe4000a8f240b */
[C---:B------:R-:W-:Y:S01]  /*28570*/  @!P1 LEA R4, P4, R13.reuse, R4, 0x4 ;  /* 0x000000040d049211 */ /* 0x040fe200078820ff */
[----:B------:R0:W-:Y:S01]  /*28580*/  @!P0 STG.E.128 desc[UR14][R2.64], R20 ;  /* 0x0000001402008986 */ /* 0x0001e2000c101d0e */
[----:B------:R-:W-:Y:S02]  /*28590*/  @!P2 LEA R7, P3, R10, UR8, 0x4 ;  /* 0x000000080a07ac11 */ /* 0x000fe4000f8620ff */
[----:B------:R-:W-:-:S02]  /*285a0*/  @!P1 LEA.HI.X R5, R13, R5, RZ, 0x4, P4 ;  /* 0x000000050d059211 */ /* 0x000fc400020f24ff */
[----:B------:R-:W-:Y:S02]  /*285b0*/  @!P2 IADD3 R6, P5, P6, R6, R7, R6 ;  /* 0x000000070606a210 */ /* 0x000fe40007ebe006 */
[----:B------:R-:W-:Y:S01]  /*285c0*/  @!P2 SHF.R.U32.HI R7, RZ, 0x1c, R13 ;  /* 0x0000001cff07a819 */ /* 0x000fe2000001160d */
[----:B------:R0:W-:Y:S01]  /*285d0*/  @!P1 STG.E.128 desc[UR14][R4.64], R40 ;  /* 0x0000002804009986 */ /* 0x0001e2000c101d0e */
[----:B------:R-:W-:Y:S02]  /*285e0*/  @!P2 LEA.HI.X R12, R10, UR9, R11, 0x4, P3 ;  /* 0x000000090a0cac11 */ /* 0x000fe400098f240b */
[----:B------:R-:W-:Y:S02]  /*285f0*/  IADD3 R8, P1, PT, R8, UR10, RZ ;  /* 0x0000000a08087c10 */ /* 0x000fe4000ff3e0ff */
[----:B------:R-:W-:Y:S02]  /*28600*/  @!P2 IADD3.X R7, PT, PT, R7, R12, R7, P5, P6 ;  /* 0x0000000c0707a210 */ /* 0x000fe40002fec407 */
[----:B------:R-:W-:Y:S01]  /*28610*/  ISETP.GE.U32.AND P0, PT, R8, UR16, PT ;  /* 0x0000001008007c0c */ /* 0x000fe2000bf06070 */
[----:B------:R-:W-:-:S02]  /*28620*/  IMAD.X R8, RZ, RZ, R9, P1 ;  /* 0x000000ffff087224 */ /* 0x000fc400008e0609 */
[----:B------:R0:W-:Y:S03]  /*28630*/  @!P2 STG.E.128 desc[UR14][R6.64], R32 ;  /* 0x000000200600a986 */ /* 0x0001e6000c101d0e */
[----:B------:R-:W-:-:S13]  /*28640*/  ISETP.GE.U32.AND.EX P0, PT, R8, UR17, PT, P0 ;  /* 0x0000001108007c0c */ /* 0x000fda000bf06100 */
[----:B------:R-:W-:Y:S05]  /*28650*/  @P0 BRA `(.L_x_5753) ;  /* 0x00000000002c0947 */ /* 0x000fea0003800000 */
[----:B------:R-:W-:Y:S01]  /*28660*/  USHF.L.U32 UR11, UR10, 0x4, URZ ;  /* 0x000000040a0b7899 */ /* 0x000fe200080006ff */
[----:B0-----:R-:W-:Y:S01]  /*28670*/  LEA R2, P0, R10, UR8, 0x4 ;  /* 0x000000080a027c11 */ /* 0x001fe2000f8020ff */
[----:B------:R-:W-:-:S03]  /*28680*/  USHF.R.U32.HI UR12, URZ, 0x1c, UR10 ;  /* 0x0000001cff0c7899 */ /* 0x000fc6000801160a */
[----:B------:R-:W-:Y:S01]  /*28690*/  LEA.HI.X R10, R10, UR9, R11, 0x4, P0 ;  /* 0x000000090a0a7c11 */ /* 0x000fe200080f240b */
[----:B------:R-:W-:Y:S02]  /*286a0*/  IMAD.U32 R3, RZ, RZ, UR11 ;  /* 0x0000000bff037e24 */ /* 0x000fe4000f8e00ff */
[----:B------:R-:W-:-:S03]  /*286b0*/  IMAD.U32 R5, RZ, RZ, UR12 ;  /* 0x0000000cff057e24 */ /* 0x000fc6000f8e00ff */
[----:B------:R-:W-:-:S04]  /*286c0*/  IADD3 R2, P0, P1, R2, UR11, R3 ;  /* 0x0000000b02027c10 */ /* 0x000fc8000f91e003 */
[----:B------:R-:W-:Y:S02]  /*286d0*/  IADD3.X R10, PT, PT, R10, UR12, R5, P0, P1 ;  /* 0x0000000c0a0a7c10 */ /* 0x000fe400087e2405 */
[----:B------:R-:W-:-:S04]  /*286e0*/  IADD3 R2, P0, PT, R2, UR11, RZ ;  /* 0x0000000b02027c10 */ /* 0x000fc8000ff1e0ff */
[----:B------:R-:W-:-:S05]  /*286f0*/  IADD3.X R3, PT, PT, R10, UR12, RZ, P0, !PT ;  /* 0x0000000c0a037c10 */ /* 0x000fca00087fe4ff */
[----:B------:R1:W-:Y:S04]  /*28700*/  STG.E.128 desc[UR14][R2.64], R24 ;  /* 0x0000001802007986 */ /* 0x0003e8000c101d0e */
.L_x_5753:
[----:B------:R-:W-:Y:S05]  /*28710*/  BSYNC.RECONVERGENT B0 ;  /* 0x0000000000007941 */ /* 0x000fea0003800200 */
.L_x_5752:
[----:B------:R-:W-:-:S04]  /*28720*/  ULEA UR4, UP0, UR10, UR4, 0x2 ;  /* 0x000000040a047291 */ /* 0x000fc8000f8010ff */
[----:B------:R-:W-:Y:S02]  /*28730*/  UIADD3.X UR5, UPT, UPT, URZ, UR5, URZ, UP0, !UPT ;  /* 0x00000005ff057290 */ /* 0x000fe400087fe4ff */
[----:B------:R-:W-:-:S04]  /*28740*/  UISETP.GE.U32.AND UP0, UPT, UR4, UR16, UPT ;  /* 0x000000100400728c */ /* 0x000fc8000bf06070 */
[----:B------:R-:W-:-:S09]  /*28750*/  UISETP.GE.U32.AND.EX UP0, UPT, UR5, UR17, UPT, UP0 ;  /* 0x000000110500728c */ /* 0x000fd2000bf06100 */
[----:B------:R-:W-:Y:S05]  /*28760*/  BRA.U !UP0, `(.L_x_5754) ;  /* 0xfffffd7908a87547 */ /* 0x000fea000b83ffff */
[----:B------:R-:W-:Y:S05]  /*28770*/  EXIT ;  /* 0x000000000000794d */ /* 0x000fea0003800000 */
.L_x_5357:
[----:B------:R-:W0:Y:S02]  /*28780*/  S2R R14, SR_TID.X ;  /* 0x00000000000e7919 */ /* 0x000e240000002100 */
[----:B0-----:R-:W-:-:S03]  /*28790*/  IMAD.WIDE.U32 R2, R14, 0x4, RZ ;  /* 0x000000040e027825 */ /* 0x001fc600078e00ff */
[----:B------:R-:W-:-:S04]  /*287a0*/  ISETP.GE.U32.AND P0, PT, R2, UR18, PT ;  /* 0x0000001202007c0c */ /* 0x000fc8000bf06070 */
[----:B------:R-:W-:-:S13]  /*287b0*/  ISETP.GE.AND.EX P0, PT, R3, UR10, PT, P0 ;  /* 0x0000000a03007c0c */ /* 0x000fda000bf06300 */
[----:B------:R-:W-:Y:S05]  /*287c0*/  @P0 EXIT ;  /* 0x000000000000094d */ /* 0x000fea0003800000 */
[----:B------:R-:W-:-:S07]  /*287d0*/  IMAD.MOV.U32 R49, RZ, RZ, RZ ;  /* 0x000000ffff317224 */ /* 0x000fce00078e00ff */
.L_x_6149:
        /* <DEDUP_REMOVED lines=67> */
[----:B------:R-:W-:Y:S02]  /*28c10*/  DMUL R10, R6, R6 ;  /* 0x00000006060a7228 */ /* 0x000fe40000000000 */
[----:B------:R-:W-:-:S06]  /*28c20*/  DFMA R60, R50, UR12, R6 ;  /* 0x0000000c323c7c2b */ /* 0x000fcc0008000006 */
        /* <DEDUP_REMOVED lines=11> */
[----:B------:R-:W-:-:S05]  /*28ce0*/  DFMA R22, R2, -R6, R22 ;  /* 0x800000060216722b */ /* 0x000fca0000000016 */
        /* <DEDUP_REMOVED lines=23> */
.L_x_5758:
[----:B------:R-:W-:Y:S01]  /*28e60*/  IMAD.MOV.U32 R2, RZ, RZ, 0x0 ;  /* 0x00000000ff027424 */ /* 0x000fe200078e00ff */
[----:B------:R-:W-:Y:S01]  /*28e70*/  LOP3.LUT P0, RZ, R5, 0x7fffffff, RZ, 0xc0, !PT ;  /* 0x7fffffff05ff7812 */ /* 0x000fe2000780c0ff */
[----:B------:R-:W-:-:S06]  /*28e80*/  IMAD.MOV.U32 R3, RZ, RZ, 0x7ff00000 ;  /* 0x7ff00000ff037424 */ /* 0x000fcc00078e00ff */
[----:B------:R-:W-:-:S10]  /*28e90*/  DFMA R2, R4, R2, +INF ;  /* 0x7ff000000402742b */ /* 0x000fd40000000002 */
[----:B------:R-:W-:Y:S02]  /*28ea0*/  FSEL R60, R2, RZ, P0 ;  /* 0x000000ff023c7208 */ /* 0x000fe40000000000 */
[----:B------:R-:W-:-:S07]  /*28eb0*/  FSEL R61, R3, -QNAN , P0 ;  /* 0xfff00000033d7808 */ /* 0x000fce0000000000 */
.L_x_5759:
[----:B------:R-:W-:Y:S05]  /*28ec0*/  BSYNC.RECONVERGENT B0 ;  /* 0x0000000000007941 */ /* 0x000fea0003800200 */
.L_x_5757:
        /* <DEDUP_REMOVED lines=28> */
.L_x_5761:
[----:B------:R-:W-:Y:S05]  /*29090*/  BSYNC.RECONVERGENT B2 ;  /* 0x0000000000027941 */ /* 0x000fea0003800200 */
.L_x_5760:
        /* <DEDUP_REMOVED lines=91> */
.L_x_5756:
        /* <DEDUP_REMOVED lines=36> */
.L_x_5765:
[----:B------:R-:W-:Y:S05]  /*29890*/  BSYNC.RECONVERGENT B2 ;  /* 0x0000000000027941 */ /* 0x000fea0003800200 */
.L_x_5764:
        /* <DEDUP_REMOVED lines=23> */
.L_x_5767:
[----:B------:R-:W-:Y:S05]  /*29a10*/  BSYNC.RECONVERGENT B2 ;  /* 0x0000000000027941 */ /* 0x000fea0003800200 */
.L_x_5766:
        /* <DEDUP_REMOVED lines=122> */
.L_x_5769:
[----:B------:R-:W-:Y:S01]  /*2a1c0*/  IMAD.MOV.U32 R4, RZ, RZ, 0x0 ;  /* 0x00000000ff047424 */ /* 0x000fe200078e00ff */
[----:B------:R-:W-:Y:S01]  /*2a1d0*/  LOP3.LUT P0, RZ, R3, 0x7fffffff, RZ, 0xc0, !PT ;  /* 0x7fffffff03ff7812 */ /* 0x000fe2000780c0ff */
[----:B------:R-:W-:-:S06]  /*2a1e0*/  IMAD.MOV.U32 R5, RZ, RZ, 0x7ff00000 ;  /* 0x7ff00000ff057424 */ /* 0x000fcc00078e00ff */
[----:B------:R-:W-:-:S10]  /*2a1f0*/  DFMA R4, R2, R4, +INF ;  /* 0x7ff000000204742b */ /* 0x000fd40000000004 */
[----:B------:R-:W-:Y:S02]  /*2a200*/  FSEL R60, R4, RZ, P0 ;  /* 0x000000ff043c7208 */ /* 0x000fe40000000000 */
[----:B------:R-:W-:-:S07]  /*2a210*/  FSEL R61, R5, -QNAN , P0 ;  /* 0xfff00000053d7808 */ /* 0x000fce0000000000 */
.L_x_5770:
[----:B------:R-:W-:Y:S05]  /*2a220*/  BSYNC.RECONVERGENT B0 ;  /* 0x0000000000007941 */ /* 0x000fea0003800200 */
.L_x_5768:
        /* <DEDUP_REMOVED lines=28> */
.L_x_5772:
[----:B------:R-:W-:Y:S05]  /*2a3f0*/  BSYNC.RECONVERGENT B2 ;  /* 0x0000000000027941 */ /* 0x000fea0003800200 */
.L_x_5771:
        /* <DEDUP_REMOVED lines=92> */
.L_x_5763:
        /* <DEDUP_REMOVED lines=94> */
.L_x_5774:
        /* <DEDUP_REMOVED lines=29> */
.L_x_5778:
[----:B------:R-:W-:Y:S05]  /*2b170*/  BSYNC.RECONVERGENT B3 ;  /* 0x0000000000037941 */ /* 0x000fea0003800200 */
.L_x_5777:
        /* <DEDUP_REMOVED lines=30> */
.L_x_5776:
        /* <DEDUP_REMOVED lines=77> */
.L_x_5780:
[----:B------:R-:W-:Y:S01]  /*2b830*/  IMAD.MOV.U32 R2, RZ, RZ, 0x0 ;  /* 0x00000000ff027424 */ /* 0x000fe200078e00ff */
[----:B------:R-:W-:Y:S01]  /*2b840*/  LOP3.LUT P0, RZ, R5, 0x7fffffff, RZ, 0xc0, !PT ;  /* 0x7fffffff05ff7812 */ /* 0x000fe2000780c0ff */
[----:B------:R-:W-:-:S06]  /*2b850*/  IMAD.MOV.U32 R3, RZ, RZ, 0x7ff00000 ;  /* 0x7ff00000ff037424 */ /* 0x000fcc00078e00ff */
[----:B------:R-:W-:-:S10]  /*2b860*/  DFMA R2, R4, R2, +INF ;  /* 0x7ff000000402742b */ /* 0x000fd40000000002 */
[----:B------:R-:W-:Y:S02]  /*2b870*/  FSEL R6, R2, RZ, P0 ;  /* 0x000000ff02067208 */ /* 0x000fe40000000000 */
[----:B------:R-:W-:-:S07]  /*2b880*/  FSEL R7, R3, -QNAN , P0 ;  /* 0xfff0000003077808 */ /* 0x000fce0000000000 */
.L_x_5779:
[----:B------:R-:W-:Y:S05]  /*2b890*/  BSYNC.RECONVERGENT B2 ;  /* 0x0000000000027941 */ /* 0x000fea0003800200 */
.L_x_5775:
        /* <DEDUP_REMOVED lines=92> */
.L_x_5773:
        /* <DEDUP_REMOVED lines=143> */
.L_x_5783:
[----:B------:R-:W-:Y:S01]  /*2c750*/  IMAD.MOV.U32 R8, RZ, RZ, 0x0 ;  /* 0x00000000ff087424 */ /* 0x000fe200078e00ff */
[----:B------:R-:W-:Y:S01]  /*2c760*/  LOP3.LUT P0, RZ, R7, 0x7fffffff, RZ, 0xc0, !PT ;  /* 0x7fffffff07ff7812 */ /* 0x000fe2000780c0ff */
[----:B------:R-:W-:-:S06]  /*2c770*/  IMAD.MOV.U32 R9, RZ, RZ, 0x7ff00000 ;  /* 0x7ff00000ff097424 */ /* 0x000fcc00078e00ff */
[----:B------:R-:W-:-:S10]  /*2c780*/  DFMA R8, R6, R8, +INF ;  /* 0x7ff000000608742b */ /* 0x000fd40000000008 */
[----:B------:R-:W-:Y:S02]  /*2c790*/  FSEL R60, R8, RZ, P0 ;  /* 0x000000ff083c7208 */ /* 0x000fe40000000000 */
[----:B------:R-:W-:-:S07]  /*2c7a0*/  FSEL R61, R9, -QNAN , P0 ;  /* 0xfff00000093d7808 */ /* 0x000fce0000000000 */
.L_x_5784:
[----:B------:R-:W-:Y:S05]  /*2c7b0*/  BSYNC.RECONVERGENT B0 ;  /* 0x0000000000007941 */ /* 0x000fea0003800200 */
.L_x_5782:
        /* <DEDUP_REMOVED lines=21> */
.L_x_5786:
[----:B------:R-:W-:Y:S05]  /*2c910*/  BSYNC.RECONVERGENT B2 ;  /* 0x0000000000027941 */ /* 0x000fea0003800200 */
.L_x_5785:
        /* <DEDUP_REMOVED lines=91> */
.L_x_5781:
        /* <DEDUP_REMOVED lines=37> */
.L_x_5791:
[----:B------:R-:W-:Y:S05]  /*2d120*/  BSYNC.RECONVERGENT B3 ;  /* 0x0000000000037941 */ /* 0x000fea0003800200 */
.L_x_5790:
        /* <DEDUP_REMOVED lines=30> */
.L_x_5789:
        /* <DEDUP_REMOVED lines=77> */
.L_x_5793:
[----:B------:R-:W-:Y:S01]  /*2d7e0*/  IMAD.MOV.U32 R2, RZ, RZ, 0x0 ;  /* 0x00000000ff027424 */ /* 0x000fe200078e00ff */
[----:B------:R-:W-:Y:S01]  /*2d7f0*/  LOP3.LUT P0, RZ, R5, 0x7fffffff, RZ, 0xc0, !PT ;  /* 0x7fffffff05ff7812 */ /* 0x000fe2000780c0ff */
[----:B------:R-:W-:-:S06]  /*2d800*/  IMAD.MOV.U32 R3, RZ, RZ, 0x7ff00000 ;  /* 0x7ff00000ff037424 */ /* 0x000fcc00078e00ff */
[----:B------:R-:W-:-:S10]  /*2d810*/  DFMA R2, R4, R2, +INF ;  /* 0x7ff000000402742b */ /* 0x000fd40000000002 */
[----:B------:R-:W-:Y:S02]  /*2d820*/  FSEL R60, R2, RZ, P0 ;  /* 0x000000ff023c7208 */ /* 0x000fe40000000000 */
[----:B------:R-:W-:-:S07]  /*2d830*/  FSEL R61, R3, -QNAN , P0 ;  /* 0xfff00000033d7808 */ /* 0x000fce0000000000 */
.L_x_5792:
[----:B------:R-:W-:Y:S05]  /*2d840*/  BSYNC.RECONVERGENT B2 ;  /* 0x0000000000027941 */ /* 0x000fea0003800200 */
.L_x_5788:
        /* <DEDUP_REMOVED lines=28> */
.L_x_5795:
[----:B------:R-:W-:Y:S05]  /*2da10*/  BSYNC.RECONVERGENT B2 ;  /* 0x0000000000027941 */ /* 0x000fea0003800200 */
.L_x_5794:
        /* <DEDUP_REMOVED lines=92> */
.L_x_5787:
        /* <DEDUP_REMOVED lines=83> */
.L_x_5798:
[----:B------:R-:W-:Y:S01]  /*2e510*/  IMAD.MOV.U32 R8, RZ, RZ, 0x0 ;  /* 0x00000000ff087424 */ /* 0x000fe200078e00ff */
[----:B------:R-:W-:Y:S01]  /*2e520*/  LOP3.LUT P0, RZ, R7, 0x7fffffff, RZ, 0xc0, !PT ;  /* 0x7fffffff07ff7812 */ /* 0x000fe2000780c0ff */
[----:B------:R-:W-:-:S06]  /*2e530*/  IMAD.MOV.U32 R9, RZ, RZ, 0x7ff00000 ;  /* 0x7ff00000ff097424 */ /* 0x000fcc00078e00ff */
[----:B------:R-:W-:-:S10]  /*2e540*/  DFMA R8, R6, R8, +INF ;  /* 0x7ff000000608742b */ /* 0x000fd40000000008 */
[----:B------:R-:W-:Y:S02]  /*2e550*/  FSEL R60, R8, RZ, P0 ;  /* 0x000000ff083c7208 */ /* 0x000fe40000000000 */
[----:B------:R-:W-:-:S07]  /*2e560*/  FSEL R61, R9, -QNAN , P0 ;  /* 0xfff00000093d7808 */ /* 0x000fce0000000000 */
.L_x_5799:
[----:B------:R-:W-:Y:S05]  /*2e570*/  BSYNC.RECONVERGENT B0 ;  /* 0x0000000000007941 */ /* 0x000fea0003800200 */
.L_x_5797:
        /* <DEDUP_REMOVED lines=21> */
.L_x_5801:
[----:B------:R-:W-:Y:S05]  /*2e6d0*/  BSYNC.RECONVERGENT B2 ;  /* 0x0000000000027941 */ /* 0x000fea0003800200 */
.L_x_5800:
        /* <DEDUP_REMOVED lines=92> */
.L_x_5796:
[----:B------:R-:W-:Y:S01]  /*2eca0*/  LOP3.LUT R7, R5, 0xfffffff8, RZ, 0xc0, !PT ;  /* 0xfffffff805077812 */ /* 0x000fe200078ec0ff */
[----:B------:R-:W-:Y:S01]  /*2ecb0*/  IMAD.MOV.U32 R6, RZ, RZ, RZ ;  /* 0x000000ffff067224 */ /* 0x000fe200078e00ff */
[----:B------:R-:W-:Y:S01]  /*2ecc0*/  LOP3.LUT R9, R3, 0xfffffff8, RZ, 0xc0, !PT ;  /* 0xfffffff803097812 */ /* 0x000fe200078ec0ff */
[----:B------:R-:W-:Y:S01]  /*2ecd0*/  IMAD.MOV.U32 R8, RZ, RZ, RZ ;  /* 0x000000ffff087224 */ /* 0x000fe200078e00ff */
[----:B------:R-:W-:Y:S01]  /*2ece0*/  BSSY.RECONVERGENT B0, `(.L_x_5802) ;  /* 0x000006a000007945 */ /* 0x000fe20003800200 */
[----:B------:R-:W-:Y:S02]  /*2ecf0*/  IMAD.MOV.U32 R22, RZ, RZ, RZ ;  /* 0x000000ffff167224 */ /* 0x000fe400078e00ff */
[----:B------:R-:W-:Y:S02]  /*2ed00*/  DADD R4, -R6, R4 ;  /* 0x0000000006047229 */ /* 0x000fe40000000104 */
[----:B------:R-:W-:Y:S02]  /*2ed10*/  DADD R10, -R8, R2 ;  /* 0x00000000080a7229 */ /* 0x000fe40000000102 */
[C---:B------:R-:W-:Y:S01]  /*2ed20*/  DMUL R50, R6.reuse, R6 ;  /* 0x0000000606327228 */ /* 0x040fe20000000000 */
[----:B------:R-:W-:Y:S01]  /*2ed30*/  IMAD.MOV.U32 R2, RZ, RZ, RZ ;  /* 0x000000ffff027224 */ /* 0x000fe200078e00ff */
[----:B------:R-:W-:-:S02]  /*2ed40*/  DADD R6, R6, R6 ;  /* 0x0000000006067229 */ /* 0x000fc40000000006 */
[C---:B------:R-:W-:Y:S02]  /*2ed50*/  DMUL R58, R8.reuse, R8 ;  /* 0x00000008083a7228 */ /* 0x040fe40000000000 */
[----:B------:R-:W-:Y:S01]  /*2ed60*/  LOP3.LUT R3, R5, 0xfffffff8, RZ, 0xc0, !PT ;  /* 0xfffffff805037812 */ /* 0x000fe200078ec0ff */
[----:B------:R-:W-:Y:S01]  /*2ed70*/  DADD R8, R8, R8 ;  /* 0x0000000008087229 */ /* 0x000fe20000000008 */
[----:B------:R-:W-:-:S04]  /*2ed80*/  LOP3.LUT R23, R11, 0xfffffff8, RZ, 0xc0, !PT ;  /* 0xfffffff80b177812 */ /* 0x000fc800078ec0ff */
[--C-:B------:R-:W-:Y:S02]  /*2ed90*/  DADD R4, R4, -R2.reuse ;  /* 0x0000000004047229 */ /* 0x100fe40000000802 */
[C---:B------:R-:W-:Y:S02]  /*2eda0*/  DMUL R62, R2.reuse, R6 ;  /* 0x00000006023e7228 */ /* 0x040fe40000000000 */
[C---:B------:R-:W-:Y:S02]  /*2edb0*/  DMUL R52, R2.reuse, R2 ;  /* 0x0000000202347228 */ /* 0x040fe40000000000 */
[----:B------:R-:W-:Y:S02]  /*2edc0*/  DADD R2, R2, R2 ;  /* 0x0000000002027229 */ /* 0x000fe40000000002 */
[--C-:B------:R-:W-:Y:S02]  /*2edd0*/  DADD R56, R10, -R22.reuse ;  /* 0x000000000a387229 */ /* 0x100fe40000000816 */
[----:B------:R-:W-:-:S02]  /*2ede0*/  DADD R60, R22, R22 ;  /* 0x00000000163c7229 */ /* 0x000fc40000000016 */
[C---:B------:R-:W-:Y:S02]  /*2edf0*/  DMUL R10, R4.reuse, R6 ;  /* 0x00000006040a7228 */ /* 0x040fe40000000000 */
[----:B------:R-:W-:Y:S02]  /*2ee00*/  DMUL R6, R4, R2 ;  /* 0x0000000204067228 */ /* 0x000fe40000000000 */
[----:B------:R-:W-:Y:S02]  /*2ee10*/  DMUL R54, R22, R8 ;  /* 0x0000000816367228 */ /* 0x000fe40000000000 */
[----:B------:R-:W-:Y:S02]  /*2ee20*/  DMUL R2, R4, R4 ;  /* 0x0000000404027228 */ /* 0x000fe40000000000 */
[C---:B------:R-:W-:Y:S02]  /*2ee30*/  DMUL R8, R56.reuse, R8 ;  /* 0x0000000838087228 */ /* 0x040fe40000000000 */
[----:B------:R-:W-:-:S02]  /*2ee40*/  DMUL R4, R56, R60 ;  /* 0x0000003c38047228 */ /* 0x000fc40000000000 */
[----:B------:R-:W-:Y:S02]  /*2ee50*/  DMUL R22, R22, R22 ;  /* 0x0000001616167228 */ /* 0x000fe40000000000 */
[----:B------:R-:W-:-:S11]  /*2ee60*/  DMUL R56, R56, R56 ;  /* 0x0000003838387228 */ /* 0x000fd60000000000 */
.L_x_5803:
        /* <DEDUP_REMOVED lines=82> */
.L_x_5802:
        /* <DEDUP_REMOVED lines=39> */
.L_x_5807:
[----:B------:R-:W-:Y:S05]  /*2f600*/  BSYNC.RECONVERGENT B3 ;  /* 0x0000000000037941 */ /* 0x000fea0003800200 */
.L_x_5806:
        /* <DEDUP_REMOVED lines=30> */
.L_x_5805:
        /* <DEDUP_REMOVED lines=77> */
.L_x_5809:
[----:B------:R-:W-:Y:S01]  /*2fcc0*/  IMAD.MOV.U32 R4, RZ, RZ, 0x0 ;  /* 0x00000000ff047424 */ /* 0x000fe200078e00ff */
[----:B------:R-:W-:Y:S01]  /*2fcd0*/  LOP3.LUT P0, RZ, R3, 0x7fffffff, RZ, 0xc0, !PT ;  /* 0x7fffffff03ff7812 */ /* 0x000fe2000780c0ff */
[----:B------:R-:W-:-:S06]  /*2fce0*/  IMAD.MOV.U32 R5, RZ, RZ, 0x7ff00000 ;  /* 0x7ff00000ff057424 */ /* 0x000fcc00078e00ff */
[----:B------:R-:W-:-:S10]  /*2fcf0*/  DFMA R4, R2, R4, +INF ;  /* 0x7ff000000204742b */ /* 0x000fd40000000004 */
[----:B------:R-:W-:Y:S02]  /*2fd00*/  FSEL R60, R4, RZ, P0 ;  /* 0x000000ff043c7208 */ /* 0x000fe40000000000 */
[----:B------:R-:W-:-:S07]  /*2fd10*/  FSEL R61, R5, -QNAN , P0 ;  /* 0xfff00000053d7808 */ /* 0x000fce0000000000 */
.L_x_5808:
[----:B------:R-:W-:Y:S05]  /*2fd20*/  BSYNC.RECONVERGENT B2 ;  /* 0x0000000000027941 */ /* 0x000fea0003800200 */
.L_x_5804:
        /* <DEDUP_REMOVED lines=28> */
.L_x_5811:
[----:B------:R-:W-:Y:S05]  /*2fef0*/  BSYNC.RECONVERGENT B2 ;  /* 0x0000000000027941 */ /* 0x000fea0003800200 */
.L_x_5810:
        /* <DEDUP_REMOVED lines=91> */
.L_x_5762:
[----:B------:R-:W-:Y:S05]  /*304b0*/  BSYNC.RECONVERGENT B1 ;  /* 0x0000000000017941 */ /* 0x000fea0003800200 */
.L_x_5755:
        /* <DEDUP_REMOVED lines=68> */
.L_x_5813:
        /* <DEDUP_REMOVED lines=29> */
.L_x_5819:
[----:B------:R-:W-:Y:S05]  /*30ad0*/  BSYNC.RECONVERGENT B4 ;  /* 0x0000000000047941 */ /* 0x000fea0003800200 */
.L_x_5818:
[----:B------:R-:W-:-:S07]  /*30ae0*/  VIADD R0, R2, 0x1 ;  /* 0x0000000102007836 */ /* 0x000fce0000000000 */
.L_x_5817:
[----:B------:R-:W-:Y:S05]  /*30af0*/  BSYNC.RECONVERGENT B3 ;  /* 0x0000000000037941 */ /* 0x000fea0003800200 */
.L_x_5816:
        /* <DEDUP_REMOVED lines=55> */
.L_x_5821:
[----:B------:R-:W-:Y:S05]  /*30e70*/  BSYNC.RECONVERGENT B3 ;  /* 0x0000000000037941 */ /* 0x000fea0003800200 */
.L_x_5820:
        /* <DEDUP_REMOVED lines=30> */
.L_x_5815:
        /* <DEDUP_REMOVED lines=15> */
.L_x_5822:
        /* <DEDUP_REMOVED lines=64> */
.L_x_5825:
[----:B------:R-:W-:Y:S05]  /*31550*/  BSYNC.RECONVERGENT B0 ;  /* 0x0000000000007941 */ /* 0x000fea0003800200 */
.L_x_5824:
        /* <DEDUP_REMOVED lines=36> */
.L_x_5829:
[----:B------:R-:W-:Y:S05]  /*317a0*/  BSYNC.RECONVERGENT B4 ;  /* 0x0000000000047941 */ /* 0x000fea0003800200 */
.L_x_5828:
[----:B------:R-:W-:-:S07]  /*317b0*/  VIADD R0, R2, 0x1 ;  /* 0x0000000102007836 */ /* 0x000fce0000000000 */
.L_x_5827:
[----:B------:R-:W-:Y:S05]  /*317c0*/  BSYNC.RECONVERGENT B3 ;  /* 0x0000000000037941 */ /* 0x000fea0003800200 */
.L_x_5826:
        /* <DEDUP_REMOVED lines=59> */
.L_x_5831:
[----:B------:R-:W-:Y:S05]  /*31b80*/  BSYNC.RECONVERGENT B3 ;  /* 0x0000000000037941 */ /* 0x000fea0003800200 */
.L_x_5830:
        /* <DEDUP_REMOVED lines=37> */
.L_x_5823:
        /* <DEDUP_REMOVED lines=60> */
.L_x_5833:
[----:B------:R-:W-:Y:S05]  /*321a0*/  BSYNC.RECONVERGENT B0 ;  /* 0x0000000000007941 */ /* 0x000fea0003800200 */
.L_x_5832:
        /* <DEDUP_REMOVED lines=24> */
.L_x_5837:
[----:B------:R-:W-:Y:S05]  /*32330*/  BSYNC.RECONVERGENT B4 ;  /* 0x0000000000047941 */ /* 0x000fea0003800200 */
.L_x_5836:
[----:B------:R-:W-:-:S07]  /*32340*/  VIADD R0, R2, 0x1 ;  /* 0x0000000102007836 */ /* 0x000fce0000000000 */
.L_x_5835:
[----:B------:R-:W-:Y:S05]  /*32350*/  BSYNC.RECONVERGENT B3 ;  /* 0x0000000000037941 */ /* 0x000fea0003800200 */
.L_x_5834:
        /* <DEDUP_REMOVED lines=55> */
.L_x_5839:
[----:B------:R-:W-:Y:S05]  /*326d0*/  BSYNC.RECONVERGENT B3 ;  /* 0x0000000000037941 */ /* 0x000fea0003800200 */
.L_x_5838:
        /* <DEDUP_REMOVED lines=31> */
.L_x_5814:
[----:B------:R-:W-:Y:S05]  /*328d0*/  BSYNC.RECONVERGENT B2 ;  /* 0x0000000000027941 */ /* 0x000fea0003800200 */
.L_x_5812:
        /* <DEDUP_REMOVED lines=140> */
.L_x_5847:
        /* <DEDUP_REMOVED lines=22> */
.L_x_5850:
[----:B------:R-:W-:Y:S05]  /*33300*/  BSYNC.RECONVERGENT B3 ;  /* 0x0000000000037941 */ /* 0x000fea0003800200 */
.L_x_5849:
        /* <DEDUP_REMOVED lines=29> */
.L_x_5848:
[----:B------:R-:W-:Y:S05]  /*334e0*/  BSYNC.RECONVERGENT B2 ;  /* 0x0000000000027941 */ /* 0x000fea0003800200 */
.L_x_5846:
[----:B------:R-:W-:Y:S01]  /*334f0*/  DADD R2, -RZ, |R42| ;  /* 0x00000000ff027229 */ /* 0x000fe2000000052a */
[----:B------:R-:W-:Y:S01]  /*33500*/  FSETP.GEU.AND P2, PT, |R19|, 6.5827683646048100446e-37, PT ;  /* 0x036000001300780b */ /* 0x000fe20003f4e200 */
[----:B------:R-:W-:Y:S01]  /*33510*/  DADD R4, -RZ, |R40| ;  /* 0x00000000ff047229 */ /* 0x000fe20000000528 */
[----:B------:R-:W-:Y:S01]  /*33520*/  BSSY.RECONVERGENT B2, `(.L_x_5851) ;  /* 0x0000017000027945 */ /* 0x000fe20003800200 */
[----:B------:R-:W-:-:S08]  /*33530*/  DSETP.GEU.AND P1, PT, |R40|, |R42|, PT ;  /* 0x4000002a2800722a */ /* 0x000fd00003f2e200 */
[----:B------:R-:W-:Y:S02]  /*33540*/  FSEL R17, R3, R5, !P1 ;  /* 0x0000000503117208 */ /* 0x000fe40004800000 */
        /* <DEDUP_REMOVED lines=20> */
.L_x_5852:
[----:B------:R-:W-:Y:S05]  /*33690*/  BSYNC.RECONVERGENT B2 ;  /* 0x0000000000027941 */ /* 0x000fea0003800200 */
.L_x_5851:
        /* <DEDUP_REMOVED lines=84> */
.L_x_5854:
[----:B------:R-:W-:Y:S02]  /*33be0*/  FSEL R2, RZ, 3.37028055040000000000e+12, P0 ;  /* 0x54442d18ff027808 */ /* 0x000fe40000000000 */
[----:B------:R-:W-:-:S07]  /*33bf0*/  FSEL R3, RZ, 2.1426990032196044922, P0 ;  /* 0x400921fbff037808 */ /* 0x000fce0000000000 */
.L_x_5855:
[----:B------:R-:W-:Y:S05]  /*33c00*/  BSYNC.RECONVERGENT B0 ;  /* 0x0000000000007941 */ /* 0x000fea0003800200 */
.L_x_5853:
[----:B------:R-:W-:Y:S01]  /*33c10*/  DADD R40, |R40|, |R42| ;  /* 0x0000000028287229 */ /* 0x000fe2000000062a */
[----:B------:R-:W-:Y:S01]  /*33c20*/  LOP3.LUT R43, R3, 0x80000000, R43, 0xb8, !PT ;  /* 0x80000000032b7812 */ /* 0x000fe200078eb82b */
[----:B------:R-:W-:-:S06]  /*33c30*/  DMUL R16, R46, 0.5 ;  /* 0x3fe000002e107828 */ /* 0x000fcc0000000000 */
[----:B------:R-:W-:-:S06]  /*33c40*/  DSETP.NAN.AND P0, PT, R40, R40, PT ;  /* 0x000000282800722a */ /* 0x000fcc0003f08000 */
[----:B------:R-:W-:Y:S02]  /*33c50*/  FSEL R2, R40, R2, P0 ;  /* 0x0000000228027208 */ /* 0x000fe40000000000 */
[----:B------:R-:W-:Y:S01]  /*33c60*/  FSEL R3, R41, R43, P0 ;  /* 0x0000002b29037208 */ /* 0x000fe20000000000 */
[----:B------:R-:W-:Y:S06]  /*33c70*/  BRA `(.L_x_5856) ;  /* 0x0000006400f47947 */ /* 0x000fec0003800000 */
.L_x_5845:
        /* <DEDUP_REMOVED lines=101> */
.L_x_5859:
[----:B------:R-:W-:Y:S05]  /*342d0*/  BSYNC.RECONVERGENT B0 ;  /* 0x0000000000007941 */ /* 0x000fea0003800200 */
.L_x_5858:
[----:B------:R-:W-:Y:S04]  /*342e0*/  BSSY.RECONVERGENT B2, `(.L_x_5860) ;  /* 0x0000008000027945 */ /* 0x000fe80003800200 */
[----:B------:R-:W-:Y:S05]  /*342f0*/  @P4 BRA P5, `(.L_x_5861) ;  /* 0x0000000000184947 */ /* 0x000fea0002800000 */
[----:B------:R-:W-:Y:S01]  /*34300*/  IMAD.MOV.U32 R2, RZ, RZ, R18 ;  /* 0x000000ffff027224 */ /* 0x000fe200078e0012 */
[----:B------:R-:W-:Y:S01]  /*34310*/  MOV R0, 0x34360 ;  /* 0x0003436000007802 */ /* 0x000fe20000000f00 */
[----:B------:R-:W-:Y:S02]  /*34320*/  IMAD.MOV.U32 R3, RZ, RZ, R19 ;  /* 0x000000ffff037224 */ /* 0x000fe400078e0013 */
[----:B------:R-:W-:Y:S02]  /*34330*/  IMAD.MOV.U32 R4, RZ, RZ, R46 ;  /* 0x000000ffff047224 */ /* 0x000fe400078e002e */
[----:B------:R-:W-:-:S07]  /*34340*/  IMAD.MOV.U32 R5, RZ, RZ, R47 ;  /* 0x000000ffff057224 */ /* 0x000fce00078e002f */
[----:B-----5:R-:W-:Y:S05]  /*34350*/  CALL.REL.NOINC `($__internal_147_$__cuda_sm20_div_rn_f64_full) ;  /* 0x000001c400447944 */ /* 0x020fea0003c00000 */
.L_x_5861:
[----:B------:R-:W-:Y:S05]  /*34360*/  BSYNC.RECONVERGENT B2 ;  /* 0x0000000000027941 */ /* 0x000fea0003800200 */
.L_x_5860:
        /* <DEDUP_REMOVED lines=84> */
.L_x_5863:
[----:B------:R-:W-:Y:S02]  /*348b0*/  FSEL R2, RZ, 3.37028055040000000000e+12, P0 ;  /* 0x54442d18ff027808 */ /* 0x000fe40000000000 */
[----:B------:R-:W-:-:S07]  /*348c0*/  FSEL R3, RZ, 2.1426990032196044922, P0 ;  /* 0x400921fbff037808 */ /* 0x000fce0000000000 */
.L_x_5864:
[----:B------:R-:W-:Y:S05]  /*348d0*/  BSYNC.RECONVERGENT B0 ;  /* 0x0000000000007941 */ /* 0x000fea0003800200 */
.L_x_5862:
[----:B------:R-:W-:Y:S01]  /*348e0*/  DADD R40, |R40|, |R42| ;  /* 0x0000000028287229 */ /* 0x000fe2000000062a */
[----:B------:R-:W-:Y:S01]  /*348f0*/  LOP3.LUT R43, R3, 0x80000000, R43, 0xb8, !PT ;  /* 0x80000000032b7812 */ /* 0x000fe200078eb82b */
[----:B------:R-:W-:-:S06]  /*34900*/  DMUL R16, R16, 0.5 ;  /* 0x3fe0000010107828 */ /* 0x000fcc0000000000 */
[----:B------:R-:W-:-:S06]  /*34910*/  DSETP.NAN.AND P0, PT, R40, R40, PT ;  /* 0x000000282800722a */ /* 0x000fcc0003f08000 */
[----:B------:R-:W-:Y:S02]  /*34920*/  FSEL R2, R40, R2, P0 ;  /* 0x0000000228027208 */ /* 0x000fe40000000000 */
[----:B------:R-:W-:Y:S01]  /*34930*/  FSEL R3, R41, R43, P0 ;  /* 0x0000002b29037208 */ /* 0x000fe20000000000 */
[----:B------:R-:W-:Y:S06]  /*34940*/  BRA `(.L_x_5856) ;  /* 0x0000005800c07947 */ /* 0x000fec0003800000 */
.L_x_5857:
        /* <DEDUP_REMOVED lines=32> */
.L_x_5866:
        /* <DEDUP_REMOVED lines=82> */
.L_x_5865:
        /* <DEDUP_REMOVED lines=101> */
.L_x_5868:
        /* <DEDUP_REMOVED lines=22> */
.L_x_5871:
[----:B------:R-:W-:Y:S05]  /*35820*/  BSYNC.RECONVERGENT B3 ;  /* 0x0000000000037941 */ /* 0x000fea0003800200 */
.L_x_5870:
        /* <DEDUP_REMOVED lines=29> */
.L_x_5869:
[----:B------:R-:W-:Y:S05]  /*35a00*/  BSYNC.RECONVERGENT B2 ;  /* 0x0000000000027941 */ /* 0x000fea0003800200 */
.L_x_5867:
        /* <DEDUP_REMOVED lines=27> */
.L_x_5873:
[----:B------:R-:W-:Y:S05]  /*35bc0*/  BSYNC.RECONVERGENT B2 ;  /* 0x0000000000027941 */ /* 0x000fea0003800200 */
.L_x_5872:
        /* <DEDUP_REMOVED lines=84> */
.L_x_5875:
[----:B------:R-:W-:Y:S02]  /*36110*/  FSEL R2, RZ, 3.37028055040000000000e+12, P0 ;  /* 0x54442d18ff027808 */ /* 0x000fe40000000000 */
[----:B------:R-:W-:-:S07]  /*36120*/  FSEL R3, RZ, 2.1426990032196044922, P0 ;  /* 0x400921fbff037808 */ /* 0x000fce0000000000 */
.L_x_5876:
[----:B------:R-:W-:Y:S05]  /*36130*/  BSYNC.RECONVERGENT B0 ;  /* 0x0000000000007941 */ /* 0x000fea0003800200 */
.L_x_5874:
[----:B------:R-:W-:Y:S01]  /*36140*/  DADD R40, |R40|, |R42| ;  /* 0x0000000028287229 */ /* 0x000fe2000000062a */
[----:B------:R-:W-:Y:S01]  /*36150*/  LOP3.LUT R43, R3, 0x80000000, R43, 0xb8, !PT ;  /* 0x80000000032b7812 */ /* 0x000fe200078eb82b */
[----:B------:R-:W-:-:S06]  /*36160*/  DMUL R16, R18, 0.5 ;  /* 0x3fe0000012107828 */ /* 0x000fcc0000000000 */
[----:B------:R-:W-:-:S06]  /*36170*/  DSETP.NAN.AND P0, PT, R40, R40, PT ;  /* 0x000000282800722a */ /* 0x000fcc0003f08000 */
[----:B------:R-:W-:Y:S02]  /*36180*/  FSEL R2, R40, R2, P0 ;  /* 0x0000000228027208 */ /* 0x000fe40000000000 */
[----:B------:R-:W-:Y:S01]  /*36190*/  FSEL R3, R41, R43, P0 ;  /* 0x0000002b29037208 */ /* 0x000fe20000000000 */
[----:B------:R-:W-:Y:S06]  /*361a0*/  BRA `(.L_x_5856) ;  /* 0x0000004000a87947 */ /* 0x000fec0003800000 */
.L_x_5844:
        /* <DEDUP_REMOVED lines=137> */
.L_x_5878:
[----:B------:R-:W-:Y:S05]  /*36a40*/  BSYNC.RECONVERGENT B0 ;  /* 0x0000000000007941 */ /* 0x000fea0003800200 */
.L_x_5877:
        /* <DEDUP_REMOVED lines=8> */
.L_x_5880:
[----:B------:R-:W-:Y:S05]  /*36ad0*/  BSYNC.RECONVERGENT B2 ;  /* 0x0000000000027941 */ /* 0x000fea0003800200 */
.L_x_5879:
        /* <DEDUP_REMOVED lines=84> */
.L_x_5882:
[----:B------:R-:W-:Y:S02]  /*37020*/  FSEL R2, RZ, 3.37028055040000000000e+12, P0 ;  /* 0x54442d18ff027808 */ /* 0x000fe40000000000 */
[----:B------:R-:W-:-:S07]  /*37030*/  FSEL R3, RZ, 2.1426990032196044922, P0 ;  /* 0x400921fbff037808 */ /* 0x000fce0000000000 */
.L_x_5883:
[----:B------:R-:W-:Y:S05]  /*37040*/  BSYNC.RECONVERGENT B0 ;  /* 0x0000000000007941 */ /* 0x000fea0003800200 */
.L_x_5881:
[----:B------:R-:W-:Y:S01]  /*37050*/  DADD R40, |R40|, |R42| ;  /* 0x0000000028287229 */ /* 0x000fe2000000062a */
[----:B------:R-:W-:-:S07]  /*37060*/  LOP3.LUT R43, R3, 0x80000000, R43, 0xb8, !PT ;  /* 0x80000000032b7812 */ /* 0x000fce00078eb82b */
[----:B------:R-:W-:-:S06]  /*37070*/  DSETP.NAN.AND P0, PT, R40, R40, PT ;  /* 0x000000282800722a */ /* 0x000fcc0003f08000 */
[----:B------:R-:W-:Y:S02]  /*37080*/  FSEL R2, R40, R2, P0 ;  /* 0x0000000228027208 */ /* 0x000fe40000000000 */
[----:B------:R-:W-:Y:S01]  /*37090*/  FSEL R3, R41, R43, P0 ;  /* 0x0000002b29037208 */ /* 0x000fe20000000000 */
[----:B------:R-:W-:Y:S06]  /*370a0*/  BRA `(.L_x_5856) ;  /* 0x0000003000e87947 */ /* 0x000fec0003800000 */
.L_x_5843:
        /* <DEDUP_REMOVED lines=94> */
.L_x_5886:
        /* <DEDUP_REMOVED lines=22> */
.L_x_5889:
[----:B------:R-:W-:Y:S05]  /*377f0*/  BSYNC.RECONVERGENT B3 ;  /* 0x0000000000037941 */ /* 0x000fea0003800200 */
.L_x_5888:
        /* <DEDUP_REMOVED lines=29> */
.L_x_5887:
[----:B------:R-:W-:Y:S05]  /*379d0*/  BSYNC.RECONVERGENT B2 ;  /* 0x0000000000027941 */ /* 0x000fea0003800200 */
.L_x_5885:
        /* <DEDUP_REMOVED lines=87> */
.L_x_5884:
        /* <DEDUP_REMOVED lines=88> */
.L_x_5842:
        /* <DEDUP_REMOVED lines=25> */
.L_x_5891:
[----:B------:R-:W-:Y:S05]  /*38660*/  BSYNC.RECONVERGENT B2 ;  /* 0x0000000000027941 */ /* 0x000fea0003800200 */
.L_x_5890:
        /* <DEDUP_REMOVED lines=23> */
.L_x_5893:
[----:B------:R-:W-:Y:S05]  /*387e0*/  BSYNC.RECONVERGENT B2 ;  /* 0x0000000000027941 */ /* 0x000fea0003800200 */
.L_x_5892:
        /* <DEDUP_REMOVED lines=139> */
.L_x_5895:
[----:B------:R-:W-:Y:S05]  /*390a0*/  BSYNC.RECONVERGENT B0 ;  /* 0x0000000000007941 */ /* 0x000fea0003800200 */
.L_x_5894:
        /* <DEDUP_REMOVED lines=8> */
.L_x_5897:
[----:B------:R-:W-:Y:S05]  /*39130*/  BSYNC.RECONVERGENT B2 ;  /* 0x0000000000027941 */ /* 0x000fea0003800200 */
.L_x_5896:
        /* <DEDUP_REMOVED lines=84> */
.L_x_5899:
[----:B------:R-:W-:Y:S02]  /*39680*/  FSEL R2, RZ, 3.37028055040000000000e+12, P0 ;  /* 0x54442d18ff027808 */ /* 0x000fe40000000000 */
[----:B------:R-:W-:-:S07]  /*39690*/  FSEL R3, RZ, 2.1426990032196044922, P0 ;  /* 0x400921fbff037808 */ /* 0x000fce0000000000 */
.L_x_5900:
[----:B------:R-:W-:Y:S05]  /*396a0*/  BSYNC.RECONVERGENT B0 ;  /* 0x0000000000007941 */ /* 0x000fea0003800200 */
.L_x_5898:
[----:B------:R-:W-:Y:S01]  /*396b0*/  DADD R40, |R40|, |R42| ;  /* 0x0000000028287229 */ /* 0x000fe2000000062a */
[----:B------:R-:W-:Y:S01]  /*396c0*/  LOP3.LUT R43, R3, 0x80000000, R43, 0xb8, !PT ;  /* 0x80000000032b7812 */ /* 0x000fe200078eb82b */
[----:B------:R-:W-:-:S06]  /*396d0*/  DADD R16, R16, 1 ;  /* 0x3ff0000010107429 */ /* 0x000fcc0000000000 */
[----:B------:R-:W-:-:S06]  /*396e0*/  DSETP.NAN.AND P0, PT, R40, R40, PT ;  /* 0x000000282800722a */ /* 0x000fcc0003f08000 */
[----:B------:R-:W-:Y:S02]  /*396f0*/  FSEL R2, R40, R2, P0 ;  /* 0x0000000228027208 */ /* 0x000fe40000000000 */
[----:B------:R-:W-:Y:S01]  /*39700*/  FSEL R3, R41, R43, P0 ;  /* 0x0000002b29037208 */ /* 0x000fe20000000000 */
[----:B------:R-:W-:Y:S06]  /*39710*/  BRA `(.L_x_5856) ;  /* 0x0000000c004c7947 */ /* 0x000fec0003800000 */
.L_x_5841:
        /* <DEDUP_REMOVED lines=111> */
.L_x_5902:
[----:B------:R-:W-:Y:S05]  /*39e10*/  BSYNC.RECONVERGENT B0 ;  /* 0x0000000000007941 */ /* 0x000fea0003800200 */
.L_x_5901:
[----:B------:R-:W-:Y:S04]  /*39e20*/  BSSY.RECONVERGENT B2, `(.L_x_5903) ;  /* 0x0000006000027945 */ /* 0x000fe80003800200 */
[----:B------:R-:W-:Y:S05]  /*39e30*/  @P4 BRA P5, `(.L_x_5904) ;  /* 0x0000000000104947 */ /* 0x000fea0002800000 */
[----:B------:R-:W-:Y:S01]  /*39e40*/  IMAD.MOV.U32 R4, RZ, RZ, R18 ;  /* 0x000000ffff047224 */ /* 0x000fe200078e0012 */
[----:B------:R-:W-:Y:S01]  /*39e50*/  MOV R0, 0x39e80 ;  /* 0x00039e8000007802 */ /* 0x000fe20000000f00 */
[----:B------:R-:W-:-:S07]  /*39e60*/  IMAD.MOV.U32 R5, RZ, RZ, R19 ;  /* 0x000000ffff057224 */ /* 0x000fce00078e0013 */
[----:B-----5:R-:W-:Y:S05]  /*39e70*/  CALL.REL.NOINC `($__internal_147_$__cuda_sm20_div_rn_f64_full) ;  /* 0x00000168007c7944 */ /* 0x020fea0003c00000 */
.L_x_5904:
[----:B------:R-:W-:Y:S05]  /*39e80*/  BSYNC.RECONVERGENT B2 ;  /* 0x0000000000027941 */ /* 0x000fea0003800200 */
.L_x_5903:
        /* <DEDUP_REMOVED lines=84> */
.L_x_5906:
[----:B------:R-:W-:Y:S02]  /*3a3d0*/  FSEL R2, RZ, 3.37028055040000000000e+12, P0 ;  /* 0x54442d18ff027808 */ /* 0x000fe40000000000 */
[----:B------:R-:W-:-:S07]  /*3a3e0*/  FSEL R3, RZ, 2.1426990032196044922, P0 ;  /* 0x400921fbff037808 */ /* 0x000fce0000000000 */
.L_x_5907:
[----:B------:R-:W-:Y:S05]  /*3a3f0*/  BSYNC.RECONVERGENT B0 ;  /* 0x0000000000007941 */ /* 0x000fea0003800200 */
.L_x_5905:
[----:B------:R-:W-:Y:S01]  /*3a400*/  DADD R40, |R40|, |R42| ;  /* 0x0000000028287229 */ /* 0x000fe2000000062a */
[----:B------:R-:W-:-:S07]  /*3a410*/  LOP3.LUT R43, R3, 0x80000000, R43, 0xb8, !PT ;  /* 0x80000000032b7812 */ /* 0x000fce00078eb82b */
[----:B------:R-:W-:-:S06]  /*3a420*/  DSETP.NAN.AND P0, PT, R40, R40, PT ;  /* 0x000000282800722a */ /* 0x000fcc0003f08000 */
[----:B------:R-:W-:Y:S02]  /*3a430*/  FSEL R2, R40, R2, P0 ;  /* 0x0000000228027208 */ /* 0x000fe40000000000 */
[----:B------:R-:W-:-:S07]  /*3a440*/  FSEL R3, R41, R43, P0 ;  /* 0x0000002b29037208 */ /* 0x000fce0000000000 */
.L_x_5856:
[----:B------:R-:W-:Y:S05]  /*3a450*/  BSYNC.RECONVERGENT B1 ;  /* 0x0000000000017941 */ /* 0x000fea0003800200 */
.L_x_5840:
        /* <DEDUP_REMOVED lines=75> */
.L_x_5914:
[----:B------:R-:W-:Y:S05]  /*3a910*/  BSYNC.RECONVERGENT B0 ;  /* 0x0000000000007941 */ /* 0x000fea0003800200 */
.L_x_5913:
        /* <DEDUP_REMOVED lines=23> */
.L_x_5918:
[----:B------:R-:W-:Y:S05]  /*3aa90*/  BSYNC.RECONVERGENT B4 ;  /* 0x0000000000047941 */ /* 0x000fea0003800200 */
.L_x_5917:
[----:B------:R-:W-:Y:S01]  /*3aaa0*/  VIADD R0, R2, 0x1 ;  /* 0x0000000102007836 */ /* 0x000fe20000000000 */
[----:B------:R-:W-:Y:S06]  /*3aab0*/  BRA `(.L_x_5919) ;  /* 0x0000000000087947 */ /* 0x000fec0003800000 */
.L_x_5916:
[----:B------:R-:W-:Y:S01]  /*3aac0*/  DMUL R6, RZ, R42 ;  /* 0x0000002aff067228 */ /* 0x000fe20000000000 */
[----:B------:R-:W-:-:S10]  /*3aad0*/  IMAD.MOV.U32 R0, RZ, RZ, 0x1 ;  /* 0x00000001ff007424 */ /* 0x000fd400078e00ff */
.L_x_5919:
[----:B------:R-:W-:Y:S05]  /*3aae0*/  BSYNC.RECONVERGENT B3 ;  /* 0x0000000000037941 */ /* 0x000fea0003800200 */
.L_x_5915:
        /* <DEDUP_REMOVED lines=52> */
[----:B------:R-:W-:Y:S01]  /*3ae30*/  IMAD.MOV.U32 R0, RZ, RZ, R2 ;  /* 0x000000ffff007224 */ /* 0x000fe200078e0002 */
[----:B------:R-:W-:Y:S06]  /*3ae40*/  BRA `(.L_x_5922) ;  /* 0x0000000000087947 */ /* 0x000fec0003800000 */
.L_x_5921:
[----:B------:R-:W-:Y:S01]  /*3ae50*/  DMUL R6, RZ, R42 ;  /* 0x0000002aff067228 */ /* 0x000fe20000000000 */
[----:B------:R-:W-:-:S10]  /*3ae60*/  IMAD.MOV.U32 R0, RZ, RZ, RZ ;  /* 0x000000ffff007224 */ /* 0x000fd400078e00ff */
.L_x_5922:
[----:B------:R-:W-:Y:S05]  /*3ae70*/  BSYNC.RECONVERGENT B3 ;  /* 0x0000000000037941 */ /* 0x000fea0003800200 */
.L_x_5920:
        /* <DEDUP_REMOVED lines=32> */
.L_x_5912:
        /* <DEDUP_REMOVED lines=61> */
.L_x_5925:
[----:B------:R-:W-:Y:S05]  /*3b450*/  BSYNC.RECONVERGENT B0 ;  /* 0x0000000000007941 */ /* 0x000fea0003800200 */
.L_x_5924:
        /* <DEDUP_REMOVED lines=36> */
.L_x_5929:
[----:B------:R-:W-:Y:S05]  /*3b6a0*/  BSYNC.RECONVERGENT B4 ;  /* 0x0000000000047941 */ /* 0x000fea0003800200 */
.L_x_5928:
[----:B------:R-:W-:Y:S01]  /*3b6b0*/  VIADD R0, R2, 0x1 ;  /* 0x0000000102007836 */ /* 0x000fe20000000000 */
[----:B------:R-:W-:Y:S06]  /*3b6c0*/  BRA `(.L_x_5930) ;  /* 0x0000000000087947 */ /* 0x000fec0003800000 */
.L_x_5927:
[----:B------:R-:W-:Y:S01]  /*3b6d0*/  DMUL R6, RZ, R42 ;  /* 0x0000002aff067228 */ /* 0x000fe20000000000 */
[----:B------:R-:W-:-:S10]  /*3b6e0*/  IMAD.MOV.U32 R0, RZ, RZ, 0x1 ;  /* 0x00000001ff007424 */ /* 0x000fd400078e00ff */
.L_x_5930:
[----:B------:R-:W-:Y:S05]  /*3b6f0*/  BSYNC.RECONVERGENT B3 ;  /* 0x0000000000037941 */ /* 0x000fea0003800200 */
.L_x_5926:
        /* <DEDUP_REMOVED lines=56> */
.L_x_5932:
[----:B------:R-:W-:Y:S01]  /*3ba80*/  DMUL R6, RZ, R42 ;  /* 0x0000002aff067228 */ /* 0x000fe20000000000 */
[----:B------:R-:W-:-:S10]  /*3ba90*/  IMAD.MOV.U32 R0, RZ, RZ, RZ ;  /* 0x000000ffff007224 */ /* 0x000fd400078e00ff */
.L_x_5933:
[----:B------:R-:W-:Y:S05]  /*3baa0*/  BSYNC.RECONVERGENT B3 ;  /* 0x0000000000037941 */ /* 0x000fea0003800200 */
.L_x_5931:
        /* <DEDUP_REMOVED lines=35> */
.L_x_5911:
        /* <DEDUP_REMOVED lines=10> */
.L_x_5934:
[----:B------:R-:W-:-:S10]  /*3bd80*/  DADD R40, R42, -R42 ;  /* 0x000000002a287229 */ /* 0x000fd4000000082a */
[----:B------:R-:W-:Y:S02]  /*3bd90*/  IMAD.MOV.U32 R42, RZ, RZ, R40 ;  /* 0x000000ffff2a7224 */ /* 0x000fe400078e0028 */
[----:B------:R-:W-:Y:S01]  /*3bda0*/  IMAD.MOV.U32 R43, RZ, RZ, R41 ;  /* 0x000000ffff2b7224 */ /* 0x000fe200078e0029 */
[----:B------:R-:W-:Y:S06]  /*3bdb0*/  BRA `(.L_x_5923) ;  /* 0x0000000800b87947 */ /* 0x000fec0003800000 */
.L_x_5910:
        /* <DEDUP_REMOVED lines=24> */
.L_x_5938:
[----:B------:R-:W-:Y:S05]  /*3bf40*/  BSYNC.RECONVERGENT B4 ;  /* 0x0000000000047941 */ /* 0x000fea0003800200 */
.L_x_5937:
[----:B------:R-:W-:Y:S01]  /*3bf50*/  VIADD R0, R2, 0x1 ;  /* 0x0000000102007836 */ /* 0x000fe20000000000 */
[----:B------:R-:W-:Y:S06]  /*3bf60*/  BRA `(.L_x_5939) ;  /* 0x0000000000087947 */ /* 0x000fec0003800000 */
.L_x_5936:
[----:B------:R-:W-:Y:S01]  /*3bf70*/  DMUL R6, RZ, R42 ;  /* 0x0000002aff067228 */ /* 0x000fe20000000000 */
[----:B------:R-:W-:-:S10]  /*3bf80*/  IMAD.MOV.U32 R0, RZ, RZ, 0x1 ;  /* 0x00000001ff007424 */ /* 0x000fd400078e00ff */
.L_x_5939:
[----:B------:R-:W-:Y:S05]  /*3bf90*/  BSYNC.RECONVERGENT B3 ;  /* 0x0000000000037941 */ /* 0x000fea0003800200 */
.L_x_5935:
        /* <DEDUP_REMOVED lines=54> */
.L_x_5941:
[----:B------:R-:W-:Y:S01]  /*3c300*/  DMUL R6, RZ, R42 ;  /* 0x0000002aff067228 */ /* 0x000fe20000000000 */
[----:B------:R-:W-:-:S10]  /*3c310*/  IMAD.MOV.U32 R0, RZ, RZ, RZ ;  /* 0x000000ffff007224 */ /* 0x000fd400078e00ff */
.L_x_5942:
[----:B------:R-:W-:Y:S05]  /*3c320*/  BSYNC.RECONVERGENT B3 ;  /* 0x0000000000037941 */ /* 0x000fea0003800200 */
.L_x_5940:
        /* <DEDUP_REMOVED lines=30> */
.L_x_5909:
        /* <DEDUP_REMOVED lines=57> */
.L_x_5923:
[----:B------:R-:W-:Y:S05]  /*3c8a0*/  BSYNC.RECONVERGENT B2 ;  /* 0x0000000000027941 */ /* 0x000fea0003800200 */
.L_x_5908:
        /* <DEDUP_REMOVED lines=140> */
.L_x_5950:
        /* <DEDUP_REMOVED lines=22> */
.L_x_5953:
[----:B------:R-:W-:Y:S05]  /*3d2d0*/  BSYNC.RECONVERGENT B3 ;  /* 0x0000000000037941 */ /* 0x000fea0003800200 */
.L_x_5952:
        /* <DEDUP_REMOVED lines=29> */
.L_x_5951:
[----:B------:R-:W-:Y:S05]  /*3d4b0*/  BSYNC.RECONVERGENT B2 ;  /* 0x0000000000027941 */ /* 0x000fea0003800200 */
.L_x_5949:
        /* <DEDUP_REMOVED lines=22> */
.L_x_5955:
[----:B------:R-:W-:Y:S05]  /*3d620*/  BSYNC.RECONVERGENT B2 ;  /* 0x0000000000027941 */ /* 0x000fea0003800200 */
.L_x_5954:
        /* <DEDUP_REMOVED lines=84> */
.L_x_5957:
[----:B------:R-:W-:Y:S02]  /*3db70*/  FSEL R2, RZ, 3.37028055040000000000e+12, P0 ;  /* 0x54442d18ff027808 */ /* 0x000fe40000000000 */
[----:B------:R-:W-:-:S07]  /*3db80*/  FSEL R3, RZ, 2.1426990032196044922, P0 ;  /* 0x400921fbff037808 */ /* 0x000fce0000000000 */
.L_x_5958:
[----:B------:R-:W-:Y:S05]  /*3db90*/  BSYNC.RECONVERGENT B0 ;  /* 0x0000000000007941 */ /* 0x000fea0003800200 */
.L_x_5956:
[----:B------:R-:W-:Y:S01]  /*3dba0*/  DADD R36, |R36|, |R38| ;  /* 0x0000000024247229 */ /* 0x000fe20000000626 */
[----:B------:R-:W-:Y:S01]  /*3dbb0*/  LOP3.LUT R39, R3, 0x80000000, R39, 0xb8, !PT ;  /* 0x8000000003277812 */ /* 0x000fe200078eb827 */
[----:B------:R-:W-:-:S06]  /*3dbc0*/  DMUL R16, R16, 0.5 ;  /* 0x3fe0000010107828 */ /* 0x000fcc0000000000 */
[----:B------:R-:W-:-:S06]  /*3dbd0*/  DSETP.NAN.AND P0, PT, R36, R36, PT ;  /* 0x000000242400722a */ /* 0x000fcc0003f08000 */
[----:B------:R-:W-:Y:S02]  /*3dbe0*/  FSEL R2, R36, R2, P0 ;  /* 0x0000000224027208 */ /* 0x000fe40000000000 */
[----:B------:R-:W-:Y:S01]  /*3dbf0*/  FSEL R3, R37, R39, P0 ;  /* 0x0000002725037208 */ /* 0x000fe20000000000 */
[----:B------:R-:W-:Y:S06]  /*3dc00*/  BRA `(.L_x_5959) ;  /* 0x0000006400e87947 */ /* 0x000fec0003800000 */
.L_x_5948:
        /* <DEDUP_REMOVED lines=101> */
.L_x_5962:
[----:B------:R-:W-:Y:S05]  /*3e260*/  BSYNC.RECONVERGENT B0 ;  /* 0x0000000000007941 */ /* 0x000fea0003800200 */
.L_x_5961:
        /* <DEDUP_REMOVED lines=8> */
.L_x_5964:
[----:B------:R-:W-:Y:S05]  /*3e2f0*/  BSYNC.RECONVERGENT B2 ;  /* 0x0000000000027941 */ /* 0x000fea0003800200 */
.L_x_5963:
        /* <DEDUP_REMOVED lines=84> */
.L_x_5966:
[----:B------:R-:W-:Y:S02]  /*3e840*/  FSEL R2, RZ, 3.37028055040000000000e+12, P0 ;  /* 0x54442d18ff027808 */ /* 0x000fe40000000000 */
[----:B------:R-:W-:-:S07]  /*3e850*/  FSEL R3, RZ, 2.1426990032196044922, P0 ;  /* 0x400921fbff037808 */ /* 0x000fce0000000000 */
.L_x_5967:
[----:B------:R-:W-:Y:S05]  /*3e860*/  BSYNC.RECONVERGENT B0 ;  /* 0x0000000000007941 */ /* 0x000fea0003800200 */
.L_x_5965:
[----:B------:R-:W-:Y:S01]  /*3e870*/  DADD R36, |R36|, |R38| ;  /* 0x0000000024247229 */ /* 0x000fe20000000626 */
[----:B------:R-:W-:Y:S01]  /*3e880*/  LOP3.LUT R39, R3, 0x80000000, R39, 0xb8, !PT ;  /* 0x8000000003277812 */ /* 0x000fe200078eb827 */
[----:B------:R-:W-:-:S06]  /*3e890*/  DMUL R16, R16, 0.5 ;  /* 0x3fe0000010107828 */ /* 0x000fcc0000000000 */
[----:B------:R-:W-:-:S06]  /*3e8a0*/  DSETP.NAN.AND P0, PT, R36, R36, PT ;  /* 0x000000242400722a */ /* 0x000fcc0003f08000 */
[----:B------:R-:W-:Y:S02]  /*3e8b0*/  FSEL R2, R36, R2, P0 ;  /* 0x0000000224027208 */ /* 0x000fe40000000000 */
[----:B------:R-:W-:Y:S01]  /*3e8c0*/  FSEL R3, R37, R39, P0 ;  /* 0x0000002725037208 */ /* 0x000fe20000000000 */
[----:B------:R-:W-:Y:S06]  /*3e8d0*/  BRA `(.L_x_5959) ;  /* 0x0000005800b47947 */ /* 0x000fec0003800000 */
.L_x_5960:
        /* <DEDUP_REMOVED lines=32> */
.L_x_5969:
        /* <DEDUP_REMOVED lines=78> */
.L_x_5968:
        /* <DEDUP_REMOVED lines=101> */
.L_x_5971:
        /* <DEDUP_REMOVED lines=22> */
.L_x_5974:
[----:B------:R-:W-:Y:S05]  /*3f770*/  BSYNC.RECONVERGENT B3 ;  /* 0x0000000000037941 */ /* 0x000fea0003800200 */
.L_x_5973:
        /* <DEDUP_REMOVED lines=29> */
.L_x_5972:
[----:B------:R-:W-:Y:S05]  /*3f950*/  BSYNC.RECONVERGENT B2 ;  /* 0x0000000000027941 */ /* 0x000fea0003800200 */
.L_x_5970:
        /* <DEDUP_REMOVED lines=28> */
.L_x_5976:
[----:B------:R-:W-:Y:S05]  /*3fb20*/  BSYNC.RECONVERGENT B2 ;  /* 0x0000000000027941 */ /* 0x000fea0003800200 */
.L_x_5975:
        /* <DEDUP_REMOVED lines=84> */
.L_x_5978:
[----:B------:R-:W-:Y:S02]  /*40070*/  FSEL R2, RZ, 3.37028055040000000000e+12, P0 ;  /* 0x54442d18ff027808 */ /* 0x000fe40000000000 */
[----:B------:R-:W-:-:S07]  /*40080*/  FSEL R3, RZ, 2.1426990032196044922, P0 ;  /* 0x400921fbff037808 */ /* 0x000fce0000000000 */
.L_x_5979:
[----:B------:R-:W-:Y:S05]  /*40090*/  BSYNC.RECONVERGENT B0 ;  /* 0x0000000000007941 */ /* 0x000fea0003800200 */
.L_x_5977:
[----:B------:R-:W-:Y:S01]  /*400a0*/  DADD R36, |R36|, |R38| ;  /* 0x0000000024247229 */ /* 0x000fe20000000626 */
[----:B------:R-:W-:Y:S01]  /*400b0*/  LOP3.LUT R39, R3, 0x80000000, R39, 0xb8, !PT ;  /* 0x8000000003277812 */ /* 0x000fe200078eb827 */
[----:B------:R-:W-:-:S06]  /*400c0*/  DMUL R16, R18, 0.5 ;  /* 0x3fe0000012107828 */ /* 0x000fcc0000000000 */
[----:B------:R-:W-:-:S06]  /*400d0*/  DSETP.NAN.AND P0, PT, R36, R36, PT ;  /* 0x000000242400722a */ /* 0x000fcc0003f08000 */
[----:B------:R-:W-:Y:S02]  /*400e0*/  FSEL R2, R36, R2, P0 ;  /* 0x0000000224027208 */ /* 0x000fe40000000000 */
[----:B------:R-:W-:Y:S01]  /*400f0*/  FSEL R3, R37, R39, P0 ;  /* 0x0000002725037208 */ /* 0x000fe20000000000 */
[----:B------:R-:W-:Y:S06]  /*40100*/  BRA `(.L_x_5959) ;  /* 0x0000004000a87947 */ /* 0x000fec0003800000 */
.L_x_5947:
        /* <DEDUP_REMOVED lines=137> */
.L_x_5981:
[----:B------:R-:W-:Y:S05]  /*409a0*/  BSYNC.RECONVERGENT B0 ;  /* 0x0000000000007941 */ /* 0x000fea0003800200 */
.L_x_5980:
        /* <DEDUP_REMOVED lines=8> */
.L_x_5983:
[----:B------:R-:W-:Y:S05]  /*40a30*/  BSYNC.RECONVERGENT B2 ;  /* 0x0000000000027941 */ /* 0x000fea0003800200 */
.L_x_5982:
        /* <DEDUP_REMOVED lines=84> */
.L_x_5985:
[----:B------:R-:W-:Y:S02]  /*40f80*/  FSEL R2, RZ, 3.37028055040000000000e+12, P0 ;  /* 0x54442d18ff027808 */ /* 0x000fe40000000000 */
[----:B------:R-:W-:-:S07]  /*40f90*/  FSEL R3, RZ, 2.1426990032196044922, P0 ;  /* 0x400921fbff037808 */ /* 0x000fce0000000000 */
.L_x_5986:
[----:B------:R-:W-:Y:S05]  /*40fa0*/  BSYNC.RECONVERGENT B0 ;  /* 0x0000000000007941 */ /* 0x000fea0003800200 */
.L_x_5984:
[----:B------:R-:W-:Y:S01]  /*40fb0*/  DADD R36, |R36|, |R38| ;  /* 0x0000000024247229 */ /* 0x000fe20000000626 */
[----:B------:R-:W-:-:S07]  /*40fc0*/  LOP3.LUT R39, R3, 0x80000000, R39, 0xb8, !PT ;  /* 0x8000000003277812 */ /* 0x000fce00078eb827 */
[----:B------:R-:W-:-:S06]  /*40fd0*/  DSETP.NAN.AND P0, PT, R36, R36, PT ;  /* 0x000000242400722a */ /* 0x000fcc0003f08000 */
[----:B------:R-:W-:Y:S02]  /*40fe0*/  FSEL R2, R36, R2, P0 ;  /* 0x0000000224027208 */ /* 0x000fe40000000000 */
[----:B------:R-:W-:Y:S01]  /*40ff0*/  FSEL R3, R37, R39, P0 ;  /* 0x0000002725037208 */ /* 0x000fe20000000000 */
[----:B------:R-:W-:Y:S06]  /*41000*/  BRA `(.L_x_5959) ;  /* 0x0000003000e87947 */ /* 0x000fec0003800000 */
.L_x_5946:
        /* <DEDUP_REMOVED lines=94> */
.L_x_5989:
        /* <DEDUP_REMOVED lines=22> */
.L_x_5992:
[----:B------:R-:W-:Y:S05]  /*41750*/  BSYNC.RECONVERGENT B3 ;  /* 0x0000000000037941 */ /* 0x000fea0003800200 */
.L_x_5991:
        /* <DEDUP_REMOVED lines=29> */
.L_x_5990:
[----:B------:R-:W-:Y:S05]  /*41930*/  BSYNC.RECONVERGENT B2 ;  /* 0x0000000000027941 */ /* 0x000fea0003800200 */
.L_x_5988:
        /* <DEDUP_REMOVED lines=87> */
.L_x_5987:
        /* <DEDUP_REMOVED lines=88> */
.L_x_5945:
        /* <DEDUP_REMOVED lines=25> */
.L_x_5994:
[----:B------:R-:W-:Y:S05]  /*425c0*/  BSYNC.RECONVERGENT B2 ;  /* 0x0000000000027941 */ /* 0x000fea0003800200 */
.L_x_5993:
        /* <DEDUP_REMOVED lines=23> */
.L_x_5996:
[----:B------:R-:W-:Y:S05]  /*42740*/  BSYNC.RECONVERGENT B2 ;  /* 0x0000000000027941 */ /* 0x000fea0003800200 */
.L_x_5995:
        /* <DEDUP_REMOVED lines=139> */
.L_x_5998:
[----:B------:R-:W-:Y:S05]  /*43000*/  BSYNC.RECONVERGENT B0 ;  /* 0x0000000000007941 */ /* 0x000fea0003800200 */
.L_x_5997:
        /* <DEDUP_REMOVED lines=8> */
.L_x_6000:
[----:B------:R-:W-:Y:S05]  /*43090*/  BSYNC.RECONVERGENT B2 ;  /* 0x0000000000027941 */ /* 0x000fea0003800200 */
.L_x_5999:
        /* <DEDUP_REMOVED lines=84> */
.L_x_6002:
[----:B------:R-:W-:Y:S02]  /*435e0*/  FSEL R2, RZ, 3.37028055040000000000e+12, P0 ;  /* 0x54442d18ff027808 */ /* 0x000fe40000000000 */
[----:B------:R-:W-:-:S07]  /*435f0*/  FSEL R3, RZ, 2.1426990032196044922, P0 ;  /* 0x400921fbff037808 */ /* 0x000fce0000000000 */
.L_x_6003:
[----:B------:R-:W-:Y:S05]  /*43600*/  BSYNC.RECONVERGENT B0 ;  /* 0x0000000000007941 */ /* 0x000fea0003800200 */
.L_x_6001:
[----:B------:R-:W-:Y:S01]  /*43610*/  DADD R36, |R36|, |R38| ;  /* 0x0000000024247229 */ /* 0x000fe20000000626 */
[----:B------:R-:W-:Y:S01]  /*43620*/  LOP3.LUT R39, R3, 0x80000000, R39, 0xb8, !PT ;  /* 0x8000000003277812 */ /* 0x000fe200078eb827 */
[----:B------:R-:W-:-:S06]  /*43630*/  DADD R16, R16, 1 ;  /* 0x3ff0000010107429 */ /* 0x000fcc0000000000 */
[----:B------:R-:W-:-:S06]  /*43640*/  DSETP.NAN.AND P0, PT, R36, R36, PT ;  /* 0x000000242400722a */ /* 0x000fcc0003f08000 */
[----:B------:R-:W-:Y:S02]  /*43650*/  FSEL R2, R36, R2, P0 ;  /* 0x0000000224027208 */ /* 0x000fe40000000000 */
[----:B------:R-:W-:Y:S01]  /*43660*/  FSEL R3, R37, R39, P0 ;  /* 0x0000002725037208 */ /* 0x000fe20000000000 */
[----:B------:R-:W-:Y:S06]  /*43670*/  BRA `(.L_x_5959) ;  /* 0x0000000c004c7947 */ /* 0x000fec0003800000 */
.L_x_5944:
        /* <DEDUP_REMOVED lines=111> */
.L_x_6005:
[----:B------:R-:W-:Y:S05]  /*43d70*/  BSYNC.RECONVERGENT B0 ;  /* 0x0000000000007941 */ /* 0x000fea0003800200 */
.L_x_6004:
[----:B------:R-:W-:Y:S04]  /*43d80*/  BSSY.RECONVERGENT B2, `(.L_x_6006) ;  /* 0x0000006000027945 */ /* 0x000fe80003800200 */
[----:B------:R-:W-:Y:S05]  /*43d90*/  @P4 BRA P5, `(.L_x_6007) ;  /* 0x0000000000104947 */ /* 0x000fea0002800000 */
[----:B------:R-:W-:Y:S01]  /*43da0*/  IMAD.MOV.U32 R4, RZ, RZ, R18 ;  /* 0x000000ffff047224 */ /* 0x000fe200078e0012 */
[----:B------:R-:W-:Y:S01]  /*43db0*/  MOV R0, 0x43de0 ;  /* 0x00043de000007802 */ /* 0x000fe20000000f00 */
[----:B------:R-:W-:-:S07]  /*43dc0*/  IMAD.MOV.U32 R5, RZ, RZ, R19 ;  /* 0x000000ffff057224 */ /* 0x000fce00078e0013 */
[----:B------:R-:W-:Y:S05]  /*43dd0*/  CALL.REL.NOINC `($__internal_147_$__cuda_sm20_div_rn_f64_full) ;  /* 0x000000c800a47944 */ /* 0x000fea0003c00000 */
.L_x_6007:
[----:B------:R-:W-:Y:S05]  /*43de0*/  BSYNC.RECONVERGENT B2 ;  /* 0x0000000000027941 */ /* 0x000fea0003800200 */
.L_x_6006:
        /* <DEDUP_REMOVED lines=84> */
.L_x_6009:
[----:B------:R-:W-:Y:S02]  /*44330*/  FSEL R2, RZ, 3.37028055040000000000e+12, P0 ;  /* 0x54442d18ff027808 */ /* 0x000fe40000000000 */
[----:B------:R-:W-:-:S07]  /*44340*/  FSEL R3, RZ, 2.1426990032196044922, P0 ;  /* 0x400921fbff037808 */ /* 0x000fce0000000000 */
.L_x_6010:
[----:B------:R-:W-:Y:S05]  /*44350*/  BSYNC.RECONVERGENT B0 ;  /* 0x0000000000007941 */ /* 0x000fea0003800200 */
.L_x_6008:
[----:B------:R-:W-:Y:S01]  /*44360*/  DADD R36, |R36|, |R38| ;  /* 0x0000000024247229 */ /* 0x000fe20000000626 */
[----:B------:R-:W-:-:S07]  /*44370*/  LOP3.LUT R39, R3, 0x80000000, R39, 0xb8, !PT ;  /* 0x8000000003277812 */ /* 0x000fce00078eb827 */
[----:B------:R-:W-:-:S06]  /*44380*/  DSETP.NAN.AND P0, PT, R36, R36, PT ;  /* 0x000000242400722a */ /* 0x000fcc0003f08000 */
[----:B------:R-:W-:Y:S02]  /*44390*/  FSEL R2, R36, R2, P0 ;  /* 0x0000000224027208 */ /* 0x000fe40000000000 */
[----:B------:R-:W-:-:S07]  /*443a0*/  FSEL R3, R37, R39, P0 ;  /* 0x0000002725037208 */ /* 0x000fce0000000000 */
.L_x_5959:
[----:B------:R-:W-:Y:S05]  /*443b0*/  BSYNC.RECONVERGENT B1 ;  /* 0x0000000000017941 */ /* 0x000fea0003800200 */
.L_x_5943:
        /* <DEDUP_REMOVED lines=75> */
.L_x_6017:
[----:B------:R-:W-:Y:S05]  /*44870*/  BSYNC.RECONVERGENT B0 ;  /* 0x0000000000007941 */ /* 0x000fea0003800200 */
.L_x_6016:
        /* <DEDUP_REMOVED lines=23> */
.L_x_6021:
[----:B------:R-:W-:Y:S05]  /*449f0*/  BSYNC.RECONVERGENT B4 ;  /* 0x0000000000047941 */ /* 0x000fea0003800200 */
.L_x_6020:
[----:B------:R-:W-:Y:S01]  /*44a00*/  VIADD R0, R2, 0x1 ;  /* 0x0000000102007836 */ /* 0x000fe20000000000 */
[----:B------:R-:W-:Y:S06]  /*44a10*/  BRA `(.L_x_6022) ;  /* 0x0000000000087947 */ /* 0x000fec0003800000 */
.L_x_6019:
[----:B------:R-:W-:Y:S01]  /*44a20*/  DMUL R6, RZ, R30 ;  /* 0x0000001eff067228 */ /* 0x000fe20000000000 */
[----:B------:R-:W-:-:S10]  /*44a30*/  IMAD.MOV.U32 R0, RZ, RZ, 0x1 ;  /* 0x00000001ff007424 */ /* 0x000fd400078e00ff */
.L_x_6022:
[----:B------:R-:W-:Y:S05]  /*44a40*/  BSYNC.RECONVERGENT B3 ;  /* 0x0000000000037941 */ /* 0x000fea0003800200 */
.L_x_6018:
        /* <DEDUP_REMOVED lines=54> */
.L_x_6024:
[----:B------:R-:W-:Y:S01]  /*44db0*/  DMUL R6, RZ, R30 ;  /* 0x0000001eff067228 */ /* 0x000fe20000000000 */
[----:B------:R-:W-:-:S10]  /*44dc0*/  IMAD.MOV.U32 R0, RZ, RZ, RZ ;  /* 0x000000ffff007224 */ /* 0x000fd400078e00ff */
.L_x_6025:
[----:B------:R-:W-:Y:S05]  /*44dd0*/  BSYNC.RECONVERGENT B3 ;  /* 0x0000000000037941 */ /* 0x000fea0003800200 */
.L_x_6023:
        /* <DEDUP_REMOVED lines=32> */
.L_x_6015:
        /* <DEDUP_REMOVED lines=61> */
.L_x_6028:
[----:B------:R-:W-:Y:S05]  /*453b0*/  BSYNC.RECONVERGENT B0 ;  /* 0x0000000000007941 */ /* 0x000fea0003800200 */
.L_x_6027:
        /* <DEDUP_REMOVED lines=36> */
.L_x_6032:
[----:B------:R-:W-:Y:S05]  /*45600*/  BSYNC.RECONVERGENT B4 ;  /* 0x0000000000047941 */ /* 0x000fea0003800200 */
.L_x_6031:
[----:B------:R-:W-:Y:S01]  /*45610*/  VIADD R0, R2, 0x1 ;  /* 0x0000000102007836 */ /* 0x000fe20000000000 */
[----:B------:R-:W-:Y:S06]  /*45620*/  BRA `(.L_x_6033) ;  /* 0x0000000000087947 */ /* 0x000fec0003800000 */
.L_x_6030:
[----:B------:R-:W-:Y:S01]  /*45630*/  DMUL R6, RZ, R30 ;  /* 0x0000001eff067228 */ /* 0x000fe20000000000 */
[----:B------:R-:W-:-:S10]  /*45640*/  IMAD.MOV.U32 R0, RZ, RZ, 0x1 ;  /* 0x00000001ff007424 */ /* 0x000fd400078e00ff */
.L_x_6033:
[----:B------:R-:W-:Y:S05]  /*45650*/  BSYNC.RECONVERGENT B3 ;  /* 0x0000000000037941 */ /* 0x000fea0003800200 */
.L_x_6029:
        /* <DEDUP_REMOVED lines=56> */
.L_x_6035:
[----:B------:R-:W-:Y:S01]  /*459e0*/  DMUL R6, RZ, R30 ;  /* 0x0000001eff067228 */ /* 0x000fe20000000000 */
[----:B------:R-:W-:-:S10]  /*459f0*/  IMAD.MOV.U32 R0, RZ, RZ, RZ ;  /* 0x000000ffff007224 */ /* 0x000fd400078e00ff */
.L_x_6036:
[----:B------:R-:W-:Y:S05]  /*45a00*/  BSYNC.RECONVERGENT B3 ;  /* 0x0000000000037941 */ /* 0x000fea0003800200 */
.L_x_6034:
        /* <DEDUP_REMOVED lines=35> */
.L_x_6014:
        /* <DEDUP_REMOVED lines=10> */
.L_x_6037:
[----:B------:R-:W-:-:S10]  /*45ce0*/  DADD R28, R30, -R30 ;  /* 0x000000001e1c7229 */ /* 0x000fd4000000081e */
[----:B------:R-:W-:Y:S02]  /*45cf0*/  IMAD.MOV.U32 R30, RZ, RZ, R28 ;  /* 0x000000ffff1e7224 */ /* 0x000fe400078e001c */
[----:B------:R-:W-:Y:S01]  /*45d00*/  IMAD.MOV.U32 R31, RZ, RZ, R29 ;  /* 0x000000ffff1f7224 */ /* 0x000fe200078e001d */
[----:B------:R-:W-:Y:S06]  /*45d10*/  BRA `(.L_x_6026) ;  /* 0x0000000800b87947 */ /* 0x000fec0003800000 */
.L_x_6013:
        /* <DEDUP_REMOVED lines=24> */
.L_x_6041:
[----:B------:R-:W-:Y:S05]  /*45ea0*/  BSYNC.RECONVERGENT B4 ;  /* 0x0000000000047941 */ /* 0x000fea0003800200 */
.L_x_6040:
[----:B------:R-:W-:Y:S01]  /*45eb0*/  VIADD R0, R2, 0x1 ;  /* 0x0000000102007836 */ /* 0x000fe20000000000 */
[----:B------:R-:W-:Y:S06]  /*45ec0*/  BRA `(.L_x_6042) ;  /* 0x0000000000087947 */ /* 0x000fec0003800000 */
.L_x_6039:
[----:B------:R-:W-:Y:S01]  /*45ed0*/  DMUL R6, RZ, R30 ;  /* 0x0000001eff067228 */ /* 0x000fe20000000000 */
[----:B------:R-:W-:-:S10]  /*45ee0*/  IMAD.MOV.U32 R0, RZ, RZ, 0x1 ;  /* 0x00000001ff007424 */ /* 0x000fd400078e00ff */
.L_x_6042:
[----:B------:R-:W-:Y:S05]  /*45ef0*/  BSYNC.RECONVERGENT B3 ;  /* 0x0000000000037941 */ /* 0x000fea0003800200 */
.L_x_6038:
        /* <DEDUP_REMOVED lines=54> */
.L_x_6044:
[----:B------:R-:W-:Y:S01]  /*46260*/  DMUL R6, RZ, R30 ;  /* 0x0000001eff067228 */ /* 0x000fe20000000000 */
[----:B------:R-:W-:-:S10]  /*46270*/  IMAD.MOV.U32 R0, RZ, RZ, RZ ;  /* 0x000000ffff007224 */ /* 0x000fd400078e00ff */
.L_x_6045:
[----:B------:R-:W-:Y:S05]  /*46280*/  BSYNC.RECONVERGENT B3 ;  /* 0x0000000000037941 */ /* 0x000fea0003800200 */
.L_x_6043:
        /* <DEDUP_REMOVED lines=30> */
.L_x_6012:
        /* <DEDUP_REMOVED lines=57> */
.L_x_6026:
[----:B------:R-:W-:Y:S05]  /*46800*/  BSYNC.RECONVERGENT B2 ;  /* 0x0000000000027941 */ /* 0x000fea0003800200 */
.L_x_6011:
        /* <DEDUP_REMOVED lines=140> */
.L_x_6053:
        /* <DEDUP_REMOVED lines=22> */
.L_x_6056:
[----:B------:R-:W-:Y:S05]  /*47230*/  BSYNC.RECONVERGENT B3 ;  /* 0x0000000000037941 */ /* 0x000fea0003800200 */
.L_x_6055:
        /* <DEDUP_REMOVED lines=29> */
.L_x_6054:
[----:B------:R-:W-:Y:S05]  /*47410*/  BSYNC.RECONVERGENT B2 ;  /* 0x0000000000027941 */ /* 0x000fea0003800200 */
.L_x_6052:
        /* <DEDUP_REMOVED lines=22> */
.L_x_6058:
[----:B------:R-:W-:Y:S05]  /*47580*/  BSYNC.RECONVERGENT B2 ;  /* 0x0000000000027941 */ /* 0x000fea0003800200 */
.L_x_6057:
        /* <DEDUP_REMOVED lines=84> */
.L_x_6060:
[----:B------:R-:W-:Y:S02]  /*47ad0*/  FSEL R2, RZ, 3.37028055040000000000e+12, P0 ;  /* 0x54442d18ff027808 */ /* 0x000fe40000000000 */
[----:B------:R-:W-:-:S07]  /*47ae0*/  FSEL R3, RZ, 2.1426990032196044922, P0 ;  /* 0x400921fbff037808 */ /* 0x000fce0000000000 */
.L_x_6061:
[----:B------:R-:W-:Y:S05]  /*47af0*/  BSYNC.RECONVERGENT B0 ;  /* 0x0000000000007941 */ /* 0x000fea0003800200 */
.L_x_6059:
[----:B------:R-:W-:Y:S01]  /*47b00*/  DADD R32, |R32|, |R34| ;  /* 0x0000000020207229 */ /* 0x000fe20000000622 */
[----:B------:R-:W-:Y:S01]  /*47b10*/  LOP3.LUT R35, R3, 0x80000000, R35, 0xb8, !PT ;  /* 0x8000000003237812 */ /* 0x000fe200078eb823 */
[----:B------:R-:W-:-:S06]  /*47b20*/  DMUL R16, R16, 0.5 ;  /* 0x3fe0000010107828 */ /* 0x000fcc0000000000 */
[----:B------:R-:W-:-:S06]  /*47b30*/  DSETP.NAN.AND P0, PT, R32, R32, PT ;  /* 0x000000202000722a */ /* 0x000fcc0003f08000 */
[----:B------:R-:W-:Y:S02]  /*47b40*/  FSEL R2, R32, R2, P0 ;  /* 0x0000000220027208 */ /* 0x000fe40000000000 */
[----:B------:R-:W-:Y:S01]  /*47b50*/  FSEL R3, R33, R35, P0 ;  /* 0x0000002321037208 */ /* 0x000fe20000000000 */
[----:B------:R-:W-:Y:S06]  /*47b60*/  BRA `(.L_x_6062) ;  /* 0x0000006400ec7947 */ /* 0x000fec0003800000 */
.L_x_6051:
        /* <DEDUP_REMOVED lines=101> */
.L_x_6065:
[----:B------:R-:W-:Y:S05]  /*481c0*/  BSYNC.RECONVERGENT B0 ;  /* 0x0000000000007941 */ /* 0x000fea0003800200 */
.L_x_6064:
        /* <DEDUP_REMOVED lines=8> */
.L_x_6067:
[----:B------:R-:W-:Y:S05]  /*48250*/  BSYNC.RECONVERGENT B2 ;  /* 0x0000000000027941 */ /* 0x000fea0003800200 */
.L_x_6066:
        /* <DEDUP_REMOVED lines=84> */
.L_x_6069:
[----:B------:R-:W-:Y:S02]  /*487a0*/  FSEL R2, RZ, 3.37028055040000000000e+12, P0 ;  /* 0x54442d18ff027808 */ /* 0x000fe40000000000 */
[----:B------:R-:W-:-:S07]  /*487b0*/  FSEL R3, RZ, 2.1426990032196044922, P0 ;  /* 0x400921fbff037808 */ /* 0x000fce0000000000 */
.L_x_6070:
[----:B------:R-:W-:Y:S05]  /*487c0*/  BSYNC.RECONVERGENT B0 ;  /* 0x0000000000007941 */ /* 0x000fea0003800200 */
.L_x_6068:
[----:B------:R-:W-:Y:S01]  /*487d0*/  DADD R32, |R32|, |R34| ;  /* 0x0000000020207229 */ /* 0x000fe20000000622 */
[----:B------:R-:W-:Y:S01]  /*487e0*/  LOP3.LUT R35, R3, 0x80000000, R35, 0xb8, !PT ;  /* 0x8000000003237812 */ /* 0x000fe200078eb823 */
[----:B------:R-:W-:-:S06]  /*487f0*/  DMUL R16, R16, 0.5 ;  /* 0x3fe0000010107828 */ /* 0x000fcc0000000000 */
[----:B------:R-:W-:-:S06]  /*48800*/  DSETP.NAN.AND P0, PT, R32, R32, PT ;  /* 0x000000202000722a */ /* 0x000fcc0003f08000 */
[----:B------:R-:W-:Y:S02]  /*48810*/  FSEL R2, R32, R2, P0 ;  /* 0x0000000220027208 */ /* 0x000fe40000000000 */
[----:B------:R-:W-:Y:S01]  /*48820*/  FSEL R3, R33, R35, P0 ;  /* 0x0000002321037208 */ /* 0x000fe20000000000 */
[----:B------:R-:W-:Y:S06]  /*48830*/  BRA `(.L_x_6062) ;  /* 0x0000005800b87947 */ /* 0x000fec0003800000 */
.L_x_6063:
        /* <DEDUP_REMOVED lines=32> */
.L_x_6072:
        /* <DEDUP_REMOVED lines=78> */
.L_x_6071:
        /* <DEDUP_REMOVED lines=101> */
.L_x_6074:
        /* <DEDUP_REMOVED lines=22> */
.L_x_6077:
[----:B------:R-:W-:Y:S05]  /*496d0*/  BSYNC.RECONVERGENT B3 ;  /* 0x0000000000037941 */ /* 0x000fea0003800200 */
.L_x_6076:
        /* <DEDUP_REMOVED lines=29> */
.L_x_6075:
[----:B------:R-:W-:Y:S05]  /*498b0*/  BSYNC.RECONVERGENT B2 ;  /* 0x0000000000027941 */ /* 0x000fea0003800200 */
.L_x_6073:
        /* <DEDUP_REMOVED lines=28> */
.L_x_6079:
[----:B------:R-:W-:Y:S05]  /*49a80*/  BSYNC.RECONVERGENT B2 ;  /* 0x0000000000027941 */ /* 0x000fea0003800200 */
.L_x_6078:
        /* <DEDUP_REMOVED lines=84> */
.L_x_6081:
[----:B------:R-:W-:Y:S02]  /*49fd0*/  FSEL R2, RZ, 3.37028055040000000000e+12, P0 ;  /* 0x54442d18ff027808 */ /* 0x000fe40000000000 */
[----:B------:R-:W-:-:S07]  /*49fe0*/  FSEL R3, RZ, 2.1426990032196044922, P0 ;  /* 0x400921fbff037808 */ /* 0x000fce0000000000 */
.L_x_6082:
[----:B------:R-:W-:Y:S05]  /*49ff0*/  BSYNC.RECONVERGENT B0 ;  /* 0x0000000000007941 */ /* 0x000fea0003800200 */
.L_x_6080:
[----:B------:R-:W-:Y:S01]  /*4a000*/  DADD R32, |R32|, |R34| ;  /* 0x0000000020207229 */ /* 0x000fe20000000622 */
[----:B------:R-:W-:Y:S01]  /*4a010*/  LOP3.LUT R35, R3, 0x80000000, R35, 0xb8, !PT ;  /* 0x8000000003237812 */ /* 0x000fe200078eb823 */
[----:B------:R-:W-:-:S06]  /*4a020*/  DMUL R16, R18, 0.5 ;  /* 0x3fe0000012107828 */ /* 0x000fcc0000000000 */
[----:B------:R-:W-:-:S06]  /*4a030*/  DSETP.NAN.AND P0, PT, R32, R32, PT ;  /* 0x000000202000722a */ /* 0x000fcc0003f08000 */
[----:B------:R-:W-:Y:S02]  /*4a040*/  FSEL R2, R32, R2, P0 ;  /* 0x0000000220027208 */ /* 0x000fe40000000000 */
[----:B------:R-:W-:Y:S01]  /*4a050*/  FSEL R3, R33, R35, P0 ;  /* 0x0000002321037208 */ /* 0x000fe20000000000 */
[----:B------:R-:W-:Y:S06]  /*4a060*/  BRA `(.L_x_6062) ;  /* 0x0000004000ac7947 */ /* 0x000fec0003800000 */
.L_x_6050:
        /* <DEDUP_REMOVED lines=137> */
.L_x_6084:
[----:B------:R-:W-:Y:S05]  /*4a900*/  BSYNC.RECONVERGENT B0 ;  /* 0x0000000000007941 */ /* 0x000fea0003800200 */
.L_x_6083:
        /* <DEDUP_REMOVED lines=8> */
.L_x_6086:
[----:B------:R-:W-:Y:S05]  /*4a990*/  BSYNC.RECONVERGENT B2 ;  /* 0x0000000000027941 */ /* 0x000fea0003800200 */
.L_x_6085:
        /* <DEDUP_REMOVED lines=84> */
.L_x_6088:
[----:B------:R-:W-:Y:S02]  /*4aee0*/  FSEL R2, RZ, 3.37028055040000000000e+12, P0 ;  /* 0x54442d18ff027808 */ /* 0x000fe40000000000 */
[----:B------:R-:W-:-:S07]  /*4aef0*/  FSEL R3, RZ, 2.1426990032196044922, P0 ;  /* 0x400921fbff037808 */ /* 0x000fce0000000000 */
.L_x_6089:
[----:B------:R-:W-:Y:S05]  /*4af00*/  BSYNC.RECONVERGENT B0 ;  /* 0x0000000000007941 */ /* 0x000fea0003800200 */
.L_x_6087:
[----:B------:R-:W-:Y:S01]  /*4af10*/  DADD R32, |R32|, |R34| ;  /* 0x0000000020207229 */ /* 0x000fe20000000622 */
[----:B------:R-:W-:-:S07]  /*4af20*/  LOP3.LUT R35, R3, 0x80000000, R35, 0xb8, !PT ;  /* 0x8000000003237812 */ /* 0x000fce00078eb823 */
[----:B------:R-:W-:-:S06]  /*4af30*/  DSETP.NAN.AND P0, PT, R32, R32, PT ;  /* 0x000000202000722a */ /* 0x000fcc0003f08000 */
[----:B------:R-:W-:Y:S02]  /*4af40*/  FSEL R2, R32, R2, P0 ;  /* 0x0000000220027208 */ /* 0x000fe40000000000 */
[----:B------:R-:W-:Y:S01]  /*4af50*/  FSEL R3, R33, R35, P0 ;  /* 0x0000002321037208 */ /* 0x000fe20000000000 */
[----:B------:R-:W-:Y:S06]  /*4af60*/  BRA `(.L_x_6062) ;  /* 0x0000003000ec7947 */ /* 0x000fec0003800000 */
.L_x_6049:
        /* <DEDUP_REMOVED lines=94> */
.L_x_6092:
        /* <DEDUP_REMOVED lines=22> */
.L_x_6095:
[----:B------:R-:W-:Y:S05]  /*4b6b0*/  BSYNC.RECONVERGENT B3 ;  /* 0x0000000000037941 */ /* 0x000fea0003800200 */
.L_x_6094:
        /* <DEDUP_REMOVED lines=29> */
.L_x_6093:
[----:B------:R-:W-:Y:S05]  /*4b890*/  BSYNC.RECONVERGENT B2 ;  /* 0x0000000000027941 */ /* 0x000fea0003800200 */
.L_x_6091:
        /* <DEDUP_REMOVED lines=87> */
.L_x_6090:
        /* <DEDUP_REMOVED lines=88> */
.L_x_6048:
        /* <DEDUP_REMOVED lines=25> */
.L_x_6097:
[----:B------:R-:W-:Y:S05]  /*4c520*/  BSYNC.RECONVERGENT B2 ;  /* 0x0000000000027941 */ /* 0x000fea0003800200 */
.L_x_6096:
        /* <DEDUP_REMOVED lines=23> */
.L_x_6099:
[----:B------:R-:W-:Y:S05]  /*4c6a0*/  BSYNC.RECONVERGENT B2 ;  /* 0x0000000000027941 */ /* 0x000fea0003800200 */
.L_x_6098:
        /* <DEDUP_REMOVED lines=140> */
.L_x_6101:
[----:B------:R-:W-:Y:S05]  /*4cf70*/  BSYNC.RECONVERGENT B0 ;  /* 0x0000000000007941 */ /* 0x000fea0003800200 */
.L_x_6100:
        /* <DEDUP_REMOVED lines=8> */
.L_x_6103:
[----:B------:R-:W-:Y:S05]  /*4d000*/  BSYNC.RECONVERGENT B2 ;  /* 0x0000000000027941 */ /* 0x000fea0003800200 */
.L_x_6102:
        /* <DEDUP_REMOVED lines=84> */
.L_x_6105:
[----:B------:R-:W-:Y:S02]  /*4d550*/  FSEL R2, RZ, 3.37028055040000000000e+12, P0 ;  /* 0x54442d18ff027808 */ /* 0x000fe40000000000 */
[----:B------:R-:W-:-:S07]  /*4d560*/  FSEL R3, RZ, 2.1426990032196044922, P0 ;  /* 0x400921fbff037808 */ /* 0x000fce0000000000 */
.L_x_6106:
[----:B------:R-:W-:Y:S05]  /*4d570*/  BSYNC.RECONVERGENT B0 ;  /* 0x0000000000007941 */ /* 0x000fea0003800200 */
.L_x_6104:
[----:B------:R-:W-:Y:S01]  /*4d580*/  DADD R32, |R32|, |R34| ;  /* 0x0000000020207229 */ /* 0x000fe20000000622 */
[----:B------:R-:W-:Y:S01]  /*4d590*/  LOP3.LUT R35, R3, 0x80000000, R35, 0xb8, !PT ;  /* 0x8000000003237812 */ /* 0x000fe200078eb823 */
[----:B------:R-:W-:-:S06]  /*4d5a0*/  DADD R16, R16, 1 ;  /* 0x3ff0000010107429 */ /* 0x000fcc0000000000 */
[----:B------:R-:W-:-:S06]  /*4d5b0*/  DSETP.NAN.AND P0, PT, R32, R32, PT ;  /* 0x000000202000722a */ /* 0x000fcc0003f08000 */
[----:B------:R-:W-:Y:S02]  /*4d5c0*/  FSEL R2, R32, R2, P0 ;  /* 0x0000000220027208 */ /* 0x000fe40000000000 */
[----:B------:R-:W-:Y:S01]  /*4d5d0*/  FSEL R3, R33, R35, P0 ;  /* 0x0000002321037208 */ /* 0x000fe20000000000 */
[----:B------:R-:W-:Y:S06]  /*4d5e0*/  BRA `(.L_x_6062) ;  /* 0x0000000c004c7947 */ /* 0x000fec0003800000 */
.L_x_6047:
        /* <DEDUP_REMOVED lines=111> */
.L_x_6108:
[----:B------:R-:W-:Y:S05]  /*4dce0*/  BSYNC.RECONVERGENT B0 ;  /* 0x0000000000007941 */ /* 0x000fea0003800200 */
.L_x_6107:
[----:B------:R-:W-:Y:S04]  /*4dcf0*/  BSSY.RECONVERGENT B2, `(.L_x_6109) ;  /* 0x0000006000027945 */ /* 0x000fe80003800200 */
[----:B------:R-:W-:Y:S05]  /*4dd00*/  @P4 BRA P5, `(.L_x_6110) ;  /* 0x0000000000104947 */ /* 0x000fea0002800000 */
[----:B------:R-:W-:Y:S01]  /*4dd10*/  IMAD.MOV.U32 R4, RZ, RZ, R18 ;  /* 0x000000ffff047224 */ /* 0x000fe200078e0012 */
[----:B------:R-:W-:Y:S01]  /*4dd20*/  MOV R0, 0x4dd50 ;  /* 0x0004dd5000007802 */ /* 0x000fe20000000f00 */
[----:B------:R-:W-:-:S07]  /*4dd30*/  IMAD.MOV.U32 R5, RZ, RZ, R19 ;  /* 0x000000ffff057224 */ /* 0x000fce00078e0013 */
[----:B------:R-:W-:Y:S05]  /*4dd40*/  CALL.REL.NOINC `($__internal_147_$__cuda_sm20_div_rn_f64_full) ;  /* 0x0000002800c87944 */ /* 0x000fea0003c00000 */
.L_x_6110:
[----:B------:R-:W-:Y:S05]  /*4dd50*/  BSYNC.RECONVERGENT B2 ;  /* 0x0000000000027941 */ /* 0x000fea0003800200 */
.L_x_6109:
        /* <DEDUP_REMOVED lines=84> */
.L_x_6112:
[----:B------:R-:W-:Y:S02]  /*4e2a0*/  FSEL R2, RZ, 3.37028055040000000000e+12, P0 ;  /* 0x54442d18ff027808 */ /* 0x000fe40000000000 */
[----:B------:R-:W-:-:S07]  /*4e2b0*/  FSEL R3, RZ, 2.1426990032196044922, P0 ;  /* 0x400921fbff037808 */ /* 0x000fce0000000000 */
.L_x_6113:
[----:B------:R-:W-:Y:S05]  /*4e2c0*/  BSYNC.RECONVERGENT B0 ;  /* 0x0000000000007941 */ /* 0x000fea0003800200 */
.L_x_6111:
[----:B------:R-:W-:Y:S01]  /*4e2d0*/  DADD R32, |R32|, |R34| ;  /* 0x0000000020207229 */ /* 0x000fe20000000622 */
[----:B------:R-:W-:-:S07]  /*4e2e0*/  LOP3.LUT R35, R3, 0x80000000, R35, 0xb8, !PT ;  /* 0x8000000003237812 */ /* 0x000fce00078eb823 */
[----:B------:R-:W-:-:S06]  /*4e2f0*/  DSETP.NAN.AND P0, PT, R32, R32, PT ;  /* 0x000000202000722a */ /* 0x000fcc0003f08000 */
[----:B------:R-:W-:Y:S02]  /*4e300*/  FSEL R2, R32, R2, P0 ;  /* 0x0000000220027208 */ /* 0x000fe40000000000 */
[----:B------:R-:W-:-:S07]  /*4e310*/  FSEL R3, R33, R35, P0 ;  /* 0x0000002321037208 */ /* 0x000fce0000000000 */
.L_x_6062:
[----:B------:R-:W-:Y:S05]  /*4e320*/  BSYNC.RECONVERGENT B1 ;  /* 0x0000000000017941 */ /* 0x000fea0003800200 */
.L_x_6046:
        /* <DEDUP_REMOVED lines=75> */
.L_x_6120:
[----:B------:R-:W-:Y:S05]  /*4e7e0*/  BSYNC.RECONVERGENT B0 ;  /* 0x0000000000007941 */ /* 0x000fea0003800200 */
.L_x_6119:
        /* <DEDUP_REMOVED lines=23> */
.L_x_6124:
[----:B------:R-:W-:Y:S05]  /*4e960*/  BSYNC.RECONVERGENT B4 ;  /* 0x0000000000047941 */ /* 0x000fea0003800200 */
.L_x_6123:
[----:B------:R-:W-:Y:S01]  /*4e970*/  VIADD R0, R2, 0x1 ;  /* 0x0000000102007836 */ /* 0x000fe20000000000 */
[----:B------:R-:W-:Y:S06]  /*4e980*/  BRA `(.L_x_6125) ;  /* 0x0000000000087947 */ /* 0x000fec0003800000 */
.L_x_6122:
[----:B------:R-:W-:Y:S01]  /*4e990*/  DMUL R6, RZ, R26 ;  /* 0x0000001aff067228 */ /* 0x000fe20000000000 */
[----:B------:R-:W-:-:S10]  /*4e9a0*/  IMAD.MOV.U32 R0, RZ, RZ, 0x1 ;  /* 0x00000001ff007424 */ /* 0x000fd400078e00ff */
.L_x_6125:
[----:B------:R-:W-:Y:S05]  /*4e9b0*/  BSYNC.RECONVERGENT B3 ;  /* 0x0000000000037941 */ /* 0x000fea0003800200 */
.L_x_6121:
        /* <DEDUP_REMOVED lines=54> */
.L_x_6127:
[----:B------:R-:W-:Y:S01]  /*4ed20*/  DMUL R6, RZ, R26 ;  /* 0x0000001aff067228 */ /* 0x000fe20000000000 */
[----:B------:R-:W-:-:S10]  /*4ed30*/  IMAD.MOV.U32 R0, RZ, RZ, RZ ;  /* 0x000000ffff007224 */ /* 0x000fd400078e00ff */
.L_x_6128:
[----:B------:R-:W-:Y:S05]  /*4ed40*/  BSYNC.RECONVERGENT B3 ;  /* 0x0000000000037941 */ /* 0x000fea0003800200 */
.L_x_6126:
        /* <DEDUP_REMOVED lines=32> */
.L_x_6118:
        /* <DEDUP_REMOVED lines=61> */
.L_x_6131:
[----:B------:R-:W-:Y:S05]  /*4f320*/  BSYNC.RECONVERGENT B0 ;  /* 0x0000000000007941 */ /* 0x000fea0003800200 */
.L_x_6130:
        /* <DEDUP_REMOVED lines=36> */
.L_x_6135:
[----:B------:R-:W-:Y:S05]  /*4f570*/  BSYNC.RECONVERGENT B4 ;  /* 0x0000000000047941 */ /* 0x000fea0003800200 */
.L_x_6134:
[----:B------:R-:W-:Y:S01]  /*4f580*/  VIADD R0, R2, 0x1 ;  /* 0x0000000102007836 */ /* 0x000fe20000000000 */
[----:B------:R-:W-:Y:S06]  /*4f590*/  BRA `(.L_x_6136) ;  /* 0x0000000000087947 */ /* 0x000fec0003800000 */
.L_x_6133:
[----:B------:R-:W-:Y:S01]  /*4f5a0*/  DMUL R6, RZ, R26 ;  /* 0x0000001aff067228 */ /* 0x000fe20000000000 */
[----:B------:R-:W-:-:S10]  /*4f5b0*/  IMAD.MOV.U32 R0, RZ, RZ, 0x1 ;  /* 0x00000001ff007424 */ /* 0x000fd400078e00ff */
.L_x_6136:
[----:B------:R-:W-:Y:S05]  /*4f5c0*/  BSYNC.RECONVERGENT B3 ;  /* 0x0000000000037941 */ /* 0x000fea0003800200 */
.L_x_6132:
        /* <DEDUP_REMOVED lines=56> */
.L_x_6138:
[----:B------:R-:W-:Y:S01]  /*4f950*/  DMUL R6, RZ, R26 ;  /* 0x0000001aff067228 */ /* 0x000fe20000000000 */
[----:B------:R-:W-:-:S10]  /*4f960*/  IMAD.MOV.U32 R0, RZ, RZ, RZ ;  /* 0x000000ffff007224 */ /* 0x000fd400078e00ff */
.L_x_6139:
[----:B------:R-:W-:Y:S05]  /*4f970*/  BSYNC.RECONVERGENT B3 ;  /* 0x0000000000037941 */ /* 0x000fea0003800200 */
.L_x_6137:
        /* <DEDUP_REMOVED lines=35> */
.L_x_6117:
        /* <DEDUP_REMOVED lines=10> */
.L_x_6140:
[----:B------:R-:W-:-:S10]  /*4fc50*/  DADD R24, R26, -R26 ;  /* 0x000000001a187229 */ /* 0x000fd4000000081a */
[----:B------:R-:W-:Y:S02]  /*4fc60*/  IMAD.MOV.U32 R26, RZ, RZ, R24 ;  /* 0x000000ffff1a7224 */ /* 0x000fe400078e0018 */
[----:B------:R-:W-:Y:S01]  /*4fc70*/  IMAD.MOV.U32 R27, RZ, RZ, R25 ;  /* 0x000000ffff1b7224 */ /* 0x000fe200078e0019 */
[----:B------:R-:W-:Y:S06]  /*4fc80*/  BRA `(.L_x_6129) ;  /* 0x0000000800b87947 */ /* 0x000fec0003800000 */
.L_x_6116:
        /* <DEDUP_REMOVED lines=24> */
.L_x_6144:
[----:B------:R-:W-:Y:S05]  /*4fe10*/  BSYNC.RECONVERGENT B4 ;  /* 0x0000000000047941 */ /* 0x000fea0003800200 */
.L_x_6143:
[----:B------:R-:W-:Y:S01]  /*4fe20*/  VIADD R0, R2, 0x1 ;  /* 0x0000000102007836 */ /* 0x000fe20000000000 */
[----:B------:R-:W-:Y:S06]  /*4fe30*/  BRA `(.L_x_6145) ;  /* 0x0000000000087947 */ /* 0x000fec0003800000 */
.L_x_6142:
[----:B------:R-:W-:Y:S01]  /*4fe40*/  DMUL R6, RZ, R26 ;  /* 0x0000001aff067228 */ /* 0x000fe20000000000 */
[----:B------:R-:W-:-:S10]  /*4fe50*/  IMAD.MOV.U32 R0, RZ, RZ, 0x1 ;  /* 0x00000001ff007424 */ /* 0x000fd400078e00ff */
.L_x_6145:
[----:B------:R-:W-:Y:S05]  /*4fe60*/  BSYNC.RECONVERGENT B3 ;  /* 0x0000000000037941 */ /* 0x000fea0003800200 */
.L_x_6141:
        /* <DEDUP_REMOVED lines=54> */
.L_x_6147:
[----:B------:R-:W-:Y:S01]  /*501d0*/  DMUL R6, RZ, R26 ;  /* 0x0000001aff067228 */ /* 0x000fe20000000000 */
[----:B------:R-:W-:-:S10]  /*501e0*/  IMAD.MOV.U32 R0, RZ, RZ, RZ ;  /* 0x000000ffff007224 */ /* 0x000fd400078e00ff */
.L_x_6148:
[----:B------:R-:W-:Y:S05]  /*501f0*/  BSYNC.RECONVERGENT B3 ;  /* 0x0000000000037941 */ /* 0x000fea0003800200 */
.L_x_6146:
        /* <DEDUP_REMOVED lines=30> */
.L_x_6115:
        /* <DEDUP_REMOVED lines=57> */
.L_x_6129:
[----:B------:R-:W-:Y:S05]  /*50770*/  BSYNC.RECONVERGENT B2 ;  /* 0x0000000000027941 */ /* 0x000fea0003800200 */
.L_x_6114:
        /* <DEDUP_REMOVED lines=15> */
        .weak           $__internal_147_$__cuda_sm20_div_rn_f64_full
        .type           $__internal_147_$__cuda_sm20_div_rn_f64_full,@function
        .size           $__internal_147_$__cuda_sm20_div_rn_f64_full,($_ZN2at6native55_GLOBAL__N__de093ff9_22_ForeachBinaryOpList_cu_a911ec4325multi_tensor_apply_kernelINS1_18TensorListMetadataILi2EEENS1_24BinaryOpListAlphaFunctorIN3c107complexIdEELi2ELi2ELi0EEEJNS1_13power_functorIS8_EES8_EEEvT_T0_DpT1_$__internal_trig_reduction_slowpathd - $__internal_147_$__cuda_sm20_div_rn_f64_full)
$__internal_147_$__cuda_sm20_div_rn_f64_full:
        /* <DEDUP_REMOVED lines=45> */
[----:B------:R-:W-:Y:S01]  /*50b40*/  ISETP.GE.U32.AND P0, PT, R3, R4, PT ;  /* 0x000000040300720c */ /* 0x000fe20003f06070 */
[----:B------:R-:W-:Y:S01]  /*50b50*/  IMAD.MOV.U32 R4, RZ, RZ, RZ ;  /* 0x000000ffff047224 */ /* 0x000fe200078e00ff */
[----:B------:R-:W-:Y:S02]  /*50b60*/  VIMNMX R5, PT, PT, R5, 0x46a00000, PT ;  /* 0x46a0000005057848 */ /* 0x000fe40003fe0100 */
[----:B------:R-:W-:-:S05]  /*50b70*/  SEL R2, R2, 0x63400000, !P0 ;  /* 0x6340000002027807 */ /* 0x000fca0004000000 */
[----:B------:R-:W-:-:S04]  /*50b80*/  IMAD.IADD R2, R5, 0x1, -R2 ;  /* 0x0000000105027824 */ /* 0x000fc800078e0a02 */
        /* <DEDUP_REMOVED lines=20> */
.L_x_6151:
        /* <DEDUP_REMOVED lines=16> */
.L_x_6154:
[----:B------:R-:W-:Y:S01]  /*50dd0*/  LOP3.LUT R55, R9, 0x80000, RZ, 0xfc, !PT ;  /* 0x0008000009377812 */ /* 0x000fe200078efcff */
[----:B------:R-:W-:Y:S01]  /*50de0*/  IMAD.MOV.U32 R54, RZ, RZ, R8 ;  /* 0x000000ffff367224 */ /* 0x000fe200078e0008 */
[----:B------:R-:W-:Y:S06]  /*50df0*/  BRA `(.L_x_6152) ;  /* 0x0000000000087947 */ /* 0x000fec0003800000 */
.L_x_6153:
[----:B------:R-:W-:Y:S01]  /*50e00*/  LOP3.LUT R55, R53, 0x80000, RZ, 0xfc, !PT ;  /* 0x0008000035377812 */ /* 0x000fe200078efcff */
[----:B------:R-:W-:-:S07]  /*50e10*/  IMAD.MOV.U32 R54, RZ, RZ, R52 ;  /* 0x000000ffff367224 */ /* 0x000fce00078e0034 */
.L_x_6152:
[----:B------:R-:W-:Y:S05]  /*50e20*/  BSYNC.RECONVERGENT B0 ;  /* 0x0000000000007941 */ /* 0x000fea0003800200 */
.L_x_6150:
[----:B------:R-:W-:Y:S02]  /*50e30*/  IMAD.MOV.U32 R2, RZ, RZ, R0 ;  /* 0x000000ffff027224 */ /* 0x000fe400078e0000 */
[----:B------:R-:W-:-:S04]  /*50e40*/  IMAD.MOV.U32 R3, RZ, RZ, 0x0 ;  /* 0x00000000ff037424 */ /* 0x000fc800078e00ff */
[----:B------:R-:W-:Y:S05]  /*50e50*/  RET.REL.NODEC R2 `(_ZN2at6native55_GLOBAL__N__de093ff9_22_ForeachBinaryOpList_cu_a911ec4325multi_tensor_apply_kernelINS1_18TensorListMetadataILi2EEENS1_24BinaryOpListAlphaFunctorIN3c107complexIdEELi2ELi2ELi0EEEJNS1_13power_functorIS8_EES8_EEEvT_T0_DpT1_) ;  /* 0xfffffaf002687950 */ /* 0x000fea0003c3ffff */
        .type           $_ZN2at6native55_GLOBAL__N__de093ff9_22_ForeachBinaryOpList_cu_a911ec4325multi_tensor_apply_kernelINS1_18TensorListMetadataILi2EEENS1_24BinaryOpListAlphaFunctorIN3c107complexIdEELi2ELi2ELi0EEEJNS1_13power_functorIS8_EES8_EEEvT_T0_DpT1_$__internal_trig_reduction_slowpathd,@function
        .size           $_ZN2at6native55_GLOBAL__N__de093ff9_22_ForeachBinaryOpList_cu_a911ec4325multi_tensor_apply_kernelINS1_18TensorListMetadataILi2EEENS1_24BinaryOpListAlphaFunctorIN3c107complexIdEELi2ELi2ELi0EEEJNS1_13power_functorIS8_EES8_EEEvT_T0_DpT1_$__internal_trig_reduction_slowpathd,(.L_x_7902 - $_ZN2at6native55_GLOBAL__N__de093ff9_22_ForeachBinaryOpList_cu_a911ec4325multi_tensor_apply_kernelINS1_18TensorListMetadataILi2EEENS1_24BinaryOpListAlphaFunctorIN3c107complexIdEELi2ELi2ELi0EEEJNS1_13power_functorIS8_EES8_EEEvT_T0_DpT1_$__internal_trig_reduction_slowpathd)
$_ZN2at6native55_GLOBAL__N__de093ff9_22_ForeachBinaryOpList_cu_a911ec4325multi_tensor_apply_kernelINS1_18TensorListMetadataILi2EEENS1_24BinaryOpListAlphaFunctorIN3c107complexIdEELi2ELi2ELi0EEEJNS1_13power_functorIS8_EES8_EEEvT_T0_DpT1_$__internal_trig_reduction_slowpathd:
        /* <DEDUP_REMOVED lines=23> */
.L_x_6159:
        /* <DEDUP_REMOVED lines=20> */
[----:B------:R0:W-:Y:S01]  /*51110*/  STL.64 [R13], R56 ;  /* 0x000000380d007387 */ /* 0x0001e20000100a00 */
[----:B------:R-:W-:-:S03]  /*51120*/  IMAD.HI.U32 R9, R55, R7, RZ ;  /* 0x0000000737097227 */ /* 0x000fc600078e00ff */
[----:B------:R-:W-:Y:S01]  /*51130*/  IADD3.X R11, P0, PT, R8, R11, RZ, P0, !PT ;  /* 0x0000000b080b7210 */ /* 0x000fe2000071e4ff */
[----:B------:R-:W-:-:S04]  /*51140*/  IMAD R10, R55, R7, RZ ;  /* 0x00000007370a7224 */ /* 0x000fc800078e02ff */
[----:B------:R-:W-:Y:S01]  /*51150*/  IMAD.X R9, RZ, RZ, R9, P0 ;  /* 0x000000ffff097224 */ /* 0x000fe200000e0609 */
[----:B------:R-:W-:Y:S02]  /*51160*/  ISETP.NE.AND P0, PT, R5, -0xf, PT ;  /* 0xfffffff10500780c */ /* 0x000fe40003f05270 */
[----:B------:R-:W-:-:S05]  /*51170*/  IADD3.X R10, P1, PT, R10, R11, RZ, P1, !PT ;  /* 0x0000000b0a0a7210 */ /* 0x000fca0000f3e4ff */
[----:B------:R-:W-:Y:S02]  /*51180*/  IMAD.X R11, RZ, RZ, R9, P1 ;  /* 0x000000ffff0b7224 */ /* 0x000fe400008e0609 */
[----:B0-----:R-:W-:Y:S02]  /*51190*/  IMAD.MOV.U32 R56, RZ, RZ, R10 ;  /* 0x000000ffff387224 */ /* 0x001fe400078e000a */
[----:B------:R-:W-:Y:S02]  /*511a0*/  IMAD.MOV.U32 R57, RZ, RZ, R11 ;  /* 0x000000ffff397224 */ /* 0x000fe400078e000b */
[----:B------:R-:W-:Y:S05]  /*511b0*/  @P0 BRA `(.L_x_6159) ;  /* 0xfffffffc00840947 */ /* 0x000fea000383ffff */
[----:B------:R-:W-:Y:S05]  /*511c0*/  BSYNC.RECONVERGENT B1 ;  /* 0x0000000000017941 */ /* 0x000fea0003800200 */
.L_x_6158:
[----:B------:R-:W-:-:S07]  /*511d0*/  IMAD.MOV.U32 R4, RZ, RZ, R3 ;  /* 0x000000ffff047224 */ /* 0x000fce00078e0003 */
.L_x_6157:
[----:B------:R-:W-:Y:S05]  /*511e0*/  BSYNC.RECONVERGENT B0 ;  /* 0x0000000000007941 */ /* 0x000fea0003800200 */
.L_x_6156:
        /* <DEDUP_REMOVED lines=60> */
.L_x_6161:
[----:B------:R-:W-:Y:S05]  /*515b0*/  BSYNC.RECONVERGENT B0 ;  /* 0x0000000000007941 */ /* 0x000fea0003800200 */
.L_x_6160:
        /* <DEDUP_REMOVED lines=13> */
[C---:B------:R-:W-:Y:S01]  /*51690*/  ISETP.GT.U32.AND P4, PT, R0.reuse, RZ, PT ;  /* 0x000000ff0000720c */ /* 0x040fe20003f84070 */
[----:B------:R-:W-:Y:S01]  /*516a0*/  IMAD.X R4, RZ, RZ, R4, P3 ;  /* 0x000000ffff047224 */ /* 0x000fe200018e0604 */
[----:B------:R-:W-:-:S04]  /*516b0*/  IADD3.X R7, P3, PT, R0, R0, RZ, P1, !PT ;  /* 0x0000000000077210 */ /* 0x000fc80000f7e4ff */
[C---:B------:R-:W-:Y:S01]  /*516c0*/  ISETP.GT.AND.EX P1, PT, R4.reuse, RZ, PT, P4 ;  /* 0x000000ff0400720c */ /* 0x040fe20003f24340 */
[----:B------:R-:W-:-:S03]  /*516d0*/  IMAD.X R5, R4, 0x1, R4, P3 ;  /* 0x0000000104057824 */ /* 0x000fc600018e0604 */
[----:B------:R-:W-:Y:S02]  /*516e0*/  SEL R7, R7, R0, P1 ;  /* 0x0000000007077207 */ /* 0x000fe40000800000 */
[----:B------:R-:W-:Y:S02]  /*516f0*/  SEL R4, R5, R4, P1 ;  /* 0x0000000405047207 */ /* 0x000fe40000800000 */
[----:B------:R-:W-:-:S05]  /*51700*/  IADD3 R7, P3, PT, R7, 0x1, RZ ;  /* 0x0000000107077810 */ /* 0x000fca0007f7e0ff */
[----:B------:R-:W-:-:S05]  /*51710*/  IMAD.X R4, RZ, RZ, R4, P3 ;  /* 0x000000ffff047224 */ /* 0x000fca00018e0604 */
[----:B------:R-:W-:Y:S02]  /*51720*/  SHF.R.U64 R5, R7, 0xa, R4 ;  /* 0x0000000a07057819 */ /* 0x000fe40000001204 */
[----:B------:R-:W-:Y:S02]  /*51730*/  SEL R7, RZ, 0xffffffff, !P1 ;  /* 0xffffffffff077807 */ /* 0x000fe40004800000 */
[----:B------:R-:W-:Y:S02]  /*51740*/  IADD3 R5, P3, PT, R5, 0x1, RZ ;  /* 0x0000000105057810 */ /* 0x000fe40007f7e0ff */
[----:B------:R-:W-:Y:S01]  /*51750*/  LOP3.LUT P1, R0, R15, 0x80000000, RZ, 0xc0, !PT ;  /* 0x800000000f007812 */ /* 0x000fe2000782c0ff */
[----:B------:R-:W-:Y:S01]  /*51760*/  IMAD.IADD R7, R7, 0x1, -R8 ;  /* 0x0000000107077824 */ /* 0x000fe200078e0a08 */
[----:B------:R-:W-:Y:S02]  /*51770*/  LEA.HI.X R4, R4, RZ, RZ, 0x16, P3 ;  /* 0x000000ff04047211 */ /* 0x000fe400018fb4ff */
[----:B------:R-:W-:Y:S01]  /*51780*/  @!P0 LOP3.LUT R0, R0, 0x80000000, RZ, 0x3c, !PT ;  /* 0x8000000000008812 */ /* 0x000fe200078e3cff */
[----:B------:R-:W-:Y:S01]  /*51790*/  IMAD.SHL.U32 R7, R7, 0x100000, RZ ;  /* 0x0010000007077824 */ /* 0x000fe200078e00ff */
[----:B------:R-:W-:-:S02]  /*517a0*/  SHF.R.U64 R5, R5, 0x1, R4 ;  /* 0x0000000105057819 */ /* 0x000fc40000001204 */
[----:B------:R-:W-:Y:S02]  /*517b0*/  SHF.R.U32.HI R4, RZ, 0x1, R4 ;  /* 0x00000001ff047819 */ /* 0x000fe40000011604 */
[----:B------:R-:W-:-:S03]  /*517c0*/  IADD3 R6, P3, P4, RZ, RZ, R5 ;  /* 0x000000ffff067210 */ /* 0x000fc60007c7e005 */
[----:B------:R-:W-:Y:S01]  /*517d0*/  @P1 IMAD.MOV R2, RZ, RZ, -R2 ;  /* 0x000000ffff021224 */ /* 0x000fe200078e0a02 */
[----:B------:R-:W-:-:S04]  /*517e0*/  IADD3.X R7, PT, PT, R7, 0x3fe00000, R4, P3, P4 ;  /* 0x3fe0000007077810 */ /* 0x000fc80001fe8404 */
[----:B------:R-:W-:-:S07]  /*517f0*/  LOP3.LUT R15, R7, R0, RZ, 0xfc, !PT ;  /* 0x00000000070f7212 */ /* 0x000fce00078efcff */
.L_x_6155:
[----:B------:R-:W-:Y:S02]  /*51800*/  IMAD.MOV.U32 R13, RZ, RZ, 0x0 ;  /* 0x00000000ff0d7424 */ /* 0x000fe400078e00ff */
[----:B------:R-:W-:Y:S02]  /*51810*/  IMAD.MOV.U32 R7, RZ, RZ, R15 ;  /* 0x000000ffff077224 */ /* 0x000fe400078e000f */
[----:B------:R-:W-:Y:S05]  /*51820*/  RET.REL.NODEC R12 `(_ZN2at6native55_GLOBAL__N__de093ff9_22_ForeachBinaryOpList_cu_a911ec4325multi_tensor_apply_kernelINS1_18TensorListMetadataILi2EEENS1_24BinaryOpListAlphaFunctorIN3c107complexIdEELi2ELi2ELi0EEEJNS1_13power_functorIS8_EES8_EEEvT_T0_DpT1_) ;  /* 0xfffffae40cf47950 */ /* 0x000fea0003c3ffff */
.L_x_6162:
        /* <DEDUP_REMOVED lines=13> */
.L_x_7902:


//--------------------- .text._ZN2at6native55_GLOBAL__N__de093ff9_22_ForeachBinaryOpList_cu_a911ec4325multi_tensor_apply_kernelINS1_18TensorListMetadataILi2EEENS1_24BinaryOpListAlphaFunctorIfLi2ELi2ELi0EEEJNS1_13power_functorIfEEfEEEvT_T0_DpT1_ --------------------------
	.section	.text._ZN2at6native55_GLOBAL__N__de093ff9_22_ForeachBinaryOpList_cu_a911ec4325multi_tensor_apply_kernelINS1_18TensorListMetadataILi2EEENS1_24BinaryOpListAlphaFunctorIfLi2ELi2ELi0EEEJNS1_13power_functorIfEEfEEEvT_T0_DpT1_,"ax",@progbits
	.align	128
.text._ZN2at6native55_GLOBAL__N__de093ff9_22_ForeachBinaryOpList_cu_a911ec4325multi_tensor_apply_kernelINS1_18TensorListMetadataILi2EEENS1_24BinaryOpListAlphaFunctorIfLi2ELi2ELi0EEEJNS1_13power_functorIfEEfEEEvT_T0_DpT1_:
        .type           _ZN2at6native55_GLOBAL__N__de093ff9_22_ForeachBinaryOpList_cu_a911ec4325multi_tensor_apply_kernelINS1_18TensorListMetadataILi2EEENS1_24BinaryOpListAlphaFunctorIfLi2ELi2ELi0EEEJNS1_13power_functorIfEEfEEEvT_T0_DpT1_,@function
        .size           _ZN2at6native55_GLOBAL__N__de093ff9_22_ForeachBinaryOpList_cu_a911ec4325multi_tensor_apply_kernelINS1_18TensorListMetadataILi2EEENS1_24BinaryOpListAlphaFunctorIfLi2ELi2ELi0EEEJNS1_13power_functorIfEEfEEEvT_T0_DpT1_,(.L_x_7905 - _ZN2at6native55_GLOBAL__N__de093ff9_22_ForeachBinaryOpList_cu_a911ec4325multi_tensor_apply_kernelINS1_18TensorListMetadataILi2EEENS1_24BinaryOpListAlphaFunctorIfLi2ELi2ELi0EEEJNS1_13power_functorIfEEfEEEvT_T0_DpT1_)
        .other          _ZN2at6native55_GLOBAL__N__de093ff9_22_ForeachBinaryOpList_cu_a911ec4325multi_tensor_apply_kernelINS1_18TensorListMetadataILi2EEENS1_24BinaryOpListAlphaFunctorIfLi2ELi2ELi0EEEJNS1_13power_functorIfEEfEEEvT_T0_DpT1_,@"STO_CUDA_ENTRY STV_DEFAULT"
_ZN2at6native55_GLOBAL__N__de093ff9_22_ForeachBinaryOpList_cu_a911ec4325multi_tensor_apply_kernelINS1_18TensorListMetadataILi2EEENS1_24BinaryOpListAlphaFunctorIfLi2ELi2ELi0EEEJNS1_13power_functorIfEEfEEEvT_T0_DpT1_:
        /* <DEDUP_REMOVED lines=24> */
[----:B------:R-:W1:Y:S01]  /*0180*/  LDC R17, c[0x0][0x360] ;  /* 0x0000d800ff117b82 */ /* 0x000e620000000800 */
[----:B------:R-:W-:Y:S01]  /*0190*/  ISETP.LT.U32.AND P0, PT, R16, 0x10000, PT ;  /* 0x000100001000780c */ /* 0x000fe20003f01070 */
[----:B------:R-:W-:Y:S01]  /*01a0*/  IMAD.MOV.U32 R21, RZ, RZ, RZ ;  /* 0x000000ffff157224 */ /* 0x000fe200078e00ff */
[----:B------:R-:W2:Y:S01]  /*01b0*/  LDCU UR6, c[0x0][0xfcc] ;  /* 0x0001f980ff0677ac */ /* 0x000ea20008000800 */
[----:B------:R-:W-:Y:S01]  /*01c0*/  IMAD.MOV.U32 R25, RZ, RZ, RZ ;  /* 0x000000ffff197224 */ /* 0x000fe200078e00ff */
[----:B------:R-:W-:-:S04]  /*01d0*/  ISETP.LT.U32.AND.EX P0, PT, R18, RZ, PT, P0 ;  /* 0x000000ff1200720c */ /* 0x000fc80003f01100 */
[----:B------:R-:W-:Y:S02]  /*01e0*/  SEL R16, R16, 0x10000, P0 ;  /* 0x0001000010107807 */ /* 0x000fe40000000000 */
[----:B------:R-:W-:-:S07]  /*01f0*/  SEL R18, R18, RZ, P0 ;  /* 0x000000ff12127207 */ /* 0x000fce0000000000 */
.L_x_6166:
[----:B0-----:R-:W-:Y:S01]  /*0200*/  IADD3 R6, P1, PT, R0, R21, RZ ;  /* 0x0000001500067210 */ /* 0x001fe20007f3e0ff */
[----:B------:R-:W-:-:S03]  /*0210*/  IMAD.MOV.U32 R22, RZ, RZ, RZ ;  /* 0x000000ffff167224 */ /* 0x000fc600078e00ff */
[C---:B------:R-:W-:Y:S01]  /*0220*/  ISETP.GE.U32.AND P0, PT, R6.reuse, R16, PT ;  /* 0x000000100600720c */ /* 0x040fe20003f06070 */
[----:B------:R-:W-:Y:S01]  /*0230*/  IMAD.X R19, RZ, RZ, R25, P1 ;  /* 0x000000ffff137224 */ /* 0x000fe200008e0619 */
[----:B-1----:R-:W-:Y:S01]  /*0240*/  IADD3 R27, P3, PT, R17, R6, RZ ;  /* 0x00000006111b7210 */ /* 0x002fe20007f7e0ff */
[----:B------:R-:W-:-:S03]  /*0250*/  IMAD.SHL.U32 R9, R6, 0x4, RZ ;  /* 0x0000000406097824 */ /* 0x000fc600078e00ff */
[----:B------:R-:W-:Y:S01]  /*0260*/  ISETP.GE.U32.AND.EX P0, PT, R19, R18, PT, P0 ;  /* 0x000000121300720c */ /* 0x000fe20003f06100 */
[--C-:B------:R-:W-:Y:S01]  /*0270*/  IMAD.X R15, RZ, RZ, R19.reuse, P3 ;  /* 0x000000ffff0f7224 */ /* 0x100fe200018e0613 */
[----:B------:R-:W-:Y:S02]  /*0280*/  SHF.L.U64.HI R7, R6, 0x2, R19 ;  /* 0x0000000206077819 */ /* 0x000fe40000010213 */
[----:B------:R-:W-:Y:S02]  /*0290*/  IADD3 R12, P2, PT, R4, R9, RZ ;  /* 0x00000009040c7210 */ /* 0x000fe40007f5e0ff */
[----:B------:R-:W-:Y:S02]  /*02a0*/  IADD3 R29, P4, PT, R17, R27, RZ ;  /* 0x0000001b111d7210 */ /* 0x000fe40007f9e0ff */
[-C--:B------:R-:W-:Y:S01]  /*02b0*/  ISETP.GE.U32.AND P1, PT, R27, R16.reuse, PT ;  /* 0x000000101b00720c */ /* 0x080fe20003f26070 */
[----:B------:R-:W-:Y:S01]  /*02c0*/  IMAD.X R13, R5, 0x1, R7, P2 ;  /* 0x00000001050d7824 */ /* 0x000fe200010e0607 */
[----:B------:R-:W-:Y:S01]  /*02d0*/  ISETP.GE.U32.AND P2, PT, R29, R16, PT ;  /* 0x000000101d00720c */ /* 0x000fe20003f46070 */
[----:B------:R-:W-:Y:S01]  /*02e0*/  IMAD.X R23, RZ, RZ, R15, P4 ;  /* 0x000000ffff177224 */ /* 0x000fe200020e060f */
[----:B------:R-:W-:-:S02]  /*02f0*/  ISETP.GE.U32.AND.EX P1, PT, R15, R18, PT, P1 ;  /* 0x000000120f00720c */ /* 0x000fc40003f26110 */
[----:B------:R-:W-:Y:S01]  /*0300*/  @!P0 IADD3 R8, P3, PT, R2, R9, RZ ;  /* 0x0000000902088210 */ /* 0x000fe20007f7e0ff */
[----:B------:R-:W-:Y:S01]  /*0310*/  IMAD.MOV.U32 R24, RZ, RZ, RZ ;  /* 0x000000ffff187224 */ /* 0x000fe200078e00ff */
[----:B------:R-:W-:Y:S01]  /*0320*/  LEA R10, P4, R17, R12, 0x2 ;  /* 0x0000000c110a7211 */ /* 0x000fe200078810ff */
[----:B------:R0:W3:Y:S01]  /*0330*/  @!P0 LDG.E R22, desc[UR4][R12.64] ;  /* 0x000000040c168981 */ /* 0x0000e2000c1e1900 */
[----:B------:R-:W-:Y:S01]  /*0340*/  ISETP.GE.U32.AND.EX P2, PT, R23, R18, PT, P2 ;  /* 0x000000121700720c */ /* 0x000fe20003f46120 */
[----:B------:R-:W-:Y:S01]  /*0350*/  @!P0 IMAD.X R9, R3, 0x1, R7, P3 ;  /* 0x0000000103098824 */ /* 0x000fe200018e0607 */
[C---:B------:R-:W-:Y:S01]  /*0360*/  LEA.HI.X R11, R17.reuse, R13, RZ, 0x2, P4 ;  /* 0x0000000d110b7211 */ /* 0x040fe200020f14ff */
[----:B------:R-:W-:Y:S01]  /*0370*/  IMAD.MOV.U32 R20, RZ, RZ, RZ ;  /* 0x000000ffff147224 */ /* 0x000fe200078e00ff */
[C---:B------:R-:W-:Y:S01]  /*0380*/  LEA R6, P3, R17.reuse, R10, 0x2 ;  /* 0x0000000a11067211 */ /* 0x040fe200078610ff */
[----:B------:R-:W-:Y:S02]  /*0390*/  IMAD.MOV.U32 R26, RZ, RZ, RZ ;  /* 0x000000ffff1a7224 */ /* 0x000fe400078e00ff */
[----:B------:R-:W4:Y:S01]  /*03a0*/  @!P1 LDG.E R24, desc[UR4][R10.64] ;  /* 0x000000040a189981 */ /* 0x000f22000c1e1900 */
[----:B------:R-:W-:-:S02]  /*03b0*/  LEA.HI.X R7, R17, R11, RZ, 0x2, P3 ;  /* 0x0000000b11077211 */ /* 0x000fc400018f14ff */
[CC--:B0-----:R-:W-:Y:S01]  /*03c0*/  @!P1 LEA R12, P3, R27.reuse, R2.reuse, 0x2 ;  /* 0x000000021b0c9211 */ /* 0x0c1fe200078610ff */
[----:B------:R-:W2:Y:S03]  /*03d0*/  @!P0 LDG.E R20, desc[UR4][R8.64] ;  /* 0x0000000408148981 */ /* 0x000ea6000c1e1900 */
[----:B------:R-:W-:Y:S01]  /*03e0*/  @!P1 LEA.HI.X R13, R27, R3, R15, 0x2, P3 ;  /* 0x000000031b0d9211 */ /* 0x000fe200018f140f */
[----:B------:R-:W5:Y:S01]  /*03f0*/  @!P2 LDG.E R26, desc[UR4][R6.64] ;  /* 0x00000004061aa981 */ /* 0x000f62000c1e1900 */
[----:B------:R-:W-:Y:S01]  /*0400*/  IMAD.MOV.U32 R27, RZ, RZ, RZ ;  /* 0x000000ffff1b7224 */ /* 0x000fe200078e00ff */
[----:B------:R-:W-:-:S05]  /*0410*/  @!P2 LEA R14, P4, R29, R2, 0x2 ;  /* 0x000000021d0ea211 */ /* 0x000fca00078810ff */
[----:B------:R0:W2:Y:S01]  /*0420*/  @!P1 LDG.E R27, desc[UR4][R12.64] ;  /* 0x000000040c1b9981 */ /* 0x0000a2000c1e1900 */
[----:B------:R-:W-:Y:S02]  /*0430*/  @!P2 LEA.HI.X R15, R29, R3, R23, 0x2, P4 ;  /* 0x000000031d0fa211 */ /* 0x000fe400020f1417 */
[----:B------:R-:W-:Y:S01]  /*0440*/  IADD3 R28, P5, PT, R17, R29, RZ ;  /* 0x0000001d111c7210 */ /* 0x000fe20007fbe0ff */
[----:B0-----:R-:W-:-:S03]  /*0450*/  IMAD.MOV.U32 R12, RZ, RZ, RZ ;  /* 0x000000ffff0c7224 */ /* 0x001fc600078e00ff */
[----:B------:R-:W-:Y:S01]  /*0460*/  ISETP.GE.U32.AND P3, PT, R28, R16, PT ;  /* 0x000000101c00720c */ /* 0x000fe20003f66070 */
[----:B------:R-:W-:Y:S02]  /*0470*/  IMAD.X R23, RZ, RZ, R23, P5 ;  /* 0x000000ffff177224 */ /* 0x000fe400028e0617 */
[----:B------:R0:W2:Y:S03]  /*0480*/  @!P2 LDG.E R12, desc[UR4][R14.64] ;  /* 0x000000040e0ca981 */ /* 0x0000a6000c1e1900 */
[----:B------:R-:W-:Y:S01]  /*0490*/  ISETP.GE.U32.AND.EX P3, PT, R23, R18, PT, P3 ;  /* 0x000000121700720c */ /* 0x000fe20003f66130 */
[----:B------:R-:W-:-:S12]  /*04a0*/  IMAD.MOV.U32 R29, RZ, RZ, RZ ;  /* 0x000000ffff1d7224 */ /* 0x000fd800078e00ff */
[----:B------:R-:W-:-:S04]  /*04b0*/  @!P3 LEA R10, P4, R17, R6, 0x2 ;  /* 0x00000006110ab211 */ /* 0x000fc800078810ff */
[----:B------:R-:W-:Y:S02]  /*04c0*/  @!P3 LEA.HI.X R11, R17, R7, RZ, 0x2, P4 ;  /* 0x00000007110bb211 */ /* 0x000fe400020f14ff */
[----:B------:R-:W-:-:S03]  /*04d0*/  @!P3 LEA R8, P4, R28, R2, 0x2 ;  /* 0x000000021c08b211 */ /* 0x000fc600078810ff */
[----:B------:R1:W2:Y:S01]  /*04e0*/  @!P3 LDG.E R29, desc[UR4][R10.64] ;  /* 0x000000040a1db981 */ /* 0x0002a2000c1e1900 */
[----:B------:R-:W-:Y:S01]  /*04f0*/  @!P3 LEA.HI.X R9, R28, R3, R23, 0x2, P4 ;  /* 0x000000031c09b211 */ /* 0x000fe200020f1417 */
[----:B------:R-:W-:-:S06]  /*0500*/  IMAD.MOV.U32 R23, RZ, RZ, RZ ;  /* 0x000000ffff177224 */ /* 0x000fcc00078e00ff */
[----:B------:R1:W2:Y:S01]  /*0510*/  @!P3 LDG.E R23, desc[UR4][R8.64] ;  /* 0x000000040817b981 */ /* 0x0002a2000c1e1900 */
[----:B------:R-:W-:Y:S01]  /*0520*/  BSSY.RECONVERGENT B0, `(.L_x_6164) ;  /* 0x0000029000007945 */ /* 0x000fe20003800200 */
[----:B---3--:R-:W0:Y:S08]  /*0530*/  MUFU.LG2 R13, R22 ;  /* 0x00000016000d7308 */ /* 0x008e300000000c00 */
[----:B----4-:R-:W3:Y:S08]  /*0540*/  MUFU.LG2 R24, R24 ;  /* 0x0000001800187308 */ /* 0x010ef00000000c00 */
[----:B-----5:R-:W4:Y:S01]  /*0550*/  MUFU.LG2 R26, R26 ;  /* 0x0000001a001a7308 */ /* 0x020f220000000c00 */
[----:B--2---:R-:W-:Y:S01]  /*0560*/  FMUL.FTZ R20, R20, UR6 ;  /* 0x0000000614147c20 */ /* 0x004fe20008410000 */
[----:B------:R-:W-:-:S03]  /*0570*/  FMUL.FTZ R27, R27, UR6 ;  /* 0x000000061b1b7c20 */ /* 0x000fc60008410000 */
[----:B0-----:R-:W-:Y:S01]  /*0580*/  FMUL.FTZ R15, R20, R13 ;  /* 0x0000000d140f7220 */ /* 0x001fe20000410000 */
[----:B---3--:R-:W-:Y:S01]  /*0590*/  FMUL.FTZ R27, R27, R24 ;  /* 0x000000181b1b7220 */ /* 0x008fe20000410000 */
[----:B------:R-:W-:-:S04]  /*05a0*/  IMAD.IADD R13, R0, 0x1, R21 ;  /* 0x00000001000d7824 */ /* 0x000fc800078e0215 */
[----:B------:R-:W0:Y:S01]  /*05b0*/  @!P0 MUFU.EX2 R15, R15 ;  /* 0x0000000f000f8308 */ /* 0x000e220000000800 */
[----:B------:R-:W-:-:S04]  /*05c0*/  FMUL.FTZ R12, R12, UR6 ;  /* 0x000000060c0c7c20 */ /* 0x000fc80008410000 */
[----:B----4-:R-:W-:-:S03]  /*05d0*/  FMUL.FTZ R12, R12, R26 ;  /* 0x0000001a0c0c7220 */ /* 0x010fc60000410000 */
[----:B------:R-:W2:Y:S01]  /*05e0*/  MUFU.EX2 R27, R27 ;  /* 0x0000001b001b7308 */ /* 0x000ea20000000800 */
[----:B-1----:R-:W-:-:S07]  /*05f0*/  @!P1 LEA R10, P6, R13, R4, 0x2 ;  /* 0x000000040d0a9211 */ /* 0x002fce00078c10ff */
[----:B------:R-:W1:Y:S01]  /*0600*/  MUFU.EX2 R12, R12 ;  /* 0x0000000c000c7308 */ /* 0x000e620000000800 */
[----:B------:R-:W-:Y:S02]  /*0610*/  @!P0 LEA R8, P4, R13, R4, 0x2 ;  /* 0x000000040d088211 */ /* 0x000fe400078810ff */
[----:B------:R-:W-:Y:S02]  /*0620*/  @!P1 LEA R10, P5, R17, R10, 0x2 ;  /* 0x0000000a110a9211 */ /* 0x000fe400078a10ff */
[CCC-:B------:R-:W-:Y:S02]  /*0630*/  @!P1 LEA.HI.X R14, R13.reuse, R5.reuse, R19.reuse, 0x2, P6 ;  /* 0x000000050d0e9211 */ /* 0x1c0fe400030f1413 */
[----:B------:R-:W-:Y:S02]  /*0640*/  @!P0 LEA.HI.X R9, R13, R5, R19, 0x2, P4 ;  /* 0x000000050d098211 */ /* 0x000fe400020f1413 */
[----:B------:R-:W-:-:S03]  /*0650*/  @!P1 LEA.HI.X R11, R17, R14, RZ, 0x2, P5 ;  /* 0x0000000e110b9211 */ /* 0x000fc600028f14ff */
[----:B0-----:R0:W-:Y:S04]  /*0660*/  @!P0 STG.E desc[UR4][R8.64], R15 ;  /* 0x0000000f08008986 */ /* 0x0011e8000c101904 */
[----:B--2---:R0:W-:Y:S01]  /*0670*/  @!P1 STG.E desc[UR4][R10.64], R27 ;  /* 0x0000001b0a009986 */ /* 0x0041e2000c101904 */
[----:B------:R-:W2:Y:S03]  /*0680*/  MUFU.LG2 R14, R29 ;  /* 0x0000001d000e7308 */ /* 0x000ea60000000c00 */
[----:B-1----:R0:W-:Y:S01]  /*0690*/  @!P2 STG.E desc[UR4][R6.64], R12 ;  /* 0x0000000c0600a986 */ /* 0x0021e2000c101904 */
[----:B------:R-:W-:Y:S01]  /*06a0*/  LEA R21, P4, R17, R21, 0x2 ;  /* 0x0000001511157211 */ /* 0x000fe200078810ff */
[----:B------:R-:W-:-:S03]  /*06b0*/  FMUL.FTZ R23, R23, UR6 ;  /* 0x0000000617177c20 */ /* 0x000fc60008410000 */
[----:B------:R-:W-:Y:S01]  /*06c0*/  ISETP.GE.U32.AND P0, PT, R21, R16, PT ;  /* 0x000000101500720c */ /* 0x000fe20003f06070 */
[----:B------:R-:W-:-:S05]  /*06d0*/  IMAD.X R25, RZ, RZ, R25, P4 ;  /* 0x000000ffff197224 */ /* 0x000fca00020e0619 */
[----:B------:R-:W-:Y:S01]  /*06e0*/  ISETP.GE.U32.AND.EX P0, PT, R25, R18, PT, P0 ;  /* 0x000000121900720c */ /* 0x000fe20003f06100 */
[----:B--2---:R-:W-:Y:S01]  /*06f0*/  FMUL.FTZ R14, R23, R14 ;  /* 0x0000000e170e7220 */ /* 0x004fe20000410000 */
[----:B0-----:R-:W-:Y:S11]  /*0700*/  @P3 BRA `(.L_x_6165) ;  /* 0x0000000000283947 */ /* 0x001ff60003800000 */
[----:B------:R-:W-:Y:S01]  /*0710*/  LEA R11, P1, R13, R4, 0x2 ;  /* 0x000000040d0b7211 */ /* 0x000fe200078210ff */
[----:B------:R-:W-:Y:S01]  /*0720*/  IMAD.SHL.U32 R6, R17, 0x4, RZ ;  /* 0x0000000411067824 */ /* 0x000fe200078e00ff */
[----:B------:R-:W0:Y:S01]  /*0730*/  MUFU.EX2 R9, R14 ;  /* 0x0000000e00097308 */ /* 0x000e220000000800 */
[----:B------:R-:W-:Y:S02]  /*0740*/  SHF.R.U32.HI R7, RZ, 0x1e, R17 ;  /* 0x0000001eff077819 */ /* 0x000fe40000011611 */
[----:B------:R-:W-:Y:S02]  /*0750*/  LEA.HI.X R8, R13, R5, R19, 0x2, P1 ;  /* 0x000000050d087211 */ /* 0x000fe400008f1413 */
[----:B------:R-:W-:-:S04]  /*0760*/  IADD3 R11, P1, P2, R6, R11, R6 ;  /* 0x0000000b060b7210 */ /* 0x000fc80007a3e006 */
[----:B------:R-:W-:Y:S02]  /*0770*/  IADD3 R6, P3, PT, R6, R11, RZ ;  /* 0x0000000b06067210 */ /* 0x000fe40007f7e0ff */
[----:B------:R-:W-:-:S05]  /*0780*/  IADD3.X R8, PT, PT, R7, R8, R7, P1, P2 ;  /* 0x0000000807087210 */ /* 0x000fca0000fe4407 */
[----:B------:R-:W-:-:S05]  /*0790*/  IMAD.X R7, R7, 0x1, R8, P3 ;  /* 0x0000000107077824 */ /* 0x000fca00018e0608 */
[----:B0-----:R0:W-:Y:S02]  /*07a0*/  STG.E desc[UR4][R6.64], R9 ;  /* 0x0000000906007986 */ /* 0x0011e4000c101904 */
.L_x_6165:
[----:B------:R-:W-:Y:S05]  /*07b0*/  BSYNC.RECONVERGENT B0 ;  /* 0x0000000000007941 */ /* 0x000fea0003800200 */
.L_x_6164:
[----:B------:R-:W-:Y:S05]  /*07c0*/  @!P0 BRA `(.L_x_6166) ;  /* 0xfffffff8008c8947 */ /* 0x000fea000383ffff */
[----:B------:R-:W-:Y:S05]  /*07d0*/  EXIT ;  /* 0x000000000000794d */ /* 0x000fea0003800000 */
.L_x_6163:
[----:B------:R-:W0:Y:S02]  /*07e0*/  S2R R17, SR_TID.X ;  /* 0x0000000000117919 */ /* 0x000e240000002100 */
[----:B0-----:R-:W-:-:S03]  /*07f0*/  IMAD.WIDE.U32 R6, R17, 0x4, RZ ;  /* 0x0000000411067825 */ /* 0x001fc600078e00ff */
[----:B------:R-:W-:-:S04]  /*0800*/  ISETP.GE.U32.AND P0, PT, R6, R16, PT ;  /* 0x000000100600720c */ /* 0x000fc80003f06070 */
[----:B------:R-:W-:-:S13]  /*0810*/  ISETP.GE.AND.EX P0, PT, R7, R18, PT, P0 ;  /* 0x000000120700720c */ /* 0x000fda0003f06300 */
[----:B------:R-:W-:Y:S05]  /*0820*/  @P0 EXIT ;  /* 0x000000000000094d */ /* 0x000fea0003800000 */
[----:B------:R-:W-:Y:S01]  /*0830*/  IMAD.MOV.U32 R0, RZ, RZ, RZ ;  /* 0x000000ffff007224 */ /* 0x000fe200078e00ff */
[----:B------:R-:W0:Y:S01]  /*0840*/  LDCU UR6, c[0x0][0x360] ;  /* 0x00006c00ff0677ac */ /* 0x000e220008000800 */
[----:B------:R-:W1:Y:S05]  /*0850*/  LDCU UR7, c[0x0][0xfcc] ;  /* 0x0001f980ff0777ac */ /* 0x000e6a0008000800 */
.L_x_6167:
[C---:B--2---:R-:W-:Y:S01]  /*0860*/  IMAD.SHL.U32 R15, R17.reuse, 0x10, RZ ;  /* 0x00000010110f7824 */ /* 0x044fe200078e00ff */
[----:B------:R-:W-:-:S04]  /*0870*/  SHF.L.U64.HI R13, R17, 0x4, R0 ;  /* 0x00000004110d7819 */ /* 0x000fc80000010200 */
[----:B------:R-:W-:-:S05]  /*0880*/  IADD3 R6, P0, PT, R4, R15, RZ ;  /* 0x0000000f04067210 */ /* 0x000fca0007f1e0ff */
[----:B------:R-:W-:Y:S01]  /*0890*/  IMAD.X R7, R5, 0x1, R13, P0 ;  /* 0x0000000105077824 */ /* 0x000fe200000e060d */
[----:B------:R-:W-:-:S04]  /*08a0*/  IADD3 R14, P0, PT, R2, R15, RZ ;  /* 0x0000000f020e7210 */ /* 0x000fc80007f1e0ff */
[----:B------:R-:W2:Y:S01]  /*08b0*/  LDG.E.128 R8, desc[UR4][R6.64] ;  /* 0x0000000406087981 */ /* 0x000ea2000c1e1d00 */
[----:B------:R-:W-:-:S06]  /*08c0*/  IMAD.X R15, R3, 0x1, R13, P0 ;  /* 0x00000001030f7824 */ /* 0x000fcc00000e060d */
[----:B------:R-:W1:Y:S01]  /*08d0*/  LDG.E.128 R12, desc[UR4][R14.64] ;  /* 0x000000040e0c7981 */ /* 0x000e62000c1e1d00 */
[----:B0-----:R-:W-:-:S05]  /*08e0*/  IADD3 R17, P0, PT, R17, UR6, RZ ;  /* 0x0000000611117c10 */ /* 0x001fca000ff1e0ff */
[----:B------:R-:W-:Y:S01]  /*08f0*/  IMAD.X R0, RZ, RZ, R0, P0 ;  /* 0x000000ffff007224 */ /* 0x000fe200000e0600 */
[----:B------:R-:W-:-:S04]  /*0900*/  LOP3.LUT P0, RZ, R17, 0xffffc000, RZ, 0xc0, !PT ;  /* 0xffffc00011ff7812 */ /* 0x000fc8000780c0ff */
[----:B------:R-:W-:Y:S01]  /*0910*/  LOP3.LUT P0, RZ, R0, 0x3fffffff, RZ, 0xc0, P0 ;  /* 0x3fffffff00ff7812 */ /* 0x000fe2000000c0ff */
[----:B--2---:R-:W0:Y:S01]  /*0920*/  MUFU.LG2 R19, R8 ;  /* 0x0000000800137308 */ /* 0x004e220000000c00 */
[----:B-1----:R-:W-:-:S07]  /*0930*/  FMUL.FTZ R12, R12, UR7 ;  /* 0x000000070c0c7c20 */ /* 0x002fce0008410000 */
[----:B------:R1:W2:Y:S01]  /*0940*/  MUFU.LG2 R20, R9 ;  /* 0x0000000900147308 */ /* 0x0002a20000000c00 */
[----:B------:R-:W-:Y:S01]  /*0950*/  FMUL.FTZ R13, R13, UR7 ;  /* 0x000000070d0d7c20 */ /* 0x000fe20008410000 */
[----:B------:R-:W-:-:S06]  /*0960*/  FMUL.FTZ R15, R15, UR7 ;  /* 0x000000070f0f7c20 */ /* 0x000fcc0008410000 */
[----:B------:R-:W3:Y:S01]  /*0970*/  MUFU.LG2 R10, R10 ;  /* 0x0000000a000a7308 */ /* 0x000ee20000000c00 */
[----:B0-----:R-:W-:Y:S01]  /*0980*/  FMUL.FTZ R12, R12, R19 ;  /* 0x000000130c0c7220 */ /* 0x001fe20000410000 */
[----:B------:R-:W-:Y:S01]  /*0990*/  FMUL.FTZ R19, R14, UR7 ;  /* 0x000000070e137c20 */ /* 0x000fe20008410000 */
[----:B-1----:R-:W-:-:S05]  /*09a0*/  IMAD.SHL.U32 R9, R17, 0x4, RZ ;  /* 0x0000000411097824 */ /* 0x002fca00078e00ff */
[----:B------:R-:W0:Y:S01]  /*09b0*/  MUFU.LG2 R22, R11 ;  /* 0x0000000b00167308 */ /* 0x000e220000000c00 */
[----:B--2---:R-:W-:Y:S01]  /*09c0*/  FMUL.FTZ R13, R13, R20 ;  /* 0x000000140d0d7220 */ /* 0x004fe20000410000 */
[----:B------:R-:W-:Y:S02]  /*09d0*/  ISETP.LT.U32.AND P1, PT, R9, R16, PT ;  /* 0x000000100900720c */ /* 0x000fe40003f21070 */
[----:B------:R-:W-:-:S04]  /*09e0*/  SHF.L.U64.HI R9, R17, 0x2, R0 ;  /* 0x0000000211097819 */ /* 0x000fc80000010200 */
[----:B------:R-:W-:Y:S01]  /*09f0*/  MUFU.EX2 R12, R12 ;  /* 0x0000000c000c7308 */ /* 0x000fe20000000800 */
[----:B---3--:R-:W-:Y:S01]  /*0a00*/  FMUL.FTZ R14, R19, R10 ;  /* 0x0000000a130e7220 */ /* 0x008fe20000410000 */
[----:B------:R-:W-:-:S06]  /*0a10*/  ISETP.LT.AND.EX P1, PT, R9, R18, PT, P1 ;  /* 0x000000120900720c */ /* 0x000fcc0003f21310 */
[----:B------:R-:W-:Y:S01]  /*0a20*/  MUFU.EX2 R13, R13 ;  /* 0x0000000d000d7308 */ /* 0x000fe20000000800 */
[----:B0-----:R-:W-:-:S07]  /*0a30*/  FMUL.FTZ R15, R15, R22 ;  /* 0x000000160f0f7220 */ /* 0x001fce0000410000 */
[----:B------:R-:W-:Y:S08]  /*0a40*/  MUFU.EX2 R14, R14 ;  /* 0x0000000e000e7308 */ /* 0x000ff00000000800 */
[----:B------:R-:W0:Y:S02]  /*0a50*/  MUFU.EX2 R15, R15 ;  /* 0x0000000f000f7308 */ /* 0x000e240000000800 */
[----:B0-----:R2:W-:Y:S01]  /*0a60*/  STG.E.128 desc[UR4][R6.64], R12 ;  /* 0x0000000c06007986 */ /* 0x0015e2000c101d04 */
[----:B------:R-:W-:Y:S05]  /*0a70*/  @!P0 BRA P1, `(.L_x_6167) ;  /* 0xfffffffc00788947 */ /* 0x000fea000083ffff */
[----:B------:R-:W-:Y:S05]  /*0a80*/  EXIT ;  /* 0x000000000000794d */ /* 0x000fea0003800000 */
.L_x_6168:
        /* <DEDUP_REMOVED lines=15> */
.L_x_7905:


//--------------------- .text._ZN2at6native55_GLOBAL__N__de093ff9_22_ForeachBinaryOpList_cu_a911ec4325multi_tensor_apply_kernelINS1_18TensorListMetadataILi2EEENS1_24BinaryOpListAlphaFunctorIdLi2ELi2ELi0EEEJNS1_13power_functorIdEEdEEEvT_T0_DpT1_ --------------------------
	.section	.text._ZN2at6native55_GLOBAL__N__de093ff9_22_ForeachBinaryOpList_cu_a911ec4325multi_tensor_apply_kernelINS1_18TensorListMetadataILi2EEENS1_24BinaryOpListAlphaFunctorIdLi2ELi2ELi0EEEJNS1_13power_functorIdEEdEEEvT_T0_DpT1_,"ax",@progbits
	.align	128
.text._ZN2at6native55_GLOBAL__N__de093ff9_22_ForeachBinaryOpList_cu_a911ec4325multi_tensor_apply_kernelINS1_18TensorListMetadataILi2EEENS1_24BinaryOpListAlphaFunctorIdLi2ELi2ELi0EEEJNS1_13power_functorIdEEdEEEvT_T0_DpT1_:
        .type           _ZN2at6native55_GLOBAL__N__de093ff9_22_ForeachBinaryOpList_cu_a911ec4325multi_tensor_apply_kernelINS1_18TensorListMetadataILi2EEENS1_24BinaryOpListAlphaFunctorIdLi2ELi2ELi0EEEJNS1_13power_functorIdEEdEEEvT_T0_DpT1_,@function
        .size           _ZN2at6native55_GLOBAL__N__de093ff9_22_ForeachBinaryOpList_cu_a911ec4325multi_tensor_apply_kernelINS1_18TensorListMetadataILi2EEENS1_24BinaryOpListAlphaFunctorIdLi2ELi2ELi0EEEJNS1_13power_functorIdEEdEEEvT_T0_DpT1_,(.L_x_7906 - _ZN2at6native55_GLOBAL__N__de093ff9_22_ForeachBinaryOpList_cu_a911ec4325multi_tensor_apply_kernelINS1_18TensorListMetadataILi2EEENS1_24BinaryOpListAlphaFunctorIdLi2ELi2ELi0EEEJNS1_13power_functorIdEEdEEEvT_T0_DpT1_)
        .other          _ZN2at6native55_GLOBAL__N__de093ff9_22_ForeachBinaryOpList_cu_a911ec4325multi_tensor_apply_kernelINS1_18TensorListMetadataILi2EEENS1_24BinaryOpListAlphaFunctorIdLi2ELi2ELi0EEEJNS1_13power_functorIdEEdEEEvT_T0_DpT1_,@"STO_CUDA_ENTRY STV_DEFAULT"
_ZN2at6native55_GLOBAL__N__de093ff9_22_ForeachBinaryOpList_cu_a911ec4325multi_tensor_apply_kernelINS1_18TensorListMetadataILi2EEENS1_24BinaryOpListAlphaFunctorIdLi2ELi2ELi0EEEJNS1_13power_functorIdEEdEEEvT_T0_DpT1_:
        /* <DEDUP_REMOVED lines=29> */
[----:B------:R-:W-:Y:S02]  /*01d0*/  USEL UR18, UR16, 0x10000, UP0 ;  /* 0x0001000010127887 */ /* 0x000fe40008000000 */
[----:B------:R-:W-:Y:S01]  /*01e0*/  USEL UR19, UR10, URZ, UP0 ;  /* 0x000000ff0a137287 */ /* 0x000fe20008000000 */
[----:B------:R-:W-:Y:S01]  /*01f0*/  UMOV UR4, URZ ;  /* 0x000000ff00047c82 */ /* 0x000fe20008000000 */
[----:B------:R-:W-:-:S10]  /*0200*/  UMOV UR5, URZ ;  /* 0x000000ff00057c82 */ /* 0x000fd40008000000 */
.L_x_6204:
[----:B0-----:R-:W-:Y:S02]  /*0210*/  IADD3 R0, P1, PT, R0, UR4, RZ ;  /* 0x0000000400007c10 */ /* 0x001fe4000ff3e0ff */
[----:B------:R-:W-:Y:S02]  /*0220*/  CS2R R38, SRZ ;  /* 0x0000000000267805 */ /* 0x000fe4000001ff00 */
[C---:B------:R-:W-:Y:S01]  /*0230*/  ISETP.GE.U32.AND P0, PT, R0.reuse, UR18, PT ;  /* 0x0000001200007c0c */ /* 0x040fe2000bf06070 */
[----:B------:R-:W-:Y:S02]  /*0240*/  IMAD.X R7, RZ, RZ, UR5, P1 ;  /* 0x00000005ff077e24 */ /* 0x000fe400088e06ff */
[----:B------:R-:W-:-:S03]  /*0250*/  IMAD.SHL.U32 R8, R0, 0x8, RZ ;  /* 0x0000000800087824 */ /* 0x000fc600078e00ff */
[----:B------:R-:W-:Y:S02]  /*0260*/  ISETP.GE.U32.AND.EX P0, PT, R7, UR19, PT, P0 ;  /* 0x0000001307007c0c */ /* 0x000fe4000bf06100 */
[----:B-1----:R-:W-:-:S11]  /*0270*/  SHF.L.U64.HI R5, R0, 0x3, R7 ;  /* 0x0000000300057819 */ /* 0x002fd60000010207 */
[----:B------:R-:W-:-:S04]  /*0280*/  @!P0 IADD3 R2, P1, PT, R8, UR6, RZ ;  /* 0x0000000608028c10 */ /* 0x000fc8000ff3e0ff */
[----:B------:R-:W-:-:S05]  /*0290*/  @!P0 IADD3.X R3, PT, PT, R5, UR7, RZ, P1, !PT ;  /* 0x0000000705038c10 */ /* 0x000fca0008ffe4ff */
[----:B------:R0:W2:Y:S01]  /*02a0*/  @!P0 LDG.E.64 R38, desc[UR14][R2.64] ;  /* 0x0000000e02268981 */ /* 0x0000a2000c1e1b00 */
[----:B------:R-:W-:Y:S02]  /*02b0*/  IADD3 R8, P2, PT, R8, UR8, RZ ;  /* 0x0000000808087c10 */ /* 0x000fe4000ff5e0ff */
[----:B------:R-:W-:Y:S02]  /*02c0*/  CS2R R20, SRZ ;  /* 0x0000000000147805 */ /* 0x000fe4000001ff00 */
[----:B-1----:R-:W-:Y:S02]  /*02d0*/  IADD3 R4, P1, PT, R0, UR11, RZ ;  /* 0x0000000b00047c10 */ /* 0x002fe4000ff3e0ff */
[----:B------:R-:W-:Y:S02]  /*02e0*/  IADD3.X R9, PT, PT, R5, UR9, RZ, P2, !PT ;  /* 0x0000000905097c10 */ /* 0x000fe400097fe4ff */
[C---:B------:R-:W-:Y:S01]  /*02f0*/  IADD3 R6, P3, PT, R4.reuse, UR11, RZ ;  /* 0x0000000b04067c10 */ /* 0x040fe2000ff7e0ff */
[----:B------:R-:W-:Y:S01]  /*0300*/  IMAD.X R7, RZ, RZ, R7, P1 ;  /* 0x000000ffff077224 */ /* 0x000fe200008e0607 */
[----:B------:R-:W-:Y:S01]  /*0310*/  ISETP.GE.U32.AND P1, PT, R4, UR18, PT ;  /* 0x0000001204007c0c */ /* 0x000fe2000bf26070 */
[----:B------:R1:W3:Y:S01]  /*0320*/  @!P0 LDG.E.64 R20, desc[UR14][R8.64] ;  /* 0x0000000e08148981 */ /* 0x0002e2000c1e1b00 */
[----:B------:R-:W-:Y:S01]  /*0330*/  IADD3 R0, P4, PT, R6, UR11, RZ ;  /* 0x0000000b06007c10 */ /* 0x000fe2000ff9e0ff */
[----:B------:R-:W-:Y:S01]  /*0340*/  IMAD.X R43, RZ, RZ, R7, P3 ;  /* 0x000000ffff2b7224 */ /* 0x000fe200018e0607 */
[----:B------:R-:W-:-:S02]  /*0350*/  ISETP.GE.U32.AND.EX P1, PT, R7, UR19, PT, P1 ;  /* 0x0000001307007c0c */ /* 0x000fc4000bf26110 */
[----:B------:R-:W-:Y:S01]  /*0360*/  ISETP.GE.U32.AND P2, PT, R6, UR18, PT ;  /* 0x0000001206007c0c */ /* 0x000fe2000bf46070 */
[----:B------:R-:W-:Y:S01]  /*0370*/  IMAD.X R5, RZ, RZ, R43, P4 ;  /* 0x000000ffff057224 */ /* 0x000fe200020e062b */
[----:B------:R-:W-:Y:S02]  /*0380*/  ISETP.GE.U32.AND P3, PT, R0, UR18, PT ;  /* 0x0000001200007c0c */ /* 0x000fe4000bf66070 */
[----:B------:R-:W-:Y:S02]  /*0390*/  ISETP.GE.U32.AND.EX P2, PT, R43, UR19, PT, P2 ;  /* 0x000000132b007c0c */ /* 0x000fe4000bf46120 */
[----:B------:R-:W-:-:S05]  /*03a0*/  ISETP.GE.U32.AND.EX P0, PT, R5, UR19, PT, P3 ;  /* 0x0000001305007c0c */ /* 0x000fca000bf06130 */
[----:B0-----:R-:W-:-:S04]  /*03b0*/  @!P1 LEA R2, P4, R4, UR6, 0x3 ;  /* 0x0000000604029c11 */ /* 0x001fc8000f8818ff */
[----:B------:R-:W-:Y:S02]  /*03c0*/  @!P1 LEA.HI.X R3, R4, UR7, R7, 0x3, P4 ;  /* 0x0000000704039c11 */ /* 0x000fe4000a0f1c07 */
[----:B------:R-:W-:Y:S01]  /*03d0*/  @!P2 LEA R10, P4, R6, UR6, 0x3 ;  /* 0x00000006060aac11 */ /* 0x000fe2000f8818ff */
[----:B------:R-:W-:-:S03]  /*03e0*/  IMAD.U32 R15, RZ, RZ, UR11 ;  /* 0x0000000bff0f7e24 */ /* 0x000fc6000f8e00ff */
[----:B------:R-:W-:Y:S02]  /*03f0*/  @!P2 LEA.HI.X R11, R6, UR7, R43, 0x3, P4 ;  /* 0x00000007060bac11 */ /* 0x000fe4000a0f1c2b */
[C---:B------:R-:W-:Y:S01]  /*0400*/  @!P0 LEA R12, P4, R0.reuse, UR6, 0x3 ;  /* 0x00000006000c8c11 */ /* 0x040fe2000f8818ff */
[----:B------:R-:W-:Y:S01]  /*0410*/  USHF.L.U32 UR10, UR11, 0x3, URZ ;  /* 0x000000030b0a7899 */ /* 0x000fe200080006ff */
[----:B------:R-:W-:Y:S02]  /*0420*/  IMAD.WIDE.U32 R14, R15, 0x8, R8 ;  /* 0x000000080f0e7825 */ /* 0x000fe400078e0008 */
[----:B------:R-:W-:Y:S02]  /*0430*/  @!P0 LEA.HI.X R13, R0, UR7, R5, 0x3, P4 ;  /* 0x00000007000d8c11 */ /* 0x000fe4000a0f1c05 */
[----:B------:R-:W-:Y:S02]  /*0440*/  CS2R R40, SRZ ;  /* 0x0000000000287805 */ /* 0x000fe4000001ff00 */
[----:B------:R-:W-:Y:S01]  /*0450*/  CS2R R22, SRZ ;  /* 0x0000000000167805 */ /* 0x000fe2000001ff00 */
[----:B------:R-:W-:Y:S01]  /*0460*/  USHF.R.U32.HI UR16, URZ, 0x1d, UR11 ;  /* 0x0000001dff107899 */ /* 0x000fe2000801160b */
[----:B-1----:R-:W-:-:S02]  /*0470*/  IADD3 R8, P3, PT, R14, UR10, RZ ;  /* 0x0000000a0e087c10 */ /* 0x002fc4000ff7e0ff */
[----:B------:R0:W5:Y:S03]  /*0480*/  @!P1 LDG.E.64 R40, desc[UR14][R2.64] ;  /* 0x0000000e02289981 */ /* 0x000166000c1e1b00 */
[----:B------:R-:W-:Y:S01]  /*0490*/  IADD3.X R9, PT, PT, R15, UR16, RZ, P3, !PT ;  /* 0x000000100f097c10 */ /* 0x000fe20009ffe4ff */
[----:B------:R-:W5:Y:S01]  /*04a0*/  @!P1 LDG.E.64 R22, desc[UR14][R14.64] ;  /* 0x0000000e0e169981 */ /* 0x000f62000c1e1b00 */
[----:B------:R-:W-:Y:S02]  /*04b0*/  CS2R R28, SRZ ;  /* 0x00000000001c7805 */ /* 0x000fe4000001ff00 */
[----:B------:R-:W-:Y:S02]  /*04c0*/  CS2R R30, SRZ ;  /* 0x00000000001e7805 */ /* 0x000fe4000001ff00 */
[----:B0-----:R-:W-:-:S04]  /*04d0*/  @!P0 IADD3 R2, P1, PT, R8, UR10, RZ ;  /* 0x0000000a08028c10 */ /* 0x001fc8000ff3e0ff */
[----:B------:R-:W5:Y:S01]  /*04e0*/  @!P0 LDG.E.64 R30, desc[UR14][R12.64] ;  /* 0x0000000e0c1e8981 */ /* 0x000f62000c1e1b00 */
[----:B------:R-:W-:Y:S02]  /*04f0*/  @!P0 IADD3.X R3, PT, PT, R9, UR16, RZ, P1, !PT ;  /* 0x0000001009038c10 */ /* 0x000fe40008ffe4ff */
[----:B------:R-:W-:-:S03]  /*0500*/  CS2R R24, SRZ ;  /* 0x0000000000187805 */ /* 0x000fc6000001ff00 */
[----:B------:R0:W5:Y:S01]  /*0510*/  @!P0 LDG.E.64 R28, desc[UR14][R2.64] ;  /* 0x0000000e021c8981 */ /* 0x000162000c1e1b00 */
[----:B------:R-:W-:-:S03]  /*0520*/  CS2R R26, SRZ ;  /* 0x00000000001a7805 */ /* 0x000fc6000001ff00 */
        /* <DEDUP_REMOVED lines=23> */
[----:B------:R-:W-:-:S06]  /*06a0*/  IMAD.MOV.U32 R5, RZ, RZ, R39 ;  /* 0x000000ffff057224 */ /* 0x000fcc00078e0027 */
[----:B------:R-:W-:-:S07]  /*06b0*/  IMAD.MOV.U32 R3, RZ, RZ, R11 ;  /* 0x000000ffff037224 */ /* 0x000fce00078e000b */
[----:B-----5:R-:W-:Y:S05]  /*06c0*/  CALL.REL.NOINC `($_ZN2at6native55_GLOBAL__N__de093ff9_22_ForeachBinaryOpList_cu_a911ec4325multi_tensor_apply_kernelINS1_18TensorListMetadataILi2EEENS1_24BinaryOpListAlphaFunctorIdLi2ELi2ELi0EEEJNS1_13power_functorIdEEdEEEvT_T0_DpT1_$__internal_accurate_pow) ;  /* 0x00000028004c7944 */ /* 0x020fea0003c00000 */
[----:B------:R-:W-:Y:S05]  /*06d0*/  BSYNC.RECONVERGENT B1 ;  /* 0x0000000000017941 */ /* 0x000fea0003800200 */
.L_x_6172:
        /* <DEDUP_REMOVED lines=10> */
.L_x_6171:
[----:B------:R-:W-:Y:S05]  /*0780*/  BSYNC.RECONVERGENT B0 ;  /* 0x0000000000007941 */ /* 0x000fea0003800200 */
.L_x_6170:
        /* <DEDUP_REMOVED lines=19> */
.L_x_6175:
        /* <DEDUP_REMOVED lines=11> */
.L_x_6174:
[----:B------:R-:W-:Y:S05]  /*0970*/  BSYNC.RECONVERGENT B0 ;  /* 0x0000000000007941 */ /* 0x000fea0003800200 */
.L_x_6173:
        /* <DEDUP_REMOVED lines=21> */
[----:B------:R-:W-:-:S06]  /*0ad0*/  MOV R0, 0xb10 ;  /* 0x00000b1000007802 */ /* 0x000fcc0000000f00 */
[----:B------:R-:W-:Y:S02]  /*0ae0*/  IMAD.MOV.U32 R10, RZ, RZ, R2 ;  /* 0x000000ffff0a7224 */ /* 0x000fe400078e0002 */
[----:B------:R-:W-:-:S07]  /*0af0*/  IMAD.MOV.U32 R2, RZ, RZ, R40 ;  /* 0x000000ffff027224 */ /* 0x000fce00078e0028 */
[----:B------:R-:W-:Y:S05]  /*0b00*/  CALL.REL.NOINC `($_ZN2at6native55_GLOBAL__N__de093ff9_22_ForeachBinaryOpList_cu_a911ec4325multi_tensor_apply_kernelINS1_18TensorListMetadataILi2EEENS1_24BinaryOpListAlphaFunctorIdLi2ELi2ELi0EEEJNS1_13power_functorIdEEdEEEvT_T0_DpT1_$__internal_accurate_pow) ;  /* 0x00000024003c7944 */ /* 0x000fea0003c00000 */
[----:B------:R-:W-:Y:S05]  /*0b10*/  BSYNC.RECONVERGENT B1 ;  /* 0x0000000000017941 */ /* 0x000fea0003800200 */
.L_x_6178:
        /* <DEDUP_REMOVED lines=11> */
.L_x_6177:
[----:B------:R-:W-:Y:S01]  /*0bd0*/  ISETP.GE.AND P0, PT, R41, RZ, PT ;  /* 0x000000ff2900720c */ /* 0x000fe20003f06270 */
[----:B------:R-:W-:Y:S01]  /*0be0*/  DSETP.NEU.AND P2, PT, |R40|, 0.5, !P2 ;  /* 0x3fe000002800742a */ /* 0x000fe2000574d200 */
[----:B------:R-:W-:-:S05]  /*0bf0*/  IMAD.MOV.U32 R2, RZ, RZ, RZ ;  /* 0x000000ffff027224 */ /* 0x000fca00078e00ff */
[----:B------:R-:W-:-:S06]  /*0c00*/  SEL R3, R23, RZ, P2 ;  /* 0x000000ff17037207 */ /* 0x000fcc0001000000 */
[----:B------:R-:W-:-:S07]  /*0c10*/  @!P0 LOP3.LUT R3, R3, 0x7ff00000, RZ, 0xfc, !PT ;  /* 0x7ff0000003038812 */ /* 0x000fce00078efcff */
.L_x_6179:
[----:B------:R-:W-:Y:S05]  /*0c20*/  BSYNC.RECONVERGENT B0 ;  /* 0x0000000000007941 */ /* 0x000fea0003800200 */
.L_x_6176:
        /* <DEDUP_REMOVED lines=22> */
.L_x_6183:
        /* <DEDUP_REMOVED lines=8> */
.L_x_6182:
[----:B------:R-:W-:-:S11]  /*0e10*/  DADD R2, R40, R22 ;  /* 0x0000000028027229 */ /* 0x000fd60000000016 */
.L_x_6181:
[----:B------:R-:W-:Y:S05]  /*0e20*/  BSYNC.RECONVERGENT B0 ;  /* 0x0000000000007941 */ /* 0x000fea0003800200 */
.L_x_6180:
        /* <DEDUP_REMOVED lines=26> */
.L_x_6186:
        /* <DEDUP_REMOVED lines=11> */
.L_x_6185:
[----:B------:R-:W-:Y:S01]  /*1080*/  ISETP.GE.AND P0, PT, R25, RZ, PT ;  /* 0x000000ff1900720c */ /* 0x000fe20003f06270 */
[----:B------:R-:W-:Y:S01]  /*1090*/  DSETP.NEU.AND P2, PT, |R24|, 0.5, !P2 ;  /* 0x3fe000001800742a */ /* 0x000fe2000574d200 */
[----:B------:R-:W-:-:S05]  /*10a0*/  IMAD.MOV.U32 R2, RZ, RZ, RZ ;  /* 0x000000ffff027224 */ /* 0x000fca00078e00ff */
[----:B------:R-:W-:-:S06]  /*10b0*/  SEL R3, R27, RZ, P2 ;  /* 0x000000ff1b037207 */ /* 0x000fcc0001000000 */
[----:B------:R-:W-:-:S07]  /*10c0*/  @!P0 LOP3.LUT R3, R3, 0x7ff00000, RZ, 0xfc, !PT ;  /* 0x7ff0000003038812 */ /* 0x000fce00078efcff */
.L_x_6187:
[----:B------:R-:W-:Y:S05]  /*10d0*/  BSYNC.RECONVERGENT B0 ;  /* 0x0000000000007941 */ /* 0x000fea0003800200 */
.L_x_6184:
        /* <DEDUP_REMOVED lines=22> */
.L_x_6191:
        /* <DEDUP_REMOVED lines=8> */
.L_x_6190:
[----:B------:R-:W-:-:S11]  /*12c0*/  DADD R2, R24, R26 ;  /* 0x0000000018027229 */ /* 0x000fd6000000001a */
.L_x_6189:
[----:B------:R-:W-:Y:S05]  /*12d0*/  BSYNC.RECONVERGENT B0 ;  /* 0x0000000000007941 */ /* 0x000fea0003800200 */
.L_x_6188:
        /* <DEDUP_REMOVED lines=26> */
.L_x_6194:
        /* <DEDUP_REMOVED lines=11> */
.L_x_6193:
[----:B------:R-:W-:Y:S01]  /*1530*/  ISETP.GE.AND P0, PT, R31, RZ, PT ;  /* 0x000000ff1f00720c */ /* 0x000fe20003f06270 */
[----:B------:R-:W-:Y:S01]  /*1540*/  DSETP.NEU.AND P2, PT, |R30|, 0.5, !P2 ;  /* 0x3fe000001e00742a */ /* 0x000fe2000574d200 */
[----:B------:R-:W-:-:S05]  /*1550*/  IMAD.MOV.U32 R2, RZ, RZ, RZ ;  /* 0x000000ffff027224 */ /* 0x000fca00078e00ff */
[----:B------:R-:W-:-:S06]  /*1560*/  SEL R3, R29, RZ, P2 ;  /* 0x000000ff1d037207 */ /* 0x000fcc0001000000 */
[----:B------:R-:W-:-:S07]  /*1570*/  @!P0 LOP3.LUT R3, R3, 0x7ff00000, RZ, 0xfc, !PT ;  /* 0x7ff0000003038812 */ /* 0x000fce00078efcff */
.L_x_6195:
[----:B------:R-:W-:Y:S05]  /*1580*/  BSYNC.RECONVERGENT B0 ;  /* 0x0000000000007941 */ /* 0x000fea0003800200 */
.L_x_6192:
        /* <DEDUP_REMOVED lines=22> */
.L_x_6199:
        /* <DEDUP_REMOVED lines=8> */
.L_x_6198:
[----:B------:R-:W-:-:S11]  /*1770*/  DADD R2, R30, R28 ;  /* 0x000000001e027229 */ /* 0x000fd6000000001c */
.L_x_6197:
[----:B------:R-:W-:Y:S05]  /*1780*/  BSYNC.RECONVERGENT B0 ;  /* 0x0000000000007941 */ /* 0x000fea0003800200 */
.L_x_6196:
[----:B------:R-:W0:Y:S01]  /*1790*/  S2R R0, SR_TID.X ;  /* 0x0000000000007919 */ /* 0x000e220000002100 */
[----:B------:R-:W1:Y:S01]  /*17a0*/  LDCU UR10, c[0x0][0x360] ;  /* 0x00006c00ff0a77ac */ /* 0x000e620008000800 */
[----:B------:R-:W2:Y:S01]  /*17b0*/  LDC R10, c[0x0][0x360] ;  /* 0x0000d800ff0a7b82 */ /* 0x000ea20000000800 */
[----:B------:R-:W-:Y:S01]  /*17c0*/  ISETP.GE.U32.AND P0, PT, R4, UR18, PT ;  /* 0x0000001204007c0c */ /* 0x000fe2000bf06070 */
[----:B------:R-:W-:Y:S01]  /*17d0*/  BSSY.RECONVERGENT B0, `(.L_x_6200) ;  /* 0x0000024000007945 */ /* 0x000fe20003800200 */
[----:B------:R-:W-:Y:S02]  /*17e0*/  DSETP.NEU.AND P3, PT, R28, 1, PT ;  /* 0x3ff000001c00742a */ /* 0x000fe40003f6d000 */
[----:B------:R-:W-:Y:S02]  /*17f0*/  ISETP.GE.U32.AND.EX P0, PT, R7, UR19, PT, P0 ;  /* 0x0000001307007c0c */ /* 0x000fe4000bf06100 */
[----:B0-----:R-:W-:-:S04]  /*1800*/  IADD3 R11, P1, PT, R0, UR4, RZ ;  /* 0x00000004000b7c10 */ /* 0x001fc8000ff3e0ff */
[----:B------:R-:W-:Y:S01]  /*1810*/  ISETP.GE.U32.AND P2, PT, R11, UR18, PT ;  /* 0x000000120b007c0c */ /* 0x000fe2000bf46070 */
[----:B------:R-:W-:-:S06]  /*1820*/  IMAD.X R12, RZ, RZ, UR5, P1 ;  /* 0x00000005ff0c7e24 */ /* 0x000fcc00088e06ff */
[C---:B------:R-:W-:Y:S02]  /*1830*/  @!P0 LEA R8, P5, R11.reuse, UR8, 0x3 ;  /* 0x000000080b088c11 */ /* 0x040fe4000f8a18ff */
[----:B------:R-:W-:Y:S02]  /*1840*/  ISETP.GE.U32.AND.EX P2, PT, R12, UR19, PT, P2 ;  /* 0x000000130c007c0c */ /* 0x000fe4000bf46120 */
[C---:B--2---:R-:W-:Y:S02]  /*1850*/  @!P0 LEA R8, P1, R10.reuse, R8, 0x3 ;  /* 0x000000080a088211 */ /* 0x044fe400078218ff */
[C---:B------:R-:W-:Y:S02]  /*1860*/  @!P0 LEA.HI.X R9, R11.reuse, UR9, R12, 0x3, P5 ;  /* 0x000000090b098c11 */ /* 0x040fe4000a8f1c0c */
[----:B-1----:R-:W-:Y:S02]  /*1870*/  IADD3 R7, P5, P6, R11, UR10, R10 ;  /* 0x0000000a0b077c10 */ /* 0x002fe4000febe00a */
[----:B------:R-:W-:-:S02]  /*1880*/  @!P0 LEA.HI.X R9, R10, R9, RZ, 0x3, P1 ;  /* 0x000000090a098211 */ /* 0x000fc400008f1cff */
[----:B------:R-:W-:Y:S02]  /*1890*/  ISETP.GE.U32.AND P1, PT, R6, UR18, PT ;  /* 0x0000001206007c0c */ /* 0x000fe4000bf26070 */
[----:B------:R-:W-:Y:S02]  /*18a0*/  IADD3.X R10, PT, PT, RZ, R12, RZ, P5, P6 ;  /* 0x0000000cff0a7210 */ /* 0x000fe40002fec4ff */
[----:B------:R-:W-:Y:S02]  /*18b0*/  @!P2 LEA R4, P4, R11, UR8, 0x3 ;  /* 0x000000080b04ac11 */ /* 0x000fe4000f8818ff */
[----:B------:R-:W-:Y:S02]  /*18c0*/  ISETP.GE.U32.AND.EX P1, PT, R43, UR19, PT, P1 ;  /* 0x000000132b007c0c */ /* 0x000fe4000bf26110 */
[----:B------:R-:W-:Y:S02]  /*18d0*/  @!P2 LEA.HI.X R5, R11, UR9, R12, 0x3, P4 ;  /* 0x000000090b05ac11 */ /* 0x000fe4000a0f1c0c */
[----:B------:R-:W-:Y:S01]  /*18e0*/  IADD3 R6, P5, PT, R7, UR10, RZ ;  /* 0x0000000a07067c10 */ /* 0x000fe2000ffbe0ff */
[----:B------:R-:W-:-:S02]  /*18f0*/  DSETP.NEU.AND P4, PT, R30, RZ, PT ;  /* 0x000000ff1e00722a */ /* 0x000fc40003f8d000 */
[----:B------:R0:W-:Y:S01]  /*1900*/  @!P2 STG.E.64 desc[UR14][R4.64], R20 ;  /* 0x000000140400a986 */ /* 0x0001e2000c101b0e */
[----:B------:R-:W-:Y:S01]  /*1910*/  ISETP.GE.U32.AND P2, PT, R6, UR18, PT ;  /* 0x0000001206007c0c */ /* 0x000fe2000bf46070 */
[----:B------:R-:W-:Y:S02]  /*1920*/  IMAD.X R6, RZ, RZ, R10, P5 ;  /* 0x000000ffff067224 */ /* 0x000fe400028e060a */
[----:B------:R0:W-:Y:S01]  /*1930*/  @!P0 STG.E.64 desc[UR14][R8.64], R22 ;  /* 0x0000001608008986 */ /* 0x0001e2000c101b0e */
[----:B------:R-:W-:Y:S02]  /*1940*/  FSEL R7, R3, 1.875, P4 ;  /* 0x3ff0000003077808 */ /* 0x000fe40002000000 */
[----:B------:R-:W-:Y:S02]  /*1950*/  ISETP.GE.U32.AND.EX P0, PT, R6, UR19, PT, P2 ;  /* 0x0000001306007c0c */ /* 0x000fe4000bf06120 */
[----:B------:R-:W-:Y:S01]  /*1960*/  FSEL R6, R2, RZ, P4 ;  /* 0x000000ff02067208 */ /* 0x000fe20002000000 */
[----:B------:R-:W-:Y:S10]  /*1970*/  @P1 BRA `(.L_x_6201) ;  /* 0x0000000000241947 */ /* 0x000ff40003800000 */
[----:B------:R-:W-:Y:S01]  /*1980*/  USHF.L.U32 UR16, UR10, 0x3, URZ ;  /* 0x000000030a107899 */ /* 0x000fe200080006ff */
[----:B------:R-:W-:Y:S01]  /*1990*/  LEA R2, P1, R11, UR8, 0x3 ;  /* 0x000000080b027c11 */ /* 0x000fe2000f8218ff */
[----:B------:R-:W-:-:S03]  /*19a0*/  USHF.R.U32.HI UR17, URZ, 0x1d, UR10 ;  /* 0x0000001dff117899 */ /* 0x000fc6000801160a */
[----:B------:R-:W-:Y:S01]  /*19b0*/  LEA.HI.X R3, R11, UR9, R12, 0x3, P1 ;  /* 0x000000090b037c11 */ /* 0x000fe200088f1c0c */
[----:B0-----:R-:W-:Y:S02]  /*19c0*/  IMAD.U32 R5, RZ, RZ, UR16 ;  /* 0x00000010ff057e24 */ /* 0x001fe4000f8e00ff */
[----:B------:R-:W-:-:S03]  /*19d0*/  IMAD.U32 R4, RZ, RZ, UR17 ;  /* 0x00000011ff047e24 */ /* 0x000fc6000f8e00ff */
[----:B------:R-:W-:-:S04]  /*19e0*/  IADD3 R2, P1, P2, R2, UR16, R5 ;  /* 0x0000001002027c10 */ /* 0x000fc8000fa3e005 */
[----:B------:R-:W-:-:S05]  /*19f0*/  IADD3.X R3, PT, PT, R3, UR17, R4, P1, P2 ;  /* 0x0000001103037c10 */ /* 0x000fca0008fe4404 */
[----:B------:R1:W-:Y:S04]  /*1a00*/  STG.E.64 desc[UR14][R2.64], R24 ;  /* 0x0000001802007986 */ /* 0x0003e8000c101b0e */
.L_x_6201:
[----:B------:R-:W-:Y:S05]  /*1a10*/  BSYNC.RECONVERGENT B0 ;  /* 0x0000000000007941 */ /* 0x000fea0003800200 */
.L_x_6200:
[----:B------:R-:W-:Y:S01]  /*1a20*/  BSSY.RECONVERGENT B0, `(.L_x_6202) ;  /* 0x000000f000007945 */ /* 0x000fe20003800200 */
[----:B-1----:R-:W-:Y:S02]  /*1a30*/  FSEL R2, R6, RZ, P3 ;  /* 0x000000ff06027208 */ /* 0x002fe40001800000 */
[----:B------:R-:W-:Y:S01]  /*1a40*/  FSEL R3, R7, 1.875, P3 ;  /* 0x3ff0000007037808 */ /* 0x000fe20001800000 */
[----:B------:R-:W-:Y:S06]  /*1a50*/  @P0 BRA `(.L_x_6203) ;  /* 0x00000000002c0947 */ /* 0x000fec0003800000 */
        /* <DEDUP_REMOVED lines=10> */
[----:B------:R1:W-:Y:S04]  /*1b00*/  STG.E.64 desc[UR14][R4.64], R2 ;  /* 0x0000000204007986 */ /* 0x0003e8000c101b0e */
.L_x_6203:
[----:B------:R-:W-:Y:S05]  /*1b10*/  BSYNC.RECONVERGENT B0 ;  /* 0x0000000000007941 */ /* 0x000fea0003800200 */
.L_x_6202:
[----:B------:R-:W-:-:S04]  /*1b20*/  ULEA UR4, UP0, UR10, UR4, 0x2 ;  /* 0x000000040a047291 */ /* 0x000fc8000f8010ff */
[----:B------:R-:W-:Y:S02]  /*1b30*/  UIADD3.X UR5, UPT, UPT, URZ, UR5, URZ, UP0, !UPT ;  /* 0x00000005ff057290 */ /* 0x000fe400087fe4ff */
[----:B------:R-:W-:-:S04]  /*1b40*/  UISETP.GE.U32.AND UP0, UPT, UR4, UR18, UPT ;  /* 0x000000120400728c */ /* 0x000fc8000bf06070 */
[----:B------:R-:W-:-:S09]  /*1b50*/  UISETP.GE.U32.AND.EX UP0, UPT, UR5, UR19, UPT, UP0 ;  /* 0x000000130500728c */ /* 0x000fd2000bf06100 */
[----:B------:R-:W-:Y:S05]  /*1b60*/  BRA.U !UP0, `(.L_x_6204) ;  /* 0xffffffe508a87547 */ /* 0x000fea000b83ffff */
[----:B------:R-:W-:Y:S05]  /*1b70*/  EXIT ;  /* 0x000000000000794d */ /* 0x000fea0003800000 */
.L_x_6169:
        /* <DEDUP_REMOVED lines=8> */
.L_x_6235:
[C---:B------:R-:W-:Y:S01]  /*1c00*/  IMAD.SHL.U32 R40, R39.reuse, 0x20, RZ ;  /* 0x0000002027287824 */ /* 0x040fe200078e00ff */
[----:B------:R-:W-:-:S04]  /*1c10*/  SHF.L.U64.HI R0, R39, 0x5, R38 ;  /* 0x0000000527007819 */ /* 0x000fc80000010226 */
[----:B------:R-:W-:-:S04]  /*1c20*/  IADD3 R4, P0, PT, R40, UR6, RZ ;  /* 0x0000000628047c10 */ /* 0x000fc8000ff1e0ff */
[----:B------:R-:W-:-:S06]  /*1c30*/  IADD3.X R5, PT, PT, R0, UR7, RZ, P0, !PT ;  /* 0x0000000700057c10 */ /* 0x000fcc00087fe4ff */
[----:B------:R-:W1:Y:S01]  /*1c40*/  LDG.E.ENL2.256 R20, R4, desc[UR14][R4.64] ;  /* 0xfe00000e0404797e */ /* 0x000e620008121914 */
[----:B------:R-:W-:-:S04]  /*1c50*/  IADD3 R40, P0, PT, R40, UR8, RZ ;  /* 0x0000000828287c10 */ /* 0x000fc8000ff1e0ff */
[----:B------:R-:W-:-:S05]  /*1c60*/  IADD3.X R41, PT, PT, R0, UR9, RZ, P0, !PT ;  /* 0x0000000900297c10 */ /* 0x000fca00087fe4ff */
        /* <DEDUP_REMOVED lines=22> */
[----:B------:R-:W-:-:S06]  /*1dd0*/  IMAD.MOV.U32 R5, RZ, RZ, R43 ;  /* 0x000000ffff057224 */ /* 0x000fcc00078e002b */
[----:B------:R-:W-:-:S07]  /*1de0*/  IMAD.MOV.U32 R3, RZ, RZ, R11 ;  /* 0x000000ffff037224 */ /* 0x000fce00078e000b */
[----:B0-----:R-:W-:Y:S05]  /*1df0*/  CALL.REL.NOINC `($_ZN2at6native55_GLOBAL__N__de093ff9_22_ForeachBinaryOpList_cu_a911ec4325multi_tensor_apply_kernelINS1_18TensorListMetadataILi2EEENS1_24BinaryOpListAlphaFunctorIdLi2ELi2ELi0EEEJNS1_13power_functorIdEEdEEEvT_T0_DpT1_$__internal_accurate_pow) ;  /* 0x0000001000807944 */ /* 0x001fea0003c00000 */
[----:B------:R-:W-:Y:S05]  /*1e00*/  BSYNC.RECONVERGENT B1 ;  /* 0x0000000000017941 */ /* 0x000fea0003800200 */
.L_x_6207:
        /* <DEDUP_REMOVED lines=10> */
.L_x_6206:
[----:B0-----:R-:W-:Y:S05]  /*1eb0*/  BSYNC.RECONVERGENT B0 ;  /* 0x0000000000007941 */ /* 0x001fea0003800200 */
.L_x_6205:
        /* <DEDUP_REMOVED lines=19> */
.L_x_6210:
        /* <DEDUP_REMOVED lines=11> */
.L_x_6209:
[----:B------:R-:W-:Y:S05]  /*20a0*/  BSYNC.RECONVERGENT B0 ;  /* 0x0000000000007941 */ /* 0x000fea0003800200 */
.L_x_6208:
        /* <DEDUP_REMOVED lines=26> */
.L_x_6213:
        /* <DEDUP_REMOVED lines=11> */
.L_x_6212:
[----:B------:R-:W-:Y:S01]  /*2300*/  ISETP.GE.AND P0, PT, R7, RZ, PT ;  /* 0x000000ff0700720c */ /* 0x000fe20003f06270 */
[----:B------:R-:W-:Y:S01]  /*2310*/  DSETP.NEU.AND P2, PT, |R6|, 0.5, !P2 ;  /* 0x3fe000000600742a */ /* 0x000fe2000574d200 */
[----:B------:R-:W-:-:S05]  /*2320*/  IMAD.MOV.U32 R2, RZ, RZ, RZ ;  /* 0x000000ffff027224 */ /* 0x000fca00078e00ff */
[----:B------:R-:W-:-:S06]  /*2330*/  SEL R3, R27, RZ, P2 ;  /* 0x000000ff1b037207 */ /* 0x000fcc0001000000 */
[----:B------:R-:W-:-:S07]  /*2340*/  @!P0 LOP3.LUT R3, R3, 0x7ff00000, RZ, 0xfc, !PT ;  /* 0x7ff0000003038812 */ /* 0x000fce00078efcff */
.L_x_6214:
[----:B------:R-:W-:Y:S05]  /*2350*/  BSYNC.RECONVERGENT B0 ;  /* 0x0000000000007941 */ /* 0x000fea0003800200 */
.L_x_6211:
        /* <DEDUP_REMOVED lines=22> */
.L_x_6218:
        /* <DEDUP_REMOVED lines=8> */
.L_x_6217:
[----:B------:R-:W-:-:S11]  /*2540*/  DADD R2, R26, R6 ;  /* 0x000000001a027229 */ /* 0x000fd60000000006 */
.L_x_6216:
[----:B------:R-:W-:Y:S05]  /*2550*/  BSYNC.RECONVERGENT B0 ;  /* 0x0000000000007941 */ /* 0x000fea0003800200 */
.L_x_6215:
        /* <DEDUP_REMOVED lines=26> */
.L_x_6221:
        /* <DEDUP_REMOVED lines=11> */
.L_x_6220:
[----:B------:R-:W-:Y:S01]  /*27b0*/  ISETP.GE.AND P0, PT, R21, RZ, PT ;  /* 0x000000ff1500720c */ /* 0x000fe20003f06270 */
[----:B------:R-:W-:Y:S01]  /*27c0*/  DSETP.NEU.AND P2, PT, |R20|, 0.5, !P2 ;  /* 0x3fe000001400742a */ /* 0x000fe2000574d200 */
[----:B------:R-:W-:-:S05]  /*27d0*/  IMAD.MOV.U32 R2, RZ, RZ, RZ ;  /* 0x000000ffff027224 */ /* 0x000fca00078e00ff */
[----:B------:R-:W-:-:S06]  /*27e0*/  SEL R3, R29, RZ, P2 ;  /* 0x000000ff1d037207 */ /* 0x000fcc0001000000 */
[----:B------:R-:W-:-:S07]  /*27f0*/  @!P0 LOP3.LUT R3, R3, 0x7ff00000, RZ, 0xfc, !PT ;  /* 0x7ff0000003038812 */ /* 0x000fce00078efcff */
.L_x_6222:
[----:B------:R-:W-:Y:S05]  /*2800*/  BSYNC.RECONVERGENT B0 ;  /* 0x0000000000007941 */ /* 0x000fea0003800200 */
.L_x_6219:
        /* <DEDUP_REMOVED lines=22> */
.L_x_6226:
        /* <DEDUP_REMOVED lines=8> */
.L_x_6225:
[----:B------:R-:W-:-:S11]  /*29f0*/  DADD R2, R28, R20 ;  /* 0x000000001c027229 */ /* 0x000fd60000000014 */
.L_x_6224:
[----:B------:R-:W-:Y:S05]  /*2a00*/  BSYNC.RECONVERGENT B0 ;  /* 0x0000000000007941 */ /* 0x000fea0003800200 */
.L_x_6223:
        /* <DEDUP_REMOVED lines=26> */
.L_x_6229:
        /* <DEDUP_REMOVED lines=11> */
.L_x_6228:
[----:B------:R-:W-:Y:S01]  /*2c60*/  ISETP.GE.AND P0, PT, R23, RZ, PT ;  /* 0x000000ff1700720c */ /* 0x000fe20003f06270 */
[----:B------:R-:W-:Y:S01]  /*2c70*/  DSETP.NEU.AND P2, PT, |R22|, 0.5, !P2 ;  /* 0x3fe000001600742a */ /* 0x000fe2000574d200 */
[----:B------:R-:W-:-:S05]  /*2c80*/  IMAD.MOV.U32 R2, RZ, RZ, RZ ;  /* 0x000000ffff027224 */ /* 0x000fca00078e00ff */
[----:B------:R-:W-:-:S06]  /*2c90*/  SEL R3, R31, RZ, P2 ;  /* 0x000000ff1f037207 */ /* 0x000fcc0001000000 */
[----:B------:R-:W-:-:S07]  /*2ca0*/  @!P0 LOP3.LUT R3, R3, 0x7ff00000, RZ, 0xfc, !PT ;  /* 0x7ff0000003038812 */ /* 0x000fce00078efcff */
.L_x_6230:
[----:B------:R-:W-:Y:S05]  /*2cb0*/  BSYNC.RECONVERGENT B0 ;  /* 0x0000000000007941 */ /* 0x000fea0003800200 */
.L_x_6227:
        /* <DEDUP_REMOVED lines=22> */
.L_x_6234:
        /* <DEDUP_REMOVED lines=8> */
.L_x_6233:
[----:B------:R-:W-:-:S11]  /*2ea0*/  DADD R2, R30, R22 ;  /* 0x000000001e027229 */ /* 0x000fd60000000016 */
.L_x_6232:
[----:B------:R-:W-:Y:S05]  /*2eb0*/  BSYNC.RECONVERGENT B0 ;  /* 0x0000000000007941 */ /* 0x000fea0003800200 */
.L_x_6231:
[----:B------:R-:W-:Y:S01]  /*2ec0*/  DSETP.NEU.AND P1, PT, R22, RZ, PT ;  /* 0x000000ff1600722a */ /* 0x000fe20003f2d000 */
[----:B------:R-:W-:Y:S01]  /*2ed0*/  IMAD.MOV.U32 R26, RZ, RZ, R4 ;  /* 0x000000ffff1a7224 */ /* 0x000fe200078e0004 */
[----:B------:R-:W-:Y:S01]  /*2ee0*/  DSETP.NEU.AND P0, PT, R30, 1, PT ;  /* 0x3ff000001e00742a */ /* 0x000fe20003f0d000 */
[----:B------:R-:W-:Y:S02]  /*2ef0*/  IMAD.MOV.U32 R27, RZ, RZ, R7 ;  /* 0x000000ffff1b7224 */ /* 0x000fe400078e0007 */
[----:B------:R-:W-:Y:S01]  /*2f00*/  IMAD.MOV.U32 R20, RZ, RZ, R6 ;  /* 0x000000ffff147224 */ /* 0x000fe200078e0006 */
        /* <DEDUP_REMOVED lines=15> */
        .type           $_ZN2at6native55_GLOBAL__N__de093ff9_22_ForeachBinaryOpList_cu_a911ec4325multi_tensor_apply_kernelINS1_18TensorListMetadataILi2EEENS1_24BinaryOpListAlphaFunctorIdLi2ELi2ELi0EEEJNS1_13power_functorIdEEdEEEvT_T0_DpT1_$__internal_accurate_pow,@function
        .size           $_ZN2at6native55_GLOBAL__N__de093ff9_22_ForeachBinaryOpList_cu_a911ec4325multi_tensor_apply_kernelINS1_18TensorListMetadataILi2EEENS1_24BinaryOpListAlphaFunctorIdLi2ELi2ELi0EEEJNS1_13power_functorIdEEdEEEvT_T0_DpT1_$__internal_accurate_pow,(.L_x_7906 - $_ZN2at6native55_GLOBAL__N__de093ff9_22_ForeachBinaryOpList_cu_a911ec4325multi_tensor_apply_kernelINS1_18TensorListMetadataILi2EEENS1_24BinaryOpListAlphaFunctorIdLi2ELi2ELi0EEEJNS1_13power_functorIdEEdEEEvT_T0_DpT1_$__internal_accurate_pow)
$_ZN2at6native55_GLOBAL__N__de093ff9_22_ForeachBinaryOpList_cu_a911ec4325multi_tensor_apply_kernelINS1_18TensorListMetadataILi2EEENS1_24BinaryOpListAlphaFunctorIdLi2ELi2ELi0EEEJNS1_13power_functorIdEEdEEEvT_T0_DpT1_$__internal_accurate_pow:
[----:B------:R-:W-:Y:S01]  /*3000*/  ISETP.GT.U32.AND P0, PT, R3, 0xfffff, PT ;  /* 0x000fffff0300780c */ /* 0x000fe20003f04070 */
[--C-:B------:R-:W-:Y:S01]  /*3010*/  IMAD.MOV.U32 R11, RZ, RZ, R3.reuse ;  /* 0x000000ffff0b7224 */ /* 0x100fe200078e0003 */
[----:B------:R-:W-:Y:S01]  /*3020*/  UMOV UR20, 0x7d2cafe2 ;  /* 0x7d2cafe200147882 */ /* 0x000fe20000000000 */
[----:B------:R-:W-:Y:S01]  /*3030*/  IMAD.MOV.U32 R14, RZ, RZ, 0x41ad3b5a ;  /* 0x41ad3b5aff0e7424 */ /* 0x000fe200078e00ff */
[----:B------:R-:W-:Y:S01]  /*3040*/  UMOV UR21, 0x3eb0f5ff ;  /* 0x3eb0f5ff00157882 */ /* 0x000fe20000000000 */
[----:B------:R-:W-:Y:S01]  /*3050*/  IMAD.MOV.U32 R15, RZ, RZ, 0x3ed0f5d2 ;  /* 0x3ed0f5d2ff0f7424 */ /* 0x000fe200078e00ff */
[----:B------:R-:W-:Y:S01]  /*3060*/  SHF.R.U32.HI R3, RZ, 0x14, R3 ;  /* 0x00000014ff037819 */ /* 0x000fe20000011603 */
[----:B------:R-:W-:Y:S01]  /*3070*/  UMOV UR22, 0x3b39803f ;  /* 0x3b39803f00167882 */ /* 0x000fe20000000000 */
[----:B------:R-:W-:-:S05]  /*3080*/  UMOV UR23, 0x3c7abc9e ;  /* 0x3c7abc9e00177882 */ /* 0x000fca0000000000 */
[----:B------:R-:W-:-:S10]  /*3090*/  @!P0 DMUL R8, R10, 1.80143985094819840000e+16 ;  /* 0x435000000a088828 */ /* 0x000fd40000000000 */
[----:B------:R-:W-:Y:S01]  /*30a0*/  @!P0 IMAD.MOV.U32 R11, RZ, RZ, R9 ;  /* 0x000000ffff0b8224 */ /* 0x000fe200078e0009 */
[----:B------:R-:W-:Y:S01]  /*30b0*/  @!P0 LEA.HI R3, R9, 0xffffffca, RZ, 0xc ;  /* 0xffffffca09038811 */ /* 0x000fe200078f60ff */
[----:B------:R-:W-:Y:S02]  /*30c0*/  @!P0 IMAD.MOV.U32 R10, RZ, RZ, R8 ;  /* 0x000000ffff0a8224 */ /* 0x000fe400078e0008 */
[----:B------:R-:W-:Y:S01]  /*30d0*/  IMAD.MOV.U32 R9, RZ, RZ, 0x43300000 ;  /* 0x43300000ff097424 */ /* 0x000fe200078e00ff */
[----:B------:R-:W-:Y:S01]  /*30e0*/  LOP3.LUT R11, R11, 0x800fffff, RZ, 0xc0, !PT ;  /* 0x800fffff0b0b7812 */ /* 0x000fe200078ec0ff */
[----:B------:R-:W-:Y:S02]  /*30f0*/  IMAD.MOV.U32 R12, RZ, RZ, R10 ;  /* 0x000000ffff0c7224 */ /* 0x000fe400078e000a */
[----:B------:R-:W-:Y:S01]  /*3100*/  IMAD.MOV.U32 R10, RZ, RZ, RZ ;  /* 0x000000ffff0a7224 */ /* 0x000fe200078e00ff */
[----:B------:R-:W-:-:S04]  /*3110*/  LOP3.LUT R11, R11, 0x3ff00000, RZ, 0xfc, !PT ;  /* 0x3ff000000b0b7812 */ /* 0x000fc800078efcff */
[----:B------:R-:W-:Y:S01]  /*3120*/  ISETP.GE.U32.AND P1, PT, R11, 0x3ff6a09f, PT ;  /* 0x3ff6a09f0b00780c */ /* 0x000fe20003f26070 */
[----:B------:R-:W-:-:S12]  /*3130*/  IMAD.MOV.U32 R13, RZ, RZ, R11 ;  /* 0x000000ffff0d7224 */ /* 0x000fd800078e000b */
[----:B------:R-:W-:-:S04]  /*3140*/  @P1 VIADD R8, R13, 0xfff00000 ;  /* 0xfff000000d081836 */ /* 0x000fc80000000000 */
[----:B------:R-:W-:Y:S02]  /*3150*/  @P1 IMAD.MOV.U32 R13, RZ, RZ, R8 ;  /* 0x000000ffff0d1224 */ /* 0x000fe400078e0008 */
[C---:B------:R-:W-:Y:S02]  /*3160*/  VIADD R8, R3.reuse, 0xfffffc01 ;  /* 0xfffffc0103087836 */ /* 0x040fe40000000000 */
[----:B------:R-:W-:Y:S02]  /*3170*/  @P1 VIADD R8, R3, 0xfffffc02 ;  /* 0xfffffc0203081836 */ /* 0x000fe40000000000 */
[C---:B------:R-:W-:Y:S02]  /*3180*/  DADD R16, R12.reuse, 1 ;  /* 0x3ff000000c107429 */ /* 0x040fe40000000000 */
[----:B------:R-:W-:Y:S01]  /*3190*/  DADD R12, R12, -1 ;  /* 0xbff000000c0c7429 */ /* 0x000fe20000000000 */
[----:B------:R-:W-:-:S03]  /*31a0*/  LOP3.LUT R8, R8, 0x80000000, RZ, 0x3c, !PT ;  /* 0x8000000008087812 */ /* 0x000fc600078e3cff */
[----:B------:R-:W0:Y:S02]  /*31b0*/  MUFU.RCP64H R11, R17 ;  /* 0x00000011000b7308 */ /* 0x000e240000001800 */
        /* <DEDUP_REMOVED lines=8> */
[----:B------:R-:W-:-:S06]  /*3240*/  UMOV UR21, 0x3ef3b20a ;  /* 0x3ef3b20a00157882 */ /* 0x000fcc0000000000 */
[----:B------:R-:W-:Y:S01]  /*3250*/  DFMA R16, R34, R14, UR20 ;  /* 0x0000001422107e2b */ /* 0x000fe2000800000e */
        /* <DEDUP_REMOVED lines=14> */
[----:B------:R-:W-:Y:S02]  /*3340*/  DMUL R14, R18, R14 ;  /* 0x0000000e120e7228 */ /* 0x000fe40000000000 */
[----:B------:R-:W-:-:S03]  /*3350*/  DMUL R18, R10, R10 ;  /* 0x0000000a0a127228 */ /* 0x000fc60000000000 */
[----:B------:R-:W-:Y:S01]  /*3360*/  DFMA R16, R34, R16, UR20 ;  /* 0x0000001422107e2b */ /* 0x000fe20008000010 */
[----:B------:R-:W-:Y:S01]  /*3370*/  UMOV UR20, 0x55555555 ;  /* 0x5555555500147882 */ /* 0x000fe20000000000 */
[----:B------:R-:W-:-:S03]  /*3380*/  UMOV UR21, 0x3fb55555 ;  /* 0x3fb5555500157882 */ /* 0x000fc60000000000 */
[----:B------:R-:W-:Y:S02]  /*3390*/  VIADD R37, R15, 0x100000 ;  /* 0x001000000f257836 */ /* 0x000fe40000000000 */
[----:B------:R-:W-:Y:S01]  /*33a0*/  IMAD.MOV.U32 R36, RZ, RZ, R14 ;  /* 0x000000ffff247224 */ /* 0x000fe200078e000e */
[----:B------:R-:W-:-:S08]  /*33b0*/  DFMA R12, R34, R16, UR20 ;  /* 0x00000014220c7e2b */ /* 0x000fd00008000010 */
[----:B------:R-:W-:Y:S01]  /*33c0*/  DADD R32, -R12, UR20 ;  /* 0x000000140c207e29 */ /* 0x000fe20008000100 */
[----:B------:R-:W-:Y:S01]  /*33d0*/  UMOV UR20, 0xb9e7b0 ;  /* 0x00b9e7b000147882 */ /* 0x000fe20000000000 */
[----:B------:R-:W-:-:S06]  /*33e0*/  UMOV UR21, 0x3c46a4cb ;  /* 0x3c46a4cb00157882 */ /* 0x000fcc0000000000 */
[----:B------:R-:W-:Y:S02]  /*33f0*/  DFMA R32, R34, R16, R32 ;  /* 0x000000102220722b */ /* 0x000fe40000000020 */
[C---:B------:R-:W-:Y:S02]  /*3400*/  DFMA R34, R10.reuse, R10, -R18 ;  /* 0x0000000a0a22722b */ /* 0x040fe40000000812 */
[----:B------:R-:W-:-:S04]  /*3410*/  DMUL R16, R10, R18 ;  /* 0x000000120a107228 */ /* 0x000fc80000000000 */
[----:B------:R-:W-:Y:S01]  /*3420*/  DADD R32, R32, -UR20 ;  /* 0x8000001420207e29 */ /* 0x000fe20008000000 */
[----:B------:R-:W-:Y:S01]  /*3430*/  UMOV UR20, 0x80000000 ;  /* 0x8000000000147882 */ /* 0x000fe20000000000 */
[C---:B------:R-:W-:Y:S01]  /*3440*/  DFMA R34, R10.reuse, R36, R34 ;  /* 0x000000240a22722b */ /* 0x040fe20000000022 */
[----:B------:R-:W-:Y:S01]  /*3450*/  UMOV UR21, 0x43300000 ;  /* 0x4330000000157882 */ /* 0x000fe20000000000 */
[----:B------:R-:W-:-:S08]  /*3460*/  DFMA R36, R10, R18, -R16 ;  /* 0x000000120a24722b */ /* 0x000fd00000000810 */
[----:B------:R-:W-:Y:S02]  /*3470*/  DFMA R36, R14, R18, R36 ;  /* 0x000000120e24722b */ /* 0x000fe40000000024 */
[----:B------:R-:W-:-:S06]  /*3480*/  DADD R18, R12, R32 ;  /* 0x000000000c127229 */ /* 0x000fcc0000000020 */
[----:B------:R-:W-:Y:S02]  /*3490*/  DFMA R34, R10, R34, R36 ;  /* 0x000000220a22722b */ /* 0x000fe40000000024 */
[----:B------:R-:W-:Y:S02]  /*34a0*/  DADD R36, R12, -R18 ;  /* 0x000000000c247229 */ /* 0x000fe40000000812 */
[----:B------:R-:W-:-:S06]  /*34b0*/  DMUL R12, R18, R16 ;  /* 0x00000010120c7228 */ /* 0x000fcc0000000000 */
[----:B------:R-:W-:Y:S02]  /*34c0*/  DADD R32, R32, R36 ;  /* 0x0000000020207229 */ /* 0x000fe40000000024 */
        /* <DEDUP_REMOVED lines=9> */
[----:B------:R-:W-:-:S08]  /*3560*/  DADD R10, R12, R10 ;  /* 0x000000000c0a7229 */ /* 0x000fd0000000000a */
[----:B------:R-:W-:Y:S02]  /*3570*/  DADD R14, R14, R10 ;  /* 0x000000000e0e7229 */ /* 0x000fe4000000000a */
[----:B------:R-:W-:Y:S01]  /*3580*/  DADD R10, R8, -UR20 ;  /* 0x80000014080a7e29 */ /* 0x000fe20008000000 */
[----:B------:R-:W-:Y:S01]  /*3590*/  UMOV UR20, 0xfefa39ef ;  /* 0xfefa39ef00147882 */ /* 0x000fe20000000000 */
[----:B------:R-:W-:-:S04]  /*35a0*/  UMOV UR21, 0x3fe62e42 ;  /* 0x3fe62e4200157882 */ /* 0x000fc80000000000 */
[----:B------:R-:W-:-:S08]  /*35b0*/  DADD R12, R16, R14 ;  /* 0x00000000100c7229 */ /* 0x000fd0000000000e */
[--C-:B------:R-:W-:Y:S02]  /*35c0*/  DFMA R8, R10, UR20, R12.reuse ;  /* 0x000000140a087c2b */ /* 0x100fe4000800000c */
[----:B------:R-:W-:-:S06]  /*35d0*/  DADD R18, R16, -R12 ;  /* 0x0000000010127229 */ /* 0x000fcc000000080c */
[----:B------:R-:W-:Y:S02]  /*35e0*/  DFMA R16, R10, -UR20, R8 ;  /* 0x800000140a107c2b */ /* 0x000fe40008000008 */
[----:B------:R-:W-:-:S06]  /*35f0*/  DADD R18, R14, R18 ;  /* 0x000000000e127229 */ /* 0x000fcc0000000012 */
[----:B------:R-:W-:Y:S01]  /*3600*/  DADD R16, -R12, R16 ;  /* 0x000000000c107229 */ /* 0x000fe20000000110 */
[----:B------:R-:W-:Y:S02]  /*3610*/  IMAD.MOV.U32 R13, RZ, RZ, R5 ;  /* 0x000000ffff0d7224 */ /* 0x000fe400078e0005 */
[----:B------:R-:W-:Y:S02]  /*3620*/  IMAD.MOV.U32 R12, RZ, RZ, R2 ;  /* 0x000000ffff0c7224 */ /* 0x000fe400078e0002 */
[C---:B------:R-:W-:Y:S01]  /*3630*/  IMAD.SHL.U32 R2, R13.reuse, 0x2, RZ ;  /* 0x000000020d027824 */ /* 0x040fe200078e00ff */
[----:B------:R-:W-:Y:S02]  /*3640*/  LOP3.LUT R3, R13, 0xff0fffff, RZ, 0xc0, !PT ;  /* 0xff0fffff0d037812 */ /* 0x000fe400078ec0ff */
[----:B------:R-:W-:Y:S02]  /*3650*/  DADD R16, R18, -R16 ;  /* 0x0000000012107229 */ /* 0x000fe40000000810 */
[----:B------:R-:W-:-:S04]  /*3660*/  ISETP.GT.U32.AND P0, PT, R2, -0x2000001, PT ;  /* 0xfdffffff0200780c */ /* 0x000fc80003f04070 */
[----:B------:R-:W-:Y:S02]  /*3670*/  SEL R13, R3, R13, P0 ;  /* 0x0000000d030d7207 */ /* 0x000fe40000000000 */
[----:B------:R-:W-:-:S08]  /*3680*/  DFMA R10, R10, UR22, R16 ;  /* 0x000000160a0a7c2b */ /* 0x000fd00008000010 */
[----:B------:R-:W-:-:S08]  /*3690*/  DADD R14, R8, R10 ;  /* 0x00000000080e7229 */ /* 0x000fd0000000000a */
[----:B------:R-:W-:Y:S02]  /*36a0*/  DADD R8, R8, -R14 ;  /* 0x0000000008087229 */ /* 0x000fe4000000080e */
[----:B------:R-:W-:-:S06]  /*36b0*/  DMUL R2, R14, R12 ;  /* 0x0000000c0e027228 */ /* 0x000fcc0000000000 */
[----:B------:R-:W-:Y:S02]  /*36c0*/  DADD R10, R10, R8 ;  /* 0x000000000a0a7229 */ /* 0x000fe40000000008 */
        /* <DEDUP_REMOVED lines=60> */
.L_x_6236:
[----:B------:R-:W-:Y:S01]  /*3a90*/  DFMA R10, R10, R12, R12 ;  /* 0x0000000c0a0a722b */ /* 0x000fe2000000000c */
[----:B------:R-:W-:Y:S01]  /*3aa0*/  IMAD.MOV.U32 R8, RZ, RZ, R0 ;  /* 0x000000ffff087224 */ /* 0x000fe200078e0000 */
[----:B------:R-:W-:Y:S01]  /*3ab0*/  DSETP.NEU.AND P0, PT, |R12|, +INF , PT ;  /* 0x7ff000000c00742a */ /* 0x000fe20003f0d200 */
[----:B------:R-:W-:-:S07]  /*3ac0*/  IMAD.MOV.U32 R9, RZ, RZ, 0x0 ;  /* 0x00000000ff097424 */ /* 0x000fce00078e00ff */
[----:B------:R-:W-:Y:S02]  /*3ad0*/  FSEL R2, R12, R10, !P0 ;  /* 0x0000000a0c027208 */ /* 0x000fe40004000000 */
[----:B------:R-:W-:Y:S01]  /*3ae0*/  FSEL R3, R13, R11, !P0 ;  /* 0x0000000b0d037208 */ /* 0x000fe20004000000 */
[----:B------:R-:W-:Y:S06]  /*3af0*/  RET.REL.NODEC R8 `(_ZN2at6native55_GLOBAL__N__de093ff9_22_ForeachBinaryOpList_cu_a911ec4325multi_tensor_apply_kernelINS1_18TensorListMetadataILi2EEENS1_24BinaryOpListAlphaFunctorIdLi2ELi2ELi0EEEJNS1_13power_functorIdEEdEEEvT_T0_DpT1_) ;  /* 0xffffffc408407950 */ /* 0x000fec0003c3ffff */
.L_x_6237:
        /* <DEDUP_REMOVED lines=16> */
.L_x_7906:


//--------------------- .text._ZN2at6native55_GLOBAL__N__de093ff9_22_ForeachBinaryOpList_cu_a911ec4325multi_tensor_apply_kernelINS1_18TensorListMetadataILi2EEENS1_24BinaryOpListAlphaFunctorIsLi2ELi2ELi0EEEJNS1_13power_functorIsEEsEEEvT_T0_DpT1_ --------------------------
	.section	.text._ZN2at6native55_GLOBAL__N__de093ff9_22_ForeachBinaryOpList_cu_a911ec4325multi_tensor_apply_kernelINS1_18TensorListMetadataILi2EEENS1_24BinaryOpListAlphaFunctorIsLi2ELi2ELi0EEEJNS1_13power_functorIsEEsEEEvT_T0_DpT1_,"ax",@progbits
	.align	128
.text._ZN2at6native55_GLOBAL__N__de093ff9_22_ForeachBinaryOpList_cu_a911ec4325multi_tensor_apply_kernelINS1_18TensorListMetadataILi2EEENS1_24BinaryOpListAlphaFunctorIsLi2ELi2ELi0EEEJNS1_13power_functorIsEEsEEEvT_T0_DpT1_:
        .type           _ZN2at6native55_GLOBAL__N__de093ff9_22_ForeachBinaryOpList_cu_a911ec4325multi_tensor_apply_kernelINS1_18TensorListMetadataILi2EEENS1_24BinaryOpListAlphaFunctorIsLi2ELi2ELi0EEEJNS1_13power_functorIsEEsEEEvT_T0_DpT1_,@function
        .size           _ZN2at6native55_GLOBAL__N__de093ff9_22_ForeachBinaryOpList_cu_a911ec4325multi_tensor_apply_kernelINS1_18TensorListMetadataILi2EEENS1_24BinaryOpListAlphaFunctorIsLi2ELi2ELi0EEEJNS1_13power_functorIsEEsEEEvT_T0_DpT1_,(.L_x_7908 - _ZN2at6native55_GLOBAL__N__de093ff9_22_ForeachBinaryOpList_cu_a911ec4325multi_tensor_apply_kernelINS1_18TensorListMetadataILi2EEENS1_24BinaryOpListAlphaFunctorIsLi2ELi2ELi0EEEJNS1_13power_functorIsEEsEEEvT_T0_DpT1_)
        .other          _ZN2at6native55_GLOBAL__N__de093ff9_22_ForeachBinaryOpList_cu_a911ec4325multi_tensor_apply_kernelINS1_18TensorListMetadataILi2EEENS1_24BinaryOpListAlphaFunctorIsLi2ELi2ELi0EEEJNS1_13power_functorIsEEsEEEvT_T0_DpT1_,@"STO_CUDA_ENTRY STV_DEFAULT"
_ZN2at6native55_GLOBAL__N__de093ff9_22_ForeachBinaryOpList_cu_a911ec4325multi_tensor_apply_kernelINS1_18TensorListMetadataILi2EEENS1_24BinaryOpListAlphaFunctorIsLi2ELi2ELi0EEEJNS1_13power_functorIsEEsEEEvT_T0_DpT1_:
        /* <DEDUP_REMOVED lines=32> */
.L_x_6261:
[----:B0-----:R-:W-:Y:S01]  /*0200*/  IADD3 R24, P0, PT, R27, UR4, RZ ;  /* 0x000000041b187c10 */ /* 0x001fe2000ff1e0ff */
[----:B-1----:R-:W-:Y:S01]  /*0210*/  USHF.L.U32 UR10, UR11, 0x1, URZ ;  /* 0x000000010b0a7899 */ /* 0x002fe200080006ff */
[----:B------:R-:W-:Y:S02]  /*0220*/  PRMT R21, RZ, 0x7610, R21 ;  /* 0x00007610ff157816 */ /* 0x000fe40000000015 */
[C---:B------:R-:W-:Y:S01]  /*0230*/  ISETP.GE.U32.AND P1, PT, R24.reuse, UR13, PT ;  /* 0x0000000d18007c0c */ /* 0x040fe2000bf26070 */
[----:B------:R-:W-:Y:S01]  /*0240*/  IMAD.X R23, RZ, RZ, UR5, P0 ;  /* 0x00000005ff177e24 */ /* 0x000fe200080e06ff */
[C---:B------:R-:W-:Y:S01]  /*0250*/  IADD3 R22, P2, PT, R24.reuse, UR11, RZ ;  /* 0x0000000b18167c10 */ /* 0x040fe2000ff5e0ff */
[----:B--2---:R-:W-:-:S03]  /*0260*/  IMAD.SHL.U32 R8, R24, 0x2, RZ ;  /* 0x0000000218087824 */ /* 0x004fc600078e00ff */
[----:B------:R-:W-:Y:S01]  /*0270*/  ISETP.GE.U32.AND.EX P1, PT, R23, UR16, PT, P1 ;  /* 0x0000001017007c0c */ /* 0x000fe2000bf26110 */
[--C-:B------:R-:W-:Y:S01]  /*0280*/  IMAD.X R19, RZ, RZ, R23.reuse, P2 ;  /* 0x000000ffff137224 */ /* 0x100fe200010e0617 */
[----:B------:R-:W-:Y:S02]  /*0290*/  IADD3 R2, P0, PT, R8, UR6, RZ ;  /* 0x0000000608027c10 */ /* 0x000fe4000ff1e0ff */
[----:B------:R-:W-:Y:S02]  /*02a0*/  SHF.L.U64.HI R0, R24, 0x1, R23 ;  /* 0x0000000118007819 */ /* 0x000fe40000010217 */
[----:B------:R-:W-:Y:S02]  /*02b0*/  PRMT R25, RZ, 0x7610, R25 ;  /* 0x00007610ff197816 */ /* 0x000fe40000000019 */
[----:B------:R-:W-:Y:S02]  /*02c0*/  IADD3.X R3, PT, PT, R0, UR7, RZ, P0, !PT ;  /* 0x0000000700037c10 */ /* 0x000fe400087fe4ff */
[----:B------:R-:W-:-:S02]  /*02d0*/  IADD3 R20, P4, PT, R22, UR11, RZ ;  /* 0x0000000b16147c10 */ /* 0x000fc4000ff9e0ff */
[----:B------:R-:W-:Y:S01]  /*02e0*/  ISETP.GE.U32.AND P0, PT, R22, UR13, PT ;  /* 0x0000000d16007c0c */ /* 0x000fe2000bf06070 */
[----:B------:R-:W5:Y:S01]  /*02f0*/  @!P1 LDG.E.U16 R21, desc[UR14][R2.64] ;  /* 0x0000000e02159981 */ /* 0x000f62000c1e1500 */
[----:B------:R-:W-:Y:S01]  /*0300*/  @!P1 IADD3 R8, P2, PT, R8, UR8, RZ ;  /* 0x0000000808089c10 */ /* 0x000fe2000ff5e0ff */
[----:B------:R-:W-:Y:S01]  /*0310*/  USHF.R.U32.HI UR12, URZ, 0x1f, UR11 ;  /* 0x0000001fff0c7899 */ /* 0x000fe2000801160b */
[----:B------:R-:W-:Y:S01]  /*0320*/  IMAD.X R17, RZ, RZ, R19, P4 ;  /* 0x000000ffff117224 */ /* 0x000fe200020e0613 */
[----:B------:R-:W-:Y:S02]  /*0330*/  ISETP.GE.U32.AND.EX P0, PT, R19, UR16, PT, P0 ;  /* 0x0000001013007c0c */ /* 0x000fe4000bf06100 */
[----:B------:R-:W-:Y:S02]  /*0340*/  @!P1 IADD3.X R9, PT, PT, R0, UR9, RZ, P2, !PT ;  /* 0x0000000900099c10 */ /* 0x000fe400097fe4ff */
[----:B------:R-:W-:Y:S02]  /*0350*/  ISETP.GE.U32.AND P2, PT, R20, UR13, PT ;  /* 0x0000000d14007c0c */ /* 0x000fe4000bf46070 */
[----:B------:R-:W-:Y:S01]  /*0360*/  IADD3 R4, P3, PT, R2, UR10, RZ ;  /* 0x0000000a02047c10 */ /* 0x000fe2000ff7e0ff */
[----:B------:R0:W2:Y:S01]  /*0370*/  @!P1 LDG.E.U16 R25, desc[UR14][R8.64] ;  /* 0x0000000e08199981 */ /* 0x0000a2000c1e1500 */
[----:B------:R-:W-:-:S02]  /*0380*/  IADD3 R18, P1, PT, R20, UR11, RZ ;  /* 0x0000000b14127c10 */ /* 0x000fc4000ff3e0ff */
[----:B------:R-:W-:Y:S02]  /*0390*/  ISETP.GE.U32.AND.EX P2, PT, R17, UR16, PT, P2 ;  /* 0x0000001011007c0c */ /* 0x000fe4000bf46120 */
[----:B------:R-:W-:Y:S01]  /*03a0*/  IADD3.X R5, PT, PT, R3, UR12, RZ, P3, !PT ;  /* 0x0000000c03057c10 */ /* 0x000fe20009ffe4ff */
[----:B------:R-:W-:Y:S01]  /*03b0*/  IMAD.X R15, RZ, RZ, R17, P1 ;  /* 0x000000ffff0f7224 */ /* 0x000fe200008e0611 */
[----:B------:R-:W-:Y:S02]  /*03c0*/  ISETP.GE.U32.AND P3, PT, R18, UR13, PT ;  /* 0x0000000d12007c0c */ /* 0x000fe4000bf66070 */
[----:B------:R-:W-:Y:S02]  /*03d0*/  @!P0 LEA R10, P4, R22, UR8, 0x1 ;  /* 0x00000008160a8c11 */ /* 0x000fe4000f8808ff */
[----:B------:R-:W-:Y:S02]  /*03e0*/  ISETP.GE.U32.AND.EX P1, PT, R15, UR16, PT, P3 ;  /* 0x000000100f007c0c */ /* 0x000fe4000bf26130 */
[----:B------:R-:W-:-:S02]  /*03f0*/  IADD3 R6, P3, PT, R4, UR10, RZ ;  /* 0x0000000a04067c10 */ /* 0x000fc4000ff7e0ff */
[----:B------:R-:W-:Y:S02]  /*0400*/  PRMT R16, RZ, 0x7610, R16 ;  /* 0x00007610ff107816 */ /* 0x000fe40000000010 */
[----:B------:R-:W-:Y:S02]  /*0410*/  PRMT R14, RZ, 0x7610, R14 ;  /* 0x00007610ff0e7816 */ /* 0x000fe4000000000e */
[----:B------:R-:W-:Y:S02]  /*0420*/  IADD3.X R7, PT, PT, R5, UR12, RZ, P3, !PT ;  /* 0x0000000c05077c10 */ /* 0x000fe40009ffe4ff */
[----:B------:R-:W-:Y:S01]  /*0430*/  @!P0 LEA.HI.X R11, R22, UR9, R19, 0x1, P4 ;  /* 0x00000009160b8c11 */ /* 0x000fe2000a0f0c13 */
[----:B------:R-:W5:Y:S01]  /*0440*/  @!P0 LDG.E.U16 R16, desc[UR14][R4.64] ;  /* 0x0000000e04108981 */ /* 0x000f62000c1e1500 */
[C---:B0-----:R-:W-:Y:S02]  /*0450*/  @!P2 LEA R8, P3, R20.reuse, UR8, 0x1 ;  /* 0x000000081408ac11 */ /* 0x041fe4000f8608ff */
[----:B------:R-:W-:Y:S01]  /*0460*/  PRMT R26, RZ, 0x7610, R26 ;  /* 0x00007610ff1a7816 */ /* 0x000fe2000000001a */
[----:B------:R0:W5:Y:S01]  /*0470*/  @!P0 LDG.E.U16 R14, desc[UR14][R10.64] ;  /* 0x0000000e0a0e8981 */ /* 0x000162000c1e1500 */
[----:B------:R-:W-:Y:S01]  /*0480*/  @!P2 LEA.HI.X R9, R20, UR9, R17, 0x1, P3 ;  /* 0x000000091409ac11 */ /* 0x000fe200098f0c11 */
[----:B------:R-:W-:Y:S01]  /*0490*/  IMAD.U32 R29, RZ, RZ, UR11 ;  /* 0x0000000bff1d7e24 */ /* 0x000fe2000f8e00ff */
[----:B------:R-:W-:-:S02]  /*04a0*/  @!P1 LEA R12, P0, R18, UR8, 0x1 ;  /* 0x00000008120c9c11 */ /* 0x000fc4000f8008ff */
[----:B------:R-:W-:Y:S01]  /*04b0*/  PRMT R0, RZ, 0x7610, R0 ;  /* 0x00007610ff007816 */ /* 0x000fe20000000000 */
[----:B------:R1:W5:Y:S01]  /*04c0*/  @!P2 LDG.E.U16 R26, desc[UR14][R8.64] ;  /* 0x0000000e081aa981 */ /* 0x000362000c1e1500 */
[----:B------:R-:W-:Y:S02]  /*04d0*/  @!P1 LEA.HI.X R13, R18, UR9, R15, 0x1, P0 ;  /* 0x00000009120d9c11 */ /* 0x000fe400080f0c0f */
[----:B0-----:R-:W-:Y:S02]  /*04e0*/  LEA R10, P0, R29, R6, 0x1 ;  /* 0x000000061d0a7211 */ /* 0x001fe400078008ff */
[----:B------:R0:W5:Y:S01]  /*04f0*/  @!P2 LDG.E.U16 R0, desc[UR14][R6.64] ;  /* 0x0000000e0600a981 */ /* 0x000162000c1e1500 */
[----:B------:R-:W-:Y:S01]  /*0500*/  PRMT R28, RZ, 0x7610, R28 ;  /* 0x00007610ff1c7816 */ /* 0x000fe2000000001c */
[----:B-1----:R-:W-:Y:S01]  /*0510*/  IMAD.U32 R9, RZ, RZ, UR11 ;  /* 0x0000000bff097e24 */ /* 0x002fe2000f8e00ff */
[----:B------:R-:W-:-:S04]  /*0520*/  PRMT R29, RZ, 0x7610, R29 ;  /* 0x00007610ff1d7816 */ /* 0x000fc8000000001d */
[----:B------:R0:W5:Y:S01]  /*0530*/  @!P1 LDG.E.U16 R28, desc[UR14][R12.64] ;  /* 0x0000000e0c1c9981 */ /* 0x000162000c1e1500 */
[----:B------:R-:W-:-:S05]  /*0540*/  LEA.HI.X R11, R9, R7, RZ, 0x1, P0 ;  /* 0x00000007090b7211 */ /* 0x000fca00000f0cff */
[----:B------:R0:W5:Y:S01]  /*0550*/  @!P1 LDG.E.U16 R29, desc[UR14][R10.64] ;  /* 0x0000000e0a1d9981 */ /* 0x000162000c1e1500 */
[----:B------:R-:W1:Y:S02]  /*0560*/  LDCU.U16 UR10, c[0x0][0xfca] ;  /* 0x0001f940ff0a77ac */ /* 0x000e640008000400 */
[----:B-1----:R-:W-:Y:S02]  /*0570*/  UPRMT UR10, UR10, 0x9910, URZ ;  /* 0x000099100a0a7896 */ /* 0x002fe400080000ff */
[----:B------:R-:W-:-:S04]  /*0580*/  ULEA UR4, UP0, UR11, UR4, 0x2 ;  /* 0x000000040b047291 */ /* 0x000fc8000f8010ff */
[----:B------:R-:W-:Y:S02]  /*0590*/  UIADD3.X UR5, UPT, UPT, URZ, UR5, URZ, UP0, !UPT ;  /* 0x00000005ff057290 */ /* 0x000fe400087fe4ff */
[----:B------:R-:W-:Y:S01]  /*05a0*/  UISETP.GE.U32.AND UP0, UPT, UR4, UR13, UPT ;  /* 0x0000000d0400728c */ /* 0x000fe2000bf06070 */
[----:B------:R-:W-:Y:S03]  /*05b0*/  BSSY.RECONVERGENT B0, `(.L_x_6239) ;  /* 0x000002e000007945 */ /* 0x000fe60003800200 */
[----:B------:R-:W-:Y:S01]  /*05c0*/  UISETP.GE.U32.AND.EX UP0, UPT, UR5, UR16, UPT, UP0 ;  /* 0x000000100500728c */ /* 0x000fe2000bf06100 */
[----:B--2---:R-:W-:-:S05]  /*05d0*/  PRMT R9, R25, 0x9910, RZ ;  /* 0x0000991019097816 */ /* 0x004fca00000000ff */
[----:B------:R-:W-:-:S05]  /*05e0*/  IMAD R9, R9, UR10, RZ ;  /* 0x0000000a09097c24 */ /* 0x000fca000f8e02ff */
[----:B------:R-:W-:-:S04]  /*05f0*/  PRMT R8, R9, 0x9910, RZ ;  /* 0x0000991009087816 */ /* 0x000fc800000000ff */
        /* <DEDUP_REMOVED lines=17> */
.L_x_6243:
        /* <DEDUP_REMOVED lines=12> */
.L_x_6242:
[----:B------:R-:W-:Y:S05]  /*07d0*/  BSYNC.RECONVERGENT B1 ;  /* 0x0000000000017941 */ /* 0x000fea0003800200 */
.L_x_6241:
[----:B------:R-:W-:Y:S05]  /*07e0*/  BRA `(.L_x_6244) ;  /* 0x0000000000287947 */ /* 0x000fea0003800000 */
.L_x_6240:
        /* <DEDUP_REMOVED lines=10> */
.L_x_6244:
[----:B------:R-:W-:Y:S05]  /*0890*/  BSYNC.RECONVERGENT B0 ;  /* 0x0000000000007941 */ /* 0x000fea0003800200 */
.L_x_6239:
        /* <DEDUP_REMOVED lines=19> */
[--C-:B------:R-:W-:Y:S02]  /*09d0*/  SHF.R.U32.HI R13, RZ, 0x1, R12.reuse ;  /* 0x00000001ff0d7819 */ /* 0x100fe4000001160c */
[----:B------:R-:W-:-:S07]  /*09e0*/  PRMT R12, R14, 0x7610, R12 ;  /* 0x000076100e0c7816 */ /* 0x000fce000000000c */
.L_x_6249:
        /* <DEDUP_REMOVED lines=12> */
.L_x_6248:
[----:B------:R-:W-:Y:S05]  /*0ab0*/  BSYNC.RECONVERGENT B1 ;  /* 0x0000000000017941 */ /* 0x000fea0003800200 */
.L_x_6247:
[----:B------:R-:W-:Y:S05]  /*0ac0*/  BRA `(.L_x_6250) ;  /* 0x0000000000287947 */ /* 0x000fea0003800000 */
.L_x_6246:
        /* <DEDUP_REMOVED lines=10> */
.L_x_6250:
[----:B------:R-:W-:Y:S05]  /*0b70*/  BSYNC.RECONVERGENT B0 ;  /* 0x0000000000007941 */ /* 0x000fea0003800200 */
.L_x_6245:
        /* <DEDUP_REMOVED lines=18> */
[----:B------:R-:W-:Y:S01]  /*0ca0*/  BSSY.RECONVERGENT B1, `(.L_x_6254) ;  /* 0x0000011000017945 */ /* 0x000fe20003800200 */
[--C-:B------:R-:W-:Y:S02]  /*0cb0*/  SHF.R.U32.HI R0, RZ, 0x1, R13.reuse ;  /* 0x00000001ff007819 */ /* 0x100fe4000001160d */
[----:B------:R-:W-:-:S07]  /*0cc0*/  PRMT R13, R14, 0x7610, R13 ;  /* 0x000076100e0d7816 */ /* 0x000fce000000000d */
.L_x_6255:
[C---:B------:R-:W-:Y:S02]  /*0cd0*/  LOP3.LUT R14, R0.reuse, 0x1, RZ, 0xc0, !PT ;  /* 0x00000001000e7812 */ /* 0x040fe400078ec0ff */
[----:B------:R-:W-:Y:S02]  /*0ce0*/  LOP3.LUT R0, R0, 0xffff, RZ, 0xc0, !PT ;  /* 0x0000ffff00007812 */ /* 0x000fe400078ec0ff */
[----:B------:R-:W-:Y:S02]  /*0cf0*/  ISETP.NE.U32.AND P0, PT, R14, 0x1, PT ;  /* 0x000000010e00780c */ /* 0x000fe40003f05070 */
[C---:B------:R-:W-:Y:S02]  /*0d00*/  PRMT R16, R13.reuse, 0x9910, RZ ;  /* 0x000099100d107816 */ /* 0x040fe400000000ff */
[----:B------:R-:W-:Y:S02]  /*0d10*/  SEL R14, R13, 0x1, !P0 ;  /* 0x000000010d0e7807 */ /* 0x000fe40004000000 */
[----:B------:R-:W-:-:S02]  /*0d20*/  ISETP.GE.U32.AND P0, PT, R0, 0x2, PT ;  /* 0x000000020000780c */ /* 0x000fc40003f06070 */
[----:B------:R-:W-:Y:S02]  /*0d30*/  PRMT R14, R14, 0x9910, RZ ;  /* 0x000099100e0e7816 */ /* 0x000fe400000000ff */
[----:B------:R-:W-:Y:S02]  /*0d40*/  PRMT R12, R12, 0x9910, RZ ;  /* 0x000099100c0c7816 */ /* 0x000fe400000000ff */
[----:B------:R-:W-:Y:S01]  /*0d50*/  SHF.R.U32.HI R0, RZ, 0x1, R0 ;  /* 0x00000001ff007819 */ /* 0x000fe20000011600 */
[----:B------:R-:W-:Y:S02]  /*0d60*/  IMAD.MOV.U32 R13, RZ, RZ, R14 ;  /* 0x000000ffff0d7224 */ /* 0x000fe400078e000e */
[----:B------:R-:W-:Y:S02]  /*0d70*/  IMAD.MOV.U32 R14, RZ, RZ, R16 ;  /* 0x000000ffff0e7224 */ /* 0x000fe400078e0010 */
[----:B------:R-:W-:Y:S02]  /*0d80*/  IMAD R12, R12, R13, RZ ;  /* 0x0000000d0c0c7224 */ /* 0x000fe400078e02ff */
[----:B------:R-:W-:Y:S01]  /*0d90*/  IMAD R13, R14, R14, RZ ;  /* 0x0000000e0e0d7224 */ /* 0x000fe200078e02ff */
[----:B------:R-:W-:Y:S06]  /*0da0*/  @P0 BRA `(.L_x_6255) ;  /* 0xfffffffc00c80947 */ /* 0x000fec000383ffff */
[----:B------:R-:W-:Y:S05]  /*0db0*/  BSYNC.RECONVERGENT B1 ;  /* 0x0000000000017941 */ /* 0x000fea0003800200 */
.L_x_6254:
[----:B------:R-:W-:Y:S05]  /*0dc0*/  BRA `(.L_x_6253) ;  /* 0x0000000000287947 */ /* 0x000fea0003800000 */
.L_x_6252:
        /* <DEDUP_REMOVED lines=10> */
.L_x_6253:
[----:B------:R-:W-:Y:S05]  /*0e70*/  BSYNC.RECONVERGENT B0 ;  /* 0x0000000000007941 */ /* 0x000fea0003800200 */
.L_x_6251:
        /* <DEDUP_REMOVED lines=19> */
[----:B------:R-:W-:Y:S02]  /*0fb0*/  SHF.R.U32.HI R0, RZ, 0x1, R0 ;  /* 0x00000001ff007819 */ /* 0x000fe40000011600 */
[----:B------:R-:W-:-:S07]  /*0fc0*/  PRMT R16, R14, 0x7610, R16 ;  /* 0x000076100e107816 */ /* 0x000fce0000000010 */
.L_x_6260:
[----:B------:R-:W-:Y:S02]  /*0fd0*/  LOP3.LUT R14, R0, 0x1, RZ, 0xc0, !PT ;  /* 0x00000001000e7812 */ /* 0x000fe400078ec0ff */
[----:B------:R-:W-:Y:S02]  /*0fe0*/  PRMT R13, R13, 0x9910, RZ ;  /* 0x000099100d0d7816 */ /* 0x000fe400000000ff */
[----:B------:R-:W-:-:S04]  /*0ff0*/  ISETP.NE.U32.AND P0, PT, R14, 0x1, PT ;  /* 0x000000010e00780c */ /* 0x000fc80003f05070 */
[C---:B------:R-:W-:Y:S02]  /*1000*/  SEL R14, R16.reuse, 0x1, !P0 ;  /* 0x00000001100e7807 */ /* 0x040fe40004000000 */
[----:B------:R-:W-:Y:S02]  /*1010*/  PRMT R16, R16, 0x9910, RZ ;  /* 0x0000991010107816 */ /* 0x000fe400000000ff */
[----:B------:R-:W-:Y:S02]  /*1020*/  PRMT R21, R14, 0x9910, RZ ;  /* 0x000099100e157816 */ /* 0x000fe400000000ff */
[----:B------:R-:W-:Y:S01]  /*1030*/  LOP3.LUT R14, R0, 0xffff, RZ, 0xc0, !PT ;  /* 0x0000ffff000e7812 */ /* 0x000fe200078ec0ff */
[----:B------:R-:W-:Y:S02]  /*1040*/  IMAD.MOV.U32 R0, RZ, RZ, R13 ;  /* 0x000000ffff007224 */ /* 0x000fe400078e000d */
[----:B------:R-:W-:Y:S01]  /*1050*/  IMAD.MOV.U32 R13, RZ, RZ, R21 ;  /* 0x000000ffff0d7224 */ /* 0x000fe200078e0015 */
[----:B------:R-:W-:Y:S01]  /*1060*/  ISETP.GE.U32.AND P0, PT, R14, 0x2, PT ;  /* 0x000000020e00780c */ /* 0x000fe20003f06070 */
[----:B------:R-:W-:Y:S01]  /*1070*/  IMAD R16, R16, R16, RZ ;  /* 0x0000001010107224 */ /* 0x000fe200078e02ff */
[----:B------:R-:W-:Y:S01]  /*1080*/  SHF.R.U32.HI R14, RZ, 0x1, R14 ;  /* 0x00000001ff0e7819 */ /* 0x000fe2000001160e */
[----:B------:R-:W-:-:S03]  /*1090*/  IMAD R13, R0, R13, RZ ;  /* 0x0000000d000d7224 */ /* 0x000fc600078e02ff */
[----:B------:R-:W-:-:S07]  /*10a0*/  PRMT R0, R14, 0x7610, R0 ;  /* 0x000076100e007816 */ /* 0x000fce0000000000 */
[----:B------:R-:W-:Y:S05]  /*10b0*/  @P0 BRA `(.L_x_6260) ;  /* 0xfffffffc00c40947 */ /* 0x000fea000383ffff */
[----:B------:R-:W-:Y:S05]  /*10c0*/  BSYNC.RECONVERGENT B1 ;  /* 0x0000000000017941 */ /* 0x000fea0003800200 */
.L_x_6259:
[----:B------:R-:W-:Y:S05]  /*10d0*/  BRA `(.L_x_6258) ;  /* 0x0000000000287947 */ /* 0x000fea0003800000 */
.L_x_6257:
        /* <DEDUP_REMOVED lines=10> */
.L_x_6258:
[----:B------:R-:W-:Y:S05]  /*1180*/  BSYNC.RECONVERGENT B0 ;  /* 0x0000000000007941 */ /* 0x000fea0003800200 */
.L_x_6256:
[----:B------:R-:W-:Y:S02]  /*1190*/  ISETP.GE.U32.AND P1, PT, R24, UR13, PT ;  /* 0x0000000d18007c0c */ /* 0x000fe4000bf26070 */
[----:B------:R-:W-:Y:S02]  /*11a0*/  ISETP.GE.U32.AND P3, PT, R22, UR13, PT ;  /* 0x0000000d16007c0c */ /* 0x000fe4000bf66070 */
[----:B------:R-:W-:Y:S02]  /*11b0*/  ISETP.GE.U32.AND P0, PT, R20, UR13, PT ;  /* 0x0000000d14007c0c */ /* 0x000fe4000bf06070 */
[----:B------:R-:W-:Y:S02]  /*11c0*/  ISETP.GE.U32.AND P2, PT, R18, UR13, PT ;  /* 0x0000000d12007c0c */ /* 0x000fe4000bf46070 */
[----:B------:R-:W-:Y:S02]  /*11d0*/  ISETP.GE.U32.AND.EX P1, PT, R23, UR16, PT, P1 ;  /* 0x0000001017007c0c */ /* 0x000fe4000bf26110 */
[----:B------:R-:W-:-:S02]  /*11e0*/  ISETP.GE.U32.AND.EX P3, PT, R19, UR16, PT, P3 ;  /* 0x0000001013007c0c */ /* 0x000fc4000bf66130 */
[----:B------:R-:W-:Y:S02]  /*11f0*/  ISETP.GE.U32.AND.EX P0, PT, R17, UR16, PT, P0 ;  /* 0x0000001011007c0c */ /* 0x000fe4000bf06100 */
[----:B------:R-:W-:-:S07]  /*1200*/  ISETP.GE.U32.AND.EX P2, PT, R15, UR16, PT, P2 ;  /* 0x000000100f007c0c */ /* 0x000fce000bf46120 */
[----:B------:R2:W-:Y:S04]  /*1210*/  @!P1 STG.E.U16 desc[UR14][R2.64], R8 ;  /* 0x0000000802009986 */ /* 0x0005e8000c10150e */
[----:B------:R2:W-:Y:S04]  /*1220*/  @!P3 STG.E.U16 desc[UR14][R4.64], R9 ;  /* 0x000000090400b986 */ /* 0x0005e8000c10150e */
[----:B------:R2:W-:Y:S04]  /*1230*/  @!P0 STG.E.U16 desc[UR14][R6.64], R12 ;  /* 0x0000000c06008986 */ /* 0x0005e8000c10150e */
[----:B------:R2:W-:Y:S01]  /*1240*/  @!P2 STG.E.U16 desc[UR14][R10.64], R13 ;  /* 0x0000000d0a00a986 */ /* 0x0005e2000c10150e */
[----:B------:R-:W-:Y:S05]  /*1250*/  BRA.U !UP0, `(.L_x_6261) ;  /* 0xffffffed08e87547 */ /* 0x000fea000b83ffff */
[----:B------:R-:W-:Y:S05]  /*1260*/  EXIT ;  /* 0x000000000000794d */ /* 0x000fea0003800000 */
.L_x_6238:
[----:B------:R-:W0:Y:S02]  /*1270*/  S2R R0, SR_TID.X ;  /* 0x0000000000007919 */ /* 0x000e240000002100 */
[----:B0-----:R-:W-:-:S03]  /*1280*/  IMAD.WIDE.U32 R2, R0, 0x4, RZ ;  /* 0x0000000400027825 */ /* 0x001fc600078e00ff */
[----:B------:R-:W-:-:S04]  /*1290*/  ISETP.GE.U32.AND P0, PT, R2, UR17, PT ;  /* 0x0000001102007c0c */ /* 0x000fc8000bf06070 */
[----:B------:R-:W-:-:S13]  /*12a0*/  ISETP.GE.AND.EX P0, PT, R3, UR10, PT, P0 ;  /* 0x0000000a03007c0c */ /* 0x000fda000bf06300 */
[----:B------:R-:W-:Y:S05]  /*12b0*/  @P0 EXIT ;  /* 0x000000000000094d */ /* 0x000fea0003800000 */
[----:B------:R-:W-:Y:S01]  /*12c0*/  IMAD.MOV.U32 R9, RZ, RZ, RZ ;  /* 0x000000ffff097224 */ /* 0x000fe200078e00ff */
[----:B------:R-:W0:Y:S06]  /*12d0*/  LDCU UR4, c[0x0][0x360] ;  /* 0x00006c00ff0477ac */ /* 0x000e2c0008000800 */
.L_x_6286:
[C---:B------:R-:W-:Y:S01]  /*12e0*/  IMAD.SHL.U32 R4, R0.reuse, 0x8, RZ ;  /* 0x0000000800047824 */ /* 0x040fe200078e00ff */
[----:B------:R-:W-:-:S04]  /*12f0*/  SHF.L.U64.HI R5, R0, 0x3, R9 ;  /* 0x0000000300057819 */ /* 0x000fc80000010209 */
[----:B------:R-:W-:-:S04]  /*1300*/  IADD3 R2, P0, PT, R4, UR8, RZ ;  /* 0x0000000804027c10 */ /* 0x000fc8000ff1e0ff */
[----:B------:R-:W-:-:S06]  /*1310*/  IADD3.X R3, PT, PT, R5, UR9, RZ, P0, !PT ;  /* 0x0000000905037c10 */ /* 0x000fcc00087fe4ff */
[----:B------:R-:W2:Y:S01]  /*1320*/  LDG.E.64 R2, desc[UR14][R2.64] ;  /* 0x0000000e02027981 */ /* 0x000ea2000c1e1b00 */
[----:B------:R-:W-:-:S04]  /*1330*/  IADD3 R4, P0, PT, R4, UR6, RZ ;  /* 0x0000000604047c10 */ /* 0x000fc8000ff1e0ff */
[----:B------:R-:W-:-:S05]  /*1340*/  IADD3.X R5, PT, PT, R5, UR7, RZ, P0, !PT ;  /* 0x0000000705057c10 */ /* 0x000fca00087fe4ff */
        /* <DEDUP_REMOVED lines=26> */
.L_x_6266:
        /* <DEDUP_REMOVED lines=14> */
.L_x_6265:
[----:B0-----:R-:W-:Y:S05]  /*15d0*/  BSYNC.RECONVERGENT B1 ;  /* 0x0000000000017941 */ /* 0x001fea0003800200 */
.L_x_6264:
[----:B------:R-:W-:Y:S05]  /*15e0*/  BRA `(.L_x_6267) ;  /* 0x0000000000287947 */ /* 0x000fea0003800000 */
.L_x_6263:
        /* <DEDUP_REMOVED lines=10> */
.L_x_6267:
[----:B0-----:R-:W-:Y:S05]  /*1690*/  BSYNC.RECONVERGENT B0 ;  /* 0x0000000000007941 */ /* 0x001fea0003800200 */
.L_x_6262:
        /* <DEDUP_REMOVED lines=21> */
.L_x_6272:
        /* <DEDUP_REMOVED lines=16> */
.L_x_6271:
[----:B------:R-:W-:Y:S05]  /*18f0*/  BSYNC.RECONVERGENT B1 ;  /* 0x0000000000017941 */ /* 0x000fea0003800200 */
.L_x_6270:
[----:B------:R-:W-:Y:S05]  /*1900*/  BRA `(.L_x_6273) ;  /* 0x0000000000287947 */ /* 0x000fea0003800000 */
.L_x_6269:
        /* <DEDUP_REMOVED lines=10> */
.L_x_6273:
[----:B------:R-:W-:Y:S05]  /*19b0*/  BSYNC.RECONVERGENT B0 ;  /* 0x0000000000007941 */ /* 0x000fea0003800200 */
.L_x_6268:
        /* <DEDUP_REMOVED lines=21> */
.L_x_6278:
        /* <DEDUP_REMOVED lines=13> */
.L_x_6277:
[----:B------:R-:W-:Y:S05]  /*1be0*/  BSYNC.RECONVERGENT B1 ;  /* 0x0000000000017941 */ /* 0x000fea0003800200 */
.L_x_6276:
[----:B------:R-:W-:Y:S05]  /*1bf0*/  BRA `(.L_x_6279) ;  /* 0x0000000000287947 */ /* 0x000fea0003800000 */
.L_x_6275:
        /* <DEDUP_REMOVED lines=10> */
.L_x_6279:
[----:B------:R-:W-:Y:S05]  /*1ca0*/  BSYNC.RECONVERGENT B0 ;  /* 0x0000000000007941 */ /* 0x000fea0003800200 */
.L_x_6274:
        /* <DEDUP_REMOVED lines=21> */
.L_x_6284:
        /* <DEDUP_REMOVED lines=14> */
.L_x_6283:
[----:B------:R-:W-:Y:S05]  /*1ee0*/  BSYNC.RECONVERGENT B1 ;  /* 0x0000000000017941 */ /* 0x000fea0003800200 */
.L_x_6282:
[----:B------:R-:W-:Y:S05]  /*1ef0*/  BRA `(.L_x_6285) ;  /* 0x0000000000287947 */ /* 0x000fea0003800000 */
.L_x_6281:
        /* <DEDUP_REMOVED lines=10> */
.L_x_6285:
[----:B------:R-:W-:Y:S05]  /*1fa0*/  BSYNC.RECONVERGENT B0 ;  /* 0x0000000000007941 */ /* 0x000fea0003800200 */
.L_x_6280:
[----:B------:R-:W-:Y:S02]  /*1fb0*/  IADD3 R0, P0, PT, R0, UR4, RZ ;  /* 0x0000000400007c10 */ /* 0x000fe4000ff1e0ff */
[----:B------:R-:W-:Y:S02]  /*1fc0*/  PRMT R7, R2, 0x5410, R3 ;  /* 0x0000541002077816 */ /* 0x000fe40000000003 */
[----:B------:R-:W-:Y:S01]  /*1fd0*/  PRMT R6, R8, 0x5410, R13 ;  /* 0x0000541008067816 */ /* 0x000fe2000000000d */
        /* <DEDUP_REMOVED lines=10> */
.L_x_6287:
        /* <DEDUP_REMOVED lines=16> */
.L_x_7908:


//--------------------- .text._ZN2at6native55_GLOBAL__N__de093ff9_22_ForeachBinaryOpList_cu_a911ec4325multi_tensor_apply_kernelINS1_18TensorListMetadataILi2EEENS1_24BinaryOpListAlphaFunctorIlLi2ELi2ELi0EEEJNS1_13power_functorIlEElEEEvT_T0_DpT1_ --------------------------
	.section	.text._ZN2at6native55_GLOBAL__N__de093ff9_22_ForeachBinaryOpList_cu_a911ec4325multi_tensor_apply_kernelINS1_18TensorListMetadataILi2EEENS1_24BinaryOpListAlphaFunctorIlLi2ELi2ELi0EEEJNS1_13power_functorIlEElEEEvT_T0_DpT1_,"ax",@progbits
	.align	128
.text._ZN2at6native55_GLOBAL__N__de093ff9_22_ForeachBinaryOpList_cu_a911ec4325multi_tensor_apply_kernelINS1_18TensorListMetadataILi2EEENS1_24BinaryOpListAlphaFunctorIlLi2ELi2ELi0EEEJNS1_13power_functorIlEElEEEvT_T0_DpT1_:
        .type           _ZN2at6native55_GLOBAL__N__de093ff9_22_ForeachBinaryOpList_cu_a911ec4325multi_tensor_apply_kernelINS1_18TensorListMetadataILi2EEENS1_24BinaryOpListAlphaFunctorIlLi2ELi2ELi0EEEJNS1_13power_functorIlEElEEEvT_T0_DpT1_,@function
        .size           _ZN2at6native55_GLOBAL__N__de093ff9_22_ForeachBinaryOpList_cu_a911ec4325multi_tensor_apply_kernelINS1_18TensorListMetadataILi2EEENS1_24BinaryOpListAlphaFunctorIlLi2ELi2ELi0EEEJNS1_13power_functorIlEElEEEvT_T0_DpT1_,(.L_x_7909 - _ZN2at6native55_GLOBAL__N__de093ff9_22_ForeachBinaryOpList_cu_a911ec4325multi_tensor_apply_kernelINS1_18TensorListMetadataILi2EEENS1_24BinaryOpListAlphaFunctorIlLi2ELi2ELi0EEEJNS1_13power_functorIlEElEEEvT_T0_DpT1_)
        .other          _ZN2at6native55_GLOBAL__N__de093ff9_22_ForeachBinaryOpList_cu_a911ec4325multi_tensor_apply_kernelINS1_18TensorListMetadataILi2EEENS1_24BinaryOpListAlphaFunctorIlLi2ELi2ELi0EEEJNS1_13power_functorIlEElEEEvT_T0_DpT1_,@"STO_CUDA_ENTRY STV_DEFAULT"
_ZN2at6native55_GLOBAL__N__de093ff9_22_ForeachBinaryOpList_cu_a911ec4325multi_tensor_apply_kernelINS1_18TensorListMetadataILi2EEENS1_24BinaryOpListAlphaFunctorIlLi2ELi2ELi0EEEJNS1_13power_functorIlEElEEEvT_T0_DpT1_:
        /* <DEDUP_REMOVED lines=32> */
.L_x_6316:
[----:B0-----:R-:W-:Y:S02]  /*0200*/  IADD3 R31, P1, PT, R30, UR4, RZ ;  /* 0x000000041e1f7c10 */ /* 0x001fe4000ff3e0ff */
[----:B------:R-:W-:Y:S01]  /*0210*/  CS2R R16, SRZ ;  /* 0x0000000000107805 */ /* 0x000fe2000001ff00 */
[----:B-1----:R-:W-:Y:S01]  /*0220*/  IMAD.U32 R13, RZ, RZ, UR11 ;  /* 0x0000000bff0d7e24 */ /* 0x002fe2000f8e00ff */
[----:B------:R-:W0:Y:S01]  /*0230*/  LDCU.64 UR18, c[0x0][0xfd0] ;  /* 0x0001fa00ff1277ac */ /* 0x000e220008000a00 */
[C---:B------:R-:W-:Y:S01]  /*0240*/  ISETP.GE.U32.AND P0, PT, R31.reuse, UR13, PT ;  /* 0x0000000d1f007c0c */ /* 0x040fe2000bf06070 */
[----:B------:R-:W-:Y:S01]  /*0250*/  IMAD.X R28, RZ, RZ, UR5, P1 ;  /* 0x00000005ff1c7e24 */ /* 0x000fe200088e06ff */
[C---:B------:R-:W-:Y:S01]  /*0260*/  IADD3 R29, P3, PT, R31.reuse, UR11, RZ ;  /* 0x0000000b1f1d7c10 */ /* 0x040fe2000ff7e0ff */
[----:B------:R-:W-:-:S03]  /*0270*/  IMAD.SHL.U32 R18, R31, 0x8, RZ ;  /* 0x000000081f127824 */ /* 0x000fc600078e00ff */
[----:B------:R-:W-:Y:S01]  /*0280*/  ISETP.GE.U32.AND.EX P0, PT, R28, UR16, PT, P0 ;  /* 0x000000101c007c0c */ /* 0x000fe2000bf06100 */
[--C-:B------:R-:W-:Y:S01]  /*0290*/  IMAD.X R26, RZ, RZ, R28.reuse, P3 ;  /* 0x000000ffff1a7224 */ /* 0x100fe200018e061c */
[----:B------:R-:W-:Y:S02]  /*02a0*/  SHF.L.U64.HI R0, R31, 0x3, R28 ;  /* 0x000000031f007819 */ /* 0x000fe4000001021c */
[C---:B------:R-:W-:Y:S02]  /*02b0*/  IADD3 R27, P4, PT, R29.reuse, UR11, RZ ;  /* 0x0000000b1d1b7c10 */ /* 0x040fe4000ff9e0ff */
[----:B------:R-:W-:-:S07]  /*02c0*/  ISETP.GE.U32.AND P1, PT, R29, UR13, PT ;  /* 0x0000000d1d007c0c */ /* 0x000fce000bf26070 */
[----:B--2---:R-:W-:Y:S01]  /*02d0*/  @!P0 IADD3 R2, P2, PT, R18, UR8, RZ ;  /* 0x0000000812028c10 */ /* 0x004fe2000ff5e0ff */
[----:B------:R-:W-:Y:S01]  /*02e0*/  IMAD.X R24, RZ, RZ, R26, P4 ;  /* 0x000000ffff187224 */ /* 0x000fe200020e061a */
[----:B------:R-:W-:Y:S02]  /*02f0*/  ISETP.GE.U32.AND.EX P1, PT, R26, UR16, PT, P1 ;  /* 0x000000101a007c0c */ /* 0x000fe4000bf26110 */
[----:B------:R-:W-:Y:S02]  /*0300*/  @!P0 IADD3.X R3, PT, PT, R0, UR9, RZ, P2, !PT ;  /* 0x0000000900038c10 */ /* 0x000fe400097fe4ff */
[----:B------:R-:W-:Y:S02]  /*0310*/  IADD3 R18, P3, PT, R18, UR6, RZ ;  /* 0x0000000612127c10 */ /* 0x000fe4000ff7e0ff */
[C---:B------:R-:W-:Y:S01]  /*0320*/  IADD3 R25, P4, PT, R27.reuse, UR11, RZ ;  /* 0x0000000b1b197c10 */ /* 0x040fe2000ff9e0ff */
[----:B------:R1:W0:Y:S01]  /*0330*/  @!P0 LDG.E.64 R16, desc[UR14][R2.64] ;  /* 0x0000000e02108981 */ /* 0x000222000c1e1b00 */
[----:B------:R-:W-:Y:S01]  /*0340*/  IADD3.X R19, PT, PT, R0, UR7, RZ, P3, !PT ;  /* 0x0000000700137c10 */ /* 0x000fe20009ffe4ff */
[----:B------:R-:W-:Y:S01]  /*0350*/  IMAD.U32 R33, RZ, RZ, UR11 ;  /* 0x0000000bff217e24 */ /* 0x000fe2000f8e00ff */
[----:B------:R-:W-:Y:S01]  /*0360*/  ISETP.GE.U32.AND P2, PT, R27, UR13, PT ;  /* 0x0000000d1b007c0c */ /* 0x000fe2000bf46070 */
[----:B------:R-:W-:Y:S01]  /*0370*/  IMAD.X R0, RZ, RZ, R24, P4 ;  /* 0x000000ffff007224 */ /* 0x000fe200020e0618 */
[----:B------:R-:W-:Y:S01]  /*0380*/  ISETP.GE.U32.AND P3, PT, R25, UR13, PT ;  /* 0x0000000d19007c0c */ /* 0x000fe2000bf66070 */
[----:B------:R-:W-:Y:S01]  /*0390*/  IMAD.WIDE.U32 R12, R13, 0x8, R18 ;  /* 0x000000080d0c7825 */ /* 0x000fe200078e0012 */
[----:B------:R-:W-:-:S02]  /*03a0*/  ISETP.GE.U32.AND.EX P2, PT, R24, UR16, PT, P2 ;  /* 0x0000001018007c0c */ /* 0x000fc4000bf46120 */
[----:B------:R-:W-:Y:S02]  /*03b0*/  CS2R R4, SRZ ;  /* 0x0000000000047805 */ /* 0x000fe4000001ff00 */
[----:B------:R-:W-:Y:S01]  /*03c0*/  ISETP.GE.U32.AND.EX P3, PT, R0, UR16, PT, P3 ;  /* 0x0000001000007c0c */ /* 0x000fe2000bf66130 */
[----:B------:R-:W-:Y:S01]  /*03d0*/  IMAD.U32 R7, RZ, RZ, UR11 ;  /* 0x0000000bff077e24 */ /* 0x000fe2000f8e00ff */
[----:B------:R-:W-:Y:S02]  /*03e0*/  @!P1 LEA R10, P5, R29, UR8, 0x3 ;  /* 0x000000081d0a9c11 */ /* 0x000fe4000f8a18ff */
[----:B-1----:R-:W-:Y:S02]  /*03f0*/  CS2R R2, SRZ ;  /* 0x0000000000027805 */ /* 0x002fe4000001ff00 */
[----:B------:R-:W-:Y:S01]  /*0400*/  LEA R32, P4, R33, R12, 0x3 ;  /* 0x0000000c21207211 */ /* 0x000fe200078818ff */
[----:B------:R-:W-:Y:S01]  /*0410*/  IMAD.U32 R21, RZ, RZ, UR11 ;  /* 0x0000000bff157e24 */ /* 0x000fe2000f8e00ff */
[----:B------:R-:W-:-:S02]  /*0420*/  @!P1 LEA.HI.X R11, R29, UR9, R26, 0x3, P5 ;  /* 0x000000091d0b9c11 */ /* 0x000fc4000a8f1c1a */
[----:B------:R-:W-:Y:S02]  /*0430*/  CS2R R8, SRZ ;  /* 0x0000000000087805 */ /* 0x000fe4000001ff00 */
[----:B------:R-:W-:Y:S01]  /*0440*/  LEA.HI.X R33, R7, R13, RZ, 0x3, P4 ;  /* 0x0000000d07217211 */ /* 0x000fe200020f1cff */
[----:B------:R-:W5:Y:S01]  /*0450*/  @!P1 LDG.E.64 R4, desc[UR14][R12.64] ;  /* 0x0000000e0c049981 */ /* 0x000f62000c1e1b00 */
[----:B------:R-:W-:Y:S02]  /*0460*/  @!P2 LEA R34, P5, R27, UR8, 0x3 ;  /* 0x000000081b22ac11 */ /* 0x000fe4000f8a18ff */
[----:B------:R-:W-:Y:S01]  /*0470*/  @!P3 LEA R22, P4, R25, UR8, 0x3 ;  /* 0x000000081916bc11 */ /* 0x000fe2000f8818ff */
[----:B------:R1:W5:Y:S01]  /*0480*/  @!P1 LDG.E.64 R2, desc[UR14][R10.64] ;  /* 0x0000000e0a029981 */ /* 0x000362000c1e1b00 */
[----:B------:R-:W-:Y:S02]  /*0490*/  CS2R R6, SRZ ;  /* 0x0000000000067805 */ /* 0x000fe4000001ff00 */
[----:B------:R-:W-:-:S02]  /*04a0*/  @!P2 LEA.HI.X R35, R27, UR9, R24, 0x3, P5 ;  /* 0x000000091b23ac11 */ /* 0x000fc4000a8f1c18 */
[----:B------:R-:W-:Y:S01]  /*04b0*/  @!P3 LEA.HI.X R23, R25, UR9, R0, 0x3, P4 ;  /* 0x000000091917bc11 */ /* 0x000fe2000a0f1c00 */
[----:B------:R-:W-:Y:S01]  /*04c0*/  IMAD.U32 R15, RZ, RZ, UR11 ;  /* 0x0000000bff0f7e24 */ /* 0x000fe2000f8e00ff */
[----:B------:R2:W5:Y:S01]  /*04d0*/  @!P2 LDG.E.64 R8, desc[UR14][R32.64] ;  /* 0x0000000e2008a981 */ /* 0x000562000c1e1b00 */
[----:B-1----:R-:W-:-:S03]  /*04e0*/  CS2R R10, SRZ ;  /* 0x00000000000a7805 */ /* 0x002fc6000001ff00 */
[----:B------:R-:W5:Y:S04]  /*04f0*/  @!P2 LDG.E.64 R6, desc[UR14][R34.64] ;  /* 0x0000000e2206a981 */ /* 0x000f68000c1e1b00 */
[----:B------:R-:W5:Y:S01]  /*0500*/  @!P3 LDG.E.64 R10, desc[UR14][R22.64] ;  /* 0x0000000e160ab981 */ /* 0x000f62000c1e1b00 */
[----:B------:R-:W-:Y:S02]  /*0510*/  @!P3 LEA R20, P1, R21, R32, 0x3 ;  /* 0x000000201514b211 */ /* 0x000fe400078218ff */
[----:B------:R-:W-:Y:S02]  /*0520*/  CS2R R12, SRZ ;  /* 0x00000000000c7805 */ /* 0x000fe4000001ff00 */
[----:B------:R-:W-:Y:S02]  /*0530*/  @!P3 LEA.HI.X R21, R15, R33, RZ, 0x3, P1 ;  /* 0x000000210f15b211 */ /* 0x000fe400008f1cff */
[----:B------:R-:W-:-:S03]  /*0540*/  CS2R R14, SRZ ;  /* 0x00000000000e7805 */ /* 0x000fc6000001ff00 */
[----:B------:R1:W5:Y:S04]  /*0550*/  @!P3 LDG.E.64 R12, desc[UR14][R20.64] ;  /* 0x0000000e140cb981 */ /* 0x000368000c1e1b00 */
[----:B------:R3:W5:Y:S01]  /*0560*/  @!P0 LDG.E.64 R14, desc[UR14][R18.64] ;  /* 0x0000000e120e8981 */ /* 0x000762000c1e1b00 */
[----:B------:R-:W-:Y:S01]  /*0570*/  BSSY.RECONVERGENT B0, `(.L_x_6289) ;  /* 0x0000033000007945 */ /* 0x000fe20003800200 */
[----:B0-----:R-:W-:-:S04]  /*0580*/  IMAD R17, R17, UR18, RZ ;  /* 0x0000001211117c24 */ /* 0x001fc8000f8e02ff */
[C---:B--2---:R-:W-:Y:S02]  /*0590*/  IMAD R33, R16.reuse, UR19, R17 ;  /* 0x0000001310217c24 */ /* 0x044fe4000f8e0211 */
[----:B------:R-:W-:-:S04]  /*05a0*/  IMAD.WIDE.U32 R16, R16, UR18, RZ ;  /* 0x0000001210107c25 */ /* 0x000fc8000f8e00ff */
[----:B-1----:R-:W-:-:S05]  /*05b0*/  IMAD.IADD R21, R17, 0x1, R33 ;  /* 0x0000000111157824 */ /* 0x002fca00078e0221 */
        /* <DEDUP_REMOVED lines=11> */
.L_x_6293:
        /* <DEDUP_REMOVED lines=18> */
.L_x_6292:
[----:B------:R-:W-:Y:S05]  /*0790*/  BSYNC.RECONVERGENT B1 ;  /* 0x0000000000017941 */ /* 0x000fea0003800200 */
.L_x_6291:
[----:B------:R-:W-:Y:S05]  /*07a0*/  BRA `(.L_x_6294) ;  /* 0x00000000003c7947 */ /* 0x000fea0003800000 */
.L_x_6290:
        /* <DEDUP_REMOVED lines=15> */
.L_x_6294:
[----:B------:R-:W-:Y:S05]  /*08a0*/  BSYNC.RECONVERGENT B0 ;  /* 0x0000000000007941 */ /* 0x000fea0003800200 */
.L_x_6289:
        /* <DEDUP_REMOVED lines=32> */
.L_x_6299:
        /* <DEDUP_REMOVED lines=20> */
.L_x_6298:
[----:B------:R-:W-:Y:S05]  /*0bf0*/  BSYNC.RECONVERGENT B1 ;  /* 0x0000000000017941 */ /* 0x000fea0003800200 */
.L_x_6297:
[----:B------:R-:W-:Y:S05]  /*0c00*/  BRA `(.L_x_6300) ;  /* 0x0000000000387947 */ /* 0x000fea0003800000 */
.L_x_6296:
        /* <DEDUP_REMOVED lines=14> */
.L_x_6300:
[----:B------:R-:W-:Y:S05]  /*0cf0*/  BSYNC.RECONVERGENT B0 ;  /* 0x0000000000007941 */ /* 0x000fea0003800200 */
.L_x_6295:
        /* <DEDUP_REMOVED lines=32> */
.L_x_6305:
        /* <DEDUP_REMOVED lines=21> */
.L_x_6304:
[----:B------:R-:W-:Y:S05]  /*1050*/  BRA `(.L_x_6303) ;  /* 0x0000000000387947 */ /* 0x000fea0003800000 */
.L_x_6302:
        /* <DEDUP_REMOVED lines=14> */
.L_x_6303:
[----:B------:R-:W-:Y:S05]  /*1140*/  BSYNC.RECONVERGENT B0 ;  /* 0x0000000000007941 */ /* 0x000fea0003800200 */
.L_x_6301:
        /* <DEDUP_REMOVED lines=31> */
.L_x_6310:
        /* <DEDUP_REMOVED lines=20> */
.L_x_6309:
[----:B------:R-:W-:Y:S05]  /*1480*/  BSYNC.RECONVERGENT B1 ;  /* 0x0000000000017941 */ /* 0x000fea0003800200 */
.L_x_6308:
[----:B------:R-:W-:Y:S05]  /*1490*/  BRA `(.L_x_6311) ;  /* 0x0000000000387947 */ /* 0x000fea0003800000 */
.L_x_6307:
        /* <DEDUP_REMOVED lines=14> */
.L_x_6311:
[----:B------:R-:W-:Y:S05]  /*1580*/  BSYNC.RECONVERGENT B0 ;  /* 0x0000000000007941 */ /* 0x000fea0003800200 */
.L_x_6306:
[----:B------:R-:W-:Y:S01]  /*1590*/  ISETP.GE.U32.AND P0, PT, R29, UR13, PT ;  /* 0x0000000d1d007c0c */ /* 0x000fe2000bf06070 */
[----:B------:R-:W-:Y:S01]  /*15a0*/  IMAD.U32 R15, RZ, RZ, UR11 ;  /* 0x0000000bff0f7e24 */ /* 0x000fe2000f8e00ff */
[----:B------:R-:W-:Y:S01]  /*15b0*/  ISETP.GE.U32.AND P1, PT, R31, UR13, PT ;  /* 0x0000000d1f007c0c */ /* 0x000fe2000bf26070 */
[----:B------:R-:W-:Y:S01]  /*15c0*/  IMAD.U32 R16, RZ, RZ, UR11 ;  /* 0x0000000bff107e24 */ /* 0x000fe2000f8e00ff */
[----:B------:R-:W-:Y:S01]  /*15d0*/  ISETP.GE.U32.AND.EX P0, PT, R26, UR16, PT, P0 ;  /* 0x000000101a007c0c */ /* 0x000fe2000bf06100 */
[----:B------:R-:W-:Y:S01]  /*15e0*/  BSSY.RECONVERGENT B0, `(.L_x_6312) ;  /* 0x000001e000007945 */ /* 0x000fe20003800200 */
[----:B------:R-:W-:-:S11]  /*15f0*/  ISETP.GE.U32.AND.EX P1, PT, R28, UR16, PT, P1 ;  /* 0x000000101c007c0c */ /* 0x000fd6000bf26110 */
[C---:B------:R-:W-:Y:S02]  /*1600*/  @!P0 IADD3 R4, P3, PT, R30.reuse, UR4, RZ ;  /* 0x000000041e048c10 */ /* 0x040fe4000ff7e0ff */
[----:B------:R-:W-:-:S03]  /*1610*/  @!P1 IADD3 R5, P2, PT, R30, UR4, RZ ;  /* 0x000000041e059c10 */ /* 0x000fc6000ff5e0ff */
[----:B------:R-:W-:Y:S01]  /*1620*/  @!P0 IMAD.X R13, RZ, RZ, UR5, P3 ;  /* 0x00000005ff0d8e24 */ /* 0x000fe200098e06ff */
[----:B------:R-:W-:Y:S01]  /*1630*/  @!P0 LEA R12, P3, R4, UR6, 0x3 ;  /* 0x00000006040c8c11 */ /* 0x000fe2000f8618ff */
[----:B------:R-:W-:-:S03]  /*1640*/  @!P1 IMAD.X R14, RZ, RZ, UR5, P2 ;  /* 0x00000005ff0e9e24 */ /* 0x000fc600090e06ff */
[----:B------:R-:W-:Y:S02]  /*1650*/  @!P0 LEA.HI.X R13, R4, UR7, R13, 0x3, P3 ;  /* 0x00000007040d8c11 */ /* 0x000fe400098f1c0d */
[----:B------:R-:W-:Y:S02]  /*1660*/  @!P1 LEA R4, P2, R5, UR6, 0x3 ;  /* 0x0000000605049c11 */ /* 0x000fe4000f8418ff */
[----:B------:R-:W-:Y:S02]  /*1670*/  @!P0 LEA R12, P3, R15, R12, 0x3 ;  /* 0x0000000c0f0c8211 */ /* 0x000fe400078618ff */
[----:B------:R-:W-:Y:S02]  /*1680*/  @!P1 LEA.HI.X R5, R5, UR7, R14, 0x3, P2 ;  /* 0x0000000705059c11 */ /* 0x000fe400090f1c0e */
[----:B------:R-:W-:Y:S02]  /*1690*/  @!P0 LEA.HI.X R13, R16, R13, RZ, 0x3, P3 ;  /* 0x0000000d100d8211 */ /* 0x000fe400018f1cff */
[----:B------:R-:W-:Y:S01]  /*16a0*/  ISETP.GE.U32.AND P2, PT, R27, UR13, PT ;  /* 0x0000000d1b007c0c */ /* 0x000fe2000bf46070 */
[----:B------:R0:W-:Y:S01]  /*16b0*/  @!P1 STG.E.64 desc[UR14][R4.64], R2 ;  /* 0x0000000204009986 */ /* 0x0001e2000c101b0e */
[----:B------:R-:W-:-:S02]  /*16c0*/  ISETP.GE.U32.AND P3, PT, R25, UR13, PT ;  /* 0x0000000d19007c0c */ /* 0x000fc4000bf66070 */
[----:B------:R-:W-:Y:S01]  /*16d0*/  ISETP.GE.U32.AND.EX P2, PT, R24, UR16, PT, P2 ;  /* 0x0000001018007c0c */ /* 0x000fe2000bf46120 */
[----:B------:R0:W-:Y:S01]  /*16e0*/  @!P0 STG.E.64 desc[UR14][R12.64], R6 ;  /* 0x000000060c008986 */ /* 0x0001e2000c101b0e */
[----:B------:R-:W-:-:S11]  /*16f0*/  ISETP.GE.U32.AND.EX P3, PT, R0, UR16, PT, P3 ;  /* 0x0000001000007c0c */ /* 0x000fd6000bf66130 */
[----:B------:R-:W-:Y:S05]  /*1700*/  @P2 BRA `(.L_x_6313) ;  /* 0x00000000002c2947 */ /* 0x000fea0003800000 */
[----:B------:R-:W-:Y:S01]  /*1710*/  USHF.L.U32 UR10, UR11, 0x3, URZ ;  /* 0x000000030b0a7899 */ /* 0x000fe200080006ff */
[----:B------:R-:W-:Y:S01]  /*1720*/  IADD3 R0, P0, PT, R30, UR4, RZ ;  /* 0x000000041e007c10 */ /* 0x000fe2000ff1e0ff */
[----:B------:R-:W-:-:S04]  /*1730*/  USHF.R.U32.HI UR12, URZ, 0x1d, UR11 ;  /* 0x0000001dff0c7899 */ /* 0x000fc8000801160b */
[----:B0-----:R-:W-:Y:S01]  /*1740*/  IMAD.X R3, RZ, RZ, UR5, P0 ;  /* 0x00000005ff037e24 */ /* 0x001fe200080e06ff */
[C---:B------:R-:W-:Y:S01]  /*1750*/  LEA R2, P0, R0.reuse, UR6, 0x3 ;  /* 0x0000000600027c11 */ /* 0x040fe2000f8018ff */
[----:B------:R-:W-:Y:S02]  /*1760*/  IMAD.U32 R5, RZ, RZ, UR10 ;  /* 0x0000000aff057e24 */ /* 0x000fe4000f8e00ff */
[----:B------:R-:W-:Y:S01]  /*1770*/  IMAD.U32 R4, RZ, RZ, UR12 ;  /* 0x0000000cff047e24 */ /* 0x000fe2000f8e00ff */
[----:B------:R-:W-:Y:S02]  /*1780*/  LEA.HI.X R3, R0, UR7, R3, 0x3, P0 ;  /* 0x0000000700037c11 */ /* 0x000fe400080f1c03 */
[----:B------:R-:W-:-:S04]  /*1790*/  IADD3 R2, P0, P1, R2, UR10, R5 ;  /* 0x0000000a02027c10 */ /* 0x000fc8000f91e005 */
[----:B------:R-:W-:-:S05]  /*17a0*/  IADD3.X R3, PT, PT, R3, UR12, R4, P0, P1 ;  /* 0x0000000c03037c10 */ /* 0x000fca00087e2404 */
[----:B------:R1:W-:Y:S04]  /*17b0*/  STG.E.64 desc[UR14][R2.64], R8 ;  /* 0x0000000802007986 */ /* 0x0003e8000c101b0e */
.L_x_6313:
[----:B------:R-:W-:Y:S05]  /*17c0*/  BSYNC.RECONVERGENT B0 ;  /* 0x0000000000007941 */ /* 0x000fea0003800200 */
.L_x_6312:
[----:B------:R-:W-:Y:S04]  /*17d0*/  BSSY.RECONVERGENT B0, `(.L_x_6314) ;  /* 0x000000f000007945 */ /* 0x000fe80003800200 */
[----:B------:R-:W-:Y:S05]  /*17e0*/  @P3 BRA `(.L_x_6315) ;  /* 0x0000000000343947 */ /* 0x000fea0003800000 */
[----:B------:R-:W-:Y:S01]  /*17f0*/  USHF.L.U32 UR10, UR11, 0x3, URZ ;  /* 0x000000030b0a7899 */ /* 0x000fe200080006ff */
[----:B------:R-:W-:Y:S01]  /*1800*/  IADD3 R0, P0, PT, R30, UR4, RZ ;  /* 0x000000041e007c10 */ /* 0x000fe2000ff1e0ff */
[----:B------:R-:W-:-:S04]  /*1810*/  USHF.R.U32.HI UR12, URZ, 0x1d, UR11 ;  /* 0x0000001dff0c7899 */ /* 0x000fc8000801160b */
[----:B01----:R-:W-:Y:S01]  /*1820*/  IMAD.X R3, RZ, RZ, UR5, P0 ;  /* 0x00000005ff037e24 */ /* 0x003fe200080e06ff */
[C---:B------:R-:W-:Y:S01]  /*1830*/  LEA R2, P0, R0.reuse, UR6, 0x3 ;  /* 0x0000000600027c11 */ /* 0x040fe2000f8018ff */
[----:B------:R-:W-:Y:S02]  /*1840*/  IMAD.U32 R5, RZ, RZ, UR10 ;  /* 0x0000000aff057e24 */ /* 0x000fe4000f8e00ff */
[----:B------:R-:W-:Y:S01]  /*1850*/  IMAD.U32 R4, RZ, RZ, UR12 ;  /* 0x0000000cff047e24 */ /* 0x000fe2000f8e00ff */
[----:B------:R-:W-:Y:S02]  /*1860*/  LEA.HI.X R3, R0, UR7, R3, 0x3, P0 ;  /* 0x0000000700037c11 */ /* 0x000fe400080f1c03 */
[----:B------:R-:W-:-:S04]  /*1870*/  IADD3 R2, P0, P1, R2, UR10, R5 ;  /* 0x0000000a02027c10 */ /* 0x000fc8000f91e005 */
[----:B------:R-:W-:Y:S02]  /*1880*/  IADD3.X R3, PT, PT, R3, UR12, R4, P0, P1 ;  /* 0x0000000c03037c10 */ /* 0x000fe400087e2404 */
[----:B------:R-:W-:-:S04]  /*1890*/  IADD3 R2, P0, PT, R2, UR10, RZ ;  /* 0x0000000a02027c10 */ /* 0x000fc8000ff1e0ff */
[----:B------:R-:W-:-:S05]  /*18a0*/  IADD3.X R3, PT, PT, R3, UR12, RZ, P0, !PT ;  /* 0x0000000c03037c10 */ /* 0x000fca00087fe4ff */
[----:B------:R2:W-:Y:S04]  /*18b0*/  STG.E.64 desc[UR14][R2.64], R10 ;  /* 0x0000000a02007986 */ /* 0x0005e8000c101b0e */
.L_x_6315:
[----:B------:R-:W-:Y:S05]  /*18c0*/  BSYNC.RECONVERGENT B0 ;  /* 0x0000000000007941 */ /* 0x000fea0003800200 */
.L_x_6314:
[----:B------:R-:W-:-:S04]  /*18d0*/  ULEA UR4, UP0, UR11, UR4, 0x2 ;  /* 0x000000040b047291 */ /* 0x000fc8000f8010ff */
[----:B------:R-:W-:Y:S02]  /*18e0*/  UIADD3.X UR5, UPT, UPT, URZ, UR5, URZ, UP0, !UPT ;  /* 0x00000005ff057290 */ /* 0x000fe400087fe4ff */
[----:B------:R-:W-:-:S04]  /*18f0*/  UISETP.GE.U32.AND UP0, UPT, UR4, UR13, UPT ;  /* 0x0000000d0400728c */ /* 0x000fc8000bf06070 */
[----:B------:R-:W-:-:S09]  /*1900*/  UISETP.GE.U32.AND.EX UP0, UPT, UR5, UR16, UPT, UP0 ;  /* 0x000000100500728c */ /* 0x000fd2000bf06100 */
[----:B------:R-:W-:Y:S05]  /*1910*/  BRA.U !UP0, `(.L_x_6316) ;  /* 0xffffffe908387547 */ /* 0x000fea000b83ffff */
[----:B------:R-:W-:Y:S05]  /*1920*/  EXIT ;  /* 0x000000000000794d */ /* 0x000fea0003800000 */
.L_x_6288:
[----:B------:R-:W0:Y:S02]  /*1930*/  S2R R19, SR_TID.X ;  /* 0x0000000000137919 */ /* 0x000e240000002100 */
[----:B0-----:R-:W-:-:S03]  /*1940*/  IMAD.WIDE.U32 R2, R19, 0x4, RZ ;  /* 0x0000000413027825 */ /* 0x001fc600078e00ff */
[----:B------:R-:W-:-:S04]  /*1950*/  ISETP.GE.U32.AND P0, PT, R2, UR17, PT ;  /* 0x0000001102007c0c */ /* 0x000fc8000bf06070 */
[----:B------:R-:W-:-:S13]  /*1960*/  ISETP.GE.AND.EX P0, PT, R3, UR10, PT, P0 ;  /* 0x0000000a03007c0c */ /* 0x000fda000bf06300 */
[----:B------:R-:W-:Y:S05]  /*1970*/  @P0 EXIT ;  /* 0x000000000000094d */ /* 0x000fea0003800000 */
[----:B------:R-:W-:Y:S01]  /*1980*/  IMAD.MOV.U32 R0, RZ, RZ, RZ ;  /* 0x000000ffff007224 */ /* 0x000fe200078e00ff */
[----:B------:R-:W0:Y:S06]  /*1990*/  LDCU UR4, c[0x0][0x360] ;  /* 0x00006c00ff0477ac */ /* 0x000e2c0008000800 */
.L_x_6341:
[C---:B------:R-:W-:Y:S01]  /*19a0*/  IMAD.SHL.U32 R2, R19.reuse, 0x20, RZ ;  /* 0x0000002013027824 */ /* 0x040fe200078e00ff */
[----:B------:R-:W-:Y:S01]  /*19b0*/  SHF.L.U64.HI R3, R19, 0x5, R0 ;  /* 0x0000000513037819 */ /* 0x000fe20000010200 */
[----:B------:R-:W1:Y:S03]  /*19c0*/  LDC.64 R16, c[0x0][0xfd0] ;  /* 0x0003f400ff107b82 */ /* 0x000e660000000a00 */
[----:B------:R-:W-:-:S04]  /*19d0*/  IADD3 R4, P0, PT, R2, UR8, RZ ;  /* 0x0000000802047c10 */ /* 0x000fc8000ff1e0ff */
[----:B------:R-:W-:-:S06]  /*19e0*/  IADD3.X R5, PT, PT, R3, UR9, RZ, P0, !PT ;  /* 0x0000000903057c10 */ /* 0x000fcc00087fe4ff */
[----:B------:R-:W1:Y:S01]  /*19f0*/  LDG.E.ENL2.256 R4, R20, desc[UR14][R4.64] ;  /* 0xfe00000e0414797e */ /* 0x000e620008121904 */
[----:B------:R-:W-:-:S04]  /*1a00*/  IADD3 R2, P0, PT, R2, UR6, RZ ;  /* 0x0000000602027c10 */ /* 0x000fc8000ff1e0ff */
[----:B------:R-:W-:-:S05]  /*1a10*/  IADD3.X R3, PT, PT, R3, UR7, RZ, P0, !PT ;  /* 0x0000000703037c10 */ /* 0x000fca00087fe4ff */
[----:B------:R-:W2:Y:S01]  /*1a20*/  LDG.E.ENL2.256 R8, R12, desc[UR14][R2.64] ;  /* 0xfe00000e020c797e */ /* 0x000ea20008121908 */
[----:B------:R-:W-:Y:S01]  /*1a30*/  BSSY.RECONVERGENT B0, `(.L_x_6317) ;  /* 0x0000036000007945 */ /* 0x000fe20003800200 */
[-C--:B-1----:R-:W-:Y:S02]  /*1a40*/  IMAD R18, R21, R16.reuse, RZ ;  /* 0x0000001015127224 */ /* 0x082fe400078e02ff */
[----:B------:R-:W-:-:S04]  /*1a50*/  IMAD.WIDE.U32 R24, R20, R16, RZ ;  /* 0x0000001014187225 */ /* 0x000fc800078e00ff */
[----:B------:R-:W-:-:S04]  /*1a60*/  IMAD R29, R20, R17, R18 ;  /* 0x00000011141d7224 */ /* 0x000fc800078e0212 */
[----:B------:R-:W-:Y:S02]  /*1a70*/  IMAD.IADD R29, R25, 0x1, R29 ;  /* 0x00000001191d7824 */ /* 0x000fe400078e021d */
[----:B--2---:R-:W-:Y:S02]  /*1a80*/  IMAD.MOV.U32 R18, RZ, RZ, R12 ;  /* 0x000000ffff127224 */ /* 0x004fe400078e000c */
[----:B------:R-:W-:Y:S01]  /*1a90*/  IMAD.MOV.U32 R31, RZ, RZ, R13 ;  /* 0x000000ffff1f7224 */ /* 0x000fe200078e000d */
        /* <DEDUP_REMOVED lines=10> */
.L_x_6321:
        /* <DEDUP_REMOVED lines=9> */
[C---:B------:R-:W-:Y:S01]  /*1bd0*/  ISETP.GT.U32.AND P0, PT, R24.reuse, 0x1, PT ;  /* 0x000000011800780c */ /* 0x040fe20003f04070 */
        /* <DEDUP_REMOVED lines=11> */
.L_x_6320:
[----:B0-----:R-:W-:Y:S05]  /*1c90*/  BSYNC.RECONVERGENT B1 ;  /* 0x0000000000017941 */ /* 0x001fea0003800200 */
.L_x_6319:
[----:B------:R-:W-:Y:S05]  /*1ca0*/  BRA `(.L_x_6322) ;  /* 0x0000000000387947 */ /* 0x000fea0003800000 */
.L_x_6318:
        /* <DEDUP_REMOVED lines=14> */
.L_x_6322:
[----:B0-----:R-:W-:Y:S05]  /*1d90*/  BSYNC.RECONVERGENT B0 ;  /* 0x0000000000007941 */ /* 0x001fea0003800200 */
.L_x_6317:
        /* <DEDUP_REMOVED lines=32> */
.L_x_6327:
        /* <DEDUP_REMOVED lines=20> */
.L_x_6326:
[----:B------:R-:W-:Y:S05]  /*20e0*/  BSYNC.RECONVERGENT B1 ;  /* 0x0000000000017941 */ /* 0x000fea0003800200 */
.L_x_6325:
[----:B------:R-:W-:Y:S05]  /*20f0*/  BRA `(.L_x_6328) ;  /* 0x00000000003c7947 */ /* 0x000fea0003800000 */
.L_x_6324:
        /* <DEDUP_REMOVED lines=15> */
.L_x_6328:
[----:B------:R-:W-:Y:S05]  /*21f0*/  BSYNC.RECONVERGENT B0 ;  /* 0x0000000000007941 */ /* 0x000fea0003800200 */
.L_x_6323:
        /* <DEDUP_REMOVED lines=32> */
.L_x_6333:
        /* <DEDUP_REMOVED lines=20> */
.L_x_6332:
[----:B------:R-:W-:Y:S05]  /*2540*/  BSYNC.RECONVERGENT B1 ;  /* 0x0000000000017941 */ /* 0x000fea0003800200 */
.L_x_6331:
[----:B------:R-:W-:Y:S05]  /*2550*/  BRA `(.L_x_6334) ;  /* 0x0000000000387947 */ /* 0x000fea0003800000 */
.L_x_6330:
        /* <DEDUP_REMOVED lines=14> */
.L_x_6334:
[----:B------:R-:W-:Y:S05]  /*2640*/  BSYNC.RECONVERGENT B0 ;  /* 0x0000000000007941 */ /* 0x000fea0003800200 */
.L_x_6329:
        /* <DEDUP_REMOVED lines=29> */
.L_x_6339:
        /* <DEDUP_REMOVED lines=20> */
.L_x_6338:
[----:B------:R-:W-:Y:S05]  /*2960*/  BSYNC.RECONVERGENT B1 ;  /* 0x0000000000017941 */ /* 0x000fea0003800200 */
.L_x_6337:
[----:B------:R-:W-:Y:S05]  /*2970*/  BRA `(.L_x_6340) ;  /* 0x0000000000387947 */ /* 0x000fea0003800000 */
.L_x_6336:
        /* <DEDUP_REMOVED lines=14> */
.L_x_6340:
[----:B------:R-:W-:Y:S05]  /*2a60*/  BSYNC.RECONVERGENT B0 ;  /* 0x0000000000007941 */ /* 0x000fea0003800200 */
.L_x_6335:
[----:B------:R-:W-:Y:S01]  /*2a70*/  IADD3 R19, P0, PT, R19, UR4, RZ ;  /* 0x0000000413137c10 */ /* 0x000fe2000ff1e0ff */
[----:B------:R1:W-:Y:S04]  /*2a80*/  STG.E.ENL2.256 desc[UR14][R2.64], R12, R4 ;  /* 0xf800000c0204797f */ /* 0x0003e8000f12180e */
[C---:B------:R-:W-:Y:S02]  /*2a90*/  IMAD.SHL.U32 R8, R19.reuse, 0x4, RZ ;  /* 0x0000000413087824 */ /* 0x040fe400078e00ff */
[----:B------:R-:W-:Y:S01]  /*2aa0*/  IMAD.X R0, RZ, RZ, R0, P0 ;  /* 0x000000ffff007224 */ /* 0x000fe200000e0600 */
[----:B------:R-:W-:Y:S02]  /*2ab0*/  LOP3.LUT P0, RZ, R19, 0xffffc000, RZ, 0xc0, !PT ;  /* 0xffffc00013ff7812 */ /* 0x000fe4000780c0ff */
[----:B------:R-:W-:-:S02]  /*2ac0*/  ISETP.LT.U32.AND P1, PT, R8, UR17, PT ;  /* 0x0000001108007c0c */ /* 0x000fc4000bf21070 */
[----:B------:R-:W-:Y:S02]  /*2ad0*/  SHF.L.U64.HI R8, R19, 0x2, R0 ;  /* 0x0000000213087819 */ /* 0x000fe40000010200 */
[----:B------:R-:W-:Y:S02]  /*2ae0*/  LOP3.LUT P0, RZ, R0, 0x3fffffff, RZ, 0xc0, P0 ;  /* 0x3fffffff00ff7812 */ /* 0x000fe4000000c0ff */
[----:B------:R-:W-:-:S13]  /*2af0*/  ISETP.LT.AND.EX P1, PT, R8, UR10, PT, P1 ;  /* 0x0000000a08007c0c */ /* 0x000fda000bf21310 */
[----:B-1----:R-:W-:Y:S05]  /*2b00*/  @!P0 BRA P1, `(.L_x_6341) ;  /* 0xffffffec00a48947 */ /* 0x002fea000083ffff */
[----:B------:R-:W-:Y:S05]  /*2b10*/  EXIT ;  /* 0x000000000000794d */ /* 0x000fea0003800000 */
.L_x_6342:
        /* <DEDUP_REMOVED lines=14> */
.L_x_7909:


//--------------------- .text._ZN2at6native55_GLOBAL__N__de093ff9_22_ForeachBinaryOpList_cu_a911ec4325multi_tensor_apply_kernelINS1_18TensorListMetadataILi2EEENS1_24BinaryOpListAlphaFunctorIiLi2ELi2ELi0EEEJNS1_13power_functorIiEEiEEEvT_T0_DpT1_ --------------------------
	.section	.text._ZN2at6native55_GLOBAL__N__de093ff9_22_ForeachBinaryOpList_cu_a911ec4325multi_tensor_apply_kernelINS1_18TensorListMetadataILi2EEENS1_24BinaryOpListAlphaFunctorIiLi2ELi2ELi0EEEJNS1_13power_functorIiEEiEEEvT_T0_DpT1_,"ax",@progbits
	.align	128
.text._ZN2at6native55_GLOBAL__N__de093ff9_22_ForeachBinaryOpList_cu_a911ec4325multi_tensor_apply_kernelINS1_18TensorListMetadataILi2EEENS1_24BinaryOpListAlphaFunctorIiLi2ELi2ELi0EEEJNS1_13power_functorIiEEiEEEvT_T0_DpT1_:
        .type           _ZN2at6native55_GLOBAL__N__de093ff9_22_ForeachBinaryOpList_cu_a911ec4325multi_tensor_apply_kernelINS1_18TensorListMetadataILi2EEENS1_24BinaryOpListAlphaFunctorIiLi2ELi2ELi0EEEJNS1_13power_functorIiEEiEEEvT_T0_DpT1_,@function
        .size           _ZN2at6native55_GLOBAL__N__de093ff9_22_ForeachBinaryOpList_cu_a911ec4325multi_tensor_apply_kernelINS1_18TensorListMetadataILi2EEENS1_24BinaryOpListAlphaFunctorIiLi2ELi2ELi0EEEJNS1_13power_functorIiEEiEEEvT_T0_DpT1_,(.L_x_7910 - _ZN2at6native55_GLOBAL__N__de093ff9_22_ForeachBinaryOpList_cu_a911ec4325multi_tensor_apply_kernelINS1_18TensorListMetadataILi2EEENS1_24BinaryOpListAlphaFunctorIiLi2ELi2ELi0EEEJNS1_13power_functorIiEEiEEEvT_T0_DpT1_)
        .other          _ZN2at6native55_GLOBAL__N__de093ff9_22_ForeachBinaryOpList_cu_a911ec4325multi_tensor_apply_kernelINS1_18TensorListMetadataILi2EEENS1_24BinaryOpListAlphaFunctorIiLi2ELi2ELi0EEEJNS1_13power_functorIiEEiEEEvT_T0_DpT1_,@"STO_CUDA_ENTRY STV_DEFAULT"
_ZN2at6native55_GLOBAL__N__de093ff9_22_ForeachBinaryOpList_cu_a911ec4325multi_tensor_apply_kernelINS1_18TensorListMetadataILi2EEENS1_24BinaryOpListAlphaFunctorIiLi2ELi2ELi0EEEJNS1_13power_functorIiEEiEEEvT_T0_DpT1_:
        /* <DEDUP_REMOVED lines=32> */
.L_x_6366:
[----:B0-----:R-:W-:Y:S01]  /*0200*/  IADD3 R24, P0, PT, R27, UR4, RZ ;  /* 0x000000041b187c10 */ /* 0x001fe2000ff1e0ff */
[----:B------:R-:W-:Y:S01]  /*0210*/  IMAD.MOV.U32 R21, RZ, RZ, RZ ;  /* 0x000000ffff157224 */ /* 0x000fe200078e00ff */
[----:B-1----:R-:W-:Y:S02]  /*0220*/  USHF.L.U32 UR10, UR11, 0x2, URZ ;  /* 0x000000020b0a7899 */ /* 0x002fe400080006ff */
[C---:B------:R-:W-:Y:S01]  /*0230*/  ISETP.GE.U32.AND P1, PT, R24.reuse, UR13, PT ;  /* 0x0000000d18007c0c */ /* 0x040fe2000bf26070 */
[----:B------:R-:W-:Y:S01]  /*0240*/  IMAD.X R23, RZ, RZ, UR5, P0 ;  /* 0x00000005ff177e24 */ /* 0x000fe200080e06ff */
[C---:B------:R-:W-:Y:S01]  /*0250*/  IADD3 R22, P2, PT, R24.reuse, UR11, RZ ;  /* 0x0000000b18167c10 */ /* 0x040fe2000ff5e0ff */
[----:B--2---:R-:W-:-:S03]  /*0260*/  IMAD.SHL.U32 R8, R24, 0x4, RZ ;  /* 0x0000000418087824 */ /* 0x004fc600078e00ff */
[----:B------:R-:W-:Y:S01]  /*0270*/  ISETP.GE.U32.AND.EX P1, PT, R23, UR16, PT, P1 ;  /* 0x0000001017007c0c */ /* 0x000fe2000bf26110 */
[--C-:B------:R-:W-:Y:S01]  /*0280*/  IMAD.X R19, RZ, RZ, R23.reuse, P2 ;  /* 0x000000ffff137224 */ /* 0x100fe200010e0617 */
[----:B------:R-:W-:Y:S02]  /*0290*/  IADD3 R2, P0, PT, R8, UR6, RZ ;  /* 0x0000000608027c10 */ /* 0x000fe4000ff1e0ff */
[----:B------:R-:W-:Y:S01]  /*02a0*/  SHF.L.U64.HI R0, R24, 0x2, R23 ;  /* 0x0000000218007819 */ /* 0x000fe20000010217 */
[----:B------:R-:W-:Y:S01]  /*02b0*/  IMAD.MOV.U32 R25, RZ, RZ, RZ ;  /* 0x000000ffff197224 */ /* 0x000fe200078e00ff */
[----:B------:R-:W-:Y:S02]  /*02c0*/  IADD3 R20, P4, PT, R22, UR11, RZ ;  /* 0x0000000b16147c10 */ /* 0x000fe4000ff9e0ff */
[----:B------:R-:W-:Y:S02]  /*02d0*/  IADD3.X R3, PT, PT, R0, UR7, RZ, P0, !PT ;  /* 0x0000000700037c10 */ /* 0x000fe400087fe4ff */
[----:B------:R-:W-:-:S03]  /*02e0*/  ISETP.GE.U32.AND P0, PT, R22, UR13, PT ;  /* 0x0000000d16007c0c */ /* 0x000fc6000bf06070 */
[----:B------:R-:W-:Y:S01]  /*02f0*/  @!P1 IADD3 R8, P2, PT, R8, UR8, RZ ;  /* 0x0000000808089c10 */ /* 0x000fe2000ff5e0ff */
[----:B------:R-:W5:Y:S01]  /*0300*/  @!P1 LDG.E R21, desc[UR14][R2.64] ;  /* 0x0000000e02159981 */ /* 0x000f62000c1e1900 */
[----:B------:R-:W-:Y:S01]  /*0310*/  USHF.R.U32.HI UR12, URZ, 0x1e, UR11 ;  /* 0x0000001eff0c7899 */ /* 0x000fe2000801160b */
[----:B------:R-:W-:Y:S01]  /*0320*/  IMAD.X R17, RZ, RZ, R19, P4 ;  /* 0x000000ffff117224 */ /* 0x000fe200020e0613 */
[----:B------:R-:W-:Y:S02]  /*0330*/  @!P1 IADD3.X R9, PT, PT, R0, UR9, RZ, P2, !PT ;  /* 0x0000000900099c10 */ /* 0x000fe400097fe4ff */
[----:B------:R-:W-:Y:S02]  /*0340*/  ISETP.GE.U32.AND.EX P0, PT, R19, UR16, PT, P0 ;  /* 0x0000001013007c0c */ /* 0x000fe4000bf06100 */
[C---:B------:R-:W-:Y:S01]  /*0350*/  ISETP.GE.U32.AND P2, PT, R20.reuse, UR13, PT ;  /* 0x0000000d14007c0c */ /* 0x040fe2000bf46070 */
[----:B------:R0:W2:Y:S01]  /*0360*/  @!P1 LDG.E R25, desc[UR14][R8.64] ;  /* 0x0000000e08199981 */ /* 0x0000a2000c1e1900 */
[----:B------:R-:W-:-:S02]  /*0370*/  IADD3 R18, P1, PT, R20, UR11, RZ ;  /* 0x0000000b14127c10 */ /* 0x000fc4000ff3e0ff */
[----:B------:R-:W-:Y:S02]  /*0380*/  IADD3 R4, P3, PT, R2, UR10, RZ ;  /* 0x0000000a02047c10 */ /* 0x000fe4000ff7e0ff */
[----:B------:R-:W-:Y:S01]  /*0390*/  ISETP.GE.U32.AND.EX P2, PT, R17, UR16, PT, P2 ;  /* 0x0000001011007c0c */ /* 0x000fe2000bf46120 */
[----:B------:R-:W-:Y:S01]  /*03a0*/  IMAD.X R15, RZ, RZ, R17, P1 ;  /* 0x000000ffff0f7224 */ /* 0x000fe200008e0611 */
[----:B------:R-:W-:Y:S02]  /*03b0*/  IADD3.X R5, PT, PT, R3, UR12, RZ, P3, !PT ;  /* 0x0000000c03057c10 */ /* 0x000fe40009ffe4ff */
[----:B------:R-:W-:-:S04]  /*03c0*/  ISETP.GE.U32.AND P3, PT, R18, UR13, PT ;  /* 0x0000000d12007c0c */ /* 0x000fc8000bf66070 */
[----:B------:R-:W-:Y:S02]  /*03d0*/  ISETP.GE.U32.AND.EX P1, PT, R15, UR16, PT, P3 ;  /* 0x000000100f007c0c */ /* 0x000fe4000bf26130 */
[----:B------:R-:W-:Y:S01]  /*03e0*/  IADD3 R6, P3, PT, R4, UR10, RZ ;  /* 0x0000000a04067c10 */ /* 0x000fe2000ff7e0ff */
[----:B------:R-:W-:Y:S01]  /*03f0*/  IMAD.MOV.U32 R16, RZ, RZ, RZ ;  /* 0x000000ffff107224 */ /* 0x000fe200078e00ff */
[C---:B------:R-:W-:Y:S01]  /*0400*/  @!P0 LEA R10, P4, R22.reuse, UR8, 0x2 ;  /* 0x00000008160a8c11 */ /* 0x040fe2000f8810ff */
[----:B------:R-:W-:Y:S01]  /*0410*/  IMAD.MOV.U32 R14, RZ, RZ, RZ ;  /* 0x000000ffff0e7224 */ /* 0x000fe200078e00ff */
[----:B------:R-:W-:Y:S01]  /*0420*/  IADD3.X R7, PT, PT, R5, UR12, RZ, P3, !PT ;  /* 0x0000000c05077c10 */ /* 0x000fe20009ffe4ff */
[----:B------:R-:W-:Y:S01]  /*0430*/  IMAD.MOV.U32 R26, RZ, RZ, RZ ;  /* 0x000000ffff1a7224 */ /* 0x000fe200078e00ff */
[----:B------:R-:W-:Y:S01]  /*0440*/  @!P0 LEA.HI.X R11, R22, UR9, R19, 0x2, P4 ;  /* 0x00000009160b8c11 */ /* 0x000fe2000a0f1413 */
[----:B------:R-:W5:Y:S01]  /*0450*/  @!P0 LDG.E R16, desc[UR14][R4.64] ;  /* 0x0000000e04108981 */ /* 0x000f62000c1e1900 */
[C---:B0-----:R-:W-:Y:S01]  /*0460*/  @!P2 LEA R8, P3, R20.reuse, UR8, 0x2 ;  /* 0x000000081408ac11 */ /* 0x041fe2000f8610ff */
[----:B------:R-:W-:Y:S01]  /*0470*/  IMAD.U32 R29, RZ, RZ, UR11 ;  /* 0x0000000bff1d7e24 */ /* 0x000fe2000f8e00ff */
[----:B------:R-:W2:Y:S01]  /*0480*/  LDCU UR10, c[0x0][0xfcc] ;  /* 0x0001f980ff0a77ac */ /* 0x000ea20008000800 */
[----:B------:R0:W5:Y:S01]  /*0490*/  @!P0 LDG.E R14, desc[UR14][R10.64] ;  /* 0x0000000e0a0e8981 */ /* 0x000162000c1e1900 */
[----:B------:R-:W-:-:S02]  /*04a0*/  @!P2 LEA.HI.X R9, R20, UR9, R17, 0x2, P3 ;  /* 0x000000091409ac11 */ /* 0x000fc400098f1411 */
[----:B------:R-:W-:-:S03]  /*04b0*/  @!P1 LEA R12, P0, R18, UR8, 0x2 ;  /* 0x00000008120c9c11 */ /* 0x000fc6000f8010ff */
[----:B------:R1:W5:Y:S01]  /*04c0*/  @!P2 LDG.E R26, desc[UR14][R8.64] ;  /* 0x0000000e081aa981 */ /* 0x000362000c1e1900 */
[----:B------:R-:W-:Y:S02]  /*04d0*/  @!P1 LEA.HI.X R13, R18, UR9, R15, 0x2, P0 ;  /* 0x00000009120d9c11 */ /* 0x000fe400080f140f */
[----:B0-----:R-:W-:Y:S01]  /*04e0*/  LEA R10, P0, R29, R6, 0x2 ;  /* 0x000000061d0a7211 */ /* 0x001fe200078010ff */
[----:B------:R-:W-:Y:S02]  /*04f0*/  IMAD.MOV.U32 R0, RZ, RZ, RZ ;  /* 0x000000ffff007224 */ /* 0x000fe400078e00ff */
[----:B-1----:R-:W-:-:S04]  /*0500*/  IMAD.U32 R9, RZ, RZ, UR11 ;  /* 0x0000000bff097e24 */ /* 0x002fc8000f8e00ff */
[----:B------:R0:W5:Y:S01]  /*0510*/  @!P2 LDG.E R0, desc[UR14][R6.64] ;  /* 0x0000000e0600a981 */ /* 0x000162000c1e1900 */
[----:B------:R-:W-:Y:S02]  /*0520*/  IMAD.MOV.U32 R28, RZ, RZ, RZ ;  /* 0x000000ffff1c7224 */ /* 0x000fe400078e00ff */
[----:B------:R-:W-:Y:S01]  /*0530*/  IMAD.MOV.U32 R29, RZ, RZ, RZ ;  /* 0x000000ffff1d7224 */ /* 0x000fe200078e00ff */
[----:B------:R-:W-:-:S03]  /*0540*/  LEA.HI.X R11, R9, R7, RZ, 0x2, P0 ;  /* 0x00000007090b7211 */ /* 0x000fc600000f14ff */
[----:B------:R0:W5:Y:S04]  /*0550*/  @!P1 LDG.E R28, desc[UR14][R12.64] ;  /* 0x0000000e0c1c9981 */ /* 0x000168000c1e1900 */
[----:B------:R0:W5:Y:S01]  /*0560*/  @!P1 LDG.E R29, desc[UR14][R10.64] ;  /* 0x0000000e0a1d9981 */ /* 0x000162000c1e1900 */
[----:B------:R-:W-:-:S04]  /*0570*/  ULEA UR4, UP0, UR11, UR4, 0x2 ;  /* 0x000000040b047291 */ /* 0x000fc8000f8010ff */
[----:B------:R-:W-:Y:S02]  /*0580*/  UIADD3.X UR5, UPT, UPT, URZ, UR5, URZ, UP0, !UPT ;  /* 0x00000005ff057290 */ /* 0x000fe400087fe4ff */
[----:B------:R-:W-:Y:S01]  /*0590*/  UISETP.GE.U32.AND UP0, UPT, UR4, UR13, UPT ;  /* 0x0000000d0400728c */ /* 0x000fe2000bf06070 */
[----:B------:R-:W-:Y:S03]  /*05a0*/  BSSY.RECONVERGENT B0, `(.L_x_6344) ;  /* 0x000001d000007945 */ /* 0x000fe60003800200 */
[----:B------:R-:W-:Y:S01]  /*05b0*/  UISETP.GE.U32.AND.EX UP0, UPT, UR5, UR16, UPT, UP0 ;  /* 0x000000100500728c */ /* 0x000fe2000bf06100 */
[----:B--2---:R-:W-:-:S05]  /*05c0*/  IMAD R25, R25, UR10, RZ ;  /* 0x0000000a19197c24 */ /* 0x004fca000f8e02ff */
[----:B------:R-:W-:-:S13]  /*05d0*/  ISETP.GE.AND P0, PT, R25, RZ, PT ;  /* 0x000000ff1900720c */ /* 0x000fda0003f06270 */
[----:B0-----:R-:W-:Y:S05]  /*05e0*/  @!P0 BRA `(.L_x_6345) ;  /* 0x00000000003c8947 */ /* 0x001fea0003800000 */
[----:B------:R-:W-:Y:S01]  /*05f0*/  ISETP.NE.AND P0, PT, R25, RZ, PT ;  /* 0x000000ff1900720c */ /* 0x000fe20003f05270 */
[----:B------:R-:W-:Y:S01]  /*0600*/  BSSY.RECONVERGENT B1, `(.L_x_6346) ;  /* 0x000000c000017945 */ /* 0x000fe20003800200 */
[----:B------:R-:W-:-:S11]  /*0610*/  IMAD.MOV.U32 R8, RZ, RZ, 0x1 ;  /* 0x00000001ff087424 */ /* 0x000fd600078e00ff */
[----:B------:R-:W-:Y:S05]  /*0620*/  @!P0 BRA `(.L_x_6347) ;  /* 0x0000000000248947 */ /* 0x000fea0003800000 */
[----:B------:R-:W-:-:S07]  /*0630*/  IMAD.MOV.U32 R8, RZ, RZ, 0x1 ;  /* 0x00000001ff087424 */ /* 0x000fce00078e00ff */
.L_x_6348:
        /* <DEDUP_REMOVED lines=8> */
.L_x_6347:
[----:B------:R-:W-:Y:S05]  /*06c0*/  BSYNC.RECONVERGENT B1 ;  /* 0x0000000000017941 */ /* 0x000fea0003800200 */
.L_x_6346:
[----:B------:R-:W-:Y:S05]  /*06d0*/  BRA `(.L_x_6349) ;  /* 0x0000000000247947 */ /* 0x000fea0003800000 */
.L_x_6345:
        /* <DEDUP_REMOVED lines=9> */
.L_x_6349:
[----:B------:R-:W-:Y:S05]  /*0770*/  BSYNC.RECONVERGENT B0 ;  /* 0x0000000000007941 */ /* 0x000fea0003800200 */
.L_x_6344:
        /* <DEDUP_REMOVED lines=8> */
[----:B------:R-:W-:Y:S01]  /*0800*/  ISETP.GE.U32.AND P1, PT, R14, 0x2, PT ;  /* 0x000000020e00780c */ /* 0x000fe20003f26070 */
[----:B------:R-:W-:Y:S01]  /*0810*/  IMAD R12, R16, R16, RZ ;  /* 0x00000010100c7224 */ /* 0x000fe200078e02ff */
[----:B------:R-:W-:-:S04]  /*0820*/  LOP3.LUT R9, R14, 0x1, RZ, 0xc0, !PT ;  /* 0x000000010e097812 */ /* 0x000fc800078ec0ff */
[----:B------:R-:W-:-:S04]  /*0830*/  ISETP.NE.U32.AND P0, PT, R9, 0x1, PT ;  /* 0x000000010900780c */ /* 0x000fc80003f05070 */
[----:B------:R-:W-:-:S03]  /*0840*/  SEL R9, R16, 0x1, !P0 ;  /* 0x0000000110097807 */ /* 0x000fc60004000000 */
[----:B------:R-:W-:Y:S06]  /*0850*/  @!P1 BRA `(.L_x_6353) ;  /* 0x00000000002c9947 */ /* 0x000fec0003800000 */
[----:B------:R-:W-:Y:S01]  /*0860*/  SHF.R.U32.HI R14, RZ, 0x1, R14 ;  /* 0x00000001ff0e7819 */ /* 0x000fe2000001160e */
[----:B------:R-:W-:-:S07]  /*0870*/  IMAD.MOV.U32 R13, RZ, RZ, R12 ;  /* 0x000000ffff0d7224 */ /* 0x000fce00078e000c */
.L_x_6354:
[----:B------:R-:W-:-:S04]  /*0880*/  LOP3.LUT R12, R14, 0x1, RZ, 0xc0, !PT ;  /* 0x000000010e0c7812 */ /* 0x000fc800078ec0ff */
[----:B------:R-:W-:-:S04]  /*0890*/  ISETP.NE.U32.AND P0, PT, R12, 0x1, PT ;  /* 0x000000010c00780c */ /* 0x000fc80003f05070 */
[C---:B------:R-:W-:Y:S01]  /*08a0*/  SEL R12, R13.reuse, 0x1, !P0 ;  /* 0x000000010d0c7807 */ /* 0x040fe20004000000 */
[----:B------:R-:W-:Y:S01]  /*08b0*/  IMAD R13, R13, R13, RZ ;  /* 0x0000000d0d0d7224 */ /* 0x000fe200078e02ff */
[----:B------:R-:W-:-:S03]  /*08c0*/  ISETP.GE.U32.AND P0, PT, R14, 0x2, PT ;  /* 0x000000020e00780c */ /* 0x000fc60003f06070 */
[----:B------:R-:W-:Y:S01]  /*08d0*/  IMAD R9, R12, R9, RZ ;  /* 0x000000090c097224 */ /* 0x000fe200078e02ff */
[----:B------:R-:W-:-:S05]  /*08e0*/  SHF.R.U32.HI R12, RZ, 0x1, R14 ;  /* 0x00000001ff0c7819 */ /* 0x000fca000001160e */
[----:B------:R-:W-:-:S04]  /*08f0*/  IMAD.MOV.U32 R14, RZ, RZ, R12 ;  /* 0x000000ffff0e7224 */ /* 0x000fc800078e000c */
[----:B------:R-:W-:Y:S05]  /*0900*/  @P0 BRA `(.L_x_6354) ;  /* 0xfffffffc00dc0947 */ /* 0x000fea000383ffff */
.L_x_6353:
[----:B------:R-:W-:Y:S05]  /*0910*/  BSYNC.RECONVERGENT B1 ;  /* 0x0000000000017941 */ /* 0x000fea0003800200 */
.L_x_6352:
[----:B------:R-:W-:Y:S05]  /*0920*/  BRA `(.L_x_6355) ;  /* 0x0000000000247947 */ /* 0x000fea0003800000 */
.L_x_6351:
        /* <DEDUP_REMOVED lines=9> */
.L_x_6355:
[----:B------:R-:W-:Y:S05]  /*09c0*/  BSYNC.RECONVERGENT B0 ;  /* 0x0000000000007941 */ /* 0x000fea0003800200 */
.L_x_6350:
[----:B------:R-:W-:Y:S01]  /*09d0*/  IMAD R26, R26, UR10, RZ ;  /* 0x0000000a1a1a7c24 */ /* 0x000fe2000f8e02ff */
[----:B------:R-:W-:Y:S04]  /*09e0*/  BSSY.RECONVERGENT B0, `(.L_x_6356) ;  /* 0x0000022000007945 */ /* 0x000fe80003800200 */
[----:B------:R-:W-:-:S13]  /*09f0*/  ISETP.GE.AND P0, PT, R26, RZ, PT ;  /* 0x000000ff1a00720c */ /* 0x000fda0003f06270 */
[----:B------:R-:W-:Y:S05]  /*0a00*/  @!P0 BRA `(.L_x_6357) ;  /* 0x0000000000588947 */ /* 0x000fea0003800000 */
[----:B------:R-:W-:Y:S01]  /*0a10*/  ISETP.NE.AND P0, PT, R26, RZ, PT ;  /* 0x000000ff1a00720c */ /* 0x000fe20003f05270 */
[----:B------:R-:W-:-:S12]  /*0a20*/  IMAD.MOV.U32 R12, RZ, RZ, 0x1 ;  /* 0x00000001ff0c7424 */ /* 0x000fd800078e00ff */
[----:B------:R-:W-:Y:S05]  /*0a30*/  @!P0 BRA `(.L_x_6358) ;  /* 0x0000000000708947 */ /* 0x000fea0003800000 */
[----:B------:R-:W-:Y:S01]  /*0a40*/  ISETP.GE.U32.AND P1, PT, R26, 0x2, PT ;  /* 0x000000021a00780c */ /* 0x000fe20003f26070 */
[----:B------:R-:W-:Y:S01]  /*0a50*/  IMAD R13, R0, R0, RZ ;  /* 0x00000000000d7224 */ /* 0x000fe200078e02ff */
[----:B------:R-:W-:-:S04]  /*0a60*/  LOP3.LUT R12, R26, 0x1, RZ, 0xc0, !PT ;  /* 0x000000011a0c7812 */ /* 0x000fc800078ec0ff */
[----:B------:R-:W-:-:S04]  /*0a70*/  ISETP.NE.U32.AND P0, PT, R12, 0x1, PT ;  /* 0x000000010c00780c */ /* 0x000fc80003f05070 */
[----:B------:R-:W-:-:S03]  /*0a80*/  SEL R12, R0, 0x1, !P0 ;  /* 0x00000001000c7807 */ /* 0x000fc60004000000 */
[----:B------:R-:W-:Y:S06]  /*0a90*/  @!P1 BRA `(.L_x_6358) ;  /* 0x0000000000589947 */ /* 0x000fec0003800000 */
[----:B------:R-:W-:Y:S01]  /*0aa0*/  BSSY.RECONVERGENT B1, `(.L_x_6359) ;  /* 0x000000b000017945 */ /* 0x000fe20003800200 */
[----:B------:R-:W-:Y:S01]  /*0ab0*/  SHF.R.U32.HI R0, RZ, 0x1, R26 ;  /* 0x00000001ff007819 */ /* 0x000fe2000001161a */
[----:B------:R-:W-:-:S07]  /*0ac0*/  IMAD.MOV.U32 R14, RZ, RZ, R13 ;  /* 0x000000ffff0e7224 */ /* 0x000fce00078e000d */
.L_x_6360:
        /* <DEDUP_REMOVED lines=8> */
[----:B------:R-:W-:Y:S05]  /*0b50*/  BSYNC.RECONVERGENT B1 ;  /* 0x0000000000017941 */ /* 0x000fea0003800200 */
.L_x_6359:
[----:B------:R-:W-:Y:S05]  /*0b60*/  BRA `(.L_x_6358) ;  /* 0x0000000000247947 */ /* 0x000fea0003800000 */
.L_x_6357:
        /* <DEDUP_REMOVED lines=9> */
.L_x_6358:
[----:B------:R-:W-:Y:S05]  /*0c00*/  BSYNC.RECONVERGENT B0 ;  /* 0x0000000000007941 */ /* 0x000fea0003800200 */
.L_x_6356:
        /* <DEDUP_REMOVED lines=16> */
.L_x_6365:
        /* <DEDUP_REMOVED lines=9> */
.L_x_6364:
[----:B------:R-:W-:Y:S05]  /*0da0*/  BRA `(.L_x_6363) ;  /* 0x0000000000247947 */ /* 0x000fea0003800000 */
.L_x_6362:
        /* <DEDUP_REMOVED lines=9> */
.L_x_6363:
[----:B------:R-:W-:Y:S05]  /*0e40*/  BSYNC.RECONVERGENT B0 ;  /* 0x0000000000007941 */ /* 0x000fea0003800200 */
.L_x_6361:
        /* <DEDUP_REMOVED lines=8> */
[----:B------:R2:W-:Y:S04]  /*0ed0*/  @!P1 STG.E desc[UR14][R2.64], R8 ;  /* 0x0000000802009986 */ /* 0x0005e8000c10190e */
[----:B------:R2:W-:Y:S04]  /*0ee0*/  @!P3 STG.E desc[UR14][R4.64], R9 ;  /* 0x000000090400b986 */ /* 0x0005e8000c10190e */
[----:B------:R2:W-:Y:S04]  /*0ef0*/  @!P0 STG.E desc[UR14][R6.64], R12 ;  /* 0x0000000c06008986 */ /* 0x0005e8000c10190e */
[----:B------:R2:W-:Y:S01]  /*0f00*/  @!P2 STG.E desc[UR14][R10.64], R13 ;  /* 0x0000000d0a00a986 */ /* 0x0005e2000c10190e */
[----:B------:R-:W-:Y:S05]  /*0f10*/  BRA.U !UP0, `(.L_x_6366) ;  /* 0xfffffff108b87547 */ /* 0x000fea000b83ffff */
[----:B------:R-:W-:Y:S05]  /*0f20*/  EXIT ;  /* 0x000000000000794d */ /* 0x000fea0003800000 */
.L_x_6343:
[----:B------:R-:W0:Y:S02]  /*0f30*/  S2R R0, SR_TID.X ;  /* 0x0000000000007919 */ /* 0x000e240000002100 */
[----:B0-----:R-:W-:-:S03]  /*0f40*/  IMAD.WIDE.U32 R2, R0, 0x4, RZ ;  /* 0x0000000400027825 */ /* 0x001fc600078e00ff */
[----:B------:R-:W-:-:S04]  /*0f50*/  ISETP.GE.U32.AND P0, PT, R2, UR17, PT ;  /* 0x0000001102007c0c */ /* 0x000fc8000bf06070 */
[----:B------:R-:W-:-:S13]  /*0f60*/  ISETP.GE.AND.EX P0, PT, R3, UR10, PT, P0 ;  /* 0x0000000a03007c0c */ /* 0x000fda000bf06300 */
[----:B------:R-:W-:Y:S05]  /*0f70*/  @P0 EXIT ;  /* 0x000000000000094d */ /* 0x000fea0003800000 */
[----:B------:R-:W-:Y:S01]  /*0f80*/  IMAD.MOV.U32 R13, RZ, RZ, RZ ;  /* 0x000000ffff0d7224 */ /* 0x000fe200078e00ff */
[----:B------:R-:W0:Y:S06]  /*0f90*/  LDCU UR4, c[0x0][0x360] ;  /* 0x00006c00ff0477ac */ /* 0x000e2c0008000800 */
.L_x_6391:
[C---:B------:R-:W-:Y:S01]  /*0fa0*/  IMAD.SHL.U32 R2, R0.reuse, 0x10, RZ ;  /* 0x0000001000027824 */ /* 0x040fe200078e00ff */
[----:B------:R-:W-:Y:S01]  /*0fb0*/  SHF.L.U64.HI R3, R0, 0x4, R13 ;  /* 0x0000000400037819 */ /* 0x000fe2000001020d */
[----:B------:R-:W1:Y:S03]  /*0fc0*/  LDC R12, c[0x0][0xfcc] ;  /* 0x0003f300ff0c7b82 */ /* 0x000e660000000800 */
[----:B------:R-:W-:-:S04]  /*0fd0*/  IADD3 R8, P0, PT, R2, UR8, RZ ;  /* 0x0000000802087c10 */ /* 0x000fc8000ff1e0ff */
[----:B------:R-:W-:-:S06]  /*0fe0*/  IADD3.X R9, PT, PT, R3, UR9, RZ, P0, !PT ;  /* 0x0000000903097c10 */ /* 0x000fcc00087fe4ff */
[----:B------:R-:W1:Y:S01]  /*0ff0*/  LDG.E.128 R8, desc[UR14][R8.64] ;  /* 0x0000000e08087981 */ /* 0x000e62000c1e1d00 */
[----:B------:R-:W-:-:S04]  /*1000*/  IADD3 R2, P0, PT, R2, UR6, RZ ;  /* 0x0000000602027c10 */ /* 0x000fc8000ff1e0ff */
[----:B------:R-:W-:-:S05]  /*1010*/  IADD3.X R3, PT, PT, R3, UR7, RZ, P0, !PT ;  /* 0x0000000703037c10 */ /* 0x000fca00087fe4ff */
[----:B------:R2:W5:Y:S01]  /*1020*/  LDG.E.128 R4, desc[UR14][R2.64] ;  /* 0x0000000e02047981 */ /* 0x000562000c1e1d00 */
[----:B------:R-:W-:Y:S01]  /*1030*/  BSSY.RECONVERGENT B0, `(.L_x_6367) ;  /* 0x000001c000007945 */ /* 0x000fe20003800200 */
[----:B-1----:R-:W-:-:S05]  /*1040*/  IMAD R14, R8, R12, RZ ;  /* 0x0000000c080e7224 */ /* 0x002fca00078e02ff */
[----:B------:R-:W-:-:S13]  /*1050*/  ISETP.GE.AND P0, PT, R14, RZ, PT ;  /* 0x000000ff0e00720c */ /* 0x000fda0003f06270 */
[----:B--2---:R-:W-:Y:S05]  /*1060*/  @!P0 BRA `(.L_x_6368) ;  /* 0x00000000003c8947 */ /* 0x004fea0003800000 */
[----:B------:R-:W-:Y:S01]  /*1070*/  ISETP.NE.AND P0, PT, R14, RZ, PT ;  /* 0x000000ff0e00720c */ /* 0x000fe20003f05270 */
[----:B------:R-:W-:Y:S01]  /*1080*/  BSSY.RECONVERGENT B1, `(.L_x_6369) ;  /* 0x000000c000017945 */ /* 0x000fe20003800200 */
[----:B------:R-:W-:-:S11]  /*1090*/  IMAD.MOV.U32 R8, RZ, RZ, 0x1 ;  /* 0x00000001ff087424 */ /* 0x000fd600078e00ff */
[----:B------:R-:W-:Y:S05]  /*10a0*/  @!P0 BRA `(.L_x_6370) ;  /* 0x0000000000248947 */ /* 0x000fea0003800000 */
[----:B------:R-:W-:-:S07]  /*10b0*/  IMAD.MOV.U32 R8, RZ, RZ, 0x1 ;  /* 0x00000001ff087424 */ /* 0x000fce00078e00ff */
.L_x_6371:
        /* <DEDUP_REMOVED lines=8> */
.L_x_6370:
[----:B0-----:R-:W-:Y:S05]  /*1140*/  BSYNC.RECONVERGENT B1 ;  /* 0x0000000000017941 */ /* 0x001fea0003800200 */
.L_x_6369:
[----:B------:R-:W-:Y:S05]  /*1150*/  BRA `(.L_x_6372) ;  /* 0x0000000000247947 */ /* 0x000fea0003800000 */
.L_x_6368:
        /* <DEDUP_REMOVED lines=9> */
.L_x_6372:
[----:B0-----:R-:W-:Y:S05]  /*11f0*/  BSYNC.RECONVERGENT B0 ;  /* 0x0000000000007941 */ /* 0x001fea0003800200 */
.L_x_6367:
        /* <DEDUP_REMOVED lines=16> */
.L_x_6377:
        /* <DEDUP_REMOVED lines=8> */
.L_x_6376:
[----:B------:R-:W-:Y:S05]  /*1380*/  BSYNC.RECONVERGENT B1 ;  /* 0x0000000000017941 */ /* 0x000fea0003800200 */
.L_x_6375:
[----:B------:R-:W-:Y:S05]  /*1390*/  BRA `(.L_x_6378) ;  /* 0x0000000000247947 */ /* 0x000fea0003800000 */
.L_x_6374:
        /* <DEDUP_REMOVED lines=9> */
.L_x_6378:
[----:B------:R-:W-:Y:S05]  /*1430*/  BSYNC.RECONVERGENT B0 ;  /* 0x0000000000007941 */ /* 0x000fea0003800200 */
.L_x_6373:
        /* <DEDUP_REMOVED lines=16> */
.L_x_6383:
        /* <DEDUP_REMOVED lines=9> */
.L_x_6382:
[----:B------:R-:W-:Y:S05]  /*15d0*/  BSYNC.RECONVERGENT B1 ;  /* 0x0000000000017941 */ /* 0x000fea0003800200 */
.L_x_6381:
[----:B------:R-:W-:Y:S05]  /*15e0*/  BRA `(.L_x_6384) ;  /* 0x0000000000247947 */ /* 0x000fea0003800000 */
.L_x_6380:
        /* <DEDUP_REMOVED lines=9> */
.L_x_6384:
[----:B------:R-:W-:Y:S05]  /*1680*/  BSYNC.RECONVERGENT B0 ;  /* 0x0000000000007941 */ /* 0x000fea0003800200 */
.L_x_6379:
        /* <DEDUP_REMOVED lines=16> */
.L_x_6389:
        /* <DEDUP_REMOVED lines=8> */
.L_x_6388:
[----:B------:R-:W-:Y:S05]  /*1810*/  BSYNC.RECONVERGENT B1 ;  /* 0x0000000000017941 */ /* 0x000fea0003800200 */
.L_x_6387:
[----:B------:R-:W-:Y:S05]  /*1820*/  BRA `(.L_x_6390) ;  /* 0x0000000000247947 */ /* 0x000fea0003800000 */
.L_x_6386:
        /* <DEDUP_REMOVED lines=9> */
.L_x_6390:
[----:B------:R-:W-:Y:S05]  /*18c0*/  BSYNC.RECONVERGENT B0 ;  /* 0x0000000000007941 */ /* 0x000fea0003800200 */
.L_x_6385:
[----:B------:R-:W-:Y:S01]  /*18d0*/  IADD3 R0, P0, PT, R0, UR4, RZ ;  /* 0x0000000400007c10 */ /* 0x000fe2000ff1e0ff */
[----:B------:R1:W-:Y:S04]  /*18e0*/  STG.E.128 desc[UR14][R2.64], R8 ;  /* 0x0000000802007986 */ /* 0x0003e8000c101d0e */
        /* <DEDUP_REMOVED lines=9> */
.L_x_6392:
        /* <DEDUP_REMOVED lines=16> */
.L_x_7910:


//--------------------- .text._ZN2at6native55_GLOBAL__N__de093ff9_22_ForeachBinaryOpList_cu_a911ec4325multi_tensor_apply_kernelINS1_18TensorListMetadataILi2EEENS1_24BinaryOpListAlphaFunctorIaLi2ELi2ELi0EEEJNS1_13power_functorIaEEaEEEvT_T0_DpT1_ --------------------------
	.section	.text._ZN2at6native55_GLOBAL__N__de093ff9_22_ForeachBinaryOpList_cu_a911ec4325multi_tensor_apply_kernelINS1_18TensorListMetadataILi2EEENS1_24BinaryOpListAlphaFunctorIaLi2ELi2ELi0EEEJNS1_13power_functorIaEEaEEEvT_T0_DpT1_,"ax",@progbits
	.align	128
.text._ZN2at6native55_GLOBAL__N__de093ff9_22_ForeachBinaryOpList_cu_a911ec4325multi_tensor_apply_kernelINS1_18TensorListMetadataILi2EEENS1_24BinaryOpListAlphaFunctorIaLi2ELi2ELi0EEEJNS1_13power_functorIaEEaEEEvT_T0_DpT1_:
        .type           _ZN2at6native55_GLOBAL__N__de093ff9_22_ForeachBinaryOpList_cu_a911ec4325multi_tensor_apply_kernelINS1_18TensorListMetadataILi2EEENS1_24BinaryOpListAlphaFunctorIaLi2ELi2ELi0EEEJNS1_13power_functorIaEEaEEEvT_T0_DpT1_,@function
        .size           _ZN2at6native55_GLOBAL__N__de093ff9_22_ForeachBinaryOpList_cu_a911ec4325multi_tensor_apply_kernelINS1_18TensorListMetadataILi2EEENS1_24BinaryOpListAlphaFunctorIaLi2ELi2ELi0EEEJNS1_13power_functorIaEEaEEEvT_T0_DpT1_,(.L_x_7911 - _ZN2at6native55_GLOBAL__N__de093ff9_22_ForeachBinaryOpList_cu_a911ec4325multi_tensor_apply_kernelINS1_18TensorListMetadataILi2EEENS1_24BinaryOpListAlphaFunctorIaLi2ELi2ELi0EEEJNS1_13power_functorIaEEaEEEvT_T0_DpT1_)
        .other          _ZN2at6native55_GLOBAL__N__de093ff9_22_ForeachBinaryOpList_cu_a911ec4325multi_tensor_apply_kernelINS1_18TensorListMetadataILi2EEENS1_24BinaryOpListAlphaFunctorIaLi2ELi2ELi0EEEJNS1_13power_functorIaEEaEEEvT_T0_DpT1_,@"STO_CUDA_ENTRY STV_DEFAULT"
_ZN2at6native55_GLOBAL__N__de093ff9_22_ForeachBinaryOpList_cu_a911ec4325multi_tensor_apply_kernelINS1_18TensorListMetadataILi2EEENS1_24BinaryOpListAlphaFunctorIaLi2ELi2ELi0EEEJNS1_13power_functorIaEEaEEEvT_T0_DpT1_:
        /* <DEDUP_REMOVED lines=32> */
.L_x_6416:
[----:B0-----:R-:W-:Y:S02]  /*0200*/  IADD3 R28, P0, PT, R29, UR4, RZ ;  /* 0x000000041d1c7c10 */ /* 0x001fe4000ff1e0ff */
[----:B------:R-:W-:Y:S02]  /*0210*/  PRMT R22, RZ, 0x7610, R22 ;  /* 0x00007610ff167816 */ /* 0x000fe40000000016 */
[C---:B------:R-:W-:Y:S01]  /*0220*/  ISETP.GE.U32.AND P1, PT, R28.reuse, UR9, PT ;  /* 0x000000091c007c0c */ /* 0x040fe2000bf26070 */
[----:B------:R-:W-:Y:S01]  /*0230*/  IMAD.X R27, RZ, RZ, UR5, P0 ;  /* 0x00000005ff1b7e24 */ /* 0x000fe200080e06ff */
[C---:B-1----:R-:W-:Y:S02]  /*0240*/  IADD3 R26, P2, PT, R28.reuse, UR7, RZ ;  /* 0x000000071c1a7c10 */ /* 0x042fe4000ff5e0ff */
[----:B--2---:R-:W-:Y:S02]  /*0250*/  IADD3 R2, P0, PT, R28, UR16, RZ ;  /* 0x000000101c027c10 */ /* 0x004fe4000ff1e0ff */
[----:B------:R-:W-:Y:S01]  /*0260*/  ISETP.GE.U32.AND.EX P1, PT, R27, UR11, PT, P1 ;  /* 0x0000000b1b007c0c */ /* 0x000fe2000bf26110 */
[----:B------:R-:W-:Y:S01]  /*0270*/  IMAD.X R25, RZ, RZ, R27, P2 ;  /* 0x000000ffff197224 */ /* 0x000fe200010e061b */
[----:B------:R-:W-:-:S02]  /*0280*/  PRMT R23, RZ, 0x7610, R23 ;  /* 0x00007610ff177816 */ /* 0x000fc40000000017 */
[----:B------:R-:W-:Y:S02]  /*0290*/  IADD3.X R3, PT, PT, R27, UR8, RZ, P0, !PT ;  /* 0x000000081b037c10 */ /* 0x000fe400087fe4ff */
[----:B------:R-:W-:-:S07]  /*02a0*/  ISETP.GE.U32.AND P0, PT, R26, UR9, PT ;  /* 0x000000091a007c0c */ /* 0x000fce000bf06070 */
[----:B------:R-:W-:Y:S01]  /*02b0*/  @!P1 IADD3 R8, P2, PT, R28, UR15, RZ ;  /* 0x0000000f1c089c10 */ /* 0x000fe2000ff5e0ff */
[----:B------:R-:W5:Y:S01]  /*02c0*/  @!P1 LDG.E.U8 R22, desc[UR12][R2.64] ;  /* 0x0000000c02169981 */ /* 0x000f62000c1e1100 */
[----:B------:R-:W-:Y:S02]  /*02d0*/  IADD3 R21, P3, PT, R26, UR7, RZ ;  /* 0x000000071a157c10 */ /* 0x000fe4000ff7e0ff */
[----:B------:R-:W-:Y:S02]  /*02e0*/  @!P1 IADD3.X R9, PT, PT, R27, UR10, RZ, P2, !PT ;  /* 0x0000000a1b099c10 */ /* 0x000fe400097fe4ff */
[----:B------:R-:W-:Y:S01]  /*02f0*/  ISETP.GE.U32.AND.EX P0, PT, R25, UR11, PT, P0 ;  /* 0x0000000b19007c0c */ /* 0x000fe2000bf06100 */
[----:B------:R-:W-:Y:S01]  /*0300*/  IMAD.X R20, RZ, RZ, R25, P3 ;  /* 0x000000ffff147224 */ /* 0x000fe200018e0619 */
[----:B------:R-:W-:Y:S01]  /*0310*/  IADD3 R4, P4, PT, R2, UR7, RZ ;  /* 0x0000000702047c10 */ /* 0x000fe2000ff9e0ff */
[----:B------:R-:W2:Y:S01]  /*0320*/  @!P1 LDG.E.U8 R23, desc[UR12][R8.64] ;  /* 0x0000000c08179981 */ /* 0x000ea2000c1e1100 */
[----:B------:R-:W-:-:S02]  /*0330*/  IADD3 R19, P1, PT, R21, UR7, RZ ;  /* 0x0000000715137c10 */ /* 0x000fc4000ff3e0ff */
[----:B------:R-:W-:Y:S02]  /*0340*/  PRMT R18, RZ, 0x7610, R18 ;  /* 0x00007610ff127816 */ /* 0x000fe40000000012 */
[----:B------:R-:W-:Y:S01]  /*0350*/  ISETP.GE.U32.AND P3, PT, R19, UR9, PT ;  /* 0x0000000913007c0c */ /* 0x000fe2000bf66070 */
[----:B------:R-:W-:Y:S01]  /*0360*/  IMAD.X R17, RZ, RZ, R20, P1 ;  /* 0x000000ffff117224 */ /* 0x000fe200008e0614 */
[----:B------:R-:W-:Y:S01]  /*0370*/  PRMT R16, RZ, 0x7610, R16 ;  /* 0x00007610ff107816 */ /* 0x000fe20000000010 */
[----:B------:R-:W-:Y:S01]  /*0380*/  IMAD.X R5, RZ, RZ, R3, P4 ;  /* 0x000000ffff057224 */ /* 0x000fe200020e0603 */
[----:B------:R-:W-:Y:S02]  /*0390*/  ISETP.GE.U32.AND P2, PT, R21, UR9, PT ;  /* 0x0000000915007c0c */ /* 0x000fe4000bf46070 */
[----:B------:R-:W-:Y:S02]  /*03a0*/  ISETP.GE.U32.AND.EX P1, PT, R17, UR11, PT, P3 ;  /* 0x0000000b11007c0c */ /* 0x000fe4000bf26130 */
[----:B------:R-:W-:Y:S01]  /*03b0*/  @!P0 IADD3 R14, P4, PT, R26, UR15, RZ ;  /* 0x0000000f1a0e8c10 */ /* 0x000fe2000ff9e0ff */
[----:B------:R-:W5:Y:S03]  /*03c0*/  @!P0 LDG.E.U8 R18, desc[UR12][R4.64] ;  /* 0x0000000c04128981 */ /* 0x000f66000c1e1100 */
[----:B------:R-:W-:-:S02]  /*03d0*/  @!P0 IADD3.X R15, PT, PT, R25, UR10, RZ, P4, !PT ;  /* 0x0000000a190f8c10 */ /* 0x000fc4000a7fe4ff */
[----:B------:R-:W-:-:S03]  /*03e0*/  IADD3 R6, P3, PT, R4, UR7, RZ ;  /* 0x0000000704067c10 */ /* 0x000fc6000ff7e0ff */
[----:B------:R0:W5:Y:S02]  /*03f0*/  @!P0 LDG.E.U8 R16, desc[UR12][R14.64] ;  /* 0x0000000c0e108981 */ /* 0x000164000c1e1100 */
[----:B------:R-:W-:Y:S02]  /*0400*/  @!P1 IADD3 R10, P0, PT, R19, UR15, RZ ;  /* 0x0000000f130a9c10 */ /* 0x000fe4000ff1e0ff */
[----:B------:R-:W-:Y:S02]  /*0410*/  ISETP.GE.U32.AND.EX P2, PT, R20, UR11, PT, P2 ;  /* 0x0000000b14007c0c */ /* 0x000fe4000bf46120 */
[----:B------:R-:W-:Y:S01]  /*0420*/  @!P1 IADD3.X R11, PT, PT, R17, UR10, RZ, P0, !PT ;  /* 0x0000000a110b9c10 */ /* 0x000fe200087fe4ff */
[----:B------:R-:W-:Y:S01]  /*0430*/  IMAD.X R7, RZ, RZ, R5, P3 ;  /* 0x000000ffff077224 */ /* 0x000fe200018e0605 */
[----:B------:R-:W-:Y:S02]  /*0440*/  IADD3 R12, P0, PT, R6, UR7, RZ ;  /* 0x00000007060c7c10 */ /* 0x000fe4000ff1e0ff */
[----:B------:R-:W-:-:S02]  /*0450*/  PRMT R0, RZ, 0x7610, R0 ;  /* 0x00007610ff007816 */ /* 0x000fc40000000000 */
[----:B0-----:R-:W-:Y:S01]  /*0460*/  PRMT R14, RZ, 0x7610, R14 ;  /* 0x00007610ff0e7816 */ /* 0x001fe2000000000e */
[----:B------:R-:W-:-:S04]  /*0470*/  IMAD.X R13, RZ, RZ, R7, P0 ;  /* 0x000000ffff0d7224 */ /* 0x000fc800000e0607 */
[----:B------:R-:W5:Y:S04]  /*0480*/  @!P2 LDG.E.U8 R0, desc[UR12][R6.64] ;  /* 0x0000000c0600a981 */ /* 0x000f68000c1e1100 */
[----:B------:R-:W5:Y:S01]  /*0490*/  @!P1 LDG.E.U8 R14, desc[UR12][R12.64] ;  /* 0x0000000c0c0e9981 */ /* 0x000f62000c1e1100 */
[----:B------:R-:W0:Y:S01]  /*04a0*/  LDCU.S8 UR6, c[0x0][0xfca] ;  /* 0x0001f940ff0677ac */ /* 0x000e220008000200 */
[----:B------:R-:W-:Y:S02]  /*04b0*/  @!P2 IADD3 R8, P3, PT, R21, UR15, RZ ;  /* 0x0000000f1508ac10 */ /* 0x000fe4000ff7e0ff */
[----:B------:R-:W-:Y:S02]  /*04c0*/  PRMT R24, RZ, 0x7610, R24 ;  /* 0x00007610ff187816 */ /* 0x000fe40000000018 */
[----:B------:R-:W-:-:S05]  /*04d0*/  @!P2 IADD3.X R9, PT, PT, R20, UR10, RZ, P3, !PT ;  /* 0x0000000a1409ac10 */ /* 0x000fca0009ffe4ff */
[----:B------:R1:W5:Y:S01]  /*04e0*/  @!P2 LDG.E.U8 R24, desc[UR12][R8.64] ;  /* 0x0000000c0818a981 */ /* 0x000362000c1e1100 */
[----:B------:R-:W-:-:S04]  /*04f0*/  ULEA UR4, UP0, UR7, UR4, 0x2 ;  /* 0x0000000407047291 */ /* 0x000fc8000f8010ff */
[----:B------:R-:W-:Y:S01]  /*0500*/  UIADD3.X UR5, UPT, UPT, URZ, UR5, URZ, UP0, !UPT ;  /* 0x00000005ff057290 */ /* 0x000fe200087fe4ff */
[----:B-1----:R-:W-:Y:S01]  /*0510*/  PRMT R8, RZ, 0x7610, R8 ;  /* 0x00007610ff087816 */ /* 0x002fe20000000008 */
[----:B------:R-:W-:Y:S01]  /*0520*/  UISETP.GE.U32.AND UP0, UPT, UR4, UR9, UPT ;  /* 0x000000090400728c */ /* 0x000fe2000bf06070 */
[----:B------:R-:W-:Y:S04]  /*0530*/  BSSY.RECONVERGENT B0, `(.L_x_6394) ;  /* 0x0000031000007945 */ /* 0x000fe80003800200 */
[----:B------:R1:W5:Y:S01]  /*0540*/  @!P1 LDG.E.U8 R8, desc[UR12][R10.64] ;  /* 0x0000000c0a089981 */ /* 0x000362000c1e1100 */
[----:B------:R-:W-:Y:S01]  /*0550*/  UISETP.GE.U32.AND.EX UP0, UPT, UR5, UR11, UPT, UP0 ;  /* 0x0000000b0500728c */ /* 0x000fe2000bf06100 */
[----:B-1----:R-:W-:Y:S01]  /*0560*/  IMAD.MOV.U32 R10, RZ, RZ, 0x1 ;  /* 0x00000001ff0a7424 */ /* 0x002fe200078e00ff */
[----:B--2---:R-:W-:-:S05]  /*0570*/  PRMT R15, R23, 0x9910, RZ ;  /* 0x00009910170f7816 */ /* 0x004fca00000000ff */
[----:B0-----:R-:W-:-:S05]  /*0580*/  IMAD R15, R15, UR6, RZ ;  /* 0x000000060f0f7c24 */ /* 0x001fca000f8e02ff */
[----:B------:R-:W-:-:S04]  /*0590*/  PRMT R9, R15, 0x8880, RZ ;  /* 0x000088800f097816 */ /* 0x000fc800000000ff */
[----:B------:R-:W-:Y:S02]  /*05a0*/  ISETP.GE.AND P0, PT, R9, RZ, PT ;  /* 0x000000ff0900720c */ /* 0x000fe40003f06270 */
[----:B------:R-:W-:-:S04]  /*05b0*/  PRMT R11, R15, 0x8880, RZ ;  /* 0x000088800f0b7816 */ /* 0x000fc800000000ff */
        /* <DEDUP_REMOVED lines=9> */
[C---:B-----5:R-:W-:Y:S02]  /*0650*/  SEL R9, R22.reuse, 0x1, !P0 ;  /* 0x0000000116097807 */ /* 0x060fe40004000000 */
[----:B------:R-:W-:Y:S02]  /*0660*/  ISETP.GE.U32.AND P0, PT, R11, 0x2, PT ;  /* 0x000000020b00780c */ /* 0x000fe40003f06070 */
[----:B------:R-:W-:Y:S02]  /*0670*/  PRMT R22, R22, 0x9910, RZ ;  /* 0x0000991016167816 */ /* 0x000fe400000000ff */
[----:B------:R-:W-:-:S03]  /*0680*/  PRMT R9, R9, 0x9910, RZ ;  /* 0x0000991009097816 */ /* 0x000fc600000000ff */
[----:B------:R-:W-:-:S06]  /*0690*/  IMAD R22, R22, R22, RZ ;  /* 0x0000001616167224 */ /* 0x000fcc00078e02ff */
[----:B------:R-:W-:Y:S05]  /*06a0*/  @!P0 BRA `(.L_x_6397) ;  /* 0x0000000000388947 */ /* 0x000fea0003800000 */
[--C-:B------:R-:W-:Y:S02]  /*06b0*/  SHF.R.U32.HI R15, RZ, 0x1, R11.reuse ;  /* 0x00000001ff0f7819 */ /* 0x100fe4000001160b */
[----:B------:R-:W-:-:S07]  /*06c0*/  PRMT R11, R22, 0x7610, R11 ;  /* 0x00007610160b7816 */ /* 0x000fce000000000b */
.L_x_6398:
        /* <DEDUP_REMOVED lines=12> */
.L_x_6397:
[----:B------:R-:W-:Y:S05]  /*0790*/  BSYNC.RECONVERGENT B1 ;  /* 0x0000000000017941 */ /* 0x000fea0003800200 */
.L_x_6396:
[----:B------:R-:W-:Y:S05]  /*07a0*/  BRA `(.L_x_6399) ;  /* 0x0000000000247947 */ /* 0x000fea0003800000 */
.L_x_6395:
        /* <DEDUP_REMOVED lines=9> */
.L_x_6399:
[----:B------:R-:W-:Y:S05]  /*0840*/  BSYNC.RECONVERGENT B0 ;  /* 0x0000000000007941 */ /* 0x000fea0003800200 */
.L_x_6394:
        /* <DEDUP_REMOVED lines=21> */
[--C-:B------:R-:W-:Y:S02]  /*09a0*/  SHF.R.U32.HI R16, RZ, 0x1, R15.reuse ;  /* 0x00000001ff107819 */ /* 0x100fe4000001160f */
[----:B------:R-:W-:-:S07]  /*09b0*/  PRMT R15, R18, 0x7610, R15 ;  /* 0x00007610120f7816 */ /* 0x000fce000000000f */
.L_x_6404:
        /* <DEDUP_REMOVED lines=12> */
.L_x_6403:
[----:B------:R-:W-:Y:S05]  /*0a80*/  BSYNC.RECONVERGENT B1 ;  /* 0x0000000000017941 */ /* 0x000fea0003800200 */
.L_x_6402:
[----:B------:R-:W-:Y:S05]  /*0a90*/  BRA `(.L_x_6405) ;  /* 0x0000000000247947 */ /* 0x000fea0003800000 */
.L_x_6401:
        /* <DEDUP_REMOVED lines=9> */
.L_x_6405:
[----:B------:R-:W-:Y:S05]  /*0b30*/  BSYNC.RECONVERGENT B0 ;  /* 0x0000000000007941 */ /* 0x000fea0003800200 */
.L_x_6400:
        /* <DEDUP_REMOVED lines=20> */
[----:B------:R-:W-:Y:S01]  /*0c80*/  BSSY.RECONVERGENT B1, `(.L_x_6409) ;  /* 0x000000e000017945 */ /* 0x000fe20003800200 */
[----:B------:R-:W-:-:S07]  /*0c90*/  SHF.R.U32.HI R16, RZ, 0x1, R16 ;  /* 0x00000001ff107819 */ /* 0x000fce0000011610 */
.L_x_6410:
        /* <DEDUP_REMOVED lines=12> */
[----:B------:R-:W-:Y:S05]  /*0d60*/  BSYNC.RECONVERGENT B1 ;  /* 0x0000000000017941 */ /* 0x000fea0003800200 */
.L_x_6409:
[----:B------:R-:W-:Y:S05]  /*0d70*/  BRA `(.L_x_6408) ;  /* 0x0000000000247947 */ /* 0x000fea0003800000 */
.L_x_6407:
        /* <DEDUP_REMOVED lines=9> */
.L_x_6408:
[----:B------:R-:W-:Y:S05]  /*0e10*/  BSYNC.RECONVERGENT B0 ;  /* 0x0000000000007941 */ /* 0x000fea0003800200 */
.L_x_6406:
        /* <DEDUP_REMOVED lines=24> */
.L_x_6415:
[C---:B------:R-:W-:Y:S02]  /*0fa0*/  LOP3.LUT R8, R0.reuse, 0x1, RZ, 0xc0, !PT ;  /* 0x0000000100087812 */ /* 0x040fe400078ec0ff */
[----:B------:R-:W-:Y:S02]  /*0fb0*/  LOP3.LUT R0, R0, 0xff, RZ, 0xc0, !PT ;  /* 0x000000ff00007812 */ /* 0x000fe400078ec0ff */
[----:B------:R-:W-:Y:S02]  /*0fc0*/  ISETP.NE.U32.AND P0, PT, R8, 0x1, PT ;  /* 0x000000010800780c */ /* 0x000fe40003f05070 */
[----:B------:R-:W-:Y:S02]  /*0fd0*/  PRMT R23, R23, 0x9910, RZ ;  /* 0x0000991017177816 */ /* 0x000fe400000000ff */
        /* <DEDUP_REMOVED lines=8> */
[----:B------:R-:W-:Y:S02]  /*1060*/  IMAD R23, R8, R23, RZ ;  /* 0x0000001708177224 */ /* 0x000fe400078e02ff */
[----:B------:R-:W-:Y:S05]  /*1070*/  @P0 BRA `(.L_x_6415) ;  /* 0xfffffffc00c80947 */ /* 0x000fea000383ffff */
[----:B------:R-:W-:Y:S05]  /*1080*/  BSYNC.RECONVERGENT B1 ;  /* 0x0000000000017941 */ /* 0x000fea0003800200 */
.L_x_6414:
[----:B------:R-:W-:Y:S05]  /*1090*/  BRA `(.L_x_6413) ;  /* 0x0000000000287947 */ /* 0x000fea0003800000 */
.L_x_6412:
        /* <DEDUP_REMOVED lines=10> */
.L_x_6413:
[----:B------:R-:W-:Y:S05]  /*1140*/  BSYNC.RECONVERGENT B0 ;  /* 0x0000000000007941 */ /* 0x000fea0003800200 */
.L_x_6411:
        /* <DEDUP_REMOVED lines=8> */
[----:B------:R2:W-:Y:S04]  /*11d0*/  @!P1 STG.E.U8 desc[UR12][R2.64], R9 ;  /* 0x0000000902009986 */ /* 0x0005e8000c10110c */
[----:B------:R2:W-:Y:S04]  /*11e0*/  @!P3 STG.E.U8 desc[UR12][R4.64], R11 ;  /* 0x0000000b0400b986 */ /* 0x0005e8000c10110c */
[----:B------:R2:W-:Y:S04]  /*11f0*/  @!P0 STG.E.U8 desc[UR12][R6.64], R15 ;  /* 0x0000000f06008986 */ /* 0x0005e8000c10110c */
[----:B------:R2:W-:Y:S01]  /*1200*/  @!P2 STG.E.U8 desc[UR12][R12.64], R23 ;  /* 0x000000170c00a986 */ /* 0x0005e2000c10110c */
[----:B------:R-:W-:Y:S05]  /*1210*/  BRA.U !UP0, `(.L_x_6416) ;  /* 0xffffffed08f87547 */ /* 0x000fea000b83ffff */
[----:B------:R-:W-:Y:S05]  /*1220*/  EXIT ;  /* 0x000000000000794d */ /* 0x000fea0003800000 */
.L_x_6393:
[----:B------:R-:W0:Y:S02]  /*1230*/  S2R R5, SR_TID.X ;  /* 0x0000000000057919 */ /* 0x000e240000002100 */
[----:B0-----:R-:W-:-:S03]  /*1240*/  IMAD.WIDE.U32 R2, R5, 0x4, RZ ;  /* 0x0000000405027825 */ /* 0x001fc600078e00ff */
[----:B------:R-:W-:-:S04]  /*1250*/  ISETP.GE.U32.AND P0, PT, R2, UR14, PT ;  /* 0x0000000e02007c0c */ /* 0x000fc8000bf06070 */
[----:B------:R-:W-:-:S13]  /*1260*/  ISETP.GE.AND.EX P0, PT, R3, UR6, PT, P0 ;  /* 0x0000000603007c0c */ /* 0x000fda000bf06300 */
[----:B------:R-:W-:Y:S05]  /*1270*/  @P0 EXIT ;  /* 0x000000000000094d */ /* 0x000fea0003800000 */
[----:B------:R-:W-:Y:S01]  /*1280*/  IMAD.MOV.U32 R0, RZ, RZ, RZ ;  /* 0x000000ffff007224 */ /* 0x000fe200078e00ff */
[----:B------:R-:W0:Y:S06]  /*1290*/  LDCU UR4, c[0x0][0x360] ;  /* 0x00006c00ff0477ac */ /* 0x000e2c0008000800 */
.L_x_6441:
[C---:B------:R-:W-:Y:S01]  /*12a0*/  IMAD.SHL.U32 R2, R5.reuse, 0x4, RZ ;  /* 0x0000000405027824 */ /* 0x040fe200078e00ff */
[----:B------:R-:W-:-:S04]  /*12b0*/  SHF.L.U64.HI R3, R5, 0x2, R0 ;  /* 0x0000000205037819 */ /* 0x000fc80000010200 */
[----:B------:R-:W-:-:S04]  /*12c0*/  IADD3 R8, P0, PT, R2, UR15, RZ ;  /* 0x0000000f02087c10 */ /* 0x000fc8000ff1e0ff */
[----:B------:R-:W-:-:S05]  /*12d0*/  IADD3.X R9, PT, PT, R3, UR10, RZ, P0, !PT ;  /* 0x0000000a03097c10 */ /* 0x000fca00087fe4ff */
[----:B------:R-:W2:Y:S01]  /*12e0*/  LDG.E R8, desc[UR12][R8.64] ;  /* 0x0000000c08087981 */ /* 0x000ea2000c1e1900 */
[----:B------:R-:W-:-:S04]  /*12f0*/  IADD3 R2, P0, PT, R2, UR16, RZ ;  /* 0x0000001002027c10 */ /* 0x000fc8000ff1e0ff */
[----:B------:R-:W-:-:S05]  /*1300*/  IADD3.X R3, PT, PT, R3, UR8, RZ, P0, !PT ;  /* 0x0000000803037c10 */ /* 0x000fca00087fe4ff */
[----:B------:R-:W3:Y:S01]  /*1310*/  LDG.E R14, desc[UR12][R2.64] ;  /* 0x0000000c020e7981 */ /* 0x000ee2000c1e1900 */
[----:B------:R-:W1:Y:S01]  /*1320*/  LDC.S8 R4, c[0x0][0xfca] ;  /* 0x0003f280ff047b82 */ /* 0x000e620000000200 */
[----:B------:R-:W-:Y:S01]  /*1330*/  BSSY.RECONVERGENT B0, `(.L_x_6417) ;  /* 0x000003b000007945 */ /* 0x000fe20003800200 */
[----:B------:R-:W-:Y:S01]  /*1340*/  IMAD.MOV.U32 R6, RZ, RZ, 0x1 ;  /* 0x00000001ff067424 */ /* 0x000fe200078e00ff */
[C---:B--2---:R-:W-:Y:S02]  /*1350*/  LOP3.LUT R7, R8.reuse, 0xff, RZ, 0xc0, !PT ;  /* 0x000000ff08077812 */ /* 0x044fe400078ec0ff */
[C---:B------:R-:W-:Y:S02]  /*1360*/  PRMT R12, R8.reuse, 0x7772, RZ ;  /* 0x00007772080c7816 */ /* 0x040fe400000000ff */
[----:B------:R-:W-:Y:S01]  /*1370*/  PRMT R10, R8, 0x7771, RZ ;  /* 0x00007771080a7816 */ /* 0x000fe200000000ff */
[----:B-1----:R-:W-:Y:S01]  /*1380*/  IMAD R11, R4, R7, RZ ;  /* 0x00000007040b7224 */ /* 0x002fe200078e02ff */
[----:B------:R-:W-:-:S04]  /*1390*/  PRMT R7, R8, 0x7773, RZ ;  /* 0x0000777308077816 */ /* 0x000fc800000000ff */
[C---:B------:R-:W-:Y:S02]  /*13a0*/  PRMT R15, R11.reuse, 0x8880, RZ ;  /* 0x000088800b0f7816 */ /* 0x040fe400000000ff */
[----:B------:R-:W-:Y:S02]  /*13b0*/  PRMT R9, R11, 0x8880, RZ ;  /* 0x000088800b097816 */ /* 0x000fe400000000ff */
[----:B------:R-:W-:Y:S02]  /*13c0*/  ISETP.GE.AND P0, PT, R15, RZ, PT ;  /* 0x000000ff0f00720c */ /* 0x000fe40003f06270 */
[C---:B---3--:R-:W-:Y:S02]  /*13d0*/  PRMT R16, R14.reuse, 0x7770, RZ ;  /* 0x000077700e107816 */ /* 0x048fe400000000ff */
[C---:B------:R-:W-:Y:S02]  /*13e0*/  PRMT R13, R14.reuse, 0x7771, RZ ;  /* 0x000077710e0d7816 */ /* 0x040fe400000000ff */
[----:B------:R-:W-:-:S02]  /*13f0*/  PRMT R11, R14, 0x7772, RZ ;  /* 0x000077720e0b7816 */ /* 0x000fc400000000ff */
[----:B------:R-:W-:Y:S02]  /*1400*/  PRMT R8, R14, 0x7773, RZ ;  /* 0x000077730e087816 */ /* 0x000fe400000000ff */
[----:B------:R-:W-:-:S03]  /*1410*/  PRMT R14, R9, 0x7710, RZ ;  /* 0x00007710090e7816 */ /* 0x000fc600000000ff */
        /* <DEDUP_REMOVED lines=17> */
.L_x_6421:
        /* <DEDUP_REMOVED lines=16> */
.L_x_6420:
[----:B0-----:R-:W-:Y:S05]  /*1630*/  BSYNC.RECONVERGENT B1 ;  /* 0x0000000000017941 */ /* 0x001fea0003800200 */
.L_x_6419:
[----:B------:R-:W-:Y:S05]  /*1640*/  BRA `(.L_x_6422) ;  /* 0x0000000000247947 */ /* 0x000fea0003800000 */
.L_x_6418:
        /* <DEDUP_REMOVED lines=9> */
.L_x_6422:
[----:B0-----:R-:W-:Y:S05]  /*16e0*/  BSYNC.RECONVERGENT B0 ;  /* 0x0000000000007941 */ /* 0x001fea0003800200 */
.L_x_6417:
        /* <DEDUP_REMOVED lines=23> */
.L_x_6427:
        /* <DEDUP_REMOVED lines=16> */
.L_x_6426:
[----:B------:R-:W-:Y:S05]  /*1960*/  BSYNC.RECONVERGENT B1 ;  /* 0x0000000000017941 */ /* 0x000fea0003800200 */
.L_x_6425:
[----:B------:R-:W-:Y:S05]  /*1970*/  BRA `(.L_x_6428) ;  /* 0x0000000000247947 */ /* 0x000fea0003800000 */
.L_x_6424:
        /* <DEDUP_REMOVED lines=9> */
.L_x_6428:
[----:B------:R-:W-:Y:S05]  /*1a10*/  BSYNC.RECONVERGENT B0 ;  /* 0x0000000000007941 */ /* 0x000fea0003800200 */
.L_x_6423:
        /* <DEDUP_REMOVED lines=23> */
.L_x_6433:
        /* <DEDUP_REMOVED lines=14> */
.L_x_6432:
[----:B------:R-:W-:Y:S05]  /*1c70*/  BSYNC.RECONVERGENT B1 ;  /* 0x0000000000017941 */ /* 0x000fea0003800200 */
.L_x_6431:
[----:B------:R-:W-:Y:S05]  /*1c80*/  BRA `(.L_x_6434) ;  /* 0x0000000000247947 */ /* 0x000fea0003800000 */
.L_x_6430:
        /* <DEDUP_REMOVED lines=9> */
.L_x_6434:
[----:B------:R-:W-:Y:S05]  /*1d20*/  BSYNC.RECONVERGENT B0 ;  /* 0x0000000000007941 */ /* 0x000fea0003800200 */
.L_x_6429:
        /* <DEDUP_REMOVED lines=24> */
.L_x_6439:
        /* <DEDUP_REMOVED lines=16> */
.L_x_6438:
[----:B------:R-:W-:Y:S05]  /*1fb0*/  BSYNC.RECONVERGENT B1 ;  /* 0x0000000000017941 */ /* 0x000fea0003800200 */
.L_x_6437:
[----:B------:R-:W-:Y:S05]  /*1fc0*/  BRA `(.L_x_6440) ;  /* 0x0000000000247947 */ /* 0x000fea0003800000 */
.L_x_6436:
        /* <DEDUP_REMOVED lines=9> */
.L_x_6440:
[----:B------:R-:W-:Y:S05]  /*2060*/  BSYNC.RECONVERGENT B0 ;  /* 0x0000000000007941 */ /* 0x000fea0003800200 */
.L_x_6435:
[----:B------:R-:W-:Y:S02]  /*2070*/  LOP3.LUT R4, R4, 0xffff, RZ, 0xc0, !PT ;  /* 0x0000ffff04047812 */ /* 0x000fe400078ec0ff */
[----:B------:R-:W-:Y:S02]  /*2080*/  LOP3.LUT R7, R12, 0xffff, RZ, 0xc0, !PT ;  /* 0x0000ffff0c077812 */ /* 0x000fe400078ec0ff */
[----:B------:R-:W-:Y:S02]  /*2090*/  LOP3.LUT R10, R10, 0xffff, RZ, 0xc0, !PT ;  /* 0x0000ffff0a0a7812 */ /* 0x000fe400078ec0ff */
[----:B------:R-:W-:Y:S02]  /*20a0*/  LOP3.LUT R9, R9, 0xffff, RZ, 0xc0, !PT ;  /* 0x0000ffff09097812 */ /* 0x000fe400078ec0ff */
[----:B------:R-:W-:Y:S02]  /*20b0*/  PRMT R4, R7, 0x3340, R4 ;  /* 0x0000334007047816 */ /* 0x000fe40000000004 */
[----:B------:R-:W-:-:S02]  /*20c0*/  PRMT R9, R9, 0x3340, R10 ;  /* 0x0000334009097816 */ /* 0x000fc4000000000a */
        /* <DEDUP_REMOVED lines=12> */
.L_x_6442:
        /* <DEDUP_REMOVED lines=15> */
.L_x_7911:


//--------------------- .text._ZN2at6native55_GLOBAL__N__de093ff9_22_ForeachBinaryOpList_cu_a911ec4325multi_tensor_apply_kernelINS1_18TensorListMetadataILi2EEENS1_24BinaryOpListAlphaFunctorIhLi2ELi2ELi0EEEJNS1_13power_functorIhEEhEEEvT_T0_DpT1_ --------------------------
	.section	.text._ZN2at6native55_GLOBAL__N__de093ff9_22_ForeachBinaryOpList_cu_a911ec4325multi_tensor_apply_kernelINS1_18TensorListMetadataILi2EEENS1_24BinaryOpListAlphaFunctorIhLi2ELi2ELi0EEEJNS1_13power_functorIhEEhEEEvT_T0_DpT1_,"ax",@progbits
	.align	128
.text._ZN2at6native55_GLOBAL__N__de093ff9_22_ForeachBinaryOpList_cu_a911ec4325multi_tensor_apply_kernelINS1_18TensorListMetadataILi2EEENS1_24BinaryOpListAlphaFunctorIhLi2ELi2ELi0EEEJNS1_13power_functorIhEEhEEEvT_T0_DpT1_:
        .type           _ZN2at6native55_GLOBAL__N__de093ff9_22_ForeachBinaryOpList_cu_a911ec4325multi_tensor_apply_kernelINS1_18TensorListMetadataILi2EEENS1_24BinaryOpListAlphaFunctorIhLi2ELi2ELi0EEEJNS1_13power_functorIhEEhEEEvT_T0_DpT1_,@function
        .size           _ZN2at6native55_GLOBAL__N__de093ff9_22_ForeachBinaryOpList_cu_a911ec4325multi_tensor_apply_kernelINS1_18TensorListMetadataILi2EEENS1_24BinaryOpListAlphaFunctorIhLi2ELi2ELi0EEEJNS1_13power_functorIhEEhEEEvT_T0_DpT1_,(.L_x_7912 - _ZN2at6native55_GLOBAL__N__de093ff9_22_ForeachBinaryOpList_cu_a911ec4325multi_tensor_apply_kernelINS1_18TensorListMetadataILi2EEENS1_24BinaryOpListAlphaFunctorIhLi2ELi2ELi0EEEJNS1_13power_functorIhEEhEEEvT_T0_DpT1_)
        .other          _ZN2at6native55_GLOBAL__N__de093ff9_22_ForeachBinaryOpList_cu_a911ec4325multi_tensor_apply_kernelINS1_18TensorListMetadataILi2EEENS1_24BinaryOpListAlphaFunctorIhLi2ELi2ELi0EEEJNS1_13power_functorIhEEhEEEvT_T0_DpT1_,@"STO_CUDA_ENTRY STV_DEFAULT"
_ZN2at6native55_GLOBAL__N__de093ff9_22_ForeachBinaryOpList_cu_a911ec4325multi_tensor_apply_kernelINS1_18TensorListMetadataILi2EEENS1_24BinaryOpListAlphaFunctorIhLi2ELi2ELi0EEEJNS1_13power_functorIhEEhEEEvT_T0_DpT1_:
[----:B------:R-:W-:Y:S08]  /*0000*/  LDC R1, c[0x0][0x37c] ;  /* 0x0000df00ff017b82 */ /* 0x000ff00000000800 */
[----:B------:R-:W0:Y:S01]  /*0010*/  S2UR UR5, SR_CTAID.X ;  /* 0x00000000000579c3 */ /* 0x000e220000002500 */
[----:B------:R-:W1:Y:S01]  /*0020*/  LDCU.64 UR12, c[0x0][0x358] ;  /* 0x00006b00ff0c77ac */ /* 0x000e620008000a00 */
[----:B------:R-:W2:Y:S01]  /*0030*/  LDCU.U8 UR17, c[0x0][0xfca] ;  /* 0x0001f940ff1177ac */ /* 0x000ea20008000000 */
[----:B0-----:R-:W0:Y:S01]  /*0040*/  LDCU.U8 UR4, c[0x0][UR5+0x980] ;  /* 0x00013000050477ac */ /* 0x001e220008000000 */
[----:B------:R-:W-:-:S12]  /*0050*/  UIMAD UR5, UR5, 0x3, UR5 ;  /* 0x00000003050578a4 */ /* 0x000fd8000f8e0205 */
[----:B------:R-:W3:Y:S01]  /*0060*/  LDCU UR5, c[0x0][UR5+0xac0] ;  /* 0x00015800050577ac */ /* 0x000ee20008000800 */
[----:B0-----:R-:W-:-:S12]  /*0070*/  USHF.L.U32 UR4, UR4, 0x3, URZ ;  /* 0x0000000304047899 */ /* 0x001fd800080006ff */
[----:B------:R-:W0:Y:S01]  /*0080*/  LDCU.64 UR8, c[0x0][UR4+0x380] ;  /* 0x00007000040877ac */ /* 0x000e220008000a00 */
[----:B------:R-:W4:Y:S01]  /*0090*/  LDCU.64 UR10, c[0x0][UR4+0x580] ;  /* 0x0000b000040a77ac */ /* 0x000f220008000a00 */
[----:B------:R-:W5:Y:S01]  /*00a0*/  LDCU.64 UR6, c[0x0][UR4+0x780] ;  /* 0x0000f000040677ac */ /* 0x000f620008000a00 */
[----:B---3--:R-:W-:-:S04]  /*00b0*/  UIMAD.WIDE UR4, UR5, 0x10000, URZ ;  /* 0x00010000050478a5 */ /* 0x008fc8000f8e02ff */
[----:B0-----:R-:W-:Y:S02]  /*00c0*/  UIADD3 UR16, UP0, UPT, UR4, UR8, URZ ;  /* 0x0000000804107290 */ /* 0x001fe4000ff1e0ff */
[----:B----4-:R-:W-:Y:S02]  /*00d0*/  UIADD3 UR15, UP1, UPT, UR4, UR10, URZ ;  /* 0x0000000a040f7290 */ /* 0x010fe4000ff3e0ff */
[----:B------:R-:W-:Y:S02]  /*00e0*/  UIADD3.X UR8, UPT, UPT, UR5, UR9, URZ, UP0, !UPT ;  /* 0x0000000905087290 */ /* 0x000fe400087fe4ff */
[----:B-----5:R-:W-:Y:S02]  /*00f0*/  UIADD3 UR14, UP2, UPT, -UR4, UR6, URZ ;  /* 0x00000006040e7290 */ /* 0x020fe4000ff5e1ff */
[----:B------:R-:W-:Y:S02]  /*0100*/  ULOP3.LUT UR4, UR16, UR6, UR15, 0xfe, !UPT ;  /* 0x0000000610047292 */ /* 0x000fe4000f8efe0f */
[----:B------:R-:W-:-:S02]  /*0110*/  UIADD3.X UR10, UPT, UPT, UR5, UR11, URZ, UP1, !UPT ;  /* 0x0000000b050a7290 */ /* 0x000fc40008ffe4ff */
[----:B------:R-:W-:Y:S02]  /*0120*/  ULOP3.LUT UP0, URZ, UR4, 0x3, URZ, 0xc0, !UPT ;  /* 0x0000000304ff7892 */ /* 0x000fe4000f80c0ff */
[----:B------:R-:W-:-:S07]  /*0130*/  UIADD3.X UR6, UPT, UPT, ~UR5, UR7, URZ, UP2, !UPT ;  /* 0x0000000705067290 */ /* 0x000fce00097fe5ff */
[----:B-12---:R-:W-:Y:S05]  /*0140*/  BRA.U !UP0, `(.L_x_6443) ;  /* 0x0000000908807547 */ /* 0x006fea000b800000 */
        /* <DEDUP_REMOVED lines=12> */
.L_x_6456:
[----:B0-----:R-:W-:Y:S02]  /*0210*/  IADD3 R26, P1, PT, R27, UR4, RZ ;  /* 0x000000041b1a7c10 */ /* 0x001fe4000ff3e0ff */
[----:B------:R-:W-:Y:S02]  /*0220*/  PRMT R19, RZ, 0x7610, R19 ;  /* 0x00007610ff137816 */ /* 0x000fe40000000013 */
[C---:B------:R-:W-:Y:S01]  /*0230*/  ISETP.GE.U32.AND P0, PT, R26.reuse, UR9, PT ;  /* 0x000000091a007c0c */ /* 0x040fe2000bf06070 */
[----:B------:R-:W-:Y:S01]  /*0240*/  IMAD.X R25, RZ, RZ, UR5, P1 ;  /* 0x00000005ff197e24 */ /* 0x000fe200088e06ff */
[----:B-1----:R-:W-:-:S04]  /*0250*/  IADD3 R24, P2, PT, R26, UR7, RZ ;  /* 0x000000071a187c10 */ /* 0x002fc8000ff5e0ff */
[C---:B------:R-:W-:Y:S01]  /*0260*/  ISETP.GE.U32.AND.EX P0, PT, R25.reuse, UR11, PT, P0 ;  /* 0x0000000b19007c0c */ /* 0x040fe2000bf06100 */
[----:B------:R-:W-:Y:S01]  /*0270*/  IMAD.X R23, RZ, RZ, R25, P2 ;  /* 0x000000ffff177224 */ /* 0x000fe200010e0619 */
[----:B--2---:R-:W-:Y:S02]  /*0280*/  IADD3 R4, P2, PT, R26, UR16, RZ ;  /* 0x000000101a047c10 */ /* 0x004fe4000ff5e0ff */
[----:B------:R-:W-:Y:S02]  /*0290*/  IADD3 R22, P4, PT, R24, UR7, RZ ;  /* 0x0000000718167c10 */ /* 0x000fe4000ff9e0ff */
[----:B------:R-:W-:Y:S02]  /*02a0*/  IADD3.X R5, PT, PT, R25, UR8, RZ, P2, !PT ;  /* 0x0000000819057c10 */ /* 0x000fe400097fe4ff */
[----:B------:R-:W-:Y:S01]  /*02b0*/  IADD3 R2, P2, PT, R4, UR7, RZ ;  /* 0x0000000704027c10 */ /* 0x000fe2000ff5e0ff */
[----:B------:R-:W-:Y:S01]  /*02c0*/  IMAD.X R17, RZ, RZ, R23, P4 ;  /* 0x000000ffff117224 */ /* 0x000fe200020e0617 */
[----:B------:R-:W-:-:S02]  /*02d0*/  IADD3 R16, P4, PT, R22, UR7, RZ ;  /* 0x0000000716107c10 */ /* 0x000fc4000ff9e0ff */
[----:B------:R-:W-:Y:S01]  /*02e0*/  PRMT R20, RZ, 0x7610, R20 ;  /* 0x00007610ff147816 */ /* 0x000fe20000000014 */
[----:B------:R-:W-:Y:S01]  /*02f0*/  IMAD.X R3, RZ, RZ, R5, P2 ;  /* 0x000000ffff037224 */ /* 0x000fe200010e0605 */
[----:B------:R-:W-:Y:S01]  /*0300*/  @!P0 IADD3 R12, P3, PT, R26, UR15, RZ ;  /* 0x0000000f1a0c8c10 */ /* 0x000fe2000ff7e0ff */
[----:B------:R-:W5:Y:S01]  /*0310*/  @!P0 LDG.E.U8 R19, desc[UR12][R4.64] ;  /* 0x0000000c04138981 */ /* 0x000f62000c1e1100 */
[----:B------:R-:W-:Y:S01]  /*0320*/  ISETP.GE.U32.AND P2, PT, R22, UR9, PT ;  /* 0x0000000916007c0c */ /* 0x000fe2000bf46070 */
[----:B------:R-:W-:Y:S01]  /*0330*/  IMAD.X R0, RZ, RZ, R17, P4 ;  /* 0x000000ffff007224 */ /* 0x000fe200020e0611 */
[----:B------:R-:W-:Y:S02]  /*0340*/  @!P0 IADD3.X R13, PT, PT, R25, UR10, RZ, P3, !PT ;  /* 0x0000000a190d8c10 */ /* 0x000fe40009ffe4ff */
[----:B------:R-:W-:Y:S02]  /*0350*/  ISETP.GE.U32.AND P1, PT, R24, UR9, PT ;  /* 0x0000000918007c0c */ /* 0x000fe4000bf26070 */
[----:B------:R-:W-:Y:S01]  /*0360*/  ISETP.GE.U32.AND.EX P2, PT, R17, UR11, PT, P2 ;  /* 0x0000000b11007c0c */ /* 0x000fe2000bf46120 */
[----:B------:R0:W2:Y:S01]  /*0370*/  @!P0 LDG.E.U8 R20, desc[UR12][R12.64] ;  /* 0x0000000c0c148981 */ /* 0x0000a2000c1e1100 */
[----:B------:R-:W-:-:S02]  /*0380*/  ISETP.GE.U32.AND P3, PT, R16, UR9, PT ;  /* 0x0000000910007c0c */ /* 0x000fc4000bf66070 */
[----:B------:R-:W-:Y:S02]  /*0390*/  ISETP.GE.U32.AND.EX P1, PT, R23, UR11, PT, P1 ;  /* 0x0000000b17007c0c */ /* 0x000fe4000bf26110 */
[----:B------:R-:W-:Y:S02]  /*03a0*/  ISETP.GE.U32.AND.EX P3, PT, R0, UR11, PT, P3 ;  /* 0x0000000b00007c0c */ /* 0x000fe4000bf66130 */
[----:B------:R-:W-:-:S05]  /*03b0*/  IADD3 R6, P0, PT, R2, UR7, RZ ;  /* 0x0000000702067c10 */ /* 0x000fca000ff1e0ff */
[----:B------:R-:W-:Y:S01]  /*03c0*/  IMAD.X R7, RZ, RZ, R3, P0 ;  /* 0x000000ffff077224 */ /* 0x000fe200000e0603 */
[----:B------:R-:W-:-:S03]  /*03d0*/  @!P2 IADD3 R10, P0, PT, R22, UR15, RZ ;  /* 0x0000000f160aac10 */ /* 0x000fc6000ff1e0ff */
[----:B------:R-:W-:Y:S02]  /*03e0*/  @!P1 IADD3 R8, P4, PT, R24, UR15, RZ ;  /* 0x0000000f18089c10 */ /* 0x000fe4000ff9e0ff */
[----:B------:R-:W-:Y:S02]  /*03f0*/  @!P2 IADD3.X R11, PT, PT, R17, UR10, RZ, P0, !PT ;  /* 0x0000000a110bac10 */ /* 0x000fe400087fe4ff */
[----:B0-----:R-:W-:Y:S02]  /*0400*/  @!P3 IADD3 R12, P0, PT, R16, UR15, RZ ;  /* 0x0000000f100cbc10 */ /* 0x001fe4000ff1e0ff */
[----:B------:R-:W-:Y:S02]  /*0410*/  PRMT R28, RZ, 0x7610, R28 ;  /* 0x00007610ff1c7816 */ /* 0x000fe4000000001c */
[----:B------:R-:W-:Y:S02]  /*0420*/  PRMT R29, RZ, 0x7610, R29 ;  /* 0x00007610ff1d7816 */ /* 0x000fe4000000001d */
[----:B------:R-:W-:-:S02]  /*0430*/  @!P1 IADD3.X R9, PT, PT, R23, UR10, RZ, P4, !PT ;  /* 0x0000000a17099c10 */ /* 0x000fc4000a7fe4ff */
[----:B------:R-:W-:Y:S02]  /*0440*/  @!P3 IADD3.X R13, PT, PT, R0, UR10, RZ, P0, !PT ;  /* 0x0000000a000dbc10 */ /* 0x000fe400087fe4ff */
[----:B------:R-:W-:Y:S01]  /*0450*/  IADD3 R14, P0, PT, R6, UR7, RZ ;  /* 0x00000007060e7c10 */ /* 0x000fe2000ff1e0ff */
[----:B------:R0:W5:Y:S01]  /*0460*/  @!P1 LDG.E.U8 R28, desc[UR12][R8.64] ;  /* 0x0000000c081c9981 */ /* 0x000162000c1e1100 */
[----:B------:R-:W-:Y:S02]  /*0470*/  PRMT R18, RZ, 0x7610, R18 ;  /* 0x00007610ff127816 */ /* 0x000fe40000000012 */
[----:B------:R-:W-:Y:S01]  /*0480*/  PRMT R21, RZ, 0x7610, R21 ;  /* 0x00007610ff157816 */ /* 0x000fe20000000015 */
[----:B------:R1:W5:Y:S01]  /*0490*/  @!P2 LDG.E.U8 R29, desc[UR12][R10.64] ;  /* 0x0000000c0a1da981 */ /* 0x000362000c1e1100 */
[----:B------:R-:W-:-:S03]  /*04a0*/  IMAD.X R15, RZ, RZ, R7, P0 ;  /* 0x000000ffff0f7224 */ /* 0x000fc600000e0607 */
[----:B------:R3:W5:Y:S01]  /*04b0*/  @!P1 LDG.E.U8 R18, desc[UR12][R2.64] ;  /* 0x0000000c02129981 */ /* 0x000762000c1e1100 */
[----:B0-----:R-:W-:-:S03]  /*04c0*/  PRMT R8, RZ, 0x7610, R8 ;  /* 0x00007610ff087816 */ /* 0x001fc60000000008 */
[----:B------:R3:W5:Y:S01]  /*04d0*/  @!P2 LDG.E.U8 R21, desc[UR12][R6.64] ;  /* 0x0000000c0615a981 */ /* 0x000762000c1e1100 */
[----:B-1----:R-:W-:-:S03]  /*04e0*/  PRMT R10, RZ, 0x7610, R10 ;  /* 0x00007610ff0a7816 */ /* 0x002fc6000000000a */
[----:B------:R3:W5:Y:S04]  /*04f0*/  @!P3 LDG.E.U8 R8, desc[UR12][R14.64] ;  /* 0x0000000c0e08b981 */ /* 0x000768000c1e1100 */
[----:B------:R3:W5:Y:S01]  /*0500*/  @!P3 LDG.E.U8 R10, desc[UR12][R12.64] ;  /* 0x0000000c0c0ab981 */ /* 0x000762000c1e1100 */
[----:B------:R-:W-:Y:S02]  /*0510*/  UPRMT UR6, UR17, 0x9910, URZ ;  /* 0x0000991011067896 */ /* 0x000fe400080000ff */
[----:B------:R-:W-:-:S04]  /*0520*/  ULEA UR4, UP0, UR7, UR4, 0x2 ;  /* 0x0000000407047291 */ /* 0x000fc8000f8010ff */
[----:B------:R-:W-:Y:S02]  /*0530*/  UIADD3.X UR5, UPT, UPT, URZ, UR5, URZ, UP0, !UPT ;  /* 0x00000005ff057290 */ /* 0x000fe400087fe4ff */
[----:B------:R-:W-:Y:S01]  /*0540*/  UISETP.GE.U32.AND UP0, UPT, UR4, UR9, UPT ;  /* 0x000000090400728c */ /* 0x000fe2000bf06070 */
[----:B------:R-:W-:Y:S03]  /*0550*/  BSSY.RECONVERGENT B0, `(.L_x_6444) ;  /* 0x0000014000007945 */ /* 0x000fe60003800200 */
[----:B------:R-:W-:Y:S01]  /*0560*/  UISETP.GE.U32.AND.EX UP0, UPT, UR5, UR11, UPT, UP0 ;  /* 0x0000000b0500728c */ /* 0x000fe2000bf06100 */
[----:B--2---:R-:W-:-:S05]  /*0570*/  PRMT R9, R20, 0x9910, RZ ;  /* 0x0000991014097816 */ /* 0x004fca00000000ff */
[----:B------:R-:W-:-:S05]  /*0580*/  IMAD R11, R9, UR6, RZ ;  /* 0x00000006090b7c24 */ /* 0x000fca000f8e02ff */
[----:B------:R-:W-:Y:S01]  /*0590*/  LOP3.LUT P0, RZ, R11, 0xff, RZ, 0xc0, !PT ;  /* 0x000000ff0bff7812 */ /* 0x000fe2000780c0ff */
[----:B------:R-:W-:-:S12]  /*05a0*/  IMAD.MOV.U32 R9, RZ, RZ, 0x1 ;  /* 0x00000001ff097424 */ /* 0x000fd800078e00ff */
[----:B---3--:R-:W-:Y:S05]  /*05b0*/  @!P0 BRA `(.L_x_6445) ;  /* 0x0000000000348947 */ /* 0x008fea0003800000 */
[----:B------:R-:W-:-:S07]  /*05c0*/  IMAD.MOV.U32 R9, RZ, RZ, 0x1 ;  /* 0x00000001ff097424 */ /* 0x000fce00078e00ff */
.L_x_6446:
        /* <DEDUP_REMOVED lines=12> */
.L_x_6445:
[----:B------:R-:W-:Y:S05]  /*0690*/  BSYNC.RECONVERGENT B0 ;  /* 0x0000000000007941 */ /* 0x000fea0003800200 */
.L_x_6444:
[----:B-----5:R-:W-:Y:S01]  /*06a0*/  PRMT R12, R28, 0x9910, RZ ;  /* 0x000099101c0c7816 */ /* 0x020fe200000000ff */
[----:B------:R-:W-:Y:S01]  /*06b0*/  BSSY.RECONVERGENT B0, `(.L_x_6447) ;  /* 0x0000018000007945 */ /* 0x000fe20003800200 */
[----:B------:R-:W-:Y:S01]  /*06c0*/  PRMT R13, R29, 0x9910, RZ ;  /* 0x000099101d0d7816 */ /* 0x000fe200000000ff */
[----:B------:R-:W-:Y:S01]  /*06d0*/  IMAD.MOV.U32 R11, RZ, RZ, 0x1 ;  /* 0x00000001ff0b7424 */ /* 0x000fe200078e00ff */
[----:B------:R-:W-:Y:S01]  /*06e0*/  PRMT R10, R10, 0x9910, RZ ;  /* 0x000099100a0a7816 */ /* 0x000fe200000000ff */
[----:B------:R-:W-:Y:S02]  /*06f0*/  IMAD R12, R12, UR6, RZ ;  /* 0x000000060c0c7c24 */ /* 0x000fe4000f8e02ff */
[----:B------:R-:W-:Y:S02]  /*0700*/  IMAD R13, R13, UR6, RZ ;  /* 0x000000060d0d7c24 */ /* 0x000fe4000f8e02ff */
[----:B------:R-:W-:Y:S01]  /*0710*/  IMAD R10, R10, UR6, RZ ;  /* 0x000000060a0a7c24 */ /* 0x000fe2000f8e02ff */
[----:B------:R-:W-:-:S02]  /*0720*/  LOP3.LUT P1, RZ, R12, 0xff, RZ, 0xc0, !PT ;  /* 0x000000ff0cff7812 */ /* 0x000fc4000782c0ff */
[----:B------:R-:W-:Y:S02]  /*0730*/  LOP3.LUT P2, RZ, R13, 0xff, RZ, 0xc0, !PT ;  /* 0x000000ff0dff7812 */ /* 0x000fe4000784c0ff */
[----:B------:R-:W-:-:S09]  /*0740*/  LOP3.LUT P0, RZ, R10, 0xff, RZ, 0xc0, !PT ;  /* 0x000000ff0aff7812 */ /* 0x000fd2000780c0ff */
[----:B------:R-:W-:Y:S05]  /*0750*/  @!P1 BRA `(.L_x_6448) ;  /* 0x0000000000349947 */ /* 0x000fea0003800000 */
[----:B------:R-:W-:-:S07]  /*0760*/  IMAD.MOV.U32 R11, RZ, RZ, 0x1 ;  /* 0x00000001ff0b7424 */ /* 0x000fce00078e00ff */
.L_x_6449:
        /* <DEDUP_REMOVED lines=12> */
.L_x_6448:
[----:B------:R-:W-:Y:S05]  /*0830*/  BSYNC.RECONVERGENT B0 ;  /* 0x0000000000007941 */ /* 0x000fea0003800200 */
.L_x_6447:
[----:B------:R-:W-:Y:S01]  /*0840*/  BSSY.RECONVERGENT B0, `(.L_x_6450) ;  /* 0x0000011000007945 */ /* 0x000fe20003800200 */
[----:B------:R-:W-:Y:S02]  /*0850*/  IMAD.MOV.U32 R12, RZ, RZ, 0x1 ;  /* 0x00000001ff0c7424 */ /* 0x000fe400078e00ff */
[----:B------:R-:W-:Y:S01]  /*0860*/  IMAD.MOV.U32 R18, RZ, RZ, 0x1 ;  /* 0x00000001ff127424 */ /* 0x000fe200078e00ff */
[----:B------:R-:W-:Y:S06]  /*0870*/  @!P2 BRA `(.L_x_6451) ;  /* 0x000000000034a947 */ /* 0x000fec0003800000 */
[----:B------:R-:W-:-:S07]  /*0880*/  IMAD.MOV.U32 R12, RZ, RZ, 0x1 ;  /* 0x00000001ff0c7424 */ /* 0x000fce00078e00ff */
.L_x_6452:
        /* <DEDUP_REMOVED lines=12> */
.L_x_6451:
[----:B------:R-:W-:Y:S05]  /*0950*/  BSYNC.RECONVERGENT B0 ;  /* 0x0000000000007941 */ /* 0x000fea0003800200 */
.L_x_6450:
[----:B------:R-:W-:Y:S01]  /*0960*/  BSSY.RECONVERGENT B0, `(.L_x_6453) ;  /* 0x0000010000007945 */ /* 0x000fe20003800200 */
[----:B------:R-:W-:-:S03]  /*0970*/  PRMT R13, R18, 0x7610, R13 ;  /* 0x00007610120d7816 */ /* 0x000fc6000000000d */
[----:B------:R-:W-:Y:S05]  /*0980*/  @!P0 BRA `(.L_x_6454) ;  /* 0x0000000000348947 */ /* 0x000fea0003800000 */
[----:B------:R-:W-:-:S07]  /*0990*/  IMAD.MOV.U32 R13, RZ, RZ, 0x1 ;  /* 0x00000001ff0d7424 */ /* 0x000fce00078e00ff */
.L_x_6455:
        /* <DEDUP_REMOVED lines=12> */
.L_x_6454:
[----:B------:R-:W-:Y:S05]  /*0a60*/  BSYNC.RECONVERGENT B0 ;  /* 0x0000000000007941 */ /* 0x000fea0003800200 */
.L_x_6453:
        /* <DEDUP_REMOVED lines=14> */
.L_x_6443:
[----:B------:R-:W0:Y:S02]  /*0b50*/  S2R R0, SR_TID.X ;  /* 0x0000000000007919 */ /* 0x000e240000002100 */
[----:B0-----:R-:W-:-:S03]  /*0b60*/  IMAD.WIDE.U32 R2, R0, 0x4, RZ ;  /* 0x0000000400027825 */ /* 0x001fc600078e00ff */
[----:B------:R-:W-:-:S04]  /*0b70*/  ISETP.GE.U32.AND P0, PT, R2, UR14, PT ;  /* 0x0000000e02007c0c */ /* 0x000fc8000bf06070 */
[----:B------:R-:W-:-:S13]  /*0b80*/  ISETP.GE.AND.EX P0, PT, R3, UR6, PT, P0 ;  /* 0x0000000603007c0c */ /* 0x000fda000bf06300 */
[----:B------:R-:W-:Y:S05]  /*0b90*/  @P0 EXIT ;  /* 0x000000000000094d */ /* 0x000fea0003800000 */
[----:B------:R-:W-:Y:S01]  /*0ba0*/  IMAD.MOV.U32 R5, RZ, RZ, RZ ;  /* 0x000000ffff057224 */ /* 0x000fe200078e00ff */
[----:B------:R-:W0:Y:S06]  /*0bb0*/  LDCU UR4, c[0x0][0x360] ;  /* 0x00006c00ff0477ac */ /* 0x000e2c0008000800 */
.L_x_6469:
[C---:B-1----:R-:W-:Y:S01]  /*0bc0*/  IMAD.SHL.U32 R2, R0.reuse, 0x4, RZ ;  /* 0x0000000400027824 */ /* 0x042fe200078e00ff */
[----:B------:R-:W-:-:S04]  /*0bd0*/  SHF.L.U64.HI R3, R0, 0x2, R5 ;  /* 0x0000000200037819 */ /* 0x000fc80000010205 */
[----:B------:R-:W-:-:S04]  /*0be0*/  IADD3 R8, P0, PT, R2, UR15, RZ ;  /* 0x0000000f02087c10 */ /* 0x000fc8000ff1e0ff */
[----:B------:R-:W-:-:S05]  /*0bf0*/  IADD3.X R9, PT, PT, R3, UR10, RZ, P0, !PT ;  /* 0x0000000a03097c10 */ /* 0x000fca00087fe4ff */
[----:B------:R1:W2:Y:S01]  /*0c00*/  LDG.E R8, desc[UR12][R8.64] ;  /* 0x0000000c08087981 */ /* 0x0002a2000c1e1900 */
[----:B------:R-:W-:-:S04]  /*0c10*/  IADD3 R2, P0, PT, R2, UR16, RZ ;  /* 0x0000001002027c10 */ /* 0x000fc8000ff1e0ff */
[----:B------:R-:W-:-:S05]  /*0c20*/  IADD3.X R3, PT, PT, R3, UR8, RZ, P0, !PT ;  /* 0x0000000803037c10 */ /* 0x000fca00087fe4ff */
[----:B------:R-:W3:Y:S04]  /*0c30*/  LDG.E.U16 R7, desc[UR12][R2.64+0x2] ;  /* 0x0000020c02077981 */ /* 0x000ee8000c1e1500 */
[----:B------:R4:W5:Y:S01]  /*0c40*/  LDG.E.U8 R11, desc[UR12][R2.64+0x1] ;  /* 0x0000010c020b7981 */ /* 0x000962000c1e1100 */
[----:B------:R-:W-:Y:S01]  /*0c50*/  IMAD.U32 R15, RZ, RZ, UR17 ;  /* 0x00000011ff0f7e24 */ /* 0x000fe2000f8e00ff */
[----:B------:R-:W-:Y:S01]  /*0c60*/  BSSY.RECONVERGENT B0, `(.L_x_6457) ;  /* 0x0000023000007945 */ /* 0x000fe20003800200 */
[----:B-1----:R-:W-:-:S03]  /*0c70*/  IMAD.MOV.U32 R9, RZ, RZ, 0x1 ;  /* 0x00000001ff097424 */ /* 0x002fc600078e00ff */
[----:B------:R-:W-:Y:S02]  /*0c80*/  PRMT R15, R15, 0x9910, RZ ;  /* 0x000099100f0f7816 */ /* 0x000fe400000000ff */
[C---:B--2---:R-:W-:Y:S02]  /*0c90*/  LOP3.LUT R13, R8.reuse, 0xff, RZ, 0xc0, !PT ;  /* 0x000000ff080d7812 */ /* 0x044fe400078ec0ff */
[C---:B------:R-:W-:Y:S02]  /*0ca0*/  PRMT R10, R8.reuse, 0x7771, RZ ;  /* 0x00007771080a7816 */ /* 0x040fe400000000ff */
[C---:B------:R-:W-:Y:S01]  /*0cb0*/  PRMT R6, R8.reuse, 0x7772, RZ ;  /* 0x0000777208067816 */ /* 0x040fe200000000ff */
[----:B------:R-:W-:Y:S01]  /*0cc0*/  IMAD R13, R15, R13, RZ ;  /* 0x0000000d0f0d7224 */ /* 0x000fe200078e02ff */
[----:B------:R-:W-:Y:S02]  /*0cd0*/  PRMT R4, R8, 0x7773, RZ ;  /* 0x0000777308047816 */ /* 0x000fe400000000ff */
[----:B------:R-:W-:Y:S01]  /*0ce0*/  PRMT R12, R10, 0x9910, RZ ;  /* 0x000099100a0c7816 */ /* 0x000fe200000000ff */
[----:B------:R-:W-:Y:S01]  /*0cf0*/  IMAD.MOV.U32 R10, RZ, RZ, 0x1 ;  /* 0x00000001ff0a7424 */ /* 0x000fe200078e00ff */
[----:B------:R-:W-:-:S02]  /*0d00*/  LOP3.LUT P3, RZ, R13, 0xff, RZ, 0xc0, !PT ;  /* 0x000000ff0dff7812 */ /* 0x000fc4000786c0ff */
[----:B------:R-:W-:Y:S01]  /*0d10*/  PRMT R6, R6, 0x9910, RZ ;  /* 0x0000991006067816 */ /* 0x000fe200000000ff */
[----:B------:R-:W-:Y:S01]  /*0d20*/  IMAD R12, R15, R12, RZ ;  /* 0x0000000c0f0c7224 */ /* 0x000fe200078e02ff */
[----:B------:R-:W-:Y:S02]  /*0d30*/  PRMT R4, R4, 0x9910, RZ ;  /* 0x0000991004047816 */ /* 0x000fe400000000ff */
[----:B---3--:R-:W-:Y:S01]  /*0d40*/  PRMT R8, R7, 0x7770, RZ ;  /* 0x0000777007087816 */ /* 0x008fe200000000ff */
[C---:B------:R-:W-:Y:S01]  /*0d50*/  IMAD R6, R15.reuse, R6, RZ ;  /* 0x000000060f067224 */ /* 0x040fe200078e02ff */
[----:B------:R-:W-:Y:S01]  /*0d60*/  LOP3.LUT P0, RZ, R12, 0xff, RZ, 0xc0, !PT ;  /* 0x000000ff0cff7812 */ /* 0x000fe2000780c0ff */
[----:B------:R-:W-:-:S03]  /*0d70*/  IMAD R4, R15, R4, RZ ;  /* 0x000000040f047224 */ /* 0x000fc600078e02ff */
[----:B------:R-:W-:Y:S02]  /*0d80*/  LOP3.LUT P1, RZ, R6, 0xff, RZ, 0xc0, !PT ;  /* 0x000000ff06ff7812 */ /* 0x000fe4000782c0ff */
[----:B------:R-:W-:Y:S01]  /*0d90*/  LOP3.LUT P2, RZ, R4, 0xff, RZ, 0xc0, !PT ;  /* 0x000000ff04ff7812 */ /* 0x000fe2000784c0ff */
[----:B----4-:R-:W-:-:S12]  /*0da0*/  @!P3 BRA `(.L_x_6458) ;  /* 0x000000000038b947 */ /* 0x010fd80003800000 */
[----:B------:R1:W5:Y:S01]  /*0db0*/  LDG.E.U8 R14, desc[UR12][R2.64] ;  /* 0x0000000c020e7981 */ /* 0x000362000c1e1100 */
[----:B------:R-:W-:-:S07]  /*0dc0*/  IMAD.MOV.U32 R9, RZ, RZ, 0x1 ;  /* 0x00000001ff097424 */ /* 0x000fce00078e00ff */
.L_x_6459:
        /* <DEDUP_REMOVED lines=12> */
.L_x_6458:
[----:B0-----:R-:W-:Y:S05]  /*0e90*/  BSYNC.RECONVERGENT B0 ;  /* 0x0000000000007941 */ /* 0x001fea0003800200 */
.L_x_6457:
[----:B------:R-:W-:Y:S01]  /*0ea0*/  BSSY.RECONVERGENT B0, `(.L_x_6460) ;  /* 0x0000010000007945 */ /* 0x000fe20003800200 */
[----:B------:R-:W-:-:S03]  /*0eb0*/  IMAD.MOV.U32 R13, RZ, RZ, 0x1 ;  /* 0x00000001ff0d7424 */ /* 0x000fc600078e00ff */
[----:B------:R-:W-:Y:S05]  /*0ec0*/  @!P0 BRA `(.L_x_6461) ;  /* 0x0000000000348947 */ /* 0x000fea0003800000 */
[----:B------:R-:W-:-:S07]  /*0ed0*/  IMAD.MOV.U32 R10, RZ, RZ, 0x1 ;  /* 0x00000001ff0a7424 */ /* 0x000fce00078e00ff */
.L_x_6462:
        /* <DEDUP_REMOVED lines=12> */
.L_x_6461:
[----:B------:R-:W-:Y:S05]  /*0fa0*/  BSYNC.RECONVERGENT B0 ;  /* 0x0000000000007941 */ /* 0x000fea0003800200 */
.L_x_6460:
[----:B------:R-:W-:Y:S01]  /*0fb0*/  BSSY.RECONVERGENT B0, `(.L_x_6463) ;  /* 0x0000012000007945 */ /* 0x000fe20003800200 */
[----:B-----5:R-:W-:Y:S01]  /*0fc0*/  PRMT R11, R7, 0x7771, RZ ;  /* 0x00007771070b7816 */ /* 0x020fe200000000ff */
[----:B------:R-:W-:Y:S01]  /*0fd0*/  IMAD.MOV.U32 R14, RZ, RZ, 0x1 ;  /* 0x00000001ff0e7424 */ /* 0x000fe200078e00ff */
[----:B------:R-:W-:Y:S01]  /*0fe0*/  PRMT R7, R13, 0x7610, R7 ;  /* 0x000076100d077816 */ /* 0x000fe20000000007 */
[----:B------:R-:W-:Y:S06]  /*0ff0*/  @!P1 BRA `(.L_x_6464) ;  /* 0x0000000000349947 */ /* 0x000fec0003800000 */
[----:B------:R-:W-:-:S07]  /*1000*/  IMAD.MOV.U32 R7, RZ, RZ, 0x1 ;  /* 0x00000001ff077424 */ /* 0x000fce00078e00ff */
.L_x_6465:
        /* <DEDUP_REMOVED lines=12> */
.L_x_6464:
[----:B------:R-:W-:Y:S05]  /*10d0*/  BSYNC.RECONVERGENT B0 ;  /* 0x0000000000007941 */ /* 0x000fea0003800200 */
.L_x_6463:
[----:B------:R-:W-:Y:S01]  /*10e0*/  BSSY.RECONVERGENT B0, `(.L_x_6466) ;  /* 0x0000010000007945 */ /* 0x000fe20003800200 */
[----:B------:R-:W-:-:S03]  /*10f0*/  PRMT R6, R14, 0x7610, R6 ;  /* 0x000076100e067816 */ /* 0x000fc60000000006 */
[----:B------:R-:W-:Y:S05]  /*1100*/  @!P2 BRA `(.L_x_6467) ;  /* 0x000000000034a947 */ /* 0x000fea0003800000 */
[----:B------:R-:W-:-:S07]  /*1110*/  IMAD.MOV.U32 R6, RZ, RZ, 0x1 ;  /* 0x00000001ff067424 */ /* 0x000fce00078e00ff */
.L_x_6468:
        /* <DEDUP_REMOVED lines=12> */
.L_x_6467:
[----:B------:R-:W-:Y:S05]  /*11e0*/  BSYNC.RECONVERGENT B0 ;  /* 0x0000000000007941 */ /* 0x000fea0003800200 */
.L_x_6466:
[----:B------:R-:W-:Y:S02]  /*11f0*/  LOP3.LUT R6, R6, 0xffff, RZ, 0xc0, !PT ;  /* 0x0000ffff06067812 */ /* 0x000fe400078ec0ff */
[----:B------:R-:W-:Y:S02]  /*1200*/  LOP3.LUT R7, R7, 0xffff, RZ, 0xc0, !PT ;  /* 0x0000ffff07077812 */ /* 0x000fe400078ec0ff */
[----:B------:R-:W-:Y:S02]  /*1210*/  LOP3.LUT R10, R10, 0xffff, RZ, 0xc0, !PT ;  /* 0x0000ffff0a0a7812 */ /* 0x000fe400078ec0ff */
[----:B------:R-:W-:Y:S02]  /*1220*/  LOP3.LUT R9, R9, 0xffff, RZ, 0xc0, !PT ;  /* 0x0000ffff09097812 */ /* 0x000fe400078ec0ff */
        /* <DEDUP_REMOVED lines=12> */
[----:B--2---:R-:W-:Y:S05]  /*12f0*/  @!P0 BRA P1, `(.L_x_6469) ;  /* 0xfffffff800308947 */ /* 0x004fea000083ffff */
[----:B------:R-:W-:Y:S05]  /*1300*/  EXIT ;  /* 0x000000000000794d */ /* 0x000fea0003800000 */
.L_x_6470:
        /* <DEDUP_REMOVED lines=15> */
.L_x_7912:


//--------------------- .text._ZN2at6native55_GLOBAL__N__de093ff9_22_ForeachBinaryOpList_cu_a911ec4325multi_tensor_apply_kernelINS1_18TensorListMetadataILi3EEENS1_24BinaryOpListAlphaFunctorIN3c104HalfELi3ELi2ELi2EEEJNS0_7maximumIfEEfEEEvT_T0_DpT1_ --------------------------
	.section	.text._ZN2at6native55_GLOBAL__N__de093ff9_22_ForeachBinaryOpList_cu_a911ec4325multi_tensor_apply_kernelINS1_18TensorListMetadataILi3EEENS1_24BinaryOpListAlphaFunctorIN3c104HalfELi3ELi2ELi2EEEJNS0_7maximumIfEEfEEEvT_T0_DpT1_,"ax",@progbits
	.align	128
.text._ZN2at6native55_GLOBAL__N__de093ff9_22_ForeachBinaryOpList_cu_a911ec4325multi_tensor_apply_kernelINS1_18TensorListMetadataILi3EEENS1_24BinaryOpListAlphaFunctorIN3c104HalfELi3ELi2ELi2EEEJNS0_7maximumIfEEfEEEvT_T0_DpT1_:
        .type           _ZN2at6native55_GLOBAL__N__de093ff9_22_ForeachBinaryOpList_cu_a911ec4325multi_tensor_apply_kernelINS1_18TensorListMetadataILi3EEENS1_24BinaryOpListAlphaFunctorIN3c104HalfELi3ELi2ELi2EEEJNS0_7maximumIfEEfEEEvT_T0_DpT1_,@function
        .size           _ZN2at6native55_GLOBAL__N__de093ff9_22_ForeachBinaryOpList_cu_a911ec4325multi_tensor_apply_kernelINS1_18TensorListMetadataILi3EEENS1_24BinaryOpListAlphaFunctorIN3c104HalfELi3ELi2ELi2EEEJNS0_7maximumIfEEfEEEvT_T0_DpT1_,(.L_x_7913 - _ZN2at6native55_GLOBAL__N__de093ff9_22_ForeachBinaryOpList_cu_a911ec4325multi_tensor_apply_kernelINS1_18TensorListMetadataILi3EEENS1_24BinaryOpListAlphaFunctorIN3c104HalfELi3ELi2ELi2EEEJNS0_7maximumIfEEfEEEvT_T0_DpT1_)
        .other          _ZN2at6native55_GLOBAL__N__de093ff9_22_ForeachBinaryOpList_cu_a911ec4325multi_tensor_apply_kernelINS1_18TensorListMetadataILi3EEENS1_24BinaryOpListAlphaFunctorIN3c104HalfELi3ELi2ELi2EEEJNS0_7maximumIfEEfEEEvT_T0_DpT1_,@"STO_CUDA_ENTRY STV_DEFAULT"
_ZN2at6native55_GLOBAL__N__de093ff9_22_ForeachBinaryOpList_cu_a911ec4325multi_tensor_apply_kernelINS1_18TensorListMetadataILi3EEENS1_24BinaryOpListAlphaFunctorIN3c104HalfELi3ELi2ELi2EEEJNS0_7maximumIfEEfEEEvT_T0_DpT1_:
        /* <DEDUP_REMOVED lines=36> */
.L_x_6472:
[----:B0-----:R-:W-:Y:S02]  /*0240*/  IADD3 R23, P0, PT, R25, UR4, RZ ;  /* 0x0000000419177c10 */ /* 0x001fe4000ff1e0ff */
[----:B---3--:R-:W-:Y:S02]  /*0250*/  PRMT R26, RZ, 0x7610, R26 ;  /* 0x00007610ff1a7816 */ /* 0x008fe4000000001a */
[C---:B-1----:R-:W-:Y:S01]  /*0260*/  IADD3 R15, P2, PT, R23.reuse, UR12, RZ ;  /* 0x0000000c170f7c10 */ /* 0x042fe2000ff5e0ff */
[----:B------:R-:W-:Y:S01]  /*0270*/  IMAD.X R24, RZ, RZ, UR5, P0 ;  /* 0x00000005ff187e24 */ /* 0x000fe200080e06ff */
[----:B------:R-:W-:Y:S02]  /*0280*/  ISETP.GE.U32.AND P0, PT, R23, UR13, PT ;  /* 0x0000000d17007c0c */ /* 0x000fe4000bf06070 */
[----:B------:R-:W-:Y:S01]  /*0290*/  ISETP.GE.U32.AND P1, PT, R15, UR13, PT ;  /* 0x0000000d0f007c0c */ /* 0x000fe2000bf26070 */
[----:B------:R-:W-:Y:S01]  /*02a0*/  IMAD.X R14, RZ, RZ, R24, P2 ;  /* 0x000000ffff0e7224 */ /* 0x000fe200010e0618 */
[----:B------:R-:W-:-:S02]  /*02b0*/  ISETP.GE.U32.AND.EX P0, PT, R24, UR14, PT, P0 ;  /* 0x0000000e18007c0c */ /* 0x000fc4000bf06100 */
[----:B------:R-:W-:Y:S02]  /*02c0*/  IADD3 R0, P5, PT, R15, UR12, RZ ;  /* 0x0000000c0f007c10 */ /* 0x000fe4000ffbe0ff */
[----:B------:R-:W-:Y:S02]  /*02d0*/  ISETP.GE.U32.AND.EX P1, PT, R14, UR14, PT, P1 ;  /* 0x0000000e0e007c0c */ /* 0x000fe4000bf26110 */
[----:B------:R-:W-:Y:S01]  /*02e0*/  ISETP.GE.U32.AND P2, PT, R0, UR13, PT ;  /* 0x0000000d00007c0c */ /* 0x000fe2000bf46070 */
[----:B------:R-:W-:Y:S01]  /*02f0*/  IMAD.X R17, RZ, RZ, R14, P5 ;  /* 0x000000ffff117224 */ /* 0x000fe200028e060e */
[----:B------:R-:W-:-:S04]  /*0300*/  PRMT R21, RZ, 0x7610, R21 ;  /* 0x00007610ff157816 */ /* 0x000fc80000000015 */
[----:B------:R-:W-:Y:S02]  /*0310*/  ISETP.GE.U32.AND.EX P2, PT, R17, UR14, PT, P2 ;  /* 0x0000000e11007c0c */ /* 0x000fe4000bf46120 */
[----:B------:R-:W-:-:S03]  /*0320*/  @!P0 LEA R4, P3, R23, UR6, 0x1 ;  /* 0x0000000617048c11 */ /* 0x000fc6000f8608ff */
[----:B------:R-:W-:Y:S02]  /*0330*/  @!P1 LEA R8, P4, R15, UR6, 0x1 ;  /* 0x000000060f089c11 */ /* 0x000fe4000f8808ff */
[----:B------:R-:W-:Y:S02]  /*0340*/  @!P0 LEA.HI.X R5, R23, UR7, R24, 0x1, P3 ;  /* 0x0000000717058c11 */ /* 0x000fe400098f0c18 */
[C---:B------:R-:W-:Y:S02]  /*0350*/  @!P1 LEA.HI.X R9, R15.reuse, UR7, R14, 0x1, P4 ;  /* 0x000000070f099c11 */ /* 0x040fe4000a0f0c0e */
[----:B------:R-:W-:Y:S01]  /*0360*/  IADD3 R16, P4, PT, R0, UR12, RZ ;  /* 0x0000000c00107c10 */ /* 0x000fe2000ff9e0ff */
[----:B------:R0:W3:Y:S01]  /*0370*/  @!P0 LDG.E.U16 R21, desc[UR16][R4.64] ;  /* 0x0000001004158981 */ /* 0x0000e2000c1e1500 */
[C---:B------:R-:W-:Y:S02]  /*0380*/  @!P1 LEA R12, P5, R15.reuse, UR8, 0x1 ;  /* 0x000000080f0c9c11 */ /* 0x040fe4000f8a08ff */
[----:B------:R-:W-:Y:S01]  /*0390*/  ISETP.GE.U32.AND P3, PT, R16, UR13, PT ;  /* 0x0000000d10007c0c */ /* 0x000fe2000bf66070 */
[----:B------:R-:W-:Y:S01]  /*03a0*/  IMAD.X R19, RZ, RZ, R17, P4 ;  /* 0x000000ffff137224 */ /* 0x000fe200020e0611 */
[----:B------:R-:W-:Y:S01]  /*03b0*/  PRMT R20, RZ, 0x7610, R20 ;  /* 0x00007610ff147816 */ /* 0x000fe20000000014 */
[----:B------:R1:W4:Y:S01]  /*03c0*/  @!P1 LDG.E.U16 R26, desc[UR16][R8.64] ;  /* 0x00000010081a9981 */ /* 0x000322000c1e1500 */
[----:B------:R-:W-:-:S02]  /*03d0*/  @!P1 LEA.HI.X R13, R15, UR9, R14, 0x1, P5 ;  /* 0x000000090f0d9c11 */ /* 0x000fc4000a8f0c0e */
[----:B------:R-:W-:Y:S02]  /*03e0*/  ISETP.GE.U32.AND.EX P3, PT, R19, UR14, PT, P3 ;  /* 0x0000000e13007c0c */ /* 0x000fe4000bf66130 */
[C---:B------:R-:W-:Y:S01]  /*03f0*/  @!P0 LEA R6, P4, R23.reuse, UR8, 0x1 ;  /* 0x0000000817068c11 */ /* 0x040fe2000f8808ff */
[----:B------:R5:W2:Y:S01]  /*0400*/  @!P1 LDG.E.U16 R20, desc[UR16][R12.64] ;  /* 0x000000100c149981 */ /* 0x000aa2000c1e1500 */
[----:B------:R-:W-:Y:S02]  /*0410*/  PRMT R18, RZ, 0x7610, R18 ;  /* 0x00007610ff127816 */ /* 0x000fe40000000012 */
[----:B------:R-:W-:Y:S02]  /*0420*/  @!P0 LEA.HI.X R7, R23, UR9, R24, 0x1, P4 ;  /* 0x0000000917078c11 */ /* 0x000fe4000a0f0c18 */
[C---:B------:R-:W-:Y:S02]  /*0430*/  @!P2 LEA R2, P5, R0.reuse, UR6, 0x1 ;  /* 0x000000060002ac11 */ /* 0x040fe4000f8a08ff */
[----:B------:R-:W-:Y:S01]  /*0440*/  PRMT R22, RZ, 0x7610, R22 ;  /* 0x00007610ff167816 */ /* 0x000fe20000000016 */
[----:B------:R-:W2:Y:S01]  /*0450*/  @!P0 LDG.E.U16 R18, desc[UR16][R6.64] ;  /* 0x0000001006128981 */ /* 0x000ea2000c1e1500 */
[----:B------:R-:W-:-:S02]  /*0460*/  @!P2 LEA.HI.X R3, R0, UR7, R17, 0x1, P5 ;  /* 0x000000070003ac11 */ /* 0x000fc4000a8f0c11 */
[----:B0-----:R-:W-:Y:S02]  /*0470*/  @!P2 LEA R4, P4, R0, UR8, 0x1 ;  /* 0x000000080004ac11 */ /* 0x001fe4000f8808ff */
[----:B-1----:R-:W-:Y:S01]  /*0480*/  @!P3 LEA R8, P5, R16, UR6, 0x1 ;  /* 0x000000061008bc11 */ /* 0x002fe2000f8a08ff */
[----:B------:R0:W2:Y:S01]  /*0490*/  @!P2 LDG.E.U16 R22, desc[UR16][R2.64] ;  /* 0x000000100216a981 */ /* 0x0000a2000c1e1500 */
[----:B------:R-:W-:Y:S02]  /*04a0*/  PRMT R28, RZ, 0x7610, R28 ;  /* 0x00007610ff1c7816 */ /* 0x000fe4000000001c */
[----:B------:R-:W-:Y:S02]  /*04b0*/  @!P2 LEA.HI.X R5, R0, UR9, R17, 0x1, P4 ;  /* 0x000000090005ac11 */ /* 0x000fe4000a0f0c11 */
[----:B------:R-:W-:Y:S02]  /*04c0*/  PRMT R27, RZ, 0x7610, R27 ;  /* 0x00007610ff1b7816 */ /* 0x000fe4000000001b */
[C---:B------:R-:W-:Y:S01]  /*04d0*/  @!P3 LEA R10, P4, R16.reuse, UR8, 0x1 ;  /* 0x00000008100abc11 */ /* 0x040fe2000f8808ff */
[----:B------:R1:W2:Y:S01]  /*04e0*/  @!P2 LDG.E.U16 R28, desc[UR16][R4.64] ;  /* 0x00000010041ca981 */ /* 0x0002a2000c1e1500 */
[----:B------:R-:W-:-:S02]  /*04f0*/  @!P3 LEA.HI.X R9, R16, UR7, R19, 0x1, P5 ;  /* 0x000000071009bc11 */ /* 0x000fc4000a8f0c13 */
[----:B-----5:R-:W-:Y:S02]  /*0500*/  PRMT R12, RZ, 0x7610, R12 ;  /* 0x00007610ff0c7816 */ /* 0x020fe4000000000c */
[----:B------:R-:W-:Y:S01]  /*0510*/  @!P3 LEA.HI.X R11, R16, UR9, R19, 0x1, P4 ;  /* 0x00000009100bbc11 */ /* 0x000fe2000a0f0c13 */
[----:B------:R-:W5:Y:S04]  /*0520*/  @!P3 LDG.E.U16 R27, desc[UR16][R8.64] ;  /* 0x00000010081bb981 */ /* 0x000f68000c1e1500 */
[----:B------:R-:W5:Y:S01]  /*0530*/  @!P3 LDG.E.U16 R12, desc[UR16][R10.64] ;  /* 0x000000100a0cb981 */ /* 0x000f62000c1e1500 */
[----:B0-----:R-:W-:Y:S02]  /*0540*/  @!P0 LEA R2, P4, R23, UR10, 0x1 ;  /* 0x0000000a17028c11 */ /* 0x001fe4000f8808ff */
[----:B-1----:R-:W-:-:S02]  /*0550*/  @!P1 LEA R4, P6, R15, UR10, 0x1 ;  /* 0x0000000a0f049c11 */ /* 0x002fc4000f8c08ff */
[----:B------:R-:W-:Y:S02]  /*0560*/  @!P0 LEA.HI.X R3, R23, UR11, R24, 0x1, P4 ;  /* 0x0000000b17038c11 */ /* 0x000fe4000a0f0c18 */
[----:B------:R-:W-:Y:S01]  /*0570*/  @!P1 LEA.HI.X R5, R15, UR11, R14, 0x1, P6 ;  /* 0x0000000b0f059c11 */ /* 0x000fe2000b0f0c0e */
[----:B------:R-:W-:-:S04]  /*0580*/  ULEA UR4, UP0, UR12, UR4, 0x2 ;  /* 0x000000040c047291 */ /* 0x000fc8000f8010ff */
[----:B------:R-:W-:Y:S02]  /*0590*/  UIADD3.X UR5, UPT, UPT, URZ, UR5, URZ, UP0, !UPT ;  /* 0x00000005ff057290 */ /* 0x000fe400087fe4ff */
[----:B------:R-:W-:-:S04]  /*05a0*/  UISETP.GE.U32.AND UP0, UPT, UR4, UR13, UPT ;  /* 0x0000000d0400728c */ /* 0x000fc8000bf06070 */
[----:B------:R-:W-:Y:S01]  /*05b0*/  UISETP.GE.U32.AND.EX UP0, UPT, UR5, UR14, UPT, UP0 ;  /* 0x0000000e0500728c */ /* 0x000fe2000bf06100 */
[----:B---3--:R-:W-:Y:S02]  /*05c0*/  HADD2.F32 R21, -RZ, R21.H0_H0 ;  /* 0x20000015ff157230 */ /* 0x008fe40000004100 */
[----:B----4-:R-:W-:-:S05]  /*05d0*/  HADD2.F32 R26, -RZ, R26.H0_H0 ;  /* 0x2000001aff1a7230 */ /* 0x010fca0000004100 */
[----:B------:R-:W-:Y:S01]  /*05e0*/  FSETP.NAN.FTZ.AND P5, PT, |R26|, |R26|, PT ;  /* 0x4000001a1a00720b */ /* 0x000fe20003fb8200 */
[----:B--2---:R-:W-:Y:S01]  /*05f0*/  HADD2.F32 R20, -RZ, R20.H0_H0 ;  /* 0x20000014ff147230 */ /* 0x004fe20000004100 */
[----:B------:R-:W-:-:S04]  /*0600*/  FSETP.NAN.FTZ.AND P4, PT, |R21|, |R21|, PT ;  /* 0x400000151500720b */ /* 0x000fc80003f98200 */
[----:B------:R-:W-:Y:S01]  /*0610*/  FMUL.FTZ R7, R20, UR18 ;  /* 0x0000001214077c20 */ /* 0x000fe20008410000 */
[----:B------:R-:W-:-:S04]  /*0620*/  HADD2.F32 R18, -RZ, R18.H0_H0 ;  /* 0x20000012ff127230 */ /* 0x000fc80000004100 */
[-C--:B------:R-:W-:Y:S01]  /*0630*/  FSETP.GT.FTZ.AND P6, PT, R26, R7.reuse, PT ;  /* 0x000000071a00720b */ /* 0x080fe20003fd4000 */
[----:B------:R-:W-:Y:S01]  /*0640*/  FMUL.FTZ R18, R18, UR18 ;  /* 0x0000001212127c20 */ /* 0x000fe20008410000 */
[----:B------:R-:W-:Y:S02]  /*0650*/  HADD2.F32 R22, -RZ, R22.H0_H0 ;  /* 0x20000016ff167230 */ /* 0x000fe40000004100 */
[----:B------:R-:W-:Y:S02]  /*0660*/  @!P5 FSEL R26, R26, R7, P6 ;  /* 0x000000071a1ad208 */ /* 0x000fe40003000000 */
[C---:B------:R-:W-:Y:S02]  /*0670*/  FSETP.GT.FTZ.AND P6, PT, R21.reuse, R18, PT ;  /* 0x000000121500720b */ /* 0x040fe40003fd4000 */
[----:B------:R-:W-:Y:S01]  /*0680*/  FSETP.NAN.FTZ.AND P5, PT, |R22|, |R22|, PT ;  /* 0x400000161600720b */ /* 0x000fe20003fb8200 */
[----:B------:R-:W-:Y:S01]  /*0690*/  HADD2.F32 R28, -RZ, R28.H0_H0 ;  /* 0x2000001cff1c7230 */ /* 0x000fe20000004100 */
[----:B------:R-:W-:Y:S01]  /*06a0*/  @!P4 FSEL R21, R21, R18, P6 ;  /* 0x000000121515c208 */ /* 0x000fe20003000000 */
[----:B-----5:R-:W-:Y:S01]  /*06b0*/  HADD2.F32 R27, -RZ, R27.H0_H0 ;  /* 0x2000001bff1b7230 */ /* 0x020fe20000004100 */
[----:B------:R-:W-:-:S02]  /*06c0*/  @!P2 LEA R6, P6, R0, UR10, 0x1 ;  /* 0x0000000a0006ac11 */ /* 0x000fc4000f8c08ff */
[----:B------:R-:W-:Y:S01]  /*06d0*/  FMUL.FTZ R9, R28, UR18 ;  /* 0x000000121c097c20 */ /* 0x000fe20008410000 */
[----:B------:R-:W-:Y:S01]  /*06e0*/  HADD2.F32 R12, -RZ, R12.H0_H0 ;  /* 0x2000000cff0c7230 */ /* 0x000fe20000004100 */
[----:B------:R-:W-:Y:S02]  /*06f0*/  FSETP.NAN.FTZ.AND P4, PT, |R27|, |R27|, PT ;  /* 0x4000001b1b00720b */ /* 0x000fe40003f98200 */
[----:B------:R-:W-:Y:S02]  /*0700*/  @!P2 LEA.HI.X R7, R0, UR11, R17, 0x1, P6 ;  /* 0x0000000b0007ac11 */ /* 0x000fe4000b0f0c11 */
[----:B------:R-:W-:Y:S01]  /*0710*/  FSETP.GT.FTZ.AND P6, PT, R22, R9, PT ;  /* 0x000000091600720b */ /* 0x000fe20003fd4000 */
[----:B------:R-:W-:-:S03]  /*0720*/  FMUL.FTZ R12, R12, UR18 ;  /* 0x000000120c0c7c20 */ /* 0x000fc60008410000 */
[----:B------:R-:W-:Y:S02]  /*0730*/  @!P5 FSEL R22, R22, R9, P6 ;  /* 0x000000091616d208 */ /* 0x000fe40003000000 */
[CC--:B------:R-:W-:Y:S02]  /*0740*/  FSETP.GT.FTZ.AND P5, PT, R27.reuse, R12.reuse, PT ;  /* 0x0000000c1b00720b */ /* 0x0c0fe40003fb4000 */
[----:B------:R-:W-:Y:S02]  /*0750*/  @!P3 LEA R8, P6, R16, UR10, 0x1 ;  /* 0x0000000a1008bc11 */ /* 0x000fe4000f8c08ff */
[----:B------:R-:W-:Y:S02]  /*0760*/  @!P4 FSEL R27, R27, R12, P5 ;  /* 0x0000000c1b1bc208 */ /* 0x000fe40002800000 */
[----:B------:R-:W-:Y:S02]  /*0770*/  F2FP.F16.F32.PACK_AB R21, RZ, R21 ;  /* 0x00000015ff15723e */ /* 0x000fe400000000ff */
[----:B------:R-:W-:-:S02]  /*0780*/  F2FP.F16.F32.PACK_AB R26, RZ, R26 ;  /* 0x0000001aff1a723e */ /* 0x000fc400000000ff */
[----:B------:R-:W-:Y:S02]  /*0790*/  F2FP.F16.F32.PACK_AB R22, RZ, R22 ;  /* 0x00000016ff16723e */ /* 0x000fe400000000ff */
[----:B------:R-:W-:Y:S02]  /*07a0*/  @!P3 LEA.HI.X R9, R16, UR11, R19, 0x1, P6 ;  /* 0x0000000b1009bc11 */ /* 0x000fe4000b0f0c13 */
[----:B------:R-:W-:Y:S01]  /*07b0*/  F2FP.F16.F32.PACK_AB R27, RZ, R27 ;  /* 0x0000001bff1b723e */ /* 0x000fe200000000ff */
[----:B------:R3:W-:Y:S04]  /*07c0*/  @!P0 STG.E.U16 desc[UR16][R2.64], R21 ;  /* 0x0000001502008986 */ /* 0x0007e8000c101510 */
[----:B------:R3:W-:Y:S04]  /*07d0*/  @!P1 STG.E.U16 desc[UR16][R4.64], R26 ;  /* 0x0000001a04009986 */ /* 0x0007e8000c101510 */
[----:B------:R3:W-:Y:S04]  /*07e0*/  @!P2 STG.E.U16 desc[UR16][R6.64], R22 ;  /* 0x000000160600a986 */ /* 0x0007e8000c101510 */
[----:B------:R3:W-:Y:S01]  /*07f0*/  @!P3 STG.E.U16 desc[UR16][R8.64], R27 ;  /* 0x0000001b0800b986 */ /* 0x0007e2000c101510 */
[----:B------:R-:W-:Y:S05]  /*0800*/  BRA.U !UP0, `(.L_x_6472) ;  /* 0xfffffff9088c7547 */ /* 0x000fea000b83ffff */
[----:B------:R-:W-:Y:S05]  /*0810*/  EXIT ;  /* 0x000000000000794d */ /* 0x000fea0003800000 */
.L_x_6471:
        /* <DEDUP_REMOVED lines=8> */
.L_x_6473:
[C---:B------:R-:W-:Y:S01]  /*08a0*/  IMAD.SHL.U32 R15, R3.reuse, 0x8, RZ ;  /* 0x00000008030f7824 */ /* 0x040fe200078e00ff */
[----:B------:R-:W-:-:S04]  /*08b0*/  SHF.L.U64.HI R16, R3, 0x3, R0 ;  /* 0x0000000303107819 */ /* 0x000fc80000010200 */
[C---:B------:R-:W-:Y:S02]  /*08c0*/  IADD3 R4, P0, PT, R15.reuse, UR6, RZ ;  /* 0x000000060f047c10 */ /* 0x040fe4000ff1e0ff */
[----:B------:R-:W-:Y:S02]  /*08d0*/  IADD3 R6, P1, PT, R15, UR8, RZ ;  /* 0x000000080f067c10 */ /* 0x000fe4000ff3e0ff */
[C---:B------:R-:W-:Y:S02]  /*08e0*/  IADD3.X R5, PT, PT, R16.reuse, UR7, RZ, P0, !PT ;  /* 0x0000000710057c10 */ /* 0x040fe400087fe4ff */
[----:B------:R-:W-:-:S04]  /*08f0*/  IADD3.X R7, PT, PT, R16, UR9, RZ, P1, !PT ;  /* 0x0000000910077c10 */ /* 0x000fc80008ffe4ff */
[----:B------:R-:W2:Y:S04]  /*0900*/  LDG.E.64 R4, desc[UR16][R4.64] ;  /* 0x0000001004047981 */ /* 0x000ea8000c1e1b00 */
[----:B------:R-:W3:Y:S01]  /*0910*/  LDG.E.64 R6, desc[UR16][R6.64] ;  /* 0x0000001006067981 */ /* 0x000ee2000c1e1b00 */
[----:B--2---:R-:W-:Y:S02]  /*0920*/  HADD2.F32 R9, -RZ, R4.H1_H1 ;  /* 0x30000004ff097230 */ /* 0x004fe40000004100 */
[--C-:B------:R-:W-:Y:S02]  /*0930*/  HADD2.F32 R14, -RZ, R5.reuse.H1_H1 ;  /* 0x30000005ff0e7230 */ /* 0x100fe40000004100 */
[----:B---3--:R-:W-:Y:S01]  /*0940*/  HADD2.F32 R10, -RZ, R6.H1_H1 ;  /* 0x30000006ff0a7230 */ /* 0x008fe20000004100 */
[----:B------:R-:W-:Y:S01]  /*0950*/  FSETP.NAN.FTZ.AND P5, PT, |R9|, |R9|, PT ;  /* 0x400000090900720b */ /* 0x000fe20003fb8200 */
[----:B------:R-:W-:Y:S01]  /*0960*/  HADD2.F32 R2, -RZ, R4.H0_H0 ;  /* 0x20000004ff027230 */ /* 0x000fe20000004100 */
[----:B------:R-:W-:Y:S01]  /*0970*/  FSETP.NAN.FTZ.AND P0, PT, |R14|, |R14|, PT ;  /* 0x4000000e0e00720b */ /* 0x000fe20003f18200 */
[----:B------:R-:W-:-:S02]  /*0980*/  HADD2.F32 R11, -RZ, R5.H0_H0 ;  /* 0x20000005ff0b7230 */ /* 0x000fc40000004100 */
[----:B-1----:R-:W-:Y:S01]  /*0990*/  FMUL.FTZ R10, R10, UR12 ;  /* 0x0000000c0a0a7c20 */ /* 0x002fe20008410000 */
[--C-:B------:R-:W-:Y:S01]  /*09a0*/  HADD2.F32 R13, -RZ, R7.reuse.H1_H1 ;  /* 0x30000007ff0d7230 */ /* 0x100fe20000004100 */
[----:B------:R-:W-:Y:S01]  /*09b0*/  FSETP.NAN.FTZ.AND P4, PT, |R2|, |R2|, PT ;  /* 0x400000020200720b */ /* 0x000fe20003f98200 */
[----:B------:R-:W-:Y:S01]  /*09c0*/  HADD2.F32 R8, -RZ, R6.H0_H0 ;  /* 0x20000006ff087230 */ /* 0x000fe20000004100 */
[----:B------:R-:W-:Y:S01]  /*09d0*/  FSETP.NAN.FTZ.AND P2, PT, |R11|, |R11|, PT ;  /* 0x4000000b0b00720b */ /* 0x000fe20003f58200 */
[----:B------:R-:W-:Y:S02]  /*09e0*/  HADD2.F32 R12, -RZ, R7.H0_H0 ;  /* 0x20000007ff0c7230 */ /* 0x000fe40000004100 */
[----:B------:R-:W-:Y:S01]  /*09f0*/  FMUL.FTZ R13, R13, UR12 ;  /* 0x0000000c0d0d7c20 */ /* 0x000fe20008410000 */
[----:B------:R-:W-:Y:S01]  /*0a00*/  FSETP.GT.FTZ.AND P6, PT, R9, R10, PT ;  /* 0x0000000a0900720b */ /* 0x000fe20003fd4000 */
[----:B------:R-:W-:Y:S01]  /*0a10*/  FMUL.FTZ R5, R8, UR12 ;  /* 0x0000000c08057c20 */ /* 0x000fe20008410000 */
[----:B------:R-:W-:-:S02]  /*0a20*/  FMUL.FTZ R12, R12, UR12 ;  /* 0x0000000c0c0c7c20 */ /* 0x000fc40008410000 */
[----:B------:R-:W-:Y:S02]  /*0a30*/  @!P5 FSEL R9, R9, R10, P6 ;  /* 0x0000000a0909d208 */ /* 0x000fe40003000000 */
[----:B------:R-:W-:Y:S02]  /*0a40*/  FSETP.GT.FTZ.AND P5, PT, R14, R13, PT ;  /* 0x0000000d0e00720b */ /* 0x000fe40003fb4000 */
[----:B------:R-:W-:Y:S02]  /*0a50*/  FSETP.GT.FTZ.AND P3, PT, R2, R5, PT ;  /* 0x000000050200720b */ /* 0x000fe40003f74000 */
[----:B------:R-:W-:Y:S02]  /*0a60*/  FSETP.GT.FTZ.AND P1, PT, R11, R12, PT ;  /* 0x0000000c0b00720b */ /* 0x000fe40003f34000 */
[----:B------:R-:W-:Y:S02]  /*0a70*/  @!P0 FSEL R14, R14, R13, P5 ;  /* 0x0000000d0e0e8208 */ /* 0x000fe40002800000 */
[----:B------:R-:W-:-:S02]  /*0a80*/  @!P4 FSEL R2, R2, R5, P3 ;  /* 0x000000050202c208 */ /* 0x000fc40001800000 */
[----:B------:R-:W-:Y:S02]  /*0a90*/  @!P2 FSEL R11, R11, R12, P1 ;  /* 0x0000000c0b0ba208 */ /* 0x000fe40000800000 */
[----:B0-----:R-:W-:Y:S02]  /*0aa0*/  IADD3 R3, P0, PT, R3, UR5, RZ ;  /* 0x0000000503037c10 */ /* 0x001fe4000ff1e0ff */
[----:B------:R-:W-:Y:S02]  /*0ab0*/  IADD3 R4, P1, PT, R15, UR10, RZ ;  /* 0x0000000a0f047c10 */ /* 0x000fe4000ff3e0ff */
[----:B------:R-:W-:Y:S01]  /*0ac0*/  F2FP.F16.F32.PACK_AB R10, R9, R2 ;  /* 0x00000002090a723e */ /* 0x000fe200000000ff */
[----:B------:R-:W-:Y:S01]  /*0ad0*/  IMAD.SHL.U32 R2, R3, 0x4, RZ ;  /* 0x0000000403027824 */ /* 0x000fe200078e00ff */
[----:B------:R-:W-:Y:S01]  /*0ae0*/  IADD3.X R5, PT, PT, R16, UR11, RZ, P1, !PT ;  /* 0x0000000b10057c10 */ /* 0x000fe20008ffe4ff */
[----:B------:R-:W-:Y:S01]  /*0af0*/  IMAD.X R0, RZ, RZ, R0, P0 ;  /* 0x000000ffff007224 */ /* 0x000fe200000e0600 */
[----:B------:R-:W-:-:S02]  /*0b00*/  F2FP.F16.F32.PACK_AB R11, R14, R11 ;  /* 0x0000000b0e0b723e */ /* 0x000fc400000000ff */
[----:B------:R-:W-:Y:S02]  /*0b10*/  ISETP.LT.U32.AND P1, PT, R2, UR15, PT ;  /* 0x0000000f02007c0c */ /* 0x000fe4000bf21070 */
[C---:B------:R-:W-:Y:S01]  /*0b20*/  LOP3.LUT P0, RZ, R3.reuse, 0xffffc000, RZ, 0xc0, !PT ;  /* 0xffffc00003ff7812 */ /* 0x040fe2000780c0ff */
[----:B------:R2:W-:Y:S01]  /*0b30*/  STG.E.64 desc[UR16][R4.64], R10 ;  /* 0x0000000a04007986 */ /* 0x0005e2000c101b10 */
[----:B------:R-:W-:Y:S02]  /*0b40*/  SHF.L.U64.HI R2, R3, 0x2, R0 ;  /* 0x0000000203027819 */ /* 0x000fe40000010200 */
[----:B------:R-:W-:Y:S02]  /*0b50*/  LOP3.LUT P0, RZ, R0, 0x3fffffff, RZ, 0xc0, P0 ;  /* 0x3fffffff00ff7812 */ /* 0x000fe4000000c0ff */
[----:B------:R-:W-:-:S13]  /*0b60*/  ISETP.LT.AND.EX P1, PT, R2, UR4, PT, P1 ;  /* 0x0000000402007c0c */ /* 0x000fda000bf21310 */
[----:B--2---:R-:W-:Y:S05]  /*0b70*/  @!P0 BRA P1, `(.L_x_6473) ;  /* 0xfffffffc00488947 */ /* 0x004fea000083ffff */
[----:B------:R-:W-:Y:S05]  /*0b80*/  EXIT ;  /* 0x000000000000794d */ /* 0x000fea0003800000 */
.L_x_6474:
        /* <DEDUP_REMOVED lines=15> */
.L_x_7913:


//--------------------- .text._ZN2at6native55_GLOBAL__N__de093ff9_22_ForeachBinaryOpList_cu_a911ec4325multi_tensor_apply_kernelINS1_18TensorListMetadataILi3EEENS1_24BinaryOpListAlphaFunctorIN3c108BFloat16ELi3ELi2ELi2EEEJNS0_7maximumIfEEfEEEvT_T0_DpT1_ --------------------------
	.section	.text._ZN2at6native55_GLOBAL__N__de093ff9_22_ForeachBinaryOpList_cu_a911ec4325multi_tensor_apply_kernelINS1_18TensorListMetadataILi3EEENS1_24BinaryOpListAlphaFunctorIN3c108BFloat16ELi3ELi2ELi2EEEJNS0_7maximumIfEEfEEEvT_T0_DpT1_,"ax",@progbits
	.align	128
.text._ZN2at6native55_GLOBAL__N__de093ff9_22_ForeachBinaryOpList_cu_a911ec4325multi_tensor_apply_kernelINS1_18TensorListMetadataILi3EEENS1_24BinaryOpListAlphaFunctorIN3c108BFloat16ELi3ELi2ELi2EEEJNS0_7maximumIfEEfEEEvT_T0_DpT1_:
        .type           _ZN2at6native55_GLOBAL__N__de093ff9_22_ForeachBinaryOpList_cu_a911ec4325multi_tensor_apply_kernelINS1_18TensorListMetadataILi3EEENS1_24BinaryOpListAlphaFunctorIN3c108BFloat16ELi3ELi2ELi2EEEJNS0_7maximumIfEEfEEEvT_T0_DpT1_,@function
        .size           _ZN2at6native55_GLOBAL__N__de093ff9_22_ForeachBinaryOpList_cu_a911ec4325multi_tensor_apply_kernelINS1_18TensorListMetadataILi3EEENS1_24BinaryOpListAlphaFunctorIN3c108BFloat16ELi3ELi2ELi2EEEJNS0_7maximumIfEEfEEEvT_T0_DpT1_,(.L_x_7914 - _ZN2at6native55_GLOBAL__N__de093ff9_22_ForeachBinaryOpList_cu_a911ec4325multi_tensor_apply_kernelINS1_18TensorListMetadataILi3EEENS1_24BinaryOpListAlphaFunctorIN3c108BFloat16ELi3ELi2ELi2EEEJNS0_7maximumIfEEfEEEvT_T0_DpT1_)
        .other          _ZN2at6native55_GLOBAL__N__de093ff9_22_ForeachBinaryOpList_cu_a911ec4325multi_tensor_apply_kernelINS1_18TensorListMetadataILi3EEENS1_24BinaryOpListAlphaFunctorIN3c108BFloat16ELi3ELi2ELi2EEEJNS0_7maximumIfEEfEEEvT_T0_DpT1_,@"STO_CUDA_ENTRY STV_DEFAULT"
_ZN2at6native55_GLOBAL__N__de093ff9_22_ForeachBinaryOpList_cu_a911ec4325multi_tensor_apply_kernelINS1_18TensorListMetadataILi3EEENS1_24BinaryOpListAlphaFunctorIN3c108BFloat16ELi3ELi2ELi2EEEJNS0_7maximumIfEEfEEEvT_T0_DpT1_:
        /* <DEDUP_REMOVED lines=36> */
.L_x_6476:
[----:B0-----:R-:W-:Y:S02]  /*0240*/  IADD3 R15, P0, PT, R25, UR4, RZ ;  /* 0x00000004190f7c10 */ /* 0x001fe4000ff1e0ff */
[----:B---3--:R-:W-:Y:S02]  /*0250*/  PRMT R28, RZ, 0x7610, R28 ;  /* 0x00007610ff1c7816 */ /* 0x008fe4000000001c */
[C---:B-1----:R-:W-:Y:S01]  /*0260*/  IADD3 R18, P1, PT, R15.reuse, UR12, RZ ;  /* 0x0000000c0f127c10 */ /* 0x042fe2000ff3e0ff */
[----:B------:R-:W-:Y:S01]  /*0270*/  IMAD.X R0, RZ, RZ, UR5, P0 ;  /* 0x00000005ff007e24 */ /* 0x000fe200080e06ff */
[----:B------:R-:W-:Y:S02]  /*0280*/  PRMT R24, RZ, 0x7610, R24 ;  /* 0x00007610ff187816 */ /* 0x000fe40000000018 */
[----:B------:R-:W-:Y:S01]  /*0290*/  ISETP.GE.U32.AND P0, PT, R18, UR13, PT ;  /* 0x0000000d12007c0c */ /* 0x000fe2000bf06070 */
[----:B------:R-:W-:Y:S01]  /*02a0*/  IMAD.X R17, RZ, RZ, R0, P1 ;  /* 0x000000ffff117224 */ /* 0x000fe200008e0600 */
[----:B------:R-:W-:-:S02]  /*02b0*/  ISETP.GE.U32.AND P1, PT, R15, UR13, PT ;  /* 0x0000000d0f007c0c */ /* 0x000fc4000bf26070 */
[----:B------:R-:W-:Y:S02]  /*02c0*/  IADD3 R16, P3, PT, R18, UR12, RZ ;  /* 0x0000000c12107c10 */ /* 0x000fe4000ff7e0ff */
[----:B------:R-:W-:Y:S02]  /*02d0*/  ISETP.GE.U32.AND.EX P0, PT, R17, UR14, PT, P0 ;  /* 0x0000000e11007c0c */ /* 0x000fe4000bf06100 */
[----:B------:R-:W-:Y:S01]  /*02e0*/  ISETP.GE.U32.AND.EX P1, PT, R0, UR14, PT, P1 ;  /* 0x0000000e00007c0c */ /* 0x000fe2000bf26110 */
[----:B------:R-:W-:Y:S01]  /*02f0*/  IMAD.X R21, RZ, RZ, R17, P3 ;  /* 0x000000ffff157224 */ /* 0x000fe200018e0611 */
[----:B------:R-:W-:-:S04]  /*0300*/  ISETP.GE.U32.AND P2, PT, R16, UR13, PT ;  /* 0x0000000d10007c0c */ /* 0x000fc8000bf46070 */
[----:B------:R-:W-:-:S05]  /*0310*/  ISETP.GE.U32.AND.EX P2, PT, R21, UR14, PT, P2 ;  /* 0x0000000e15007c0c */ /* 0x000fca000bf46120 */
[C---:B------:R-:W-:Y:S02]  /*0320*/  @!P0 LEA R2, P4, R18.reuse, UR8, 0x1 ;  /* 0x0000000812028c11 */ /* 0x040fe4000f8808ff */
[C---:B------:R-:W-:Y:S02]  /*0330*/  @!P0 LEA R4, P3, R18.reuse, UR6, 0x1 ;  /* 0x0000000612048c11 */ /* 0x040fe4000f8608ff */
[--C-:B------:R-:W-:Y:S02]  /*0340*/  @!P0 LEA.HI.X R3, R18, UR9, R17.reuse, 0x1, P4 ;  /* 0x0000000912038c11 */ /* 0x100fe4000a0f0c11 */
[----:B------:R-:W-:Y:S02]  /*0350*/  IADD3 R19, P4, PT, R16, UR12, RZ ;  /* 0x0000000c10137c10 */ /* 0x000fe4000ff9e0ff */
[----:B------:R-:W-:Y:S01]  /*0360*/  @!P0 LEA.HI.X R5, R18, UR7, R17, 0x1, P3 ;  /* 0x0000000712058c11 */ /* 0x000fe200098f0c11 */
[----:B------:R0:W3:Y:S01]  /*0370*/  @!P0 LDG.E.U16 R24, desc[UR16][R2.64] ;  /* 0x0000001002188981 */ /* 0x0000e2000c1e1500 */
[----:B------:R-:W-:Y:S01]  /*0380*/  ISETP.GE.U32.AND P3, PT, R19, UR13, PT ;  /* 0x0000000d13007c0c */ /* 0x000fe2000bf66070 */
[----:B------:R-:W-:Y:S01]  /*0390*/  IMAD.X R14, RZ, RZ, R21, P4 ;  /* 0x000000ffff0e7224 */ /* 0x000fe200020e0615 */
[----:B------:R-:W-:Y:S01]  /*03a0*/  @!P1 LEA R12, P5, R15, UR6, 0x1 ;  /* 0x000000060f0c9c11 */ /* 0x000fe2000f8a08ff */
[----:B------:R1:W4:Y:S01]  /*03b0*/  @!P0 LDG.E.U16 R28, desc[UR16][R4.64] ;  /* 0x00000010041c8981 */ /* 0x000322000c1e1500 */
[----:B------:R-:W-:-:S02]  /*03c0*/  PRMT R23, RZ, 0x7610, R23 ;  /* 0x00007610ff177816 */ /* 0x000fc40000000017 */
[----:B------:R-:W-:Y:S02]  /*03d0*/  ISETP.GE.U32.AND.EX P3, PT, R14, UR14, PT, P3 ;  /* 0x0000000e0e007c0c */ /* 0x000fe4000bf66130 */
[C---:B------:R-:W-:Y:S02]  /*03e0*/  @!P1 LEA.HI.X R13, R15.reuse, UR7, R0, 0x1, P5 ;  /* 0x000000070f0d9c11 */ /* 0x040fe4000a8f0c00 */
[C---:B------:R-:W-:Y:S02]  /*03f0*/  @!P1 LEA R6, P4, R15.reuse, UR8, 0x1 ;  /* 0x000000080f069c11 */ /* 0x040fe4000f8808ff */
[----:B------:R-:W-:Y:S01]  /*0400*/  PRMT R22, RZ, 0x7610, R22 ;  /* 0x00007610ff167816 */ /* 0x000fe20000000016 */
[----:B------:R-:W5:Y:S01]  /*0410*/  @!P1 LDG.E.U16 R23, desc[UR16][R12.64] ;  /* 0x000000100c179981 */ /* 0x000f62000c1e1500 */
[----:B------:R-:W-:Y:S02]  /*0420*/  @!P1 LEA.HI.X R7, R15, UR9, R0, 0x1, P4 ;  /* 0x000000090f079c11 */ /* 0x000fe4000a0f0c00 */
[----:B0-----:R-:W-:-:S02]  /*0430*/  @!P2 LEA R2, P5, R16, UR6, 0x1 ;  /* 0x000000061002ac11 */ /* 0x001fc4000f8a08ff */
[----:B------:R-:W-:Y:S01]  /*0440*/  PRMT R20, RZ, 0x7610, R20 ;  /* 0x00007610ff147816 */ /* 0x000fe20000000014 */
[----:B------:R0:W5:Y:S01]  /*0450*/  @!P1 LDG.E.U16 R22, desc[UR16][R6.64] ;  /* 0x0000001006169981 */ /* 0x000162000c1e1500 */
[C---:B------:R-:W-:Y:S02]  /*0460*/  @!P2 LEA.HI.X R3, R16.reuse, UR7, R21, 0x1, P5 ;  /* 0x000000071003ac11 */ /* 0x040fe4000a8f0c15 */
[----:B-1----:R-:W-:Y:S02]  /*0470*/  @!P2 LEA R4, P4, R16, UR8, 0x1 ;  /* 0x000000081004ac11 */ /* 0x002fe4000f8808ff */
[----:B------:R-:W-:Y:S01]  /*0480*/  @!P3 LEA R8, P5, R19, UR6, 0x1 ;  /* 0x000000061308bc11 */ /* 0x000fe2000f8a08ff */
[----:B------:R2:W5:Y:S01]  /*0490*/  @!P2 LDG.E.U16 R20, desc[UR16][R2.64] ;  /* 0x000000100214a981 */ /* 0x000562000c1e1500 */
[----:B------:R-:W-:Y:S02]  /*04a0*/  PRMT R27, RZ, 0x7610, R27 ;  /* 0x00007610ff1b7816 */ /* 0x000fe4000000001b */
[----:B------:R-:W-:-:S02]  /*04b0*/  PRMT R26, RZ, 0x7610, R26 ;  /* 0x00007610ff1a7816 */ /* 0x000fc4000000001a */
[----:B------:R-:W-:Y:S02]  /*04c0*/  @!P2 LEA.HI.X R5, R16, UR9, R21, 0x1, P4 ;  /* 0x000000091005ac11 */ /* 0x000fe4000a0f0c15 */
[C---:B------:R-:W-:Y:S02]  /*04d0*/  @!P3 LEA.HI.X R9, R19.reuse, UR7, R14, 0x1, P5 ;  /* 0x000000071309bc11 */ /* 0x040fe4000a8f0c0e */
[C---:B------:R-:W-:Y:S01]  /*04e0*/  @!P3 LEA R10, P4, R19.reuse, UR8, 0x1 ;  /* 0x00000008130abc11 */ /* 0x040fe2000f8808ff */
[----:B------:R1:W5:Y:S01]  /*04f0*/  @!P2 LDG.E.U16 R27, desc[UR16][R4.64] ;  /* 0x00000010041ba981 */ /* 0x000362000c1e1500 */
[----:B0-----:R-:W-:Y:S02]  /*0500*/  PRMT R6, RZ, 0x7610, R6 ;  /* 0x00007610ff067816 */ /* 0x001fe40000000006 */
[----:B------:R-:W-:Y:S01]  /*0510*/  @!P3 LEA.HI.X R11, R19, UR9, R14, 0x1, P4 ;  /* 0x00000009130bbc11 */ /* 0x000fe2000a0f0c0e */
[----:B------:R-:W5:Y:S04]  /*0520*/  @!P3 LDG.E.U16 R26, desc[UR16][R8.64] ;  /* 0x00000010081ab981 */ /* 0x000f68000c1e1500 */
[----:B------:R-:W5:Y:S01]  /*0530*/  @!P3 LDG.E.U16 R6, desc[UR16][R10.64] ;  /* 0x000000100a06b981 */ /* 0x000f62000c1e1500 */
[----:B------:R-:W-:-:S04]  /*0540*/  ULEA UR4, UP0, UR12, UR4, 0x2 ;  /* 0x000000040c047291 */ /* 0x000fc8000f8010ff */
[----:B------:R-:W-:Y:S02]  /*0550*/  UIADD3.X UR5, UPT, UPT, URZ, UR5, URZ, UP0, !UPT ;  /* 0x00000005ff057290 */ /* 0x000fe400087fe4ff */
[----:B------:R-:W-:-:S04]  /*0560*/  UISETP.GE.U32.AND UP0, UPT, UR4, UR13, UPT ;  /* 0x0000000d0400728c */ /* 0x000fc8000bf06070 */
[----:B------:R-:W-:Y:S01]  /*0570*/  UISETP.GE.U32.AND.EX UP0, UPT, UR5, UR14, UPT, UP0 ;  /* 0x0000000e0500728c */ /* 0x000fe2000bf06100 */
[----:B----4-:R-:W-:Y:S02]  /*0580*/  IMAD.U32 R28, R28, 0x10000, RZ ;  /* 0x000100001c1c7824 */ /* 0x010fe400078e00ff */
[----:B---3--:R-:W-:-:S03]  /*0590*/  IMAD.U32 R24, R24, 0x10000, RZ ;  /* 0x0001000018187824 */ /* 0x008fc600078e00ff */
[----:B------:R-:W-:Y:S01]  /*05a0*/  FSETP.NAN.FTZ.AND P4, PT, |R28|, |R28|, PT ;  /* 0x4000001c1c00720b */ /* 0x000fe20003f98200 */
[----:B--2---:R-:W-:Y:S01]  /*05b0*/  FMUL.FTZ R3, R24, UR18 ;  /* 0x0000001218037c20 */ /* 0x004fe20008410000 */
[----:B-----5:R-:W-:-:S04]  /*05c0*/  IMAD.U32 R23, R23, 0x10000, RZ ;  /* 0x0001000017177824 */ /* 0x020fc800078e00ff */
[----:B------:R-:W-:Y:S02]  /*05d0*/  FSETP.GT.FTZ.AND P6, PT, R28, R3, PT ;  /* 0x000000031c00720b */ /* 0x000fe40003fd4000 */
[----:B------:R-:W-:Y:S01]  /*05e0*/  FSETP.NAN.FTZ.AND P5, PT, |R23|, |R23|, PT ;  /* 0x400000171700720b */ /* 0x000fe20003fb8200 */
[----:B------:R-:W-:-:S04]  /*05f0*/  IMAD.U32 R22, R22, 0x10000, RZ ;  /* 0x0001000016167824 */ /* 0x000fc800078e00ff */
[----:B------:R-:W-:Y:S02]  /*0600*/  @!P4 FSEL R28, R28, R3, P6 ;  /* 0x000000031c1cc208 */ /* 0x000fe40003000000 */
[C---:B------:R-:W-:Y:S01]  /*0610*/  @!P1 LEA R2, P6, R15.reuse, UR10, 0x1 ;  /* 0x0000000a0f029c11 */ /* 0x040fe2000f8c08ff */
[----:B------:R-:W-:Y:S01]  /*0620*/  FMUL.FTZ R22, R22, UR18 ;  /* 0x0000001216167c20 */ /* 0x000fe20008410000 */
[----:B-1----:R-:W-:Y:S01]  /*0630*/  @!P0 LEA R4, P4, R18, UR10, 0x1 ;  /* 0x0000000a12048c11 */ /* 0x002fe2000f8808ff */
[----:B------:R-:W-:Y:S01]  /*0640*/  IMAD.U32 R20, R20, 0x10000, RZ ;  /* 0x0001000014147824 */ /* 0x000fe200078e00ff */
[----:B------:R-:W-:Y:S02]  /*0650*/  @!P1 LEA.HI.X R3, R15, UR11, R0, 0x1, P6 ;  /* 0x0000000b0f039c11 */ /* 0x000fe4000b0f0c00 */
[----:B------:R-:W-:Y:S02]  /*0660*/  FSETP.GT.FTZ.AND P6, PT, R23, R22, PT ;  /* 0x000000161700720b */ /* 0x000fe40003fd4000 */
[----:B------:R-:W-:-:S02]  /*0670*/  @!P0 LEA.HI.X R5, R18, UR11, R17, 0x1, P4 ;  /* 0x0000000b12058c11 */ /* 0x000fc4000a0f0c11 */
[----:B------:R-:W-:Y:S01]  /*0680*/  FSETP.NAN.FTZ.AND P4, PT, |R20|, |R20|, PT ;  /* 0x400000141400720b */ /* 0x000fe20003f98200 */
[----:B------:R-:W-:Y:S01]  /*0690*/  IMAD.U32 R27, R27, 0x10000, RZ ;  /* 0x000100001b1b7824 */ /* 0x000fe200078e00ff */
[----:B------:R-:W-:Y:S01]  /*06a0*/  @!P5 FSEL R23, R23, R22, P6 ;  /* 0x000000161717d208 */ /* 0x000fe20003000000 */
[----:B------:R-:W-:Y:S01]  /*06b0*/  IMAD.U32 R26, R26, 0x10000, RZ ;  /* 0x000100001a1a7824 */ /* 0x000fe200078e00ff */
[----:B------:R-:W-:Y:S01]  /*06c0*/  @!P2 LEA R8, P6, R16, UR10, 0x1 ;  /* 0x0000000a1008ac11 */ /* 0x000fe2000f8c08ff */
[----:B------:R-:W-:Y:S01]  /*06d0*/  FMUL.FTZ R27, R27, UR18 ;  /* 0x000000121b1b7c20 */ /* 0x000fe20008410000 */
[----:B------:R-:W-:Y:S02]  /*06e0*/  IMAD.U32 R6, R6, 0x10000, RZ ;  /* 0x0001000006067824 */ /* 0x000fe400078e00ff */
[----:B------:R-:W-:Y:S02]  /*06f0*/  FSETP.NAN.FTZ.AND P5, PT, |R26|, |R26|, PT ;  /* 0x4000001a1a00720b */ /* 0x000fe40003fb8200 */
[----:B------:R-:W-:Y:S01]  /*0700*/  @!P2 LEA.HI.X R9, R16, UR11, R21, 0x1, P6 ;  /* 0x0000000b1009ac11 */ /* 0x000fe2000b0f0c15 */
[----:B------:R-:W-:Y:S01]  /*0710*/  FMUL.FTZ R11, R6, UR18 ;  /* 0x00000012060b7c20 */ /* 0x000fe20008410000 */
[----:B------:R-:W-:-:S04]  /*0720*/  FSETP.GT.FTZ.AND P6, PT, R20, R27, PT ;  /* 0x0000001b1400720b */ /* 0x000fc80003fd4000 */
[----:B------:R-:W-:Y:S02]  /*0730*/  @!P4 FSEL R20, R20, R27, P6 ;  /* 0x0000001b1414c208 */ /* 0x000fe40003000000 */
[CC--:B------:R-:W-:Y:S02]  /*0740*/  FSETP.GT.FTZ.AND P4, PT, R26.reuse, R11.reuse, PT ;  /* 0x0000000b1a00720b */ /* 0x0c0fe40003f94000 */
[----:B------:R-:W-:Y:S02]  /*0750*/  @!P3 LEA R6, P6, R19, UR10, 0x1 ;  /* 0x0000000a1306bc11 */ /* 0x000fe4000f8c08ff */
[----:B------:R-:W-:Y:S02]  /*0760*/  @!P5 FSEL R26, R26, R11, P4 ;  /* 0x0000000b1a1ad208 */ /* 0x000fe40002000000 */
[----:B------:R-:W-:Y:S02]  /*0770*/  F2FP.BF16.F32.PACK_AB R23, RZ, R23 ;  /* 0x00000017ff17723e */ /* 0x000fe400000010ff */
[----:B------:R-:W-:-:S02]  /*0780*/  F2FP.BF16.F32.PACK_AB R28, RZ, R28 ;  /* 0x0000001cff1c723e */ /* 0x000fc400000010ff */
[----:B------:R-:W-:Y:S02]  /*0790*/  F2FP.BF16.F32.PACK_AB R20, RZ, R20 ;  /* 0x00000014ff14723e */ /* 0x000fe400000010ff */
[----:B------:R-:W-:Y:S02]  /*07a0*/  @!P3 LEA.HI.X R7, R19, UR11, R14, 0x1, P6 ;  /* 0x0000000b1307bc11 */ /* 0x000fe4000b0f0c0e */
[----:B------:R-:W-:Y:S01]  /*07b0*/  F2FP.BF16.F32.PACK_AB R26, RZ, R26 ;  /* 0x0000001aff1a723e */ /* 0x000fe200000010ff */
[----:B------:R3:W-:Y:S04]  /*07c0*/  @!P1 STG.E.U16 desc[UR16][R2.64], R23 ;  /* 0x0000001702009986 */ /* 0x0007e8000c101510 */
[----:B------:R3:W-:Y:S04]  /*07d0*/  @!P0 STG.E.U16 desc[UR16][R4.64], R28 ;  /* 0x0000001c04008986 */ /* 0x0007e8000c101510 */
[----:B------:R3:W-:Y:S04]  /*07e0*/  @!P2 STG.E.U16 desc[UR16][R8.64], R20 ;  /* 0x000000140800a986 */ /* 0x0007e8000c101510 */
[----:B------:R3:W-:Y:S01]  /*07f0*/  @!P3 STG.E.U16 desc[UR16][R6.64], R26 ;  /* 0x0000001a0600b986 */ /* 0x0007e2000c101510 */
[----:B------:R-:W-:Y:S05]  /*0800*/  BRA.U !UP0, `(.L_x_6476) ;  /* 0xfffffff9088c7547 */ /* 0x000fea000b83ffff */
[----:B------:R-:W-:Y:S05]  /*0810*/  EXIT ;  /* 0x000000000000794d */ /* 0x000fea0003800000 */
.L_x_6475:
        /* <DEDUP_REMOVED lines=8> */
.L_x_6477:
        /* <DEDUP_REMOVED lines=8> */
[C---:B--2---:R-:W-:Y:S01]  /*0920*/  IMAD.U32 R11, R4.reuse, 0x10000, RZ ;  /* 0x00010000040b7824 */ /* 0x044fe200078e00ff */
[C---:B------:R-:W-:Y:S01]  /*0930*/  PRMT R8, R5.reuse, 0x7632, R8 ;  /* 0x0000763205087816 */ /* 0x040fe20000000008 */
[----:B------:R-:W-:Y:S01]  /*0940*/  IMAD.U32 R13, R5, 0x10000, RZ ;  /* 0x00010000050d7824 */ /* 0x000fe200078e00ff */
[----:B------:R-:W-:Y:S01]  /*0950*/  PRMT R2, R4, 0x7632, R2 ;  /* 0x0000763204027816 */ /* 0x000fe20000000002 */
[----:B---3--:R-:W-:Y:S01]  /*0960*/  IMAD.U32 R12, R6, 0x10000, RZ ;  /* 0x00010000060c7824 */ /* 0x008fe200078e00ff */
[----:B------:R-:W-:Y:S01]  /*0970*/  PRMT R10, R7, 0x7632, R10 ;  /* 0x00007632070a7816 */ /* 0x000fe2000000000a */
[----:B------:R-:W-:Y:S01]  /*0980*/  IMAD.U32 R8, R8, 0x10000, RZ ;  /* 0x0001000008087824 */ /* 0x000fe200078e00ff */
[----:B------:R-:W-:Y:S01]  /*0990*/  FSETP.NAN.FTZ.AND P5, PT, |R11|, |R11|, PT ;  /* 0x4000000b0b00720b */ /* 0x000fe20003fb8200 */
[----:B------:R-:W-:Y:S01]  /*09a0*/  IMAD.U32 R2, R2, 0x10000, RZ ;  /* 0x0001000002027824 */ /* 0x000fe200078e00ff */
[----:B------:R-:W-:Y:S01]  /*09b0*/  PRMT R9, R6, 0x7632, R9 ;  /* 0x0000763206097816 */ /* 0x000fe20000000009 */
[----:B-1----:R-:W-:Y:S01]  /*09c0*/  FMUL.FTZ R12, R12, UR12 ;  /* 0x0000000c0c0c7c20 */ /* 0x002fe20008410000 */
[----:B------:R-:W-:Y:S01]  /*09d0*/  IMAD.U32 R10, R10, 0x10000, RZ ;  /* 0x000100000a0a7824 */ /* 0x000fe200078e00ff */
[----:B------:R-:W-:Y:S01]  /*09e0*/  FSETP.NAN.FTZ.AND P0, PT, |R8|, |R8|, PT ;  /* 0x400000080800720b */ /* 0x000fe20003f18200 */
[----:B------:R-:W-:Y:S01]  /*09f0*/  IMAD.U32 R14, R7, 0x10000, RZ ;  /* 0x00010000070e7824 */ /* 0x000fe200078e00ff */
[----:B------:R-:W-:Y:S01]  /*0a00*/  FSETP.NAN.FTZ.AND P2, PT, |R2|, |R2|, PT ;  /* 0x400000020200720b */ /* 0x000fe20003f58200 */
[----:B------:R-:W-:Y:S01]  /*0a10*/  IMAD.U32 R9, R9, 0x10000, RZ ;  /* 0x0001000009097824 */ /* 0x000fe200078e00ff */
[----:B------:R-:W-:Y:S01]  /*0a20*/  FSETP.NAN.FTZ.AND P4, PT, |R13|, |R13|, PT ;  /* 0x4000000d0d00720b */ /* 0x000fe20003f98200 */
        /* <DEDUP_REMOVED lines=10> */
[----:B0-----:R-:W-:Y:S02]  /*0ad0*/  IADD3 R0, P0, PT, R0, UR5, RZ ;  /* 0x0000000500007c10 */ /* 0x001fe4000ff1e0ff */
[----:B------:R-:W-:Y:S02]  /*0ae0*/  @!P4 FSEL R13, R13, R14, P3 ;  /* 0x0000000e0d0dc208 */ /* 0x000fe40001800000 */
[----:B------:R-:W-:Y:S01]  /*0af0*/  IADD3 R4, P1, PT, R16, UR10, RZ ;  /* 0x0000000a10047c10 */ /* 0x000fe2000ff3e0ff */
[----:B------:R-:W-:Y:S01]  /*0b00*/  IMAD.X R3, RZ, RZ, R3, P0 ;  /* 0x000000ffff037224 */ /* 0x000fe200000e0603 */
[----:B------:R-:W-:Y:S01]  /*0b10*/  F2FP.BF16.F32.PACK_AB R12, R2, R11 ;  /* 0x0000000b020c723e */ /* 0x000fe200000010ff */
[----:B------:R-:W-:Y:S01]  /*0b20*/  IMAD.SHL.U32 R2, R0, 0x4, RZ ;  /* 0x0000000400027824 */ /* 0x000fe200078e00ff */
[----:B------:R-:W-:Y:S02]  /*0b30*/  IADD3.X R5, PT, PT, R15, UR11, RZ, P1, !PT ;  /* 0x0000000b0f057c10 */ /* 0x000fe40008ffe4ff */
[----:B------:R-:W-:-:S02]  /*0b40*/  F2FP.BF16.F32.PACK_AB R13, R8, R13 ;  /* 0x0000000d080d723e */ /* 0x000fc400000010ff */
        /* <DEDUP_REMOVED lines=8> */
.L_x_6478:
        /* <DEDUP_REMOVED lines=11> */
.L_x_7914:


//--------------------- .text._ZN2at6native55_GLOBAL__N__de093ff9_22_ForeachBinaryOpList_cu_a911ec4325multi_tensor_apply_kernelINS1_18TensorListMetadataILi3EEENS1_24BinaryOpListAlphaFunctorIfLi3ELi2ELi2EEEJNS0_7maximumIfEEfEEEvT_T0_DpT1_ --------------------------
	.section	.text._ZN2at6native55_GLOBAL__N__de093ff9_22_ForeachBinaryOpList_cu_a911ec4325multi_tensor_apply_kernelINS1_18TensorListMetadataILi3EEENS1_24BinaryOpListAlphaFunctorIfLi3ELi2ELi2EEEJNS0_7maximumIfEEfEEEvT_T0_DpT1_,"ax",@progbits
	.align	128
.text._ZN2at6native55_GLOBAL__N__de093ff9_22_ForeachBinaryOpList_cu_a911ec4325multi_tensor_apply_kernelINS1_18TensorListMetadataILi3EEENS1_24BinaryOpListAlphaFunctorIfLi3ELi2ELi2EEEJNS0_7maximumIfEEfEEEvT_T0_DpT1_:
        .type           _ZN2at6native55_GLOBAL__N__de093ff9_22_ForeachBinaryOpList_cu_a911ec4325multi_tensor_apply_kernelINS1_18TensorListMetadataILi3EEENS1_24BinaryOpListAlphaFunctorIfLi3ELi2ELi2EEEJNS0_7maximumIfEEfEEEvT_T0_DpT1_,@function
        .size           _ZN2at6native55_GLOBAL__N__de093ff9_22_ForeachBinaryOpList_cu_a911ec4325multi_tensor_apply_kernelINS1_18TensorListMetadataILi3EEENS1_24BinaryOpListAlphaFunctorIfLi3ELi2ELi2EEEJNS0_7maximumIfEEfEEEvT_T0_DpT1_,(.L_x_7915 - _ZN2at6native55_GLOBAL__N__de093ff9_22_ForeachBinaryOpList_cu_a911ec4325multi_tensor_apply_kernelINS1_18TensorListMetadataILi3EEENS1_24BinaryOpListAlphaFunctorIfLi3ELi2ELi2EEEJNS0_7maximumIfEEfEEEvT_T0_DpT1_)
        .other          _ZN2at6native55_GLOBAL__N__de093ff9_22_ForeachBinaryOpList_cu_a911ec4325multi_tensor_apply_kernelINS1_18TensorListMetadataILi3EEENS1_24BinaryOpListAlphaFunctorIfLi3ELi2ELi2EEEJNS0_7maximumIfEEfEEEvT_T0_DpT1_,@"STO_CUDA_ENTRY STV_DEFAULT"
_ZN2at6native55_GLOBAL__N__de093ff9_22_ForeachBinaryOpList_cu_a911ec4325multi_tensor_apply_kernelINS1_18TensorListMetadataILi3EEENS1_24BinaryOpListAlphaFunctorIfLi3ELi2ELi2EEEJNS0_7maximumIfEEfEEEvT_T0_DpT1_:
        /* <DEDUP_REMOVED lines=36> */
.L_x_6480:
[----:B0-----:R-:W-:Y:S01]  /*0240*/  IADD3 R18, P1, PT, R22, UR4, RZ ;  /* 0x0000000416127c10 */ /* 0x001fe2000ff3e0ff */
[----:B------:R-:W-:-:S03]  /*0250*/  IMAD.MOV.U32 R20, RZ, RZ, RZ ;  /* 0x000000ffff147224 */ /* 0x000fc600078e00ff */
[C---:B------:R-:W-:Y:S01]  /*0260*/  ISETP.GE.U32.AND P0, PT, R18.reuse, UR13, PT ;  /* 0x0000000d12007c0c */ /* 0x040fe2000bf06070 */
[----:B------:R-:W-:Y:S01]  /*0270*/  IMAD.X R23, RZ, RZ, UR5, P1 ;  /* 0x00000005ff177e24 */ /* 0x000fe200088e06ff */
[----:B-1----:R-:W-:-:S04]  /*0280*/  IADD3 R12, P2, PT, R18, UR12, RZ ;  /* 0x0000000c120c7c10 */ /* 0x002fc8000ff5e0ff */
[----:B------:R-:W-:Y:S01]  /*0290*/  ISETP.GE.U32.AND.EX P0, PT, R23, UR14, PT, P0 ;  /* 0x0000000e17007c0c */ /* 0x000fe2000bf06100 */
[----:B------:R-:W-:Y:S01]  /*02a0*/  IMAD.X R17, RZ, RZ, R23, P2 ;  /* 0x000000ffff117224 */ /* 0x000fe200010e0617 */
[C---:B------:R-:W-:Y:S02]  /*02b0*/  ISETP.GE.U32.AND P1, PT, R12.reuse, UR13, PT ;  /* 0x0000000d0c007c0c */ /* 0x040fe4000bf26070 */
[----:B------:R-:W-:Y:S02]  /*02c0*/  IADD3 R14, P4, PT, R12, UR12, RZ ;  /* 0x0000000c0c0e7c10 */ /* 0x000fe4000ff9e0ff */
[----:B------:R-:W-:-:S03]  /*02d0*/  ISETP.GE.U32.AND.EX P1, PT, R17, UR14, PT, P1 ;  /* 0x0000000e11007c0c */ /* 0x000fc6000bf26110 */
[----:B------:R-:W-:-:S04]  /*02e0*/  IMAD.X R19, RZ, RZ, R17, P4 ;  /* 0x000000ffff137224 */ /* 0x000fc800020e0611 */
[----:B---3--:R-:W-:-:S04]  /*02f0*/  @!P0 LEA R2, P2, R18, UR8, 0x2 ;  /* 0x0000000812028c11 */ /* 0x008fc8000f8410ff */
[--C-:B------:R-:W-:Y:S02]  /*0300*/  @!P0 LEA.HI.X R3, R18, UR9, R23.reuse, 0x2, P2 ;  /* 0x0000000912038c11 */ /* 0x100fe400090f1417 */
[----:B------:R-:W-:Y:S02]  /*0310*/  ISETP.GE.U32.AND P2, PT, R14, UR13, PT ;  /* 0x0000000d0e007c0c */ /* 0x000fe4000bf46070 */
[----:B------:R-:W-:Y:S01]  /*0320*/  @!P0 LEA R6, P3, R18, UR6, 0x2 ;  /* 0x0000000612068c11 */ /* 0x000fe2000f8610ff */
[----:B------:R-:W-:Y:S01]  /*0330*/  IMAD.MOV.U32 R15, RZ, RZ, RZ ;  /* 0x000000ffff0f7224 */ /* 0x000fe200078e00ff */
[----:B------:R-:W-:Y:S01]  /*0340*/  ISETP.GE.U32.AND.EX P2, PT, R19, UR14, PT, P2 ;  /* 0x0000000e13007c0c */ /* 0x000fe2000bf46120 */
[----:B------:R0:W2:Y:S01]  /*0350*/  @!P0 LDG.E R20, desc[UR16][R2.64] ;  /* 0x0000001002148981 */ /* 0x0000a2000c1e1900 */
[----:B------:R-:W-:Y:S01]  /*0360*/  @!P1 LEA R8, P4, R12, UR6, 0x2 ;  /* 0x000000060c089c11 */ /* 0x000fe2000f8810ff */
[----:B------:R-:W-:Y:S01]  /*0370*/  IMAD.MOV.U32 R13, RZ, RZ, RZ ;  /* 0x000000ffff0d7224 */ /* 0x000fe200078e00ff */
[----:B------:R-:W-:-:S02]  /*0380*/  @!P0 LEA.HI.X R7, R18, UR7, R23, 0x2, P3 ;  /* 0x0000000712078c11 */ /* 0x000fc400098f1417 */
[----:B------:R-:W-:Y:S02]  /*0390*/  IADD3 R16, P5, PT, R14, UR12, RZ ;  /* 0x0000000c0e107c10 */ /* 0x000fe4000ffbe0ff */
[C---:B------:R-:W-:Y:S01]  /*03a0*/  @!P1 LEA.HI.X R9, R12.reuse, UR7, R17, 0x2, P4 ;  /* 0x000000070c099c11 */ /* 0x040fe2000a0f1411 */
[----:B------:R1:W3:Y:S01]  /*03b0*/  @!P0 LDG.E R15, desc[UR16][R6.64] ;  /* 0x00000010060f8981 */ /* 0x0002e2000c1e1900 */
[----:B0-----:R-:W-:Y:S01]  /*03c0*/  @!P1 LEA R2, P4, R12, UR8, 0x2 ;  /* 0x000000080c029c11 */ /* 0x001fe2000f8810ff */
[----:B------:R-:W-:Y:S01]  /*03d0*/  IMAD.X R21, RZ, RZ, R19, P5 ;  /* 0x000000ffff157224 */ /* 0x000fe200028e0613 */
[----:B------:R-:W-:Y:S02]  /*03e0*/  ISETP.GE.U32.AND P3, PT, R16, UR13, PT ;  /* 0x0000000d10007c0c */ /* 0x000fe4000bf66070 */
[----:B------:R-:W-:Y:S02]  /*03f0*/  CS2R R26, SRZ ;  /* 0x00000000001a7805 */ /* 0x000fe4000001ff00 */
[----:B------:R-:W-:Y:S01]  /*0400*/  @!P1 LEA.HI.X R3, R12, UR9, R17, 0x2, P4 ;  /* 0x000000090c039c11 */ /* 0x000fe2000a0f1411 */
[----:B------:R-:W-:Y:S01]  /*0410*/  IMAD.MOV.U32 R0, RZ, RZ, RZ ;  /* 0x000000ffff007224 */ /* 0x000fe200078e00ff */
[----:B------:R-:W-:Y:S01]  /*0420*/  @!P2 LEA R4, P4, R14, UR6, 0x2 ;  /* 0x000000060e04ac11 */ /* 0x000fe2000f8810ff */
[----:B------:R0:W4:Y:S01]  /*0430*/  @!P1 LDG.E R13, desc[UR16][R8.64] ;  /* 0x00000010080d9981 */ /* 0x000122000c1e1900 */
[----:B------:R-:W-:-:S02]  /*0440*/  ISETP.GE.U32.AND.EX P3, PT, R21, UR14, PT, P3 ;  /* 0x0000000e15007c0c */ /* 0x000fc4000bf66130 */
[C---:B-1----:R-:W-:Y:S01]  /*0450*/  @!P2 LEA R6, P5, R14.reuse, UR8, 0x2 ;  /* 0x000000080e06ac11 */ /* 0x042fe2000f8a10ff */
[----:B------:R-:W5:Y:S01]  /*0460*/  @!P1 LDG.E R26, desc[UR16][R2.64] ;  /* 0x00000010021a9981 */ /* 0x000f62000c1e1900 */
[C-C-:B------:R-:W-:Y:S02]  /*0470*/  @!P2 LEA.HI.X R5, R14.reuse, UR7, R19.reuse, 0x2, P4 ;  /* 0x000000070e05ac11 */ /* 0x140fe4000a0f1413 */
[----:B------:R-:W-:-:S03]  /*0480*/  @!P2 LEA.HI.X R7, R14, UR9, R19, 0x2, P5 ;  /* 0x000000090e07ac11 */ /* 0x000fc6000a8f1413 */
[----:B------:R-:W5:Y:S04]  /*0490*/  @!P2 LDG.E R0, desc[UR16][R4.64] ;  /* 0x000000100400a981 */ /* 0x000f68000c1e1900 */
[----:B------:R-:W5:Y:S01]  /*04a0*/  @!P2 LDG.E R27, desc[UR16][R6.64] ;  /* 0x00000010061ba981 */ /* 0x000f62000c1e1900 */
[C---:B0-----:R-:W-:Y:S02]  /*04b0*/  @!P3 LEA R8, P4, R16.reuse, UR6, 0x2 ;  /* 0x000000061008bc11 */ /* 0x041fe4000f8810ff */
[----:B------:R-:W-:Y:S02]  /*04c0*/  CS2R R24, SRZ ;  /* 0x0000000000187805 */ /* 0x000fe4000001ff00 */
[C---:B------:R-:W-:Y:S02]  /*04d0*/  @!P3 LEA R10, P5, R16.reuse, UR8, 0x2 ;  /* 0x00000008100abc11 */ /* 0x040fe4000f8a10ff */
[----:B------:R-:W-:-:S02]  /*04e0*/  @!P3 LEA.HI.X R9, R16, UR7, R21, 0x2, P4 ;  /* 0x000000071009bc11 */ /* 0x000fc4000a0f1415 */
[----:B------:R-:W-:-:S03]  /*04f0*/  @!P3 LEA.HI.X R11, R16, UR9, R21, 0x2, P5 ;  /* 0x00000009100bbc11 */ /* 0x000fc6000a8f1415 */
[----:B------:R-:W5:Y:S04]  /*0500*/  @!P3 LDG.E R24, desc[UR16][R8.64] ;  /* 0x000000100818b981 */ /* 0x000f68000c1e1900 */
[----:B------:R-:W5:Y:S01]  /*0510*/  @!P3 LDG.E R25, desc[UR16][R10.64] ;  /* 0x000000100a19b981 */ /* 0x000f62000c1e1900 */
[----:B------:R-:W-:-:S04]  /*0520*/  ULEA UR4, UP0, UR12, UR4, 0x2 ;  /* 0x000000040c047291 */ /* 0x000fc8000f8010ff */
[----:B------:R-:W-:Y:S02]  /*0530*/  UIADD3.X UR5, UPT, UPT, URZ, UR5, URZ, UP0, !UPT ;  /* 0x00000005ff057290 */ /* 0x000fe400087fe4ff */
[----:B------:R-:W-:-:S04]  /*0540*/  UISETP.GE.U32.AND UP0, UPT, UR4, UR13, UPT ;  /* 0x0000000d0400728c */ /* 0x000fc8000bf06070 */
[----:B------:R-:W-:Y:S01]  /*0550*/  UISETP.GE.U32.AND.EX UP0, UPT, UR5, UR14, UPT, UP0 ;  /* 0x0000000e0500728c */ /* 0x000fe2000bf06100 */
[----:B--2---:R-:W-:Y:S01]  /*0560*/  FMUL.FTZ R20, R20, UR18 ;  /* 0x0000001214147c20 */ /* 0x004fe20008410000 */
[----:B---3--:R-:W-:-:S04]  /*0570*/  FSETP.NAN.FTZ.AND P5, PT, |R15|, |R15|, PT ;  /* 0x4000000f0f00720b */ /* 0x008fc80003fb8200 */
[----:B------:R-:W-:Y:S02]  /*0580*/  FSETP.GT.FTZ.AND P6, PT, R15, R20, PT ;  /* 0x000000140f00720b */ /* 0x000fe40003fd4000 */
[----:B----4-:R-:W-:Y:S01]  /*0590*/  FSETP.NAN.FTZ.AND P4, PT, |R13|, |R13|, PT ;  /* 0x4000000d0d00720b */ /* 0x010fe20003f98200 */
[----:B-----5:R-:W-:-:S06]  /*05a0*/  FMUL.FTZ R26, R26, UR18 ;  /* 0x000000121a1a7c20 */ /* 0x020fcc0008410000 */
[----:B------:R-:W-:Y:S02]  /*05b0*/  @!P5 FSEL R15, R15, R20, P6 ;  /* 0x000000140f0fd208 */ /* 0x000fe40003000000 */
[----:B------:R-:W-:Y:S02]  /*05c0*/  FSETP.NAN.FTZ.AND P5, PT, |R0|, |R0|, PT ;  /* 0x400000000000720b */ /* 0x000fe40003fb8200 */
[----:B------:R-:W-:Y:S01]  /*05d0*/  FSETP.GT.FTZ.AND P6, PT, R13, R26, PT ;  /* 0x0000001a0d00720b */ /* 0x000fe20003fd4000 */
[----:B------:R-:W-:-:S03]  /*05e0*/  FMUL.FTZ R27, R27, UR18 ;  /* 0x000000121b1b7c20 */ /* 0x000fc60008410000 */
[----:B------:R-:W-:Y:S02]  /*05f0*/  @!P4 FSEL R13, R13, R26, P6 ;  /* 0x0000001a0d0dc208 */ /* 0x000fe40003000000 */
[----:B------:R-:W-:Y:S02]  /*0600*/  FSETP.GT.FTZ.AND P4, PT, R0, R27, PT ;  /* 0x0000001b0000720b */ /* 0x000fe40003f94000 */
[----:B------:R-:W-:-:S03]  /*0610*/  @!P0 LEA R2, P6, R18, UR10, 0x2 ;  /* 0x0000000a12028c11 */ /* 0x000fc6000f8c10ff */
[----:B------:R-:W-:Y:S02]  /*0620*/  @!P5 FSEL R0, R0, R27, P4 ;  /* 0x0000001b0000d208 */ /* 0x000fe40002000000 */
[----:B------:R-:W-:Y:S02]  /*0630*/  FSETP.NAN.FTZ.AND P4, PT, |R24|, |R24|, PT ;  /* 0x400000181800720b */ /* 0x000fe40003f98200 */
[----:B------:R-:W-:Y:S01]  /*0640*/  @!P0 LEA.HI.X R3, R18, UR11, R23, 0x2, P6 ;  /* 0x0000000b12038c11 */ /* 0x000fe2000b0f1417 */
[----:B------:R-:W-:Y:S01]  /*0650*/  FMUL.FTZ R25, R25, UR18 ;  /* 0x0000001219197c20 */ /* 0x000fe20008410000 */
[----:B------:R-:W-:Y:S02]  /*0660*/  @!P1 LEA R4, P5, R12, UR10, 0x2 ;  /* 0x0000000a0c049c11 */ /* 0x000fe4000f8a10ff */
[----:B------:R-:W-:Y:S02]  /*0670*/  @!P2 LEA R6, P6, R14, UR10, 0x2 ;  /* 0x0000000a0e06ac11 */ /* 0x000fe4000f8c10ff */
[----:B------:R-:W-:-:S02]  /*0680*/  @!P1 LEA.HI.X R5, R12, UR11, R17, 0x2, P5 ;  /* 0x0000000b0c059c11 */ /* 0x000fc4000a8f1411 */
[----:B------:R-:W-:Y:S02]  /*0690*/  @!P2 LEA.HI.X R7, R14, UR11, R19, 0x2, P6 ;  /* 0x0000000b0e07ac11 */ /* 0x000fe4000b0f1413 */
[----:B------:R-:W-:Y:S02]  /*06a0*/  @!P3 LEA R8, P5, R16, UR10, 0x2 ;  /* 0x0000000a1008bc11 */ /* 0x000fe4000f8a10ff */
[-C--:B------:R-:W-:Y:S02]  /*06b0*/  FSETP.GT.FTZ.AND P6, PT, R24, R25.reuse, PT ;  /* 0x000000191800720b */ /* 0x080fe40003fd4000 */
[----:B------:R-:W-:Y:S02]  /*06c0*/  @!P3 LEA.HI.X R9, R16, UR11, R21, 0x2, P5 ;  /* 0x0000000b1009bc11 */ /* 0x000fe4000a8f1415 */
[----:B------:R-:W-:Y:S01]  /*06d0*/  @!P4 FSEL R24, R24, R25, P6 ;  /* 0x000000191818c208 */ /* 0x000fe20003000000 */
[----:B------:R3:W-:Y:S04]  /*06e0*/  @!P0 STG.E desc[UR16][R2.64], R15 ;  /* 0x0000000f02008986 */ /* 0x0007e8000c101910 */
[----:B------:R3:W-:Y:S04]  /*06f0*/  @!P1 STG.E desc[UR16][R4.64], R13 ;  /* 0x0000000d04009986 */ /* 0x0007e8000c101910 */
[----:B------:R3:W-:Y:S04]  /*0700*/  @!P2 STG.E desc[UR16][R6.64], R0 ;  /* 0x000000000600a986 */ /* 0x0007e8000c101910 */
[----:B------:R3:W-:Y:S01]  /*0710*/  @!P3 STG.E desc[UR16][R8.64], R24 ;  /* 0x000000180800b986 */ /* 0x0007e2000c101910 */
[----:B------:R-:W-:Y:S05]  /*0720*/  BRA.U !UP0, `(.L_x_6480) ;  /* 0xfffffff908c47547 */ /* 0x000fea000b83ffff */
[----:B------:R-:W-:Y:S05]  /*0730*/  EXIT ;  /* 0x000000000000794d */ /* 0x000fea0003800000 */
.L_x_6479:
        /* <DEDUP_REMOVED lines=8> */
.L_x_6481:
[C---:B------:R-:W-:Y:S01]  /*07c0*/  IMAD.SHL.U32 R2, R12.reuse, 0x10, RZ ;  /* 0x000000100c027824 */ /* 0x040fe200078e00ff */
[----:B------:R-:W-:-:S04]  /*07d0*/  SHF.L.U64.HI R14, R12, 0x4, R15 ;  /* 0x000000040c0e7819 */ /* 0x000fc8000001020f */
[C---:B------:R-:W-:Y:S02]  /*07e0*/  IADD3 R4, P0, PT, R2.reuse, UR6, RZ ;  /* 0x0000000602047c10 */ /* 0x040fe4000ff1e0ff */
[----:B------:R-:W-:Y:S02]  /*07f0*/  IADD3 R8, P1, PT, R2, UR8, RZ ;  /* 0x0000000802087c10 */ /* 0x000fe4000ff3e0ff */
[C---:B------:R-:W-:Y:S02]  /*0800*/  IADD3.X R5, PT, PT, R14.reuse, UR7, RZ, P0, !PT ;  /* 0x000000070e057c10 */ /* 0x040fe400087fe4ff */
[----:B------:R-:W-:-:S04]  /*0810*/  IADD3.X R9, PT, PT, R14, UR9, RZ, P1, !PT ;  /* 0x000000090e097c10 */ /* 0x000fc80008ffe4ff */
[----:B------:R-:W2:Y:S04]  /*0820*/  LDG.E.128 R4, desc[UR16][R4.64] ;  /* 0x0000001004047981 */ /* 0x000ea8000c1e1d00 */
[----:B------:R-:W1:Y:S01]  /*0830*/  LDG.E.128 R8, desc[UR16][R8.64] ;  /* 0x0000001008087981 */ /* 0x000e62000c1e1d00 */
[----:B------:R-:W-:Y:S02]  /*0840*/  IADD3 R2, P6, PT, R2, UR10, RZ ;  /* 0x0000000a02027c10 */ /* 0x000fe4000ffde0ff */
[----:B--2---:R-:W-:Y:S02]  /*0850*/  FSETP.NAN.FTZ.AND P3, PT, |R6|, |R6|, PT ;  /* 0x400000060600720b */ /* 0x004fe40003f78200 */
[----:B------:R-:W-:Y:S01]  /*0860*/  FSETP.NAN.FTZ.AND P0, PT, |R7|, |R7|, PT ;  /* 0x400000070700720b */ /* 0x000fe20003f18200 */
[----:B-1----:R-:W-:Y:S01]  /*0870*/  FMUL.FTZ R13, R10, UR12 ;  /* 0x0000000c0a0d7c20 */ /* 0x002fe20008410000 */
[----:B------:R-:W-:Y:S01]  /*0880*/  FMUL.FTZ R10, R11, UR12 ;  /* 0x0000000c0b0a7c20 */ /* 0x000fe20008410000 */
[----:B------:R-:W-:Y:S01]  /*0890*/  FSETP.NAN.FTZ.AND P2, PT, |R4|, |R4|, PT ;  /* 0x400000040400720b */ /* 0x000fe20003f58200 */
[----:B------:R-:W-:Y:S01]  /*08a0*/  FMUL.FTZ R3, R8, UR12 ;  /* 0x0000000c08037c20 */ /* 0x000fe20008410000 */
[----:B------:R-:W-:Y:S01]  /*08b0*/  FSETP.NAN.FTZ.AND P1, PT, |R5|, |R5|, PT ;  /* 0x400000050500720b */ /* 0x000fe20003f38200 */
[----:B------:R-:W-:Y:S01]  /*08c0*/  FMUL.FTZ R0, R9, UR12 ;  /* 0x0000000c09007c20 */ /* 0x000fe20008410000 */
[----:B------:R-:W-:-:S02]  /*08d0*/  FSETP.GT.FTZ.AND P4, PT, R6, R13, PT ;  /* 0x0000000d0600720b */ /* 0x000fc40003f94000 */
[CC--:B------:R-:W-:Y:S02]  /*08e0*/  FSETP.GT.FTZ.AND P5, PT, R7.reuse, R10.reuse, PT ;  /* 0x0000000a0700720b */ /* 0x0c0fe40003fb4000 */
[----:B------:R-:W-:Y:S02]  /*08f0*/  @!P3 FSEL R6, R6, R13, P4 ;  /* 0x0000000d0606b208 */ /* 0x000fe40002000000 */
[----:B------:R-:W-:Y:S02]  /*0900*/  @!P0 FSEL R7, R7, R10, P5 ;  /* 0x0000000a07078208 */ /* 0x000fe40002800000 */
[----:B------:R-:W-:Y:S02]  /*0910*/  FSETP.GT.FTZ.AND P3, PT, R4, R3, PT ;  /* 0x000000030400720b */ /* 0x000fe40003f74000 */
[----:B------:R-:W-:Y:S02]  /*0920*/  FSETP.GT.FTZ.AND P4, PT, R5, R0, PT ;  /* 0x000000000500720b */ /* 0x000fe40003f94000 */
[----:B0-----:R-:W-:-:S02]  /*0930*/  IADD3 R12, P0, PT, R12, UR5, RZ ;  /* 0x000000050c0c7c10 */ /* 0x001fc4000ff1e0ff */
[----:B------:R-:W-:Y:S02]  /*0940*/  @!P2 FSEL R4, R4, R3, P3 ;  /* 0x000000030404a208 */ /* 0x000fe40001800000 */
[----:B------:R-:W-:Y:S01]  /*0950*/  @!P1 FSEL R5, R5, R0, P4 ;  /* 0x0000000005059208 */ /* 0x000fe20002000000 */
[----:B------:R-:W-:Y:S01]  /*0960*/  IMAD.SHL.U32 R0, R12, 0x4, RZ ;  /* 0x000000040c007824 */ /* 0x000fe200078e00ff */
[----:B------:R-:W-:Y:S01]  /*0970*/  IADD3.X R3, PT, PT, R14, UR11, RZ, P6, !PT ;  /* 0x0000000b0e037c10 */ /* 0x000fe2000b7fe4ff */
[----:B------:R-:W-:Y:S01]  /*0980*/  IMAD.X R15, RZ, RZ, R15, P0 ;  /* 0x000000ffff0f7224 */ /* 0x000fe200000e060f */
[----:B------:R-:W-:Y:S02]  /*0990*/  LOP3.LUT P0, RZ, R12, 0xffffc000, RZ, 0xc0, !PT ;  /* 0xffffc0000cff7812 */ /* 0x000fe4000780c0ff */
[----:B------:R-:W-:Y:S01]  /*09a0*/  ISETP.LT.U32.AND P1, PT, R0, UR15, PT ;  /* 0x0000000f00007c0c */ /* 0x000fe2000bf21070 */
[----:B------:R2:W-:Y:S01]  /*09b0*/  STG.E.128 desc[UR16][R2.64], R4 ;  /* 0x0000000402007986 */ /* 0x0005e2000c101d10 */
[----:B------:R-:W-:-:S02]  /*09c0*/  SHF.L.U64.HI R0, R12, 0x2, R15 ;  /* 0x000000020c007819 */ /* 0x000fc4000001020f */
[----:B------:R-:W-:Y:S02]  /*09d0*/  LOP3.LUT P0, RZ, R15, 0x3fffffff, RZ, 0xc0, P0 ;  /* 0x3fffffff0fff7812 */ /* 0x000fe4000000c0ff */
[----:B------:R-:W-:-:S13]  /*09e0*/  ISETP.LT.AND.EX P1, PT, R0, UR4, PT, P1 ;  /* 0x0000000400007c0c */ /* 0x000fda000bf21310 */
[----:B--2---:R-:W-:Y:S05]  /*09f0*/  @!P0 BRA P1, `(.L_x_6481) ;  /* 0xfffffffc00708947 */ /* 0x004fea000083ffff */
[----:B------:R-:W-:Y:S05]  /*0a00*/  EXIT ;  /* 0x000000000000794d */ /* 0x000fea0003800000 */
.L_x_6482:
        /* <DEDUP_REMOVED lines=15> */
.L_x_7915:


//--------------------- .text._ZN2at6native55_GLOBAL__N__de093ff9_22_ForeachBinaryOpList_cu_a911ec4325multi_tensor_apply_kernelINS1_18TensorListMetadataILi3EEENS1_24BinaryOpListAlphaFunctorIdLi3ELi2ELi2EEEJNS0_7maximumIdEEdEEEvT_T0_DpT1_ --------------------------
	.section	.text._ZN2at6native55_GLOBAL__N__de093ff9_22_ForeachBinaryOpList_cu_a911ec4325multi_tensor_apply_kernelINS1_18TensorListMetadataILi3EEENS1_24BinaryOpListAlphaFunctorIdLi3ELi2ELi2EEEJNS0_7maximumIdEEdEEEvT_T0_DpT1_,"ax",@progbits
	.align	128
.text._ZN2at6native55_GLOBAL__N__de093ff9_22_ForeachBinaryOpList_cu_a911ec4325multi_tensor_apply_kernelINS1_18TensorListMetadataILi3EEENS1_24BinaryOpListAlphaFunctorIdLi3ELi2ELi2EEEJNS0_7maximumIdEEdEEEvT_T0_DpT1_:
        .type           _ZN2at6native55_GLOBAL__N__de093ff9_22_ForeachBinaryOpList_cu_a911ec4325multi_tensor_apply_kernelINS1_18TensorListMetadataILi3EEENS1_24BinaryOpListAlphaFunctorIdLi3ELi2ELi2EEEJNS0_7maximumIdEEdEEEvT_T0_DpT1_,@function
        .size           _ZN2at6native55_GLOBAL__N__de093ff9_22_ForeachBinaryOpList_cu_a911ec4325multi_tensor_apply_kernelINS1_18TensorListMetadataILi3EEENS1_24BinaryOpListAlphaFunctorIdLi3ELi2ELi2EEEJNS0_7maximumIdEEdEEEvT_T0_DpT1_,(.L_x_7916 - _ZN2at6native55_GLOBAL__N__de093ff9_22_ForeachBinaryOpList_cu_a911ec4325multi_tensor_apply_kernelINS1_18TensorListMetadataILi3EEENS1_24BinaryOpListAlphaFunctorIdLi3ELi2ELi2EEEJNS0_7maximumIdEEdEEEvT_T0_DpT1_)
        .other          _ZN2at6native55_GLOBAL__N__de093ff9_22_ForeachBinaryOpList_cu_a911ec4325multi_tensor_apply_kernelINS1_18TensorListMetadataILi3EEENS1_24BinaryOpListAlphaFunctorIdLi3ELi2ELi2EEEJNS0_7maximumIdEEdEEEvT_T0_DpT1_,@"STO_CUDA_ENTRY STV_DEFAULT"
_ZN2at6native55_GLOBAL__N__de093ff9_22_ForeachBinaryOpList_cu_a911ec4325multi_tensor_apply_kernelINS1_18TensorListMetadataILi3EEENS1_24BinaryOpListAlphaFunctorIdLi3ELi2ELi2EEEJNS0_7maximumIdEEdEEEvT_T0_DpT1_:
        /* <DEDUP_REMOVED lines=36> */
.L_x_6484:
[----:B0--3--:R-:W-:Y:S02]  /*0240*/  IADD3 R2, P1, PT, R0, UR4, RZ ;  /* 0x0000000400027c10 */ /* 0x009fe4000ff3e0ff */
[----:B------:R-:W-:Y:S02]  /*0250*/  CS2R R20, SRZ ;  /* 0x0000000000147805 */ /* 0x000fe4000001ff00 */
[----:B------:R-:W-:Y:S01]  /*0260*/  ISETP.GE.U32.AND P0, PT, R2, UR13, PT ;  /* 0x0000000d02007c0c */ /* 0x000fe2000bf06070 */
[----:B------:R-:W-:-:S05]  /*0270*/  IMAD.X R15, RZ, RZ, UR5, P1 ;  /* 0x00000005ff0f7e24 */ /* 0x000fca00088e06ff */
[----:B------:R-:W-:Y:S02]  /*0280*/  ISETP.GE.U32.AND.EX P0, PT, R15, UR14, PT, P0 ;  /* 0x0000000e0f007c0c */ /* 0x000fe4000bf06100 */
[----:B------:R-:W-:-:S11]  /*0290*/  CS2R R8, SRZ ;  /* 0x0000000000087805 */ /* 0x000fd6000001ff00 */
[----:B------:R-:W-:-:S04]  /*02a0*/  @!P0 LEA R10, P1, R2, UR8, 0x3 ;  /* 0x00000008020a8c11 */ /* 0x000fc8000f8218ff */
[C---:B------:R-:W-:Y:S02]  /*02b0*/  @!P0 LEA.HI.X R11, R2.reuse, UR9, R15, 0x3, P1 ;  /* 0x00000009020b8c11 */ /* 0x040fe400088f1c0f */
[----:B------:R-:W-:-:S03]  /*02c0*/  @!P0 LEA R6, P1, R2, UR6, 0x3 ;  /* 0x0000000602068c11 */ /* 0x000fc6000f8218ff */
[----:B------:R0:W2:Y:S01]  /*02d0*/  @!P0 LDG.E.64 R20, desc[UR16][R10.64] ;  /* 0x000000100a148981 */ /* 0x0000a2000c1e1b00 */
[----:B------:R-:W-:-:S05]  /*02e0*/  @!P0 LEA.HI.X R7, R2, UR7, R15, 0x3, P1 ;  /* 0x0000000702078c11 */ /* 0x000fca00088f1c0f */
[----:B------:R3:W4:Y:S01]  /*02f0*/  @!P0 LDG.E.64 R8, desc[UR16][R6.64] ;  /* 0x0000001006088981 */ /* 0x000722000c1e1b00 */
[----:B-1----:R-:W-:Y:S02]  /*0300*/  IADD3 R19, P2, PT, R2, UR12, RZ ;  /* 0x0000000c02137c10 */ /* 0x002fe4000ff5e0ff */
[----:B------:R-:W-:Y:S02]  /*0310*/  CS2R R12, SRZ ;  /* 0x00000000000c7805 */ /* 0x000fe4000001ff00 */
[C---:B------:R-:W-:Y:S01]  /*0320*/  ISETP.GE.U32.AND P1, PT, R19.reuse, UR13, PT ;  /* 0x0000000d13007c0c */ /* 0x040fe2000bf26070 */
[----:B------:R-:W-:Y:S01]  /*0330*/  IMAD.X R22, RZ, RZ, R15, P2 ;  /* 0x000000ffff167224 */ /* 0x000fe200010e060f */
[----:B------:R-:W-:-:S04]  /*0340*/  IADD3 R5, P3, PT, R19, UR12, RZ ;  /* 0x0000000c13057c10 */ /* 0x000fc8000ff7e0ff */
[----:B------:R-:W-:Y:S01]  /*0350*/  ISETP.GE.U32.AND.EX P1, PT, R22, UR14, PT, P1 ;  /* 0x0000000e16007c0c */ /* 0x000fe2000bf26110 */
[----:B------:R-:W-:Y:S01]  /*0360*/  IMAD.X R2, RZ, RZ, R22, P3 ;  /* 0x000000ffff027224 */ /* 0x000fe200018e0616 */
[C---:B------:R-:W-:Y:S02]  /*0370*/  ISETP.GE.U32.AND P2, PT, R5.reuse, UR13, PT ;  /* 0x0000000d05007c0c */ /* 0x040fe4000bf46070 */
[----:B------:R-:W-:Y:S02]  /*0380*/  IADD3 R4, P5, PT, R5, UR12, RZ ;  /* 0x0000000c05047c10 */ /* 0x000fe4000ffbe0ff */
[----:B------:R-:W-:-:S03]  /*0390*/  ISETP.GE.U32.AND.EX P2, PT, R2, UR14, PT, P2 ;  /* 0x0000000e02007c0c */ /* 0x000fc6000bf46120 */
[----:B------:R-:W-:-:S04]  /*03a0*/  IMAD.X R3, RZ, RZ, R2, P5 ;  /* 0x000000ffff037224 */ /* 0x000fc800028e0602 */
[C---:B------:R-:W-:Y:S02]  /*03b0*/  @!P1 LEA R24, P3, R19.reuse, UR6, 0x3 ;  /* 0x0000000613189c11 */ /* 0x040fe4000f8618ff */
[C---:B0-----:R-:W-:Y:S02]  /*03c0*/  @!P1 LEA R10, P4, R19.reuse, UR8, 0x3 ;  /* 0x00000008130a9c11 */ /* 0x041fe4000f8818ff */
[----:B------:R-:W-:Y:S02]  /*03d0*/  @!P1 LEA.HI.X R25, R19, UR7, R22, 0x3, P3 ;  /* 0x0000000713199c11 */ /* 0x000fe400098f1c16 */
[----:B------:R-:W-:Y:S02]  /*03e0*/  ISETP.GE.U32.AND P3, PT, R4, UR13, PT ;  /* 0x0000000d04007c0c */ /* 0x000fe4000bf66070 */
[----:B------:R-:W-:Y:S02]  /*03f0*/  CS2R R26, SRZ ;  /* 0x00000000001a7805 */ /* 0x000fe4000001ff00 */
[----:B------:R-:W-:-:S02]  /*0400*/  @!P2 LEA R28, P5, R5, UR8, 0x3 ;  /* 0x00000008051cac11 */ /* 0x000fc4000f8a18ff */
[----:B------:R-:W-:Y:S02]  /*0410*/  CS2R R16, SRZ ;  /* 0x0000000000107805 */ /* 0x000fe4000001ff00 */
[----:B------:R-:W-:Y:S01]  /*0420*/  ISETP.GE.U32.AND.EX P3, PT, R3, UR14, PT, P3 ;  /* 0x0000000e03007c0c */ /* 0x000fe2000bf66130 */
[----:B------:R0:W5:Y:S01]  /*0430*/  @!P1 LDG.E.64 R12, desc[UR16][R24.64] ;  /* 0x00000010180c9981 */ /* 0x000162000c1e1b00 */
[----:B------:R-:W-:Y:S02]  /*0440*/  @!P1 LEA.HI.X R11, R19, UR9, R22, 0x3, P4 ;  /* 0x00000009130b9c11 */ /* 0x000fe4000a0f1c16 */
[C---:B---3--:R-:W-:Y:S02]  /*0450*/  @!P2 LEA R6, P4, R5.reuse, UR6, 0x3 ;  /* 0x000000060506ac11 */ /* 0x048fe4000f8818ff */
[C-C-:B------:R-:W-:Y:S01]  /*0460*/  @!P2 LEA.HI.X R29, R5.reuse, UR9, R2.reuse, 0x3, P5 ;  /* 0x00000009051dac11 */ /* 0x140fe2000a8f1c02 */
[----:B------:R1:W3:Y:S01]  /*0470*/  @!P1 LDG.E.64 R26, desc[UR16][R10.64] ;  /* 0x000000100a1a9981 */ /* 0x0002e2000c1e1b00 */
[----:B------:R-:W-:-:S03]  /*0480*/  @!P2 LEA.HI.X R7, R5, UR7, R2, 0x3, P4 ;  /* 0x000000070507ac11 */ /* 0x000fc6000a0f1c02 */
[----:B------:R1:W5:Y:S02]  /*0490*/  @!P2 LDG.E.64 R16, desc[UR16][R28.64] ;  /* 0x000000101c10a981 */ /* 0x000364000c1e1b00 */
[C---:B0-----:R-:W-:Y:S02]  /*04a0*/  @!P3 LEA R24, P4, R4.reuse, UR6, 0x3 ;  /* 0x000000060418bc11 */ /* 0x041fe4000f8818ff */
[----:B-1----:R-:W-:Y:S02]  /*04b0*/  CS2R R10, SRZ ;  /* 0x00000000000a7805 */ /* 0x002fe4000001ff00 */
[----:B------:R-:W-:-:S04]  /*04c0*/  @!P3 LEA.HI.X R25, R4, UR7, R3, 0x3, P4 ;  /* 0x000000070419bc11 */ /* 0x000fc8000a0f1c03 */
[----:B------:R0:W5:Y:S01]  /*04d0*/  @!P2 LDG.E.64 R10, desc[UR16][R6.64] ;  /* 0x00000010060aa981 */ /* 0x000162000c1e1b00 */
[C---:B------:R-:W-:Y:S02]  /*04e0*/  @!P3 LEA R28, P5, R4.reuse, UR8, 0x3 ;  /* 0x00000008041cbc11 */ /* 0x040fe4000f8a18ff */
[----:B0-----:R-:W-:Y:S02]  /*04f0*/  CS2R R6, SRZ ;  /* 0x0000000000067805 */ /* 0x001fe4000001ff00 */
[----:B------:R-:W-:-:S04]  /*0500*/  @!P3 LEA.HI.X R29, R4, UR9, R3, 0x3, P5 ;  /* 0x00000009041dbc11 */ /* 0x000fc8000a8f1c03 */
[----:B------:R0:W5:Y:S01]  /*0510*/  @!P3 LDG.E.64 R6, desc[UR16][R24.64] ;  /* 0x000000101806b981 */ /* 0x000162000c1e1b00 */
[----:B--2---:R-:W-:-:S08]  /*0520*/  DMUL R20, R20, UR18 ;  /* 0x0000001214147c28 */ /* 0x004fd00008000000 */
[----:B----4-:R-:W-:-:S06]  /*0530*/  DSETP.GT.AND P4, PT, R8, R20, PT ;  /* 0x000000140800722a */ /* 0x010fcc0003f84000 */
[----:B0-----:R-:W-:Y:S02]  /*0540*/  FSEL R25, R8, R20, P4 ;  /* 0x0000001408197208 */ /* 0x001fe40002000000 */
[----:B------:R-:W-:Y:S02]  /*0550*/  FSEL R23, R9, R21, P4 ;  /* 0x0000001509177208 */ /* 0x000fe40002000000 */
[----:B------:R-:W-:-:S06]  /*0560*/  CS2R R20, SRZ ;  /* 0x0000000000147805 */ /* 0x000fcc000001ff00 */
[----:B------:R0:W2:Y:S01]  /*0570*/  @!P3 LDG.E.64 R20, desc[UR16][R28.64] ;  /* 0x000000101c14b981 */ /* 0x0000a2000c1e1b00 */
[----:B------:R-:W-:Y:S01]  /*0580*/  DSETP.NAN.AND P4, PT, R8, R8, PT ;  /* 0x000000080800722a */ /* 0x000fe20003f88000 */
[----:B------:R-:W-:-:S05]  /*0590*/  VIADD R18, R0, UR4 ;  /* 0x0000000400127c36 */ /* 0x000fca0008000000 */
[----:B------:R-:W-:Y:S02]  /*05a0*/  FSEL R8, R8, R25, P4 ;  /* 0x0000001908087208 */ /* 0x000fe40002000000 */
[----:B------:R-:W-:Y:S02]  /*05b0*/  FSEL R9, R9, R23, P4 ;  /* 0x0000001709097208 */ /* 0x000fe40002000000 */
[----:B------:R-:W-:Y:S01]  /*05c0*/  @!P0 LEA R14, P6, R18, UR10, 0x3 ;  /* 0x0000000a120e8c11 */ /* 0x000fe2000f8c18ff */
[----:B---3--:R-:W-:Y:S02]  /*05d0*/  DMUL R26, R26, UR18 ;  /* 0x000000121a1a7c28 */ /* 0x008fe40008000000 */
[----:B-----5:R-:W-:-:S06]  /*05e0*/  DMUL R16, R16, UR18 ;  /* 0x0000001210107c28 */ /* 0x020fcc0008000000 */
[----:B------:R-:W-:Y:S02]  /*05f0*/  DSETP.GT.AND P5, PT, R12, R26, PT ;  /* 0x0000001a0c00722a */ /* 0x000fe40003fa4000 */
[----:B------:R-:W-:-:S04]  /*0600*/  DSETP.GT.AND P4, PT, R10, R16, PT ;  /* 0x000000100a00722a */ /* 0x000fc80003f84000 */
[----:B------:R-:W-:Y:S02]  /*0610*/  FSEL R25, R12, R26, P5 ;  /* 0x0000001a0c197208 */ /* 0x000fe40002800000 */
[----:B------:R-:W-:Y:S02]  /*0620*/  FSEL R27, R13, R27, P5 ;  /* 0x0000001b0d1b7208 */ /* 0x000fe40002800000 */
[----:B0-----:R-:W-:Y:S02]  /*0630*/  FSEL R29, R10, R16, P4 ;  /* 0x000000100a1d7208 */ /* 0x001fe40002000000 */
[----:B------:R-:W-:Y:S02]  /*0640*/  @!P1 LEA R16, P5, R19, UR10, 0x3 ;  /* 0x0000000a13109c11 */ /* 0x000fe4000f8a18ff */
[----:B------:R-:W-:Y:S02]  /*0650*/  @!P0 LEA.HI.X R15, R18, UR11, R15, 0x3, P6 ;  /* 0x0000000b120f8c11 */ /* 0x000fe4000b0f1c0f */
[----:B------:R-:W-:Y:S01]  /*0660*/  FSEL R24, R11, R17, P4 ;  /* 0x000000110b187208 */ /* 0x000fe20002000000 */
[----:B------:R-:W-:Y:S01]  /*0670*/  DSETP.NAN.AND P4, PT, R12, R12, PT ;  /* 0x0000000c0c00722a */ /* 0x000fe20003f88000 */
[----:B------:R-:W-:-:S02]  /*0680*/  @!P2 LEA R18, P6, R5, UR10, 0x3 ;  /* 0x0000000a0512ac11 */ /* 0x000fc4000f8c18ff */
[----:B------:R-:W-:Y:S02]  /*0690*/  @!P1 LEA.HI.X R17, R19, UR11, R22, 0x3, P5 ;  /* 0x0000000b13119c11 */ /* 0x000fe4000a8f1c16 */
[C---:B------:R-:W-:Y:S02]  /*06a0*/  @!P3 LEA R22, P5, R4.reuse, UR10, 0x3 ;  /* 0x0000000a0416bc11 */ /* 0x040fe4000f8a18ff */
[----:B------:R-:W-:Y:S01]  /*06b0*/  @!P2 LEA.HI.X R19, R5, UR11, R2, 0x3, P6 ;  /* 0x0000000b0513ac11 */ /* 0x000fe2000b0f1c02 */
[----:B------:R-:W-:Y:S01]  /*06c0*/  DSETP.NAN.AND P6, PT, R10, R10, PT ;  /* 0x0000000a0a00722a */ /* 0x000fe20003fc8000 */
[----:B------:R-:W-:Y:S02]  /*06d0*/  @!P3 LEA.HI.X R23, R4, UR11, R3, 0x3, P5 ;  /* 0x0000000b0417bc11 */ /* 0x000fe4000a8f1c03 */
[----:B------:R-:W-:Y:S02]  /*06e0*/  FSEL R2, R12, R25, P4 ;  /* 0x000000190c027208 */ /* 0x000fe40002000000 */
[----:B------:R-:W-:Y:S01]  /*06f0*/  FSEL R3, R13, R27, P4 ;  /* 0x0000001b0d037208 */ /* 0x000fe20002000000 */
[----:B------:R3:W-:Y:S01]  /*0700*/  @!P0 STG.E.64 desc[UR16][R14.64], R8 ;  /* 0x000000080e008986 */ /* 0x0007e2000c101b10 */
[----:B------:R-:W-:Y:S01]  /*0710*/  DSETP.NAN.AND P0, PT, R6, R6, PT ;  /* 0x000000060600722a */ /* 0x000fe20003f08000 */
[----:B------:R-:W-:-:S02]  /*0720*/  FSEL R5, R11, R24, P6 ;  /* 0x000000180b057208 */ /* 0x000fc40003000000 */
[----:B------:R-:W-:Y:S01]  /*0730*/  FSEL R4, R10, R29, P6 ;  /* 0x0000001d0a047208 */ /* 0x000fe20003000000 */
[----:B------:R3:W-:Y:S01]  /*0740*/  @!P1 STG.E.64 desc[UR16][R16.64], R2 ;  /* 0x0000000210009986 */ /* 0x0007e2000c101b10 */
[----:B------:R-:W-:-:S03]  /*0750*/  ULEA UR4, UP0, UR12, UR4, 0x2 ;  /* 0x000000040c047291 */ /* 0x000fc6000f8010ff */
[----:B------:R3:W-:Y:S01]  /*0760*/  @!P2 STG.E.64 desc[UR16][R18.64], R4 ;  /* 0x000000041200a986 */ /* 0x0007e2000c101b10 */
[----:B------:R-:W-:Y:S02]  /*0770*/  UIADD3.X UR5, UPT, UPT, URZ, UR5, URZ, UP0, !UPT ;  /* 0x00000005ff057290 */ /* 0x000fe400087fe4ff */
[----:B------:R-:W-:-:S04]  /*0780*/  UISETP.GE.U32.AND UP0, UPT, UR4, UR13, UPT ;  /* 0x0000000d0400728c */ /* 0x000fc8000bf06070 */
[----:B------:R-:W-:Y:S01]  /*0790*/  UISETP.GE.U32.AND.EX UP0, UPT, UR5, UR14, UPT, UP0 ;  /* 0x0000000e0500728c */ /* 0x000fe2000bf06100 */
[----:B--2---:R-:W-:-:S08]  /*07a0*/  DMUL R20, R20, UR18 ;  /* 0x0000001214147c28 */ /* 0x004fd00008000000 */
[----:B------:R-:W-:-:S06]  /*07b0*/  DSETP.GT.AND P4, PT, R6, R20, PT ;  /* 0x000000140600722a */ /* 0x000fcc0003f84000 */
[C---:B------:R-:W-:Y:S02]  /*07c0*/  FSEL R11, R6.reuse, R20, P4 ;  /* 0x00000014060b7208 */ /* 0x040fe40002000000 */
[C---:B------:R-:W-:Y:S02]  /*07d0*/  FSEL R21, R7.reuse, R21, P4 ;  /* 0x0000001507157208 */ /* 0x040fe40002000000 */
[----:B------:R-:W-:Y:S02]  /*07e0*/  FSEL R6, R6, R11, P0 ;  /* 0x0000000b06067208 */ /* 0x000fe40000000000 */
[----:B------:R-:W-:-:S05]  /*07f0*/  FSEL R7, R7, R21, P0 ;  /* 0x0000001507077208 */ /* 0x000fca0000000000 */
[----:B------:R3:W-:Y:S01]  /*0800*/  @!P3 STG.E.64 desc[UR16][R22.64], R6 ;  /* 0x000000061600b986 */ /* 0x0007e2000c101b10 */
[----:B------:R-:W-:Y:S05]  /*0810*/  BRA.U !UP0, `(.L_x_6484) ;  /* 0xfffffff908887547 */ /* 0x000fea000b83ffff */
[----:B------:R-:W-:Y:S05]  /*0820*/  EXIT ;  /* 0x000000000000794d */ /* 0x000fea0003800000 */
.L_x_6483:
        /* <DEDUP_REMOVED lines=8> */
.L_x_6485:
[C---:B------:R-:W-:Y:S01]  /*08b0*/  IMAD.SHL.U32 R2, R0.reuse, 0x20, RZ ;  /* 0x0000002000027824 */ /* 0x040fe200078e00ff */
[----:B------:R-:W-:-:S04]  /*08c0*/  SHF.L.U64.HI R20, R0, 0x5, R3 ;  /* 0x0000000500147819 */ /* 0x000fc80000010203 */
[----:B------:R-:W-:-:S04]  /*08d0*/  IADD3 R22, P0, PT, R2, UR8, RZ ;  /* 0x0000000802167c10 */ /* 0x000fc8000ff1e0ff */
[----:B------:R-:W-:Y:S02]  /*08e0*/  IADD3.X R23, PT, PT, R20, UR9, RZ, P0, !PT ;  /* 0x0000000914177c10 */ /* 0x000fe400087fe4ff */
[----:B--2---:R-:W-:-:S03]  /*08f0*/  IADD3 R12, P0, PT, R2, UR6, RZ ;  /* 0x00000006020c7c10 */ /* 0x004fc6000ff1e0ff */
[----:B------:R-:W1:Y:S01]  /*0900*/  LDG.E.ENL2.256 R8, R4, desc[UR16][R22.64] ;  /* 0xfe0000101604797e */ /* 0x000e620008121908 */
[----:B------:R-:W-:-:S06]  /*0910*/  IADD3.X R13, PT, PT, R20, UR7, RZ, P0, !PT ;  /* 0x00000007140d7c10 */ /* 0x000fcc00087fe4ff */
[----:B------:R-:W2:Y:S01]  /*0920*/  LDG.E.ENL2.256 R16, R12, desc[UR16][R12.64] ;  /* 0xfe0000100c0c797e */ /* 0x000ea20008121910 */
[----:B-1----:R-:W-:Y:S02]  /*0930*/  DMUL R6, R6, UR12 ;  /* 0x0000000c06067c28 */ /* 0x002fe40008000000 */
[----:B------:R-:W-:Y:S02]  /*0940*/  DMUL R4, R4, UR12 ;  /* 0x0000000c04047c28 */ /* 0x000fe40008000000 */
[----:B------:R-:W-:Y:S02]  /*0950*/  DMUL R8, R8, UR12 ;  /* 0x0000000c08087c28 */ /* 0x000fe40008000000 */
[----:B------:R-:W-:Y:S02]  /*0960*/  DMUL R10, R10, UR12 ;  /* 0x0000000c0a0a7c28 */ /* 0x000fe40008000000 */
[----:B--2---:R-:W-:Y:S02]  /*0970*/  DSETP.GT.AND P1, PT, R14, R6, PT ;  /* 0x000000060e00722a */ /* 0x004fe40003f24000 */
[----:B------:R-:W-:-:S02]  /*0980*/  DSETP.GT.AND P0, PT, R12, R4, PT ;  /* 0x000000040c00722a */ /* 0x000fc40003f04000 */
[----:B------:R-:W-:Y:S02]  /*0990*/  DSETP.GT.AND P2, PT, R16, R8, PT ;  /* 0x000000081000722a */ /* 0x000fe40003f44000 */
[----:B------:R-:W-:Y:S01]  /*09a0*/  FSEL R25, R14, R6, P1 ;  /* 0x000000060e197208 */ /* 0x000fe20000800000 */
[----:B------:R-:W-:Y:S01]  /*09b0*/  DSETP.GT.AND P3, PT, R18, R10, PT ;  /* 0x0000000a1200722a */ /* 0x000fe20003f64000 */
[----:B------:R-:W-:Y:S01]  /*09c0*/  FSEL R27, R15, R7, P1 ;  /* 0x000000070f1b7208 */ /* 0x000fe20000800000 */
[----:B------:R-:W-:Y:S01]  /*09d0*/  DSETP.NAN.AND P1, PT, R14, R14, PT ;  /* 0x0000000e0e00722a */ /* 0x000fe20003f28000 */
[----:B------:R-:W-:Y:S02]  /*09e0*/  FSEL R7, R12, R4, P0 ;  /* 0x000000040c077208 */ /* 0x000fe40000000000 */
[----:B------:R-:W-:Y:S01]  /*09f0*/  FSEL R5, R13, R5, P0 ;  /* 0x000000050d057208 */ /* 0x000fe20000000000 */
[----:B------:R-:W-:Y:S01]  /*0a00*/  DSETP.NAN.AND P0, PT, R12, R12, PT ;  /* 0x0000000c0c00722a */ /* 0x000fe20003f08000 */
[----:B------:R-:W-:-:S02]  /*0a10*/  FSEL R23, R17, R9, P2 ;  /* 0x0000000911177208 */ /* 0x000fc40001000000 */
[----:B------:R-:W-:Y:S02]  /*0a20*/  FSEL R9, R18, R10, P3 ;  /* 0x0000000a12097208 */ /* 0x000fe40001800000 */
[----:B------:R-:W-:Y:S01]  /*0a30*/  FSEL R21, R16, R8, P2 ;  /* 0x0000000810157208 */ /* 0x000fe20001000000 */
[----:B------:R-:W-:Y:S01]  /*0a40*/  DSETP.NAN.AND P2, PT, R18, R18, PT ;  /* 0x000000121200722a */ /* 0x000fe20003f48000 */
[----:B------:R-:W-:Y:S02]  /*0a50*/  FSEL R10, R14, R25, P1 ;  /* 0x000000190e0a7208 */ /* 0x000fe40000800000 */
[----:B------:R-:W-:Y:S01]  /*0a60*/  FSEL R25, R15, R27, P1 ;  /* 0x0000001b0f197208 */ /* 0x000fe20000800000 */
[----:B------:R-:W-:Y:S01]  /*0a70*/  DSETP.NAN.AND P1, PT, R16, R16, PT ;  /* 0x000000101000722a */ /* 0x000fe20003f28000 */
[----:B------:R-:W-:Y:S02]  /*0a80*/  FSEL R8, R12, R7, P0 ;  /* 0x000000070c087208 */ /* 0x000fe40000000000 */
[----:B------:R-:W-:-:S02]  /*0a90*/  FSEL R7, R13, R5, P0 ;  /* 0x000000050d077208 */ /* 0x000fc40000000000 */
[C---:B------:R-:W-:Y:S02]  /*0aa0*/  FSEL R11, R19.reuse, R11, P3 ;  /* 0x0000000b130b7208 */ /* 0x040fe40001800000 */
[----:B0-----:R-:W-:Y:S02]  /*0ab0*/  IADD3 R0, P0, PT, R0, UR5, RZ ;  /* 0x0000000500007c10 */ /* 0x001fe4000ff1e0ff */
[----:B------:R-:W-:Y:S02]  /*0ac0*/  IADD3 R4, P3, PT, R2, UR10, RZ ;  /* 0x0000000a02047c10 */ /* 0x000fe4000ff7e0ff */
[----:B------:R-:W-:Y:S01]  /*0ad0*/  FSEL R14, R18, R9, P2 ;  /* 0x00000009120e7208 */ /* 0x000fe20001000000 */
[----:B------:R-:W-:Y:S01]  /*0ae0*/  IMAD.MOV.U32 R9, RZ, RZ, R7 ;  /* 0x000000ffff097224 */ /* 0x000fe200078e0007 */
[----:B------:R-:W-:Y:S01]  /*0af0*/  FSEL R15, R19, R11, P2 ;  /* 0x0000000b130f7208 */ /* 0x000fe20001000000 */
[----:B------:R-:W-:Y:S01]  /*0b00*/  IMAD.MOV.U32 R11, RZ, RZ, R25 ;  /* 0x000000ffff0b7224 */ /* 0x000fe200078e0019 */
[----:B------:R-:W-:Y:S01]  /*0b10*/  IADD3.X R5, PT, PT, R20, UR11, RZ, P3, !PT ;  /* 0x0000000b14057c10 */ /* 0x000fe20009ffe4ff */
[----:B------:R-:W-:Y:S01]  /*0b20*/  IMAD.SHL.U32 R2, R0, 0x4, RZ ;  /* 0x0000000400027824 */ /* 0x000fe200078e00ff */
[----:B------:R-:W-:Y:S01]  /*0b30*/  FSEL R12, R16, R21, P1 ;  /* 0x00000015100c7208 */ /* 0x000fe20000800000 */
[----:B------:R-:W-:Y:S01]  /*0b40*/  IMAD.X R3, RZ, RZ, R3, P0 ;  /* 0x000000ffff037224 */ /* 0x000fe200000e0603 */
[----:B------:R-:W-:-:S02]  /*0b50*/  FSEL R13, R17, R23, P1 ;  /* 0x00000017110d7208 */ /* 0x000fc40000800000 */
[----:B------:R-:W-:Y:S02]  /*0b60*/  ISETP.LT.U32.AND P1, PT, R2, UR15, PT ;  /* 0x0000000f02007c0c */ /* 0x000fe4000bf21070 */
[C---:B------:R-:W-:Y:S01]  /*0b70*/  LOP3.LUT P0, RZ, R0.reuse, 0xffffc000, RZ, 0xc0, !PT ;  /* 0xffffc00000ff7812 */ /* 0x040fe2000780c0ff */
[----:B------:R2:W-:Y:S01]  /*0b80*/  STG.E.ENL2.256 desc[UR16][R4.64], R8, R12 ;  /* 0xf8000008040c797f */ /* 0x0005e2000f121810 */
[----:B------:R-:W-:Y:S02]  /*0b90*/  SHF.L.U64.HI R2, R0, 0x2, R3 ;  /* 0x0000000200027819 */ /* 0x000fe40000010203 */
[----:B------:R-:W-:Y:S02]  /*0ba0*/  LOP3.LUT P0, RZ, R3, 0x3fffffff, RZ, 0xc0, P0 ;  /* 0x3fffffff03ff7812 */ /* 0x000fe4000000c0ff */
[----:B------:R-:W-:-:S13]  /*0bb0*/  ISETP.LT.AND.EX P1, PT, R2, UR4, PT, P1 ;  /* 0x0000000402007c0c */ /* 0x000fda000bf21310 */
[----:B------:R-:W-:Y:S05]  /*0bc0*/  @!P0 BRA P1, `(.L_x_6485) ;  /* 0xfffffffc00388947 */ /* 0x000fea000083ffff */
[----:B------:R-:W-:Y:S05]  /*0bd0*/  EXIT ;  /* 0x000000000000794d */ /* 0x000fea0003800000 */
.L_x_6486:
        /* <DEDUP_REMOVED lines=10> */
.L_x_7916:


//--------------------- .text._ZN2at6native55_GLOBAL__N__de093ff9_22_ForeachBinaryOpList_cu_a911ec4325multi_tensor_apply_kernelINS1_18TensorListMetadataILi3EEENS1_24BinaryOpListAlphaFunctorIsLi3ELi2ELi2EEEJNS0_7maximumIsEEsEEEvT_T0_DpT1_ --------------------------
	.section	.text._ZN2at6native55_GLOBAL__N__de093ff9_22_ForeachBinaryOpList_cu_a911ec4325multi_tensor_apply_kernelINS1_18TensorListMetadataILi3EEENS1_24BinaryOpListAlphaFunctorIsLi3ELi2ELi2EEEJNS0_7maximumIsEEsEEEvT_T0_DpT1_,"ax",@progbits
	.align	128
.text._ZN2at6native55_GLOBAL__N__de093ff9_22_ForeachBinaryOpList_cu_a911ec4325multi_tensor_apply_kernelINS1_18TensorListMetadataILi3EEENS1_24BinaryOpListAlphaFunctorIsLi3ELi2ELi2EEEJNS0_7maximumIsEEsEEEvT_T0_DpT1_:
        .type           _ZN2at6native55_GLOBAL__N__de093ff9_22_ForeachBinaryOpList_cu_a911ec4325multi_tensor_apply_kernelINS1_18TensorListMetadataILi3EEENS1_24BinaryOpListAlphaFunctorIsLi3ELi2ELi2EEEJNS0_7maximumIsEEsEEEvT_T0_DpT1_,@function
        .size           _ZN2at6native55_GLOBAL__N__de093ff9_22_ForeachBinaryOpList_cu_a911ec4325multi_tensor_apply_kernelINS1_18TensorListMetadataILi3EEENS1_24BinaryOpListAlphaFunctorIsLi3ELi2ELi2EEEJNS0_7maximumIsEEsEEEvT_T0_DpT1_,(.L_x_7917 - _ZN2at6native55_GLOBAL__N__de093ff9_22_ForeachBinaryOpList_cu_a911ec4325multi_tensor_apply_kernelINS1_18TensorListMetadataILi3EEENS1_24BinaryOpListAlphaFunctorIsLi3ELi2ELi2EEEJNS0_7maximumIsEEsEEEvT_T0_DpT1_)
        .other          _ZN2at6native55_GLOBAL__N__de093ff9_22_ForeachBinaryOpList_cu_a911ec4325multi_tensor_apply_kernelINS1_18TensorListMetadataILi3EEENS1_24BinaryOpListAlphaFunctorIsLi3ELi2ELi2EEEJNS0_7maximumIsEEsEEEvT_T0_DpT1_,@"STO_CUDA_ENTRY STV_DEFAULT"
_ZN2at6native55_GLOBAL__N__de093ff9_22_ForeachBinaryOpList_cu_a911ec4325multi_tensor_apply_kernelINS1_18TensorListMetadataILi3EEENS1_24BinaryOpListAlphaFunctorIsLi3ELi2ELi2EEEJNS0_7maximumIsEEsEEEvT_T0_DpT1_:
        /* <DEDUP_REMOVED lines=35> */
.L_x_6488:
[----:B0-----:R-:W-:Y:S02]  /*0230*/  IADD3 R7, P1, PT, R3, UR4, RZ ;  /* 0x0000000403077c10 */ /* 0x001fe4000ff3e0ff */
[----:B--2---:R-:W-:Y:S02]  /*0240*/  PRMT R11, RZ, 0x7610, R11 ;  /* 0x00007610ff0b7816 */ /* 0x004fe4000000000b */
[C---:B-1----:R-:W-:Y:S01]  /*0250*/  IADD3 R13, P2, PT, R7.reuse, UR13, RZ ;  /* 0x0000000d070d7c10 */ /* 0x042fe2000ff5e0ff */
[----:B------:R-:W-:Y:S01]  /*0260*/  IMAD.X R26, RZ, RZ, UR5, P1 ;  /* 0x00000005ff1a7e24 */ /* 0x000fe200088e06ff */
[----:B------:R-:W-:Y:S02]  /*0270*/  ISETP.GE.U32.AND P0, PT, R7, UR14, PT ;  /* 0x0000000e07007c0c */ /* 0x000fe4000bf06070 */
[C---:B------:R-:W-:Y:S01]  /*0280*/  IADD3 R28, P3, PT, R13.reuse, UR13, RZ ;  /* 0x0000000d0d1c7c10 */ /* 0x040fe2000ff7e0ff */
[----:B------:R-:W-:Y:S01]  /*0290*/  IMAD.X R10, RZ, RZ, R26, P2 ;  /* 0x000000ffff0a7224 */ /* 0x000fe200010e061a */
[----:B------:R-:W-:-:S02]  /*02a0*/  ISETP.GE.U32.AND P1, PT, R13, UR14, PT ;  /* 0x0000000e0d007c0c */ /* 0x000fc4000bf26070 */
[----:B------:R-:W-:Y:S01]  /*02b0*/  IADD3 R5, P4, PT, R28, UR13, RZ ;  /* 0x0000000d1c057c10 */ /* 0x000fe2000ff9e0ff */
[----:B------:R-:W-:Y:S01]  /*02c0*/  IMAD.X R19, RZ, RZ, R10, P3 ;  /* 0x000000ffff137224 */ /* 0x000fe200018e060a */
[----:B------:R-:W-:Y:S02]  /*02d0*/  ISETP.GE.U32.AND.EX P0, PT, R26, UR15, PT, P0 ;  /* 0x0000000f1a007c0c */ /* 0x000fe4000bf06100 */
[----:B------:R-:W-:Y:S01]  /*02e0*/  ISETP.GE.U32.AND P2, PT, R28, UR14, PT ;  /* 0x0000000e1c007c0c */ /* 0x000fe2000bf46070 */
[----:B------:R-:W-:Y:S01]  /*02f0*/  IMAD.X R12, RZ, RZ, R19, P4 ;  /* 0x000000ffff0c7224 */ /* 0x000fe200020e0613 */
[----:B------:R-:W-:Y:S02]  /*0300*/  ISETP.GE.U32.AND.EX P1, PT, R10, UR15, PT, P1 ;  /* 0x0000000f0a007c0c */ /* 0x000fe4000bf26110 */
[----:B------:R-:W-:Y:S02]  /*0310*/  ISETP.GE.U32.AND P3, PT, R5, UR14, PT ;  /* 0x0000000e05007c0c */ /* 0x000fe4000bf66070 */
[----:B------:R-:W-:-:S02]  /*0320*/  ISETP.GE.U32.AND.EX P2, PT, R19, UR15, PT, P2 ;  /* 0x0000000f13007c0c */ /* 0x000fc4000bf46120 */
[----:B------:R-:W-:Y:S02]  /*0330*/  ISETP.GE.U32.AND.EX P3, PT, R12, UR15, PT, P3 ;  /* 0x0000000f0c007c0c */ /* 0x000fe4000bf66130 */
[----:B------:R-:W-:Y:S02]  /*0340*/  PRMT R27, RZ, 0x7610, R27 ;  /* 0x00007610ff1b7816 */ /* 0x000fe4000000001b */
[----:B------:R-:W-:-:S03]  /*0350*/  @!P0 LEA R20, P4, R7, UR8, 0x1 ;  /* 0x0000000807148c11 */ /* 0x000fc6000f8808ff */
[----:B------:R-:W-:Y:S02]  /*0360*/  @!P1 LEA R24, P5, R13, UR8, 0x1 ;  /* 0x000000080d189c11 */ /* 0x000fe4000f8a08ff */
[----:B------:R-:W-:Y:S02]  /*0370*/  @!P0 LEA.HI.X R21, R7, UR9, R26, 0x1, P4 ;  /* 0x0000000907158c11 */ /* 0x000fe4000a0f0c1a */
[C---:B------:R-:W-:Y:S02]  /*0380*/  @!P2 LEA R22, P4, R28.reuse, UR8, 0x1 ;  /* 0x000000081c16ac11 */ /* 0x040fe4000f8808ff */
[----:B------:R-:W-:Y:S01]  /*0390*/  @!P1 LEA.HI.X R25, R13, UR9, R10, 0x1, P5 ;  /* 0x000000090d199c11 */ /* 0x000fe2000a8f0c0a */
[----:B------:R0:W2:Y:S01]  /*03a0*/  @!P0 LDG.E.U16 R11, desc[UR16][R20.64] ;  /* 0x00000010140b8981 */ /* 0x0000a2000c1e1500 */
[----:B------:R-:W-:Y:S02]  /*03b0*/  @!P3 LEA R16, P5, R5, UR8, 0x1 ;  /* 0x000000080510bc11 */ /* 0x000fe4000f8a08ff */
[----:B------:R-:W-:Y:S01]  /*03c0*/  @!P2 LEA.HI.X R23, R28, UR9, R19, 0x1, P4 ;  /* 0x000000091c17ac11 */ /* 0x000fe2000a0f0c13 */
[----:B------:R1:W3:Y:S01]  /*03d0*/  @!P1 LDG.E.U16 R27, desc[UR16][R24.64] ;  /* 0x00000010181b9981 */ /* 0x0002e2000c1e1500 */
[----:B------:R-:W-:-:S02]  /*03e0*/  PRMT R9, RZ, 0x7610, R9 ;  /* 0x00007610ff097816 */ /* 0x000fc40000000009 */
[----:B------:R-:W-:Y:S02]  /*03f0*/  @!P0 LEA R14, P4, R7, UR6, 0x1 ;  /* 0x00000006070e8c11 */ /* 0x000fe4000f8808ff */
[----:B------:R-:W-:Y:S02]  /*0400*/  PRMT R6, RZ, 0x7610, R6 ;  /* 0x00007610ff067816 */ /* 0x000fe40000000006 */
[----:B------:R-:W-:Y:S01]  /*0410*/  @!P3 LEA.HI.X R17, R5, UR9, R12, 0x1, P5 ;  /* 0x000000090511bc11 */ /* 0x000fe2000a8f0c0c */
[----:B------:R4:W5:Y:S01]  /*0420*/  @!P2 LDG.E.U16 R9, desc[UR16][R22.64] ;  /* 0x000000101609a981 */ /* 0x000962000c1e1500 */
[----:B------:R-:W-:Y:S02]  /*0430*/  @!P0 LEA.HI.X R15, R7, UR7, R26, 0x1, P4 ;  /* 0x00000007070f8c11 */ /* 0x000fe4000a0f0c1a */
[----:B0-----:R-:W-:Y:S01]  /*0440*/  @!P1 LEA R20, P4, R13, UR6, 0x1 ;  /* 0x000000060d149c11 */ /* 0x001fe2000f8808ff */
[----:B------:R0:W5:Y:S01]  /*0450*/  @!P3 LDG.E.U16 R6, desc[UR16][R16.64] ;  /* 0x000000101006b981 */ /* 0x000162000c1e1500 */
[----:B------:R-:W-:-:S02]  /*0460*/  PRMT R8, RZ, 0x7610, R8 ;  /* 0x00007610ff087816 */ /* 0x000fc40000000008 */
[----:B------:R-:W-:Y:S02]  /*0470*/  @!P1 LEA.HI.X R21, R13, UR7, R10, 0x1, P4 ;  /* 0x000000070d159c11 */ /* 0x000fe4000a0f0c0a */
[----:B-1----:R-:W-:Y:S02]  /*0480*/  @!P3 LEA R24, P4, R5, UR6, 0x1 ;  /* 0x000000060518bc11 */ /* 0x002fe4000f8808ff */
[C---:B----4-:R-:W-:Y:S01]  /*0490*/  @!P2 LEA R22, P5, R28.reuse, UR6, 0x1 ;  /* 0x000000061c16ac11 */ /* 0x050fe2000f8a08ff */
[----:B------:R1:W4:Y:S01]  /*04a0*/  @!P0 LDG.E.U16 R8, desc[UR16][R14.64] ;  /* 0x000000100e088981 */ /* 0x000322000c1e1500 */
[----:B------:R-:W-:Y:S02]  /*04b0*/  PRMT R4, RZ, 0x7610, R4 ;  /* 0x00007610ff047816 */ /* 0x000fe40000000004 */
[----:B------:R-:W-:Y:S02]  /*04c0*/  PRMT R2, RZ, 0x7610, R2 ;  /* 0x00007610ff027816 */ /* 0x000fe40000000002 */
[----:B------:R-:W-:-:S02]  /*04d0*/  @!P2 LEA.HI.X R23, R28, UR7, R19, 0x1, P5 ;  /* 0x000000071c17ac11 */ /* 0x000fc4000a8f0c13 */
[----:B------:R-:W-:Y:S01]  /*04e0*/  PRMT R0, RZ, 0x7610, R0 ;  /* 0x00007610ff007816 */ /* 0x000fe20000000000 */
[----:B------:R1:W4:Y:S01]  /*04f0*/  @!P1 LDG.E.U16 R4, desc[UR16][R20.64] ;  /* 0x0000001014049981 */ /* 0x000322000c1e1500 */
[----:B------:R-:W-:-:S03]  /*0500*/  @!P3 LEA.HI.X R25, R5, UR7, R12, 0x1, P4 ;  /* 0x000000070519bc11 */ /* 0x000fc6000a0f0c0c */
[----:B------:R-:W4:Y:S04]  /*0510*/  @!P2 LDG.E.U16 R2, desc[UR16][R22.64] ;  /* 0x000000101602a981 */ /* 0x000f28000c1e1500 */
[----:B------:R-:W4:Y:S01]  /*0520*/  @!P3 LDG.E.U16 R0, desc[UR16][R24.64] ;  /* 0x000000101800b981 */ /* 0x000f22000c1e1500 */
[----:B------:R-:W1:Y:S01]  /*0530*/  LDCU.U16 UR12, c[0x0][0xfca] ;  /* 0x0001f940ff0c77ac */ /* 0x000e620008000400 */
[----:B0-----:R-:W-:Y:S02]  /*0540*/  @!P1 LEA R16, P5, R13, UR10, 0x1 ;  /* 0x0000000a0d109c11 */ /* 0x001fe4000f8a08ff */
[----:B-1----:R-:W-:Y:S02]  /*0550*/  @!P0 LEA R14, P4, R7, UR10, 0x1 ;  /* 0x0000000a070e8c11 */ /* 0x002fe4000f8808ff */
[----:B------:R-:W-:-:S02]  /*0560*/  @!P1 LEA.HI.X R17, R13, UR11, R10, 0x1, P5 ;  /* 0x0000000b0d119c11 */ /* 0x000fc4000a8f0c0a */
[----:B------:R-:W-:Y:S01]  /*0570*/  @!P0 LEA.HI.X R15, R7, UR11, R26, 0x1, P4 ;  /* 0x0000000b070f8c11 */ /* 0x000fe2000a0f0c1a */
[----:B------:R-:W-:Y:S01]  /*0580*/  UPRMT UR12, UR12, 0x9910, URZ ;  /* 0x000099100c0c7896 */ /* 0x000fe200080000ff */
        /* <DEDUP_REMOVED lines=8> */
[----:B--2---:R-:W-:Y:S02]  /*0610*/  PRMT R11, R11, 0x9910, RZ ;  /* 0x000099100b0b7816 */ /* 0x004fe400000000ff */
[----:B---3--:R-:W-:-:S03]  /*0620*/  PRMT R27, R27, 0x9910, RZ ;  /* 0x000099101b1b7816 */ /* 0x008fc600000000ff */
[----:B------:R-:W-:-:S04]  /*0630*/  IMAD.MOV.U32 R10, RZ, RZ, R11 ;  /* 0x000000ffff0a7224 */ /* 0x000fc800078e000b */
[----:B------:R-:W-:Y:S01]  /*0640*/  IMAD R10, R10, UR12, RZ ;  /* 0x0000000c0a0a7c24 */ /* 0x000fe2000f8e02ff */
[----:B-----5:R-:W-:Y:S02]  /*0650*/  PRMT R7, R9, 0x9910, RZ ;  /* 0x0000991009077816 */ /* 0x020fe400000000ff */
[----:B------:R-:W-:Y:S01]  /*0660*/  PRMT R9, R6, 0x9910, RZ ;  /* 0x0000991006097816 */ /* 0x000fe200000000ff */
[----:B------:R-:W-:-:S04]  /*0670*/  IMAD.MOV.U32 R6, RZ, RZ, R27 ;  /* 0x000000ffff067224 */ /* 0x000fc800078e001b */
[----:B------:R-:W-:Y:S01]  /*0680*/  IMAD R6, R6, UR12, RZ ;  /* 0x0000000c06067c24 */ /* 0x000fe2000f8e02ff */
[----:B----4-:R-:W-:Y:S01]  /*0690*/  VIMNMX.S16x2 R11, PT, PT, R8, R10, !PT ;  /* 0x0000000a080b7248 */ /* 0x010fe20007fe0300 */
[----:B------:R-:W-:Y:S02]  /*06a0*/  IMAD R8, R7, UR12, RZ ;  /* 0x0000000c07087c24 */ /* 0x000fe4000f8e02ff */
[----:B------:R-:W-:Y:S01]  /*06b0*/  IMAD R10, R9, UR12, RZ ;  /* 0x0000000c090a7c24 */ /* 0x000fe2000f8e02ff */
[----:B------:R-:W-:Y:S01]  /*06c0*/  VIMNMX.S16x2 R4, PT, PT, R4, R6, !PT ;  /* 0x0000000604047248 */ /* 0x000fe20007fe0300 */
[----:B------:R2:W-:Y:S01]  /*06d0*/  @!P0 STG.E.U16 desc[UR16][R14.64], R11 ;  /* 0x0000000b0e008986 */ /* 0x0005e2000c101510 */
[----:B------:R-:W-:-:S03]  /*06e0*/  VIMNMX.S16x2 R2, PT, PT, R2, R8, !PT ;  /* 0x0000000802027248 */ /* 0x000fc60007fe0300 */
[----:B------:R2:W-:Y:S01]  /*06f0*/  @!P1 STG.E.U16 desc[UR16][R16.64], R4 ;  /* 0x0000000410009986 */ /* 0x0005e2000c101510 */
[----:B------:R-:W-:-:S03]  /*0700*/  VIMNMX.S16x2 R0, PT, PT, R0, R10, !PT ;  /* 0x0000000a00007248 */ /* 0x000fc60007fe0300 */
[----:B------:R2:W-:Y:S04]  /*0710*/  @!P2 STG.E.U16 desc[UR16][R18.64], R2 ;  /* 0x000000021200a986 */ /* 0x0005e8000c101510 */
[----:B------:R2:W-:Y:S01]  /*0720*/  @!P3 STG.E.U16 desc[UR16][R20.64], R0 ;  /* 0x000000001400b986 */ /* 0x0005e2000c101510 */
[----:B------:R-:W-:Y:S05]  /*0730*/  BRA.U !UP0, `(.L_x_6488) ;  /* 0xfffffff908bc7547 */ /* 0x000fea000b83ffff */
[----:B------:R-:W-:Y:S05]  /*0740*/  EXIT ;  /* 0x000000000000794d */ /* 0x000fea0003800000 */
.L_x_6487:
[----:B------:R-:W0:Y:S02]  /*0750*/  S2R R5, SR_TID.X ;  /* 0x0000000000057919 */ /* 0x000e240000002100 */
[----:B0-----:R-:W-:-:S03]  /*0760*/  IMAD.WIDE.U32 R2, R5, 0x4, RZ ;  /* 0x0000000405027825 */ /* 0x001fc600078e00ff */
[----:B------:R-:W-:-:S04]  /*0770*/  ISETP.GE.U32.AND P0, PT, R2, UR18, PT ;  /* 0x0000001202007c0c */ /* 0x000fc8000bf06070 */
[----:B------:R-:W-:-:S13]  /*0780*/  ISETP.GE.AND.EX P0, PT, R3, UR4, PT, P0 ;  /* 0x0000000403007c0c */ /* 0x000fda000bf06300 */
[----:B------:R-:W-:Y:S05]  /*0790*/  @P0 EXIT ;  /* 0x000000000000094d */ /* 0x000fea0003800000 */
[----:B------:R-:W0:Y:S01]  /*07a0*/  LDCU.U16 UR5, c[0x0][0xfca] ;  /* 0x0001f940ff0577ac */ /* 0x000e220008000400 */
[----:B------:R-:W-:Y:S01]  /*07b0*/  IMAD.MOV.U32 R4, RZ, RZ, RZ ;  /* 0x000000ffff047224 */ /* 0x000fe200078e00ff */
[----:B------:R-:W1:Y:S01]  /*07c0*/  LDCU UR12, c[0x0][0x360] ;  /* 0x00006c00ff0c77ac */ /* 0x000e620008000800 */
[----:B0-----:R-:W-:-:S12]  /*07d0*/  UPRMT UR5, UR5, 0x9910, URZ ;  /* 0x0000991005057896 */ /* 0x001fd800080000ff */
.L_x_6489:
        /* <DEDUP_REMOVED lines=8> */
[----:B------:R-:W-:Y:S02]  /*0860*/  IADD3 R2, P0, PT, R2, UR10, RZ ;  /* 0x0000000a02027c10 */ /* 0x000fe4000ff1e0ff */
[C---:B--2---:R-:W-:Y:S02]  /*0870*/  PRMT R10, R9.reuse, 0x9910, RZ ;  /* 0x00009910090a7816 */ /* 0x044fe400000000ff */
[----:B------:R-:W-:Y:S02]  /*0880*/  PRMT R14, R9, 0xbb32, RZ ;  /* 0x0000bb32090e7816 */ /* 0x000fe400000000ff */
[----:B------:R-:W-:Y:S01]  /*0890*/  PRMT R3, R8, 0x9910, RZ ;  /* 0x0000991008037816 */ /* 0x000fe200000000ff */
[----:B------:R-:W-:Y:S01]  /*08a0*/  IMAD R10, R10, UR5, RZ ;  /* 0x000000050a0a7c24 */ /* 0x000fe2000f8e02ff */
[----:B------:R-:W-:Y:S01]  /*08b0*/  PRMT R12, R8, 0xbb32, RZ ;  /* 0x0000bb32080c7816 */ /* 0x000fe200000000ff */
[----:B------:R-:W-:Y:S01]  /*08c0*/  IMAD R14, R14, UR5, RZ ;  /* 0x000000050e0e7c24 */ /* 0x000fe2000f8e02ff */
[----:B---3--:R-:W-:Y:S01]  /*08d0*/  PRMT R9, R7, 0x7632, R9 ;  /* 0x0000763207097816 */ /* 0x008fe20000000009 */
[----:B------:R-:W-:Y:S01]  /*08e0*/  IMAD R8, R3, UR5, RZ ;  /* 0x0000000503087c24 */ /* 0x000fe2000f8e02ff */
[----:B------:R-:W-:Y:S01]  /*08f0*/  PRMT R0, R7, 0x7610, R0 ;  /* 0x0000761007007816 */ /* 0x000fe20000000000 */
[----:B------:R-:W-:Y:S01]  /*0900*/  IMAD R12, R12, UR5, RZ ;  /* 0x000000050c0c7c24 */ /* 0x000fe2000f8e02ff */
[----:B------:R-:W-:-:S02]  /*0910*/  PRMT R7, R6, 0x7632, R7 ;  /* 0x0000763206077816 */ /* 0x000fc40000000007 */
[----:B------:R-:W-:Y:S02]  /*0920*/  IADD3.X R3, PT, PT, R11, UR11, RZ, P0, !PT ;  /* 0x0000000b0b037c10 */ /* 0x000fe400087fe4ff */
[----:B------:R-:W-:Y:S02]  /*0930*/  VIMNMX.S16x2 R0, PT, PT, R0, R10, !PT ;  /* 0x0000000a00007248 */ /* 0x000fe40007fe0300 */
[----:B------:R-:W-:Y:S02]  /*0940*/  VIMNMX.S16x2 R14, PT, PT, R9, R14, !PT ;  /* 0x0000000e090e7248 */ /* 0x000fe40007fe0300 */
[----:B-1----:R-:W-:Y:S02]  /*0950*/  IADD3 R5, P0, PT, R5, UR12, RZ ;  /* 0x0000000c05057c10 */ /* 0x002fe4000ff1e0ff */
[----:B------:R-:W-:Y:S02]  /*0960*/  VIMNMX.S16x2 R8, PT, PT, R6, R8, !PT ;  /* 0x0000000806087248 */ /* 0x000fe40007fe0300 */
[----:B------:R-:W-:Y:S01]  /*0970*/  VIMNMX.S16x2 R12, PT, PT, R7, R12, !PT ;  /* 0x0000000c070c7248 */ /* 0x000fe20007fe0300 */
[----:B------:R-:W-:Y:S01]  /*0980*/  IMAD.X R4, RZ, RZ, R4, P0 ;  /* 0x000000ffff047224 */ /* 0x000fe200000e0604 */
[----:B------:R-:W-:Y:S01]  /*0990*/  PRMT R9, R0, 0x5410, R14 ;  /* 0x0000541000097816 */ /* 0x000fe2000000000e */
[----:B------:R-:W-:Y:S01]  /*09a0*/  IMAD.SHL.U32 R0, R5, 0x4, RZ ;  /* 0x0000000405007824 */ /* 0x000fe200078e00ff */
[----:B------:R-:W-:-:S02]  /*09b0*/  PRMT R8, R8, 0x5410, R12 ;  /* 0x0000541008087816 */ /* 0x000fc4000000000c */
[C---:B------:R-:W-:Y:S02]  /*09c0*/  LOP3.LUT P0, RZ, R5.reuse, 0xffffc000, RZ, 0xc0, !PT ;  /* 0xffffc00005ff7812 */ /* 0x040fe4000780c0ff */
[----:B------:R-:W-:Y:S01]  /*09d0*/  ISETP.LT.U32.AND P1, PT, R0, UR18, PT ;  /* 0x0000001200007c0c */ /* 0x000fe2000bf21070 */
[----:B------:R0:W-:Y:S01]  /*09e0*/  STG.E.64 desc[UR16][R2.64], R8 ;  /* 0x0000000802007986 */ /* 0x0001e2000c101b10 */
[----:B------:R-:W-:Y:S02]  /*09f0*/  SHF.L.U64.HI R0, R5, 0x2, R4 ;  /* 0x0000000205007819 */ /* 0x000fe40000010204 */
[----:B------:R-:W-:Y:S02]  /*0a00*/  LOP3.LUT P0, RZ, R4, 0x3fffffff, RZ, 0xc0, P0 ;  /* 0x3fffffff04ff7812 */ /* 0x000fe4000000c0ff */
[----:B------:R-:W-:-:S13]  /*0a10*/  ISETP.LT.AND.EX P1, PT, R0, UR4, PT, P1 ;  /* 0x0000000400007c0c */ /* 0x000fda000bf21310 */
[----:B0-----:R-:W-:Y:S05]  /*0a20*/  @!P0 BRA P1, `(.L_x_6489) ;  /* 0xfffffffc006c8947 */ /* 0x001fea000083ffff */
[----:B------:R-:W-:Y:S05]  /*0a30*/  EXIT ;  /* 0x000000000000794d */ /* 0x000fea0003800000 */
.L_x_6490:
        /* <DEDUP_REMOVED lines=12> */
.L_x_7917:


//--------------------- .text._ZN2at6native55_GLOBAL__N__de093ff9_22_ForeachBinaryOpList_cu_a911ec4325multi_tensor_apply_kernelINS1_18TensorListMetadataILi3EEENS1_24BinaryOpListAlphaFunctorIlLi3ELi2ELi2EEEJNS0_7maximumIlEElEEEvT_T0_DpT1_ --------------------------
	.section	.text._ZN2at6native55_GLOBAL__N__de093ff9_22_ForeachBinaryOpList_cu_a911ec4325multi_tensor_apply_kernelINS1_18TensorListMetadataILi3EEENS1_24BinaryOpListAlphaFunctorIlLi3ELi2ELi2EEEJNS0_7maximumIlEElEEEvT_T0_DpT1_,"ax",@progbits
	.align	128
.text._ZN2at6native55_GLOBAL__N__de093ff9_22_ForeachBinaryOpList_cu_a911ec4325multi_tensor_apply_kernelINS1_18TensorListMetadataILi3EEENS1_24BinaryOpListAlphaFunctorIlLi3ELi2ELi2EEEJNS0_7maximumIlEElEEEvT_T0_DpT1_:
        .type           _ZN2at6native55_GLOBAL__N__de093ff9_22_ForeachBinaryOpList_cu_a911ec4325multi_tensor_apply_kernelINS1_18TensorListMetadataILi3EEENS1_24BinaryOpListAlphaFunctorIlLi3ELi2ELi2EEEJNS0_7maximumIlEElEEEvT_T0_DpT1_,@function
        .size           _ZN2at6native55_GLOBAL__N__de093ff9_22_ForeachBinaryOpList_cu_a911ec4325multi_tensor_apply_kernelINS1_18TensorListMetadataILi3EEENS1_24BinaryOpListAlphaFunctorIlLi3ELi2ELi2EEEJNS0_7maximumIlEElEEEvT_T0_DpT1_,(.L_x_7918 - _ZN2at6native55_GLOBAL__N__de093ff9_22_ForeachBinaryOpList_cu_a911ec4325multi_tensor_apply_kernelINS1_18TensorListMetadataILi3EEENS1_24BinaryOpListAlphaFunctorIlLi3ELi2ELi2EEEJNS0_7maximumIlEElEEEvT_T0_DpT1_)
        .other          _ZN2at6native55_GLOBAL__N__de093ff9_22_ForeachBinaryOpList_cu_a911ec4325multi_tensor_apply_kernelINS1_18TensorListMetadataILi3EEENS1_24BinaryOpListAlphaFunctorIlLi3ELi2ELi2EEEJNS0_7maximumIlEElEEEvT_T0_DpT1_,@"STO_CUDA_ENTRY STV_DEFAULT"
_ZN2at6native55_GLOBAL__N__de093ff9_22_ForeachBinaryOpList_cu_a911ec4325multi_tensor_apply_kernelINS1_18TensorListMetadataILi3EEENS1_24BinaryOpListAlphaFunctorIlLi3ELi2ELi2EEEJNS0_7maximumIlEElEEEvT_T0_DpT1_:
        /* <DEDUP_REMOVED lines=36> */
.L_x_6492:
[----:B0--3--:R-:W-:Y:S02]  /*0240*/  IADD3 R3, P1, PT, R0, UR4, RZ ;  /* 0x0000000400037c10 */ /* 0x009fe4000ff3e0ff */
[----:B------:R-:W-:Y:S02]  /*0250*/  CS2R R16, SRZ ;  /* 0x0000000000107805 */ /* 0x000fe4000001ff00 */
[----:B------:R-:W-:Y:S01]  /*0260*/  ISETP.GE.U32.AND P0, PT, R3, UR13, PT ;  /* 0x0000000d03007c0c */ /* 0x000fe2000bf06070 */
[----:B------:R-:W-:-:S05]  /*0270*/  IMAD.X R2, RZ, RZ, UR5, P1 ;  /* 0x00000005ff027e24 */ /* 0x000fca00088e06ff */
[----:B------:R-:W-:-:S13]  /*0280*/  ISETP.GE.U32.AND.EX P0, PT, R2, UR14, PT, P0 ;  /* 0x0000000e02007c0c */ /* 0x000fda000bf06100 */
[----:B------:R-:W-:-:S04]  /*0290*/  @!P0 LEA R12, P1, R3, UR8, 0x3 ;  /* 0x00000008030c8c11 */ /* 0x000fc8000f8218ff */
[C---:B------:R-:W-:Y:S02]  /*02a0*/  @!P0 LEA.HI.X R13, R3.reuse, UR9, R2, 0x3, P1 ;  /* 0x00000009030d8c11 */ /* 0x040fe400088f1c02 */
[----:B------:R-:W-:-:S03]  /*02b0*/  @!P0 LEA R10, P1, R3, UR6, 0x3 ;  /* 0x00000006030a8c11 */ /* 0x000fc6000f8218ff */
[----:B------:R0:W2:Y:S01]  /*02c0*/  @!P0 LDG.E.64 R16, desc[UR16][R12.64] ;  /* 0x000000100c108981 */ /* 0x0000a2000c1e1b00 */
[----:B------:R-:W-:Y:S02]  /*02d0*/  CS2R R8, SRZ ;  /* 0x0000000000087805 */ /* 0x000fe4000001ff00 */
[----:B------:R-:W-:-:S05]  /*02e0*/  @!P0 LEA.HI.X R11, R3, UR7, R2, 0x3, P1 ;  /* 0x00000007030b8c11 */ /* 0x000fca00088f1c02 */
[----:B------:R-:W3:Y:S01]  /*02f0*/  @!P0 LDG.E.64 R8, desc[UR16][R10.64] ;  /* 0x000000100a088981 */ /* 0x000ee2000c1e1b00 */
        /* <DEDUP_REMOVED lines=15> */
[----:B------:R-:W-:Y:S02]  /*03f0*/  @!P2 LEA R22, P5, R6, UR6, 0x3 ;  /* 0x000000060616ac11 */ /* 0x000fe4000f8a18ff */
[----:B------:R-:W-:-:S02]  /*0400*/  CS2R R18, SRZ ;  /* 0x0000000000127805 */ /* 0x000fc4000001ff00 */
[----:B------:R-:W-:Y:S02]  /*0410*/  ISETP.GE.U32.AND.EX P3, PT, R27, UR14, PT, P3 ;  /* 0x0000000e1b007c0c */ /* 0x000fe4000bf66130 */
[----:B------:R-:W-:Y:S02]  /*0420*/  CS2R R14, SRZ ;  /* 0x00000000000e7805 */ /* 0x000fe4000001ff00 */
[----:B------:R-:W-:Y:S01]  /*0430*/  @!P2 LEA.HI.X R23, R6, UR7, R7, 0x3, P5 ;  /* 0x000000070617ac11 */ /* 0x000fe2000a8f1c07 */
[----:B------:R0:W4:Y:S01]  /*0440*/  @!P1 LDG.E.64 R20, desc[UR16][R28.64] ;  /* 0x000000101c149981 */ /* 0x000122000c1e1b00 */
[----:B------:R-:W-:Y:S02]  /*0450*/  @!P1 LEA.HI.X R13, R4, UR9, R5, 0x3, P4 ;  /* 0x00000009040d9c11 */ /* 0x000fe4000a0f1c05 */
[C---:B------:R-:W-:Y:S01]  /*0460*/  @!P2 LEA R24, P4, R6.reuse, UR8, 0x3 ;  /* 0x000000080618ac11 */ /* 0x040fe2000f8818ff */
[----:B------:R1:W5:Y:S03]  /*0470*/  @!P2 LDG.E.64 R18, desc[UR16][R22.64] ;  /* 0x000000101612a981 */ /* 0x000366000c1e1b00 */
[----:B------:R-:W-:Y:S01]  /*0480*/  @!P2 LEA.HI.X R25, R6, UR9, R7, 0x3, P4 ;  /* 0x000000090619ac11 */ /* 0x000fe2000a0f1c07 */
[----:B------:R1:W4:Y:S01]  /*0490*/  @!P1 LDG.E.64 R14, desc[UR16][R12.64] ;  /* 0x000000100c0e9981 */ /* 0x000322000c1e1b00 */
[----:B0-----:R-:W-:-:S02]  /*04a0*/  @!P3 LEA R28, P4, R26, UR6, 0x3 ;  /* 0x000000061a1cbc11 */ /* 0x001fc4000f8818ff */
[----:B------:R-:W-:Y:S02]  /*04b0*/  CS2R R10, SRZ ;  /* 0x00000000000a7805 */ /* 0x000fe4000001ff00 */
[C---:B------:R-:W-:Y:S02]  /*04c0*/  @!P3 LEA.HI.X R29, R26.reuse, UR7, R27, 0x3, P4 ;  /* 0x000000071a1dbc11 */ /* 0x040fe4000a0f1c1b */
[----:B-1----:R-:W-:Y:S02]  /*04d0*/  @!P3 LEA R22, P5, R26, UR8, 0x3 ;  /* 0x000000081a16bc11 */ /* 0x002fe4000f8a18ff */
[----:B------:R0:W5:Y:S01]  /*04e0*/  @!P2 LDG.E.64 R10, desc[UR16][R24.64] ;  /* 0x00000010180aa981 */ /* 0x000162000c1e1b00 */
[----:B------:R-:W-:-:S06]  /*04f0*/  CS2R R12, SRZ ;  /* 0x00000000000c7805 */ /* 0x000fcc000001ff00 */
[----:B------:R-:W5:Y:S01]  /*0500*/  @!P3 LDG.E.64 R12, desc[UR16][R28.64] ;  /* 0x000000101c0cb981 */ /* 0x000f62000c1e1b00 */
[----:B--2---:R-:W-:-:S04]  /*0510*/  IMAD R17, R17, UR18, RZ ;  /* 0x0000001211117c24 */ /* 0x004fc8000f8e02ff */
[C---:B------:R-:W-:Y:S02]  /*0520*/  IMAD R23, R16.reuse, UR19, R17 ;  /* 0x0000001310177c24 */ /* 0x040fe4000f8e0211 */
[----:B------:R-:W-:-:S04]  /*0530*/  IMAD.WIDE.U32 R16, R16, UR18, RZ ;  /* 0x0000001210107c25 */ /* 0x000fc8000f8e00ff */
[----:B------:R-:W-:Y:S01]  /*0540*/  IMAD.IADD R17, R17, 0x1, R23 ;  /* 0x0000000111117824 */ /* 0x000fe200078e0217 */
[----:B---3--:R-:W-:-:S04]  /*0550*/  ISETP.GT.U32.AND P4, PT, R8, R16, PT ;  /* 0x000000100800720c */ /* 0x008fc80003f84070 */
[CC--:B------:R-:W-:Y:S02]  /*0560*/  ISETP.GT.AND.EX P4, PT, R9.reuse, R17.reuse, PT, P4 ;  /* 0x000000110900720c */ /* 0x0c0fe40003f84340 */
[----:B------:R-:W-:Y:S02]  /*0570*/  @!P3 LEA.HI.X R23, R26, UR9, R27, 0x3, P5 ;  /* 0x000000091a17bc11 */ /* 0x000fe4000a8f1c1b */
[----:B------:R-:W-:Y:S02]  /*0580*/  SEL R16, R8, R16, P4 ;  /* 0x0000001008107207 */ /* 0x000fe40002000000 */
[----:B------:R-:W-:Y:S02]  /*0590*/  SEL R17, R9, R17, P4 ;  /* 0x0000001109117207 */ /* 0x000fe40002000000 */
[----:B------:R-:W-:-:S06]  /*05a0*/  CS2R R8, SRZ ;  /* 0x0000000000087805 */ /* 0x000fcc000001ff00 */
[----:B------:R1:W2:Y:S01]  /*05b0*/  @!P3 LDG.E.64 R8, desc[UR16][R22.64] ;  /* 0x000000101608b981 */ /* 0x0002a2000c1e1b00 */
[----:B0-----:R-:W-:-:S04]  /*05c0*/  @!P0 LEA R24, P4, R3, UR10, 0x3 ;  /* 0x0000000a03188c11 */ /* 0x001fc8000f8818ff */
[----:B------:R-:W-:Y:S02]  /*05d0*/  @!P0 LEA.HI.X R25, R3, UR11, R2, 0x3, P4 ;  /* 0x0000000b03198c11 */ /* 0x000fe4000a0f1c02 */
[----:B------:R-:W-:Y:S01]  /*05e0*/  @!P1 LEA R2, P5, R4, UR10, 0x3 ;  /* 0x0000000a04029c11 */ /* 0x000fe2000f8a18ff */
[----:B----4-:R-:W-:-:S04]  /*05f0*/  IMAD R3, R15, UR18, RZ ;  /* 0x000000120f037c24 */ /* 0x010fc8000f8e02ff */
[C---:B------:R-:W-:Y:S02]  /*0600*/  IMAD R3, R14.reuse, UR19, R3 ;  /* 0x000000130e037c24 */ /* 0x040fe4000f8e0203 */
[----:B------:R-:W-:-:S04]  /*0610*/  IMAD.WIDE.U32 R14, R14, UR18, RZ ;  /* 0x000000120e0e7c25 */ /* 0x000fc8000f8e00ff */
[----:B------:R-:W-:Y:S01]  /*0620*/  IMAD.IADD R15, R15, 0x1, R3 ;  /* 0x000000010f0f7824 */ /* 0x000fe200078e0203 */
[----:B------:R-:W-:Y:S01]  /*0630*/  ISETP.GT.U32.AND P4, PT, R20, R14, PT ;  /* 0x0000000e1400720c */ /* 0x000fe20003f84070 */
[----:B-----5:R-:W-:-:S03]  /*0640*/  IMAD R3, R11, UR18, RZ ;  /* 0x000000120b037c24 */ /* 0x020fc6000f8e02ff */
[-C--:B------:R-:W-:Y:S01]  /*0650*/  ISETP.GT.AND.EX P4, PT, R21, R15.reuse, PT, P4 ;  /* 0x0000000f1500720c */ /* 0x080fe20003f84340 */
[C---:B-1----:R-:W-:Y:S02]  /*0660*/  IMAD R23, R10.reuse, UR19, R3 ;  /* 0x000000130a177c24 */ /* 0x042fe4000f8e0203 */
[----:B------:R-:W-:Y:S01]  /*0670*/  IMAD.WIDE.U32 R10, R10, UR18, RZ ;  /* 0x000000120a0a7c25 */ /* 0x000fe2000f8e00ff */
[----:B------:R-:W-:Y:S02]  /*0680*/  @!P1 LEA.HI.X R3, R4, UR11, R5, 0x3, P5 ;  /* 0x0000000b04039c11 */ /* 0x000fe4000a8f1c05 */
[----:B------:R-:W-:Y:S01]  /*0690*/  SEL R14, R20, R14, P4 ;  /* 0x0000000e140e7207 */ /* 0x000fe20002000000 */
[----:B------:R-:W-:Y:S01]  /*06a0*/  IMAD.IADD R23, R11, 0x1, R23 ;  /* 0x000000010b177824 */ /* 0x000fe200078e0217 */
[----:B------:R-:W-:Y:S02]  /*06b0*/  SEL R15, R21, R15, P4 ;  /* 0x0000000f150f7207 */ /* 0x000fe40002000000 */
[----:B------:R-:W-:-:S02]  /*06c0*/  ISETP.GT.U32.AND P4, PT, R18, R10, PT ;  /* 0x0000000a1200720c */ /* 0x000fc40003f84070 */
[C---:B------:R-:W-:Y:S02]  /*06d0*/  @!P2 LEA R20, P5, R6.reuse, UR10, 0x3 ;  /* 0x0000000a0614ac11 */ /* 0x040fe4000f8a18ff */
[CC--:B------:R-:W-:Y:S02]  /*06e0*/  ISETP.GT.AND.EX P4, PT, R19.reuse, R23.reuse, PT, P4 ;  /* 0x000000171300720c */ /* 0x0c0fe40003f84340 */
[----:B------:R-:W-:Y:S02]  /*06f0*/  @!P2 LEA.HI.X R21, R6, UR11, R7, 0x3, P5 ;  /* 0x0000000b0615ac11 */ /* 0x000fe4000a8f1c07 */
[----:B------:R-:W-:Y:S02]  /*0700*/  SEL R6, R18, R10, P4 ;  /* 0x0000000a12067207 */ /* 0x000fe40002000000 */
[----:B------:R-:W-:Y:S01]  /*0710*/  SEL R7, R19, R23, P4 ;  /* 0x0000001713077207 */ /* 0x000fe20002000000 */
[----:B------:R3:W-:Y:S01]  /*0720*/  @!P0 STG.E.64 desc[UR16][R24.64], R16 ;  /* 0x0000001018008986 */ /* 0x0007e2000c101b10 */
[----:B------:R-:W-:Y:S01]  /*0730*/  @!P3 LEA R4, P6, R26, UR10, 0x3 ;  /* 0x0000000a1a04bc11 */ /* 0x000fe2000f8c18ff */
[----:B------:R-:W-:-:S02]  /*0740*/  ULEA UR4, UP0, UR12, UR4, 0x2 ;  /* 0x000000040c047291 */ /* 0x000fc4000f8010ff */
[----:B------:R3:W-:Y:S04]  /*0750*/  @!P1 STG.E.64 desc[UR16][R2.64], R14 ;  /* 0x0000000e02009986 */ /* 0x0007e8000c101b10 */
[----:B------:R3:W-:Y:S01]  /*0760*/  @!P2 STG.E.64 desc[UR16][R20.64], R6 ;  /* 0x000000061400a986 */ /* 0x0007e2000c101b10 */
[----:B------:R-:W-:Y:S02]  /*0770*/  UIADD3.X UR5, UPT, UPT, URZ, UR5, URZ, UP0, !UPT ;  /* 0x00000005ff057290 */ /* 0x000fe400087fe4ff */
[----:B------:R-:W-:-:S04]  /*0780*/  UISETP.GE.U32.AND UP0, UPT, UR4, UR13, UPT ;  /* 0x0000000d0400728c */ /* 0x000fc8000bf06070 */
[----:B------:R-:W-:Y:S01]  /*0790*/  UISETP.GE.U32.AND.EX UP0, UPT, UR5, UR14, UPT, UP0 ;  /* 0x0000000e0500728c */ /* 0x000fe2000bf06100 */
[----:B--2---:R-:W-:-:S04]  /*07a0*/  IMAD R5, R9, UR18, RZ ;  /* 0x0000001209057c24 */ /* 0x004fc8000f8e02ff */
[C---:B------:R-:W-:Y:S02]  /*07b0*/  IMAD R11, R8.reuse, UR19, R5 ;  /* 0x00000013080b7c24 */ /* 0x040fe4000f8e0205 */
[----:B------:R-:W-:-:S04]  /*07c0*/  IMAD.WIDE.U32 R8, R8, UR18, RZ ;  /* 0x0000001208087c25 */ /* 0x000fc8000f8e00ff */
[----:B------:R-:W-:Y:S01]  /*07d0*/  IMAD.IADD R11, R9, 0x1, R11 ;  /* 0x00000001090b7824 */ /* 0x000fe200078e020b */
[----:B------:R-:W-:-:S04]  /*07e0*/  ISETP.GT.U32.AND P4, PT, R12, R8, PT ;  /* 0x000000080c00720c */ /* 0x000fc80003f84070 */
[CC--:B------:R-:W-:Y:S02]  /*07f0*/  ISETP.GT.AND.EX P0, PT, R13.reuse, R11.reuse, PT, P4 ;  /* 0x0000000b0d00720c */ /* 0x0c0fe40003f04340 */
[----:B------:R-:W-:Y:S02]  /*0800*/  @!P3 LEA.HI.X R5, R26, UR11, R27, 0x3, P6 ;  /* 0x0000000b1a05bc11 */ /* 0x000fe4000b0f1c1b */
[----:B------:R-:W-:Y:S02]  /*0810*/  SEL R8, R12, R8, P0 ;  /* 0x000000080c087207 */ /* 0x000fe40000000000 */
[----:B------:R-:W-:-:S05]  /*0820*/  SEL R9, R13, R11, P0 ;  /* 0x0000000b0d097207 */ /* 0x000fca0000000000 */
[----:B------:R3:W-:Y:S01]  /*0830*/  @!P3 STG.E.64 desc[UR16][R4.64], R8 ;  /* 0x000000080400b986 */ /* 0x0007e2000c101b10 */
[----:B------:R-:W-:Y:S05]  /*0840*/  BRA.U !UP0, `(.L_x_6492) ;  /* 0xfffffff9087c7547 */ /* 0x000fea000b83ffff */
[----:B------:R-:W-:Y:S05]  /*0850*/  EXIT ;  /* 0x000000000000794d */ /* 0x000fea0003800000 */
.L_x_6491:
        /* <DEDUP_REMOVED lines=8> */
.L_x_6493:
[C---:B------:R-:W-:Y:S01]  /*08e0*/  IMAD.SHL.U32 R20, R0.reuse, 0x20, RZ ;  /* 0x0000002000147824 */ /* 0x040fe200078e00ff */
[----:B------:R-:W-:-:S04]  /*08f0*/  SHF.L.U64.HI R24, R0, 0x5, R21 ;  /* 0x0000000500187819 */ /* 0x000fc80000010215 */
[----:B--2---:R-:W-:-:S04]  /*0900*/  IADD3 R6, P0, PT, R20, UR8, RZ ;  /* 0x0000000814067c10 */ /* 0x004fc8000ff1e0ff */
[----:B------:R-:W-:Y:S02]  /*0910*/  IADD3.X R7, PT, PT, R24, UR9, RZ, P0, !PT ;  /* 0x0000000918077c10 */ /* 0x000fe400087fe4ff */
[----:B------:R-:W-:-:S04]  /*0920*/  IADD3 R12, P0, PT, R20, UR6, RZ ;  /* 0x00000006140c7c10 */ /* 0x000fc8000ff1e0ff */
[----:B------:R-:W1:Y:S01]  /*0930*/  LDG.E.ENL2.256 R8, R4, desc[UR16][R6.64] ;  /* 0xfe0000100604797e */ /* 0x000e620008121908 */
[----:B------:R-:W-:-:S06]  /*0940*/  IADD3.X R13, PT, PT, R24, UR7, RZ, P0, !PT ;  /* 0x00000007180d7c10 */ /* 0x000fcc00087fe4ff */
[----:B------:R-:W2:Y:S01]  /*0950*/  LDG.E.ENL2.256 R16, R12, desc[UR16][R12.64] ;  /* 0xfe0000100c0c797e */ /* 0x000ea20008121910 */
[----:B-1----:R-:W-:Y:S02]  /*0960*/  IMAD R3, R5, UR12, RZ ;  /* 0x0000000c05037c24 */ /* 0x002fe4000f8e02ff */
[----:B------:R-:W-:-:S04]  /*0970*/  IMAD.WIDE.U32 R22, R4, UR12, RZ ;  /* 0x0000000c04167c25 */ /* 0x000fc8000f8e00ff */
[----:B------:R-:W-:Y:S01]  /*0980*/  IMAD R5, R4, UR13, R3 ;  /* 0x0000000d04057c24 */ /* 0x000fe2000f8e0203 */
[----:B--2---:R-:W-:Y:S01]  /*0990*/  ISETP.GT.U32.AND P0, PT, R12, R22, PT ;  /* 0x000000160c00720c */ /* 0x004fe20003f04070 */
[----:B------:R-:W-:-:S04]  /*09a0*/  IMAD.WIDE.U32 R2, R6, UR12, RZ ;  /* 0x0000000c06027c25 */ /* 0x000fc8000f8e00ff */
[----:B------:R-:W-:Y:S01]  /*09b0*/  IMAD.IADD R5, R23, 0x1, R5 ;  /* 0x0000000117057824 */ /* 0x000fe200078e0205 */
[----:B------:R-:W-:Y:S01]  /*09c0*/  ISETP.GT.U32.AND P1, PT, R14, R2, PT ;  /* 0x000000020e00720c */ /* 0x000fe20003f24070 */
[----:B------:R-:W-:Y:S02]  /*09d0*/  IMAD R23, R7, UR12, RZ ;  /* 0x0000000c07177c24 */ /* 0x000fe4000f8e02ff */
[----:B------:R-:W-:Y:S01]  /*09e0*/  IMAD R7, R9, UR12, RZ ;  /* 0x0000000c09077c24 */ /* 0x000fe2000f8e02ff */
[CC--:B------:R-:W-:Y:S01]  /*09f0*/  ISETP.GT.AND.EX P0, PT, R13.reuse, R5.reuse, PT, P0 ;  /* 0x000000050d00720c */ /* 0x0c0fe20003f04300 */
[----:B------:R-:W-:Y:S02]  /*0a00*/  IMAD R23, R6, UR13, R23 ;  /* 0x0000000d06177c24 */ /* 0x000fe4000f8e0217 */
[----:B------:R-:W-:Y:S01]  /*0a10*/  IMAD R7, R8, UR13, R7 ;  /* 0x0000000d08077c24 */ /* 0x000fe2000f8e0207 */
[----:B------:R-:W-:Y:S01]  /*0a20*/  SEL R22, R12, R22, P0 ;  /* 0x000000160c167207 */ /* 0x000fe20000000000 */
[----:B------:R-:W-:Y:S01]  /*0a30*/  IMAD.WIDE.U32 R8, R8, UR12, RZ ;  /* 0x0000000c08087c25 */ /* 0x000fe2000f8e00ff */
[----:B------:R-:W-:-:S03]  /*0a40*/  SEL R5, R13, R5, P0 ;  /* 0x000000050d057207 */ /* 0x000fc60000000000 */
[----:B------:R-:W-:Y:S01]  /*0a50*/  IMAD R11, R11, UR12, RZ ;  /* 0x0000000c0b0b7c24 */ /* 0x000fe2000f8e02ff */
[----:B------:R-:W-:Y:S01]  /*0a60*/  ISETP.GT.U32.AND P0, PT, R16, R8, PT ;  /* 0x000000081000720c */ /* 0x000fe20003f04070 */
[----:B------:R-:W-:Y:S02]  /*0a70*/  IMAD.IADD R3, R3, 0x1, R23 ;  /* 0x0000000103037824 */ /* 0x000fe400078e0217 */
[----:B------:R-:W-:Y:S02]  /*0a80*/  IMAD.IADD R7, R9, 0x1, R7 ;  /* 0x0000000109077824 */ /* 0x000fe400078e0207 */
[C---:B------:R-:W-:Y:S01]  /*0a90*/  IMAD R23, R10.reuse, UR13, R11 ;  /* 0x0000000d0a177c24 */ /* 0x040fe2000f8e020b */
[----:B------:R-:W-:Y:S01]  /*0aa0*/  ISETP.GT.AND.EX P1, PT, R15, R3, PT, P1 ;  /* 0x000000030f00720c */ /* 0x000fe20003f24310 */
[----:B------:R-:W-:Y:S01]  /*0ab0*/  IMAD.WIDE.U32 R10, R10, UR12, RZ ;  /* 0x0000000c0a0a7c25 */ /* 0x000fe2000f8e00ff */
[----:B------:R-:W-:Y:S02]  /*0ac0*/  ISETP.GT.AND.EX P0, PT, R17, R7, PT, P0 ;  /* 0x000000071100720c */ /* 0x000fe40003f04300 */
[----:B------:R-:W-:Y:S01]  /*0ad0*/  SEL R6, R14, R2, P1 ;  /* 0x000000020e067207 */ /* 0x000fe20000800000 */
[----:B------:R-:W-:Y:S01]  /*0ae0*/  IMAD.IADD R11, R11, 0x1, R23 ;  /* 0x000000010b0b7824 */ /* 0x000fe200078e0217 */
[----:B------:R-:W-:Y:S01]  /*0af0*/  ISETP.GT.U32.AND P2, PT, R18, R10, PT ;  /* 0x0000000a1200720c */ /* 0x000fe20003f44070 */
[----:B------:R-:W-:Y:S01]  /*0b00*/  IMAD.MOV.U32 R4, RZ, RZ, R22 ;  /* 0x000000ffff047224 */ /* 0x000fe200078e0016 */
[----:B------:R-:W-:-:S02]  /*0b10*/  SEL R8, R16, R8, P0 ;  /* 0x0000000810087207 */ /* 0x000fc40000000000 */
[----:B------:R-:W-:Y:S02]  /*0b20*/  SEL R9, R17, R7, P0 ;  /* 0x0000000711097207 */ /* 0x000fe40000000000 */
[----:B------:R-:W-:Y:S02]  /*0b30*/  SEL R15, R15, R3, P1 ;  /* 0x000000030f0f7207 */ /* 0x000fe40000800000 */
[----:B0-----:R-:W-:Y:S02]  /*0b40*/  IADD3 R0, P0, PT, R0, UR5, RZ ;  /* 0x0000000500007c10 */ /* 0x001fe4000ff1e0ff */
[----:B------:R-:W-:Y:S01]  /*0b50*/  IADD3 R2, P3, PT, R20, UR10, RZ ;  /* 0x0000000a14027c10 */ /* 0x000fe2000ff7e0ff */
[----:B------:R-:W-:Y:S01]  /*0b60*/  IMAD.MOV.U32 R7, RZ, RZ, R15 ;  /* 0x000000ffff077224 */ /* 0x000fe200078e000f */
[----:B------:R-:W-:Y:S01]  /*0b70*/  ISETP.GT.AND.EX P1, PT, R19, R11, PT, P2 ;  /* 0x0000000b1300720c */ /* 0x000fe20003f24320 */
[----:B------:R-:W-:Y:S01]  /*0b80*/  IMAD.SHL.U32 R12, R0, 0x4, RZ ;  /* 0x00000004000c7824 */ /* 0x000fe200078e00ff */
[----:B------:R-:W-:Y:S01]  /*0b90*/  IADD3.X R3, PT, PT, R24, UR11, RZ, P3, !PT ;  /* 0x0000000b18037c10 */ /* 0x000fe20009ffe4ff */
[----:B------:R-:W-:Y:S01]  /*0ba0*/  IMAD.X R21, RZ, RZ, R21, P0 ;  /* 0x000000ffff157224 */ /* 0x000fe200000e0615 */
[----:B------:R-:W-:-:S02]  /*0bb0*/  SEL R10, R18, R10, P1 ;  /* 0x0000000a120a7207 */ /* 0x000fc40000800000 */
[----:B------:R-:W-:Y:S02]  /*0bc0*/  SEL R11, R19, R11, P1 ;  /* 0x0000000b130b7207 */ /* 0x000fe40000800000 */
        /* <DEDUP_REMOVED lines=8> */
.L_x_6494:
        /* <DEDUP_REMOVED lines=11> */
.L_x_7918:


//--------------------- .text._ZN2at6native55_GLOBAL__N__de093ff9_22_ForeachBinaryOpList_cu_a911ec4325multi_tensor_apply_kernelINS1_18TensorListMetadataILi3EEENS1_24BinaryOpListAlphaFunctorIiLi3ELi2ELi2EEEJNS0_7maximumIiEEiEEEvT_T0_DpT1_ --------------------------
	.section	.text._ZN2at6native55_GLOBAL__N__de093ff9_22_ForeachBinaryOpList_cu_a911ec4325multi_tensor_apply_kernelINS1_18TensorListMetadataILi3EEENS1_24BinaryOpListAlphaFunctorIiLi3ELi2ELi2EEEJNS0_7maximumIiEEiEEEvT_T0_DpT1_,"ax",@progbits
	.align	128
.text._ZN2at6native55_GLOBAL__N__de093ff9_22_ForeachBinaryOpList_cu_a911ec4325multi_tensor_apply_kernelINS1_18TensorListMetadataILi3EEENS1_24BinaryOpListAlphaFunctorIiLi3ELi2ELi2EEEJNS0_7maximumIiEEiEEEvT_T0_DpT1_:
        .type           _ZN2at6native55_GLOBAL__N__de093ff9_22_ForeachBinaryOpList_cu_a911ec4325multi_tensor_apply_kernelINS1_18TensorListMetadataILi3EEENS1_24BinaryOpListAlphaFunctorIiLi3ELi2ELi2EEEJNS0_7maximumIiEEiEEEvT_T0_DpT1_,@function
        .size           _ZN2at6native55_GLOBAL__N__de093ff9_22_ForeachBinaryOpList_cu_a911ec4325multi_tensor_apply_kernelINS1_18TensorListMetadataILi3EEENS1_24BinaryOpListAlphaFunctorIiLi3ELi2ELi2EEEJNS0_7maximumIiEEiEEEvT_T0_DpT1_,(.L_x_7919 - _ZN2at6native55_GLOBAL__N__de093ff9_22_ForeachBinaryOpList_cu_a911ec4325multi_tensor_apply_kernelINS1_18TensorListMetadataILi3EEENS1_24BinaryOpListAlphaFunctorIiLi3ELi2ELi2EEEJNS0_7maximumIiEEiEEEvT_T0_DpT1_)
        .other          _ZN2at6native55_GLOBAL__N__de093ff9_22_ForeachBinaryOpList_cu_a911ec4325multi_tensor_apply_kernelINS1_18TensorListMetadataILi3EEENS1_24BinaryOpListAlphaFunctorIiLi3ELi2ELi2EEEJNS0_7maximumIiEEiEEEvT_T0_DpT1_,@"STO_CUDA_ENTRY STV_DEFAULT"
_ZN2at6native55_GLOBAL__N__de093ff9_22_ForeachBinaryOpList_cu_a911ec4325multi_tensor_apply_kernelINS1_18TensorListMetadataILi3EEENS1_24BinaryOpListAlphaFunctorIiLi3ELi2ELi2EEEJNS0_7maximumIiEEiEEEvT_T0_DpT1_:
        /* <DEDUP_REMOVED lines=36> */
.L_x_6496:
[----:B0--3--:R-:W-:Y:S01]  /*0240*/  IADD3 R2, P1, PT, R0, UR4, RZ ;  /* 0x0000000400027c10 */ /* 0x009fe2000ff3e0ff */
[----:B------:R-:W-:-:S03]  /*0250*/  IMAD.MOV.U32 R9, RZ, RZ, RZ ;  /* 0x000000ffff097224 */ /* 0x000fc600078e00ff */
[C---:B------:R-:W-:Y:S01]  /*0260*/  ISETP.GE.U32.AND P0, PT, R2.reuse, UR14, PT ;  /* 0x0000000e02007c0c */ /* 0x040fe2000bf06070 */
[----:B------:R-:W-:Y:S01]  /*0270*/  IMAD.X R5, RZ, RZ, UR5, P1 ;  /* 0x00000005ff057e24 */ /* 0x000fe200088e06ff */
[----:B-1----:R-:W-:-:S04]  /*0280*/  IADD3 R7, P2, PT, R2, UR13, RZ ;  /* 0x0000000d02077c10 */ /* 0x002fc8000ff5e0ff */
[----:B------:R-:W-:Y:S01]  /*0290*/  ISETP.GE.U32.AND.EX P0, PT, R5, UR15, PT, P0 ;  /* 0x0000000f05007c0c */ /* 0x000fe2000bf06100 */
[----:B------:R-:W-:Y:S01]  /*02a0*/  IMAD.X R4, RZ, RZ, R5, P2 ;  /* 0x000000ffff047224 */ /* 0x000fe200010e0605 */
[C---:B------:R-:W-:Y:S02]  /*02b0*/  IADD3 R13, P4, PT, R7.reuse, UR13, RZ ;  /* 0x0000000d070d7c10 */ /* 0x040fe4000ff9e0ff */
[----:B------:R-:W-:-:S03]  /*02c0*/  ISETP.GE.U32.AND P1, PT, R7, UR14, PT ;  /* 0x0000000e07007c0c */ /* 0x000fc6000bf26070 */
[----:B------:R-:W-:Y:S01]  /*02d0*/  IMAD.X R6, RZ, RZ, R4, P4 ;  /* 0x000000ffff067224 */ /* 0x000fe200020e0604 */
[----:B------:R-:W-:Y:S02]  /*02e0*/  IADD3 R11, P4, PT, R13, UR13, RZ ;  /* 0x0000000d0d0b7c10 */ /* 0x000fe4000ff9e0ff */
[----:B------:R-:W-:-:S03]  /*02f0*/  ISETP.GE.U32.AND.EX P1, PT, R4, UR15, PT, P1 ;  /* 0x0000000f04007c0c */ /* 0x000fc6000bf26110 */
[C---:B------:R-:W-:Y:S02]  /*0300*/  @!P0 LEA R14, P2, R2.reuse, UR6, 0x2 ;  /* 0x00000006020e8c11 */ /* 0x040fe4000f8410ff */
[C---:B------:R-:W-:Y:S01]  /*0310*/  @!P0 LEA R16, P3, R2.reuse, UR8, 0x2 ;  /* 0x0000000802108c11 */ /* 0x040fe2000f8610ff */
[----:B------:R-:W-:Y:S01]  /*0320*/  IMAD.X R8, RZ, RZ, R6, P4 ;  /* 0x000000ffff087224 */ /* 0x000fe200020e0606 */
[C-C-:B------:R-:W-:Y:S02]  /*0330*/  @!P0 LEA.HI.X R15, R2.reuse, UR7, R5.reuse, 0x2, P2 ;  /* 0x00000007020f8c11 */ /* 0x140fe400090f1405 */
[----:B------:R-:W-:Y:S02]  /*0340*/  ISETP.GE.U32.AND P2, PT, R13, UR14, PT ;  /* 0x0000000e0d007c0c */ /* 0x000fe4000bf46070 */
[----:B------:R-:W-:Y:S01]  /*0350*/  @!P0 LEA.HI.X R17, R2, UR9, R5, 0x2, P3 ;  /* 0x0000000902118c11 */ /* 0x000fe200098f1405 */
[----:B------:R-:W-:Y:S01]  /*0360*/  IMAD.MOV.U32 R3, RZ, RZ, RZ ;  /* 0x000000ffff037224 */ /* 0x000fe200078e00ff */
[----:B------:R-:W-:Y:S01]  /*0370*/  ISETP.GE.U32.AND P3, PT, R11, UR14, PT ;  /* 0x0000000e0b007c0c */ /* 0x000fe2000bf66070 */
[----:B------:R0:W3:Y:S01]  /*0380*/  @!P0 LDG.E R9, desc[UR16][R14.64] ;  /* 0x000000100e098981 */ /* 0x0000e2000c1e1900 */
[----:B------:R-:W-:-:S02]  /*0390*/  ISETP.GE.U32.AND.EX P2, PT, R6, UR15, PT, P2 ;  /* 0x0000000f06007c0c */ /* 0x000fc4000bf46120 */
[----:B------:R-:W-:Y:S01]  /*03a0*/  ISETP.GE.U32.AND.EX P3, PT, R8, UR15, PT, P3 ;  /* 0x0000000f08007c0c */ /* 0x000fe2000bf66130 */
[----:B------:R-:W-:Y:S01]  /*03b0*/  IMAD.MOV.U32 R10, RZ, RZ, RZ ;  /* 0x000000ffff0a7224 */ /* 0x000fe200078e00ff */
[C---:B------:R-:W-:Y:S02]  /*03c0*/  @!P1 LEA R26, P4, R7.reuse, UR6, 0x2 ;  /* 0x00000006071a9c11 */ /* 0x040fe4000f8810ff */
[----:B------:R-:W-:Y:S02]  /*03d0*/  CS2R R24, SRZ ;  /* 0x0000000000187805 */ /* 0x000fe4000001ff00 */
[C---:B------:R-:W-:Y:S01]  /*03e0*/  @!P1 LEA R22, P5, R7.reuse, UR8, 0x2 ;  /* 0x0000000807169c11 */ /* 0x040fe2000f8a10ff */
[----:B------:R1:W2:Y:S01]  /*03f0*/  @!P0 LDG.E R3, desc[UR16][R16.64] ;  /* 0x0000001010038981 */ /* 0x0002a2000c1e1900 */
[C-C-:B------:R-:W-:Y:S02]  /*0400*/  @!P1 LEA.HI.X R27, R7.reuse, UR7, R4.reuse, 0x2, P4 ;  /* 0x00000007071b9c11 */ /* 0x140fe4000a0f1404 */
[----:B------:R-:W-:-:S02]  /*0410*/  @!P1 LEA.HI.X R23, R7, UR9, R4, 0x2, P5 ;  /* 0x0000000907179c11 */ /* 0x000fc4000a8f1404 */
[----:B------:R-:W-:Y:S02]  /*0420*/  @!P2 LEA R20, P4, R13, UR8, 0x2 ;  /* 0x000000080d14ac11 */ /* 0x000fe4000f8810ff */
[----:B------:R-:W-:Y:S02]  /*0430*/  CS2R R28, SRZ ;  /* 0x00000000001c7805 */ /* 0x000fe4000001ff00 */
[----:B0-----:R-:W-:Y:S01]  /*0440*/  @!P3 LEA R14, P5, R11, UR8, 0x2 ;  /* 0x000000080b0ebc11 */ /* 0x001fe2000f8a10ff */
[----:B------:R0:W4:Y:S01]  /*0450*/  @!P1 LDG.E R10, desc[UR16][R26.64] ;  /* 0x000000101a0a9981 */ /* 0x000122000c1e1900 */
[C---:B------:R-:W-:Y:S02]  /*0460*/  @!P2 LEA.HI.X R21, R13.reuse, UR9, R6, 0x2, P4 ;  /* 0x000000090d15ac11 */ /* 0x040fe4000a0f1406 */
[----:B-1----:R-:W-:Y:S01]  /*0470*/  @!P2 LEA R16, P4, R13, UR6, 0x2 ;  /* 0x000000060d10ac11 */ /* 0x002fe2000f8810ff */
[----:B------:R1:W5:Y:S01]  /*0480*/  @!P1 LDG.E R24, desc[UR16][R22.64] ;  /* 0x0000001016189981 */ /* 0x000362000c1e1900 */
[----:B------:R-:W-:-:S02]  /*0490*/  @!P3 LEA.HI.X R15, R11, UR9, R8, 0x2, P5 ;  /* 0x000000090b0fbc11 */ /* 0x000fc4000a8f1408 */
[----:B------:R-:W-:Y:S01]  /*04a0*/  @!P3 LEA R18, P5, R11, UR6, 0x2 ;  /* 0x000000060b12bc11 */ /* 0x000fe2000f8a10ff */
[----:B------:R1:W4:Y:S01]  /*04b0*/  @!P2 LDG.E R25, desc[UR16][R20.64] ;  /* 0x000000101419a981 */ /* 0x000322000c1e1900 */
[----:B------:R-:W-:Y:S01]  /*04c0*/  @!P2 LEA.HI.X R17, R13, UR7, R6, 0x2, P4 ;  /* 0x000000070d11ac11 */ /* 0x000fe2000a0f1406 */
[----:B0-----:R-:W-:Y:S01]  /*04d0*/  IMAD.MOV.U32 R26, RZ, RZ, RZ ;  /* 0x000000ffff1a7224 */ /* 0x001fe200078e00ff */
[----:B------:R-:W-:Y:S01]  /*04e0*/  @!P3 LEA.HI.X R19, R11, UR7, R8, 0x2, P5 ;  /* 0x000000070b13bc11 */ /* 0x000fe2000a8f1408 */
[----:B------:R-:W4:Y:S04]  /*04f0*/  @!P3 LDG.E R29, desc[UR16][R14.64] ;  /* 0x000000100e1db981 */ /* 0x000f28000c1e1900 */
[----:B------:R-:W4:Y:S04]  /*0500*/  @!P2 LDG.E R28, desc[UR16][R16.64] ;  /* 0x00000010101ca981 */ /* 0x000f28000c1e1900 */
[----:B------:R-:W4:Y:S01]  /*0510*/  @!P3 LDG.E R26, desc[UR16][R18.64] ;  /* 0x00000010121ab981 */ /* 0x000f22000c1e1900 */
[----:B-1----:R-:W-:Y:S01]  /*0520*/  @!P1 LEA R22, P5, R7, UR10, 0x2 ;  /* 0x0000000a07169c11 */ /* 0x002fe2000f8a10ff */
[----:B------:R-:W0:Y:S01]  /*0530*/  LDCU UR12, c[0x0][0x360] ;  /* 0x00006c00ff0c77ac */ /* 0x000e220008000800 */
[----:B------:R-:W-:-:S02]  /*0540*/  @!P0 LEA R20, P4, R2, UR10, 0x2 ;  /* 0x0000000a02148c11 */ /* 0x000fc4000f8810ff */
[----:B------:R-:W-:Y:S02]  /*0550*/  @!P1 LEA.HI.X R23, R7, UR11, R4, 0x2, P5 ;  /* 0x0000000b07179c11 */ /* 0x000fe4000a8f1404 */
[----:B------:R-:W-:Y:S02]  /*0560*/  @!P0 LEA.HI.X R21, R2, UR11, R5, 0x2, P4 ;  /* 0x0000000b02158c11 */ /* 0x000fe4000a0f1405 */
[----:B------:R-:W-:Y:S02]  /*0570*/  @!P2 LEA R12, P6, R13, UR10, 0x2 ;  /* 0x0000000a0d0cac11 */ /* 0x000fe4000f8c10ff */
[----:B------:R-:W-:Y:S02]  /*0580*/  @!P3 LEA R2, P4, R11, UR10, 0x2 ;  /* 0x0000000a0b02bc11 */ /* 0x000fe4000f8810ff */
[----:B------:R-:W-:Y:S01]  /*0590*/  @!P2 LEA.HI.X R13, R13, UR11, R6, 0x2, P6 ;  /* 0x0000000b0d0dac11 */ /* 0x000fe2000b0f1406 */
[----:B0-----:R-:W-:-:S04]  /*05a0*/  ULEA UR4, UP0, UR12, UR4, 0x2 ;  /* 0x000000040c047291 */ /* 0x001fc8000f8010ff */
[----:B------:R-:W-:Y:S02]  /*05b0*/  UIADD3.X UR5, UPT, UPT, URZ, UR5, URZ, UP0, !UPT ;  /* 0x00000005ff057290 */ /* 0x000fe400087fe4ff */
[----:B------:R-:W-:-:S04]  /*05c0*/  UISETP.GE.U32.AND UP0, UPT, UR4, UR14, UPT ;  /* 0x0000000e0400728c */ /* 0x000fc8000bf06070 */
[----:B------:R-:W-:Y:S01]  /*05d0*/  UISETP.GE.U32.AND.EX UP0, UPT, UR5, UR15, UPT, UP0 ;  /* 0x0000000f0500728c */ /* 0x000fe2000bf06100 */
[----:B--2---:R-:W-:Y:S01]  /*05e0*/  IMAD R4, R3, UR18, RZ ;  /* 0x0000001203047c24 */ /* 0x004fe2000f8e02ff */
[----:B------:R-:W-:-:S04]  /*05f0*/  @!P3 LEA.HI.X R3, R11, UR11, R8, 0x2, P4 ;  /* 0x0000000b0b03bc11 */ /* 0x000fc8000a0f1408 */
[----:B---3--:R-:W-:-:S05]  /*0600*/  VIMNMX R9, PT, PT, R4, R9, !PT ;  /* 0x0000000904097248 */ /* 0x008fca0007fe0100 */
[----:B------:R3:W-:Y:S01]  /*0610*/  @!P0 STG.E desc[UR16][R20.64], R9 ;  /* 0x0000000914008986 */ /* 0x0007e2000c101910 */
[----:B-----5:R-:W-:Y:S02]  /*0620*/  IMAD R5, R24, UR18, RZ ;  /* 0x0000001218057c24 */ /* 0x020fe4000f8e02ff */
[----:B----4-:R-:W-:-:S03]  /*0630*/  IMAD R25, R25, UR18, RZ ;  /* 0x0000001219197c24 */ /* 0x010fc6000f8e02ff */
[----:B------:R-:W-:Y:S01]  /*0640*/  VIMNMX R5, PT, PT, R5, R10, !PT ;  /* 0x0000000a05057248 */ /* 0x000fe20007fe0100 */
[----:B------:R-:W-:-:S04]  /*0650*/  IMAD R29, R29, UR18, RZ ;  /* 0x000000121d1d7c24 */ /* 0x000fc8000f8e02ff */
[----:B------:R3:W-:Y:S01]  /*0660*/  @!P1 STG.E desc[UR16][R22.64], R5 ;  /* 0x0000000516009986 */ /* 0x0007e2000c101910 */
[----:B------:R-:W-:Y:S02]  /*0670*/  VIMNMX R25, PT, PT, R25, R28, !PT ;  /* 0x0000001c19197248 */ /* 0x000fe40007fe0100 */
[----:B------:R-:W-:-:S03]  /*0680*/  VIMNMX R29, PT, PT, R29, R26, !PT ;  /* 0x0000001a1d1d7248 */ /* 0x000fc60007fe0100 */
[----:B------:R3:W-:Y:S04]  /*0690*/  @!P2 STG.E desc[UR16][R12.64], R25 ;  /* 0x000000190c00a986 */ /* 0x0007e8000c101910 */
[----:B------:R3:W-:Y:S01]  /*06a0*/  @!P3 STG.E desc[UR16][R2.64], R29 ;  /* 0x0000001d0200b986 */ /* 0x0007e2000c101910 */
[----:B------:R-:W-:Y:S05]  /*06b0*/  BRA.U !UP0, `(.L_x_6496) ;  /* 0xfffffff908e07547 */ /* 0x000fea000b83ffff */
[----:B------:R-:W-:Y:S05]  /*06c0*/  EXIT ;  /* 0x000000000000794d */ /* 0x000fea0003800000 */
.L_x_6495:
        /* <DEDUP_REMOVED lines=8> */
.L_x_6497:
[C---:B------:R-:W-:Y:S01]  /*0750*/  IMAD.SHL.U32 R14, R16.reuse, 0x10, RZ ;  /* 0x00000010100e7824 */ /* 0x040fe200078e00ff */
[----:B------:R-:W-:-:S04]  /*0760*/  SHF.L.U64.HI R18, R16, 0x4, R17 ;  /* 0x0000000410127819 */ /* 0x000fc80000010211 */
[C---:B------:R-:W-:Y:S02]  /*0770*/  IADD3 R8, P1, PT, R14.reuse, UR8, RZ ;  /* 0x000000080e087c10 */ /* 0x040fe4000ff3e0ff */
[----:B------:R-:W-:Y:S02]  /*0780*/  IADD3 R2, P0, PT, R14, UR6, RZ ;  /* 0x000000060e027c10 */ /* 0x000fe4000ff1e0ff */
[C---:B------:R-:W-:Y:S02]  /*0790*/  IADD3.X R9, PT, PT, R18.reuse, UR9, RZ, P1, !PT ;  /* 0x0000000912097c10 */ /* 0x040fe40008ffe4ff */
[----:B------:R-:W-:-:S04]  /*07a0*/  IADD3.X R3, PT, PT, R18, UR7, RZ, P0, !PT ;  /* 0x0000000712037c10 */ /* 0x000fc800087fe4ff */
[----:B------:R-:W1:Y:S04]  /*07b0*/  LDG.E.128 R8, desc[UR16][R8.64] ;  /* 0x0000001008087981 */ /* 0x000e68000c1e1d00 */
[----:B------:R-:W2:Y:S01]  /*07c0*/  LDG.E.128 R4, desc[UR16][R2.64] ;  /* 0x0000001002047981 */ /* 0x000ea2000c1e1d00 */
[----:B-1----:R-:W-:Y:S01]  /*07d0*/  IMAD R15, R10, UR13, RZ ;  /* 0x0000000d0a0f7c24 */ /* 0x002fe2000f8e02ff */
[----:B------:R-:W-:Y:S01]  /*07e0*/  IADD3 R10, P0, PT, R14, UR10, RZ ;  /* 0x0000000a0e0a7c10 */ /* 0x000fe2000ff1e0ff */
[----:B------:R-:W-:Y:S02]  /*07f0*/  IMAD R12, R11, UR13, RZ ;  /* 0x0000000d0b0c7c24 */ /* 0x000fe4000f8e02ff */
[----:B------:R-:W-:Y:S01]  /*0800*/  IMAD R0, R9, UR13, RZ ;  /* 0x0000000d09007c24 */ /* 0x000fe2000f8e02ff */
[----:B------:R-:W-:Y:S01]  /*0810*/  IADD3.X R11, PT, PT, R18, UR11, RZ, P0, !PT ;  /* 0x0000000b120b7c10 */ /* 0x000fe200087fe4ff */
[----:B------:R-:W-:Y:S01]  /*0820*/  IMAD R13, R8, UR13, RZ ;  /* 0x0000000d080d7c24 */ /* 0x000fe2000f8e02ff */
[----:B0-----:R-:W-:-:S02]  /*0830*/  IADD3 R16, P0, PT, R16, UR5, RZ ;  /* 0x0000000510107c10 */ /* 0x001fc4000ff1e0ff */
[----:B--2---:R-:W-:Y:S02]  /*0840*/  VIMNMX R5, PT, PT, R5, R0, !PT ;  /* 0x0000000005057248 */ /* 0x004fe40007fe0100 */
[----:B------:R-:W-:Y:S01]  /*0850*/  VIMNMX R4, PT, PT, R4, R13, !PT ;  /* 0x0000000d04047248 */ /* 0x000fe20007fe0100 */
[----:B------:R-:W-:Y:S01]  /*0860*/  IMAD.SHL.U32 R0, R16, 0x4, RZ ;  /* 0x0000000410007824 */ /* 0x000fe200078e00ff */
[----:B------:R-:W-:Y:S01]  /*0870*/  VIMNMX R6, PT, PT, R6, R15, !PT ;  /* 0x0000000f06067248 */ /* 0x000fe20007fe0100 */
[----:B------:R-:W-:Y:S01]  /*0880*/  IMAD.X R17, RZ, RZ, R17, P0 ;  /* 0x000000ffff117224 */ /* 0x000fe200000e0611 */
[----:B------:R-:W-:Y:S02]  /*0890*/  VIMNMX R7, PT, PT, R7, R12, !PT ;  /* 0x0000000c07077248 */ /* 0x000fe40007fe0100 */
[----:B------:R-:W-:Y:S02]  /*08a0*/  ISETP.LT.U32.AND P1, PT, R0, UR12, PT ;  /* 0x0000000c00007c0c */ /* 0x000fe4000bf21070 */
[C---:B------:R-:W-:Y:S01]  /*08b0*/  LOP3.LUT P0, RZ, R16.reuse, 0xffffc000, RZ, 0xc0, !PT ;  /* 0xffffc00010ff7812 */ /* 0x040fe2000780c0ff */
[----:B------:R2:W-:Y:S01]  /*08c0*/  STG.E.128 desc[UR16][R10.64], R4 ;  /* 0x000000040a007986 */ /* 0x0005e2000c101d10 */
[----:B------:R-:W-:-:S02]  /*08d0*/  SHF.L.U64.HI R0, R16, 0x2, R17 ;  /* 0x0000000210007819 */ /* 0x000fc40000010211 */
[----:B------:R-:W-:Y:S02]  /*08e0*/  LOP3.LUT P0, RZ, R17, 0x3fffffff, RZ, 0xc0, P0 ;  /* 0x3fffffff11ff7812 */ /* 0x000fe4000000c0ff */
[----:B------:R-:W-:-:S13]  /*08f0*/  ISETP.LT.AND.EX P1, PT, R0, UR4, PT, P1 ;  /* 0x0000000400007c0c */ /* 0x000fda000bf21310 */
[----:B--2---:R-:W-:Y:S05]  /*0900*/  @!P0 BRA P1, `(.L_x_6497) ;  /* 0xfffffffc00908947 */ /* 0x004fea000083ffff */
[----:B------:R-:W-:Y:S05]  /*0910*/  EXIT ;  /* 0x000000000000794d */ /* 0x000fea0003800000 */
.L_x_6498:
        /* <DEDUP_REMOVED lines=14> */
.L_x_7919:


//--------------------- .text._ZN2at6native55_GLOBAL__N__de093ff9_22_ForeachBinaryOpList_cu_a911ec4325multi_tensor_apply_kernelINS1_18TensorListMetadataILi3EEENS1_24BinaryOpListAlphaFunctorIaLi3ELi2ELi2EEEJNS0_7maximumIaEEaEEEvT_T0_DpT1_ --------------------------
	.section	.text._ZN2at6native55_GLOBAL__N__de093ff9_22_ForeachBinaryOpList_cu_a911ec4325multi_tensor_apply_kernelINS1_18TensorListMetadataILi3EEENS1_24BinaryOpListAlphaFunctorIaLi3ELi2ELi2EEEJNS0_7maximumIaEEaEEEvT_T0_DpT1_,"ax",@progbits
	.align	128
.text._ZN2at6native55_GLOBAL__N__de093ff9_22_ForeachBinaryOpList_cu_a911ec4325multi_tensor_apply_kernelINS1_18TensorListMetadataILi3EEENS1_24BinaryOpListAlphaFunctorIaLi3ELi2ELi2EEEJNS0_7maximumIaEEaEEEvT_T0_DpT1_:
        .type           _ZN2at6native55_GLOBAL__N__de093ff9_22_ForeachBinaryOpList_cu_a911ec4325multi_tensor_apply_kernelINS1_18TensorListMetadataILi3EEENS1_24BinaryOpListAlphaFunctorIaLi3ELi2ELi2EEEJNS0_7maximumIaEEaEEEvT_T0_DpT1_,@function
        .size           _ZN2at6native55_GLOBAL__N__de093ff9_22_ForeachBinaryOpList_cu_a911ec4325multi_tensor_apply_kernelINS1_18TensorListMetadataILi3EEENS1_24BinaryOpListAlphaFunctorIaLi3ELi2ELi2EEEJNS0_7maximumIaEEaEEEvT_T0_DpT1_,(.L_x_7920 - _ZN2at6native55_GLOBAL__N__de093ff9_22_ForeachBinaryOpList_cu_a911ec4325multi_tensor_apply_kernelINS1_18TensorListMetadataILi3EEENS1_24BinaryOpListAlphaFunctorIaLi3ELi2ELi2EEEJNS0_7maximumIaEEaEEEvT_T0_DpT1_)
        .other          _ZN2at6native55_GLOBAL__N__de093ff9_22_ForeachBinaryOpList_cu_a911ec4325multi_tensor_apply_kernelINS1_18TensorListMetadataILi3EEENS1_24BinaryOpListAlphaFunctorIaLi3ELi2ELi2EEEJNS0_7maximumIaEEaEEEvT_T0_DpT1_,@"STO_CUDA_ENTRY STV_DEFAULT"
_ZN2at6native55_GLOBAL__N__de093ff9_22_ForeachBinaryOpList_cu_a911ec4325multi_tensor_apply_kernelINS1_18TensorListMetadataILi3EEENS1_24BinaryOpListAlphaFunctorIaLi3ELi2ELi2EEEJNS0_7maximumIaEEaEEEvT_T0_DpT1_:
        /* <DEDUP_REMOVED lines=39> */
[----:B------:R-:W-:Y:S02]  /*0270*/  UIADD3.X UR11, UPT, UPT, URZ, UR11, URZ, UP1, !UPT ;  /* 0x0000000bff0b7290 */ /* 0x000fe40008ffe4ff */
[----:B------:R-:W-:Y:S02]  /*0280*/  UIADD3 UR30, UP6, UPT, UR4, UR12, URZ ;  /* 0x0000000c041e7290 */ /* 0x000fe4000ffde0ff */
[----:B------:R-:W-:Y:S02]  /*0290*/  UIADD3 UR23, UP5, UPT, UR8, UR14, URZ ;  /* 0x0000000e08177290 */ /* 0x000fe4000ffbe0ff */
[----:B------:R-:W-:Y:S02]  /*02a0*/  UIADD3 UR22, UP1, UPT, UR8, UR10, URZ ;  /* 0x0000000a08167290 */ /* 0x000fe4000ff3e0ff */
[----:B------:R-:W-:-:S02]  /*02b0*/  UIADD3.X UR29, UPT, UPT, UR7, UR13, URZ, UP0, !UPT ;  /* 0x0000000d071d7290 */ /* 0x000fc400087fe4ff */
[----:B------:R-:W-:Y:S02]  /*02c0*/  UIADD3 UR24, UP4, UPT, UR6, UR14, URZ ;  /* 0x0000000e06187290 */ /* 0x000fe4000ff9e0ff */
[----:B------:R-:W-:Y:S02]  /*02d0*/  UIADD3 UR21, UP0, UPT, UR6, UR10, URZ ;  /* 0x0000000a06157290 */ /* 0x000fe4000ff1e0ff */
[----:B------:R-:W-:Y:S02]  /*02e0*/  UIADD3.X UR12, UPT, UPT, UR9, UR13, URZ, UP2, !UPT ;  /* 0x0000000d090c7290 */ /* 0x000fe400097fe4ff */
[----:B------:R-:W-:Y:S02]  /*02f0*/  UIADD3 UR25, UP3, UPT, UR4, UR14, URZ ;  /* 0x0000000e04197290 */ /* 0x000fe4000ff7e0ff */
[----:B------:R-:W-:Y:S02]  /*0300*/  UIADD3 UR8, UP2, UPT, UR4, UR10, URZ ;  /* 0x0000000a04087290 */ /* 0x000fe4000ff5e0ff */
[----:B------:R-:W-:-:S02]  /*0310*/  UIADD3.X UR31, UPT, UPT, UR5, UR13, URZ, UP6, !UPT ;  /* 0x0000000d051f7290 */ /* 0x000fc4000b7fe4ff */
[----:B------:R-:W-:Y:S02]  /*0320*/  UIADD3.X UR14, UPT, UPT, UR9, UR15, URZ, UP5, !UPT ;  /* 0x0000000f090e7290 */ /* 0x000fe4000affe4ff */
[----:B------:R-:W-:Y:S02]  /*0330*/  UIADD3.X UR10, UPT, UPT, UR9, UR11, URZ, UP1, !UPT ;  /* 0x0000000b090a7290 */ /* 0x000fe40008ffe4ff */
[----:B------:R-:W-:Y:S02]  /*0340*/  UIADD3.X UR13, UPT, UPT, UR7, UR15, URZ, UP4, !UPT ;  /* 0x0000000f070d7290 */ /* 0x000fe4000a7fe4ff */
[----:B------:R-:W-:Y:S02]  /*0350*/  UIADD3.X UR9, UPT, UPT, UR7, UR11, URZ, UP0, !UPT ;  /* 0x0000000b07097290 */ /* 0x000fe400087fe4ff */
[----:B------:R-:W-:Y:S02]  /*0360*/  UIADD3.X UR26, UPT, UPT, UR5, UR15, URZ, UP3, !UPT ;  /* 0x0000000f051a7290 */ /* 0x000fe40009ffe4ff */
[----:B------:R-:W-:-:S02]  /*0370*/  UIADD3.X UR7, UPT, UPT, UR5, UR11, URZ, UP2, !UPT ;  /* 0x0000000b05077290 */ /* 0x000fc400097fe4ff */
[----:B------:R-:W-:Y:S01]  /*0380*/  USHF.L.U32 UR17, UR20, 0x2, URZ ;  /* 0x0000000214117899 */ /* 0x000fe200080006ff */
[----:B------:R-:W-:Y:S01]  /*0390*/  UMOV UR4, URZ ;  /* 0x000000ff00047c82 */ /* 0x000fe20008000000 */
[----:B-1----:R-:W-:-:S10]  /*03a0*/  UMOV UR5, URZ ;  /* 0x000000ff00057c82 */ /* 0x002fd40008000000 */
.L_x_6500:
[C---:B-1----:R-:W-:Y:S01]  /*03b0*/  IADD3 R0, P1, PT, R2.reuse, UR20, RZ ;  /* 0x0000001402007c10 */ /* 0x042fe2000ff3e0ff */
[----:B------:R-:W-:Y:S01]  /*03c0*/  IMAD.U32 R5, RZ, RZ, UR20 ;  /* 0x00000014ff057e24 */ /* 0x000fe2000f8e00ff */
[----:B------:R-:W-:Y:S01]  /*03d0*/  ISETP.GE.U32.AND P2, PT, R2, UR32, PT ;  /* 0x0000002002007c0c */ /* 0x000fe2000bf46070 */
[----:B------:R-:W-:Y:S01]  /*03e0*/  IMAD.U32 R7, RZ, RZ, UR20 ;  /* 0x00000014ff077e24 */ /* 0x000fe2000f8e00ff */
[----:B------:R-:W-:Y:S01]  /*03f0*/  ISETP.GE.U32.AND P0, PT, R0, UR32, PT ;  /* 0x0000002000007c0c */ /* 0x000fe2000bf06070 */
[--C-:B------:R-:W-:Y:S01]  /*0400*/  IMAD.X R0, RZ, RZ, R3.reuse, P1 ;  /* 0x000000ffff007224 */ /* 0x100fe200008e0603 */
[----:B------:R-:W-:Y:S01]  /*0410*/  ISETP.GE.U32.AND.EX P2, PT, R3, UR33, PT, P2 ;  /* 0x0000002103007c0c */ /* 0x000fe2000bf46120 */
[----:B------:R-:W-:Y:S01]  /*0420*/  IMAD.WIDE.U32 R4, R5, 0x2, R2 ;  /* 0x0000000205047825 */ /* 0x000fe200078e0002 */
[----:B------:R-:W-:Y:S02]  /*0430*/  PRMT R18, RZ, 0x7610, R18 ;  /* 0x00007610ff127816 */ /* 0x000fe40000000012 */
[----:B------:R-:W-:Y:S01]  /*0440*/  ISETP.GE.U32.AND.EX P0, PT, R0, UR33, PT, P0 ;  /* 0x0000002100007c0c */ /* 0x000fe2000bf06100 */
[----:B------:R-:W-:Y:S01]  /*0450*/  IMAD.WIDE.U32 R6, R7, 0x3, R2 ;  /* 0x0000000307067825 */ /* 0x000fe200078e0002 */
[----:B------:R-:W-:-:S02]  /*0460*/  ISETP.GE.U32.AND P1, PT, R4, UR32, PT ;  /* 0x0000002004007c0c */ /* 0x000fc4000bf26070 */
[----:B------:R-:W-:Y:S02]  /*0470*/  PRMT R17, RZ, 0x7610, R17 ;  /* 0x00007610ff117816 */ /* 0x000fe40000000011 */
[----:B------:R-:W-:Y:S02]  /*0480*/  ISETP.GE.U32.AND.EX P1, PT, R5, UR33, PT, P1 ;  /* 0x0000002105007c0c */ /* 0x000fe4000bf26110 */
[----:B------:R-:W-:-:S05]  /*0490*/  ISETP.GE.U32.AND P5, PT, R6, UR32, PT ;  /* 0x0000002006007c0c */ /* 0x000fca000bfa6070 */
[C---:B------:R-:W-:Y:S02]  /*04a0*/  @!P0 IADD3 R10, P3, PT, R2.reuse, UR21, RZ ;  /* 0x00000015020a8c10 */ /* 0x040fe4000ff7e0ff */
[C---:B------:R-:W-:Y:S02]  /*04b0*/  @!P0 IADD3 R6, P4, PT, R2.reuse, UR8, RZ ;  /* 0x0000000802068c10 */ /* 0x040fe4000ff9e0ff */
[----:B------:R-:W-:Y:S02]  /*04c0*/  @!P0 IADD3.X R11, PT, PT, R3, UR9, RZ, P3, !PT ;  /* 0x00000009030b8c10 */ /* 0x000fe40009ffe4ff */
[----:B------:R-:W-:Y:S02]  /*04d0*/  ISETP.GE.U32.AND.EX P3, PT, R7, UR33, PT, P5 ;  /* 0x0000002107007c0c */ /* 0x000fe4000bf66150 */
[----:B------:R-:W-:Y:S01]  /*04e0*/  @!P1 IADD3 R12, P5, PT, R2, UR28, RZ ;  /* 0x0000001c020c9c10 */ /* 0x000fe2000ffbe0ff */
[----:B------:R-:W2:Y:S01]  /*04f0*/  @!P0 LDG.E.U8 R18, desc[UR18][R10.64] ;  /* 0x000000120a128981 */ /* 0x000ea2000c1e1100 */
[----:B------:R-:W-:-:S02]  /*0500*/  @!P0 IADD3.X R7, PT, PT, R3, UR7, RZ, P4, !PT ;  /* 0x0000000703078c10 */ /* 0x000fc4000a7fe4ff */
[C---:B------:R-:W-:Y:S02]  /*0510*/  @!P1 IADD3.X R13, PT, PT, R3.reuse, UR29, RZ, P5, !PT ;  /* 0x0000001d030d9c10 */ /* 0x040fe4000affe4ff */
[C---:B------:R-:W-:Y:S01]  /*0520*/  @!P2 IADD3 R4, P4, PT, R2.reuse, UR37, RZ ;  /* 0x000000250204ac10 */ /* 0x040fe2000ff9e0ff */
[----:B------:R0:W3:Y:S01]  /*0530*/  @!P0 LDG.E.U8 R17, desc[UR18][R6.64] ;  /* 0x0000001206118981 */ /* 0x0000e2000c1e1100 */
[----:B------:R-:W-:Y:S02]  /*0540*/  @!P2 IADD3 R8, P5, PT, R2, UR39, RZ ;  /* 0x000000270208ac10 */ /* 0x000fe4000ffbe0ff */
[----:B------:R-:W-:Y:S02]  /*0550*/  PRMT R19, RZ, 0x7610, R19 ;  /* 0x00007610ff137816 */ /* 0x000fe40000000013 */
[----:B------:R-:W-:Y:S02]  /*0560*/  PRMT R16, RZ, 0x7610, R16 ;  /* 0x00007610ff107816 */ /* 0x000fe40000000010 */
[----:B------:R-:W-:-:S02]  /*0570*/  @!P2 IADD3.X R5, PT, PT, R3, UR38, RZ, P4, !PT ;  /* 0x000000260305ac10 */ /* 0x000fc4000a7fe4ff */
[C---:B------:R-:W-:Y:S01]  /*0580*/  @!P2 IADD3.X R9, PT, PT, R3.reuse, UR40, RZ, P5, !PT ;  /* 0x000000280309ac10 */ /* 0x040fe2000affe4ff */
[----:B------:R1:W4:Y:S01]  /*0590*/  @!P1 LDG.E.U8 R19, desc[UR18][R12.64] ;  /* 0x000000120c139981 */ /* 0x000322000c1e1100 */
[C---:B------:R-:W-:Y:S02]  /*05a0*/  @!P3 IADD3 R14, P5, PT, R2.reuse, UR24, RZ ;  /* 0x00000018020ebc10 */ /* 0x040fe4000ffbe0ff */
[----:B0-----:R-:W-:Y:S01]  /*05b0*/  PRMT R7, RZ, 0x7610, R7 ;  /* 0x00007610ff077816 */ /* 0x001fe20000000007 */
[----:B------:R0:W5:Y:S01]  /*05c0*/  @!P2 LDG.E.U8 R16, desc[UR18][R4.64] ;  /* 0x000000120410a981 */ /* 0x000162000c1e1100 */
[----:B------:R-:W-:Y:S02]  /*05d0*/  @!P3 IADD3.X R15, PT, PT, R3, UR13, RZ, P5, !PT ;  /* 0x0000000d030fbc10 */ /* 0x000fe4000affe4ff */
[----:B------:R-:W-:Y:S02]  /*05e0*/  PRMT R0, RZ, 0x7610, R0 ;  /* 0x00007610ff007816 */ /* 0x000fe40000000000 */
[----:B------:R-:W-:Y:S01]  /*05f0*/  @!P1 IADD3 R10, P4, PT, R2, UR30, RZ ;  /* 0x0000001e020a9c10 */ /* 0x000fe2000ff9e0ff */
[----:B------:R-:W5:Y:S01]  /*0600*/  @!P3 LDG.E.U8 R7, desc[UR18][R14.64] ;  /* 0x000000120e07b981 */ /* 0x000f62000c1e1100 */
[----:B------:R-:W-:-:S02]  /*0610*/  PRMT R6, RZ, 0x7610, R6 ;  /* 0x00007610ff067816 */ /* 0x000fc40000000006 */
[C---:B------:R-:W-:Y:S01]  /*0620*/  @!P1 IADD3.X R11, PT, PT, R3.reuse, UR31, RZ, P4, !PT ;  /* 0x0000001f030b9c10 */ /* 0x040fe2000a7fe4ff */
[----:B------:R3:W5:Y:S01]  /*0630*/  @!P2 LDG.E.U8 R0, desc[UR18][R8.64] ;  /* 0x000000120800a981 */ /* 0x000762000c1e1100 */
[----:B-1----:R-:W-:Y:S02]  /*0640*/  @!P3 IADD3 R12, P4, PT, R2, UR25, RZ ;  /* 0x00000019020cbc10 */ /* 0x002fe4000ff9e0ff */
[----:B0-----:R-:W-:Y:S01]  /*0650*/  PRMT R5, RZ, 0x7610, R5 ;  /* 0x00007610ff057816 */ /* 0x001fe20000000005 */
[----:B------:R5:W5:Y:S01]  /*0660*/  @!P1 LDG.E.U8 R6, desc[UR18][R10.64] ;  /* 0x000000120a069981 */ /* 0x000b62000c1e1100 */
[----:B------:R-:W-:-:S05]  /*0670*/  @!P3 IADD3.X R13, PT, PT, R3, UR26, RZ, P4, !PT ;  /* 0x0000001a030dbc10 */ /* 0x000fca000a7fe4ff */
[----:B------:R0:W5:Y:S01]  /*0680*/  @!P3 LDG.E.U8 R5, desc[UR18][R12.64] ;  /* 0x000000120c05b981 */ /* 0x000162000c1e1100 */
[----:B------:R-:W1:Y:S01]  /*0690*/  LDCU.S8 UR6, c[0x0][0xfca] ;  /* 0x0001f940ff0677ac */ /* 0x000e620008000200 */
[----:B------:R-:W-:-:S04]  /*06a0*/  UIADD3 UR4, UP0, UPT, UR17, UR4, URZ ;  /* 0x0000000411047290 */ /* 0x000fc8000ff1e0ff */
[----:B------:R-:W-:Y:S02]  /*06b0*/  UIADD3.X UR5, UPT, UPT, URZ, UR5, URZ, UP0, !UPT ;  /* 0x00000005ff057290 */ /* 0x000fe400087fe4ff */
[----:B------:R-:W-:-:S04]  /*06c0*/  UISETP.GE.U32.AND UP0, UPT, UR4, UR32, UPT ;  /* 0x000000200400728c */ /* 0x000fc8000bf06070 */
[----:B------:R-:W-:Y:S01]  /*06d0*/  UISETP.GE.U32.AND.EX UP0, UPT, UR5, UR33, UPT, UP0 ;  /* 0x000000210500728c */ /* 0x000fe2000bf06100 */
[----:B--2---:R-:W-:-:S05]  /*06e0*/  PRMT R4, R18, 0x9910, RZ ;  /* 0x0000991012047816 */ /* 0x004fca00000000ff */
[----:B-1----:R-:W-:Y:S01]  /*06f0*/  IMAD R4, R4, UR6, RZ ;  /* 0x0000000604047c24 */ /* 0x002fe2000f8e02ff */
[----:B---3--:R-:W-:-:S04]  /*0700*/  PRMT R8, R17, 0x8880, RZ ;  /* 0x0000888011087816 */ /* 0x008fc800000000ff */
[----:B------:R-:W-:Y:S02]  /*0710*/  PRMT R4, R4, 0x8880, RZ ;  /* 0x0000888004047816 */ /* 0x000fe400000000ff */
[----:B------:R-:W-:Y:S02]  /*0720*/  PRMT R8, R8, 0x7710, RZ ;  /* 0x0000771008087816 */ /* 0x000fe400000000ff */
[----:B------:R-:W-:Y:S02]  /*0730*/  PRMT R4, R4, 0x7710, RZ ;  /* 0x0000771004047816 */ /* 0x000fe400000000ff */
[----:B----4-:R-:W-:Y:S02]  /*0740*/  PRMT R9, R19, 0x9910, RZ ;  /* 0x0000991013097816 */ /* 0x010fe400000000ff */
[----:B-----5:R-:W-:-:S03]  /*0750*/  PRMT R10, R16, 0x9910, RZ ;  /* 0x00009910100a7816 */ /* 0x020fc600000000ff */
[----:B------:R-:W-:Y:S01]  /*0760*/  IMAD R9, R9, UR6, RZ ;  /* 0x0000000609097c24 */ /* 0x000fe2000f8e02ff */
[----:B------:R-:W-:Y:S01]  /*0770*/  VIMNMX.S16x2 R4, PT, PT, R8, R4, !PT ;  /* 0x0000000408047248 */ /* 0x000fe20007fe0300 */
[----:B------:R-:W-:Y:S01]  /*0780*/  IMAD R8, R10, UR6, RZ ;  /* 0x000000060a087c24 */ /* 0x000fe2000f8e02ff */
[----:B------:R-:W-:Y:S02]  /*0790*/  PRMT R7, R7, 0x9910, RZ ;  /* 0x0000991007077816 */ /* 0x000fe400000000ff */
[----:B------:R-:W-:Y:S02]  /*07a0*/  PRMT R10, R9, 0x8880, RZ ;  /* 0x00008880090a7816 */ /* 0x000fe400000000ff */
[----:B------:R-:W-:Y:S01]  /*07b0*/  PRMT R0, R0, 0x8880, RZ ;  /* 0x0000888000007816 */ /* 0x000fe200000000ff */
[----:B------:R-:W-:Y:S01]  /*07c0*/  IMAD.MOV.U32 R9, RZ, RZ, R7 ;  /* 0x000000ffff097224 */ /* 0x000fe200078e0007 */
[----:B------:R-:W-:Y:S02]  /*07d0*/  PRMT R8, R8, 0x8880, RZ ;  /* 0x0000888008087816 */ /* 0x000fe400000000ff */
[----:B------:R-:W-:Y:S01]  /*07e0*/  PRMT R6, R6, 0x8880, RZ ;  /* 0x0000888006067816 */ /* 0x000fe200000000ff */
[----:B------:R-:W-:Y:S01]  /*07f0*/  IMAD R9, R9, UR6, RZ ;  /* 0x0000000609097c24 */ /* 0x000fe2000f8e02ff */
[----:B------:R-:W-:-:S02]  /*0800*/  PRMT R0, R0, 0x7710, RZ ;  /* 0x0000771000007816 */ /* 0x000fc400000000ff */
[----:B------:R-:W-:Y:S02]  /*0810*/  PRMT R8, R8, 0x7710, RZ ;  /* 0x0000771008087816 */ /* 0x000fe400000000ff */
[----:B0-----:R-:W-:Y:S02]  /*0820*/  PRMT R12, R6, 0x7710, RZ ;  /* 0x00007710060c7816 */ /* 0x001fe400000000ff */
[----:B------:R-:W-:Y:S02]  /*0830*/  PRMT R10, R10, 0x7710, RZ ;  /* 0x000077100a0a7816 */ /* 0x000fe400000000ff */
[----:B------:R-:W-:Y:S02]  /*0840*/  @!P2 IADD3 R6, P4, PT, R2, UR35, RZ ;  /* 0x000000230206ac10 */ /* 0x000fe4000ff9e0ff */
[----:B------:R-:W-:Y:S02]  /*0850*/  VIMNMX.S16x2 R0, PT, PT, R0, R8, !PT ;  /* 0x0000000800007248 */ /* 0x000fe40007fe0300 */
[----:B------:R-:W-:-:S02]  /*0860*/  PRMT R5, R5, 0x8880, RZ ;  /* 0x0000888005057816 */ /* 0x000fc400000000ff */
[----:B------:R-:W-:Y:S02]  /*0870*/  PRMT R9, R9, 0x8880, RZ ;  /* 0x0000888009097816 */ /* 0x000fe400000000ff */
[----:B------:R-:W-:Y:S02]  /*0880*/  VIMNMX.S16x2 R14, PT, PT, R12, R10, !PT ;  /* 0x0000000a0c0e7248 */ /* 0x000fe40007fe0300 */
[----:B------:R-:W-:Y:S02]  /*0890*/  @!P2 IADD3.X R7, PT, PT, R3, UR36, RZ, P4, !PT ;  /* 0x000000240307ac10 */ /* 0x000fe4000a7fe4ff */
[----:B------:R-:W-:Y:S02]  /*08a0*/  PRMT R11, R0, 0x7610, R11 ;  /* 0x00007610000b7816 */ /* 0x000fe4000000000b */
[----:B------:R-:W-:Y:S02]  /*08b0*/  PRMT R10, R5, 0x7710, RZ ;  /* 0x00007710050a7816 */ /* 0x000fe400000000ff */
[----:B------:R-:W-:-:S02]  /*08c0*/  PRMT R0, R9, 0x7710, RZ ;  /* 0x0000771009007816 */ /* 0x000fc400000000ff */
[----:B------:R-:W-:Y:S01]  /*08d0*/  @!P0 IADD3 R8, P4, PT, R2, UR22, RZ ;  /* 0x0000001602088c10 */ /* 0x000fe2000ff9e0ff */
[----:B------:R0:W-:Y:S01]  /*08e0*/  @!P2 STG.E.U8 desc[UR18][R6.64], R11 ;  /* 0x0000000b0600a986 */ /* 0x0001e2000c101112 */
[----:B------:R-:W-:Y:S02]  /*08f0*/  VIMNMX.S16x2 R0, PT, PT, R10, R0, !PT ;  /* 0x000000000a007248 */ /* 0x000fe40007fe0300 */
[C---:B------:R-:W-:Y:S02]  /*0900*/  @!P0 IADD3.X R9, PT, PT, R3.reuse, UR10, RZ, P4, !PT ;  /* 0x0000000a03098c10 */ /* 0x040fe4000a7fe4ff */
[C---:B------:R-:W-:Y:S02]  /*0910*/  @!P1 IADD3 R10, P2, PT, R2.reuse, UR27, RZ ;  /* 0x0000001b020a9c10 */ /* 0x040fe4000ff5e0ff */
[----:B------:R-:W-:Y:S01]  /*0920*/  @!P3 IADD3 R12, P4, PT, R2, UR23, RZ ;  /* 0x00000017020cbc10 */ /* 0x000fe2000ff9e0ff */
[----:B------:R1:W-:Y:S03]  /*0930*/  @!P0 STG.E.U8 desc[UR18][R8.64], R4 ;  /* 0x0000000408008986 */ /* 0x0003e6000c101112 */
[----:B------:R-:W-:-:S02]  /*0940*/  @!P3 IADD3.X R13, PT, PT, R3, UR14, RZ, P4, !PT ;  /* 0x0000000e030dbc10 */ /* 0x000fc4000a7fe4ff */
[----:B0-----:R-:W-:-:S05]  /*0950*/  @!P1 IADD3.X R11, PT, PT, R3, UR12, RZ, P2, !PT ;  /* 0x0000000c030b9c10 */ /* 0x001fca00097fe4ff */
[----:B------:R1:W-:Y:S04]  /*0960*/  @!P1 STG.E.U8 desc[UR18][R10.64], R14 ;  /* 0x0000000e0a009986 */ /* 0x0003e8000c101112 */
[----:B------:R1:W-:Y:S01]  /*0970*/  @!P3 STG.E.U8 desc[UR18][R12.64], R0 ;  /* 0x000000000c00b986 */ /* 0x0003e2000c101112 */
[----:B------:R-:W-:-:S05]  /*0980*/  IADD3 R2, P0, PT, R2, UR17, RZ ;  /* 0x0000001102027c10 */ /* 0x000fca000ff1e0ff */
[----:B------:R-:W-:Y:S01]  /*0990*/  IMAD.X R3, RZ, RZ, R3, P0 ;  /* 0x000000ffff037224 */ /* 0x000fe200000e0603 */
[----:B------:R-:W-:Y:S07]  /*09a0*/  BRA.U !UP0, `(.L_x_6500) ;  /* 0xfffffff908807547 */ /* 0x000fee000b83ffff */
[----:B------:R-:W-:Y:S05]  /*09b0*/  EXIT ;  /* 0x000000000000794d */ /* 0x000fea0003800000 */
.L_x_6499:
[----:B------:R-:W0:Y:S02]  /*09c0*/  S2R R8, SR_TID.X ;  /* 0x0000000000087919 */ /* 0x000e240000002100 */
[----:B0-----:R-:W-:-:S03]  /*09d0*/  IMAD.WIDE.U32 R2, R8, 0x4, RZ ;  /* 0x0000000408027825 */ /* 0x001fc600078e00ff */
[----:B------:R-:W-:-:S04]  /*09e0*/  ISETP.GE.U32.AND P0, PT, R2, UR34, PT ;  /* 0x0000002202007c0c */ /* 0x000fc8000bf06070 */
[----:B------:R-:W-:-:S13]  /*09f0*/  ISETP.GE.AND.EX P0, PT, R3, UR16, PT, P0 ;  /* 0x0000001003007c0c */ /* 0x000fda000bf06300 */
[----:B------:R-:W-:Y:S05]  /*0a00*/  @P0 EXIT ;  /* 0x000000000000094d */ /* 0x000fea0003800000 */
[----:B------:R-:W-:Y:S01]  /*0a10*/  IMAD.MOV.U32 R3, RZ, RZ, RZ ;  /* 0x000000ffff037224 */ /* 0x000fe200078e00ff */
[----:B------:R-:W0:Y:S06]  /*0a20*/  LDCU UR5, c[0x0][0x360] ;  /* 0x00006c00ff0577ac */ /* 0x000e2c0008000800 */
.L_x_6501:
[C---:B------:R-:W-:Y:S01]  /*0a30*/  IMAD.SHL.U32 R5, R8.reuse, 0x4, RZ ;  /* 0x0000000408057824 */ /* 0x040fe200078e00ff */
[----:B------:R-:W-:-:S04]  /*0a40*/  SHF.L.U64.HI R13, R8, 0x2, R3 ;  /* 0x00000002080d7819 */ /* 0x000fc80000010203 */
[C---:B------:R-:W-:Y:S02]  /*0a50*/  IADD3 R10, P1, PT, R5.reuse, UR37, RZ ;  /* 0x00000025050a7c10 */ /* 0x040fe4000ff3e0ff */
[----:B------:R-:W-:Y:S02]  /*0a60*/  IADD3 R6, P0, PT, R5, UR39, RZ ;  /* 0x0000002705067c10 */ /* 0x000fe4000ff1e0ff */
[C---:B------:R-:W-:Y:S02]  /*0a70*/  IADD3.X R11, PT, PT, R13.reuse, UR38, RZ, P1, !PT ;  /* 0x000000260d0b7c10 */ /* 0x040fe40008ffe4ff */
[----:B------:R-:W-:-:S03]  /*0a80*/  IADD3.X R7, PT, PT, R13, UR40, RZ, P0, !PT ;  /* 0x000000280d077c10 */ /* 0x000fc600087fe4ff */
[----:B------:R-:W2:Y:S04]  /*0a90*/  LDG.E R10, desc[UR18][R10.64] ;  /* 0x000000120a0a7981 */ /* 0x000ea8000c1e1900 */
[----:B------:R1:W3:Y:S01]  /*0aa0*/  LDG.E R6, desc[UR18][R6.64] ;  /* 0x0000001206067981 */ /* 0x0002e2000c1e1900 */
[----:B------:R-:W1:Y:S01]  /*0ab0*/  LDCU.S8 UR4, c[0x0][0xfca] ;  /* 0x0001f940ff0477ac */ /* 0x000e620008000200 */
[C---:B--2---:R-:W-:Y:S02]  /*0ac0*/  PRMT R15, R10.reuse, 0x7772, RZ ;  /* 0x000077720a0f7816 */ /* 0x044fe400000000ff */
[C---:B------:R-:W-:Y:S02]  /*0ad0*/  LOP3.LUT R0, R10.reuse, 0xff, RZ, 0xc0, !PT ;  /* 0x000000ff0a007812 */ /* 0x040fe400078ec0ff */
[----:B------:R-:W-:-:S02]  /*0ae0*/  PRMT R9, R10, 0x7771, RZ ;  /* 0x000077710a097816 */ /* 0x000fc400000000ff */
[----:B------:R-:W-:Y:S01]  /*0af0*/  PRMT R11, R10, 0x7773, RZ ;  /* 0x000077730a0b7816 */ /* 0x000fe200000000ff */
[----:B------:R-:W-:Y:S02]  /*0b00*/  IMAD.MOV.U32 R10, RZ, RZ, R15 ;  /* 0x000000ffff0a7224 */ /* 0x000fe400078e000f */
[----:B-1----:R-:W-:Y:S02]  /*0b10*/  IMAD R7, R0, UR4, RZ ;  /* 0x0000000400077c24 */ /* 0x002fe4000f8e02ff */
[----:B------:R-:W-:Y:S01]  /*0b20*/  IMAD R10, R10, UR4, RZ ;  /* 0x000000040a0a7c24 */ /* 0x000fe2000f8e02ff */
[----:B---3--:R-:W-:Y:S02]  /*0b30*/  SHF.R.S32.HI R12, RZ, 0x10, R6 ;  /* 0x00000010ff0c7819 */ /* 0x008fe40000011406 */
[----:B------:R-:W-:Y:S02]  /*0b40*/  PRMT R7, R7, 0x8880, RZ ;  /* 0x0000888007077816 */ /* 0x000fe400000000ff */
[----:B------:R-:W-:Y:S01]  /*0b50*/  PRMT R16, R10, 0x8880, RZ ;  /* 0x000088800a107816 */ /* 0x000fe200000000ff */
[----:B------:R-:W-:Y:S01]  /*0b60*/  IMAD R9, R9, UR4, RZ ;  /* 0x0000000409097c24 */ /* 0x000fe2000f8e02ff */
[----:B------:R-:W-:Y:S01]  /*0b70*/  SGXT R4, R6, 0x8 ;  /* 0x000000080604781a */ /* 0x000fe20000000200 */
[----:B------:R-:W-:Y:S01]  /*0b80*/  IMAD R11, R11, UR4, RZ ;  /* 0x000000040b0b7c24 */ /* 0x000fe2000f8e02ff */
[----:B------:R-:W-:-:S02]  /*0b90*/  PRMT R10, R7, 0x7710, RZ ;  /* 0x00007710070a7816 */ /* 0x000fc400000000ff */
[----:B------:R-:W-:Y:S02]  /*0ba0*/  SGXT R0, R12, 0x8 ;  /* 0x000000080c00781a */ /* 0x000fe40000000200 */
[----:B------:R-:W-:Y:S02]  /*0bb0*/  PRMT R16, R16, 0x7710, RZ ;  /* 0x0000771010107816 */ /* 0x000fe400000000ff */
[--C-:B------:R-:W-:Y:S02]  /*0bc0*/  SHF.R.S32.HI R14, RZ, 0x18, R6.reuse ;  /* 0x00000018ff0e7819 */ /* 0x100fe40000011406 */
[----:B------:R-:W-:Y:S02]  /*0bd0*/  SHF.R.S32.HI R2, RZ, 0x8, R6 ;  /* 0x00000008ff027819 */ /* 0x000fe40000011406 */
[----:B------:R-:W-:Y:S02]  /*0be0*/  PRMT R9, R9, 0x8880, RZ ;  /* 0x0000888009097816 */ /* 0x000fe400000000ff */
[----:B------:R-:W-:-:S02]  /*0bf0*/  PRMT R11, R11, 0x8880, RZ ;  /* 0x000088800b0b7816 */ /* 0x000fc400000000ff */
[----:B------:R-:W-:Y:S02]  /*0c00*/  VIMNMX.S16x2 R4, PT, PT, R4, R10, !PT ;  /* 0x0000000a04047248 */ /* 0x000fe40007fe0300 */
[----:B------:R-:W-:Y:S02]  /*0c10*/  VIMNMX.S16x2 R16, PT, PT, R0, R16, !PT ;  /* 0x0000001000107248 */ /* 0x000fe40007fe0300 */
[----:B------:R-:W-:Y:S02]  /*0c20*/  SGXT R6, R14, 0x8 ;  /* 0x000000080e06781a */ /* 0x000fe40000000200 */
[----:B------:R-:W-:Y:S02]  /*0c30*/  SGXT R2, R2, 0x8 ;  /* 0x000000080202781a */ /* 0x000fe40000000200 */
[----:B------:R-:W-:Y:S02]  /*0c40*/  PRMT R12, R9, 0x7710, RZ ;  /* 0x00007710090c7816 */ /* 0x000fe400000000ff */
[----:B------:R-:W-:-:S02]  /*0c50*/  PRMT R14, R11, 0x7710, RZ ;  /* 0x000077100b0e7816 */ /* 0x000fc400000000ff */
[----:B------:R-:W-:Y:S02]  /*0c60*/  PRMT R0, R4, 0x7610, R0 ;  /* 0x0000761004007816 */ /* 0x000fe40000000000 */
[----:B------:R-:W-:Y:S02]  /*0c70*/  PRMT R4, R16, 0x7610, R4 ;  /* 0x0000761010047816 */ /* 0x000fe40000000004 */
[----:B------:R-:W-:Y:S02]  /*0c80*/  VIMNMX.S16x2 R2, PT, PT, R2, R12, !PT ;  /* 0x0000000c02027248 */ /* 0x000fe40007fe0300 */
[----:B------:R-:W-:Y:S02]  /*0c90*/  VIMNMX.S16x2 R6, PT, PT, R6, R14, !PT ;  /* 0x0000000e06067248 */ /* 0x000fe40007fe0300 */
[----:B------:R-:W-:Y:S02]  /*0ca0*/  LOP3.LUT R7, R4, 0xffff, RZ, 0xc0, !PT ;  /* 0x0000ffff04077812 */ /* 0x000fe400078ec0ff */
[----:B------:R-:W-:-:S02]  /*0cb0*/  IADD3 R4, P0, PT, R5, UR35, RZ ;  /* 0x0000002305047c10 */ /* 0x000fc4000ff1e0ff */
[----:B------:R-:W-:Y:S02]  /*0cc0*/  LOP3.LUT R9, R0, 0xffff, RZ, 0xc0, !PT ;  /* 0x0000ffff00097812 */ /* 0x000fe400078ec0ff */
[----:B------:R-:W-:Y:S02]  /*0cd0*/  LOP3.LUT R2, R2, 0xffff, RZ, 0xc0, !PT ;  /* 0x0000ffff02027812 */ /* 0x000fe400078ec0ff */
[----:B------:R-:W-:Y:S02]  /*0ce0*/  LOP3.LUT R6, R6, 0xffff, RZ, 0xc0, !PT ;  /* 0x0000ffff06067812 */ /* 0x000fe400078ec0ff */
[----:B------:R-:W-:Y:S02]  /*0cf0*/  IADD3.X R5, PT, PT, R13, UR36, RZ, P0, !PT ;  /* 0x000000240d057c10 */ /* 0x000fe400087fe4ff */
[----:B0-----:R-:W-:Y:S02]  /*0d00*/  IADD3 R8, P0, PT, R8, UR5, RZ ;  /* 0x0000000508087c10 */ /* 0x001fe4000ff1e0ff */
        /* <DEDUP_REMOVED lines=13> */
.L_x_6502:
        /* <DEDUP_REMOVED lines=10> */
.L_x_7920:


//--------------------- .text._ZN2at6native55_GLOBAL__N__de093ff9_22_ForeachBinaryOpList_cu_a911ec4325multi_tensor_apply_kernelINS1_18TensorListMetadataILi3EEENS1_24BinaryOpListAlphaFunctorIhLi3ELi2ELi2EEEJNS0_7maximumIhEEhEEEvT_T0_DpT1_ --------------------------
	.section	.text._ZN2at6native55_GLOBAL__N__de093ff9_22_ForeachBinaryOpList_cu_a911ec4325multi_tensor_apply_kernelINS1_18TensorListMetadataILi3EEENS1_24BinaryOpListAlphaFunctorIhLi3ELi2ELi2EEEJNS0_7maximumIhEEhEEEvT_T0_DpT1_,"ax",@progbits
	.align	128
.text._ZN2at6native55_GLOBAL__N__de093ff9_22_ForeachBinaryOpList_cu_a911ec4325multi_tensor_apply_kernelINS1_18TensorListMetadataILi3EEENS1_24BinaryOpListAlphaFunctorIhLi3ELi2ELi2EEEJNS0_7maximumIhEEhEEEvT_T0_DpT1_:
        .type           _ZN2at6native55_GLOBAL__N__de093ff9_22_ForeachBinaryOpList_cu_a911ec4325multi_tensor_apply_kernelINS1_18TensorListMetadataILi3EEENS1_24BinaryOpListAlphaFunctorIhLi3ELi2ELi2EEEJNS0_7maximumIhEEhEEEvT_T0_DpT1_,@function
        .size           _ZN2at6native55_GLOBAL__N__de093ff9_22_ForeachBinaryOpList_cu_a911ec4325multi_tensor_apply_kernelINS1_18TensorListMetadataILi3EEENS1_24BinaryOpListAlphaFunctorIhLi3ELi2ELi2EEEJNS0_7maximumIhEEhEEEvT_T0_DpT1_,(.L_x_7921 - _ZN2at6native55_GLOBAL__N__de093ff9_22_ForeachBinaryOpList_cu_a911ec4325multi_tensor_apply_kernelINS1_18TensorListMetadataILi3EEENS1_24BinaryOpListAlphaFunctorIhLi3ELi2ELi2EEEJNS0_7maximumIhEEhEEEvT_T0_DpT1_)
        .other          _ZN2at6native55_GLOBAL__N__de093ff9_22_ForeachBinaryOpList_cu_a911ec4325multi_tensor_apply_kernelINS1_18TensorListMetadataILi3EEENS1_24BinaryOpListAlphaFunctorIhLi3ELi2ELi2EEEJNS0_7maximumIhEEhEEEvT_T0_DpT1_,@"STO_CUDA_ENTRY STV_DEFAULT"
_ZN2at6native55_GLOBAL__N__de093ff9_22_ForeachBinaryOpList_cu_a911ec4325multi_tensor_apply_kernelINS1_18TensorListMetadataILi3EEENS1_24BinaryOpListAlphaFunctorIhLi3ELi2ELi2EEEJNS0_7maximumIhEEhEEEvT_T0_DpT1_:
        /* <DEDUP_REMOVED lines=59> */
.L_x_6504:
        /* <DEDUP_REMOVED lines=14> */
[----:B------:R-:W-:Y:S02]  /*0490*/  ISETP.GE.U32.AND P3, PT, R6, UR32, PT ;  /* 0x0000002006007c0c */ /* 0x000fe4000bf66070 */
[----:B------:R-:W-:Y:S02]  /*04a0*/  @!P0 IADD3 R6, P4, PT, R2, UR37, RZ ;  /* 0x0000002502068c10 */ /* 0x000fe4000ff9e0ff */
[----:B------:R-:W-:Y:S02]  /*04b0*/  ISETP.GE.U32.AND.EX P3, PT, R7, UR33, PT, P3 ;  /* 0x0000002107007c0c */ /* 0x000fe4000bf66130 */
[----:B------:R-:W-:-:S02]  /*04c0*/  @!P0 IADD3.X R7, PT, PT, R3, UR38, RZ, P4, !PT ;  /* 0x0000002603078c10 */ /* 0x000fc4000a7fe4ff */
[C---:B------:R-:W-:Y:S02]  /*04d0*/  @!P0 IADD3 R4, P5, PT, R2.reuse, UR39, RZ ;  /* 0x0000002702048c10 */ /* 0x040fe4000ffbe0ff */
[C---:B------:R-:W-:Y:S01]  /*04e0*/  @!P1 IADD3 R10, P4, PT, R2.reuse, UR21, RZ ;  /* 0x00000015020a9c10 */ /* 0x040fe2000ff9e0ff */
[----:B------:R-:W2:Y:S01]  /*04f0*/  @!P0 LDG.E.U8 R16, desc[UR18][R6.64] ;  /* 0x0000001206108981 */ /* 0x000ea2000c1e1100 */
[C---:B------:R-:W-:Y:S02]  /*0500*/  @!P0 IADD3.X R5, PT, PT, R3.reuse, UR40, RZ, P5, !PT ;  /* 0x0000002803058c10 */ /* 0x040fe4000affe4ff */
[C---:B------:R-:W-:Y:S02]  /*0510*/  @!P1 IADD3.X R11, PT, PT, R3.reuse, UR9, RZ, P4, !PT ;  /* 0x00000009030b9c10 */ /* 0x040fe4000a7fe4ff */
[----:B------:R-:W-:Y:S02]  /*0520*/  @!P2 IADD3 R12, P5, PT, R2, UR28, RZ ;  /* 0x0000001c020cac10 */ /* 0x000fe4000ffbe0ff */
[----:B------:R-:W-:Y:S01]  /*0530*/  PRMT R0, RZ, 0x7610, R0 ;  /* 0x00007610ff007816 */ /* 0x000fe20000000000 */
[----:B------:R-:W3:Y:S01]  /*0540*/  @!P1 LDG.E.U8 R17, desc[UR18][R10.64] ;  /* 0x000000120a119981 */ /* 0x000ee2000c1e1100 */
[----:B------:R-:W-:-:S02]  /*0550*/  @!P2 IADD3.X R13, PT, PT, R3, UR29, RZ, P5, !PT ;  /* 0x0000001d030dac10 */ /* 0x000fc4000affe4ff */
[----:B------:R-:W-:Y:S02]  /*0560*/  PRMT R19, RZ, 0x7610, R19 ;  /* 0x00007610ff137816 */ /* 0x000fe40000000013 */
[C---:B------:R-:W-:Y:S01]  /*0570*/  @!P1 IADD3 R8, P4, PT, R2.reuse, UR8, RZ ;  /* 0x0000000802089c10 */ /* 0x040fe2000ff9e0ff */
[----:B------:R0:W4:Y:S01]  /*0580*/  @!P0 LDG.E.U8 R0, desc[UR18][R4.64] ;  /* 0x0000001204008981 */ /* 0x000122000c1e1100 */
[----:B------:R-:W-:Y:S02]  /*0590*/  @!P3 IADD3 R14, P5, PT, R2, UR24, RZ ;  /* 0x00000018020ebc10 */ /* 0x000fe4000ffbe0ff */
[----:B------:R-:W-:Y:S01]  /*05a0*/  PRMT R20, RZ, 0x7610, R20 ;  /* 0x00007610ff147816 */ /* 0x000fe20000000014 */
[----:B------:R-:W5:Y:S01]  /*05b0*/  @!P2 LDG.E.U8 R19, desc[UR18][R12.64] ;  /* 0x000000120c13a981 */ /* 0x000f62000c1e1100 */
[C---:B------:R-:W-:Y:S02]  /*05c0*/  @!P1 IADD3.X R9, PT, PT, R3.reuse, UR7, RZ, P4, !PT ;  /* 0x0000000703099c10 */ /* 0x040fe4000a7fe4ff */
[----:B------:R-:W-:-:S02]  /*05d0*/  @!P3 IADD3.X R15, PT, PT, R3, UR13, RZ, P5, !PT ;  /* 0x0000000d030fbc10 */ /* 0x000fc4000affe4ff */
[----:B0-----:R-:W-:Y:S02]  /*05e0*/  PRMT R4, RZ, 0x7610, R4 ;  /* 0x00007610ff047816 */ /* 0x001fe40000000004 */
[C---:B------:R-:W-:Y:S01]  /*05f0*/  @!P2 IADD3 R6, P4, PT, R2.reuse, UR30, RZ ;  /* 0x0000001e0206ac10 */ /* 0x040fe2000ff9e0ff */
[----:B------:R-:W5:Y:S01]  /*0600*/  @!P3 LDG.E.U8 R20, desc[UR18][R14.64] ;  /* 0x000000120e14b981 */ /* 0x000f62000c1e1100 */
[----:B------:R-:W-:Y:S02]  /*0610*/  PRMT R18, RZ, 0x7610, R18 ;  /* 0x00007610ff127816 */ /* 0x000fe40000000012 */
[C---:B------:R-:W-:Y:S01]  /*0620*/  @!P2 IADD3.X R7, PT, PT, R3.reuse, UR31, RZ, P4, !PT ;  /* 0x0000001f0307ac10 */ /* 0x040fe2000a7fe4ff */
[----:B------:R-:W5:Y:S01]  /*0630*/  @!P1 LDG.E.U8 R4, desc[UR18][R8.64] ;  /* 0x0000001208049981 */ /* 0x000f62000c1e1100 */
[----:B------:R-:W-:Y:S02]  /*0640*/  @!P3 IADD3 R10, P4, PT, R2, UR25, RZ ;  /* 0x00000019020abc10 */ /* 0x000fe4000ff9e0ff */
[----:B------:R-:W-:Y:S01]  /*0650*/  PRMT R5, RZ, 0x7610, R5 ;  /* 0x00007610ff057816 */ /* 0x000fe20000000005 */
[----:B------:R2:W5:Y:S01]  /*0660*/  @!P2 LDG.E.U8 R18, desc[UR18][R6.64] ;  /* 0x000000120612a981 */ /* 0x000562000c1e1100 */
[----:B------:R-:W-:-:S05]  /*0670*/  @!P3 IADD3.X R11, PT, PT, R3, UR26, RZ, P4, !PT ;  /* 0x0000001a030bbc10 */ /* 0x000fca000a7fe4ff */
[----:B------:R0:W5:Y:S01]  /*0680*/  @!P3 LDG.E.U8 R5, desc[UR18][R10.64] ;  /* 0x000000120a05b981 */ /* 0x000162000c1e1100 */
[----:B------:R-:W1:Y:S02]  /*0690*/  LDCU.U8 UR6, c[0x0][0xfca] ;  /* 0x0001f940ff0677ac */ /* 0x000e640008000000 */
[----:B-1----:R-:W-:Y:S02]  /*06a0*/  UPRMT UR6, UR6, 0x9910, URZ ;  /* 0x0000991006067896 */ /* 0x002fe400080000ff */
[----:B------:R-:W-:-:S04]  /*06b0*/  UIADD3 UR4, UP0, UPT, UR17, UR4, URZ ;  /* 0x0000000411047290 */ /* 0x000fc8000ff1e0ff */
[----:B------:R-:W-:Y:S02]  /*06c0*/  UIADD3.X UR5, UPT, UPT, URZ, UR5, URZ, UP0, !UPT ;  /* 0x00000005ff057290 */ /* 0x000fe400087fe4ff */
[----:B------:R-:W-:-:S04]  /*06d0*/  UISETP.GE.U32.AND UP0, UPT, UR4, UR32, UPT ;  /* 0x000000200400728c */ /* 0x000fc8000bf06070 */
[----:B------:R-:W-:Y:S01]  /*06e0*/  UISETP.GE.U32.AND.EX UP0, UPT, UR5, UR33, UPT, UP0 ;  /* 0x000000210500728c */ /* 0x000fe2000bf06100 */
[----:B--2---:R-:W-:Y:S02]  /*06f0*/  PRMT R7, R16, 0x9910, RZ ;  /* 0x0000991010077816 */ /* 0x004fe400000000ff */
[----:B---3--:R-:W-:-:S03]  /*0700*/  PRMT R8, R17, 0x9910, RZ ;  /* 0x0000991011087816 */ /* 0x008fc600000000ff */
[----:B------:R-:W-:Y:S02]  /*0710*/  IMAD R7, R7, UR6, RZ ;  /* 0x0000000607077c24 */ /* 0x000fe4000f8e02ff */
[----:B------:R-:W-:Y:S01]  /*0720*/  IMAD R8, R8, UR6, RZ ;  /* 0x0000000608087c24 */ /* 0x000fe2000f8e02ff */
[----:B----4-:R-:W-:Y:S02]  /*0730*/  LOP3.LUT R0, R0, 0xff, RZ, 0xc0, !PT ;  /* 0x000000ff00007812 */ /* 0x010fe400078ec0ff */
[----:B-----5:R-:W-:Y:S02]  /*0740*/  PRMT R9, R19, 0x9910, RZ ;  /* 0x0000991013097816 */ /* 0x020fe400000000ff */
[----:B------:R-:W-:Y:S02]  /*0750*/  LOP3.LUT R8, R8, 0xff, RZ, 0xc0, !PT ;  /* 0x000000ff08087812 */ /* 0x000fe400078ec0ff */
[----:B0-----:R-:W-:Y:S01]  /*0760*/  LOP3.LUT R10, R7, 0xff, RZ, 0xc0, !PT ;  /* 0x000000ff070a7812 */ /* 0x001fe200078ec0ff */
[----:B------:R-:W-:Y:S01]  /*0770*/  IMAD R9, R9, UR6, RZ ;  /* 0x0000000609097c24 */ /* 0x000fe2000f8e02ff */
[----:B------:R-:W-:-:S02]  /*0780*/  PRMT R11, R20, 0x9910, RZ ;  /* 0x00009910140b7816 */ /* 0x000fc400000000ff */
[----:B------:R-:W-:Y:S02]  /*0790*/  LOP3.LUT R6, R4, 0xff, RZ, 0xc0, !PT ;  /* 0x000000ff04067812 */ /* 0x000fe400078ec0ff */
[----:B------:R-:W-:Y:S01]  /*07a0*/  VIMNMX.U16x2 R10, PT, PT, R0, R10, !PT ;  /* 0x0000000a000a7248 */ /* 0x000fe20007fe0200 */
[----:B------:R-:W-:Y:S01]  /*07b0*/  IMAD R0, R11, UR6, RZ ;  /* 0x000000060b007c24 */ /* 0x000fe2000f8e02ff */
[----:B------:R-:W-:Y:S02]  /*07c0*/  VIMNMX.U16x2 R8, PT, PT, R6, R8, !PT ;  /* 0x0000000806087248 */ /* 0x000fe40007fe0200 */
[----:B------:R-:W-:Y:S02]  /*07d0*/  @!P0 IADD3 R6, P4, PT, R2, UR35, RZ ;  /* 0x0000002302068c10 */ /* 0x000fe4000ff9e0ff */
[----:B------:R-:W-:Y:S02]  /*07e0*/  LOP3.LUT R4, R18, 0xff, RZ, 0xc0, !PT ;  /* 0x000000ff12047812 */ /* 0x000fe400078ec0ff */
[----:B------:R-:W-:-:S02]  /*07f0*/  LOP3.LUT R12, R9, 0xff, RZ, 0xc0, !PT ;  /* 0x000000ff090c7812 */ /* 0x000fc400078ec0ff */
[----:B------:R-:W-:Y:S02]  /*0800*/  @!P0 IADD3.X R7, PT, PT, R3, UR36, RZ, P4, !PT ;  /* 0x0000002403078c10 */ /* 0x000fe4000a7fe4ff */
[----:B------:R-:W-:Y:S02]  /*0810*/  PRMT R11, R10, 0x7610, R11 ;  /* 0x000076100a0b7816 */ /* 0x000fe4000000000b */
[----:B------:R-:W-:Y:S02]  /*0820*/  VIMNMX.U16x2 R9, PT, PT, R4, R12, !PT ;  /* 0x0000000c04097248 */ /* 0x000fe40007fe0200 */
[----:B------:R-:W-:Y:S02]  /*0830*/  LOP3.LUT R10, R5, 0xff, RZ, 0xc0, !PT ;  /* 0x000000ff050a7812 */ /* 0x000fe400078ec0ff */
[----:B------:R-:W-:Y:S02]  /*0840*/  LOP3.LUT R0, R0, 0xff, RZ, 0xc0, !PT ;  /* 0x000000ff00007812 */ /* 0x000fe400078ec0ff */
[----:B------:R-:W-:Y:S01]  /*0850*/  @!P1 IADD3 R4, P4, PT, R2, UR22, RZ ;  /* 0x0000001602049c10 */ /* 0x000fe2000ff9e0ff */
[----:B------:R0:W-:Y:S01]  /*0860*/  @!P0 STG.E.U8 desc[UR18][R6.64], R11 ;  /* 0x0000000b06008986 */ /* 0x0001e2000c101112 */
[----:B------:R-:W-:-:S02]  /*0870*/  VIMNMX.U16x2 R0, PT, PT, R10, R0, !PT ;  /* 0x000000000a007248 */ /* 0x000fc40007fe0200 */
[C---:B------:R-:W-:Y:S02]  /*0880*/  @!P1 IADD3.X R5, PT, PT, R3.reuse, UR10, RZ, P4, !PT ;  /* 0x0000000a03059c10 */ /* 0x040fe4000a7fe4ff */
[C---:B------:R-:W-:Y:S02]  /*0890*/  @!P2 IADD3 R10, P0, PT, R2.reuse, UR27, RZ ;  /* 0x0000001b020aac10 */ /* 0x040fe4000ff1e0ff */
[----:B------:R-:W-:Y:S01]  /*08a0*/  @!P3 IADD3 R12, P4, PT, R2, UR23, RZ ;  /* 0x00000017020cbc10 */ /* 0x000fe2000ff9e0ff */
[----:B------:R1:W-:Y:S03]  /*08b0*/  @!P1 STG.E.U8 desc[UR18][R4.64], R8 ;  /* 0x0000000804009986 */ /* 0x0003e6000c101112 */
[C---:B------:R-:W-:Y:S02]  /*08c0*/  @!P3 IADD3.X R13, PT, PT, R3.reuse, UR14, RZ, P4, !PT ;  /* 0x0000000e030dbc10 */ /* 0x040fe4000a7fe4ff */
[----:B0-----:R-:W-:-:S05]  /*08d0*/  @!P2 IADD3.X R11, PT, PT, R3, UR12, RZ, P0, !PT ;  /* 0x0000000c030bac10 */ /* 0x001fca00087fe4ff */
[----:B------:R1:W-:Y:S04]  /*08e0*/  @!P2 STG.E.U8 desc[UR18][R10.64], R9 ;  /* 0x000000090a00a986 */ /* 0x0003e8000c101112 */
[----:B------:R1:W-:Y:S01]  /*08f0*/  @!P3 STG.E.U8 desc[UR18][R12.64], R0 ;  /* 0x000000000c00b986 */ /* 0x0003e2000c101112 */
[----:B------:R-:W-:-:S05]  /*0900*/  IADD3 R2, P0, PT, R2, UR17, RZ ;  /* 0x0000001102027c10 */ /* 0x000fca000ff1e0ff */
[----:B------:R-:W-:Y:S01]  /*0910*/  IMAD.X R3, RZ, RZ, R3, P0 ;  /* 0x000000ffff037224 */ /* 0x000fe200000e0603 */
[----:B------:R-:W-:Y:S07]  /*0920*/  BRA.U !UP0, `(.L_x_6504) ;  /* 0xfffffff908a07547 */ /* 0x000fee000b83ffff */
[----:B------:R-:W-:Y:S05]  /*0930*/  EXIT ;  /* 0x000000000000794d */ /* 0x000fea0003800000 */
.L_x_6503:
[----:B------:R-:W0:Y:S02]  /*0940*/  S2R R10, SR_TID.X ;  /* 0x00000000000a7919 */ /* 0x000e240000002100 */
[----:B0-----:R-:W-:-:S03]  /*0950*/  IMAD.WIDE.U32 R2, R10, 0x4, RZ ;  /* 0x000000040a027825 */ /* 0x001fc600078e00ff */
[----:B------:R-:W-:-:S04]  /*0960*/  ISETP.GE.U32.AND P0, PT, R2, UR34, PT ;  /* 0x0000002202007c0c */ /* 0x000fc8000bf06070 */
[----:B------:R-:W-:-:S13]  /*0970*/  ISETP.GE.AND.EX P0, PT, R3, UR16, PT, P0 ;  /* 0x0000001003007c0c */ /* 0x000fda000bf06300 */
[----:B------:R-:W-:Y:S05]  /*0980*/  @P0 EXIT ;  /* 0x000000000000094d */ /* 0x000fea0003800000 */
[----:B------:R-:W-:Y:S01]  /*0990*/  IMAD.MOV.U32 R3, RZ, RZ, RZ ;  /* 0x000000ffff037224 */ /* 0x000fe200078e00ff */
[----:B------:R-:W0:Y:S06]  /*09a0*/  LDCU UR5, c[0x0][0x360] ;  /* 0x00006c00ff0577ac */ /* 0x000e2c0008000800 */
.L_x_6505:
[C---:B------:R-:W-:Y:S01]  /*09b0*/  IMAD.SHL.U32 R5, R10.reuse, 0x4, RZ ;  /* 0x000000040a057824 */ /* 0x040fe200078e00ff */
[----:B------:R-:W-:-:S04]  /*09c0*/  SHF.L.U64.HI R11, R10, 0x2, R3 ;  /* 0x000000020a0b7819 */ /* 0x000fc80000010203 */
[C---:B------:R-:W-:Y:S02]  /*09d0*/  IADD3 R8, P1, PT, R5.reuse, UR37, RZ ;  /* 0x0000002505087c10 */ /* 0x040fe4000ff3e0ff */
[----:B------:R-:W-:Y:S02]  /*09e0*/  IADD3 R6, P0, PT, R5, UR39, RZ ;  /* 0x0000002705067c10 */ /* 0x000fe4000ff1e0ff */
[C---:B------:R-:W-:Y:S02]  /*09f0*/  IADD3.X R9, PT, PT, R11.reuse, UR38, RZ, P1, !PT ;  /* 0x000000260b097c10 */ /* 0x040fe40008ffe4ff */
[----:B------:R-:W-:-:S03]  /*0a00*/  IADD3.X R7, PT, PT, R11, UR40, RZ, P0, !PT ;  /* 0x000000280b077c10 */ /* 0x000fc600087fe4ff */
[----:B------:R-:W2:Y:S04]  /*0a10*/  LDG.E R8, desc[UR18][R8.64] ;  /* 0x0000001208087981 */ /* 0x000ea8000c1e1900 */
[----:B------:R-:W3:Y:S01]  /*0a20*/  LDG.E R6, desc[UR18][R6.64] ;  /* 0x0000001206067981 */ /* 0x000ee2000c1e1900 */
[----:B------:R-:W1:Y:S02]  /*0a30*/  LDCU.U8 UR4, c[0x0][0xfca] ;  /* 0x0001f940ff0477ac */ /* 0x000e640008000000 */
[----:B-1----:R-:W-:Y:S01]  /*0a40*/  UPRMT UR4, UR4, 0x9910, URZ ;  /* 0x0000991004047896 */ /* 0x002fe200080000ff */
[C---:B--2---:R-:W-:Y:S02]  /*0a50*/  LOP3.LUT R12, R8.reuse, 0xff, RZ, 0xc0, !PT ;  /* 0x000000ff080c7812 */ /* 0x044fe400078ec0ff */
[----:B------:R-:W-:-:S02]  /*0a60*/  PRMT R16, R8, 0x7772, RZ ;  /* 0x0000777208107816 */ /* 0x000fc400000000ff */
[C---:B------:R-:W-:Y:S02]  /*0a70*/  PRMT R9, R8.reuse, 0x7771, RZ ;  /* 0x0000777108097816 */ /* 0x040fe400000000ff */
[----:B------:R-:W-:Y:S01]  /*0a80*/  PRMT R14, R8, 0x7773, RZ ;  /* 0x00007773080e7816 */ /* 0x000fe200000000ff */
[----:B------:R-:W-:Y:S01]  /*0a90*/  IMAD R8, R12, UR4, RZ ;  /* 0x000000040c087c24 */ /* 0x000fe2000f8e02ff */
[----:B---3--:R-:W-:Y:S01]  /*0aa0*/  PRMT R4, R6, 0x7770, RZ ;  /* 0x0000777006047816 */ /* 0x008fe200000000ff */
[----:B------:R-:W-:Y:S01]  /*0ab0*/  IMAD R16, R16, UR4, RZ ;  /* 0x0000000410107c24 */ /* 0x000fe2000f8e02ff */
[----:B------:R-:W-:Y:S01]  /*0ac0*/  PRMT R0, R6, 0x7772, RZ ;  /* 0x0000777206007816 */ /* 0x000fe200000000ff */
[----:B------:R-:W-:Y:S01]  /*0ad0*/  IMAD R12, R9, UR4, RZ ;  /* 0x00000004090c7c24 */ /* 0x000fe2000f8e02ff */
[----:B------:R-:W-:Y:S01]  /*0ae0*/  LOP3.LUT R8, R8, 0xff, RZ, 0xc0, !PT ;  /* 0x000000ff08087812 */ /* 0x000fe200078ec0ff */
[----:B------:R-:W-:Y:S01]  /*0af0*/  IMAD R14, R14, UR4, RZ ;  /* 0x000000040e0e7c24 */ /* 0x000fe2000f8e02ff */
[----:B------:R-:W-:-:S02]  /*0b00*/  LOP3.LUT R16, R16, 0xff, RZ, 0xc0, !PT ;  /* 0x000000ff10107812 */ /* 0x000fc400078ec0ff */
[----:B------:R-:W-:Y:S02]  /*0b10*/  VIMNMX.U16x2 R4, PT, PT, R4, R8, !PT ;  /* 0x0000000804047248 */ /* 0x000fe40007fe0200 */
[----:B------:R-:W-:Y:S02]  /*0b20*/  VIMNMX.U16x2 R16, PT, PT, R0, R16, !PT ;  /* 0x0000001000107248 */ /* 0x000fe40007fe0200 */
[C---:B------:R-:W-:Y:S02]  /*0b30*/  PRMT R2, R6.reuse, 0x7771, RZ ;  /* 0x0000777106027816 */ /* 0x040fe400000000ff */
[----:B------:R-:W-:Y:S02]  /*0b40*/  PRMT R6, R6, 0x7773, RZ ;  /* 0x0000777306067816 */ /* 0x000fe400000000ff */
[----:B------:R-:W-:Y:S02]  /*0b50*/  LOP3.LUT R12, R12, 0xff, RZ, 0xc0, !PT ;  /* 0x000000ff0c0c7812 */ /* 0x000fe400078ec0ff */
[----:B------:R-:W-:-:S02]  /*0b60*/  LOP3.LUT R14, R14, 0xff, RZ, 0xc0, !PT ;  /* 0x000000ff0e0e7812 */ /* 0x000fc400078ec0ff */
[----:B------:R-:W-:Y:S02]  /*0b70*/  PRMT R0, R4, 0x7610, R0 ;  /* 0x0000761004007816 */ /* 0x000fe40000000000 */
[----:B------:R-:W-:Y:S02]  /*0b80*/  PRMT R4, R16, 0x7610, R4 ;  /* 0x0000761010047816 */ /* 0x000fe40000000004 */
[----:B------:R-:W-:Y:S02]  /*0b90*/  VIMNMX.U16x2 R2, PT, PT, R2, R12, !PT ;  /* 0x0000000c02027248 */ /* 0x000fe40007fe0200 */
[----:B------:R-:W-:Y:S02]  /*0ba0*/  VIMNMX.U16x2 R6, PT, PT, R6, R14, !PT ;  /* 0x0000000e06067248 */ /* 0x000fe40007fe0200 */
        /* <DEDUP_REMOVED lines=20> */
.L_x_6506:
        /* <DEDUP_REMOVED lines=9> */
.L_x_7921:


//--------------------- .text._ZN2at6native55_GLOBAL__N__de093ff9_22_ForeachBinaryOpList_cu_a911ec4325multi_tensor_apply_kernelINS1_18TensorListMetadataILi2EEENS1_24BinaryOpListAlphaFunctorIN3c104HalfELi2ELi2ELi0EEEJNS0_7maximumIfEEfEEEvT_T0_DpT1_ --------------------------
	.section	.text._ZN2at6native55_GLOBAL__N__de093ff9_22_ForeachBinaryOpList_cu_a911ec4325multi_tensor_apply_kernelINS1_18TensorListMetadataILi2EEENS1_24BinaryOpListAlphaFunctorIN3c104HalfELi2ELi2ELi0EEEJNS0_7maximumIfEEfEEEvT_T0_DpT1_,"ax",@progbits
	.align	128
.text._ZN2at6native55_GLOBAL__N__de093ff9_22_ForeachBinaryOpList_cu_a911ec4325multi_tensor_apply_kernelINS1_18TensorListMetadataILi2EEENS1_24BinaryOpListAlphaFunctorIN3c104HalfELi2ELi2ELi0EEEJNS0_7maximumIfEEfEEEvT_T0_DpT1_:
        .type           _ZN2at6native55_GLOBAL__N__de093ff9_22_ForeachBinaryOpList_cu_a911ec4325multi_tensor_apply_kernelINS1_18TensorListMetadataILi2EEENS1_24BinaryOpListAlphaFunctorIN3c104HalfELi2ELi2ELi0EEEJNS0_7maximumIfEEfEEEvT_T0_DpT1_,@function
        .size           _ZN2at6native55_GLOBAL__N__de093ff9_22_ForeachBinaryOpList_cu_a911ec4325multi_tensor_apply_kernelINS1_18TensorListMetadataILi2EEENS1_24BinaryOpListAlphaFunctorIN3c104HalfELi2ELi2ELi0EEEJNS0_7maximumIfEEfEEEvT_T0_DpT1_,(.L_x_7922 - _ZN2at6native55_GLOBAL__N__de093ff9_22_ForeachBinaryOpList_cu_a911ec4325multi_tensor_apply_kernelINS1_18TensorListMetadataILi2EEENS1_24BinaryOpListAlphaFunctorIN3c104HalfELi2ELi2ELi0EEEJNS0_7maximumIfEEfEEEvT_T0_DpT1_)
        .other          _ZN2at6native55_GLOBAL__N__de093ff9_22_ForeachBinaryOpList_cu_a911ec4325multi_tensor_apply_kernelINS1_18TensorListMetadataILi2EEENS1_24BinaryOpListAlphaFunctorIN3c104HalfELi2ELi2ELi0EEEJNS0_7maximumIfEEfEEEvT_T0_DpT1_,@"STO_CUDA_ENTRY STV_DEFAULT"
_ZN2at6native55_GLOBAL__N__de093ff9_22_ForeachBinaryOpList_cu_a911ec4325multi_tensor_apply_kernelINS1_18TensorListMetadataILi2EEENS1_24BinaryOpListAlphaFunctorIN3c104HalfELi2ELi2ELi0EEEJNS0_7maximumIfEEfEEEvT_T0_DpT1_:
        /* <DEDUP_REMOVED lines=33> */
.L_x_6508:
[----:B0--3--:R-:W-:Y:S02]  /*0210*/  IADD3 R2, P0, PT, R0, R18, RZ ;  /* 0x0000001200027210 */ /* 0x009fe40007f1e0ff */
[----:B------:R-:W-:Y:S02]  /*0220*/  PRMT R21, RZ, 0x7610, R21 ;  /* 0x00007610ff157816 */ /* 0x000fe40000000015 */
[----:B-1----:R-:W-:Y:S01]  /*0230*/  IADD3 R6, P1, PT, R17, R2, RZ ;  /* 0x0000000211067210 */ /* 0x002fe20007f3e0ff */
[----:B------:R-:W-:Y:S02]  /*0240*/  IMAD.X R3, RZ, RZ, R16, P0 ;  /* 0x000000ffff037224 */ /* 0x000fe400000e0610 */
[----:B------:R-:W-:Y:S01]  /*0250*/  IMAD.SHL.U32 R24, R2, 0x2, RZ ;  /* 0x0000000202187824 */ /* 0x000fe200078e00ff */
[----:B------:R-:W-:Y:S01]  /*0260*/  ISETP.GE.U32.AND P0, PT, R6, UR5, PT ;  /* 0x0000000506007c0c */ /* 0x000fe2000bf06070 */
[----:B------:R-:W-:Y:S01]  /*0270*/  IMAD.X R9, RZ, RZ, R3, P1 ;  /* 0x000000ffff097224 */ /* 0x000fe200008e0603 */
[----:B------:R-:W-:-:S02]  /*0280*/  ISETP.GE.U32.AND P1, PT, R2, UR5, PT ;  /* 0x0000000502007c0c */ /* 0x000fc4000bf26070 */
[----:B------:R-:W-:Y:S02]  /*0290*/  IADD3 R10, P4, PT, R17, R6, RZ ;  /* 0x00000006110a7210 */ /* 0x000fe40007f9e0ff */
[----:B------:R-:W-:Y:S02]  /*02a0*/  ISETP.GE.U32.AND.EX P0, PT, R9, UR10, PT, P0 ;  /* 0x0000000a09007c0c */ /* 0x000fe4000bf06100 */
[----:B------:R-:W-:Y:S02]  /*02b0*/  ISETP.GE.U32.AND.EX P1, PT, R3, UR10, PT, P1 ;  /* 0x0000000a03007c0c */ /* 0x000fe4000bf26110 */
[----:B------:R-:W-:Y:S02]  /*02c0*/  SHF.L.U64.HI R3, R2, 0x1, R3 ;  /* 0x0000000102037819 */ /* 0x000fe40000010203 */
[----:B------:R-:W-:Y:S01]  /*02d0*/  IADD3 R4, P2, PT, R24, UR6, RZ ;  /* 0x0000000618047c10 */ /* 0x000fe2000ff5e0ff */
[----:B------:R-:W-:Y:S01]  /*02e0*/  IMAD.X R7, RZ, RZ, R9, P4 ;  /* 0x000000ffff077224 */ /* 0x000fe200020e0609 */
[----:B------:R-:W-:-:S02]  /*02f0*/  IADD3 R11, P4, PT, R17, R10, RZ ;  /* 0x0000000a110b7210 */ /* 0x000fc40007f9e0ff */
[----:B------:R-:W-:Y:S02]  /*0300*/  IADD3.X R5, PT, PT, R3, UR7, RZ, P2, !PT ;  /* 0x0000000703057c10 */ /* 0x000fe400097fe4ff */
[----:B------:R-:W-:Y:S02]  /*0310*/  ISETP.GE.U32.AND P2, PT, R10, UR5, PT ;  /* 0x000000050a007c0c */ /* 0x000fe4000bf46070 */
[C---:B------:R-:W-:Y:S01]  /*0320*/  @!P0 LEA R14, P3, R6.reuse, UR8, 0x1 ;  /* 0x00000008060e8c11 */ /* 0x040fe2000f8608ff */
[----:B------:R-:W-:Y:S01]  /*0330*/  IMAD.X R26, RZ, RZ, R7, P4 ;  /* 0x000000ffff1a7224 */ /* 0x000fe200020e0607 */
[----:B------:R-:W-:Y:S01]  /*0340*/  ISETP.GE.U32.AND.EX P2, PT, R7, UR10, PT, P2 ;  /* 0x0000000a07007c0c */ /* 0x000fe2000bf46120 */
[----:B------:R-:W3:Y:S01]  /*0350*/  @!P1 LDG.E.U16 R21, desc[UR14][R4.64] ;  /* 0x0000000e04159981 */ /* 0x000ee2000c1e1500 */
[----:B------:R-:W-:Y:S01]  /*0360*/  @!P0 LEA.HI.X R15, R6, UR9, R9, 0x1, P3 ;  /* 0x00000009060f8c11 */ /* 0x000fe200098f0c09 */
[----:B------:R-:W-:Y:S01]  /*0370*/  IMAD.SHL.U32 R9, R17, 0x2, RZ ;  /* 0x0000000211097824 */ /* 0x000fe200078e00ff */
[----:B------:R-:W-:-:S02]  /*0380*/  ISETP.GE.U32.AND P3, PT, R11, UR5, PT ;  /* 0x000000050b007c0c */ /* 0x000fc4000bf66070 */
[----:B------:R-:W-:Y:S02]  /*0390*/  @!P1 IADD3 R24, P5, PT, R24, UR8, RZ ;  /* 0x0000000818189c10 */ /* 0x000fe4000ffbe0ff */
[----:B------:R-:W-:Y:S02]  /*03a0*/  SHF.R.U32.HI R13, RZ, 0x1f, R17 ;  /* 0x0000001fff0d7819 */ /* 0x000fe40000011611 */
[----:B------:R-:W-:Y:S02]  /*03b0*/  IADD3 R2, P6, PT, R9, R4, RZ ;  /* 0x0000000409027210 */ /* 0x000fe40007fde0ff */
[----:B------:R-:W-:Y:S02]  /*03c0*/  ISETP.GE.U32.AND.EX P3, PT, R26, UR10, PT, P3 ;  /* 0x0000000a1a007c0c */ /* 0x000fe4000bf66130 */
[----:B------:R-:W-:Y:S02]  /*03d0*/  PRMT R20, RZ, 0x7610, R20 ;  /* 0x00007610ff147816 */ /* 0x000fe40000000014 */
[----:B------:R-:W-:Y:S01]  /*03e0*/  @!P1 IADD3.X R25, PT, PT, R3, UR9, RZ, P5, !PT ;  /* 0x0000000903199c10 */ /* 0x000fe2000affe4ff */
[----:B------:R-:W-:Y:S01]  /*03f0*/  IMAD.X R3, R13, 0x1, R5, P6 ;  /* 0x000000010d037824 */ /* 0x000fe200030e0605 */
[----:B------:R-:W-:-:S02]  /*0400*/  PRMT R19, RZ, 0x7610, R19 ;  /* 0x00007610ff137816 */ /* 0x000fc40000000013 */
[----:B------:R-:W-:Y:S01]  /*0410*/  PRMT R22, RZ, 0x7610, R22 ;  /* 0x00007610ff167816 */ /* 0x000fe20000000016 */
[----:B------:R0:W4:Y:S01]  /*0420*/  @!P1 LDG.E.U16 R20, desc[UR14][R24.64] ;  /* 0x0000000e18149981 */ /* 0x000122000c1e1500 */
[C---:B------:R-:W-:Y:S02]  /*0430*/  @!P2 LEA R8, P5, R10.reuse, UR8, 0x1 ;  /* 0x000000080a08ac11 */ /* 0x040fe4000f8a08ff */
[----:B------:R-:W-:Y:S01]  /*0440*/  IADD3 R6, P4, PT, R9, R2, RZ ;  /* 0x0000000209067210 */ /* 0x000fe20007f9e0ff */
[----:B------:R-:W5:Y:S01]  /*0450*/  @!P0 LDG.E.U16 R19, desc[UR14][R2.64] ;  /* 0x0000000e02138981 */ /* 0x000f62000c1e1500 */
[----:B------:R-:W-:Y:S02]  /*0460*/  @!P2 LEA.HI.X R9, R10, UR9, R7, 0x1, P5 ;  /* 0x000000090a09ac11 */ /* 0x000fe4000a8f0c07 */
[----:B------:R-:W-:Y:S01]  /*0470*/  PRMT R23, RZ, 0x7610, R23 ;  /* 0x00007610ff177816 */ /* 0x000fe20000000017 */
[----:B------:R-:W-:Y:S01]  /*0480*/  IMAD.X R7, R13, 0x1, R3, P4 ;  /* 0x000000010d077824 */ /* 0x000fe200020e0603 */
[----:B------:R-:W2:Y:S01]  /*0490*/  @!P0 LDG.E.U16 R22, desc[UR14][R14.64] ;  /* 0x0000000e0e168981 */ /* 0x000ea2000c1e1500 */
[----:B------:R-:W-:-:S02]  /*04a0*/  @!P3 LEA R12, P5, R11, UR8, 0x1 ;  /* 0x000000080b0cbc11 */ /* 0x000fc4000f8a08ff */
[----:B------:R-:W-:Y:S01]  /*04b0*/  LEA R10, P4, R17, R6, 0x1 ;  /* 0x00000006110a7211 */ /* 0x000fe200078808ff */
[----:B------:R-:W2:Y:S01]  /*04c0*/  @!P2 LDG.E.U16 R23, desc[UR14][R6.64] ;  /* 0x0000000e0617a981 */ /* 0x000ea2000c1e1500 */
[----:B0-----:R-:W-:Y:S02]  /*04d0*/  PRMT R24, RZ, 0x7610, R24 ;  /* 0x00007610ff187816 */ /* 0x001fe40000000018 */
[--C-:B------:R-:W-:Y:S02]  /*04e0*/  @!P3 LEA.HI.X R13, R11, UR9, R26.reuse, 0x1, P5 ;  /* 0x000000090b0dbc11 */ /* 0x100fe4000a8f0c1a */
[----:B------:R-:W-:Y:S02]  /*04f0*/  PRMT R25, RZ, 0x7610, R25 ;  /* 0x00007610ff197816 */ /* 0x000fe40000000019 */
[----:B------:R-:W-:Y:S01]  /*0500*/  LEA.HI.X R11, R17, R7, RZ, 0x1, P4 ;  /* 0x00000007110b7211 */ /* 0x000fe200020f0cff */
[----:B------:R-:W2:Y:S01]  /*0510*/  @!P2 LDG.E.U16 R24, desc[UR14][R8.64] ;  /* 0x0000000e0818a981 */ /* 0x000ea2000c1e1500 */
[----:B------:R-:W-:-:S03]  /*0520*/  PRMT R26, RZ, 0x7610, R26 ;  /* 0x00007610ff1a7816 */ /* 0x000fc6000000001a */
[----:B------:R-:W2:Y:S04]  /*0530*/  @!P3 LDG.E.U16 R25, desc[UR14][R10.64] ;  /* 0x0000000e0a19b981 */ /* 0x000ea8000c1e1500 */
[----:B------:R-:W2:Y:S01]  /*0540*/  @!P3 LDG.E.U16 R26, desc[UR14][R12.64] ;  /* 0x0000000e0c1ab981 */ /* 0x000ea2000c1e1500 */
[----:B---3--:R-:W-:-:S05]  /*0550*/  HADD2.F32 R21, -RZ, R21.H0_H0 ;  /* 0x20000015ff157230 */ /* 0x008fca0000004100 */
[----:B------:R-:W-:Y:S01]  /*0560*/  FSETP.NAN.FTZ.AND P5, PT, |R21|, |R21|, PT ;  /* 0x400000151500720b */ /* 0x000fe20003fb8200 */
[----:B----4-:R-:W-:Y:S02]  /*0570*/  HADD2.F32 R20, -RZ, R20.H0_H0 ;  /* 0x20000014ff147230 */ /* 0x010fe40000004100 */
[----:B-----5:R-:W-:-:S03]  /*0580*/  HADD2.F32 R19, -RZ, R19.H0_H0 ;  /* 0x20000013ff137230 */ /* 0x020fc60000004100 */
[----:B--2---:R-:W-:Y:S01]  /*0590*/  FMUL.FTZ R20, R20, UR11 ;  /* 0x0000000b14147c20 */ /* 0x004fe20008410000 */
[----:B------:R-:W-:Y:S01]  /*05a0*/  HADD2.F32 R22, -RZ, R22.H0_H0 ;  /* 0x20000016ff167230 */ /* 0x000fe20000004100 */
[----:B------:R-:W-:-:S03]  /*05b0*/  FSETP.NAN.FTZ.AND P4, PT, |R19|, |R19|, PT ;  /* 0x400000131300720b */ /* 0x000fc60003f98200 */
[CC--:B------:R-:W-:Y:S01]  /*05c0*/  FSETP.GT.FTZ.AND P6, PT, R21.reuse, R20.reuse, PT ;  /* 0x000000141500720b */ /* 0x0c0fe20003fd4000 */
[----:B------:R-:W-:Y:S02]  /*05d0*/  HADD2.F32 R23, -RZ, R23.H0_H0 ;  /* 0x20000017ff177230 */ /* 0x000fe40000004100 */
[----:B------:R-:W-:Y:S01]  /*05e0*/  FMUL.FTZ R22, R22, UR11 ;  /* 0x0000000b16167c20 */ /* 0x000fe20008410000 */
[----:B------:R-:W-:Y:S02]  /*05f0*/  @!P5 FSEL R21, R21, R20, P6 ;  /* 0x000000141515d208 */ /* 0x000fe40003000000 */
[----:B------:R-:W-:Y:S02]  /*0600*/  FSETP.NAN.FTZ.AND P5, PT, |R23|, |R23|, PT ;  /* 0x400000171700720b */ /* 0x000fe40003fb8200 */
[----:B------:R-:W-:Y:S01]  /*0610*/  FSETP.GT.FTZ.AND P6, PT, R19, R22, PT ;  /* 0x000000161300720b */ /* 0x000fe20003fd4000 */
[----:B------:R-:W-:Y:S01]  /*0620*/  HADD2.F32 R24, -RZ, R24.H0_H0 ;  /* 0x20000018ff187230 */ /* 0x000fe20000004100 */
[----:B------:R-:W-:-:S02]  /*0630*/  F2FP.F16.F32.PACK_AB R21, RZ, R21 ;  /* 0x00000015ff15723e */ /* 0x000fc400000000ff */
[----:B------:R-:W-:Y:S01]  /*0640*/  @!P4 FSEL R19, R19, R22, P6 ;  /* 0x000000161313c208 */ /* 0x000fe20003000000 */
[----:B------:R-:W-:Y:S02]  /*0650*/  HADD2.F32 R25, -RZ, R25.H0_H0 ;  /* 0x20000019ff197230 */ /* 0x000fe40000004100 */
[----:B------:R-:W-:Y:S01]  /*0660*/  FMUL.FTZ R24, R24, UR11 ;  /* 0x0000000b18187c20 */ /* 0x000fe20008410000 */
[----:B------:R3:W-:Y:S01]  /*0670*/  @!P1 STG.E.U16 desc[UR14][R4.64], R21 ;  /* 0x0000001504009986 */ /* 0x0007e2000c10150e */
[----:B------:R-:W-:Y:S01]  /*0680*/  F2FP.F16.F32.PACK_AB R19, RZ, R19 ;  /* 0x00000013ff13723e */ /* 0x000fe200000000ff */
[----:B------:R-:W-:Y:S01]  /*0690*/  HADD2.F32 R26, -RZ, R26.H0_H0 ;  /* 0x2000001aff1a7230 */ /* 0x000fe20000004100 */
[----:B------:R-:W-:Y:S02]  /*06a0*/  FSETP.NAN.FTZ.AND P4, PT, |R25|, |R25|, PT ;  /* 0x400000191900720b */ /* 0x000fe40003f98200 */
[----:B------:R-:W-:Y:S01]  /*06b0*/  FSETP.GT.FTZ.AND P6, PT, R23, R24, PT ;  /* 0x000000181700720b */ /* 0x000fe20003fd4000 */
[----:B------:R3:W-:Y:S01]  /*06c0*/  @!P0 STG.E.U16 desc[UR14][R2.64], R19 ;  /* 0x0000001302008986 */ /* 0x0007e2000c10150e */
[----:B------:R-:W-:Y:S01]  /*06d0*/  FMUL.FTZ R26, R26, UR11 ;  /* 0x0000000b1a1a7c20 */ /* 0x000fe20008410000 */
[----:B------:R-:W-:-:S02]  /*06e0*/  LEA R18, P0, R17, R18, 0x2 ;  /* 0x0000001211127211 */ /* 0x000fc400078010ff */
[----:B------:R-:W-:Y:S02]  /*06f0*/  @!P5 FSEL R23, R23, R24, P6 ;  /* 0x000000181717d208 */ /* 0x000fe40003000000 */
[CC--:B------:R-:W-:Y:S01]  /*0700*/  FSETP.GT.FTZ.AND P5, PT, R25.reuse, R26.reuse, PT ;  /* 0x0000001a1900720b */ /* 0x0c0fe20003fb4000 */
[----:B------:R-:W-:Y:S01]  /*0710*/  IMAD.X R16, RZ, RZ, R16, P0 ;  /* 0x000000ffff107224 */ /* 0x000fe200000e0610 */
[----:B------:R-:W-:Y:S02]  /*0720*/  F2FP.F16.F32.PACK_AB R23, RZ, R23 ;  /* 0x00000017ff17723e */ /* 0x000fe400000000ff */
[----:B------:R-:W-:Y:S02]  /*0730*/  @!P4 FSEL R25, R25, R26, P5 ;  /* 0x0000001a1919c208 */ /* 0x000fe40002800000 */
[----:B------:R-:W-:Y:S01]  /*0740*/  ISETP.GE.U32.AND P0, PT, R18, UR5, PT ;  /* 0x0000000512007c0c */ /* 0x000fe2000bf06070 */
[----:B------:R3:W-:Y:S01]  /*0750*/  @!P2 STG.E.U16 desc[UR14][R6.64], R23 ;  /* 0x000000170600a986 */ /* 0x0007e2000c10150e */
[----:B------:R-:W-:-:S02]  /*0760*/  F2FP.F16.F32.PACK_AB R25, RZ, R25 ;  /* 0x00000019ff19723e */ /* 0x000fc400000000ff */
[----:B------:R-:W-:-:S03]  /*0770*/  ISETP.GE.U32.AND.EX P0, PT, R16, UR10, PT, P0 ;  /* 0x0000000a10007c0c */ /* 0x000fc6000bf06100 */
[----:B------:R3:W-:Y:S10]  /*0780*/  @!P3 STG.E.U16 desc[UR14][R10.64], R25 ;  /* 0x000000190a00b986 */ /* 0x0007f4000c10150e */
[----:B------:R-:W-:Y:S05]  /*0790*/  @!P0 BRA `(.L_x_6508) ;  /* 0xfffffff8009c8947 */ /* 0x000fea000383ffff */
[----:B------:R-:W-:Y:S05]  /*07a0*/  EXIT ;  /* 0x000000000000794d */ /* 0x000fea0003800000 */
.L_x_6507:
        /* <DEDUP_REMOVED lines=8> */
.L_x_6509:
[C---:B------:R-:W-:Y:S01]  /*0830*/  IMAD.SHL.U32 R4, R13.reuse, 0x8, RZ ;  /* 0x000000080d047824 */ /* 0x040fe200078e00ff */
[----:B------:R-:W-:-:S04]  /*0840*/  SHF.L.U64.HI R0, R13, 0x3, R14 ;  /* 0x000000030d007819 */ /* 0x000fc8000001020e */
[C---:B------:R-:W-:Y:S02]  /*0850*/  IADD3 R2, P0, PT, R4.reuse, UR6, RZ ;  /* 0x0000000604027c10 */ /* 0x040fe4000ff1e0ff */
[----:B------:R-:W-:Y:S02]  /*0860*/  IADD3 R4, P1, PT, R4, UR8, RZ ;  /* 0x0000000804047c10 */ /* 0x000fe4000ff3e0ff */
[C---:B------:R-:W-:Y:S02]  /*0870*/  IADD3.X R3, PT, PT, R0.reuse, UR7, RZ, P0, !PT ;  /* 0x0000000700037c10 */ /* 0x040fe400087fe4ff */
[----:B------:R-:W-:-:S03]  /*0880*/  IADD3.X R5, PT, PT, R0, UR9, RZ, P1, !PT ;  /* 0x0000000900057c10 */ /* 0x000fc60008ffe4ff */
        /* <DEDUP_REMOVED lines=27> */
[----:B------:R-:W-:Y:S01]  /*0a40*/  F2FP.F16.F32.PACK_AB R8, R7, R0 ;  /* 0x000000000708723e */ /* 0x000fe200000000ff */
[C---:B------:R-:W-:Y:S01]  /*0a50*/  IMAD.SHL.U32 R0, R13.reuse, 0x4, RZ ;  /* 0x000000040d007824 */ /* 0x040fe200078e00ff */
[----:B------:R-:W-:Y:S01]  /*0a60*/  F2FP.F16.F32.PACK_AB R9, R12, R9 ;  /* 0x000000090c09723e */ /* 0x000fe200000000ff */
[----:B------:R-:W-:Y:S01]  /*0a70*/  IMAD.X R14, RZ, RZ, R14, P0 ;  /* 0x000000ffff0e7224 */ /* 0x000fe200000e060e */
[C---:B------:R-:W-:Y:S02]  /*0a80*/  LOP3.LUT P0, RZ, R13.reuse, 0xffffc000, RZ, 0xc0, !PT ;  /* 0xffffc0000dff7812 */ /* 0x040fe4000780c0ff */
[----:B------:R-:W-:Y:S01]  /*0a90*/  ISETP.LT.U32.AND P1, PT, R0, UR13, PT ;  /* 0x0000000d00007c0c */ /* 0x000fe2000bf21070 */
[----:B------:R2:W-:Y:S01]  /*0aa0*/  STG.E.64 desc[UR14][R2.64], R8 ;  /* 0x0000000802007986 */ /* 0x0005e2000c101b0e */
[----:B------:R-:W-:-:S02]  /*0ab0*/  SHF.L.U64.HI R0, R13, 0x2, R14 ;  /* 0x000000020d007819 */ /* 0x000fc4000001020e */
[----:B------:R-:W-:Y:S02]  /*0ac0*/  LOP3.LUT P0, RZ, R14, 0x3fffffff, RZ, 0xc0, P0 ;  /* 0x3fffffff0eff7812 */ /* 0x000fe4000000c0ff */
[----:B------:R-:W-:-:S13]  /*0ad0*/  ISETP.LT.AND.EX P1, PT, R0, UR4, PT, P1 ;  /* 0x0000000400007c0c */ /* 0x000fda000bf21310 */
[----:B--2---:R-:W-:Y:S05]  /*0ae0*/  @!P0 BRA P1, `(.L_x_6509) ;  /* 0xfffffffc00508947 */ /* 0x004fea000083ffff */
[----:B------:R-:W-:Y:S05]  /*0af0*/  EXIT ;  /* 0x000000000000794d */ /* 0x000fea0003800000 */
.L_x_6510:
        /* <DEDUP_REMOVED lines=16> */
.L_x_7922:


//--------------------- .text._ZN2at6native55_GLOBAL__N__de093ff9_22_ForeachBinaryOpList_cu_a911ec4325multi_tensor_apply_kernelINS1_18TensorListMetadataILi2EEENS1_24BinaryOpListAlphaFunctorIN3c108BFloat16ELi2ELi2ELi0EEEJNS0_7maximumIfEEfEEEvT_T0_DpT1_ --------------------------
	.section	.text._ZN2at6native55_GLOBAL__N__de093ff9_22_ForeachBinaryOpList_cu_a911ec4325multi_tensor_apply_kernelINS1_18TensorListMetadataILi2EEENS1_24BinaryOpListAlphaFunctorIN3c108BFloat16ELi2ELi2ELi0EEEJNS0_7maximumIfEEfEEEvT_T0_DpT1_,"ax",@progbits
	.align	128
.text._ZN2at6native55_GLOBAL__N__de093ff9_22_ForeachBinaryOpList_cu_a911ec4325multi_tensor_apply_kernelINS1_18TensorListMetadataILi2EEENS1_24BinaryOpListAlphaFunctorIN3c108BFloat16ELi2ELi2ELi0EEEJNS0_7maximumIfEEfEEEvT_T0_DpT1_:
        .type           _ZN2at6native55_GLOBAL__N__de093ff9_22_ForeachBinaryOpList_cu_a911ec4325multi_tensor_apply_kernelINS1_18TensorListMetadataILi2EEENS1_24BinaryOpListAlphaFunctorIN3c108BFloat16ELi2ELi2ELi0EEEJNS0_7maximumIfEEfEEEvT_T0_DpT1_,@function
        .size           _ZN2at6native55_GLOBAL__N__de093ff9_22_ForeachBinaryOpList_cu_a911ec4325multi_tensor_apply_kernelINS1_18TensorListMetadataILi2EEENS1_24BinaryOpListAlphaFunctorIN3c108BFloat16ELi2ELi2ELi0EEEJNS0_7maximumIfEEfEEEvT_T0_DpT1_,(.L_x_7923 - _ZN2at6native55_GLOBAL__N__de093ff9_22_ForeachBinaryOpList_cu_a911ec4325multi_tensor_apply_kernelINS1_18TensorListMetadataILi2EEENS1_24BinaryOpListAlphaFunctorIN3c108BFloat16ELi2ELi2ELi0EEEJNS0_7maximumIfEEfEEEvT_T0_DpT1_)
        .other          _ZN2at6native55_GLOBAL__N__de093ff9_22_ForeachBinaryOpList_cu_a911ec4325multi_tensor_apply_kernelINS1_18TensorListMetadataILi2EEENS1_24BinaryOpListAlphaFunctorIN3c108BFloat16ELi2ELi2ELi0EEEJNS0_7maximumIfEEfEEEvT_T0_DpT1_,@"STO_CUDA_ENTRY STV_DEFAULT"
_ZN2at6native55_GLOBAL__N__de093ff9_22_ForeachBinaryOpList_cu_a911ec4325multi_tensor_apply_kernelINS1_18TensorListMetadataILi2EEENS1_24BinaryOpListAlphaFunctorIN3c108BFloat16ELi2ELi2ELi0EEEJNS0_7maximumIfEEfEEEvT_T0_DpT1_:
        /* <DEDUP_REMOVED lines=33> */
.L_x_6512:
[----:B0-----:R-:W-:Y:S02]  /*0210*/  IADD3 R2, P0, PT, R0, R16, RZ ;  /* 0x0000001000027210 */ /* 0x001fe40007f1e0ff */
[----:B------:R-:W-:Y:S02]  /*0220*/  PRMT R21, RZ, 0x7610, R21 ;  /* 0x00007610ff157816 */ /* 0x000fe40000000015 */
[----:B-1----:R-:W-:Y:S01]  /*0230*/  IADD3 R6, P1, PT, R15, R2, RZ ;  /* 0x000000020f067210 */ /* 0x002fe20007f3e0ff */
[----:B------:R-:W-:Y:S02]  /*0240*/  IMAD.X R3, RZ, RZ, R14, P0 ;  /* 0x000000ffff037224 */ /* 0x000fe400000e060e */
[----:B------:R-:W-:Y:S01]  /*0250*/  IMAD.SHL.U32 R24, R2, 0x2, RZ ;  /* 0x0000000202187824 */ /* 0x000fe200078e00ff */
[----:B------:R-:W-:Y:S01]  /*0260*/  ISETP.GE.U32.AND P0, PT, R6, UR5, PT ;  /* 0x0000000506007c0c */ /* 0x000fe2000bf06070 */
[----:B------:R-:W-:Y:S01]  /*0270*/  IMAD.X R11, RZ, RZ, R3, P1 ;  /* 0x000000ffff0b7224 */ /* 0x000fe200008e0603 */
[----:B------:R-:W-:-:S02]  /*0280*/  ISETP.GE.U32.AND P1, PT, R2, UR5, PT ;  /* 0x0000000502007c0c */ /* 0x000fc4000bf26070 */
[----:B------:R-:W-:Y:S02]  /*0290*/  IADD3 R4, P2, PT, R24, UR6, RZ ;  /* 0x0000000618047c10 */ /* 0x000fe4000ff5e0ff */
[----:B------:R-:W-:Y:S02]  /*02a0*/  ISETP.GE.U32.AND.EX P0, PT, R11, UR10, PT, P0 ;  /* 0x0000000a0b007c0c */ /* 0x000fe4000bf06100 */
[----:B------:R-:W-:Y:S02]  /*02b0*/  ISETP.GE.U32.AND.EX P1, PT, R3, UR10, PT, P1 ;  /* 0x0000000a03007c0c */ /* 0x000fe4000bf26110 */
[----:B------:R-:W-:Y:S02]  /*02c0*/  SHF.L.U64.HI R3, R2, 0x1, R3 ;  /* 0x0000000102037819 */ /* 0x000fe40000010203 */
[----:B------:R-:W-:Y:S02]  /*02d0*/  IADD3 R10, P3, PT, R15, R6, RZ ;  /* 0x000000060f0a7210 */ /* 0x000fe40007f7e0ff */
[----:B------:R-:W-:Y:S01]  /*02e0*/  IADD3.X R5, PT, PT, R3, UR7, RZ, P2, !PT ;  /* 0x0000000703057c10 */ /* 0x000fe200097fe4ff */
[----:B------:R-:W-:-:S04]  /*02f0*/  IMAD.SHL.U32 R9, R15, 0x2, RZ ;  /* 0x000000020f097824 */ /* 0x000fc800078e00ff */
[C---:B------:R-:W-:Y:S01]  /*0300*/  @!P0 LEA R18, P2, R6.reuse, UR8, 0x1 ;  /* 0x0000000806128c11 */ /* 0x040fe2000f8408ff */
[----:B------:R-:W-:Y:S01]  /*0310*/  IMAD.X R13, RZ, RZ, R11, P3 ;  /* 0x000000ffff0d7224 */ /* 0x000fe200018e060b */
[----:B------:R-:W-:Y:S01]  /*0320*/  SHF.R.U32.HI R7, RZ, 0x1f, R15 ;  /* 0x0000001fff077819 */ /* 0x000fe2000001160f */
[----:B------:R-:W3:Y:S01]  /*0330*/  @!P1 LDG.E.U16 R21, desc[UR14][R4.64] ;  /* 0x0000000e04159981 */ /* 0x000ee2000c1e1500 */
[----:B------:R-:W-:Y:S02]  /*0340*/  @!P0 LEA.HI.X R19, R6, UR9, R11, 0x1, P2 ;  /* 0x0000000906138c11 */ /* 0x000fe400090f0c0b */
[----:B------:R-:W-:Y:S02]  /*0350*/  ISETP.GE.U32.AND P2, PT, R10, UR5, PT ;  /* 0x000000050a007c0c */ /* 0x000fe4000bf46070 */
[----:B------:R-:W-:Y:S02]  /*0360*/  IADD3 R11, P4, PT, R15, R10, RZ ;  /* 0x0000000a0f0b7210 */ /* 0x000fe40007f9e0ff */
[----:B------:R-:W-:-:S02]  /*0370*/  @!P1 IADD3 R24, P5, PT, R24, UR8, RZ ;  /* 0x0000000818189c10 */ /* 0x000fc4000ffbe0ff */
[----:B------:R-:W-:Y:S01]  /*0380*/  IADD3 R2, P3, PT, R9, R4, RZ ;  /* 0x0000000409027210 */ /* 0x000fe20007f7e0ff */
[----:B------:R-:W-:Y:S01]  /*0390*/  IMAD.X R26, RZ, RZ, R13, P4 ;  /* 0x000000ffff1a7224 */ /* 0x000fe200020e060d */
[----:B------:R-:W-:Y:S02]  /*03a0*/  ISETP.GE.U32.AND.EX P2, PT, R13, UR10, PT, P2 ;  /* 0x0000000a0d007c0c */ /* 0x000fe4000bf46120 */
[----:B------:R-:W-:Y:S02]  /*03b0*/  ISETP.GE.U32.AND P6, PT, R11, UR5, PT ;  /* 0x000000050b007c0c */ /* 0x000fe4000bfc6070 */
[----:B------:R-:W-:Y:S01]  /*03c0*/  @!P1 IADD3.X R25, PT, PT, R3, UR9, RZ, P5, !PT ;  /* 0x0000000903199c10 */ /* 0x000fe2000affe4ff */
[----:B------:R-:W-:Y:S01]  /*03d0*/  IMAD.X R3, R7, 0x1, R5, P3 ;  /* 0x0000000107037824 */ /* 0x000fe200018e0605 */
[----:B------:R-:W-:Y:S02]  /*03e0*/  PRMT R17, RZ, 0x7610, R17 ;  /* 0x00007610ff117816 */ /* 0x000fe40000000011 */
[----:B------:R-:W-:-:S02]  /*03f0*/  PRMT R20, RZ, 0x7610, R20 ;  /* 0x00007610ff147816 */ /* 0x000fc40000000014 */
[----:B------:R-:W-:Y:S02]  /*0400*/  ISETP.GE.U32.AND.EX P3, PT, R26, UR10, PT, P6 ;  /* 0x0000000a1a007c0c */ /* 0x000fe4000bf66160 */
[----:B------:R-:W-:Y:S01]  /*0410*/  PRMT R22, RZ, 0x7610, R22 ;  /* 0x00007610ff167816 */ /* 0x000fe20000000016 */
[----:B------:R0:W4:Y:S01]  /*0420*/  @!P1 LDG.E.U16 R17, desc[UR14][R24.64] ;  /* 0x0000000e18119981 */ /* 0x000122000c1e1500 */
[----:B------:R-:W-:-:S03]  /*0430*/  IADD3 R6, P4, PT, R9, R2, RZ ;  /* 0x0000000209067210 */ /* 0x000fc60007f9e0ff */
[----:B------:R-:W5:Y:S01]  /*0440*/  @!P0 LDG.E.U16 R20, desc[UR14][R2.64] ;  /* 0x0000000e02148981 */ /* 0x000f62000c1e1500 */
[----:B------:R-:W-:Y:S01]  /*0450*/  PRMT R23, RZ, 0x7610, R23 ;  /* 0x00007610ff177816 */ /* 0x000fe20000000017 */
[----:B------:R-:W-:Y:S01]  /*0460*/  IMAD.X R7, R7, 0x1, R3, P4 ;  /* 0x0000000107077824 */ /* 0x000fe200020e0603 */
[C---:B------:R-:W-:Y:S01]  /*0470*/  @!P2 LEA R8, P5, R10.reuse, UR8, 0x1 ;  /* 0x000000080a08ac11 */ /* 0x040fe2000f8a08ff */
[----:B------:R1:W2:Y:S01]  /*0480*/  @!P0 LDG.E.U16 R22, desc[UR14][R18.64] ;  /* 0x0000000e12168981 */ /* 0x0002a2000c1e1500 */
[----:B------:R-:W-:Y:S02]  /*0490*/  LEA R12, P4, R15, R6, 0x1 ;  /* 0x000000060f0c7211 */ /* 0x000fe400078808ff */
[----:B------:R-:W-:Y:S01]  /*04a0*/  @!P2 LEA.HI.X R9, R10, UR9, R13, 0x1, P5 ;  /* 0x000000090a09ac11 */ /* 0x000fe2000a8f0c0d */
[----:B------:R-:W2:Y:S01]  /*04b0*/  @!P2 LDG.E.U16 R23, desc[UR14][R6.64] ;  /* 0x0000000e0617a981 */ /* 0x000ea2000c1e1500 */
[----:B0-----:R-:W-:Y:S02]  /*04c0*/  PRMT R25, RZ, 0x7610, R25 ;  /* 0x00007610ff197816 */ /* 0x001fe40000000019 */
[----:B------:R-:W-:-:S02]  /*04d0*/  PRMT R24, RZ, 0x7610, R24 ;  /* 0x00007610ff187816 */ /* 0x000fc40000000018 */
[----:B------:R-:W-:Y:S02]  /*04e0*/  LEA.HI.X R13, R15, R7, RZ, 0x1, P4 ;  /* 0x000000070f0d7211 */ /* 0x000fe400020f0cff */
[C---:B------:R-:W-:Y:S01]  /*04f0*/  @!P3 LEA R10, P5, R11.reuse, UR8, 0x1 ;  /* 0x000000080b0abc11 */ /* 0x040fe2000f8a08ff */
[----:B------:R-:W2:Y:S01]  /*0500*/  @!P2 LDG.E.U16 R25, desc[UR14][R8.64] ;  /* 0x0000000e0819a981 */ /* 0x000ea2000c1e1500 */
[----:B-1----:R-:W-:Y:S02]  /*0510*/  PRMT R18, RZ, 0x7610, R18 ;  /* 0x00007610ff127816 */ /* 0x002fe40000000012 */
[----:B------:R-:W-:Y:S01]  /*0520*/  @!P3 LEA.HI.X R11, R11, UR9, R26, 0x1, P5 ;  /* 0x000000090b0bbc11 */ /* 0x000fe2000a8f0c1a */
[----:B------:R-:W2:Y:S04]  /*0530*/  @!P3 LDG.E.U16 R24, desc[UR14][R12.64] ;  /* 0x0000000e0c18b981 */ /* 0x000ea8000c1e1500 */
[----:B------:R-:W2:Y:S01]  /*0540*/  @!P3 LDG.E.U16 R18, desc[UR14][R10.64] ;  /* 0x0000000e0a12b981 */ /* 0x000ea2000c1e1500 */
[----:B---3--:R-:W-:-:S05]  /*0550*/  IMAD.U32 R21, R21, 0x10000, RZ ;  /* 0x0001000015157824 */ /* 0x008fca00078e00ff */
[----:B------:R-:W-:Y:S01]  /*0560*/  FSETP.NAN.FTZ.AND P5, PT, |R21|, |R21|, PT ;  /* 0x400000151500720b */ /* 0x000fe20003fb8200 */
[----:B----4-:R-:W-:Y:S02]  /*0570*/  IMAD.U32 R17, R17, 0x10000, RZ ;  /* 0x0001000011117824 */ /* 0x010fe400078e00ff */
[----:B-----5:R-:W-:Y:S02]  /*0580*/  IMAD.U32 R20, R20, 0x10000, RZ ;  /* 0x0001000014147824 */ /* 0x020fe400078e00ff */
[----:B--2---:R-:W-:Y:S02]  /*0590*/  IMAD.U32 R19, R22, 0x10000, RZ ;  /* 0x0001000016137824 */ /* 0x004fe400078e00ff */
[----:B------:R-:W-:Y:S01]  /*05a0*/  FMUL.FTZ R22, R17, UR11 ;  /* 0x0000000b11167c20 */ /* 0x000fe20008410000 */
[----:B------:R-:W-:Y:S01]  /*05b0*/  FSETP.NAN.FTZ.AND P4, PT, |R20|, |R20|, PT ;  /* 0x400000141400720b */ /* 0x000fe20003f98200 */
[----:B------:R-:W-:Y:S01]  /*05c0*/  FMUL.FTZ R19, R19, UR11 ;  /* 0x0000000b13137c20 */ /* 0x000fe20008410000 */
[----:B------:R-:W-:-:S02]  /*05d0*/  IMAD.U32 R23, R23, 0x10000, RZ ;  /* 0x0001000017177824 */ /* 0x000fc400078e00ff */
[----:B------:R-:W-:-:S04]  /*05e0*/  FSETP.GT.FTZ.AND P6, PT, R21, R22, PT ;  /* 0x000000161500720b */ /* 0x000fc80003fd4000 */
[----:B------:R-:W-:Y:S02]  /*05f0*/  @!P5 FSEL R21, R21, R22, P6 ;  /* 0x000000161515d208 */ /* 0x000fe40003000000 */
[----:B------:R-:W-:Y:S01]  /*0600*/  FSETP.GT.FTZ.AND P6, PT, R20, R19, PT ;  /* 0x000000131400720b */ /* 0x000fe20003fd4000 */
[----:B------:R-:W-:Y:S01]  /*0610*/  IMAD.U32 R25, R25, 0x10000, RZ ;  /* 0x0001000019197824 */ /* 0x000fe200078e00ff */
[----:B------:R-:W-:Y:S01]  /*0620*/  FSETP.NAN.FTZ.AND P5, PT, |R23|, |R23|, PT ;  /* 0x400000171700720b */ /* 0x000fe20003fb8200 */
[----:B------:R-:W-:Y:S01]  /*0630*/  IMAD.U32 R24, R24, 0x10000, RZ ;  /* 0x0001000018187824 */ /* 0x000fe200078e00ff */
[----:B------:R-:W-:Y:S01]  /*0640*/  @!P4 FSEL R20, R20, R19, P6 ;  /* 0x000000131414c208 */ /* 0x000fe20003000000 */
[----:B------:R-:W-:Y:S01]  /*0650*/  FMUL.FTZ R8, R25, UR11 ;  /* 0x0000000b19087c20 */ /* 0x000fe20008410000 */
[----:B------:R-:W-:Y:S02]  /*0660*/  IMAD.U32 R18, R18, 0x10000, RZ ;  /* 0x0001000012127824 */ /* 0x000fe400078e00ff */
[----:B------:R-:W-:-:S02]  /*0670*/  FSETP.NAN.FTZ.AND P4, PT, |R24|, |R24|, PT ;  /* 0x400000181800720b */ /* 0x000fc40003f98200 */
[----:B------:R-:W-:Y:S01]  /*0680*/  FSETP.GT.FTZ.AND P6, PT, R23, R8, PT ;  /* 0x000000081700720b */ /* 0x000fe20003fd4000 */
[----:B------:R-:W-:Y:S01]  /*0690*/  FMUL.FTZ R9, R18, UR11 ;  /* 0x0000000b12097c20 */ /* 0x000fe20008410000 */
[----:B------:R-:W-:-:S03]  /*06a0*/  F2FP.BF16.F32.PACK_AB R21, RZ, R21 ;  /* 0x00000015ff15723e */ /* 0x000fc600000010ff */
[----:B------:R-:W-:Y:S02]  /*06b0*/  @!P5 FSEL R23, R23, R8, P6 ;  /* 0x000000081717d208 */ /* 0x000fe40003000000 */
[CC--:B------:R-:W-:Y:S02]  /*06c0*/  FSETP.GT.FTZ.AND P5, PT, R24.reuse, R9.reuse, PT ;  /* 0x000000091800720b */ /* 0x0c0fe40003fb4000 */
[----:B------:R-:W-:Y:S01]  /*06d0*/  F2FP.BF16.F32.PACK_AB R20, RZ, R20 ;  /* 0x00000014ff14723e */ /* 0x000fe200000010ff */
[----:B------:R3:W-:Y:S01]  /*06e0*/  @!P1 STG.E.U16 desc[UR14][R4.64], R21 ;  /* 0x0000001504009986 */ /* 0x0007e2000c10150e */
[----:B------:R-:W-:Y:S02]  /*06f0*/  @!P4 FSEL R24, R24, R9, P5 ;  /* 0x000000091818c208 */ /* 0x000fe40002800000 */
[----:B------:R-:W-:Y:S01]  /*0700*/  F2FP.BF16.F32.PACK_AB R23, RZ, R23 ;  /* 0x00000017ff17723e */ /* 0x000fe200000010ff */
[----:B------:R3:W-:Y:S01]  /*0710*/  @!P0 STG.E.U16 desc[UR14][R2.64], R20 ;  /* 0x0000001402008986 */ /* 0x0007e2000c10150e */
[----:B------:R-:W-:-:S02]  /*0720*/  F2FP.BF16.F32.PACK_AB R24, RZ, R24 ;  /* 0x00000018ff18723e */ /* 0x000fc400000010ff */
[----:B------:R-:W-:Y:S01]  /*0730*/  LEA R16, P0, R15, R16, 0x2 ;  /* 0x000000100f107211 */ /* 0x000fe200078010ff */
[----:B------:R3:W-:Y:S04]  /*0740*/  @!P2 STG.E.U16 desc[UR14][R6.64], R23 ;  /* 0x000000170600a986 */ /* 0x0007e8000c10150e */
[----:B------:R3:W-:Y:S01]  /*0750*/  @!P3 STG.E.U16 desc[UR14][R12.64], R24 ;  /* 0x000000180c00b986 */ /* 0x0007e2000c10150e */
[----:B------:R-:W-:Y:S01]  /*0760*/  IMAD.X R14, RZ, RZ, R14, P0 ;  /* 0x000000ffff0e7224 */ /* 0x000fe200000e060e */
[----:B------:R-:W-:-:S04]  /*0770*/  ISETP.GE.U32.AND P0, PT, R16, UR5, PT ;  /* 0x0000000510007c0c */ /* 0x000fc8000bf06070 */
[----:B------:R-:W-:-:S13]  /*0780*/  ISETP.GE.U32.AND.EX P0, PT, R14, UR10, PT, P0 ;  /* 0x0000000a0e007c0c */ /* 0x000fda000bf06100 */
[----:B---3--:R-:W-:Y:S05]  /*0790*/  @!P0 BRA `(.L_x_6512) ;  /* 0xfffffff8009c8947 */ /* 0x008fea000383ffff */
[----:B------:R-:W-:Y:S05]  /*07a0*/  EXIT ;  /* 0x000000000000794d */ /* 0x000fea0003800000 */
.L_x_6511:
        /* <DEDUP_REMOVED lines=8> */
.L_x_6513:
        /* <DEDUP_REMOVED lines=8> */
[C---:B--2---:R-:W-:Y:S01]  /*08b0*/  PRMT R10, R7.reuse, 0x7632, R10 ;  /* 0x00007632070a7816 */ /* 0x044fe2000000000a */
[C---:B------:R-:W-:Y:S01]  /*08c0*/  IMAD.U32 R12, R6.reuse, 0x10000, RZ ;  /* 0x00010000060c7824 */ /* 0x040fe200078e00ff */
[----:B------:R-:W-:Y:S01]  /*08d0*/  PRMT R9, R6, 0x7632, R9 ;  /* 0x0000763206097816 */ /* 0x000fe20000000009 */
[----:B------:R-:W-:Y:S01]  /*08e0*/  IMAD.U32 R14, R7, 0x10000, RZ ;  /* 0x00010000070e7824 */ /* 0x000fe200078e00ff */
[C---:B---3--:R-:W-:Y:S01]  /*08f0*/  PRMT R8, R17.reuse, 0x7632, R8 ;  /* 0x0000763211087816 */ /* 0x048fe20000000008 */
[C---:B------:R-:W-:Y:S01]  /*0900*/  IMAD.U32 R11, R16.reuse, 0x10000, RZ ;  /* 0x00010000100b7824 */ /* 0x040fe200078e00ff */
[----:B------:R-:W-:Y:S01]  /*0910*/  PRMT R4, R16, 0x7632, R4 ;  /* 0x0000763210047816 */ /* 0x000fe20000000004 */
[----:B------:R-:W-:-:S02]  /*0920*/  IMAD.U32 R13, R17, 0x10000, RZ ;  /* 0x00010000110d7824 */ /* 0x000fc400078e00ff */
[----:B-1----:R-:W-:Y:S01]  /*0930*/  FMUL.FTZ R12, R12, UR10 ;  /* 0x0000000a0c0c7c20 */ /* 0x002fe20008410000 */
[----:B------:R-:W-:Y:S01]  /*0940*/  IMAD.U32 R8, R8, 0x10000, RZ ;  /* 0x0001000008087824 */ /* 0x000fe200078e00ff */
[----:B------:R-:W-:Y:S01]  /*0950*/  FSETP.NAN.FTZ.AND P3, PT, |R11|, |R11|, PT ;  /* 0x4000000b0b00720b */ /* 0x000fe20003f78200 */
        /* <DEDUP_REMOVED lines=10> */
[----:B------:R-:W-:Y:S02]  /*0a00*/  FSETP.GT.FTZ.AND P5, PT, R8, R7, PT ;  /* 0x000000070800720b */ /* 0x000fe40003fb4000 */
[----:B------:R-:W-:Y:S02]  /*0a10*/  @!P3 FSEL R11, R11, R12, P4 ;  /* 0x0000000c0b0bb208 */ /* 0x000fe40002000000 */
[----:B------:R-:W-:Y:S02]  /*0a20*/  FSETP.GT.FTZ.AND P3, PT, R4, R9, PT ;  /* 0x000000090400720b */ /* 0x000fe40003f74000 */
[----:B------:R-:W-:Y:S02]  /*0a30*/  FSETP.GT.FTZ.AND P4, PT, R13, R14, PT ;  /* 0x0000000e0d00720b */ /* 0x000fe40003f94000 */
[----:B------:R-:W-:Y:S02]  /*0a40*/  @!P0 FSEL R8, R8, R7, P5 ;  /* 0x0000000708088208 */ /* 0x000fe40002800000 */
[----:B------:R-:W-:-:S02]  /*0a50*/  @!P1 FSEL R4, R4, R9, P3 ;  /* 0x0000000904049208 */ /* 0x000fc40001800000 */
[----:B0-----:R-:W-:Y:S02]  /*0a60*/  IADD3 R0, P0, PT, R0, UR5, RZ ;  /* 0x0000000500007c10 */ /* 0x001fe4000ff1e0ff */
[----:B------:R-:W-:Y:S02]  /*0a70*/  @!P2 FSEL R13, R13, R14, P4 ;  /* 0x0000000e0d0da208 */ /* 0x000fe40002000000 */
[----:B------:R-:W-:Y:S01]  /*0a80*/  F2FP.BF16.F32.PACK_AB R12, R4, R11 ;  /* 0x0000000b040c723e */ /* 0x000fe200000010ff */
[----:B------:R-:W-:Y:S01]  /*0a90*/  IMAD.SHL.U32 R4, R0, 0x4, RZ ;  /* 0x0000000400047824 */ /* 0x000fe200078e00ff */
[----:B------:R-:W-:Y:S01]  /*0aa0*/  F2FP.BF16.F32.PACK_AB R13, R8, R13 ;  /* 0x0000000d080d723e */ /* 0x000fe200000010ff */
[----:B------:R-:W-:Y:S01]  /*0ab0*/  IMAD.X R5, RZ, RZ, R5, P0 ;  /* 0x000000ffff057224 */ /* 0x000fe200000e0605 */
[----:B------:R-:W-:Y:S02]  /*0ac0*/  LOP3.LUT P0, RZ, R0, 0xffffc000, RZ, 0xc0, !PT ;  /* 0xffffc00000ff7812 */ /* 0x000fe4000780c0ff */
[----:B------:R-:W-:Y:S01]  /*0ad0*/  ISETP.LT.U32.AND P1, PT, R4, UR13, PT ;  /* 0x0000000d04007c0c */ /* 0x000fe2000bf21070 */
[----:B------:R2:W-:Y:S01]  /*0ae0*/  STG.E.64 desc[UR14][R2.64], R12 ;  /* 0x0000000c02007986 */ /* 0x0005e2000c101b0e */
[----:B------:R-:W-:-:S02]  /*0af0*/  SHF.L.U64.HI R4, R0, 0x2, R5 ;  /* 0x0000000200047819 */ /* 0x000fc40000010205 */
[----:B------:R-:W-:Y:S02]  /*0b00*/  LOP3.LUT P0, RZ, R5, 0x3fffffff, RZ, 0xc0, P0 ;  /* 0x3fffffff05ff7812 */ /* 0x000fe4000000c0ff */
[----:B------:R-:W-:-:S13]  /*0b10*/  ISETP.LT.AND.EX P1, PT, R4, UR4, PT, P1 ;  /* 0x0000000404007c0c */ /* 0x000fda000bf21310 */
[----:B--2---:R-:W-:Y:S05]  /*0b20*/  @!P0 BRA P1, `(.L_x_6513) ;  /* 0xfffffffc00408947 */ /* 0x004fea000083ffff */
[----:B------:R-:W-:Y:S05]  /*0b30*/  EXIT ;  /* 0x000000000000794d */ /* 0x000fea0003800000 */
.L_x_6514:
        /* <DEDUP_REMOVED lines=12> */
.L_x_7923:


//--------------------- .text._ZN2at6native55_GLOBAL__N__de093ff9_22_ForeachBinaryOpList_cu_a911ec4325multi_tensor_apply_kernelINS1_18TensorListMetadataILi2EEENS1_24BinaryOpListAlphaFunctorIfLi2ELi2ELi0EEEJNS0_7maximumIfEEfEEEvT_T0_DpT1_ --------------------------
	.section	.text._ZN2at6native55_GLOBAL__N__de093ff9_22_ForeachBinaryOpList_cu_a911ec4325multi_tensor_apply_kernelINS1_18TensorListMetadataILi2EEENS1_24BinaryOpListAlphaFunctorIfLi2ELi2ELi0EEEJNS0_7maximumIfEEfEEEvT_T0_DpT1_,"ax",@progbits
	.align	128
.text._ZN2at6native55_GLOBAL__N__de093ff9_22_ForeachBinaryOpList_cu_a911ec4325multi_tensor_apply_kernelINS1_18TensorListMetadataILi2EEENS1_24BinaryOpListAlphaFunctorIfLi2ELi2ELi0EEEJNS0_7maximumIfEEfEEEvT_T0_DpT1_:
        .type           _ZN2at6native55_GLOBAL__N__de093ff9_22_ForeachBinaryOpList_cu_a911ec4325multi_tensor_apply_kernelINS1_18TensorListMetadataILi2EEENS1_24BinaryOpListAlphaFunctorIfLi2ELi2ELi0EEEJNS0_7maximumIfEEfEEEvT_T0_DpT1_,@function
        .size           _ZN2at6native55_GLOBAL__N__de093ff9_22_ForeachBinaryOpList_cu_a911ec4325multi_tensor_apply_kernelINS1_18TensorListMetadataILi2EEENS1_24BinaryOpListAlphaFunctorIfLi2ELi2ELi0EEEJNS0_7maximumIfEEfEEEvT_T0_DpT1_,(.L_x_7924 - _ZN2at6native55_GLOBAL__N__de093ff9_22_ForeachBinaryOpList_cu_a911ec4325multi_tensor_apply_kernelINS1_18TensorListMetadataILi2EEENS1_24BinaryOpListAlphaFunctorIfLi2ELi2ELi0EEEJNS0_7maximumIfEEfEEEvT_T0_DpT1_)
        .other          _ZN2at6native55_GLOBAL__N__de093ff9_22_ForeachBinaryOpList_cu_a911ec4325multi_tensor_apply_kernelINS1_18TensorListMetadataILi2EEENS1_24BinaryOpListAlphaFunctorIfLi2ELi2ELi0EEEJNS0_7maximumIfEEfEEEvT_T0_DpT1_,@"STO_CUDA_ENTRY STV_DEFAULT"
_ZN2at6native55_GLOBAL__N__de093ff9_22_ForeachBinaryOpList_cu_a911ec4325multi_tensor_apply_kernelINS1_18TensorListMetadataILi2EEENS1_24BinaryOpListAlphaFunctorIfLi2ELi2ELi0EEEJNS0_7maximumIfEEfEEEvT_T0_DpT1_:
        /* <DEDUP_REMOVED lines=32> */
.L_x_6518:
[----:B01----:R-:W-:Y:S01]  /*0200*/  IADD3 R7, P0, PT, R0, R3, RZ ;  /* 0x0000000300077210 */ /* 0x003fe20007f1e0ff */
[----:B------:R-:W-:-:S03]  /*0210*/  IMAD.MOV.U32 R9, RZ, RZ, RZ ;  /* 0x000000ffff097224 */ /* 0x000fc600078e00ff */
[----:B-1----:R-:W-:Y:S01]  /*0220*/  IADD3 R15, P1, PT, R2, R7, RZ ;  /* 0x00000007020f7210 */ /* 0x002fe20007f3e0ff */
[----:B------:R-:W-:Y:S01]  /*0230*/  IMAD.X R6, RZ, RZ, R8, P0 ;  /* 0x000000ffff067224 */ /* 0x000fe200000e0608 */
[CC--:B------:R-:W-:Y:S01]  /*0240*/  ISETP.GE.U32.AND P3, PT, R7.reuse, R4.reuse, PT ;  /* 0x000000040700720c */ /* 0x0c0fe20003f66070 */
[----:B------:R-:W-:Y:S01]  /*0250*/  IMAD.SHL.U32 R19, R7, 0x4, RZ ;  /* 0x0000000407137824 */ /* 0x000fe200078e00ff */
[----:B------:R-:W-:Y:S01]  /*0260*/  ISETP.GE.U32.AND P0, PT, R15, R4, PT ;  /* 0x000000040f00720c */ /* 0x000fe20003f06070 */
[--C-:B------:R-:W-:Y:S01]  /*0270*/  IMAD.X R14, RZ, RZ, R6.reuse, P1 ;  /* 0x000000ffff0e7224 */ /* 0x100fe200008e0606 */
[-C--:B------:R-:W-:Y:S02]  /*0280*/  ISETP.GE.U32.AND.EX P3, PT, R6, R5.reuse, PT, P3 ;  /* 0x000000050600720c */ /* 0x080fe40003f66130 */
[----:B------:R-:W-:Y:S02]  /*0290*/  SHF.L.U64.HI R7, R7, 0x2, R6 ;  /* 0x0000000207077819 */ /* 0x000fe40000010206 */
[----:B------:R-:W-:-:S02]  /*02a0*/  ISETP.GE.U32.AND.EX P0, PT, R14, R5, PT, P0 ;  /* 0x000000050e00720c */ /* 0x000fc40003f06100 */
[----:B------:R-:W-:Y:S02]  /*02b0*/  IADD3 R20, P1, PT, R12, R19, RZ ;  /* 0x000000130c147210 */ /* 0x000fe40007f3e0ff */
[----:B------:R-:W-:-:S03]  /*02c0*/  IADD3 R25, P4, PT, R2, R15, RZ ;  /* 0x0000000f02197210 */ /* 0x000fc60007f9e0ff */
[----:B------:R-:W-:Y:S02]  /*02d0*/  IMAD.X R21, R13, 0x1, R7, P1 ;  /* 0x000000010d157824 */ /* 0x000fe400008e0607 */
[----:B------:R-:W-:Y:S01]  /*02e0*/  IMAD.X R27, RZ, RZ, R14, P4 ;  /* 0x000000ffff1b7224 */ /* 0x000fe200020e060e */
[----:B------:R-:W-:Y:S01]  /*02f0*/  @!P3 IADD3 R18, P2, PT, R10, R19, RZ ;  /* 0x000000130a12b210 */ /* 0x000fe20007f5e0ff */
[----:B------:R-:W-:Y:S01]  /*0300*/  IMAD.MOV.U32 R22, RZ, RZ, RZ ;  /* 0x000000ffff167224 */ /* 0x000fe200078e00ff */
[----:B------:R0:W3:Y:S01]  /*0310*/  @!P3 LDG.E R9, desc[UR4][R20.64] ;  /* 0x000000041409b981 */ /* 0x0000e2000c1e1900 */
[----:B------:R-:W-:-:S04]  /*0320*/  @!P0 LEA R16, P1, R15, R10, 0x2 ;  /* 0x0000000a0f108211 */ /* 0x000fc800078210ff */
[----:B------:R-:W-:Y:S02]  /*0330*/  @!P0 LEA.HI.X R17, R15, R11, R14, 0x2, P1 ;  /* 0x0000000b0f118211 */ /* 0x000fe400008f140e */
[C---:B------:R-:W-:Y:S01]  /*0340*/  LEA R14, P4, R2.reuse, R20, 0x2 ;  /* 0x00000014020e7211 */ /* 0x040fe200078810ff */
[----:B------:R-:W-:Y:S01]  /*0350*/  @!P3 IMAD.X R19, R11, 0x1, R7, P2 ;  /* 0x000000010b13b824 */ /* 0x000fe200010e0607 */
[-C--:B------:R-:W-:Y:S02]  /*0360*/  ISETP.GE.U32.AND P1, PT, R25, R4.reuse, PT ;  /* 0x000000041900720c */ /* 0x080fe40003f26070 */
[C---:B------:R-:W-:Y:S02]  /*0370*/  LEA.HI.X R15, R2.reuse, R21, RZ, 0x2, P4 ;  /* 0x00000015020f7211 */ /* 0x040fe400020f14ff */
[----:B------:R-:W-:Y:S01]  /*0380*/  IADD3 R23, P4, PT, R2, R25, RZ ;  /* 0x0000001902177210 */ /* 0x000fe20007f9e0ff */
[----:B------:R-:W-:Y:S01]  /*0390*/  IMAD.MOV.U32 R7, RZ, RZ, RZ ;  /* 0x000000ffff077224 */ /* 0x000fe200078e00ff */
[-C--:B------:R-:W-:Y:S01]  /*03a0*/  ISETP.GE.U32.AND.EX P1, PT, R27, R5.reuse, PT, P1 ;  /* 0x000000051b00720c */ /* 0x080fe20003f26110 */
[----:B------:R-:W-:Y:S01]  /*03b0*/  IMAD.MOV.U32 R26, RZ, RZ, RZ ;  /* 0x000000ffff1a7224 */ /* 0x000fe200078e00ff */
[----:B------:R-:W-:Y:S01]  /*03c0*/  ISETP.GE.U32.AND P2, PT, R23, R4, PT ;  /* 0x000000041700720c */ /* 0x000fe20003f46070 */
[----:B------:R-:W-:Y:S01]  /*03d0*/  IMAD.X R28, RZ, RZ, R27, P4 ;  /* 0x000000ffff1c7224 */ /* 0x000fe200020e061b */
[----:B------:R1:W2:Y:S04]  /*03e0*/  @!P3 LDG.E R22, desc[UR4][R18.64] ;  /* 0x000000041216b981 */ /* 0x0002a8000c1e1900 */
[----:B------:R4:W5:Y:S01]  /*03f0*/  @!P0 LDG.E R7, desc[UR4][R14.64] ;  /* 0x000000040e078981 */ /* 0x000962000c1e1900 */
[----:B------:R-:W-:-:S02]  /*0400*/  ISETP.GE.U32.AND.EX P2, PT, R28, R5, PT, P2 ;  /* 0x000000051c00720c */ /* 0x000fc40003f46120 */
[C---:B0-----:R-:W-:Y:S01]  /*0410*/  LEA R20, P4, R2.reuse, R14, 0x2 ;  /* 0x0000000e02147211 */ /* 0x041fe200078810ff */
[----:B------:R0:W5:Y:S01]  /*0420*/  @!P0 LDG.E R26, desc[UR4][R16.64] ;  /* 0x00000004101a8981 */ /* 0x000162000c1e1900 */
[C---:B------:R-:W-:Y:S02]  /*0430*/  @!P1 LEA R24, P5, R25.reuse, R10, 0x2 ;  /* 0x0000000a19189211 */ /* 0x040fe400078a10ff */
[----:B-1----:R-:W-:Y:S02]  /*0440*/  CS2R R18, SRZ ;  /* 0x0000000000127805 */ /* 0x002fe4000001ff00 */
[----:B------:R-:W-:Y:S02]  /*0450*/  LEA.HI.X R21, R2, R15, RZ, 0x2, P4 ;  /* 0x0000000f02157211 */ /* 0x000fe400020f14ff */
[----:B------:R-:W-:-:S03]  /*0460*/  @!P1 LEA.HI.X R25, R25, R11, R27, 0x2, P5 ;  /* 0x0000000b19199211 */ /* 0x000fc600028f141b */
[----:B------:R-:W5:Y:S01]  /*0470*/  @!P1 LDG.E R18, desc[UR4][R20.64] ;  /* 0x0000000414129981 */ /* 0x000f62000c1e1900 */
[C---:B----4-:R-:W-:Y:S01]  /*0480*/  @!P2 LEA R14, P4, R2.reuse, R20, 0x2 ;  /* 0x00000014020ea211 */ /* 0x050fe200078810ff */
[----:B------:R-:W-:Y:S01]  /*0490*/  IMAD.MOV.U32 R27, RZ, RZ, RZ ;  /* 0x000000ffff1b7224 */ /* 0x000fe200078e00ff */
[C---:B0-----:R-:W-:Y:S01]  /*04a0*/  @!P2 LEA R16, P5, R23.reuse, R10, 0x2 ;  /* 0x0000000a1710a211 */ /* 0x041fe200078a10ff */
[----:B------:R0:W4:Y:S01]  /*04b0*/  @!P1 LDG.E R19, desc[UR4][R24.64] ;  /* 0x0000000418139981 */ /* 0x000122000c1e1900 */
[----:B------:R-:W-:Y:S02]  /*04c0*/  @!P2 LEA.HI.X R15, R2, R21, RZ, 0x2, P4 ;  /* 0x00000015020fa211 */ /* 0x000fe400020f14ff */
[----:B------:R-:W-:Y:S01]  /*04d0*/  @!P2 LEA.HI.X R17, R23, R11, R28, 0x2, P5 ;  /* 0x0000000b1711a211 */ /* 0x000fe200028f141c */
[----:B------:R-:W-:Y:S02]  /*04e0*/  IMAD.MOV.U32 R23, RZ, RZ, RZ ;  /* 0x000000ffff177224 */ /* 0x000fe400078e00ff */
[----:B------:R1:W4:Y:S04]  /*04f0*/  @!P2 LDG.E R27, desc[UR4][R14.64] ;  /* 0x000000040e1ba981 */ /* 0x000328000c1e1900 */
[----:B------:R4:W4:Y:S01]  /*0500*/  @!P2 LDG.E R23, desc[UR4][R16.64] ;  /* 0x000000041017a981 */ /* 0x000922000c1e1900 */
[----:B0-----:R-:W-:Y:S01]  /*0510*/  IMAD.IADD R25, R0, 0x1, R3 ;  /* 0x0000000100197824 */ /* 0x001fe200078e0203 */
[----:B------:R-:W-:Y:S01]  /*0520*/  BSSY.RECONVERGENT B0, `(.L_x_6516) ;  /* 0x0000028000007945 */ /* 0x000fe20003800200 */
[----:B---3--:R-:W-:Y:S01]  /*0530*/  FSETP.NAN.FTZ.AND P5, PT, |R9|, |R9|, PT ;  /* 0x400000090900720b */ /* 0x008fe20003fb8200 */
[----:B--2---:R-:W-:Y:S01]  /*0540*/  FMUL.FTZ R22, R22, UR6 ;  /* 0x0000000616167c20 */ /* 0x004fe20008410000 */
[----:B-----5:R-:W-:-:S04]  /*0550*/  FSETP.NAN.FTZ.AND P4, PT, |R7|, |R7|, PT ;  /* 0x400000070700720b */ /* 0x020fc80003f98200 */
[----:B------:R-:W-:Y:S01]  /*0560*/  FSETP.GT.FTZ.AND P6, PT, R9, R22, PT ;  /* 0x000000160900720b */ /* 0x000fe20003fd4000 */
[----:B------:R-:W-:-:S06]  /*0570*/  FMUL.FTZ R26, R26, UR6 ;  /* 0x000000061a1a7c20 */ /* 0x000fcc0008410000 */
[----:B------:R-:W-:Y:S02]  /*0580*/  @!P5 FSEL R9, R9, R22, P6 ;  /* 0x000000160909d208 */ /* 0x000fe40003000000 */
[----:B------:R-:W-:-:S04]  /*0590*/  FSETP.GT.FTZ.AND P5, PT, R7, R26, PT ;  /* 0x0000001a0700720b */ /* 0x000fc80003fb4000 */
[----:B------:R-:W-:Y:S02]  /*05a0*/  @!P4 FSEL R7, R7, R26, P5 ;  /* 0x0000001a0707c208 */ /* 0x000fe40002800000 */
[----:B------:R-:W-:Y:S02]  /*05b0*/  FSETP.NAN.FTZ.AND P4, PT, |R18|, |R18|, PT ;  /* 0x400000121200720b */ /* 0x000fe40003f98200 */
[-C--:B-1----:R-:W-:Y:S01]  /*05c0*/  @!P3 LEA R14, P5, R25, R12.reuse, 0x2 ;  /* 0x0000000c190eb211 */ /* 0x082fe200078a10ff */
[----:B----4-:R-:W-:Y:S01]  /*05d0*/  FMUL.FTZ R19, R19, UR6 ;  /* 0x0000000613137c20 */ /* 0x010fe20008410000 */
[C---:B------:R-:W-:Y:S02]  /*05e0*/  @!P0 LEA R17, P6, R25.reuse, R12, 0x2 ;  /* 0x0000000c19118211 */ /* 0x040fe400078c10ff */
[----:B------:R-:W-:Y:S02]  /*05f0*/  @!P3 LEA.HI.X R15, R25, R13, R6, 0x2, P5 ;  /* 0x0000000d190fb211 */ /* 0x000fe400028f1406 */
[----:B------:R-:W-:-:S02]  /*0600*/  @!P0 LEA R16, P5, R2, R17, 0x2 ;  /* 0x0000001102108211 */ /* 0x000fc400078a10ff */
[----:B------:R-:W-:Y:S01]  /*0610*/  @!P0 LEA.HI.X R17, R25, R13, R6, 0x2, P6 ;  /* 0x0000000d19118211 */ /* 0x000fe200030f1406 */
[----:B------:R0:W-:Y:S01]  /*0620*/  @!P3 STG.E desc[UR4][R14.64], R9 ;  /* 0x000000090e00b986 */ /* 0x0001e2000c101904 */
[----:B------:R-:W-:Y:S02]  /*0630*/  FSETP.GT.FTZ.AND P6, PT, R18, R19, PT ;  /* 0x000000131200720b */ /* 0x000fe40003fd4000 */
[----:B------:R-:W-:Y:S02]  /*0640*/  FSETP.NAN.FTZ.AND P3, PT, |R27|, |R27|, PT ;  /* 0x4000001b1b00720b */ /* 0x000fe40003f78200 */
[C---:B------:R-:W-:Y:S01]  /*0650*/  @!P0 LEA.HI.X R17, R2.reuse, R17, RZ, 0x2, P5 ;  /* 0x0000001102118211 */ /* 0x040fe200028f14ff */
[----:B------:R-:W-:Y:S01]  /*0660*/  FMUL.FTZ R22, R23, UR6 ;  /* 0x0000000617167c20 */ /* 0x000fe20008410000 */
[----:B------:R-:W-:Y:S02]  /*0670*/  LEA R3, P5, R2, R3, 0x2 ;  /* 0x0000000302037211 */ /* 0x000fe400078a10ff */
[----:B------:R-:W-:Y:S01]  /*0680*/  @!P4 FSEL R18, R18, R19, P6 ;  /* 0x000000131212c208 */ /* 0x000fe20003000000 */
[----:B------:R0:W-:Y:S01]  /*0690*/  @!P0 STG.E desc[UR4][R16.64], R7 ;  /* 0x0000000710008986 */ /* 0x0001e2000c101904 */
[----:B------:R-:W-:Y:S01]  /*06a0*/  ISETP.GE.U32.AND P0, PT, R3, R4, PT ;  /* 0x000000040300720c */ /* 0x000fe20003f06070 */
[----:B------:R-:W-:-:S02]  /*06b0*/  IMAD.X R8, RZ, RZ, R8, P5 ;  /* 0x000000ffff087224 */ /* 0x000fc400028e0608 */
[----:B------:R0:W-:Y:S01]  /*06c0*/  @!P1 STG.E desc[UR4][R20.64], R18 ;  /* 0x0000001214009986 */ /* 0x0001e2000c101904 */
[CC--:B------:R-:W-:Y:S02]  /*06d0*/  FSETP.GT.FTZ.AND P1, PT, R27.reuse, R22.reuse, PT ;  /* 0x000000161b00720b */ /* 0x0c0fe40003f34000 */
[----:B------:R-:W-:Y:S02]  /*06e0*/  ISETP.GE.U32.AND.EX P0, PT, R8, R5, PT, P0 ;  /* 0x000000050800720c */ /* 0x000fe40003f06100 */
[----:B------:R-:W-:Y:S01]  /*06f0*/  @!P3 FSEL R27, R27, R22, P1 ;  /* 0x000000161b1bb208 */ /* 0x000fe20000800000 */
[----:B------:R-:W-:Y:S10]  /*0700*/  @P2 BRA `(.L_x_6517) ;  /* 0x0000000000242947 */ /* 0x000ff40003800000 */
[----:B0-----:R-:W-:Y:S01]  /*0710*/  IMAD.SHL.U32 R7, R2, 0x4, RZ ;  /* 0x0000000402077824 */ /* 0x001fe200078e00ff */
[----:B------:R-:W-:Y:S02]  /*0720*/  LEA R14, P3, R25, R12, 0x2 ;  /* 0x0000000c190e7211 */ /* 0x000fe400078610ff */
[----:B------:R-:W-:Y:S02]  /*0730*/  SHF.R.U32.HI R9, RZ, 0x1e, R2 ;  /* 0x0000001eff097819 */ /* 0x000fe40000011602 */
[----:B------:R-:W-:Y:S02]  /*0740*/  IADD3 R14, P1, P2, R7, R14, R7 ;  /* 0x0000000e070e7210 */ /* 0x000fe40007a3e007 */
[----:B------:R-:W-:Y:S02]  /*0750*/  LEA.HI.X R16, R25, R13, R6, 0x2, P3 ;  /* 0x0000000d19107211 */ /* 0x000fe400018f1406 */
[----:B------:R-:W-:Y:S02]  /*0760*/  IADD3 R6, P3, PT, R7, R14, RZ ;  /* 0x0000000e07067210 */ /* 0x000fe40007f7e0ff */
[----:B------:R-:W-:-:S05]  /*0770*/  IADD3.X R14, PT, PT, R9, R16, R9, P1, P2 ;  /* 0x00000010090e7210 */ /* 0x000fca0000fe4409 */
[----:B------:R-:W-:-:S05]  /*0780*/  IMAD.X R7, R9, 0x1, R14, P3 ;  /* 0x0000000109077824 */ /* 0x000fca00018e060e */
[----:B------:R1:W-:Y:S02]  /*0790*/  STG.E desc[UR4][R6.64], R27 ;  /* 0x0000001b06007986 */ /* 0x0003e4000c101904 */
.L_x_6517:
[----:B------:R-:W-:Y:S05]  /*07a0*/  BSYNC.RECONVERGENT B0 ;  /* 0x0000000000007941 */ /* 0x000fea0003800200 */
.L_x_6516:
[----:B------:R-:W-:Y:S05]  /*07b0*/  @!P0 BRA `(.L_x_6518) ;  /* 0xfffffff800908947 */ /* 0x000fea000383ffff */
[----:B------:R-:W-:Y:S05]  /*07c0*/  EXIT ;  /* 0x000000000000794d */ /* 0x000fea0003800000 */
.L_x_6515:
        /* <DEDUP_REMOVED lines=8> */
.L_x_6519:
[C---:B------:R-:W-:Y:S01]  /*0850*/  IMAD.SHL.U32 R17, R20.reuse, 0x10, RZ ;  /* 0x0000001014117824 */ /* 0x040fe200078e00ff */
[----:B------:R-:W-:-:S04]  /*0860*/  SHF.L.U64.HI R5, R20, 0x4, R23 ;  /* 0x0000000414057819 */ /* 0x000fc80000010217 */
[-C--:B------:R-:W-:Y:S02]  /*0870*/  IADD3 R2, P0, PT, R12, R17.reuse, RZ ;  /* 0x000000110c027210 */ /* 0x080fe40007f1e0ff */
[----:B------:R-:W-:-:S03]  /*0880*/  IADD3 R16, P1, PT, R10, R17, RZ ;  /* 0x000000110a107210 */ /* 0x000fc60007f3e0ff */
[--C-:B------:R-:W-:Y:S02]  /*0890*/  IMAD.X R3, R13, 0x1, R5.reuse, P0 ;  /* 0x000000010d037824 */ /* 0x100fe400000e0605 */
[----:B------:R-:W-:-:S03]  /*08a0*/  IMAD.X R17, R11, 0x1, R5, P1 ;  /* 0x000000010b117824 */ /* 0x000fc600008e0605 */
[----:B------:R-:W2:Y:S04]  /*08b0*/  LDG.E.128 R4, desc[UR4][R2.64] ;  /* 0x0000000402047981 */ /* 0x000ea8000c1e1d00 */
[----:B------:R-:W1:Y:S01]  /*08c0*/  LDG.E.128 R16, desc[UR4][R16.64] ;  /* 0x0000000410107981 */ /* 0x000e62000c1e1d00 */
        /* <DEDUP_REMOVED lines=17> */
[C---:B------:R-:W-:Y:S02]  /*09e0*/  IMAD.SHL.U32 R0, R20.reuse, 0x4, RZ ;  /* 0x0000000414007824 */ /* 0x040fe400078e00ff */
[----:B------:R-:W-:Y:S01]  /*09f0*/  IMAD.X R23, RZ, RZ, R23, P0 ;  /* 0x000000ffff177224 */ /* 0x000fe200000e0617 */
[----:B------:R-:W-:Y:S01]  /*0a00*/  LOP3.LUT P0, RZ, R20, 0xffffc000, RZ, 0xc0, !PT ;  /* 0xffffc00014ff7812 */ /* 0x000fe2000780c0ff */
[----:B------:R2:W-:Y:S01]  /*0a10*/  STG.E.128 desc[UR4][R2.64], R4 ;  /* 0x0000000402007986 */ /* 0x0005e2000c101d04 */
[----:B------:R-:W-:Y:S02]  /*0a20*/  ISETP.LT.U32.AND P1, PT, R0, R9, PT ;  /* 0x000000090000720c */ /* 0x000fe40003f21070 */
[----:B------:R-:W-:-:S02]  /*0a30*/  SHF.L.U64.HI R15, R20, 0x2, R23 ;  /* 0x00000002140f7819 */ /* 0x000fc40000010217 */
[----:B------:R-:W-:Y:S02]  /*0a40*/  LOP3.LUT P0, RZ, R23, 0x3fffffff, RZ, 0xc0, P0 ;  /* 0x3fffffff17ff7812 */ /* 0x000fe4000000c0ff */
[----:B------:R-:W-:-:S13]  /*0a50*/  ISETP.LT.AND.EX P1, PT, R15, R14, PT, P1 ;  /* 0x0000000e0f00720c */ /* 0x000fda0003f21310 */
[----:B--2---:R-:W-:Y:S05]  /*0a60*/  @!P0 BRA P1, `(.L_x_6519) ;  /* 0xfffffffc00788947 */ /* 0x004fea000083ffff */
[----:B------:R-:W-:Y:S05]  /*0a70*/  EXIT ;  /* 0x000000000000794d */ /* 0x000fea0003800000 */
.L_x_6520:
        /* <DEDUP_REMOVED lines=16> */
.L_x_7924:


//--------------------- .text._ZN2at6native55_GLOBAL__N__de093ff9_22_ForeachBinaryOpList_cu_a911ec4325multi_tensor_apply_kernelINS1_18TensorListMetadataILi2EEENS1_24BinaryOpListAlphaFunctorIdLi2ELi2ELi0EEEJNS0_7maximumIdEEdEEEvT_T0_DpT1_ --------------------------
	.section	.text._ZN2at6native55_GLOBAL__N__de093ff9_22_ForeachBinaryOpList_cu_a911ec4325multi_tensor_apply_kernelINS1_18TensorListMetadataILi2EEENS1_24BinaryOpListAlphaFunctorIdLi2ELi2ELi0EEEJNS0_7maximumIdEEdEEEvT_T0_DpT1_,"ax",@progbits
	.align	128
.text._ZN2at6native55_GLOBAL__N__de093ff9_22_ForeachBinaryOpList_cu_a911ec4325multi_tensor_apply_kernelINS1_18TensorListMetadataILi2EEENS1_24BinaryOpListAlphaFunctorIdLi2ELi2ELi0EEEJNS0_7maximumIdEEdEEEvT_T0_DpT1_:
        .type           _ZN2at6native55_GLOBAL__N__de093ff9_22_ForeachBinaryOpList_cu_a911ec4325multi_tensor_apply_kernelINS1_18TensorListMetadataILi2EEENS1_24BinaryOpListAlphaFunctorIdLi2ELi2ELi0EEEJNS0_7maximumIdEEdEEEvT_T0_DpT1_,@function
        .size           _ZN2at6native55_GLOBAL__N__de093ff9_22_ForeachBinaryOpList_cu_a911ec4325multi_tensor_apply_kernelINS1_18TensorListMetadataILi2EEENS1_24BinaryOpListAlphaFunctorIdLi2ELi2ELi0EEEJNS0_7maximumIdEEdEEEvT_T0_DpT1_,(.L_x_7925 - _ZN2at6native55_GLOBAL__N__de093ff9_22_ForeachBinaryOpList_cu_a911ec4325multi_tensor_apply_kernelINS1_18TensorListMetadataILi2EEENS1_24BinaryOpListAlphaFunctorIdLi2ELi2ELi0EEEJNS0_7maximumIdEEdEEEvT_T0_DpT1_)
        .other          _ZN2at6native55_GLOBAL__N__de093ff9_22_ForeachBinaryOpList_cu_a911ec4325multi_tensor_apply_kernelINS1_18TensorListMetadataILi2EEENS1_24BinaryOpListAlphaFunctorIdLi2ELi2ELi0EEEJNS0_7maximumIdEEdEEEvT_T0_DpT1_,@"STO_CUDA_ENTRY STV_DEFAULT"
_ZN2at6native55_GLOBAL__N__de093ff9_22_ForeachBinaryOpList_cu_a911ec4325multi_tensor_apply_kernelINS1_18TensorListMetadataILi2EEENS1_24BinaryOpListAlphaFunctorIdLi2ELi2ELi0EEEJNS0_7maximumIdEEdEEEvT_T0_DpT1_:
        /* <DEDUP_REMOVED lines=33> */
.L_x_6524:
[----:B0-----:R-:W-:Y:S02]  /*0210*/  IADD3 R0, P1, PT, R12, UR4, RZ ;  /* 0x000000040c007c10 */ /* 0x001fe4000ff3e0ff */
[----:B------:R-:W-:Y:S02]  /*0220*/  CS2R R20, SRZ ;  /* 0x0000000000147805 */ /* 0x000fe4000001ff00 */
[----:B------:R-:W-:Y:S02]  /*0230*/  CS2R R14, SRZ ;  /* 0x00000000000e7805 */ /* 0x000fe4000001ff00 */
[C---:B-1----:R-:W-:Y:S01]  /*0240*/  IADD3 R2, P2, PT, R0.reuse, UR11, RZ ;  /* 0x0000000b00027c10 */ /* 0x042fe2000ff5e0ff */
[----:B------:R-:W-:Y:S01]  /*0250*/  IMAD.X R13, RZ, RZ, UR5, P1 ;  /* 0x00000005ff0d7e24 */ /* 0x000fe200088e06ff */
[C---:B------:R-:W-:Y:S01]  /*0260*/  ISETP.GE.U32.AND P0, PT, R0.reuse, UR13, PT ;  /* 0x0000000d00007c0c */ /* 0x040fe2000bf06070 */
[----:B------:R-:W-:Y:S01]  /*0270*/  IMAD.SHL.U32 R8, R0, 0x8, RZ ;  /* 0x0000000800087824 */ /* 0x000fe200078e00ff */
[----:B------:R-:W-:Y:S01]  /*0280*/  IADD3 R7, P4, PT, R2, UR11, RZ ;  /* 0x0000000b02077c10 */ /* 0x000fe2000ff9e0ff */
[----:B------:R-:W-:Y:S01]  /*0290*/  IMAD.X R3, RZ, RZ, R13, P2 ;  /* 0x000000ffff037224 */ /* 0x000fe200010e060d */
[----:B------:R-:W-:-:S02]  /*02a0*/  ISETP.GE.U32.AND.EX P0, PT, R13, UR16, PT, P0 ;  /* 0x000000100d007c0c */ /* 0x000fc4000bf06100 */
[----:B------:R-:W-:Y:S01]  /*02b0*/  ISETP.GE.U32.AND P1, PT, R2, UR13, PT ;  /* 0x0000000d02007c0c */ /* 0x000fe2000bf26070 */
[----:B------:R-:W-:Y:S01]  /*02c0*/  IMAD.X R16, RZ, RZ, R3, P4 ;  /* 0x000000ffff107224 */ /* 0x000fe200020e0603 */
[----:B------:R-:W-:Y:S02]  /*02d0*/  ISETP.GE.U32.AND P2, PT, R7, UR13, PT ;  /* 0x0000000d07007c0c */ /* 0x000fe4000bf46070 */
[----:B------:R-:W-:Y:S02]  /*02e0*/  ISETP.GE.U32.AND.EX P1, PT, R3, UR16, PT, P1 ;  /* 0x0000001003007c0c */ /* 0x000fe4000bf26110 */
[----:B------:R-:W-:Y:S02]  /*02f0*/  ISETP.GE.U32.AND.EX P2, PT, R16, UR16, PT, P2 ;  /* 0x0000001010007c0c */ /* 0x000fe4000bf46120 */
[----:B------:R-:W-:Y:S02]  /*0300*/  IADD3 R4, P3, PT, R8, UR6, RZ ;  /* 0x0000000608047c10 */ /* 0x000fe4000ff7e0ff */
[----:B------:R-:W-:-:S02]  /*0310*/  SHF.L.U64.HI R6, R0, 0x3, R13 ;  /* 0x0000000300067819 */ /* 0x000fc4000001020d */
[----:B------:R-:W-:Y:S02]  /*0320*/  @!P0 IADD3 R8, P4, PT, R8, UR8, RZ ;  /* 0x0000000808088c10 */ /* 0x000fe4000ff9e0ff */
[C---:B------:R-:W-:Y:S02]  /*0330*/  IADD3.X R5, PT, PT, R6.reuse, UR7, RZ, P3, !PT ;  /* 0x0000000706057c10 */ /* 0x040fe40009ffe4ff */
[----:B------:R-:W-:Y:S02]  /*0340*/  @!P0 IADD3.X R9, PT, PT, R6, UR9, RZ, P4, !PT ;  /* 0x0000000906098c10 */ /* 0x000fe4000a7fe4ff */
[C---:B------:R-:W-:Y:S01]  /*0350*/  @!P1 LEA R10, P3, R2.reuse, UR8, 0x3 ;  /* 0x00000008020a9c11 */ /* 0x040fe2000f8618ff */
[----:B------:R-:W-:Y:S02]  /*0360*/  USHF.L.U32 UR10, UR11, 0x3, URZ ;  /* 0x000000030b0a7899 */ /* 0x000fe400080006ff */
[----:B------:R-:W-:Y:S01]  /*0370*/  IADD3 R25, P5, PT, R7, UR11, RZ ;  /* 0x0000000b07197c10 */ /* 0x000fe2000ffbe0ff */
[----:B------:R-:W2:Y:S01]  /*0380*/  @!P0 LDG.E.64 R20, desc[UR14][R8.64] ;  /* 0x0000000e08148981 */ /* 0x000ea2000c1e1b00 */
[----:B------:R-:W-:-:S02]  /*0390*/  @!P1 LEA.HI.X R11, R2, UR9, R3, 0x3, P3 ;  /* 0x00000009020b9c11 */ /* 0x000fc400098f1c03 */
[----:B------:R-:W-:Y:S02]  /*03a0*/  CS2R R18, SRZ ;  /* 0x0000000000127805 */ /* 0x000fe4000001ff00 */
[C---:B------:R-:W-:Y:S01]  /*03b0*/  @!P2 LEA R6, P3, R7.reuse, UR8, 0x3 ;  /* 0x000000080706ac11 */ /* 0x040fe2000f8618ff */
[----:B------:R-:W-:Y:S01]  /*03c0*/  USHF.R.U32.HI UR12, URZ, 0x1d, UR11 ;  /* 0x0000001dff0c7899 */ /* 0x000fe2000801160b */
[--C-:B------:R-:W-:Y:S01]  /*03d0*/  IMAD.X R26, RZ, RZ, R16.reuse, P5 ;  /* 0x000000ffff1a7224 */ /* 0x100fe200028e0610 */
[----:B------:R-:W-:Y:S01]  /*03e0*/  IADD3 R22, P4, PT, R4, UR10, RZ ;  /* 0x0000000a04167c10 */ /* 0x000fe2000ff9e0ff */
[----:B------:R0:W3:Y:S01]  /*03f0*/  @!P0 LDG.E.64 R14, desc[UR14][R4.64] ;  /* 0x0000000e040e8981 */ /* 0x0000e2000c1e1b00 */
[----:B------:R-:W-:Y:S02]  /*0400*/  @!P2 LEA.HI.X R7, R7, UR9, R16, 0x3, P3 ;  /* 0x000000090707ac11 */ /* 0x000fe400098f1c10 */
[----:B------:R-:W-:Y:S01]  /*0410*/  CS2R R16, SRZ ;  /* 0x0000000000107805 */ /* 0x000fe2000001ff00 */
[----:B------:R1:W4:Y:S01]  /*0420*/  @!P1 LDG.E.64 R18, desc[UR14][R10.64] ;  /* 0x0000000e0a129981 */ /* 0x000322000c1e1b00 */
[----:B------:R-:W-:-:S02]  /*0430*/  CS2R R2, SRZ ;  /* 0x0000000000027805 */ /* 0x000fc4000001ff00 */
[----:B------:R-:W-:Y:S02]  /*0440*/  IADD3.X R23, PT, PT, R5, UR12, RZ, P4, !PT ;  /* 0x0000000c05177c10 */ /* 0x000fe4000a7fe4ff */
[----:B------:R5:W4:Y:S01]  /*0450*/  @!P2 LDG.E.64 R16, desc[UR14][R6.64] ;  /* 0x0000000e0610a981 */ /* 0x000b22000c1e1b00 */
[----:B0-----:R-:W-:-:S03]  /*0460*/  IADD3 R4, P4, PT, R22, UR10, RZ ;  /* 0x0000000a16047c10 */ /* 0x001fc6000ff9e0ff */
[----:B------:R2:W4:Y:S01]  /*0470*/  @!P1 LDG.E.64 R2, desc[UR14][R22.64] ;  /* 0x0000000e16029981 */ /* 0x000522000c1e1b00 */
[----:B-1----:R-:W-:Y:S02]  /*0480*/  CS2R R10, SRZ ;  /* 0x00000000000a7805 */ /* 0x002fe4000001ff00 */
[----:B------:R-:W-:Y:S02]  /*0490*/  IADD3.X R5, PT, PT, R23, UR12, RZ, P4, !PT ;  /* 0x0000000c17057c10 */ /* 0x000fe4000a7fe4ff */
[----:B------:R-:W-:-:S03]  /*04a0*/  ISETP.GE.U32.AND P3, PT, R25, UR13, PT ;  /* 0x0000000d19007c0c */ /* 0x000fc6000bf66070 */
[----:B------:R-:W4:Y:S01]  /*04b0*/  @!P2 LDG.E.64 R10, desc[UR14][R4.64] ;  /* 0x0000000e040aa981 */ /* 0x000f22000c1e1b00 */
[----:B------:R-:W-:Y:S01]  /*04c0*/  ISETP.GE.U32.AND.EX P3, PT, R26, UR16, PT, P3 ;  /* 0x000000101a007c0c */ /* 0x000fe2000bf66130 */
[----:B------:R-:W-:Y:S01]  /*04d0*/  IMAD.U32 R27, RZ, RZ, UR11 ;  /* 0x0000000bff1b7e24 */ /* 0x000fe2000f8e00ff */
[----:B------:R-:W-:Y:S01]  /*04e0*/  CS2R R8, SRZ ;  /* 0x0000000000087805 */ /* 0x000fe2000001ff00 */
[----:B------:R-:W-:-:S10]  /*04f0*/  IMAD.U32 R29, RZ, RZ, UR11 ;  /* 0x0000000bff1d7e24 */ /* 0x000fd4000f8e00ff */
[----:B------:R-:W-:-:S04]  /*0500*/  @!P3 LEA R24, P4, R25, UR8, 0x3 ;  /* 0x000000081918bc11 */ /* 0x000fc8000f8818ff */
[----:B------:R-:W-:Y:S02]  /*0510*/  @!P3 LEA.HI.X R25, R25, UR9, R26, 0x3, P4 ;  /* 0x000000091919bc11 */ /* 0x000fe4000a0f1c1a */
[----:B------:R-:W-:Y:S02]  /*0520*/  @!P3 LEA R26, P4, R27, R4, 0x3 ;  /* 0x000000041b1ab211 */ /* 0x000fe400078818ff */
[----:B-----5:R-:W-:Y:S01]  /*0530*/  CS2R R6, SRZ ;  /* 0x0000000000067805 */ /* 0x020fe2000001ff00 */
[----:B------:R0:W5:Y:S01]  /*0540*/  @!P3 LDG.E.64 R8, desc[UR14][R24.64] ;  /* 0x0000000e1808b981 */ /* 0x000162000c1e1b00 */
[----:B------:R-:W-:-:S05]  /*0550*/  @!P3 LEA.HI.X R27, R29, R5, RZ, 0x3, P4 ;  /* 0x000000051d1bb211 */ /* 0x000fca00020f1cff */
[----:B------:R1:W5:Y:S01]  /*0560*/  @!P3 LDG.E.64 R6, desc[UR14][R26.64] ;  /* 0x0000000e1a06b981 */ /* 0x000362000c1e1b00 */
[----:B------:R-:W-:Y:S01]  /*0570*/  BSSY.RECONVERGENT B0, `(.L_x_6522) ;  /* 0x0000031000007945 */ /* 0x000fe20003800200 */
[----:B--2---:R-:W-:-:S08]  /*0580*/  DMUL R22, R20, UR18 ;  /* 0x0000001214167c28 */ /* 0x004fd00008000000 */
[----:B---3--:R-:W-:Y:S02]  /*0590*/  DSETP.GT.AND P5, PT, R14, R22, PT ;  /* 0x000000160e00722a */ /* 0x008fe40003fa4000 */
[----:B----4-:R-:W-:Y:S02]  /*05a0*/  DMUL R20, R18, UR18 ;  /* 0x0000001212147c28 */ /* 0x010fe40008000000 */
[----:B------:R-:W-:Y:S02]  /*05b0*/  DSETP.NAN.AND P4, PT, R14, R14, PT ;  /* 0x0000000e0e00722a */ /* 0x000fe40003f88000 */
[----:B------:R-:W-:Y:S01]  /*05c0*/  DMUL R18, R16, UR18 ;  /* 0x0000001210127c28 */ /* 0x000fe20008000000 */
[C---:B------:R-:W-:Y:S02]  /*05d0*/  FSEL R23, R15.reuse, R23, P5 ;  /* 0x000000170f177208 */ /* 0x040fe40002800000 */
[----:B------:R-:W-:Y:S01]  /*05e0*/  FSEL R17, R14, R22, P5 ;  /* 0x000000160e117208 */ /* 0x000fe20002800000 */
[----:B------:R-:W-:Y:S01]  /*05f0*/  DSETP.GT.AND P5, PT, R2, R20, PT ;  /* 0x000000140200722a */ /* 0x000fe20003fa4000 */
[----:B------:R-:W-:-:S02]  /*0600*/  FSEL R15, R15, R23, P4 ;  /* 0x000000170f0f7208 */ /* 0x000fc40002000000 */
[----:B------:R-:W-:Y:S02]  /*0610*/  FSEL R14, R14, R17, P4 ;  /* 0x000000110e0e7208 */ /* 0x000fe40002000000 */
[----:B------:R-:W-:Y:S02]  /*0620*/  @!P0 LEA R16, P6, R0, UR6, 0x3 ;  /* 0x0000000600108c11 */ /* 0x000fe4000f8c18ff */
[----:B------:R-:W-:Y:S01]  /*0630*/  FSEL R23, R2, R20, P5 ;  /* 0x0000001402177208 */ /* 0x000fe20002800000 */
[----:B------:R-:W-:Y:S01]  /*0640*/  DSETP.GT.AND P4, PT, R10, R18, PT ;  /* 0x000000120a00722a */ /* 0x000fe20003f84000 */
[----:B------:R-:W-:Y:S01]  /*0650*/  FSEL R21, R3, R21, P5 ;  /* 0x0000001503157208 */ /* 0x000fe20002800000 */
[----:B------:R-:W-:Y:S01]  /*0660*/  IMAD.U32 R20, RZ, RZ, UR11 ;  /* 0x0000000bff147e24 */ /* 0x000fe2000f8e00ff */
[----:B------:R-:W-:-:S03]  /*0670*/  @!P1 LEA R17, P5, R0, UR6, 0x3 ;  /* 0x0000000600119c11 */ /* 0x000fc6000f8a18ff */
[----:B0-----:R-:W-:Y:S02]  /*0680*/  FSEL R25, R10, R18, P4 ;  /* 0x000000120a197208 */ /* 0x001fe40002000000 */
[----:B-1----:R-:W-:Y:S02]  /*0690*/  FSEL R27, R11, R19, P4 ;  /* 0x000000130b1b7208 */ /* 0x002fe40002000000 */
[----:B------:R-:W-:Y:S02]  /*06a0*/  @!P1 LEA R18, P4, R20, R17, 0x3 ;  /* 0x0000001114129211 */ /* 0x000fe400078818ff */
[C-C-:B------:R-:W-:Y:S01]  /*06b0*/  @!P0 LEA.HI.X R17, R0.reuse, UR7, R13.reuse, 0x3, P6 ;  /* 0x0000000700118c11 */ /* 0x140fe2000b0f1c0d */
[----:B------:R-:W-:Y:S01]  /*06c0*/  DSETP.NAN.AND P6, PT, R2, R2, PT ;  /* 0x000000020200722a */ /* 0x000fe20003fc8000 */
[----:B------:R-:W-:Y:S01]  /*06d0*/  @!P1 LEA.HI.X R19, R0, UR7, R13, 0x3, P5 ;  /* 0x0000000700139c11 */ /* 0x000fe2000a8f1c0d */
[----:B------:R-:W-:-:S03]  /*06e0*/  DSETP.NAN.AND P5, PT, R10, R10, PT ;  /* 0x0000000a0a00722a */ /* 0x000fc60003fa8000 */
[----:B------:R-:W-:Y:S02]  /*06f0*/  @!P1 LEA.HI.X R19, R20, R19, RZ, 0x3, P4 ;  /* 0x0000001314139211 */ /* 0x000fe400020f1cff */
[----:B------:R-:W-:Y:S02]  /*0700*/  FSEL R2, R2, R23, P6 ;  /* 0x0000001702027208 */ /* 0x000fe40003000000 */
[----:B------:R-:W-:Y:S02]  /*0710*/  FSEL R3, R3, R21, P6 ;  /* 0x0000001503037208 */ /* 0x000fe40003000000 */
[----:B------:R-:W-:Y:S02]  /*0720*/  FSEL R10, R10, R25, P5 ;  /* 0x000000190a0a7208 */ /* 0x000fe40002800000 */
[----:B------:R-:W-:Y:S01]  /*0730*/  FSEL R11, R11, R27, P5 ;  /* 0x0000001b0b0b7208 */ /* 0x000fe20002800000 */
[----:B------:R0:W-:Y:S01]  /*0740*/  @!P0 STG.E.64 desc[UR14][R16.64], R14 ;  /* 0x0000000e10008986 */ /* 0x0001e2000c101b0e */
[----:B-----5:R-:W-:-:S03]  /*0750*/  DMUL R8, R8, UR18 ;  /* 0x0000001208087c28 */ /* 0x020fc60008000000 */
[----:B------:R0:W-:Y:S04]  /*0760*/  @!P1 STG.E.64 desc[UR14][R18.64], R2 ;  /* 0x0000000212009986 */ /* 0x0001e8000c101b0e */
[----:B------:R0:W-:Y:S01]  /*0770*/  @!P2 STG.E.64 desc[UR14][R4.64], R10 ;  /* 0x0000000a0400a986 */ /* 0x0001e2000c101b0e */
[C---:B------:R-:W-:Y:S02]  /*0780*/  DSETP.GT.AND P4, PT, R6.reuse, R8, PT ;  /* 0x000000080600722a */ /* 0x040fe40003f84000 */
[----:B------:R-:W-:-:S04]  /*0790*/  DSETP.NAN.AND P0, PT, R6, R6, PT ;  /* 0x000000060600722a */ /* 0x000fc80003f08000 */
[C---:B------:R-:W-:Y:S02]  /*07a0*/  FSEL R21, R6.reuse, R8, P4 ;  /* 0x0000000806157208 */ /* 0x040fe40002000000 */
[C---:B------:R-:W-:Y:S02]  /*07b0*/  FSEL R9, R7.reuse, R9, P4 ;  /* 0x0000000907097208 */ /* 0x040fe40002000000 */
[----:B------:R-:W-:Y:S02]  /*07c0*/  FSEL R6, R6, R21, P0 ;  /* 0x0000001506067208 */ /* 0x000fe40000000000 */
[----:B------:R-:W-:Y:S01]  /*07d0*/  FSEL R7, R7, R9, P0 ;  /* 0x0000000907077208 */ /* 0x000fe20000000000 */
[----:B0-----:R-:W-:Y:S06]  /*07e0*/  @P3 BRA `(.L_x_6523) ;  /* 0x0000000000243947 */ /* 0x001fec0003800000 */
        /* <DEDUP_REMOVED lines=9> */
.L_x_6523:
[----:B------:R-:W-:Y:S05]  /*0880*/  BSYNC.RECONVERGENT B0 ;  /* 0x0000000000007941 */ /* 0x000fea0003800200 */
.L_x_6522:
[----:B------:R-:W-:-:S04]  /*0890*/  ULEA UR4, UP0, UR11, UR4, 0x2 ;  /* 0x000000040b047291 */ /* 0x000fc8000f8010ff */
[----:B------:R-:W-:Y:S02]  /*08a0*/  UIADD3.X UR5, UPT, UPT, URZ, UR5, URZ, UP0, !UPT ;  /* 0x00000005ff057290 */ /* 0x000fe400087fe4ff */
[----:B------:R-:W-:-:S04]  /*08b0*/  UISETP.GE.U32.AND UP0, UPT, UR4, UR13, UPT ;  /* 0x0000000d0400728c */ /* 0x000fc8000bf06070 */
[----:B------:R-:W-:-:S09]  /*08c0*/  UISETP.GE.U32.AND.EX UP0, UPT, UR5, UR16, UPT, UP0 ;  /* 0x000000100500728c */ /* 0x000fd2000bf06100 */
[----:B------:R-:W-:Y:S05]  /*08d0*/  BRA.U !UP0, `(.L_x_6524) ;  /* 0xfffffff9084c7547 */ /* 0x000fea000b83ffff */
[----:B------:R-:W-:Y:S05]  /*08e0*/  EXIT ;  /* 0x000000000000794d */ /* 0x000fea0003800000 */
.L_x_6521:
        /* <DEDUP_REMOVED lines=8> */
.L_x_6525:
[C---:B--2---:R-:W-:Y:S01]  /*0970*/  IMAD.SHL.U32 R2, R21.reuse, 0x20, RZ ;  /* 0x0000002015027824 */ /* 0x044fe200078e00ff */
[----:B------:R-:W-:-:S04]  /*0980*/  SHF.L.U64.HI R3, R21, 0x5, R0 ;  /* 0x0000000515037819 */ /* 0x000fc80000010200 */
[----:B------:R-:W-:-:S04]  /*0990*/  IADD3 R22, P0, PT, R2, UR8, RZ ;  /* 0x0000000802167c10 */ /* 0x000fc8000ff1e0ff */
[----:B------:R-:W-:Y:S02]  /*09a0*/  IADD3.X R23, PT, PT, R3, UR9, RZ, P0, !PT ;  /* 0x0000000903177c10 */ /* 0x000fe400087fe4ff */
[----:B------:R-:W-:-:S03]  /*09b0*/  IADD3 R2, P0, PT, R2, UR6, RZ ;  /* 0x0000000602027c10 */ /* 0x000fc6000ff1e0ff */
[----:B------:R-:W1:Y:S01]  /*09c0*/  LDG.E.ENL2.256 R8, R4, desc[UR14][R22.64] ;  /* 0xfe00000e1604797e */ /* 0x000e620008121908 */
[----:B------:R-:W-:-:S05]  /*09d0*/  IADD3.X R3, PT, PT, R3, UR7, RZ, P0, !PT ;  /* 0x0000000703037c10 */ /* 0x000fca00087fe4ff */
        /* <DEDUP_REMOVED lines=8> */
[----:B------:R-:W-:Y:S01]  /*0a60*/  DSETP.NAN.AND P0, PT, R14, R14, PT ;  /* 0x0000000e0e00722a */ /* 0x000fe20003f08000 */
        /* <DEDUP_REMOVED lines=8> */
[----:B------:R-:W-:Y:S01]  /*0af0*/  FSEL R9, R17, R9, P3 ;  /* 0x0000000911097208 */ /* 0x000fe20001800000 */
[----:B------:R-:W-:Y:S01]  /*0b00*/  DSETP.NAN.AND P3, PT, R18, R18, PT ;  /* 0x000000121200722a */ /* 0x000fe20003f68000 */
[----:B------:R-:W-:Y:S02]  /*0b10*/  FSEL R6, R14, R23, P0 ;  /* 0x000000170e067208 */ /* 0x000fe40000000000 */
[----:B------:R-:W-:Y:S02]  /*0b20*/  FSEL R15, R15, R25, P0 ;  /* 0x000000190f0f7208 */ /* 0x000fe40000000000 */
[----:B------:R-:W-:Y:S02]  /*0b30*/  FSEL R5, R18, R10, P4 ;  /* 0x0000000a12057208 */ /* 0x000fe40002000000 */
[----:B------:R-:W-:Y:S02]  /*0b40*/  FSEL R13, R13, R29, P1 ;  /* 0x0000001d0d0d7208 */ /* 0x000fe40000800000 */
[----:B0-----:R-:W-:-:S02]  /*0b50*/  IADD3 R21, P0, PT, R21, UR4, RZ ;  /* 0x0000000415157c10 */ /* 0x001fc4000ff1e0ff */
[----:B------:R-:W-:Y:S02]  /*0b60*/  FSEL R11, R19, R11, P4 ;  /* 0x0000000b130b7208 */ /* 0x000fe40002000000 */
[----:B------:R-:W-:Y:S01]  /*0b70*/  FSEL R4, R12, R27, P1 ;  /* 0x0000001b0c047208 */ /* 0x000fe20000800000 */
[----:B------:R-:W-:Y:S01]  /*0b80*/  IMAD.SHL.U32 R12, R21, 0x4, RZ ;  /* 0x00000004150c7824 */ /* 0x000fe200078e00ff */
[----:B------:R-:W-:Y:S01]  /*0b90*/  FSEL R8, R16, R7, P2 ;  /* 0x0000000710087208 */ /* 0x000fe20001000000 */
[----:B------:R-:W-:Y:S01]  /*0ba0*/  IMAD.MOV.U32 R7, RZ, RZ, R15 ;  /* 0x000000ffff077224 */ /* 0x000fe200078e000f */
[----:B------:R-:W-:Y:S01]  /*0bb0*/  FSEL R10, R18, R5, P3 ;  /* 0x00000005120a7208 */ /* 0x000fe20001800000 */
[----:B------:R-:W-:Y:S01]  /*0bc0*/  IMAD.MOV.U32 R5, RZ, RZ, R13 ;  /* 0x000000ffff057224 */ /* 0x000fe200078e000d */
        /* <DEDUP_REMOVED lines=11> */
.L_x_6526:
        /* <DEDUP_REMOVED lines=16> */
.L_x_7925:


//--------------------- .text._ZN2at6native55_GLOBAL__N__de093ff9_22_ForeachBinaryOpList_cu_a911ec4325multi_tensor_apply_kernelINS1_18TensorListMetadataILi2EEENS1_24BinaryOpListAlphaFunctorIsLi2ELi2ELi0EEEJNS0_7maximumIsEEsEEEvT_T0_DpT1_ --------------------------
	.section	.text._ZN2at6native55_GLOBAL__N__de093ff9_22_ForeachBinaryOpList_cu_a911ec4325multi_tensor_apply_kernelINS1_18TensorListMetadataILi2EEENS1_24BinaryOpListAlphaFunctorIsLi2ELi2ELi0EEEJNS0_7maximumIsEEsEEEvT_T0_DpT1_,"ax",@progbits
	.align	128
.text._ZN2at6native55_GLOBAL__N__de093ff9_22_ForeachBinaryOpList_cu_a911ec4325multi_tensor_apply_kernelINS1_18TensorListMetadataILi2EEENS1_24BinaryOpListAlphaFunctorIsLi2ELi2ELi0EEEJNS0_7maximumIsEEsEEEvT_T0_DpT1_:
        .type           _ZN2at6native55_GLOBAL__N__de093ff9_22_ForeachBinaryOpList_cu_a911ec4325multi_tensor_apply_kernelINS1_18TensorListMetadataILi2EEENS1_24BinaryOpListAlphaFunctorIsLi2ELi2ELi0EEEJNS0_7maximumIsEEsEEEvT_T0_DpT1_,@function
        .size           _ZN2at6native55_GLOBAL__N__de093ff9_22_ForeachBinaryOpList_cu_a911ec4325multi_tensor_apply_kernelINS1_18TensorListMetadataILi2EEENS1_24BinaryOpListAlphaFunctorIsLi2ELi2ELi0EEEJNS0_7maximumIsEEsEEEvT_T0_DpT1_,(.L_x_7926 - _ZN2at6native55_GLOBAL__N__de093ff9_22_ForeachBinaryOpList_cu_a911ec4325multi_tensor_apply_kernelINS1_18TensorListMetadataILi2EEENS1_24BinaryOpListAlphaFunctorIsLi2ELi2ELi0EEEJNS0_7maximumIsEEsEEEvT_T0_DpT1_)
        .other          _ZN2at6native55_GLOBAL__N__de093ff9_22_ForeachBinaryOpList_cu_a911ec4325multi_tensor_apply_kernelINS1_18TensorListMetadataILi2EEENS1_24BinaryOpListAlphaFunctorIsLi2ELi2ELi0EEEJNS0_7maximumIsEEsEEEvT_T0_DpT1_,@"STO_CUDA_ENTRY STV_DEFAULT"
_ZN2at6native55_GLOBAL__N__de093ff9_22_ForeachBinaryOpList_cu_a911ec4325multi_tensor_apply_kernelINS1_18TensorListMetadataILi2EEENS1_24BinaryOpListAlphaFunctorIsLi2ELi2ELi0EEEJNS0_7maximumIsEEsEEEvT_T0_DpT1_:
        /* <DEDUP_REMOVED lines=26> */
[----:B------:R-:W-:Y:S02]  /*01a0*/  IMAD.MOV.U32 R22, RZ, RZ, RZ ;  /* 0x000000ffff167224 */ /* 0x000fe400078e00ff */
[----:B------:R-:W-:Y:S01]  /*01b0*/  IMAD.MOV.U32 R20, RZ, RZ, RZ ;  /* 0x000000ffff147224 */ /* 0x000fe200078e00ff */
[----:B------:R-:W-:-:S04]  /*01c0*/  ISETP.LT.U32.AND.EX P0, PT, R19, RZ, PT, P0 ;  /* 0x000000ff1300720c */ /* 0x000fc80003f01100 */
[----:B------:R-:W-:Y:S02]  /*01d0*/  SEL R18, R18, 0x10000, P0 ;  /* 0x0001000012127807 */ /* 0x000fe40000000000 */
[----:B------:R-:W-:-:S07]  /*01e0*/  SEL R19, R19, RZ, P0 ;  /* 0x000000ff13137207 */ /* 0x000fce0000000000 */
.L_x_6530:
[----:B0-----:R-:W-:Y:S02]  /*01f0*/  IADD3 R2, P0, PT, R3, R22, RZ ;  /* 0x0000001603027210 */ /* 0x001fe40007f1e0ff */
[----:B------:R-:W-:Y:S02]  /*0200*/  PRMT R7, RZ, 0x7610, R7 ;  /* 0x00007610ff077816 */ /* 0x000fe40000000007 */
[C---:B-1----:R-:W-:Y:S01]  /*0210*/  IADD3 R13, P1, PT, R5.reuse, R2, RZ ;  /* 0x00000002050d7210 */ /* 0x042fe20007f3e0ff */
[----:B------:R-:W-:Y:S01]  /*0220*/  IMAD.X R21, RZ, RZ, R20, P0 ;  /* 0x000000ffff157224 */ /* 0x000fe200000e0614 */
[CC--:B------:R-:W-:Y:S01]  /*0230*/  ISETP.GE.U32.AND P0, PT, R2.reuse, R18.reuse, PT ;  /* 0x000000120200720c */ /* 0x0c0fe20003f06070 */
[----:B------:R-:W-:Y:S01]  /*0240*/  IMAD.SHL.U32 R23, R2, 0x2, RZ ;  /* 0x0000000202177824 */ /* 0x000fe200078e00ff */
[----:B------:R-:W-:Y:S01]  /*0250*/  IADD3 R17, P3, PT, R5, R13, RZ ;  /* 0x0000000d05117210 */ /* 0x000fe20007f7e0ff */
[----:B------:R-:W-:Y:S01]  /*0260*/  IMAD.X R4, RZ, RZ, R21, P1 ;  /* 0x000000ffff047224 */ /* 0x000fe200008e0615 */
[----:B------:R-:W-:-:S02]  /*0270*/  ISETP.GE.U32.AND P2, PT, R13, R18, PT ;  /* 0x000000120d00720c */ /* 0x000fc40003f46070 */
[-C--:B------:R-:W-:Y:S01]  /*0280*/  ISETP.GE.U32.AND.EX P0, PT, R21, R19.reuse, PT, P0 ;  /* 0x000000131500720c */ /* 0x080fe20003f06100 */
[----:B------:R-:W-:Y:S01]  /*0290*/  IMAD.X R0, RZ, RZ, R4, P3 ;  /* 0x000000ffff007224 */ /* 0x000fe200018e0604 */
[-C--:B------:R-:W-:Y:S02]  /*02a0*/  ISETP.GE.U32.AND.EX P2, PT, R4, R19.reuse, PT, P2 ;  /* 0x000000130400720c */ /* 0x080fe40003f46120 */
[----:B------:R-:W-:Y:S02]  /*02b0*/  ISETP.GE.U32.AND P1, PT, R17, R18, PT ;  /* 0x000000121100720c */ /* 0x000fe40003f26070 */
[----:B------:R-:W-:Y:S02]  /*02c0*/  SHF.L.U64.HI R25, R2, 0x1, R21 ;  /* 0x0000000102197819 */ /* 0x000fe40000010215 */
[----:B------:R-:W-:Y:S02]  /*02d0*/  ISETP.GE.U32.AND.EX P1, PT, R0, R19, PT, P1 ;  /* 0x000000130000720c */ /* 0x000fe40003f26110 */
[----:B------:R-:W-:-:S03]  /*02e0*/  PRMT R28, RZ, 0x7610, R28 ;  /* 0x00007610ff1c7816 */ /* 0x000fc6000000001c */
[----:B------:R-:W-:Y:S02]  /*02f0*/  @!P0 IADD3 R14, P3, PT, R10, R23, RZ ;  /* 0x000000170a0e8210 */ /* 0x000fe40007f7e0ff */
[----:B------:R-:W-:-:S03]  /*0300*/  @!P2 LEA R12, P4, R13, R10, 0x1 ;  /* 0x0000000a0d0ca211 */ /* 0x000fc600078808ff */
[----:B------:R-:W-:Y:S01]  /*0310*/  @!P0 IMAD.X R15, R11, 0x1, R25, P3 ;  /* 0x000000010b0f8824 */ /* 0x000fe200018e0619 */
[----:B------:R-:W-:Y:S02]  /*0320*/  @!P2 LEA.HI.X R13, R13, R11, R4, 0x1, P4 ;  /* 0x0000000b0d0da211 */ /* 0x000fe400020f0c04 */
[----:B------:R-:W-:Y:S02]  /*0330*/  @!P1 LEA R16, P4, R17, R10, 0x1 ;  /* 0x0000000a11109211 */ /* 0x000fe400078808ff */
[----:B------:R-:W-:Y:S01]  /*0340*/  IADD3 R24, P3, PT, R8, R23, RZ ;  /* 0x0000001708187210 */ /* 0x000fe20007f7e0ff */
[----:B------:R-:W2:Y:S01]  /*0350*/  @!P0 LDG.E.U16 R7, desc[UR6][R14.64] ;  /* 0x000000060e078981 */ /* 0x000ea2000c1e1500 */
[----:B------:R-:W-:Y:S02]  /*0360*/  IADD3 R23, P5, PT, R5, R17, RZ ;  /* 0x0000001105177210 */ /* 0x000fe40007fbe0ff */
[----:B------:R-:W-:Y:S01]  /*0370*/  PRMT R29, RZ, 0x7610, R29 ;  /* 0x00007610ff1d7816 */ /* 0x000fe2000000001d */
[----:B------:R0:W3:Y:S01]  /*0380*/  @!P2 LDG.E.U16 R28, desc[UR6][R12.64] ;  /* 0x000000060c1ca981 */ /* 0x0000e2000c1e1500 */
[--C-:B------:R-:W-:Y:S01]  /*0390*/  @!P1 LEA.HI.X R17, R17, R11, R0.reuse, 0x1, P4 ;  /* 0x0000000b11119211 */ /* 0x100fe200020f0c00 */
[----:B------:R-:W-:Y:S01]  /*03a0*/  IMAD.X R25, R9, 0x1, R25, P3 ;  /* 0x0000000109197824 */ /* 0x000fe200018e0619 */
[----:B------:R-:W-:Y:S01]  /*03b0*/  LEA R26, P4, R5, R24, 0x1 ;  /* 0x00000018051a7211 */ /* 0x000fe200078808ff */
[----:B------:R-:W-:Y:S01]  /*03c0*/  IMAD.X R2, RZ, RZ, R0, P5 ;  /* 0x000000ffff027224 */ /* 0x000fe200028e0600 */
[----:B------:R-:W-:Y:S01]  /*03d0*/  ISETP.GE.U32.AND P3, PT, R23, R18, PT ;  /* 0x000000121700720c */ /* 0x000fe20003f66070 */
[----:B------:R1:W4:Y:S01]  /*03e0*/  @!P1 LDG.E.U16 R29, desc[UR6][R16.64] ;  /* 0x00000006101d9981 */ /* 0x000322000c1e1500 */
[----:B------:R-:W-:-:S02]  /*03f0*/  PRMT R4, RZ, 0x7610, R4 ;  /* 0x00007610ff047816 */ /* 0x000fc40000000004 */
[C---:B------:R-:W-:Y:S02]  /*0400*/  LEA.HI.X R27, R5.reuse, R25, RZ, 0x1, P4 ;  /* 0x00000019051b7211 */ /* 0x040fe400020f0cff */
[----:B------:R-:W-:Y:S02]  /*0410*/  ISETP.GE.U32.AND.EX P3, PT, R2, R19, PT, P3 ;  /* 0x000000130200720c */ /* 0x000fe40003f66130 */
[----:B------:R-:W-:Y:S01]  /*0420*/  PRMT R6, RZ, 0x7610, R6 ;  /* 0x00007610ff067816 */ /* 0x000fe20000000006 */
[----:B------:R5:W4:Y:S01]  /*0430*/  @!P0 LDG.E.U16 R4, desc[UR6][R24.64] ;  /* 0x0000000618048981 */ /* 0x000b22000c1e1500 */
[C---:B0-----:R-:W-:Y:S02]  /*0440*/  LEA R12, P4, R5.reuse, R26, 0x1 ;  /* 0x0000001a050c7211 */ /* 0x041fe400078808ff */
[----:B------:R-:W-:Y:S02]  /*0450*/  PRMT R0, RZ, 0x7610, R0 ;  /* 0x00007610ff007816 */ /* 0x000fe40000000000 */
[----:B------:R-:W-:Y:S01]  /*0460*/  LEA.HI.X R13, R5, R27, RZ, 0x1, P4 ;  /* 0x0000001b050d7211 */ /* 0x000fe200020f0cff */
[----:B------:R-:W4:Y:S04]  /*0470*/  @!P2 LDG.E.U16 R6, desc[UR6][R26.64] ;  /* 0x000000061a06a981 */ /* 0x000f28000c1e1500 */
[----:B------:R-:W4:Y:S01]  /*0480*/  @!P1 LDG.E.U16 R0, desc[UR6][R12.64] ;  /* 0x000000060c009981 */ /* 0x000f22000c1e1500 */
[----:B------:R-:W-:-:S04]  /*0490*/  @!P3 LEA R14, P4, R23, R10, 0x1 ;  /* 0x0000000a170eb211 */ /* 0x000fc800078808ff */
[----:B------:R-:W-:Y:S02]  /*04a0*/  @!P3 LEA.HI.X R15, R23, R11, R2, 0x1, P4 ;  /* 0x0000000b170fb211 */ /* 0x000fe400020f0c02 */
[----:B------:R-:W-:-:S06]  /*04b0*/  PRMT R23, RZ, 0x7610, R23 ;  /* 0x00007610ff177816 */ /* 0x000fcc0000000017 */
[----:B------:R0:W4:Y:S01]  /*04c0*/  @!P3 LDG.E.U16 R23, desc[UR6][R14.64] ;  /* 0x000000060e17b981 */ /* 0x000122000c1e1500 */
[C---:B-1----:R-:W-:Y:S02]  /*04d0*/  @!P3 LEA R16, P4, R5.reuse, R12, 0x1 ;  /* 0x0000000c0510b211 */ /* 0x042fe400078808ff */
[----:B------:R-:W-:Y:S02]  /*04e0*/  PRMT R2, RZ, 0x7610, R2 ;  /* 0x00007610ff027816 */ /* 0x000fe40000000002 */
[----:B------:R-:W-:-:S05]  /*04f0*/  @!P3 LEA.HI.X R17, R5, R13, RZ, 0x1, P4 ;  /* 0x0000000d0511b211 */ /* 0x000fca00020f0cff */
[----:B------:R1:W4:Y:S01]  /*0500*/  @!P3 LDG.E.U16 R2, desc[UR6][R16.64] ;  /* 0x000000061002b981 */ /* 0x000322000c1e1500 */
[----:B------:R-:W0:Y:S01]  /*0510*/  LDCU.U16 UR4, c[0x0][0xfca] ;  /* 0x0001f940ff0477ac */ /* 0x000e220008000400 */
[----:B-----5:R-:W-:Y:S01]  /*0520*/  IMAD.IADD R25, R3, 0x1, R22 ;  /* 0x0000000103197824 */ /* 0x020fe200078e0216 */
[----:B0-----:R-:W-:Y:S01]  /*0530*/  UPRMT UR4, UR4, 0x9910, URZ ;  /* 0x0000991004047896 */ /* 0x001fe200080000ff */
[----:B------:R-:W-:Y:S01]  /*0540*/  BSSY.RECONVERGENT B0, `(.L_x_6528) ;  /* 0x0000028000007945 */ /* 0x000fe20003800200 */
[----:B--2---:R-:W-:Y:S02]  /*0550*/  PRMT R7, R7, 0x9910, RZ ;  /* 0x0000991007077816 */ /* 0x004fe400000000ff */
[----:B---3--:R-:W-:-:S03]  /*0560*/  PRMT R24, R28, 0x9910, RZ ;  /* 0x000099101c187816 */ /* 0x008fc600000000ff */
[----:B------:R-:W-:Y:S01]  /*0570*/  IMAD R14, R7, UR4, RZ ;  /* 0x00000004070e7c24 */ /* 0x000fe2000f8e02ff */
[----:B----4-:R-:W-:Y:S01]  /*0580*/  PRMT R29, R29, 0x9910, RZ ;  /* 0x000099101d1d7816 */ /* 0x010fe200000000ff */
[----:B-1----:R-:W-:-:S04]  /*0590*/  IMAD R16, R24, UR4, RZ ;  /* 0x0000000418107c24 */ /* 0x002fc8000f8e02ff */
[----:B------:R-:W-:Y:S01]  /*05a0*/  IMAD.MOV.U32 R7, RZ, RZ, R29 ;  /* 0x000000ffff077224 */ /* 0x000fe200078e001d */
[----:B------:R-:W-:-:S03]  /*05b0*/  VIMNMX.S16x2 R15, PT, PT, R4, R14, !PT ;  /* 0x0000000e040f7248 */ /* 0x000fc60007fe0300 */
[----:B------:R-:W-:Y:S01]  /*05c0*/  IMAD R4, R7, UR4, RZ ;  /* 0x0000000407047c24 */ /* 0x000fe2000f8e02ff */
[C---:B------:R-:W-:Y:S02]  /*05d0*/  @!P2 LEA R14, P6, R25.reuse, R8, 0x1 ;  /* 0x00000008190ea211 */ /* 0x040fe400078c08ff */
[----:B------:R-:W-:Y:S02]  /*05e0*/  VIMNMX.S16x2 R16, PT, PT, R6, R16, !PT ;  /* 0x0000001006107248 */ /* 0x000fe40007fe0300 */
[----:B------:R-:W-:Y:S02]  /*05f0*/  @!P0 LEA R6, P4, R25, R8, 0x1 ;  /* 0x0000000819068211 */ /* 0x000fe400078808ff */
[----:B------:R-:W-:Y:S02]  /*0600*/  @!P2 LEA R14, P5, R5, R14, 0x1 ;  /* 0x0000000e050ea211 */ /* 0x000fe400078a08ff */
[----:B------:R-:W-:Y:S02]  /*0610*/  @!P2 LEA.HI.X R24, R25, R9, R21, 0x1, P6 ;  /* 0x000000091918a211 */ /* 0x000fe400030f0c15 */
[----:B------:R-:W-:-:S02]  /*0620*/  VIMNMX.S16x2 R0, PT, PT, R0, R4, !PT ;  /* 0x0000000400007248 */ /* 0x000fc40007fe0300 */
[----:B------:R-:W-:Y:S02]  /*0630*/  @!P0 LEA.HI.X R7, R25, R9, R21, 0x1, P4 ;  /* 0x0000000919078211 */ /* 0x000fe400020f0c15 */
[----:B------:R-:W-:Y:S02]  /*0640*/  PRMT R17, R15, 0x7610, R17 ;  /* 0x000076100f117816 */ /* 0x000fe40000000011 */
[----:B------:R-:W-:Y:S02]  /*0650*/  @!P2 LEA.HI.X R15, R5, R24, RZ, 0x1, P5 ;  /* 0x00000018050fa211 */ /* 0x000fe400028f0cff */
[----:B------:R-:W-:Y:S01]  /*0660*/  PRMT R4, R0, 0x7610, R4 ;  /* 0x0000761000047816 */ /* 0x000fe20000000004 */
[----:B------:R0:W-:Y:S04]  /*0670*/  @!P0 STG.E.U16 desc[UR6][R6.64], R17 ;  /* 0x0000001106008986 */ /* 0x0001e8000c101506 */
[----:B------:R0:W-:Y:S04]  /*0680*/  @!P2 STG.E.U16 desc[UR6][R14.64], R16 ;  /* 0x000000100e00a986 */ /* 0x0001e8000c101506 */
[----:B------:R0:W-:Y:S01]  /*0690*/  @!P1 STG.E.U16 desc[UR6][R12.64], R4 ;  /* 0x000000040c009986 */ /* 0x0001e2000c101506 */
[----:B------:R-:W-:-:S02]  /*06a0*/  PRMT R23, R23, 0x9910, RZ ;  /* 0x0000991017177816 */ /* 0x000fc400000000ff */
[----:B------:R-:W-:-:S03]  /*06b0*/  LEA R22, P0, R5, R22, 0x2 ;  /* 0x0000001605167211 */ /* 0x000fc600078010ff */
[----:B------:R-:W-:Y:S02]  /*06c0*/  IMAD.MOV.U32 R0, RZ, RZ, R23 ;  /* 0x000000ffff007224 */ /* 0x000fe400078e0017 */
[----:B------:R-:W-:Y:S01]  /*06d0*/  IMAD.X R20, RZ, RZ, R20, P0 ;  /* 0x000000ffff147224 */ /* 0x000fe200000e0614 */
[----:B------:R-:W-:Y:S01]  /*06e0*/  ISETP.GE.U32.AND P0, PT, R22, R18, PT ;  /* 0x000000121600720c */ /* 0x000fe20003f06070 */
[----:B------:R-:W-:-:S03]  /*06f0*/  IMAD R0, R0, UR4, RZ ;  /* 0x0000000400007c24 */ /* 0x000fc6000f8e02ff */
[----:B------:R-:W-:Y:S02]  /*0700*/  ISETP.GE.U32.AND.EX P0, PT, R20, R19, PT, P0 ;  /* 0x000000131400720c */ /* 0x000fe40003f06100 */
[----:B------:R-:W-:Y:S01]  /*0710*/  VIMNMX.S16x2 R2, PT, PT, R2, R0, !PT ;  /* 0x0000000002027248 */ /* 0x000fe20007fe0300 */
[----:B0-----:R-:W-:Y:S10]  /*0720*/  @P3 BRA `(.L_x_6529) ;  /* 0x0000000000243947 */ /* 0x001ff40003800000 */
[----:B------:R-:W-:Y:S01]  /*0730*/  IMAD.SHL.U32 R6, R5, 0x2, RZ ;  /* 0x0000000205067824 */ /* 0x000fe200078e00ff */
[C---:B------:R-:W-:Y:S02]  /*0740*/  LEA R7, P3, R25.reuse, R8, 0x1 ;  /* 0x0000000819077211 */ /* 0x040fe400078608ff */
[----:B------:R-:W-:Y:S02]  /*0750*/  SHF.R.U32.HI R0, RZ, 0x1f, R5 ;  /* 0x0000001fff007819 */ /* 0x000fe40000011605 */
[C---:B------:R-:W-:Y:S02]  /*0760*/  IADD3 R7, P1, P2, R6.reuse, R7, R6 ;  /* 0x0000000706077210 */ /* 0x040fe40007a3e006 */
[----:B------:R-:W-:Y:S02]  /*0770*/  LEA.HI.X R21, R25, R9, R21, 0x1, P3 ;  /* 0x0000000919157211 */ /* 0x000fe400018f0c15 */
[----:B------:R-:W-:Y:S02]  /*0780*/  IADD3 R6, P3, PT, R6, R7, RZ ;  /* 0x0000000706067210 */ /* 0x000fe40007f7e0ff */
[----:B------:R-:W-:-:S05]  /*0790*/  IADD3.X R7, PT, PT, R0, R21, R0, P1, P2 ;  /* 0x0000001500077210 */ /* 0x000fca0000fe4400 */
[----:B------:R-:W-:-:S05]  /*07a0*/  IMAD.X R7, R0, 0x1, R7, P3 ;  /* 0x0000000100077824 */ /* 0x000fca00018e0607 */
[----:B------:R0:W-:Y:S02]  /*07b0*/  STG.E.U16 desc[UR6][R6.64], R2 ;  /* 0x0000000206007986 */ /* 0x0001e4000c101506 */
.L_x_6529:
[----:B------:R-:W-:Y:S05]  /*07c0*/  BSYNC.RECONVERGENT B0 ;  /* 0x0000000000007941 */ /* 0x000fea0003800200 */
.L_x_6528:
[----:B------:R-:W-:Y:S05]  /*07d0*/  @!P0 BRA `(.L_x_6530) ;  /* 0xfffffff800848947 */ /* 0x000fea000383ffff */
[----:B------:R-:W-:Y:S05]  /*07e0*/  EXIT ;  /* 0x000000000000794d */ /* 0x000fea0003800000 */
.L_x_6527:
[----:B------:R-:W0:Y:S02]  /*07f0*/  S2R R0, SR_TID.X ;  /* 0x0000000000007919 */ /* 0x000e240000002100 */
[----:B0-----:R-:W-:-:S03]  /*0800*/  IMAD.WIDE.U32 R2, R0, 0x4, RZ ;  /* 0x0000000400027825 */ /* 0x001fc600078e00ff */
[----:B------:R-:W-:-:S04]  /*0810*/  ISETP.GE.U32.AND P0, PT, R2, R18, PT ;  /* 0x000000120200720c */ /* 0x000fc80003f06070 */
[----:B------:R-:W-:-:S13]  /*0820*/  ISETP.GE.AND.EX P0, PT, R3, R19, PT, P0 ;  /* 0x000000130300720c */ /* 0x000fda0003f06300 */
[----:B------:R-:W-:Y:S05]  /*0830*/  @P0 EXIT ;  /* 0x000000000000094d */ /* 0x000fea0003800000 */
[----:B------:R-:W0:Y:S01]  /*0840*/  LDCU.U16 UR4, c[0x0][0xfca] ;  /* 0x0001f940ff0477ac */ /* 0x000e220008000400 */
[----:B------:R-:W-:Y:S02]  /*0850*/  IMAD.MOV.U32 R3, RZ, RZ, R0 ;  /* 0x000000ffff037224 */ /* 0x000fe400078e0000 */
[----:B------:R-:W-:Y:S01]  /*0860*/  IMAD.MOV.U32 R20, RZ, RZ, RZ ;  /* 0x000000ffff147224 */ /* 0x000fe200078e00ff */
[----:B------:R-:W1:Y:S01]  /*0870*/  LDCU UR5, c[0x0][0x360] ;  /* 0x00006c00ff0577ac */ /* 0x000e620008000800 */
[----:B0-----:R-:W-:-:S12]  /*0880*/  UPRMT UR4, UR4, 0x9910, URZ ;  /* 0x0000991004047896 */ /* 0x001fd800080000ff */
.L_x_6531:
[C---:B------:R-:W-:Y:S01]  /*0890*/  IMAD.SHL.U32 R15, R3.reuse, 0x8, RZ ;  /* 0x00000008030f7824 */ /* 0x040fe200078e00ff */
[----:B------:R-:W-:-:S04]  /*08a0*/  SHF.L.U64.HI R7, R3, 0x3, R20 ;  /* 0x0000000303077819 */ /* 0x000fc80000010214 */
[-C--:B------:R-:W-:Y:S02]  /*08b0*/  IADD3 R4, P1, PT, R10, R15.reuse, RZ ;  /* 0x0000000f0a047210 */ /* 0x080fe40007f3e0ff */
[----:B------:R-:W-:-:S03]  /*08c0*/  IADD3 R14, P0, PT, R8, R15, RZ ;  /* 0x0000000f080e7210 */ /* 0x000fc60007f1e0ff */
[--C-:B------:R-:W-:Y:S02]  /*08d0*/  IMAD.X R5, R11, 0x1, R7.reuse, P1 ;  /* 0x000000010b057824 */ /* 0x100fe400008e0607 */
[----:B------:R-:W-:-:S04]  /*08e0*/  IMAD.X R15, R9, 0x1, R7, P0 ;  /* 0x00000001090f7824 */ /* 0x000fc800000e0607 */
[----:B------:R-:W2:Y:S04]  /*08f0*/  LDG.E.64 R4, desc[UR6][R4.64] ;  /* 0x0000000604047981 */ /* 0x000ea8000c1e1b00 */
[----:B------:R-:W3:Y:S01]  /*0900*/  LDG.E.64 R16, desc[UR6][R14.64] ;  /* 0x000000060e107981 */ /* 0x000ee2000c1e1b00 */
[----:B-1----:R-:W-:-:S05]  /*0910*/  IADD3 R3, P0, PT, R3, UR5, RZ ;  /* 0x0000000503037c10 */ /* 0x002fca000ff1e0ff */
[----:B------:R-:W-:Y:S01]  /*0920*/  IMAD.X R20, RZ, RZ, R20, P0 ;  /* 0x000000ffff147224 */ /* 0x000fe200000e0614 */
[----:B------:R-:W-:-:S04]  /*0930*/  LOP3.LUT P0, RZ, R3, 0xffffc000, RZ, 0xc0, !PT ;  /* 0xffffc00003ff7812 */ /* 0x000fc8000780c0ff */
[----:B------:R-:W-:Y:S02]  /*0940*/  LOP3.LUT P0, RZ, R20, 0x3fffffff, RZ, 0xc0, P0 ;  /* 0x3fffffff14ff7812 */ /* 0x000fe4000000c0ff */
[C---:B--2---:R-:W-:Y:S02]  /*0950*/  PRMT R2, R4.reuse, 0x9910, RZ ;  /* 0x0000991004027816 */ /* 0x044fe400000000ff */
[----:B------:R-:W-:Y:S02]  /*0960*/  PRMT R6, R4, 0xbb32, RZ ;  /* 0x0000bb3204067816 */ /* 0x000fe400000000ff */
[C---:B------:R-:W-:Y:S01]  /*0970*/  PRMT R7, R5.reuse, 0x9910, RZ ;  /* 0x0000991005077816 */ /* 0x040fe200000000ff */
        /* <DEDUP_REMOVED lines=8> */
[----:B------:R-:W-:Y:S02]  /*0a00*/  VIMNMX.S16x2 R2, PT, PT, R16, R2, !PT ;  /* 0x0000000210027248 */ /* 0x000fe40007fe0300 */
[----:B------:R-:W-:Y:S02]  /*0a10*/  VIMNMX.S16x2 R0, PT, PT, R0, R4, !PT ;  /* 0x0000000400007248 */ /* 0x000fe40007fe0300 */
[----:B------:R-:W-:Y:S01]  /*0a20*/  VIMNMX.S16x2 R6, PT, PT, R5, R6, !PT ;  /* 0x0000000605067248 */ /* 0x000fe20007fe0300 */
[----:B------:R-:W-:Y:S01]  /*0a30*/  IMAD.SHL.U32 R5, R3, 0x4, RZ ;  /* 0x0000000403057824 */ /* 0x000fe200078e00ff */
[----:B------:R-:W-:Y:S02]  /*0a40*/  VIMNMX.S16x2 R12, PT, PT, R17, R12, !PT ;  /* 0x0000000c110c7248 */ /* 0x000fe40007fe0300 */
[----:B------:R-:W-:Y:S02]  /*0a50*/  PRMT R6, R2, 0x5410, R6 ;  /* 0x0000541002067816 */ /* 0x000fe40000000006 */
[----:B------:R-:W-:-:S02]  /*0a60*/  PRMT R7, R0, 0x5410, R12 ;  /* 0x0000541000077816 */ /* 0x000fc4000000000c */
[----:B------:R-:W-:Y:S02]  /*0a70*/  ISETP.LT.U32.AND P1, PT, R5, R18, PT ;  /* 0x000000120500720c */ /* 0x000fe40003f21070 */
[----:B------:R-:W-:Y:S01]  /*0a80*/  SHF.L.U64.HI R0, R3, 0x2, R20 ;  /* 0x0000000203007819 */ /* 0x000fe20000010214 */
[----:B------:R0:W-:Y:S03]  /*0a90*/  STG.E.64 desc[UR6][R14.64], R6 ;  /* 0x000000060e007986 */ /* 0x0001e6000c101b06 */
[----:B------:R-:W-:-:S13]  /*0aa0*/  ISETP.LT.AND.EX P1, PT, R0, R19, PT, P1 ;  /* 0x000000130000720c */ /* 0x000fda0003f21310 */
[----:B0-----:R-:W-:Y:S05]  /*0ab0*/  @!P0 BRA P1, `(.L_x_6531) ;  /* 0xfffffffc00748947 */ /* 0x001fea000083ffff */
[----:B------:R-:W-:Y:S05]  /*0ac0*/  EXIT ;  /* 0x000000000000794d */ /* 0x000fea0003800000 */
.L_x_6532:
        /* <DEDUP_REMOVED lines=11> */
.L_x_7926:


//--------------------- .text._ZN2at6native55_GLOBAL__N__de093ff9_22_ForeachBinaryOpList_cu_a911ec4325multi_tensor_apply_kernelINS1_18TensorListMetadataILi2EEENS1_24BinaryOpListAlphaFunctorIlLi2ELi2ELi0EEEJNS0_7maximumIlEElEEEvT_T0_DpT1_ --------------------------
	.section	.text._ZN2at6native55_GLOBAL__N__de093ff9_22_ForeachBinaryOpList_cu_a911ec4325multi_tensor_apply_kernelINS1_18TensorListMetadataILi2EEENS1_24BinaryOpListAlphaFunctorIlLi2ELi2ELi0EEEJNS0_7maximumIlEElEEEvT_T0_DpT1_,"ax",@progbits
	.align	128
.text._ZN2at6native55_GLOBAL__N__de093ff9_22_ForeachBinaryOpList_cu_a911ec4325multi_tensor_apply_kernelINS1_18TensorListMetadataILi2EEENS1_24BinaryOpListAlphaFunctorIlLi2ELi2ELi0EEEJNS0_7maximumIlEElEEEvT_T0_DpT1_:
        .type           _ZN2at6native55_GLOBAL__N__de093ff9_22_ForeachBinaryOpList_cu_a911ec4325multi_tensor_apply_kernelINS1_18TensorListMetadataILi2EEENS1_24BinaryOpListAlphaFunctorIlLi2ELi2ELi0EEEJNS0_7maximumIlEElEEEvT_T0_DpT1_,@function
        .size           _ZN2at6native55_GLOBAL__N__de093ff9_22_ForeachBinaryOpList_cu_a911ec4325multi_tensor_apply_kernelINS1_18TensorListMetadataILi2EEENS1_24BinaryOpListAlphaFunctorIlLi2ELi2ELi0EEEJNS0_7maximumIlEElEEEvT_T0_DpT1_,(.L_x_7927 - _ZN2at6native55_GLOBAL__N__de093ff9_22_ForeachBinaryOpList_cu_a911ec4325multi_tensor_apply_kernelINS1_18TensorListMetadataILi2EEENS1_24BinaryOpListAlphaFunctorIlLi2ELi2ELi0EEEJNS0_7maximumIlEElEEEvT_T0_DpT1_)
        .other          _ZN2at6native55_GLOBAL__N__de093ff9_22_ForeachBinaryOpList_cu_a911ec4325multi_tensor_apply_kernelINS1_18TensorListMetadataILi2EEENS1_24BinaryOpListAlphaFunctorIlLi2ELi2ELi0EEEJNS0_7maximumIlEElEEEvT_T0_DpT1_,@"STO_CUDA_ENTRY STV_DEFAULT"
_ZN2at6native55_GLOBAL__N__de093ff9_22_ForeachBinaryOpList_cu_a911ec4325multi_tensor_apply_kernelINS1_18TensorListMetadataILi2EEENS1_24BinaryOpListAlphaFunctorIlLi2ELi2ELi0EEEJNS0_7maximumIlEElEEEvT_T0_DpT1_:
        /* <DEDUP_REMOVED lines=28> */
[----:B------:R-:W2:Y:S01]  /*01c0*/  LDCU.64 UR16, c[0x0][0xfd0] ;  /* 0x0001fa00ff1077ac */ /* 0x000ea20008000a00 */
[----:B------:R-:W-:Y:S01]  /*01d0*/  IMAD.MOV.U32 R22, RZ, RZ, RZ ;  /* 0x000000ffff167224 */ /* 0x000fe200078e00ff */
[----:B------:R-:W-:-:S04]  /*01e0*/  UISETP.LT.U32.AND.EX UP0, UPT, UR4, URZ, UPT, UP0 ;  /* 0x000000ff0400728c */ /* 0x000fc8000bf01100 */
[----:B------:R-:W-:Y:S02]  /*01f0*/  USEL UR5, UR13, 0x10000, UP0 ;  /* 0x000100000d057887 */ /* 0x000fe40008000000 */
[----:B------:R-:W-:-:S12]  /*0200*/  USEL UR10, UR4, URZ, UP0 ;  /* 0x000000ff040a7287 */ /* 0x000fd80008000000 */
.L_x_6536:
[----:B0-----:R-:W-:Y:S02]  /*0210*/  IADD3 R0, P1, PT, R20, R25, RZ ;  /* 0x0000001914007210 */ /* 0x001fe40007f3e0ff */
[----:B------:R-:W-:Y:S02]  /*0220*/  CS2R R26, SRZ ;  /* 0x00000000001a7805 */ /* 0x000fe4000001ff00 */
[C---:B------:R-:W-:Y:S01]  /*0230*/  ISETP.GE.U32.AND P0, PT, R0.reuse, UR5, PT ;  /* 0x0000000500007c0c */ /* 0x040fe2000bf06070 */
[----:B------:R-:W-:Y:S01]  /*0240*/  IMAD.X R23, RZ, RZ, R22, P1 ;  /* 0x000000ffff177224 */ /* 0x000fe200008e0616 */
[----:B-1----:R-:W-:Y:S01]  /*0250*/  IADD3 R12, P2, PT, R21, R0, RZ ;  /* 0x00000000150c7210 */ /* 0x002fe20007f5e0ff */
[----:B------:R-:W-:-:S03]  /*0260*/  IMAD.SHL.U32 R2, R0, 0x8, RZ ;  /* 0x0000000800027824 */ /* 0x000fc600078e00ff */
[----:B------:R-:W-:Y:S01]  /*0270*/  ISETP.GE.U32.AND.EX P0, PT, R23, UR10, PT, P0 ;  /* 0x0000000a17007c0c */ /* 0x000fe2000bf06100 */
[--C-:B------:R-:W-:Y:S01]  /*0280*/  IMAD.X R7, RZ, RZ, R23.reuse, P2 ;  /* 0x000000ffff077224 */ /* 0x100fe200010e0617 */
[----:B------:R-:W-:Y:S02]  /*0290*/  ISETP.GE.U32.AND P1, PT, R12, UR5, PT ;  /* 0x000000050c007c0c */ /* 0x000fe4000bf26070 */
[----:B------:R-:W-:Y:S02]  /*02a0*/  IADD3 R8, P4, PT, R21, R12, RZ ;  /* 0x0000000c15087210 */ /* 0x000fe40007f9e0ff */
[----:B------:R-:W-:Y:S02]  /*02b0*/  ISETP.GE.U32.AND.EX P1, PT, R7, UR10, PT, P1 ;  /* 0x0000000a07007c0c */ /* 0x000fe4000bf26110 */
[----:B------:R-:W-:Y:S01]  /*02c0*/  SHF.L.U64.HI R0, R0, 0x3, R23 ;  /* 0x0000000300007819 */ /* 0x000fe20000010217 */
[----:B------:R-:W-:Y:S01]  /*02d0*/  IMAD.X R13, RZ, RZ, R7, P4 ;  /* 0x000000ffff0d7224 */ /* 0x000fe200020e0607 */
[----:B------:R-:W-:-:S03]  /*02e0*/  ISETP.GE.U32.AND P3, PT, R8, UR5, PT ;  /* 0x0000000508007c0c */ /* 0x000fc6000bf66070 */
[----:B------:R-:W-:Y:S02]  /*02f0*/  @!P0 IADD3 R4, P2, PT, R2, UR8, RZ ;  /* 0x0000000802048c10 */ /* 0x000fe4000ff5e0ff */
[----:B------:R-:W-:Y:S02]  /*0300*/  ISETP.GE.U32.AND.EX P3, PT, R13, UR10, PT, P3 ;  /* 0x0000000a0d007c0c */ /* 0x000fe4000bf66130 */
[----:B------:R-:W-:Y:S02]  /*0310*/  @!P0 IADD3.X R5, PT, PT, R0, UR9, RZ, P2, !PT ;  /* 0x0000000900058c10 */ /* 0x000fe400097fe4ff */
[----:B------:R-:W-:Y:S02]  /*0320*/  IADD3 R2, P2, PT, R2, UR6, RZ ;  /* 0x0000000602027c10 */ /* 0x000fe4000ff5e0ff */
[----:B------:R-:W-:Y:S01]  /*0330*/  CS2R R16, SRZ ;  /* 0x0000000000107805 */ /* 0x000fe2000001ff00 */
[----:B------:R-:W-:Y:S01]  /*0340*/  IMAD.SHL.U32 R29, R21, 0x8, RZ ;  /* 0x00000008151d7824 */ /* 0x000fe200078e00ff */
[----:B------:R0:W2:Y:S01]  /*0350*/  @!P0 LDG.E.64 R26, desc[UR14][R4.64] ;  /* 0x0000000e041a8981 */ /* 0x0000a2000c1e1b00 */
[----:B------:R-:W-:-:S02]  /*0360*/  IADD3.X R3, PT, PT, R0, UR7, RZ, P2, !PT ;  /* 0x0000000700037c10 */ /* 0x000fc400097fe4ff */
[----:B------:R-:W-:Y:S02]  /*0370*/  CS2R R10, SRZ ;  /* 0x00000000000a7805 */ /* 0x000fe4000001ff00 */
[C---:B------:R-:W-:Y:S02]  /*0380*/  @!P1 LEA R6, P2, R12.reuse, UR8, 0x3 ;  /* 0x000000080c069c11 */ /* 0x040fe4000f8418ff */
[----:B------:R-:W-:Y:S02]  /*0390*/  IADD3 R0, P5, PT, R21, R8, RZ ;  /* 0x0000000815007210 */ /* 0x000fe40007fbe0ff */
[----:B------:R-:W-:Y:S02]  /*03a0*/  @!P1 LEA.HI.X R7, R12, UR9, R7, 0x3, P2 ;  /* 0x000000090c079c11 */ /* 0x000fe400090f1c07 */
[----:B------:R-:W-:Y:S01]  /*03b0*/  SHF.R.U32.HI R24, RZ, 0x1d, R21 ;  /* 0x0000001dff187819 */ /* 0x000fe20000011615 */
[----:B------:R-:W-:Y:S01]  /*03c0*/  IMAD.X R9, RZ, RZ, R13, P5 ;  /* 0x000000ffff097224 */ /* 0x000fe200028e060d */
[----:B0-----:R-:W-:Y:S01]  /*03d0*/  @!P3 LEA R4, P5, R8, UR8, 0x3 ;  /* 0x000000080804bc11 */ /* 0x001fe2000f8a18ff */
[----:B------:R-:W3:Y:S01]  /*03e0*/  @!P1 LDG.E.64 R16, desc[UR14][R6.64] ;  /* 0x0000000e06109981 */ /* 0x000ee2000c1e1b00 */
[----:B------:R-:W-:-:S02]  /*03f0*/  IADD3 R18, P4, PT, R29, R2, RZ ;  /* 0x000000021d127210 */ /* 0x000fc40007f9e0ff */
[----:B------:R-:W-:Y:S02]  /*0400*/  CS2R R14, SRZ ;  /* 0x00000000000e7805 */ /* 0x000fe4000001ff00 */
[----:B------:R-:W-:Y:S02]  /*0410*/  @!P3 LEA.HI.X R5, R8, UR9, R13, 0x3, P5 ;  /* 0x000000090805bc11 */ /* 0x000fe4000a8f1c0d */
[----:B------:R-:W-:Y:S02]  /*0420*/  CS2R R12, SRZ ;  /* 0x00000000000c7805 */ /* 0x000fe4000001ff00 */
[----:B------:R-:W-:Y:S01]  /*0430*/  ISETP.GE.U32.AND P2, PT, R0, UR5, PT ;  /* 0x0000000500007c0c */ /* 0x000fe2000bf46070 */
[----:B------:R0:W4:Y:S01]  /*0440*/  @!P0 LDG.E.64 R10, desc[UR14][R2.64] ;  /* 0x0000000e020a8981 */ /* 0x000122000c1e1b00 */
[----:B------:R-:W-:Y:S02]  /*0450*/  IMAD.X R19, R24, 0x1, R3, P4 ;  /* 0x0000000118137824 */ /* 0x000fe400020e0603 */
[----:B------:R-:W-:Y:S01]  /*0460*/  ISETP.GE.U32.AND.EX P2, PT, R9, UR10, PT, P2 ;  /* 0x0000000a09007c0c */ /* 0x000fe2000bf46120 */
[----:B------:R1:W5:Y:S04]  /*0470*/  @!P3 LDG.E.64 R12, desc[UR14][R4.64] ;  /* 0x0000000e040cb981 */ /* 0x000368000c1e1b00 */
[----:B------:R1:W5:Y:S01]  /*0480*/  @!P1 LDG.E.64 R14, desc[UR14][R18.64] ;  /* 0x0000000e120e9981 */ /* 0x000362000c1e1b00 */
[----:B0-----:R-:W-:-:S02]  /*0490*/  IADD3 R2, P4, PT, R29, R18, RZ ;  /* 0x000000121d027210 */ /* 0x001fc40007f9e0ff */
[----:B-1----:R-:W-:-:S03]  /*04a0*/  CS2R R4, SRZ ;  /* 0x0000000000047805 */ /* 0x002fc6000001ff00 */
[----:B------:R-:W-:Y:S02]  /*04b0*/  IMAD.X R3, R24, 0x1, R19, P4 ;  /* 0x0000000118037824 */ /* 0x000fe400020e0613 */
[----:B------:R-:W-:-:S03]  /*04c0*/  @!P2 LEA R28, P4, R21, R2, 0x3 ;  /* 0x00000002151ca211 */ /* 0x000fc600078818ff */
[----:B------:R-:W5:Y:S01]  /*04d0*/  @!P3 LDG.E.64 R4, desc[UR14][R2.64] ;  /* 0x0000000e0204b981 */ /* 0x000f62000c1e1b00 */
[----:B------:R-:W-:Y:S02]  /*04e0*/  @!P2 LEA.HI.X R29, R21, R3, RZ, 0x3, P4 ;  /* 0x00000003151da211 */ /* 0x000fe400020f1cff */
[----:B------:R-:W-:-:S04]  /*04f0*/  @!P2 LEA R18, P4, R0, UR8, 0x3 ;  /* 0x000000080012ac11 */ /* 0x000fc8000f8818ff */
[----:B------:R-:W-:Y:S02]  /*0500*/  @!P2 LEA.HI.X R19, R0, UR9, R9, 0x3, P4 ;  /* 0x000000090013ac11 */ /* 0x000fe4000a0f1c09 */
[----:B------:R-:W-:Y:S02]  /*0510*/  CS2R R8, SRZ ;  /* 0x0000000000087805 */ /* 0x000fe4000001ff00 */
[----:B------:R-:W-:-:S04]  /*0520*/  CS2R R6, SRZ ;  /* 0x0000000000067805 */ /* 0x000fc8000001ff00 */
[----:B------:R-:W5:Y:S04]  /*0530*/  @!P2 LDG.E.64 R8, desc[UR14][R18.64] ;  /* 0x0000000e1208a981 */ /* 0x000f68000c1e1b00 */
[----:B------:R0:W5:Y:S01]  /*0540*/  @!P2 LDG.E.64 R6, desc[UR14][R28.64] ;  /* 0x0000000e1c06a981 */ /* 0x000162000c1e1b00 */
[----:B------:R-:W-:Y:S01]  /*0550*/  BSSY.RECONVERGENT B0, `(.L_x_6534) ;  /* 0x000003b000007945 */ /* 0x000fe20003800200 */
[----:B--2---:R-:W-:-:S04]  /*0560*/  IMAD R27, R27, UR16, RZ ;  /* 0x000000101b1b7c24 */ /* 0x004fc8000f8e02ff */
[C---:B------:R-:W-:Y:S02]  /*0570*/  IMAD R0, R26.reuse, UR17, R27 ;  /* 0x000000111a007c24 */ /* 0x040fe4000f8e021b */
[----:B------:R-:W-:-:S04]  /*0580*/  IMAD.WIDE.U32 R26, R26, UR16, RZ ;  /* 0x000000101a1a7c25 */ /* 0x000fc8000f8e00ff */
[----:B---3--:R-:W-:Y:S02]  /*0590*/  IMAD R17, R17, UR16, RZ ;  /* 0x0000001011117c24 */ /* 0x008fe4000f8e02ff */
[----:B------:R-:W-:Y:S02]  /*05a0*/  IMAD.IADD R27, R27, 0x1, R0 ;  /* 0x000000011b1b7824 */ /* 0x000fe400078e0200 */
[----:B0-----:R-:W-:Y:S01]  /*05b0*/  IMAD R29, R16, UR17, R17 ;  /* 0x00000011101d7c24 */ /* 0x001fe2000f8e0211 */
[----:B----4-:R-:W-:Y:S01]  /*05c0*/  ISETP.GT.U32.AND P4, PT, R10, R26, PT ;  /* 0x0000001a0a00720c */ /* 0x010fe20003f84070 */
[----:B------:R-:W-:-:S03]  /*05d0*/  IMAD.WIDE.U32 R16, R16, UR16, RZ ;  /* 0x0000001010107c25 */ /* 0x000fc6000f8e00ff */
[-C--:B------:R-:W-:Y:S01]  /*05e0*/  ISETP.GT.AND.EX P4, PT, R11, R27.reuse, PT, P4 ;  /* 0x0000001b0b00720c */ /* 0x080fe20003f84340 */
[----:B------:R-:W-:Y:S02]  /*05f0*/  IMAD.IADD R19, R17, 0x1, R29 ;  /* 0x0000000111137824 */ /* 0x000fe400078e021d */
[----:B-----5:R-:W-:Y:S01]  /*0600*/  IMAD R17, R13, UR16, RZ ;  /* 0x000000100d117c24 */ /* 0x020fe2000f8e02ff */
[----:B------:R-:W-:Y:S01]  /*0610*/  ISETP.GT.U32.AND P5, PT, R14, R16, PT ;  /* 0x000000100e00720c */ /* 0x000fe20003fa4070 */
[----:B------:R-:W-:Y:S01]  /*0620*/  IMAD.IADD R0, R20, 0x1, R25 ;  /* 0x0000000114007824 */ /* 0x000fe200078e0219 */
[----:B------:R-:W-:Y:S01]  /*0630*/  SEL R10, R10, R26, P4 ;  /* 0x0000001a0a0a7207 */ /* 0x000fe20002000000 */
[C---:B------:R-:W-:Y:S01]  /*0640*/  IMAD R17, R12.reuse, UR17, R17 ;  /* 0x000000110c117c24 */ /* 0x040fe2000f8e0211 */
[----:B------:R-:W-:Y:S01]  /*0650*/  SEL R11, R11, R27, P4 ;  /* 0x0000001b0b0b7207 */ /* 0x000fe20002000000 */
[----:B------:R-:W-:Y:S01]  /*0660*/  IMAD.WIDE.U32 R12, R12, UR16, RZ ;  /* 0x000000100c0c7c25 */ /* 0x000fe2000f8e00ff */
[----:B------:R-:W-:-:S02]  /*0670*/  ISETP.GT.AND.EX P4, PT, R15, R19, PT, P5 ;  /* 0x000000130f00720c */ /* 0x000fc40003f84350 */
[----:B------:R-:W-:Y:S01]  /*0680*/  @!P1 LEA R18, P6, R0, UR6, 0x3 ;  /* 0x0000000600129c11 */ /* 0x000fe2000f8c18ff */
[----:B------:R-:W-:Y:S01]  /*0690*/  IMAD.IADD R13, R13, 0x1, R17 ;  /* 0x000000010d0d7824 */ /* 0x000fe200078e0211 */
[----:B------:R-:W-:Y:S02]  /*06a0*/  SEL R14, R14, R16, P4 ;  /* 0x000000100e0e7207 */ /* 0x000fe40002000000 */
[----:B------:R-:W-:Y:S02]  /*06b0*/  SEL R15, R15, R19, P4 ;  /* 0x000000130f0f7207 */ /* 0x000fe40002000000 */
[----:B------:R-:W-:Y:S02]  /*06c0*/  @!P0 LEA R16, P5, R0, UR6, 0x3 ;  /* 0x0000000600108c11 */ /* 0x000fe4000f8a18ff */
[----:B------:R-:W-:Y:S02]  /*06d0*/  ISETP.GT.U32.AND P4, PT, R4, R12, PT ;  /* 0x0000000c0400720c */ /* 0x000fe40003f84070 */
[----:B------:R-:W-:-:S02]  /*06e0*/  @!P0 LEA.HI.X R17, R0, UR7, R23, 0x3, P5 ;  /* 0x0000000700118c11 */ /* 0x000fc4000a8f1c17 */
[----:B------:R-:W-:Y:S02]  /*06f0*/  @!P1 LEA R18, P5, R21, R18, 0x3 ;  /* 0x0000001215129211 */ /* 0x000fe400078a18ff */
[-C--:B------:R-:W-:Y:S02]  /*0700*/  ISETP.GT.AND.EX P4, PT, R5, R13.reuse, PT, P4 ;  /* 0x0000000d0500720c */ /* 0x080fe40003f84340 */
[----:B------:R-:W-:Y:S02]  /*0710*/  @!P1 LEA.HI.X R24, R0, UR7, R23, 0x3, P6 ;  /* 0x0000000700189c11 */ /* 0x000fe4000b0f1c17 */
[----:B------:R-:W-:Y:S01]  /*0720*/  SEL R12, R4, R12, P4 ;  /* 0x0000000c040c7207 */ /* 0x000fe20002000000 */
[----:B------:R-:W-:Y:S01]  /*0730*/  @!P3 IMAD.MOV.U32 R4, RZ, RZ, R2 ;  /* 0x000000ffff04b224 */ /* 0x000fe200078e0002 */
[----:B------:R-:W-:Y:S02]  /*0740*/  @!P1 LEA.HI.X R19, R21, R24, RZ, 0x3, P5 ;  /* 0x0000001815139211 */ /* 0x000fe400028f1cff */
[----:B------:R-:W-:Y:S01]  /*0750*/  SEL R13, R5, R13, P4 ;  /* 0x0000000d050d7207 */ /* 0x000fe20002000000 */
[----:B------:R-:W-:Y:S01]  /*0760*/  @!P3 IMAD.MOV.U32 R5, RZ, RZ, R3 ;  /* 0x000000ffff05b224 */ /* 0x000fe200078e0003 */
[----:B------:R0:W-:Y:S04]  /*0770*/  @!P0 STG.E.64 desc[UR14][R16.64], R10 ;  /* 0x0000000a10008986 */ /* 0x0001e8000c101b0e */
[----:B------:R0:W-:Y:S01]  /*0780*/  @!P1 STG.E.64 desc[UR14][R18.64], R14 ;  /* 0x0000000e12009986 */ /* 0x0001e2000c101b0e */
[----:B------:R-:W-:-:S03]  /*0790*/  IMAD R9, R9, UR16, RZ ;  /* 0x0000001009097c24 */ /* 0x000fc6000f8e02ff */
[----:B------:R0:W-:Y:S01]  /*07a0*/  @!P3 STG.E.64 desc[UR14][R4.64], R12 ;  /* 0x0000000c0400b986 */ /* 0x0001e2000c101b0e */
[C---:B------:R-:W-:Y:S02]  /*07b0*/  IMAD R9, R8.reuse, UR17, R9 ;  /* 0x0000001108097c24 */ /* 0x040fe4000f8e0209 */
[----:B------:R-:W-:Y:S01]  /*07c0*/  IMAD.WIDE.U32 R2, R8, UR16, RZ ;  /* 0x0000001008027c25 */ /* 0x000fe2000f8e00ff */
[----:B------:R-:W-:-:S03]  /*07d0*/  LEA R25, P0, R21, R25, 0x2 ;  /* 0x0000001915197211 */ /* 0x000fc600078010ff */
[----:B------:R-:W-:Y:S01]  /*07e0*/  IMAD.IADD R3, R3, 0x1, R9 ;  /* 0x0000000103037824 */ /* 0x000fe200078e0209 */
[-C--:B------:R-:W-:Y:S01]  /*07f0*/  ISETP.GT.U32.AND P1, PT, R6, R2.reuse, PT ;  /* 0x000000020600720c */ /* 0x080fe20003f24070 */
[----:B------:R-:W-:Y:S01]  /*0800*/  IMAD.X R22, RZ, RZ, R22, P0 ;  /* 0x000000ffff167224 */ /* 0x000fe200000e0616 */
[----:B------:R-:W-:Y:S02]  /*0810*/  ISETP.GE.U32.AND P0, PT, R25, UR5, PT ;  /* 0x0000000519007c0c */ /* 0x000fe4000bf06070 */
[CC--:B------:R-:W-:Y:S02]  /*0820*/  ISETP.GT.AND.EX P1, PT, R7.reuse, R3.reuse, PT, P1 ;  /* 0x000000030700720c */ /* 0x0c0fe40003f24310 */
[----:B------:R-:W-:Y:S02]  /*0830*/  ISETP.GE.U32.AND.EX P0, PT, R22, UR10, PT, P0 ;  /* 0x0000000a16007c0c */ /* 0x000fe4000bf06100 */
[----:B------:R-:W-:Y:S02]  /*0840*/  SEL R2, R6, R2, P1 ;  /* 0x0000000206027207 */ /* 0x000fe40000800000 */
[----:B------:R-:W-:Y:S01]  /*0850*/  SEL R3, R7, R3, P1 ;  /* 0x0000000307037207 */ /* 0x000fe20000800000 */
[----:B0-----:R-:W-:Y:S08]  /*0860*/  @P2 BRA `(.L_x_6535) ;  /* 0x0000000000242947 */ /* 0x001ff00003800000 */
[----:B------:R-:W-:Y:S01]  /*0870*/  IMAD.SHL.U32 R5, R21, 0x8, RZ ;  /* 0x0000000815057824 */ /* 0x000fe200078e00ff */
[C---:B------:R-:W-:Y:S02]  /*0880*/  LEA R4, P3, R0.reuse, UR6, 0x3 ;  /* 0x0000000600047c11 */ /* 0x040fe4000f8618ff */
[----:B------:R-:W-:Y:S02]  /*0890*/  SHF.R.U32.HI R7, RZ, 0x1d, R21 ;  /* 0x0000001dff077819 */ /* 0x000fe40000011615 */
[C---:B------:R-:W-:Y:S02]  /*08a0*/  IADD3 R4, P1, P2, R5.reuse, R4, R5 ;  /* 0x0000000405047210 */ /* 0x040fe40007a3e005 */
[----:B------:R-:W-:Y:S02]  /*08b0*/  LEA.HI.X R0, R0, UR7, R23, 0x3, P3 ;  /* 0x0000000700007c11 */ /* 0x000fe400098f1c17 */
[----:B------:R-:W-:Y:S02]  /*08c0*/  IADD3 R4, P3, PT, R5, R4, RZ ;  /* 0x0000000405047210 */ /* 0x000fe40007f7e0ff */
[----:B------:R-:W-:-:S05]  /*08d0*/  IADD3.X R0, PT, PT, R7, R0, R7, P1, P2 ;  /* 0x0000000007007210 */ /* 0x000fca0000fe4407 */
[----:B------:R-:W-:-:S05]  /*08e0*/  IMAD.X R5, R7, 0x1, R0, P3 ;  /* 0x0000000107057824 */ /* 0x000fca00018e0600 */
[----:B------:R0:W-:Y:S02]  /*08f0*/  STG.E.64 desc[UR14][R4.64], R2 ;  /* 0x0000000204007986 */ /* 0x0001e4000c101b0e */
.L_x_6535:
[----:B------:R-:W-:Y:S05]  /*0900*/  BSYNC.RECONVERGENT B0 ;  /* 0x0000000000007941 */ /* 0x000fea0003800200 */
.L_x_6534:
[----:B------:R-:W-:Y:S05]  /*0910*/  @!P0 BRA `(.L_x_6536) ;  /* 0xfffffff8003c8947 */ /* 0x000fea000383ffff */
[----:B------:R-:W-:Y:S05]  /*0920*/  EXIT ;  /* 0x000000000000794d */ /* 0x000fea0003800000 */
.L_x_6533:
        /* <DEDUP_REMOVED lines=8> */
.L_x_6537:
[C---:B--2---:R-:W-:Y:S01]  /*09b0*/  IMAD.SHL.U32 R20, R23.reuse, 0x20, RZ ;  /* 0x0000002017147824 */ /* 0x044fe200078e00ff */
[----:B------:R-:W-:-:S04]  /*09c0*/  SHF.L.U64.HI R2, R23, 0x5, R0 ;  /* 0x0000000517027819 */ /* 0x000fc80000010200 */
[----:B------:R-:W-:-:S04]  /*09d0*/  IADD3 R4, P0, PT, R20, UR8, RZ ;  /* 0x0000000814047c10 */ /* 0x000fc8000ff1e0ff */
[----:B------:R-:W-:Y:S02]  /*09e0*/  IADD3.X R5, PT, PT, R2, UR9, RZ, P0, !PT ;  /* 0x0000000902057c10 */ /* 0x000fe400087fe4ff */
[----:B------:R-:W-:-:S04]  /*09f0*/  IADD3 R20, P0, PT, R20, UR6, RZ ;  /* 0x0000000614147c10 */ /* 0x000fc8000ff1e0ff */
[----:B------:R-:W1:Y:S01]  /*0a00*/  LDG.E.ENL2.256 R4, R16, desc[UR14][R4.64] ;  /* 0xfe00000e0410797e */ /* 0x000e620008121904 */
[----:B------:R-:W-:-:S05]  /*0a10*/  IADD3.X R21, PT, PT, R2, UR7, RZ, P0, !PT ;  /* 0x0000000702157c10 */ /* 0x000fca00087fe4ff */
[----:B------:R-:W2:Y:S01]  /*0a20*/  LDG.E.ENL2.256 R8, R12, desc[UR14][R20.64] ;  /* 0xfe00000e140c797e */ /* 0x000ea20008121908 */
[----:B-1----:R-:W-:Y:S02]  /*0a30*/  IMAD R17, R17, UR10, RZ ;  /* 0x0000000a11117c24 */ /* 0x002fe4000f8e02ff */
[----:B------:R-:W-:Y:S02]  /*0a40*/  IMAD R25, R19, UR10, RZ ;  /* 0x0000000a13197c24 */ /* 0x000fe4000f8e02ff */
[----:B------:R-:W-:-:S04]  /*0a50*/  IMAD.WIDE.U32 R2, R16, UR10, RZ ;  /* 0x0000000a10027c25 */ /* 0x000fc8000f8e00ff */
[----:B------:R-:W-:Y:S01]  /*0a60*/  IMAD R19, R16, UR11, R17 ;  /* 0x0000000b10137c24 */ /* 0x000fe2000f8e0211 */
[----:B--2---:R-:W-:Y:S01]  /*0a70*/  ISETP.GT.U32.AND P0, PT, R12, R2, PT ;  /* 0x000000020c00720c */ /* 0x004fe20003f04070 */
[----:B------:R-:W-:Y:S02]  /*0a80*/  IMAD R27, R5, UR10, RZ ;  /* 0x0000000a051b7c24 */ /* 0x000fe4000f8e02ff */
[----:B------:R-:W-:Y:S02]  /*0a90*/  IMAD R17, R18, UR11, R25 ;  /* 0x0000000b12117c24 */ /* 0x000fe4000f8e0219 */
[----:B------:R-:W-:Y:S02]  /*0aa0*/  IMAD.IADD R3, R3, 0x1, R19 ;  /* 0x0000000103037824 */ /* 0x000fe400078e0213 */
[C---:B------:R-:W-:Y:S02]  /*0ab0*/  IMAD R25, R4.reuse, UR11, R27 ;  /* 0x0000000b04197c24 */ /* 0x040fe4000f8e021b */
[----:B------:R-:W-:Y:S01]  /*0ac0*/  IMAD R7, R7, UR10, RZ ;  /* 0x0000000a07077c24 */ /* 0x000fe2000f8e02ff */
[----:B------:R-:W-:Y:S01]  /*0ad0*/  ISETP.GT.AND.EX P0, PT, R13, R3, PT, P0 ;  /* 0x000000030d00720c */ /* 0x000fe20003f04300 */
[----:B------:R-:W-:-:S03]  /*0ae0*/  IMAD.WIDE.U32 R4, R4, UR10, RZ ;  /* 0x0000000a04047c25 */ /* 0x000fc6000f8e00ff */
[----:B------:R-:W-:Y:S01]  /*0af0*/  SEL R2, R12, R2, P0 ;  /* 0x000000020c027207 */ /* 0x000fe20000000000 */
[----:B------:R-:W-:Y:S01]  /*0b00*/  IMAD.WIDE.U32 R18, R18, UR10, RZ ;  /* 0x0000000a12127c25 */ /* 0x000fe2000f8e00ff */
[----:B------:R-:W-:Y:S02]  /*0b10*/  ISETP.GT.U32.AND P2, PT, R8, R4, PT ;  /* 0x000000040800720c */ /* 0x000fe40003f44070 */
[----:B------:R-:W-:Y:S01]  /*0b20*/  SEL R3, R13, R3, P0 ;  /* 0x000000030d037207 */ /* 0x000fe20000000000 */
[----:B------:R-:W-:Y:S01]  /*0b30*/  IMAD R27, R6, UR11, R7 ;  /* 0x0000000b061b7c24 */ /* 0x000fe2000f8e0207 */
[----:B------:R-:W-:Y:S01]  /*0b40*/  ISETP.GT.U32.AND P1, PT, R14, R18, PT ;  /* 0x000000120e00720c */ /* 0x000fe20003f24070 */
[----:B------:R-:W-:Y:S02]  /*0b50*/  IMAD.IADD R25, R5, 0x1, R25 ;  /* 0x0000000105197824 */ /* 0x000fe400078e0219 */
[----:B------:R-:W-:-:S03]  /*0b60*/  IMAD.WIDE.U32 R6, R6, UR10, RZ ;  /* 0x0000000a06067c25 */ /* 0x000fc6000f8e00ff */
[----:B------:R-:W-:Y:S01]  /*0b70*/  ISETP.GT.AND.EX P0, PT, R9, R25, PT, P2 ;  /* 0x000000190900720c */ /* 0x000fe20003f04320 */
[----:B------:R-:W-:Y:S01]  /*0b80*/  IMAD.IADD R17, R19, 0x1, R17 ;  /* 0x0000000113117824 */ /* 0x000fe200078e0211 */
[----:B------:R-:W-:Y:S01]  /*0b90*/  ISETP.GT.U32.AND P3, PT, R10, R6, PT ;  /* 0x000000060a00720c */ /* 0x000fe20003f64070 */
[----:B------:R-:W-:Y:S01]  /*0ba0*/  IMAD.IADD R5, R7, 0x1, R27 ;  /* 0x0000000107057824 */ /* 0x000fe200078e021b */
[----:B------:R-:W-:Y:S01]  /*0bb0*/  SEL R8, R8, R4, P0 ;  /* 0x0000000408087207 */ /* 0x000fe20000000000 */
[----:B------:R-:W-:Y:S01]  /*0bc0*/  IMAD.MOV.U32 R4, RZ, RZ, R2 ;  /* 0x000000ffff047224 */ /* 0x000fe200078e0002 */
[----:B------:R-:W-:Y:S02]  /*0bd0*/  ISETP.GT.AND.EX P1, PT, R15, R17, PT, P1 ;  /* 0x000000110f00720c */ /* 0x000fe40003f24310 */
[----:B------:R-:W-:Y:S02]  /*0be0*/  SEL R9, R9, R25, P0 ;  /* 0x0000001909097207 */ /* 0x000fe40000000000 */
[----:B------:R-:W-:-:S02]  /*0bf0*/  SEL R18, R14, R18, P1 ;  /* 0x000000120e127207 */ /* 0x000fc40000800000 */
[-C--:B------:R-:W-:Y:S02]  /*0c00*/  ISETP.GT.AND.EX P2, PT, R11, R5.reuse, PT, P3 ;  /* 0x000000050b00720c */ /* 0x080fe40003f44330 */
[----:B0-----:R-:W-:Y:S02]  /*0c10*/  IADD3 R23, P0, PT, R23, UR5, RZ ;  /* 0x0000000517177c10 */ /* 0x001fe4000ff1e0ff */
[----:B------:R-:W-:Y:S01]  /*0c20*/  SEL R10, R10, R6, P2 ;  /* 0x000000060a0a7207 */ /* 0x000fe20001000000 */
[----:B------:R-:W-:Y:S01]  /*0c30*/  IMAD.MOV.U32 R6, RZ, RZ, R18 ;  /* 0x000000ffff067224 */ /* 0x000fe200078e0012 */
[----:B------:R-:W-:Y:S01]  /*0c40*/  SEL R11, R11, R5, P2 ;  /* 0x000000050b0b7207 */ /* 0x000fe20001000000 */
[----:B------:R-:W-:Y:S01]  /*0c50*/  IMAD.MOV.U32 R5, RZ, RZ, R3 ;  /* 0x000000ffff057224 */ /* 0x000fe200078e0003 */
[----:B------:R-:W-:Y:S01]  /*0c60*/  SEL R7, R15, R17, P1 ;  /* 0x000000110f077207 */ /* 0x000fe20000800000 */
[C---:B------:R-:W-:Y:S02]  /*0c70*/  IMAD.SHL.U32 R2, R23.reuse, 0x4, RZ ;  /* 0x0000000417027824 */ /* 0x040fe400078e00ff */
[----:B------:R-:W-:Y:S01]  /*0c80*/  IMAD.X R0, RZ, RZ, R0, P0 ;  /* 0x000000ffff007224 */ /* 0x000fe200000e0600 */
[----:B------:R-:W-:Y:S01]  /*0c90*/  LOP3.LUT P0, RZ, R23, 0xffffc000, RZ, 0xc0, !PT ;  /* 0xffffc00017ff7812 */ /* 0x000fe2000780c0ff */
[----:B------:R2:W-:Y:S01]  /*0ca0*/  STG.E.ENL2.256 desc[UR14][R20.64], R4, R8 ;  /* 0xf80000041408797f */ /* 0x0005e2000f12180e */
[----:B------:R-:W-:-:S02]  /*0cb0*/  ISETP.LT.U32.AND P1, PT, R2, UR13, PT ;  /* 0x0000000d02007c0c */ /* 0x000fc4000bf21070 */
[----:B------:R-:W-:Y:S02]  /*0cc0*/  SHF.L.U64.HI R2, R23, 0x2, R0 ;  /* 0x0000000217027819 */ /* 0x000fe40000010200 */
[----:B------:R-:W-:Y:S02]  /*0cd0*/  LOP3.LUT P0, RZ, R0, 0x3fffffff, RZ, 0xc0, P0 ;  /* 0x3fffffff00ff7812 */ /* 0x000fe4000000c0ff */
[----:B------:R-:W-:-:S13]  /*0ce0*/  ISETP.LT.AND.EX P1, PT, R2, UR4, PT, P1 ;  /* 0x0000000402007c0c */ /* 0x000fda000bf21310 */
[----:B------:R-:W-:Y:S05]  /*0cf0*/  @!P0 BRA P1, `(.L_x_6537) ;  /* 0xfffffffc002c8947 */ /* 0x000fea000083ffff */
[----:B------:R-:W-:Y:S05]  /*0d00*/  EXIT ;  /* 0x000000000000794d */ /* 0x000fea0003800000 */
.L_x_6538:
        /* <DEDUP_REMOVED lines=15> */
.L_x_7927:


//--------------------- .text._ZN2at6native55_GLOBAL__N__de093ff9_22_ForeachBinaryOpList_cu_a911ec4325multi_tensor_apply_kernelINS1_18TensorListMetadataILi2EEENS1_24BinaryOpListAlphaFunctorIiLi2ELi2ELi0EEEJNS0_7maximumIiEEiEEEvT_T0_DpT1_ --------------------------
	.section	.text._ZN2at6native55_GLOBAL__N__de093ff9_22_ForeachBinaryOpList_cu_a911ec4325multi_tensor_apply_kernelINS1_18TensorListMetadataILi2EEENS1_24BinaryOpListAlphaFunctorIiLi2ELi2ELi0EEEJNS0_7maximumIiEEiEEEvT_T0_DpT1_,"ax",@progbits
	.align	128
.text._ZN2at6native55_GLOBAL__N__de093ff9_22_ForeachBinaryOpList_cu_a911ec4325multi_tensor_apply_kernelINS1_18TensorListMetadataILi2EEENS1_24BinaryOpListAlphaFunctorIiLi2ELi2ELi0EEEJNS0_7maximumIiEEiEEEvT_T0_DpT1_:
        .type           _ZN2at6native55_GLOBAL__N__de093ff9_22_ForeachBinaryOpList_cu_a911ec4325multi_tensor_apply_kernelINS1_18TensorListMetadataILi2EEENS1_24BinaryOpListAlphaFunctorIiLi2ELi2ELi0EEEJNS0_7maximumIiEEiEEEvT_T0_DpT1_,@function
        .size           _ZN2at6native55_GLOBAL__N__de093ff9_22_ForeachBinaryOpList_cu_a911ec4325multi_tensor_apply_kernelINS1_18TensorListMetadataILi2EEENS1_24BinaryOpListAlphaFunctorIiLi2ELi2ELi0EEEJNS0_7maximumIiEEiEEEvT_T0_DpT1_,(.L_x_7928 - _ZN2at6native55_GLOBAL__N__de093ff9_22_ForeachBinaryOpList_cu_a911ec4325multi_tensor_apply_kernelINS1_18TensorListMetadataILi2EEENS1_24BinaryOpListAlphaFunctorIiLi2ELi2ELi0EEEJNS0_7maximumIiEEiEEEvT_T0_DpT1_)
        .other          _ZN2at6native55_GLOBAL__N__de093ff9_22_ForeachBinaryOpList_cu_a911ec4325multi_tensor_apply_kernelINS1_18TensorListMetadataILi2EEENS1_24BinaryOpListAlphaFunctorIiLi2ELi2ELi0EEEJNS0_7maximumIiEEiEEEvT_T0_DpT1_,@"STO_CUDA_ENTRY STV_DEFAULT"
_ZN2at6native55_GLOBAL__N__de093ff9_22_ForeachBinaryOpList_cu_a911ec4325multi_tensor_apply_kernelINS1_18TensorListMetadataILi2EEENS1_24BinaryOpListAlphaFunctorIiLi2ELi2ELi0EEEJNS0_7maximumIiEEiEEEvT_T0_DpT1_:
        /* <DEDUP_REMOVED lines=25> */
[C---:B------:R-:W-:Y:S01]  /*0190*/  ISETP.LT.U32.AND P0, PT, R3.reuse, 0x10000, PT ;  /* 0x000100000300780c */ /* 0x040fe20003f01070 */
[----:B------:R-:W2:Y:S03]  /*01a0*/  LDCU UR7, c[0x0][0xfcc] ;  /* 0x0001f980ff0777ac */ /* 0x000ea60008000800 */
[----:B------:R-:W-:Y:S01]  /*01b0*/  ISETP.LT.U32.AND.EX P0, PT, R8, RZ, PT, P0 ;  /* 0x000000ff0800720c */ /* 0x000fe20003f01100 */
[----:B------:R-:W-:Y:S01]  /*01c0*/  UMOV UR4, URZ ;  /* 0x000000ff00047c82 */ /* 0x000fe20008000000 */
[----:B------:R-:W-:Y:S02]  /*01d0*/  UMOV UR5, URZ ;  /* 0x000000ff00057c82 */ /* 0x000fe40008000000 */
[----:B------:R-:W-:-:S02]  /*01e0*/  SEL R3, R3, 0x10000, P0 ;  /* 0x0001000003037807 */ /* 0x000fc40000000000 */
[----:B------:R-:W-:-:S07]  /*01f0*/  SEL R4, R8, RZ, P0 ;  /* 0x000000ff08047207 */ /* 0x000fce0000000000 */
.L_x_6542:
[----:B0-----:R-:W-:Y:S01]  /*0200*/  IADD3 R5, P1, PT, R0, UR4, RZ ;  /* 0x0000000400057c10 */ /* 0x001fe2000ff3e0ff */
[----:B-1----:R-:W-:Y:S02]  /*0210*/  IMAD.MOV.U32 R7, RZ, RZ, RZ ;  /* 0x000000ffff077224 */ /* 0x002fe400078e00ff */
[----:B------:R-:W-:Y:S01]  /*0220*/  IMAD.MOV.U32 R24, RZ, RZ, RZ ;  /* 0x000000ffff187224 */ /* 0x000fe200078e00ff */
[C---:B------:R-:W-:Y:S01]  /*0230*/  ISETP.GE.U32.AND P0, PT, R5.reuse, R3, PT ;  /* 0x000000030500720c */ /* 0x040fe20003f06070 */
[----:B------:R-:W-:Y:S02]  /*0240*/  IMAD.X R6, RZ, RZ, UR5, P1 ;  /* 0x00000005ff067e24 */ /* 0x000fe400088e06ff */
[----:B------:R-:W-:-:S03]  /*0250*/  IMAD.SHL.U32 R19, R5, 0x4, RZ ;  /* 0x0000000405137824 */ /* 0x000fc600078e00ff */
[----:B------:R-:W-:Y:S02]  /*0260*/  SHF.L.U64.HI R27, R5, 0x2, R6 ;  /* 0x00000002051b7819 */ /* 0x000fe40000010206 */
[----:B------:R-:W-:Y:S02]  /*0270*/  IADD3 R22, P1, PT, R12, R19, RZ ;  /* 0x000000130c167210 */ /* 0x000fe40007f3e0ff */
[----:B------:R-:W-:-:S03]  /*0280*/  ISETP.GE.U32.AND.EX P0, PT, R6, R4, PT, P0 ;  /* 0x000000040600720c */ /* 0x000fc60003f06100 */
[----:B------:R-:W-:Y:S01]  /*0290*/  IMAD.X R23, R13, 0x1, R27, P1 ;  /* 0x000000010d177824 */ /* 0x000fe200008e061b */
[----:B-1----:R-:W-:-:S04]  /*02a0*/  IADD3 R17, P1, PT, R2, R5, RZ ;  /* 0x0000000502117210 */ /* 0x002fc80007f3e0ff */
[----:B------:R-:W-:Y:S01]  /*02b0*/  IADD3 R8, P2, PT, R2, R17, RZ ;  /* 0x0000001102087210 */ /* 0x000fe20007f5e0ff */
[----:B------:R-:W-:Y:S01]  /*02c0*/  IMAD.X R9, RZ, RZ, R6, P1 ;  /* 0x000000ffff097224 */ /* 0x000fe200008e0606 */
[----:B------:R-:W-:-:S03]  /*02d0*/  ISETP.GE.U32.AND P1, PT, R17, R3, PT ;  /* 0x000000031100720c */ /* 0x000fc60003f26070 */
[----:B------:R-:W-:Y:S01]  /*02e0*/  @!P0 IADD3 R26, P4, PT, R10, R19, RZ ;  /* 0x000000130a1a8210 */ /* 0x000fe20007f9e0ff */
[----:B------:R-:W-:Y:S01]  /*02f0*/  IMAD.X R19, RZ, RZ, R9, P2 ;  /* 0x000000ffff137224 */ /* 0x000fe200010e0609 */
[----:B------:R-:W-:Y:S01]  /*0300*/  ISETP.GE.U32.AND P3, PT, R8, R3, PT ;  /* 0x000000030800720c */ /* 0x000fe20003f66070 */
[C---:B------:R-:W-:Y:S01]  /*0310*/  IMAD.SHL.U32 R29, R2.reuse, 0x4, RZ ;  /* 0x00000004021d7824 */ /* 0x040fe200078e00ff */
[-C--:B------:R-:W-:Y:S01]  /*0320*/  ISETP.GE.U32.AND.EX P1, PT, R9, R4.reuse, PT, P1 ;  /* 0x000000040900720c */ /* 0x080fe20003f26110 */
[----:B------:R0:W3:Y:S01]  /*0330*/  @!P0 LDG.E R7, desc[UR8][R22.64] ;  /* 0x0000000816078981 */ /* 0x0000e2000c1e1900 */
[----:B------:R-:W-:Y:S01]  /*0340*/  ISETP.GE.U32.AND.EX P3, PT, R19, R4, PT, P3 ;  /* 0x000000041300720c */ /* 0x000fe20003f66130 */
[----:B------:R-:W-:Y:S01]  /*0350*/  @!P0 IMAD.X R27, R11, 0x1, R27, P4 ;  /* 0x000000010b1b8824 */ /* 0x000fe200020e061b */
[----:B------:R-:W-:Y:S02]  /*0360*/  IADD3 R21, P5, PT, R2, R8, RZ ;  /* 0x0000000802157210 */ /* 0x000fe40007fbe0ff */
[----:B------:R-:W-:-:S02]  /*0370*/  SHF.R.U32.HI R15, RZ, 0x1e, R2 ;  /* 0x0000001eff0f7819 */ /* 0x000fc40000011602 */
[----:B------:R1:W2:Y:S01]  /*0380*/  @!P0 LDG.E R24, desc[UR8][R26.64] ;  /* 0x000000081a188981 */ /* 0x0002a2000c1e1900 */
[----:B------:R-:W-:Y:S01]  /*0390*/  IMAD.X R25, RZ, RZ, R19, P5 ;  /* 0x000000ffff197224 */ /* 0x000fe200028e0613 */
[----:B------:R-:W-:Y:S02]  /*03a0*/  ISETP.GE.U32.AND P2, PT, R21, R3, PT ;  /* 0x000000031500720c */ /* 0x000fe40003f46070 */
[----:B0-----:R-:W-:Y:S02]  /*03b0*/  IADD3 R22, P4, PT, R29, R22, RZ ;  /* 0x000000161d167210 */ /* 0x001fe40007f9e0ff */
[----:B------:R-:W-:Y:S02]  /*03c0*/  ISETP.GE.U32.AND.EX P2, PT, R25, R4, PT, P2 ;  /* 0x000000041900720c */ /* 0x000fe40003f46120 */
[----:B------:R-:W-:Y:S01]  /*03d0*/  IADD3 R14, P5, PT, R29, R22, RZ ;  /* 0x000000161d0e7210 */ /* 0x000fe20007fbe0ff */
[----:B------:R-:W-:Y:S01]  /*03e0*/  IMAD.X R23, R15, 0x1, R23, P4 ;  /* 0x000000010f177824 */ /* 0x000fe200020e0617 */
[----:B------:R-:W-:-:S02]  /*03f0*/  @!P1 LEA R16, P4, R17, R10, 0x2 ;  /* 0x0000000a11109211 */ /* 0x000fc400078810ff */
[----:B------:R-:W-:Y:S01]  /*0400*/  CS2R R28, SRZ ;  /* 0x00000000001c7805 */ /* 0x000fe2000001ff00 */
[----:B------:R-:W-:Y:S01]  /*0410*/  IMAD.X R15, R15, 0x1, R23, P5 ;  /* 0x000000010f0f7824 */ /* 0x000fe200028e0617 */
[C---:B------:R-:W-:Y:S01]  /*0420*/  @!P3 LEA R18, P5, R8.reuse, R10, 0x2 ;  /* 0x0000000a0812b211 */ /* 0x040fe200078a10ff */
[----:B-1----:R-:W-:Y:S01]  /*0430*/  IMAD.MOV.U32 R26, RZ, RZ, RZ ;  /* 0x000000ffff1a7224 */ /* 0x002fe200078e00ff */
[-C--:B------:R-:W-:Y:S02]  /*0440*/  @!P1 LEA.HI.X R17, R17, R11.reuse, R9, 0x2, P4 ;  /* 0x0000000b11119211 */ /* 0x080fe400020f1409 */
[----:B------:R0:W4:Y:S01]  /*0450*/  @!P1 LDG.E R28, desc[UR8][R22.64] ;  /* 0x00000008161c9981 */ /* 0x000122000c1e1900 */
[----:B------:R-:W-:-:S03]  /*0460*/  @!P3 LEA.HI.X R19, R8, R11, R19, 0x2, P5 ;  /* 0x0000000b0813b211 */ /* 0x000fc600028f1413 */
[----:B------:R1:W5:Y:S04]  /*0470*/  @!P1 LDG.E R29, desc[UR8][R16.64] ;  /* 0x00000008101d9981 */ /* 0x000368000c1e1900 */
[----:B------:R-:W4:Y:S01]  /*0480*/  @!P3 LDG.E R26, desc[UR8][R18.64] ;  /* 0x00000008121ab981 */ /* 0x000f22000c1e1900 */
[----:B0-----:R-:W-:-:S06]  /*0490*/  CS2R R22, SRZ ;  /* 0x0000000000167805 */ /* 0x001fcc000001ff00 */
[----:B------:R-:W4:Y:S01]  /*04a0*/  @!P3 LDG.E R23, desc[UR8][R14.64] ;  /* 0x000000080e17b981 */ /* 0x000f22000c1e1900 */
[----:B------:R-:W-:-:S04]  /*04b0*/  @!P2 LEA R20, P6, R21, R10, 0x2 ;  /* 0x0000000a1514a211 */ /* 0x000fc800078c10ff */
[----:B------:R-:W-:Y:S01]  /*04c0*/  @!P2 LEA.HI.X R21, R21, R11, R25, 0x2, P6 ;  /* 0x0000000b1515a211 */ /* 0x000fe200030f1419 */
[----:B------:R-:W-:Y:S01]  /*04d0*/  IMAD.MOV.U32 R25, RZ, RZ, RZ ;  /* 0x000000ffff197224 */ /* 0x000fe200078e00ff */
[----:B------:R-:W-:-:S04]  /*04e0*/  @!P2 LEA R8, P4, R2, R14, 0x2 ;  /* 0x0000000e0208a211 */ /* 0x000fc800078810ff */
[C---:B------:R-:W-:Y:S01]  /*04f0*/  @!P2 LEA.HI.X R9, R2.reuse, R15, RZ, 0x2, P4 ;  /* 0x0000000f0209a211 */ /* 0x040fe200020f14ff */
[----:B------:R0:W4:Y:S04]  /*0500*/  @!P2 LDG.E R25, desc[UR8][R20.64] ;  /* 0x000000081419a981 */ /* 0x000128000c1e1900 */
[----:B------:R-:W4:Y:S01]  /*0510*/  @!P2 LDG.E R22, desc[UR8][R8.64] ;  /* 0x000000080816a981 */ /* 0x000f22000c1e1900 */
[----:B------:R-:W0:Y:S01]  /*0520*/  @!P0 S2R R0, SR_TID.X ;  /* 0x0000000000008919 */ /* 0x000e220000002100 */
[CC--:B-1----:R-:W-:Y:S02]  /*0530*/  @!P1 LEA R17, P6, R5.reuse, R12.reuse, 0x2 ;  /* 0x0000000c05119211 */ /* 0x0c2fe400078c10ff */
[----:B------:R-:W-:Y:S02]  /*0540*/  @!P0 LEA R16, P4, R5, R12, 0x2 ;  /* 0x0000000c05108211 */ /* 0x000fe400078810ff */
[----:B0-----:R-:W-:-:S02]  /*0550*/  @!P1 LEA R20, P5, R2, R17, 0x2 ;  /* 0x0000001102149211 */ /* 0x001fc400078a10ff */
[CCC-:B------:R-:W-:Y:S02]  /*0560*/  @!P1 LEA.HI.X R19, R5.reuse, R13.reuse, R6.reuse, 0x2, P6 ;  /* 0x0000000d05139211 */ /* 0x1c0fe400030f1406 */
[----:B------:R-:W-:Y:S02]  /*0570*/  @!P0 LEA.HI.X R17, R5, R13, R6, 0x2, P4 ;  /* 0x0000000d05118211 */ /* 0x000fe400020f1406 */
[----:B------:R-:W-:Y:S01]  /*0580*/  @!P1 LEA.HI.X R21, R2, R19, RZ, 0x2, P5 ;  /* 0x0000001302159211 */ /* 0x000fe200028f14ff */
[----:B------:R-:W-:Y:S01]  /*0590*/  BSSY.RECONVERGENT B0, `(.L_x_6540) ;  /* 0x0000018000007945 */ /* 0x000fe20003800200 */
[----:B------:R-:W0:Y:S01]  /*05a0*/  @!P1 S2R R0, SR_TID.X ;  /* 0x0000000000009919 */ /* 0x000e220000002100 */
[----:B--2---:R-:W-:-:S05]  /*05b0*/  IMAD R24, R24, UR7, RZ ;  /* 0x0000000718187c24 */ /* 0x004fca000f8e02ff */
[----:B---3--:R-:W-:-:S05]  /*05c0*/  VIMNMX R7, PT, PT, R24, R7, !PT ;  /* 0x0000000718077248 */ /* 0x008fca0007fe0100 */
[----:B------:R1:W-:Y:S01]  /*05d0*/  @!P0 STG.E desc[UR8][R16.64], R7 ;  /* 0x0000000710008986 */ /* 0x0003e2000c101908 */
[----:B-----5:R-:W-:Y:S02]  /*05e0*/  IMAD R29, R29, UR7, RZ ;  /* 0x000000071d1d7c24 */ /* 0x020fe4000f8e02ff */
[----:B----4-:R-:W-:-:S03]  /*05f0*/  IMAD R26, R26, UR7, RZ ;  /* 0x000000071a1a7c24 */ /* 0x010fc6000f8e02ff */
[----:B------:R-:W-:Y:S02]  /*0600*/  VIMNMX R29, PT, PT, R29, R28, !PT ;  /* 0x0000001c1d1d7248 */ /* 0x000fe40007fe0100 */
[----:B------:R-:W-:-:S03]  /*0610*/  VIMNMX R23, PT, PT, R26, R23, !PT ;  /* 0x000000171a177248 */ /* 0x000fc60007fe0100 */
[----:B------:R1:W-:Y:S04]  /*0620*/  @!P1 STG.E desc[UR8][R20.64], R29 ;  /* 0x0000001d14009986 */ /* 0x0003e8000c101908 */
[----:B------:R1:W-:Y:S01]  /*0630*/  @!P3 STG.E desc[UR8][R14.64], R23 ;  /* 0x000000170e00b986 */ /* 0x0003e2000c101908 */
[----:B------:R-:W-:-:S05]  /*0640*/  IMAD R25, R25, UR7, RZ ;  /* 0x0000000719197c24 */ /* 0x000fca000f8e02ff */
[----:B------:R-:W-:Y:S01]  /*0650*/  VIMNMX R22, PT, PT, R25, R22, !PT ;  /* 0x0000001619167248 */ /* 0x000fe20007fe0100 */
[----:B01----:R-:W-:Y:S06]  /*0660*/  @P2 BRA `(.L_x_6541) ;  /* 0x0000000000282947 */ /* 0x003fec0003800000 */
[----:B------:R-:W-:Y:S01]  /*0670*/  IMAD.SHL.U32 R0, R2, 0x4, RZ ;  /* 0x0000000402007824 */ /* 0x000fe200078e00ff */
[C---:B------:R-:W-:Y:S02]  /*0680*/  LEA R7, P2, R5.reuse, R12, 0x2 ;  /* 0x0000000c05077211 */ /* 0x040fe400078410ff */
[----:B------:R-:W-:Y:S02]  /*0690*/  SHF.R.U32.HI R8, RZ, 0x1e, R2 ;  /* 0x0000001eff087819 */ /* 0x000fe40000011602 */
[C---:B------:R-:W-:Y:S02]  /*06a0*/  IADD3 R7, P0, P1, R0.reuse, R7, R0 ;  /* 0x0000000700077210 */ /* 0x040fe4000791e000 */
[----:B------:R-:W-:Y:S02]  /*06b0*/  LEA.HI.X R5, R5, R13, R6, 0x2, P2 ;  /* 0x0000000d05057211 */ /* 0x000fe400010f1406 */
[----:B------:R-:W-:Y:S02]  /*06c0*/  IADD3 R6, P2, PT, R0, R7, RZ ;  /* 0x0000000700067210 */ /* 0x000fe40007f5e0ff */
[C---:B------:R-:W-:Y:S01]  /*06d0*/  IADD3.X R5, PT, PT, R8.reuse, R5, R8, P0, P1 ;  /* 0x0000000508057210 */ /* 0x040fe200007e2408 */
[----:B------:R-:W0:Y:S04]  /*06e0*/  S2R R0, SR_TID.X ;  /* 0x0000000000007919 */ /* 0x000e280000002100 */
[----:B------:R-:W-:-:S05]  /*06f0*/  IMAD.X R7, R8, 0x1, R5, P2 ;  /* 0x0000000108077824 */ /* 0x000fca00010e0605 */
[----:B------:R1:W-:Y:S02]  /*0700*/  STG.E desc[UR8][R6.64], R22 ;  /* 0x0000001606007986 */ /* 0x0003e4000c101908 */
.L_x_6541:
[----:B------:R-:W-:Y:S05]  /*0710*/  BSYNC.RECONVERGENT B0 ;  /* 0x0000000000007941 */ /* 0x000fea0003800200 */
.L_x_6540:
[----:B------:R-:W2:Y:S02]  /*0720*/  LDCU UR6, c[0x0][0x360] ;  /* 0x00006c00ff0677ac */ /* 0x000ea40008000800 */
[----:B--2---:R-:W-:-:S04]  /*0730*/  ULEA UR4, UP0, UR6, UR4, 0x2 ;  /* 0x0000000406047291 */ /* 0x004fc8000f8010ff */
[----:B------:R-:W-:Y:S02]  /*0740*/  UIADD3.X UR5, UPT, UPT, URZ, UR5, URZ, UP0, !UPT ;  /* 0x00000005ff057290 */ /* 0x000fe400087fe4ff */
[----:B------:R-:W-:-:S04]  /*0750*/  ISETP.LE.U32.AND P0, PT, R3, UR4, PT ;  /* 0x0000000403007c0c */ /* 0x000fc8000bf03070 */
[----:B------:R-:W-:-:S05]  /*0760*/  IMAD.U32 R5, RZ, RZ, UR5 ;  /* 0x00000005ff057e24 */ /* 0x000fca000f8e00ff */
[----:B------:R-:W-:-:S13]  /*0770*/  ISETP.GE.U32.AND.EX P0, PT, R5, R4, PT, P0 ;  /* 0x000000040500720c */ /* 0x000fda0003f06100 */
[----:B------:R-:W-:Y:S05]  /*0780*/  @!P0 BRA `(.L_x_6542) ;  /* 0xfffffff8009c8947 */ /* 0x000fea000383ffff */
[----:B------:R-:W-:Y:S05]  /*0790*/  EXIT ;  /* 0x000000000000794d */ /* 0x000fea0003800000 */
.L_x_6539:
        /* <DEDUP_REMOVED lines=8> */
.L_x_6543:
[C---:B--2---:R-:W-:Y:S01]  /*0820*/  IMAD.SHL.U32 R15, R0.reuse, 0x10, RZ ;  /* 0x00000010000f7824 */ /* 0x044fe200078e00ff */
[----:B------:R-:W-:-:S04]  /*0830*/  SHF.L.U64.HI R7, R0, 0x4, R9 ;  /* 0x0000000400077819 */ /* 0x000fc80000010209 */
[-C--:B------:R-:W-:Y:S02]  /*0840*/  IADD3 R4, P1, PT, R10, R15.reuse, RZ ;  /* 0x0000000f0a047210 */ /* 0x080fe40007f3e0ff */
[----:B------:R-:W-:-:S03]  /*0850*/  IADD3 R14, P0, PT, R12, R15, RZ ;  /* 0x0000000f0c0e7210 */ /* 0x000fc60007f1e0ff */
[--C-:B------:R-:W-:Y:S02]  /*0860*/  IMAD.X R5, R11, 0x1, R7.reuse, P1 ;  /* 0x000000010b057824 */ /* 0x100fe400008e0607 */
[----:B------:R-:W-:-:S04]  /*0870*/  IMAD.X R15, R13, 0x1, R7, P0 ;  /* 0x000000010d0f7824 */ /* 0x000fc800000e0607 */
[----:B------:R-:W1:Y:S04]  /*0880*/  LDG.E.128 R4, desc[UR8][R4.64] ;  /* 0x0000000804047981 */ /* 0x000e68000c1e1d00 */
[----:B------:R-:W2:Y:S01]  /*0890*/  LDG.E.128 R16, desc[UR8][R14.64] ;  /* 0x000000080e107981 */ /* 0x000ea2000c1e1d00 */
[----:B0-----:R-:W-:-:S05]  /*08a0*/  IADD3 R0, P0, PT, R0, UR4, RZ ;  /* 0x0000000400007c10 */ /* 0x001fca000ff1e0ff */
[----:B------:R-:W-:Y:S01]  /*08b0*/  IMAD.X R9, RZ, RZ, R9, P0 ;  /* 0x000000ffff097224 */ /* 0x000fe200000e0609 */
[----:B------:R-:W-:-:S04]  /*08c0*/  LOP3.LUT P0, RZ, R0, 0xffffc000, RZ, 0xc0, !PT ;  /* 0xffffc00000ff7812 */ /* 0x000fc8000780c0ff */
[----:B------:R-:W-:Y:S01]  /*08d0*/  LOP3.LUT P0, RZ, R9, 0x3fffffff, RZ, 0xc0, P0 ;  /* 0x3fffffff09ff7812 */ /* 0x000fe2000000c0ff */
[----:B-1----:R-:W-:Y:S02]  /*08e0*/  IMAD R23, R6, UR5, RZ ;  /* 0x0000000506177c24 */ /* 0x002fe4000f8e02ff */
[----:B------:R-:W-:Y:S02]  /*08f0*/  IMAD R21, R4, UR5, RZ ;  /* 0x0000000504157c24 */ /* 0x000fe4000f8e02ff */
[----:B------:R-:W-:Y:S01]  /*0900*/  IMAD R2, R5, UR5, RZ ;  /* 0x0000000505027c24 */ /* 0x000fe2000f8e02ff */
[----:B--2---:R-:W-:Y:S01]  /*0910*/  VIMNMX R18, PT, PT, R18, R23, !PT ;  /* 0x0000001712127248 */ /* 0x004fe20007fe0100 */
[----:B------:R-:W-:Y:S01]  /*0920*/  IMAD R6, R7, UR5, RZ ;  /* 0x0000000507067c24 */ /* 0x000fe2000f8e02ff */
[----:B------:R-:W-:Y:S02]  /*0930*/  VIMNMX R16, PT, PT, R16, R21, !PT ;  /* 0x0000001510107248 */ /* 0x000fe40007fe0100 */
[----:B------:R-:W-:Y:S01]  /*0940*/  VIMNMX R17, PT, PT, R17, R2, !PT ;  /* 0x0000000211117248 */ /* 0x000fe20007fe0100 */
[----:B------:R-:W-:Y:S01]  /*0950*/  IMAD.SHL.U32 R2, R0, 0x4, RZ ;  /* 0x0000000400027824 */ /* 0x000fe200078e00ff */
[----:B------:R-:W-:-:S02]  /*0960*/  VIMNMX R19, PT, PT, R19, R6, !PT ;  /* 0x0000000613137248 */ /* 0x000fc40007fe0100 */
[----:B------:R-:W-:Y:S02]  /*0970*/  SHF.L.U64.HI R5, R0, 0x2, R9 ;  /* 0x0000000200057819 */ /* 0x000fe40000010209 */
[----:B------:R-:W-:Y:S01]  /*0980*/  ISETP.LT.U32.AND P1, PT, R2, R3, PT ;  /* 0x000000030200720c */ /* 0x000fe20003f21070 */
[----:B------:R2:W-:Y:S03]  /*0990*/  STG.E.128 desc[UR8][R14.64], R16 ;  /* 0x000000100e007986 */ /* 0x0005e6000c101d08 */
[----:B------:R-:W-:-:S13]  /*09a0*/  ISETP.LT.AND.EX P1, PT, R5, R8, PT, P1 ;  /* 0x000000080500720c */ /* 0x000fda0003f21310 */
[----:B------:R-:W-:Y:S05]  /*09b0*/  @!P0 BRA P1, `(.L_x_6543) ;  /* 0xfffffffc00988947 */ /* 0x000fea000083ffff */
[----:B------:R-:W-:Y:S05]  /*09c0*/  EXIT ;  /* 0x000000000000794d */ /* 0x000fea0003800000 */
.L_x_6544:
        /* <DEDUP_REMOVED lines=11> */
.L_x_7928:


//--------------------- .text._ZN2at6native55_GLOBAL__N__de093ff9_22_ForeachBinaryOpList_cu_a911ec4325multi_tensor_apply_kernelINS1_18TensorListMetadataILi2EEENS1_24BinaryOpListAlphaFunctorIaLi2ELi2ELi0EEEJNS0_7maximumIaEEaEEEvT_T0_DpT1_ --------------------------
	.section	.text._ZN2at6native55_GLOBAL__N__de093ff9_22_ForeachBinaryOpList_cu_a911ec4325multi_tensor_apply_kernelINS1_18TensorListMetadataILi2EEENS1_24BinaryOpListAlphaFunctorIaLi2ELi2ELi0EEEJNS0_7maximumIaEEaEEEvT_T0_DpT1_,"ax",@progbits
	.align	128
.text._ZN2at6native55_GLOBAL__N__de093ff9_22_ForeachBinaryOpList_cu_a911ec4325multi_tensor_apply_kernelINS1_18TensorListMetadataILi2EEENS1_24BinaryOpListAlphaFunctorIaLi2ELi2ELi0EEEJNS0_7maximumIaEEaEEEvT_T0_DpT1_:
        .type           _ZN2at6native55_GLOBAL__N__de093ff9_22_ForeachBinaryOpList_cu_a911ec4325multi_tensor_apply_kernelINS1_18TensorListMetadataILi2EEENS1_24BinaryOpListAlphaFunctorIaLi2ELi2ELi0EEEJNS0_7maximumIaEEaEEEvT_T0_DpT1_,@function
        .size           _ZN2at6native55_GLOBAL__N__de093ff9_22_ForeachBinaryOpList_cu_a911ec4325multi_tensor_apply_kernelINS1_18TensorListMetadataILi2EEENS1_24BinaryOpListAlphaFunctorIaLi2ELi2ELi0EEEJNS0_7maximumIaEEaEEEvT_T0_DpT1_,(.L_x_7929 - _ZN2at6native55_GLOBAL__N__de093ff9_22_ForeachBinaryOpList_cu_a911ec4325multi_tensor_apply_kernelINS1_18TensorListMetadataILi2EEENS1_24BinaryOpListAlphaFunctorIaLi2ELi2ELi0EEEJNS0_7maximumIaEEaEEEvT_T0_DpT1_)
        .other          _ZN2at6native55_GLOBAL__N__de093ff9_22_ForeachBinaryOpList_cu_a911ec4325multi_tensor_apply_kernelINS1_18TensorListMetadataILi2EEENS1_24BinaryOpListAlphaFunctorIaLi2ELi2ELi0EEEJNS0_7maximumIaEEaEEEvT_T0_DpT1_,@"STO_CUDA_ENTRY STV_DEFAULT"
_ZN2at6native55_GLOBAL__N__de093ff9_22_ForeachBinaryOpList_cu_a911ec4325multi_tensor_apply_kernelINS1_18TensorListMetadataILi2EEENS1_24BinaryOpListAlphaFunctorIaLi2ELi2ELi0EEEJNS0_7maximumIaEEaEEEvT_T0_DpT1_:
        /* <DEDUP_REMOVED lines=49> */
.L_x_6546:
[C---:B------:R-:W-:Y:S01]  /*0310*/  IADD3 R0, P2, PT, R4.reuse, UR15, RZ ;  /* 0x0000000f04007c10 */ /* 0x040fe2000ff5e0ff */
[----:B------:R-:W-:Y:S01]  /*0320*/  IMAD.U32 R7, RZ, RZ, UR15 ;  /* 0x0000000fff077e24 */ /* 0x000fe2000f8e00ff */
[----:B------:R-:W-:Y:S01]  /*0330*/  ISETP.GE.U32.AND P0, PT, R4, UR25, PT ;  /* 0x0000001904007c0c */ /* 0x000fe2000bf06070 */
[----:B------:R-:W-:Y:S01]  /*0340*/  IMAD.U32 R3, RZ, RZ, UR15 ;  /* 0x0000000fff037e24 */ /* 0x000fe2000f8e00ff */
[----:B------:R-:W-:Y:S01]  /*0350*/  ISETP.GE.U32.AND P1, PT, R0, UR25, PT ;  /* 0x0000001900007c0c */ /* 0x000fe2000bf26070 */
[--C-:B------:R-:W-:Y:S01]  /*0360*/  IMAD.X R8, RZ, RZ, R5.reuse, P2 ;  /* 0x000000ffff087224 */ /* 0x100fe200010e0605 */
[----:B------:R-:W-:Y:S01]  /*0370*/  ISETP.GE.U32.AND.EX P0, PT, R5, UR26, PT, P0 ;  /* 0x0000001a05007c0c */ /* 0x000fe2000bf06100 */
[----:B------:R-:W-:Y:S01]  /*0380*/  IMAD.U32 R6, RZ, RZ, UR15 ;  /* 0x0000000fff067e24 */ /* 0x000fe2000f8e00ff */
[----:B------:R-:W-:Y:S01]  /*0390*/  LEA R0, P3, R7, R4, 0x1 ;  /* 0x0000000407007211 */ /* 0x000fe200078608ff */
[----:B------:R-:W-:Y:S01]  /*03a0*/  IMAD.WIDE.U32 R2, R3, 0x3, R4 ;  /* 0x0000000303027825 */ /* 0x000fe200078e0004 */
[----:B------:R-:W-:Y:S01]  /*03b0*/  ISETP.GE.U32.AND.EX P1, PT, R8, UR26, PT, P1 ;  /* 0x0000001a08007c0c */ /* 0x000fe2000bf26110 */
[----:B------:R-:W-:Y:S01]  /*03c0*/  UMOV UR6, URZ ;  /* 0x000000ff00067c82 */ /* 0x000fe20008000000 */
[----:B------:R-:W-:Y:S01]  /*03d0*/  ISETP.GE.U32.AND P2, PT, R0, UR25, PT ;  /* 0x0000001900007c0c */ /* 0x000fe2000bf46070 */
[----:B------:R-:W-:Y:S01]  /*03e0*/  VIADD R3, R3, UR6 ;  /* 0x0000000603037c36 */ /* 0x000fe20008000000 */
[----:B------:R-:W-:-:S02]  /*03f0*/  LEA.HI.X R0, R6, R5, RZ, 0x1, P3 ;  /* 0x0000000506007211 */ /* 0x000fc400018f0cff */
[----:B------:R-:W-:Y:S02]  /*0400*/  ISETP.GE.U32.AND P3, PT, R2, UR25, PT ;  /* 0x0000001902007c0c */ /* 0x000fe4000bf66070 */
[----:B------:R-:W-:Y:S02]  /*0410*/  IADD3 R2, P4, PT, R4, UR30, RZ ;  /* 0x0000001e04027c10 */ /* 0x000fe4000ff9e0ff */
[----:B------:R-:W-:Y:S02]  /*0420*/  ISETP.GE.U32.AND.EX P2, PT, R0, UR26, PT, P2 ;  /* 0x0000001a00007c0c */ /* 0x000fe4000bf46120 */
[----:B------:R-:W-:Y:S02]  /*0430*/  ISETP.GE.U32.AND.EX P3, PT, R3, UR26, PT, P3 ;  /* 0x0000001a03007c0c */ /* 0x000fe4000bf66130 */
[----:B------:R-:W-:Y:S02]  /*0440*/  IADD3.X R3, PT, PT, R5, UR31, RZ, P4, !PT ;  /* 0x0000001f05037c10 */ /* 0x000fe4000a7fe4ff */
[----:B------:R-:W-:-:S02]  /*0450*/  @!P0 IADD3 R10, P4, PT, R4, UR28, RZ ;  /* 0x0000001c040a8c10 */ /* 0x000fc4000ff9e0ff */
[----:B------:R-:W-:Y:S02]  /*0460*/  PRMT R20, RZ, 0x7610, R20 ;  /* 0x00007610ff147816 */ /* 0x000fe40000000014 */
[C---:B------:R-:W-:Y:S02]  /*0470*/  @!P1 IADD3 R14, P5, PT, R4.reuse, UR8, RZ ;  /* 0x00000008040e9c10 */ /* 0x040fe4000ffbe0ff */
[C---:B------:R-:W-:Y:S02]  /*0480*/  @!P0 IADD3.X R11, PT, PT, R5.reuse, UR29, RZ, P4, !PT ;  /* 0x0000001d050b8c10 */ /* 0x040fe4000a7fe4ff */
[----:B------:R-:W-:Y:S02]  /*0490*/  @!P1 IADD3.X R15, PT, PT, R5, UR10, RZ, P5, !PT ;  /* 0x0000000a050f9c10 */ /* 0x000fe4000affe4ff */
[C---:B------:R-:W-:Y:S01]  /*04a0*/  @!P1 IADD3 R12, P5, PT, R4.reuse, UR20, RZ ;  /* 0x00000014040c9c10 */ /* 0x040fe2000ffbe0ff */
[----:B------:R-:W2:Y:S01]  /*04b0*/  @!P0 LDG.E.U8 R20, desc[UR16][R10.64] ;  /* 0x000000100a148981 */ /* 0x000ea2000c1e1100 */
[----:B------:R-:W-:-:S02]  /*04c0*/  @!P2 IADD3 R16, P4, PT, R4, UR19, RZ ;  /* 0x000000130410ac10 */ /* 0x000fc4000ff9e0ff */
[----:B------:R-:W-:Y:S02]  /*04d0*/  PRMT R21, RZ, 0x7610, R21 ;  /* 0x00007610ff157816 */ /* 0x000fe40000000015 */
[----:B------:R-:W-:Y:S02]  /*04e0*/  PRMT R0, RZ, 0x7610, R0 ;  /* 0x00007610ff007816 */ /* 0x000fe40000000000 */
[C---:B------:R-:W-:Y:S02]  /*04f0*/  @!P1 IADD3.X R13, PT, PT, R5.reuse, UR9, RZ, P5, !PT ;  /* 0x00000009050d9c10 */ /* 0x040fe4000affe4ff */
[----:B------:R-:W-:Y:S01]  /*0500*/  PRMT R7, RZ, 0x7610, R7 ;  /* 0x00007610ff077816 */ /* 0x000fe20000000007 */
[----:B------:R0:W3:Y:S01]  /*0510*/  @!P1 LDG.E.U8 R21, desc[UR16][R14.64] ;  /* 0x000000100e159981 */ /* 0x0000e2000c1e1100 */
[----:B------:R-:W-:Y:S02]  /*0520*/  @!P3 IADD3 R18, P5, PT, R4, UR18, RZ ;  /* 0x000000120412bc10 */ /* 0x000fe4000ffbe0ff */
[----:B------:R-:W-:Y:S01]  /*0530*/  @!P2 IADD3.X R17, PT, PT, R5, UR12, RZ, P4, !PT ;  /* 0x0000000c0511ac10 */ /* 0x000fe2000a7fe4ff */
[----:B------:R1:W4:Y:S01]  /*0540*/  @!P0 LDG.E.U8 R0, desc[UR16][R2.64] ;  /* 0x0000001002008981 */ /* 0x000322000c1e1100 */
[----:B------:R-:W-:-:S02]  /*0550*/  PRMT R9, RZ, 0x7610, R9 ;  /* 0x00007610ff097816 */ /* 0x000fc40000000009 */
[C---:B------:R-:W-:Y:S01]  /*0560*/  @!P3 IADD3.X R19, PT, PT, R5.reuse, UR7, RZ, P5, !PT ;  /* 0x000000070513bc10 */ /* 0x040fe2000affe4ff */
[----:B------:R-:W5:Y:S01]  /*0570*/  @!P2 LDG.E.U8 R7, desc[UR16][R16.64] ;  /* 0x000000101007a981 */ /* 0x000f62000c1e1100 */
[----:B------:R-:W-:Y:S02]  /*0580*/  PRMT R8, RZ, 0x7610, R8 ;  /* 0x00007610ff087816 */ /* 0x000fe40000000008 */
[C---:B0-----:R-:W-:Y:S01]  /*0590*/  @!P3 IADD3 R14, P5, PT, R4.reuse, UR23, RZ ;  /* 0x00000017040ebc10 */ /* 0x041fe2000ffbe0ff */
[----:B------:R-:W5:Y:S01]  /*05a0*/  @!P3 LDG.E.U8 R9, desc[UR16][R18.64] ;  /* 0x000000101209b981 */ /* 0x000f62000c1e1100 */
[----:B------:R-:W-:Y:S02]  /*05b0*/  @!P2 IADD3 R10, P4, PT, R4, UR21, RZ ;  /* 0x00000015040aac10 */ /* 0x000fe4000ff9e0ff */
[----:B-1----:R-:W-:Y:S01]  /*05c0*/  PRMT R2, RZ, 0x7610, R2 ;  /* 0x00007610ff027816 */ /* 0x002fe20000000002 */
[----:B------:R2:W5:Y:S01]  /*05d0*/  @!P1 LDG.E.U8 R8, desc[UR16][R12.64] ;  /* 0x000000100c089981 */ /* 0x000562000c1e1100 */
[----:B------:R-:W-:-:S02]  /*05e0*/  @!P3 IADD3.X R15, PT, PT, R5, UR24, RZ, P5, !PT ;  /* 0x00000018050fbc10 */ /* 0x000fc4000affe4ff */
[----:B------:R-:W-:Y:S02]  /*05f0*/  PRMT R6, RZ, 0x7610, R6 ;  /* 0x00007610ff067816 */ /* 0x000fe40000000006 */
[----:B------:R-:W-:Y:S01]  /*0600*/  @!P2 IADD3.X R11, PT, PT, R5, UR22, RZ, P4, !PT ;  /* 0x00000016050bac10 */ /* 0x000fe2000a7fe4ff */
[----:B------:R-:W5:Y:S04]  /*0610*/  @!P3 LDG.E.U8 R2, desc[UR16][R14.64] ;  /* 0x000000100e02b981 */ /* 0x000f68000c1e1100 */
[----:B------:R0:W5:Y:S01]  /*0620*/  @!P2 LDG.E.U8 R6, desc[UR16][R10.64] ;  /* 0x000000100a06a981 */ /* 0x000162000c1e1100 */
[----:B------:R-:W0:Y:S01]  /*0630*/  LDCU.S8 UR6, c[0x0][0xfca] ;  /* 0x0001f940ff0677ac */ /* 0x000e220008000200 */
[----:B--2---:R-:W-:-:S05]  /*0640*/  PRMT R13, R20, 0x9910, RZ ;  /* 0x00009910140d7816 */ /* 0x004fca00000000ff */
[----:B0-----:R-:W-:Y:S01]  /*0650*/  IMAD R10, R13, UR6, RZ ;  /* 0x000000060d0a7c24 */ /* 0x001fe2000f8e02ff */
[----:B---3--:R-:W-:-:S04]  /*0660*/  PRMT R12, R21, 0x9910, RZ ;  /* 0x00009910150c7816 */ /* 0x008fc800000000ff */
[----:B------:R-:W-:Y:S02]  /*0670*/  PRMT R10, R10, 0x8880, RZ ;  /* 0x000088800a0a7816 */ /* 0x000fe400000000ff */
[----:B----4-:R-:W-:Y:S02]  /*0680*/  PRMT R0, R0, 0x8880, RZ ;  /* 0x0000888000007816 */ /* 0x010fe400000000ff */
[----:B-----5:R-:W-:Y:S01]  /*0690*/  PRMT R7, R7, 0x9910, RZ ;  /* 0x0000991007077816 */ /* 0x020fe200000000ff */
[----:B------:R-:W-:Y:S01]  /*06a0*/  IMAD R12, R12, UR6, RZ ;  /* 0x000000060c0c7c24 */ /* 0x000fe2000f8e02ff */
[----:B------:R-:W-:Y:S02]  /*06b0*/  PRMT R0, R0, 0x7710, RZ ;  /* 0x0000771000007816 */ /* 0x000fe400000000ff */
[----:B------:R-:W-:Y:S01]  /*06c0*/  PRMT R11, R9, 0x9910, RZ ;  /* 0x00009910090b7816 */ /* 0x000fe200000000ff */
[----:B------:R-:W-:Y:S01]  /*06d0*/  IMAD.MOV.U32 R9, RZ, RZ, R7 ;  /* 0x000000ffff097224 */ /* 0x000fe200078e0007 */
[----:B------:R-:W-:-:S02]  /*06e0*/  PRMT R10, R10, 0x7710, RZ ;  /* 0x000077100a0a7816 */ /* 0x000fc400000000ff */
[----:B------:R-:W-:Y:S02]  /*06f0*/  PRMT R8, R8, 0x8880, RZ ;  /* 0x0000888008087816 */ /* 0x000fe400000000ff */
[----:B------:R-:W-:Y:S01]  /*0700*/  VIMNMX.S16x2 R13, PT, PT, R0, R10, !PT ;  /* 0x0000000a000d7248 */ /* 0x000fe20007fe0300 */
[----:B------:R-:W-:Y:S01]  /*0710*/  IMAD R0, R9, UR6, RZ ;  /* 0x0000000609007c24 */ /* 0x000fe2000f8e02ff */
[----:B------:R-:W-:Y:S01]  /*0720*/  PRMT R12, R12, 0x8880, RZ ;  /* 0x000088800c0c7816 */ /* 0x000fe200000000ff */
[----:B------:R-:W-:Y:S01]  /*0730*/  IMAD R9, R11, UR6, RZ ;  /* 0x000000060b097c24 */ /* 0x000fe2000f8e02ff */
[----:B------:R-:W-:Y:S02]  /*0740*/  PRMT R8, R8, 0x7710, RZ ;  /* 0x0000771008087816 */ /* 0x000fe400000000ff */
[----:B------:R-:W-:Y:S02]  /*0750*/  PRMT R12, R12, 0x7710, RZ ;  /* 0x000077100c0c7816 */ /* 0x000fe400000000ff */
[----:B------:R-:W-:-:S02]  /*0760*/  PRMT R11, R2, 0x8880, RZ ;  /* 0x00008880020b7816 */ /* 0x000fc400000000ff */
[----:B------:R-:W-:Y:S02]  /*0770*/  PRMT R2, R9, 0x8880, RZ ;  /* 0x0000888009027816 */ /* 0x000fe400000000ff */
[----:B------:R-:W-:Y:S02]  /*0780*/  PRMT R6, R6, 0x8880, RZ ;  /* 0x0000888006067816 */ /* 0x000fe400000000ff */
[----:B------:R-:W-:Y:S01]  /*0790*/  PRMT R10, R0, 0x8880, RZ ;  /* 0x00008880000a7816 */ /* 0x000fe200000000ff */
[----:B------:R-:W-:Y:S01]  /*07a0*/  @!P0 IMAD.MOV.U32 R9, RZ, RZ, R3 ;  /* 0x000000ffff098224 */ /* 0x000fe200078e0003 */
[----:B------:R-:W-:Y:S01]  /*07b0*/  VIMNMX.S16x2 R7, PT, PT, R8, R12, !PT ;  /* 0x0000000c08077248 */ /* 0x000fe20007fe0300 */
[----:B------:R-:W-:Y:S01]  /*07c0*/  VIADD R8, R4, UR30 ;  /* 0x0000001e04087c36 */ /* 0x000fe20008000000 */
[----:B------:R-:W-:Y:S02]  /*07d0*/  PRMT R0, R11, 0x7710, RZ ;  /* 0x000077100b007816 */ /* 0x000fe400000000ff */
[----:B------:R-:W-:-:S02]  /*07e0*/  PRMT R11, R13, 0x7610, R11 ;  /* 0x000076100d0b7816 */ /* 0x000fc4000000000b */
[----:B------:R-:W-:Y:S02]  /*07f0*/  PRMT R2, R2, 0x7710, RZ ;  /* 0x0000771002027816 */ /* 0x000fe400000000ff */
[----:B------:R-:W-:Y:S02]  /*0800*/  @!P1 IADD3 R12, P4, PT, R4, UR20, RZ ;  /* 0x00000014040c9c10 */ /* 0x000fe4000ff9e0ff */
[----:B------:R-:W-:Y:S02]  /*0810*/  PRMT R6, R6, 0x7710, RZ ;  /* 0x0000771006067816 */ /* 0x000fe400000000ff */
[----:B------:R-:W-:Y:S01]  /*0820*/  PRMT R10, R10, 0x7710, RZ ;  /* 0x000077100a0a7816 */ /* 0x000fe200000000ff */
[----:B------:R-:W-:Y:S01]  /*0830*/  @!P0 STG.E.U8 desc[UR16][R8.64], R11 ;  /* 0x0000000b08008986 */ /* 0x000fe2000c101110 */
[----:B------:R-:W-:Y:S02]  /*0840*/  VIMNMX.S16x2 R0, PT, PT, R0, R2, !PT ;  /* 0x0000000200007248 */ /* 0x000fe40007fe0300 */
[----:B------:R-:W-:-:S02]  /*0850*/  @!P1 IADD3.X R13, PT, PT, R5, UR9, RZ, P4, !PT ;  /* 0x00000009050d9c10 */ /* 0x000fc4000a7fe4ff */
[----:B------:R-:W-:Y:S02]  /*0860*/  VIMNMX.S16x2 R10, PT, PT, R6, R10, !PT ;  /* 0x0000000a060a7248 */ /* 0x000fe40007fe0300 */
[C---:B------:R-:W-:Y:S02]  /*0870*/  @!P2 IADD3 R2, P0, PT, R4.reuse, UR21, RZ ;  /* 0x000000150402ac10 */ /* 0x040fe4000ff1e0ff */
[----:B------:R-:W-:Y:S01]  /*0880*/  @!P3 IADD3 R6, P4, PT, R4, UR23, RZ ;  /* 0x000000170406bc10 */ /* 0x000fe2000ff9e0ff */
[----:B------:R0:W-:Y:S01]  /*0890*/  @!P1 STG.E.U8 desc[UR16][R12.64], R7 ;  /* 0x000000070c009986 */ /* 0x0001e2000c101110 */
[----:B------:R-:W-:Y:S01]  /*08a0*/  @!P2 IADD3.X R3, PT, PT, R5, UR22, RZ, P0, !PT ;  /* 0x000000160503ac10 */ /* 0x000fe200087fe4ff */
[----:B------:R-:W-:-:S04]  /*08b0*/  USHF.L.U32 UR6, UR15, 0x2, URZ ;  /* 0x000000020f067899 */ /* 0x000fc800080006ff */
[----:B------:R1:W-:Y:S01]  /*08c0*/  @!P2 STG.E.U8 desc[UR16][R2.64], R10 ;  /* 0x0000000a0200a986 */ /* 0x0003e2000c101110 */
[----:B------:R-:W-:Y:S01]  /*08d0*/  UIADD3 UR4, UP0, UPT, UR6, UR4, URZ ;  /* 0x0000000406047290 */ /* 0x000fe2000ff1e0ff */
[----:B0-----:R-:W-:-:S03]  /*08e0*/  @!P3 IADD3.X R7, PT, PT, R5, UR24, RZ, P4, !PT ;  /* 0x000000180507bc10 */ /* 0x001fc6000a7fe4ff */
[----:B------:R-:W-:Y:S02]  /*08f0*/  UIADD3.X UR5, UPT, UPT, URZ, UR5, URZ, UP0, !UPT ;  /* 0x00000005ff057290 */ /* 0x000fe400087fe4ff */
[----:B------:R1:W-:Y:S01]  /*0900*/  @!P3 STG.E.U8 desc[UR16][R6.64], R0 ;  /* 0x000000000600b986 */ /* 0x0003e2000c101110 */
[----:B------:R-:W-:-:S04]  /*0910*/  UISETP.GE.U32.AND UP0, UPT, UR4, UR25, UPT ;  /* 0x000000190400728c */ /* 0x000fc8000bf06070 */
[----:B------:R-:W-:Y:S01]  /*0920*/  UISETP.GE.U32.AND.EX UP0, UPT, UR5, UR26, UPT, UP0 ;  /* 0x0000001a0500728c */ /* 0x000fe2000bf06100 */
[----:B------:R-:W-:-:S05]  /*0930*/  IADD3 R4, P0, PT, R4, UR6, RZ ;  /* 0x0000000604047c10 */ /* 0x000fca000ff1e0ff */
[----:B------:R-:W-:-:S03]  /*0940*/  IMAD.X R5, RZ, RZ, R5, P0 ;  /* 0x000000ffff057224 */ /* 0x000fc600000e0605 */
[----:B-1----:R-:W-:Y:S05]  /*0950*/  BRA.U !UP0, `(.L_x_6546) ;  /* 0xfffffff9086c7547 */ /* 0x002fea000b83ffff */
[----:B------:R-:W-:Y:S05]  /*0960*/  EXIT ;  /* 0x000000000000794d */ /* 0x000fea0003800000 */
.L_x_6545:
[----:B------:R-:W0:Y:S02]  /*0970*/  S2R R10, SR_TID.X ;  /* 0x00000000000a7919 */ /* 0x000e240000002100 */
[----:B0-----:R-:W-:-:S03]  /*0980*/  IMAD.WIDE.U32 R2, R10, 0x4, RZ ;  /* 0x000000040a027825 */ /* 0x001fc600078e00ff */
[----:B------:R-:W-:-:S04]  /*0990*/  ISETP.GE.U32.AND P0, PT, R2, UR27, PT ;  /* 0x0000001b02007c0c */ /* 0x000fc8000bf06070 */
[----:B------:R-:W-:-:S13]  /*09a0*/  ISETP.GE.AND.EX P0, PT, R3, UR14, PT, P0 ;  /* 0x0000000e03007c0c */ /* 0x000fda000bf06300 */
[----:B------:R-:W-:Y:S05]  /*09b0*/  @P0 EXIT ;  /* 0x000000000000094d */ /* 0x000fea0003800000 */
[----:B------:R-:W-:Y:S01]  /*09c0*/  IMAD.MOV.U32 R5, RZ, RZ, RZ ;  /* 0x000000ffff057224 */ /* 0x000fe200078e00ff */
[----:B------:R-:W0:Y:S06]  /*09d0*/  LDCU UR5, c[0x0][0x360] ;  /* 0x00006c00ff0577ac */ /* 0x000e2c0008000800 */
.L_x_6547:
        /* <DEDUP_REMOVED lines=8> */
[----:B------:R-:W1:Y:S01]  /*0a60*/  LDCU.S8 UR4, c[0x0][0xfca] ;  /* 0x0001f940ff0477ac */ /* 0x000e620008000200 */
[----:B0-----:R-:W-:-:S05]  /*0a70*/  IADD3 R10, P0, PT, R10, UR5, RZ ;  /* 0x000000050a0a7c10 */ /* 0x001fca000ff1e0ff */
[----:B------:R-:W-:Y:S01]  /*0a80*/  IMAD.X R5, RZ, RZ, R5, P0 ;  /* 0x000000ffff057224 */ /* 0x000fe200000e0605 */
[----:B------:R-:W-:-:S04]  /*0a90*/  LOP3.LUT P0, RZ, R10, 0xffffc000, RZ, 0xc0, !PT ;  /* 0xffffc0000aff7812 */ /* 0x000fc8000780c0ff */
[----:B------:R-:W-:Y:S02]  /*0aa0*/  LOP3.LUT P0, RZ, R5, 0x3fffffff, RZ, 0xc0, P0 ;  /* 0x3fffffff05ff7812 */ /* 0x000fe4000000c0ff */
[C---:B--2---:R-:W-:Y:S02]  /*0ab0*/  LOP3.LUT R4, R6.reuse, 0xff, RZ, 0xc0, !PT ;  /* 0x000000ff06047812 */ /* 0x044fe400078ec0ff */
[C---:B------:R-:W-:Y:S02]  /*0ac0*/  PRMT R11, R6.reuse, 0x7772, RZ ;  /* 0x00007772060b7816 */ /* 0x040fe400000000ff */
[----:B------:R-:W-:Y:S01]  /*0ad0*/  PRMT R12, R6, 0x7773, RZ ;  /* 0x00007773060c7816 */ /* 0x000fe200000000ff */
[----:B-1----:R-:W-:Y:S01]  /*0ae0*/  IMAD R7, R4, UR4, RZ ;  /* 0x0000000404077c24 */ /* 0x002fe2000f8e02ff */
[----:B------:R-:W-:Y:S01]  /*0af0*/  PRMT R9, R6, 0x7771, RZ ;  /* 0x0000777106097816 */ /* 0x000fe200000000ff */
[----:B------:R-:W-:Y:S01]  /*0b00*/  IMAD R11, R11, UR4, RZ ;  /* 0x000000040b0b7c24 */ /* 0x000fe2000f8e02ff */
[----:B---3--:R-:W-:Y:S01]  /*0b10*/  SHF.R.S32.HI R13, RZ, 0x10, R0 ;  /* 0x00000010ff0d7819 */ /* 0x008fe20000011400 */
[----:B------:R-:W-:Y:S01]  /*0b20*/  IMAD R12, R12, UR4, RZ ;  /* 0x000000040c0c7c24 */ /* 0x000fe2000f8e02ff */
[----:B------:R-:W-:Y:S01]  /*0b30*/  PRMT R7, R7, 0x8880, RZ ;  /* 0x0000888007077816 */ /* 0x000fe200000000ff */
[----:B------:R-:W-:Y:S01]  /*0b40*/  IMAD R9, R9, UR4, RZ ;  /* 0x0000000409097c24 */ /* 0x000fe2000f8e02ff */
[----:B------:R-:W-:-:S02]  /*0b50*/  PRMT R11, R11, 0x8880, RZ ;  /* 0x000088800b0b7816 */ /* 0x000fc400000000ff */
[--C-:B------:R-:W-:Y:S02]  /*0b60*/  SHF.R.S32.HI R8, RZ, 0x8, R0.reuse ;  /* 0x00000008ff087819 */ /* 0x100fe40000011400 */
[----:B------:R-:W-:Y:S02]  /*0b70*/  PRMT R16, R12, 0x8880, RZ ;  /* 0x000088800c107816 */ /* 0x000fe400000000ff */
[----:B------:R-:W-:Y:S02]  /*0b80*/  SHF.R.S32.HI R14, RZ, 0x18, R0 ;  /* 0x00000018ff0e7819 */ /* 0x000fe40000011400 */
[----:B------:R-:W-:Y:S02]  /*0b90*/  SGXT R6, R0, 0x8 ;  /* 0x000000080006781a */ /* 0x000fe40000000200 */
[----:B------:R-:W-:Y:S02]  /*0ba0*/  PRMT R12, R7, 0x7710, RZ ;  /* 0x00007710070c7816 */ /* 0x000fe400000000ff */
[----:B------:R-:W-:-:S02]  /*0bb0*/  SGXT R0, R13, 0x8 ;  /* 0x000000080d00781a */ /* 0x000fc40000000200 */
[----:B------:R-:W-:Y:S02]  /*0bc0*/  PRMT R9, R9, 0x8880, RZ ;  /* 0x0000888009097816 */ /* 0x000fe400000000ff */
[----:B------:R-:W-:Y:S02]  /*0bd0*/  PRMT R18, R11, 0x7710, RZ ;  /* 0x000077100b127816 */ /* 0x000fe400000000ff */
[----:B------:R-:W-:Y:S02]  /*0be0*/  SGXT R4, R8, 0x8 ;  /* 0x000000080804781a */ /* 0x000fe40000000200 */
[----:B------:R-:W-:Y:S02]  /*0bf0*/  SGXT R8, R14, 0x8 ;  /* 0x000000080e08781a */ /* 0x000fe40000000200 */
[----:B------:R-:W-:Y:S02]  /*0c00*/  VIMNMX.S16x2 R6, PT, PT, R6, R12, !PT ;  /* 0x0000000c06067248 */ /* 0x000fe40007fe0300 */
[----:B------:R-:W-:-:S02]  /*0c10*/  PRMT R14, R9, 0x7710, RZ ;  /* 0x00007710090e7816 */ /* 0x000fc400000000ff */
[----:B------:R-:W-:Y:S02]  /*0c20*/  PRMT R16, R16, 0x7710, RZ ;  /* 0x0000771010107816 */ /* 0x000fe400000000ff */
[----:B------:R-:W-:Y:S02]  /*0c30*/  VIMNMX.S16x2 R18, PT, PT, R0, R18, !PT ;  /* 0x0000001200127248 */ /* 0x000fe40007fe0300 */
[----:B------:R-:W-:Y:S02]  /*0c40*/  PRMT R0, R6, 0x7610, R0 ;  /* 0x0000761006007816 */ /* 0x000fe40000000000 */
[----:B------:R-:W-:Y:S02]  /*0c50*/  VIMNMX.S16x2 R4, PT, PT, R4, R14, !PT ;  /* 0x0000000e04047248 */ /* 0x000fe40007fe0300 */
[----:B------:R-:W-:Y:S02]  /*0c60*/  VIMNMX.S16x2 R7, PT, PT, R8, R16, !PT ;  /* 0x0000001008077248 */ /* 0x000fe40007fe0300 */
[----:B------:R-:W-:-:S02]  /*0c70*/  PRMT R6, R18, 0x7610, R6 ;  /* 0x0000761012067816 */ /* 0x000fc40000000006 */
[----:B------:R-:W-:Y:S01]  /*0c80*/  LOP3.LUT R9, R0, 0xffff, RZ, 0xc0, !PT ;  /* 0x0000ffff00097812 */ /* 0x000fe200078ec0ff */
[----:B------:R-:W-:Y:S01]  /*0c90*/  IMAD.SHL.U32 R0, R10, 0x4, RZ ;  /* 0x000000040a007824 */ /* 0x000fe200078e00ff */
[----:B------:R-:W-:Y:S02]  /*0ca0*/  LOP3.LUT R4, R4, 0xffff, RZ, 0xc0, !PT ;  /* 0x0000ffff04047812 */ /* 0x000fe400078ec0ff */
[----:B------:R-:W-:Y:S02]  /*0cb0*/  LOP3.LUT R7, R7, 0xffff, RZ, 0xc0, !PT ;  /* 0x0000ffff07077812 */ /* 0x000fe400078ec0ff */
[----:B------:R-:W-:Y:S02]  /*0cc0*/  LOP3.LUT R6, R6, 0xffff, RZ, 0xc0, !PT ;  /* 0x0000ffff06067812 */ /* 0x000fe400078ec0ff */
[----:B------:R-:W-:Y:S02]  /*0cd0*/  PRMT R9, R9, 0x3340, R4 ;  /* 0x0000334009097816 */ /* 0x000fe40000000004 */
[----:B------:R-:W-:-:S02]  /*0ce0*/  PRMT R6, R6, 0x3340, R7 ;  /* 0x0000334006067816 */ /* 0x000fc40000000007 */
[----:B------:R-:W-:Y:S02]  /*0cf0*/  ISETP.LT.U32.AND P1, PT, R0, UR27, PT ;  /* 0x0000001b00007c0c */ /* 0x000fe4000bf21070 */
[----:B------:R-:W-:Y:S02]  /*0d00*/  PRMT R9, R9, 0x5410, R6 ;  /* 0x0000541009097816 */ /* 0x000fe40000000006 */
[----:B------:R-:W-:-:S03]  /*0d10*/  SHF.L.U64.HI R0, R10, 0x2, R5 ;  /* 0x000000020a007819 */ /* 0x000fc60000010205 */
[----:B------:R1:W-:Y:S01]  /*0d20*/  STG.E desc[UR16][R2.64], R9 ;  /* 0x0000000902007986 */ /* 0x0003e2000c101910 */
[----:B------:R-:W-:-:S13]  /*0d30*/  ISETP.LT.AND.EX P1, PT, R0, UR14, PT, P1 ;  /* 0x0000000e00007c0c */ /* 0x000fda000bf21310 */
[----:B-1----:R-:W-:Y:S05]  /*0d40*/  @!P0 BRA P1, `(.L_x_6547) ;  /* 0xfffffffc00248947 */ /* 0x002fea000083ffff */
[----:B------:R-:W-:Y:S05]  /*0d50*/  EXIT ;  /* 0x000000000000794d */ /* 0x000fea0003800000 */
.L_x_6548:
        /* <DEDUP_REMOVED lines=10> */
.L_x_7929:


//--------------------- .text._ZN2at6native55_GLOBAL__N__de093ff9_22_ForeachBinaryOpList_cu_a911ec4325multi_tensor_apply_kernelINS1_18TensorListMetadataILi2EEENS1_24BinaryOpListAlphaFunctorIhLi2ELi2ELi0EEEJNS0_7maximumIhEEhEEEvT_T0_DpT1_ --------------------------
	.section	.text._ZN2at6native55_GLOBAL__N__de093ff9_22_ForeachBinaryOpList_cu_a911ec4325multi_tensor_apply_kernelINS1_18TensorListMetadataILi2EEENS1_24BinaryOpListAlphaFunctorIhLi2ELi2ELi0EEEJNS0_7maximumIhEEhEEEvT_T0_DpT1_,"ax",@progbits
	.align	128
.text._ZN2at6native55_GLOBAL__N__de093ff9_22_ForeachBinaryOpList_cu_a911ec4325multi_tensor_apply_kernelINS1_18TensorListMetadataILi2EEENS1_24BinaryOpListAlphaFunctorIhLi2ELi2ELi0EEEJNS0_7maximumIhEEhEEEvT_T0_DpT1_:
        .type           _ZN2at6native55_GLOBAL__N__de093ff9_22_ForeachBinaryOpList_cu_a911ec4325multi_tensor_apply_kernelINS1_18TensorListMetadataILi2EEENS1_24BinaryOpListAlphaFunctorIhLi2ELi2ELi0EEEJNS0_7maximumIhEEhEEEvT_T0_DpT1_,@function
        .size           _ZN2at6native55_GLOBAL__N__de093ff9_22_ForeachBinaryOpList_cu_a911ec4325multi_tensor_apply_kernelINS1_18TensorListMetadataILi2EEENS1_24BinaryOpListAlphaFunctorIhLi2ELi2ELi0EEEJNS0_7maximumIhEEhEEEvT_T0_DpT1_,(.L_x_7930 - _ZN2at6native55_GLOBAL__N__de093ff9_22_ForeachBinaryOpList_cu_a911ec4325multi_tensor_apply_kernelINS1_18TensorListMetadataILi2EEENS1_24BinaryOpListAlphaFunctorIhLi2ELi2ELi0EEEJNS0_7maximumIhEEhEEEvT_T0_DpT1_)
        .other          _ZN2at6native55_GLOBAL__N__de093ff9_22_ForeachBinaryOpList_cu_a911ec4325multi_tensor_apply_kernelINS1_18TensorListMetadataILi2EEENS1_24BinaryOpListAlphaFunctorIhLi2ELi2ELi0EEEJNS0_7maximumIhEEhEEEvT_T0_DpT1_,@"STO_CUDA_ENTRY STV_DEFAULT"
_ZN2at6native55_GLOBAL__N__de093ff9_22_ForeachBinaryOpList_cu_a911ec4325multi_tensor_apply_kernelINS1_18TensorListMetadataILi2EEENS1_24BinaryOpListAlphaFunctorIhLi2ELi2ELi0EEEJNS0_7maximumIhEEhEEEvT_T0_DpT1_:
        /* <DEDUP_REMOVED lines=49> */
.L_x_6550:
[C---:B------:R-:W-:Y:S01]  /*0310*/  IADD3 R0, P2, PT, R4.reuse, UR15, RZ ;  /* 0x0000000f04007c10 */ /* 0x040fe2000ff5e0ff */
[----:B------:R-:W-:Y:S01]  /*0320*/  IMAD.U32 R7, RZ, RZ, UR15 ;  /* 0x0000000fff077e24 */ /* 0x000fe2000f8e00ff */
[----:B------:R-:W-:Y:S01]  /*0330*/  ISETP.GE.U32.AND P0, PT, R4, UR25, PT ;  /* 0x0000001904007c0c */ /* 0x000fe2000bf06070 */
[----:B------:R-:W-:Y:S01]  /*0340*/  IMAD.U32 R3, RZ, RZ, UR15 ;  /* 0x0000000fff037e24 */ /* 0x000fe2000f8e00ff */
[----:B------:R-:W-:Y:S01]  /*0350*/  ISETP.GE.U32.AND P1, PT, R0, UR25, PT ;  /* 0x0000001900007c0c */ /* 0x000fe2000bf26070 */
[--C-:B------:R-:W-:Y:S01]  /*0360*/  IMAD.X R8, RZ, RZ, R5.reuse, P2 ;  /* 0x000000ffff087224 */ /* 0x100fe200010e0605 */
[----:B------:R-:W-:Y:S01]  /*0370*/  LEA R0, P3, R7, R4, 0x1 ;  /* 0x0000000407007211 */ /* 0x000fe200078608ff */
[----:B------:R-:W-:Y:S01]  /*0380*/  IMAD.U32 R6, RZ, RZ, UR15 ;  /* 0x0000000fff067e24 */ /* 0x000fe2000f8e00ff */
[----:B------:R-:W-:Y:S01]  /*0390*/  ISETP.GE.U32.AND.EX P0, PT, R5, UR26, PT, P0 ;  /* 0x0000001a05007c0c */ /* 0x000fe2000bf06100 */
[----:B------:R-:W-:Y:S01]  /*03a0*/  IMAD.WIDE.U32 R2, R3, 0x3, R4 ;  /* 0x0000000303027825 */ /* 0x000fe200078e0004 */
[----:B------:R-:W-:Y:S01]  /*03b0*/  ISETP.GE.U32.AND P2, PT, R0, UR25, PT ;  /* 0x0000001900007c0c */ /* 0x000fe2000bf46070 */
[----:B------:R-:W-:Y:S01]  /*03c0*/  UMOV UR6, URZ ;  /* 0x000000ff00067c82 */ /* 0x000fe20008000000 */
[----:B------:R-:W-:Y:S01]  /*03d0*/  ISETP.GE.U32.AND.EX P1, PT, R8, UR26, PT, P1 ;  /* 0x0000001a08007c0c */ /* 0x000fe2000bf26110 */
[----:B------:R-:W-:Y:S01]  /*03e0*/  VIADD R3, R3, UR6 ;  /* 0x0000000603037c36 */ /* 0x000fe20008000000 */
[----:B------:R-:W-:-:S02]  /*03f0*/  LEA.HI.X R0, R6, R5, RZ, 0x1, P3 ;  /* 0x0000000506007211 */ /* 0x000fc400018f0cff */
[----:B------:R-:W-:Y:S02]  /*0400*/  ISETP.GE.U32.AND P3, PT, R2, UR25, PT ;  /* 0x0000001902007c0c */ /* 0x000fe4000bf66070 */
[----:B------:R-:W-:Y:S02]  /*0410*/  ISETP.GE.U32.AND.EX P2, PT, R0, UR26, PT, P2 ;  /* 0x0000001a00007c0c */ /* 0x000fe4000bf46120 */
[----:B------:R-:W-:Y:S02]  /*0420*/  ISETP.GE.U32.AND.EX P3, PT, R3, UR26, PT, P3 ;  /* 0x0000001a03007c0c */ /* 0x000fe4000bf66130 */
[C---:B------:R-:W-:Y:S02]  /*0430*/  IADD3 R2, P4, PT, R4.reuse, UR30, RZ ;  /* 0x0000001e04027c10 */ /* 0x040fe4000ff9e0ff */
[----:B------:R-:W-:Y:S02]  /*0440*/  @!P0 IADD3 R10, P5, PT, R4, UR28, RZ ;  /* 0x0000001c040a8c10 */ /* 0x000fe4000ffbe0ff */
[----:B------:R-:W-:-:S02]  /*0450*/  IADD3.X R3, PT, PT, R5, UR31, RZ, P4, !PT ;  /* 0x0000001f05037c10 */ /* 0x000fc4000a7fe4ff */
[C---:B------:R-:W-:Y:S02]  /*0460*/  @!P1 IADD3 R14, P4, PT, R4.reuse, UR8, RZ ;  /* 0x00000008040e9c10 */ /* 0x040fe4000ff9e0ff */
[----:B------:R-:W-:Y:S02]  /*0470*/  PRMT R20, RZ, 0x7610, R20 ;  /* 0x00007610ff147816 */ /* 0x000fe40000000014 */
[C---:B------:R-:W-:Y:S02]  /*0480*/  @!P0 IADD3.X R11, PT, PT, R5.reuse, UR29, RZ, P5, !PT ;  /* 0x0000001d050b8c10 */ /* 0x040fe4000affe4ff */
[----:B------:R-:W-:Y:S02]  /*0490*/  PRMT R9, RZ, 0x7610, R9 ;  /* 0x00007610ff097816 */ /* 0x000fe40000000009 */
[----:B------:R-:W-:Y:S02]  /*04a0*/  @!P1 IADD3.X R15, PT, PT, R5, UR10, RZ, P4, !PT ;  /* 0x0000000a050f9c10 */ /* 0x000fe4000a7fe4ff */
[----:B------:R-:W-:-:S02]  /*04b0*/  @!P2 IADD3 R16, P5, PT, R4, UR19, RZ ;  /* 0x000000130410ac10 */ /* 0x000fc4000ffbe0ff */
[C---:B------:R-:W-:Y:S01]  /*04c0*/  @!P3 IADD3 R18, P6, PT, R4.reuse, UR18, RZ ;  /* 0x000000120412bc10 */ /* 0x040fe2000ffde0ff */
[----:B------:R-:W2:Y:S01]  /*04d0*/  @!P1 LDG.E.U8 R20, desc[UR16][R14.64] ;  /* 0x000000100e149981 */ /* 0x000ea2000c1e1100 */
[----:B------:R-:W-:Y:S02]  /*04e0*/  PRMT R21, RZ, 0x7610, R21 ;  /* 0x00007610ff157816 */ /* 0x000fe40000000015 */
[C---:B------:R-:W-:Y:S01]  /*04f0*/  @!P2 IADD3.X R17, PT, PT, R5.reuse, UR12, RZ, P5, !PT ;  /* 0x0000000c0511ac10 */ /* 0x040fe2000affe4ff */
[----:B------:R0:W3:Y:S01]  /*0500*/  @!P0 LDG.E.U8 R9, desc[UR16][R10.64] ;  /* 0x000000100a098981 */ /* 0x0000e2000c1e1100 */
[----:B------:R-:W-:Y:S02]  /*0510*/  PRMT R7, RZ, 0x7610, R7 ;  /* 0x00007610ff077816 */ /* 0x000fe40000000007 */
[----:B------:R-:W-:Y:S01]  /*0520*/  @!P1 IADD3 R12, P4, PT, R4, UR20, RZ ;  /* 0x00000014040c9c10 */ /* 0x000fe2000ff9e0ff */
[----:B------:R-:W4:Y:S01]  /*0530*/  @!P2 LDG.E.U8 R21, desc[UR16][R16.64] ;  /* 0x000000101015a981 */ /* 0x000f22000c1e1100 */
[----:B------:R-:W-:-:S02]  /*0540*/  @!P3 IADD3.X R19, PT, PT, R5, UR7, RZ, P6, !PT ;  /* 0x000000070513bc10 */ /* 0x000fc4000b7fe4ff */
[----:B------:R-:W-:Y:S02]  /*0550*/  PRMT R0, RZ, 0x7610, R0 ;  /* 0x00007610ff007816 */ /* 0x000fe40000000000 */
[----:B------:R-:W-:Y:S01]  /*0560*/  PRMT R8, RZ, 0x7610, R8 ;  /* 0x00007610ff087816 */ /* 0x000fe20000000008 */
[----:B------:R-:W5:Y:S01]  /*0570*/  @!P3 LDG.E.U8 R7, desc[UR16][R18.64] ;  /* 0x000000101207b981 */ /* 0x000f62000c1e1100 */
[C---:B------:R-:W-:Y:S02]  /*0580*/  @!P1 IADD3.X R13, PT, PT, R5.reuse, UR9, RZ, P4, !PT ;  /* 0x00000009050d9c10 */ /* 0x040fe4000a7fe4ff */
[C---:B0-----:R-:W-:Y:S01]  /*0590*/  @!P2 IADD3 R10, P4, PT, R4.reuse, UR21, RZ ;  /* 0x00000015040aac10 */ /* 0x041fe2000ff9e0ff */
[----:B------:R0:W5:Y:S01]  /*05a0*/  @!P0 LDG.E.U8 R0, desc[UR16][R2.64] ;  /* 0x0000001002008981 */ /* 0x000162000c1e1100 */
[----:B------:R-:W-:Y:S02]  /*05b0*/  PRMT R6, RZ, 0x7610, R6 ;  /* 0x00007610ff067816 */ /* 0x000fe40000000006 */
[----:B------:R-:W-:Y:S01]  /*05c0*/  @!P3 IADD3 R14, P5, PT, R4, UR23, RZ ;  /* 0x00000017040ebc10 */ /* 0x000fe2000ffbe0ff */
[----:B------:R-:W5:Y:S01]  /*05d0*/  @!P1 LDG.E.U8 R8, desc[UR16][R12.64] ;  /* 0x000000100c089981 */ /* 0x000f62000c1e1100 */
[----:B------:R-:W-:-:S02]  /*05e0*/  @!P2 IADD3.X R11, PT, PT, R5, UR22, RZ, P4, !PT ;  /* 0x00000016050bac10 */ /* 0x000fc4000a7fe4ff */
[----:B------:R-:W-:Y:S02]  /*05f0*/  @!P3 IADD3.X R15, PT, PT, R5, UR24, RZ, P5, !PT ;  /* 0x00000018050fbc10 */ /* 0x000fe4000affe4ff */
[----:B0-----:R-:W-:Y:S01]  /*0600*/  PRMT R2, RZ, 0x7610, R2 ;  /* 0x00007610ff027816 */ /* 0x001fe20000000002 */
[----:B------:R-:W5:Y:S05]  /*0610*/  @!P2 LDG.E.U8 R6, desc[UR16][R10.64] ;  /* 0x000000100a06a981 */ /* 0x000f6a000c1e1100 */
[----:B------:R0:W5:Y:S01]  /*0620*/  @!P3 LDG.E.U8 R2, desc[UR16][R14.64] ;  /* 0x000000100e02b981 */ /* 0x000162000c1e1100 */
[----:B------:R-:W1:Y:S02]  /*0630*/  LDCU.U8 UR6, c[0x0][0xfca] ;  /* 0x0001f940ff0677ac */ /* 0x000e640008000000 */
[----:B-1----:R-:W-:Y:S01]  /*0640*/  UPRMT UR6, UR6, 0x9910, URZ ;  /* 0x0000991006067896 */ /* 0x002fe200080000ff */
[----:B0-----:R-:W-:-:S04]  /*0650*/  @!P1 IADD3 R14, P4, PT, R4, UR20, RZ ;  /* 0x00000014040e9c10 */ /* 0x001fc8000ff9e0ff */
[----:B------:R-:W-:Y:S02]  /*0660*/  @!P1 IADD3.X R15, PT, PT, R5, UR9, RZ, P4, !PT ;  /* 0x00000009050f9c10 */ /* 0x000fe4000a7fe4ff */
[----:B--2---:R-:W-:Y:S02]  /*0670*/  PRMT R12, R20, 0x9910, RZ ;  /* 0x00009910140c7816 */ /* 0x004fe400000000ff */
[----:B---3--:R-:W-:-:S03]  /*0680*/  PRMT R9, R9, 0x9910, RZ ;  /* 0x0000991009097816 */ /* 0x008fc600000000ff */
[----:B------:R-:W-:Y:S01]  /*0690*/  IMAD R10, R12, UR6, RZ ;  /* 0x000000060c0a7c24 */ /* 0x000fe2000f8e02ff */
[----:B----4-:R-:W-:Y:S01]  /*06a0*/  PRMT R21, R21, 0x9910, RZ ;  /* 0x0000991015157816 */ /* 0x010fe200000000ff */
[----:B------:R-:W-:-:S03]  /*06b0*/  IMAD R9, R9, UR6, RZ ;  /* 0x0000000609097c24 */ /* 0x000fc6000f8e02ff */
[----:B------:R-:W-:Y:S02]  /*06c0*/  LOP3.LUT R12, R10, 0xff, RZ, 0xc0, !PT ;  /* 0x000000ff0a0c7812 */ /* 0x000fe400078ec0ff */
[----:B-----5:R-:W-:Y:S01]  /*06d0*/  PRMT R11, R7, 0x9910, RZ ;  /* 0x00009910070b7816 */ /* 0x020fe200000000ff */
[----:B------:R-:W-:Y:S01]  /*06e0*/  IMAD.MOV.U32 R7, RZ, RZ, R21 ;  /* 0x000000ffff077224 */ /* 0x000fe200078e0015 */
[----:B------:R-:W-:Y:S02]  /*06f0*/  LOP3.LUT R10, R9, 0xff, RZ, 0xc0, !PT ;  /* 0x000000ff090a7812 */ /* 0x000fe400078ec0ff */
[----:B------:R-:W-:Y:S01]  /*0700*/  LOP3.LUT R0, R0, 0xff, RZ, 0xc0, !PT ;  /* 0x000000ff00007812 */ /* 0x000fe200078ec0ff */
[----:B------:R-:W-:Y:S01]  /*0710*/  IMAD.MOV.U32 R9, RZ, RZ, R11 ;  /* 0x000000ffff097224 */ /* 0x000fe200078e000b */
[----:B------:R-:W-:Y:S01]  /*0720*/  LOP3.LUT R8, R8, 0xff, RZ, 0xc0, !PT ;  /* 0x000000ff08087812 */ /* 0x000fe200078ec0ff */
[----:B------:R-:W-:Y:S01]  /*0730*/  IMAD R7, R7, UR6, RZ ;  /* 0x0000000607077c24 */ /* 0x000fe2000f8e02ff */
[----:B------:R-:W-:-:S02]  /*0740*/  VIMNMX.U16x2 R11, PT, PT, R0, R10, !PT ;  /* 0x0000000a000b7248 */ /* 0x000fc40007fe0200 */
[----:B------:R-:W-:Y:S01]  /*0750*/  VIMNMX.U16x2 R8, PT, PT, R8, R12, !PT ;  /* 0x0000000c08087248 */ /* 0x000fe20007fe0200 */
[----:B------:R-:W-:Y:S01]  /*0760*/  IMAD R12, R9, UR6, RZ ;  /* 0x00000006090c7c24 */ /* 0x000fe2000f8e02ff */
[----:B------:R-:W-:Y:S02]  /*0770*/  LOP3.LUT R0, R6, 0xff, RZ, 0xc0, !PT ;  /* 0x000000ff06007812 */ /* 0x000fe400078ec0ff */
[----:B------:R-:W-:Y:S01]  /*0780*/  LOP3.LUT R6, R7, 0xff, RZ, 0xc0, !PT ;  /* 0x000000ff07067812 */ /* 0x000fe200078ec0ff */
[----:B------:R-:W-:Y:S01]  /*0790*/  VIADD R10, R4, UR30 ;  /* 0x0000001e040a7c36 */ /* 0x000fe20008000000 */
[----:B------:R-:W-:Y:S01]  /*07a0*/  PRMT R7, R11, 0x7610, R7 ;  /* 0x000076100b077816 */ /* 0x000fe20000000007 */
[----:B------:R-:W-:Y:S01]  /*07b0*/  @!P0 IMAD.MOV.U32 R11, RZ, RZ, R3 ;  /* 0x000000ffff0b8224 */ /* 0x000fe200078e0003 */
[----:B------:R-:W-:Y:S02]  /*07c0*/  LOP3.LUT R2, R2, 0xff, RZ, 0xc0, !PT ;  /* 0x000000ff02027812 */ /* 0x000fe400078ec0ff */
[----:B------:R-:W-:-:S02]  /*07d0*/  LOP3.LUT R12, R12, 0xff, RZ, 0xc0, !PT ;  /* 0x000000ff0c0c7812 */ /* 0x000fc400078ec0ff */
[----:B------:R0:W-:Y:S01]  /*07e0*/  @!P0 STG.E.U8 desc[UR16][R10.64], R7 ;  /* 0x000000070a008986 */ /* 0x0001e2000c101110 */
[----:B------:R-:W-:Y:S02]  /*07f0*/  VIMNMX.U16x2 R0, PT, PT, R0, R6, !PT ;  /* 0x0000000600007248 */ /* 0x000fe40007fe0200 */
[----:B------:R-:W-:Y:S02]  /*0800*/  VIMNMX.U16x2 R12, PT, PT, R2, R12, !PT ;  /* 0x0000000c020c7248 */ /* 0x000fe40007fe0200 */
[C---:B------:R-:W-:Y:S02]  /*0810*/  @!P2 IADD3 R2, P0, PT, R4.reuse, UR21, RZ ;  /* 0x000000150402ac10 */ /* 0x040fe4000ff1e0ff */
[----:B------:R-:W-:Y:S02]  /*0820*/  @!P3 IADD3 R6, P4, PT, R4, UR23, RZ ;  /* 0x000000170406bc10 */ /* 0x000fe4000ff9e0ff */
[C---:B------:R-:W-:Y:S01]  /*0830*/  @!P2 IADD3.X R3, PT, PT, R5.reuse, UR22, RZ, P0, !PT ;  /* 0x000000160503ac10 */ /* 0x040fe200087fe4ff */
[----:B------:R-:W-:Y:S01]  /*0840*/  USHF.L.U32 UR6, UR15, 0x2, URZ ;  /* 0x000000020f067899 */ /* 0x000fe200080006ff */
[----:B0-----:R-:W-:Y:S01]  /*0850*/  @!P3 IADD3.X R7, PT, PT, R5, UR24, RZ, P4, !PT ;  /* 0x000000180507bc10 */ /* 0x001fe2000a7fe4ff */
[----:B------:R0:W-:Y:S02]  /*0860*/  @!P1 STG.E.U8 desc[UR16][R14.64], R8 ;  /* 0x000000080e009986 */ /* 0x0001e4000c101110 */
[----:B------:R-:W-:-:S02]  /*0870*/  UIADD3 UR4, UP0, UPT, UR6, UR4, URZ ;  /* 0x0000000406047290 */ /* 0x000fc4000ff1e0ff */
[----:B------:R0:W-:Y:S04]  /*0880*/  @!P2 STG.E.U8 desc[UR16][R2.64], R0 ;  /* 0x000000000200a986 */ /* 0x0001e8000c101110 */
[----:B------:R0:W-:Y:S01]  /*0890*/  @!P3 STG.E.U8 desc[UR16][R6.64], R12 ;  /* 0x0000000c0600b986 */ /* 0x0001e2000c101110 */
[----:B------:R-:W-:Y:S02]  /*08a0*/  UIADD3.X UR5, UPT, UPT, URZ, UR5, URZ, UP0, !UPT ;  /* 0x00000005ff057290 */ /* 0x000fe400087fe4ff */
[----:B------:R-:W-:-:S04]  /*08b0*/  UISETP.GE.U32.AND UP0, UPT, UR4, UR25, UPT ;  /* 0x000000190400728c */ /* 0x000fc8000bf06070 */
[----:B------:R-:W-:Y:S01]  /*08c0*/  UISETP.GE.U32.AND.EX UP0, UPT, UR5, UR26, UPT, UP0 ;  /* 0x0000001a0500728c */ /* 0x000fe2000bf06100 */
[----:B------:R-:W-:-:S05]  /*08d0*/  IADD3 R4, P0, PT, R4, UR6, RZ ;  /* 0x0000000604047c10 */ /* 0x000fca000ff1e0ff */
[----:B------:R-:W-:-:S03]  /*08e0*/  IMAD.X R5, RZ, RZ, R5, P0 ;  /* 0x000000ffff057224 */ /* 0x000fc600000e0605 */
[----:B0-----:R-:W-:Y:S05]  /*08f0*/  BRA.U !UP0, `(.L_x_6550) ;  /* 0xfffffff908847547 */ /* 0x001fea000b83ffff */
[----:B------:R-:W-:Y:S05]  /*0900*/  EXIT ;  /* 0x000000000000794d */ /* 0x000fea0003800000 */
.L_x_6549:
[----:B------:R-:W0:Y:S02]  /*0910*/  S2R R12, SR_TID.X ;  /* 0x00000000000c7919 */ /* 0x000e240000002100 */
[----:B0-----:R-:W-:-:S03]  /*0920*/  IMAD.WIDE.U32 R2, R12, 0x4, RZ ;  /* 0x000000040c027825 */ /* 0x001fc600078e00ff */
[----:B------:R-:W-:-:S04]  /*0930*/  ISETP.GE.U32.AND P0, PT, R2, UR27, PT ;  /* 0x0000001b02007c0c */ /* 0x000fc8000bf06070 */
[----:B------:R-:W-:-:S13]  /*0940*/  ISETP.GE.AND.EX P0, PT, R3, UR14, PT, P0 ;  /* 0x0000000e03007c0c */ /* 0x000fda000bf06300 */
[----:B------:R-:W-:Y:S05]  /*0950*/  @P0 EXIT ;  /* 0x000000000000094d */ /* 0x000fea0003800000 */
[----:B------:R-:W0:Y:S01]  /*0960*/  LDCU.U8 UR4, c[0x0][0xfca] ;  /* 0x0001f940ff0477ac */ /* 0x000e220008000000 */
[----:B------:R-:W-:Y:S01]  /*0970*/  IMAD.MOV.U32 R5, RZ, RZ, RZ ;  /* 0x000000ffff057224 */ /* 0x000fe200078e00ff */
[----:B------:R-:W1:Y:S01]  /*0980*/  LDCU UR5, c[0x0][0x360] ;  /* 0x00006c00ff0577ac */ /* 0x000e620008000800 */
[----:B0-----:R-:W-:-:S12]  /*0990*/  UPRMT UR4, UR4, 0x9910, URZ ;  /* 0x0000991004047896 */ /* 0x001fd800080000ff */
.L_x_6551:
        /* <DEDUP_REMOVED lines=8> */
[----:B-1----:R-:W-:-:S05]  /*0a20*/  IADD3 R12, P0, PT, R12, UR5, RZ ;  /* 0x000000050c0c7c10 */ /* 0x002fca000ff1e0ff */
[----:B------:R-:W-:Y:S01]  /*0a30*/  IMAD.X R5, RZ, RZ, R5, P0 ;  /* 0x000000ffff057224 */ /* 0x000fe200000e0605 */
[----:B------:R-:W-:-:S04]  /*0a40*/  LOP3.LUT P0, RZ, R12, 0xffffc000, RZ, 0xc0, !PT ;  /* 0xffffc0000cff7812 */ /* 0x000fc8000780c0ff */
[----:B------:R-:W-:Y:S02]  /*0a50*/  LOP3.LUT P0, RZ, R5, 0x3fffffff, RZ, 0xc0, P0 ;  /* 0x3fffffff05ff7812 */ /* 0x000fe4000000c0ff */
[C---:B--2---:R-:W-:Y:S02]  /*0a60*/  LOP3.LUT R10, R8.reuse, 0xff, RZ, 0xc0, !PT ;  /* 0x000000ff080a7812 */ /* 0x044fe400078ec0ff */
[C---:B------:R-:W-:Y:S02]  /*0a70*/  PRMT R18, R8.reuse, 0x7772, RZ ;  /* 0x0000777208127816 */ /* 0x040fe400000000ff */
[----:B------:R-:W-:Y:S01]  /*0a80*/  PRMT R14, R8, 0x7771, RZ ;  /* 0x00007771080e7816 */ /* 0x000fe200000000ff */
[----:B------:R-:W-:Y:S01]  /*0a90*/  IMAD R10, R10, UR4, RZ ;  /* 0x000000040a0a7c24 */ /* 0x000fe2000f8e02ff */
[----:B------:R-:W-:Y:S01]  /*0aa0*/  PRMT R16, R8, 0x7773, RZ ;  /* 0x0000777308107816 */ /* 0x000fe200000000ff */
[----:B------:R-:W-:Y:S01]  /*0ab0*/  IMAD R18, R18, UR4, RZ ;  /* 0x0000000412127c24 */ /* 0x000fe2000f8e02ff */
[C---:B---3--:R-:W-:Y:S01]  /*0ac0*/  PRMT R6, R7.reuse, 0x7770, RZ ;  /* 0x0000777007067816 */ /* 0x048fe200000000ff */
[----:B------:R-:W-:Y:S01]  /*0ad0*/  IMAD R14, R14, UR4, RZ ;  /* 0x000000040e0e7c24 */ /* 0x000fe2000f8e02ff */
[----:B------:R-:W-:Y:S01]  /*0ae0*/  LOP3.LUT R10, R10, 0xff, RZ, 0xc0, !PT ;  /* 0x000000ff0a0a7812 */ /* 0x000fe200078ec0ff */
[----:B------:R-:W-:Y:S01]  /*0af0*/  IMAD R16, R16, UR4, RZ ;  /* 0x0000000410107c24 */ /* 0x000fe2000f8e02ff */
[----:B------:R-:W-:-:S02]  /*0b00*/  PRMT R0, R7, 0x7772, RZ ;  /* 0x0000777207007816 */ /* 0x000fc400000000ff */
[----:B------:R-:W-:Y:S02]  /*0b10*/  LOP3.LUT R18, R18, 0xff, RZ, 0xc0, !PT ;  /* 0x000000ff12127812 */ /* 0x000fe400078ec0ff */
[----:B------:R-:W-:Y:S02]  /*0b20*/  VIMNMX.U16x2 R6, PT, PT, R6, R10, !PT ;  /* 0x0000000a06067248 */ /* 0x000fe40007fe0200 */
[C---:B------:R-:W-:Y:S02]  /*0b30*/  PRMT R4, R7.reuse, 0x7771, RZ ;  /* 0x0000777107047816 */ /* 0x040fe400000000ff */
[----:B------:R-:W-:Y:S02]  /*0b40*/  PRMT R8, R7, 0x7773, RZ ;  /* 0x0000777307087816 */ /* 0x000fe400000000ff */
[----:B------:R-:W-:Y:S02]  /*0b50*/  LOP3.LUT R14, R14, 0xff, RZ, 0xc0, !PT ;  /* 0x000000ff0e0e7812 */ /* 0x000fe400078ec0ff */
[----:B------:R-:W-:-:S02]  /*0b60*/  LOP3.LUT R16, R16, 0xff, RZ, 0xc0, !PT ;  /* 0x000000ff10107812 */ /* 0x000fc400078ec0ff */
[----:B------:R-:W-:Y:S02]  /*0b70*/  VIMNMX.U16x2 R18, PT, PT, R0, R18, !PT ;  /* 0x0000001200127248 */ /* 0x000fe40007fe0200 */
[----:B------:R-:W-:Y:S02]  /*0b80*/  PRMT R0, R6, 0x7610, R0 ;  /* 0x0000761006007816 */ /* 0x000fe40000000000 */
[----:B------:R-:W-:Y:S02]  /*0b90*/  VIMNMX.U16x2 R4, PT, PT, R4, R14, !PT ;  /* 0x0000000e04047248 */ /* 0x000fe40007fe0200 */
[----:B------:R-:W-:Y:S02]  /*0ba0*/  VIMNMX.U16x2 R7, PT, PT, R8, R16, !PT ;  /* 0x0000001008077248 */ /* 0x000fe40007fe0200 */
[----:B------:R-:W-:Y:S02]  /*0bb0*/  PRMT R6, R18, 0x7610, R6 ;  /* 0x0000761012067816 */ /* 0x000fe40000000006 */
[----:B------:R-:W-:Y:S01]  /*0bc0*/  LOP3.LUT R9, R0, 0xffff, RZ, 0xc0, !PT ;  /* 0x0000ffff00097812 */ /* 0x000fe200078ec0ff */
[----:B------:R-:W-:Y:S01]  /*0bd0*/  IMAD.SHL.U32 R0, R12, 0x4, RZ ;  /* 0x000000040c007824 */ /* 0x000fe200078e00ff */
[----:B------:R-:W-:-:S02]  /*0be0*/  LOP3.LUT R4, R4, 0xffff, RZ, 0xc0, !PT ;  /* 0x0000ffff04047812 */ /* 0x000fc400078ec0ff */
[----:B------:R-:W-:Y:S02]  /*0bf0*/  LOP3.LUT R7, R7, 0xffff, RZ, 0xc0, !PT ;  /* 0x0000ffff07077812 */ /* 0x000fe400078ec0ff */
[----:B------:R-:W-:Y:S02]  /*0c00*/  LOP3.LUT R6, R6, 0xffff, RZ, 0xc0, !PT ;  /* 0x0000ffff06067812 */ /* 0x000fe400078ec0ff */
[----:B------:R-:W-:Y:S02]  /*0c10*/  PRMT R9, R9, 0x3340, R4 ;  /* 0x0000334009097816 */ /* 0x000fe40000000004 */
[----:B------:R-:W-:Y:S02]  /*0c20*/  PRMT R6, R6, 0x3340, R7 ;  /* 0x0000334006067816 */ /* 0x000fe40000000007 */
[----:B------:R-:W-:Y:S02]  /*0c30*/  ISETP.LT.U32.AND P1, PT, R0, UR27, PT ;  /* 0x0000001b00007c0c */ /* 0x000fe4000bf21070 */
[----:B------:R-:W-:-:S02]  /*0c40*/  PRMT R9, R9, 0x5410, R6 ;  /* 0x0000541009097816 */ /* 0x000fc40000000006 */
[----:B------:R-:W-:-:S03]  /*0c50*/  SHF.L.U64.HI R0, R12, 0x2, R5 ;  /* 0x000000020c007819 */ /* 0x000fc60000010205 */
[----:B------:R0:W-:Y:S01]  /*0c60*/  STG.E desc[UR16][R2.64], R9 ;  /* 0x0000000902007986 */ /* 0x0001e2000c101910 */
[----:B------:R-:W-:-:S13]  /*0c70*/  ISETP.LT.AND.EX P1, PT, R0, UR14, PT, P1 ;  /* 0x0000000e00007c0c */ /* 0x000fda000bf21310 */
[----:B0-----:R-:W-:Y:S05]  /*0c80*/  @!P0 BRA P1, `(.L_x_6551) ;  /* 0xfffffffc00448947 */ /* 0x001fea000083ffff */
[----:B------:R-:W-:Y:S05]  /*0c90*/  EXIT ;  /* 0x000000000000794d */ /* 0x000fea0003800000 */
.L_x_6552:
        /* <DEDUP_REMOVED lines=14> */
.L_x_7930:


//--------------------- .text._ZN2at6native55_GLOBAL__N__de093ff9_22_ForeachBinaryOpList_cu_a911ec4325multi_tensor_apply_kernelINS1_18TensorListMetadataILi3EEENS1_24BinaryOpListAlphaFunctorIN3c104HalfELi3ELi2ELi2EEEJNS0_7minimumIfEEfEEEvT_T0_DpT1_ --------------------------
	.section	.text._ZN2at6native55_GLOBAL__N__de093ff9_22_ForeachBinaryOpList_cu_a911ec4325multi_tensor_apply_kernelINS1_18TensorListMetadataILi3EEENS1_24BinaryOpListAlphaFunctorIN3c104HalfELi3ELi2ELi2EEEJNS0_7minimumIfEEfEEEvT_T0_DpT1_,"ax",@progbits
	.align	128
.text._ZN2at6native55_GLOBAL__N__de093ff9_22_ForeachBinaryOpList_cu_a911ec4325multi_tensor_apply_kernelINS1_18TensorListMetadataILi3EEENS1_24BinaryOpListAlphaFunctorIN3c104HalfELi3ELi2ELi2EEEJNS0_7minimumIfEEfEEEvT_T0_DpT1_:
        .type           _ZN2at6native55_GLOBAL__N__de093ff9_22_ForeachBinaryOpList_cu_a911ec4325multi_tensor_apply_kernelINS1_18TensorListMetadataILi3EEENS1_24BinaryOpListAlphaFunctorIN3c104HalfELi3ELi2ELi2EEEJNS0_7minimumIfEEfEEEvT_T0_DpT1_,@function
        .size           _ZN2at6native55_GLOBAL__N__de093ff9_22_ForeachBinaryOpList_cu_a911ec4325multi_tensor_apply_kernelINS1_18TensorListMetadataILi3EEENS1_24BinaryOpListAlphaFunctorIN3c104HalfELi3ELi2ELi2EEEJNS0_7minimumIfEEfEEEvT_T0_DpT1_,(.L_x_7931 - _ZN2at6native55_GLOBAL__N__de093ff9_22_ForeachBinaryOpList_cu_a911ec4325multi_tensor_apply_kernelINS1_18TensorListMetadataILi3EEENS1_24BinaryOpListAlphaFunctorIN3c104HalfELi3ELi2ELi2EEEJNS0_7minimumIfEEfEEEvT_T0_DpT1_)
        .other          _ZN2at6native55_GLOBAL__N__de093ff9_22_ForeachBinaryOpList_cu_a911ec4325multi_tensor_apply_kernelINS1_18TensorListMetadataILi3EEENS1_24BinaryOpListAlphaFunctorIN3c104HalfELi3ELi2ELi2EEEJNS0_7minimumIfEEfEEEvT_T0_DpT1_,@"STO_CUDA_ENTRY STV_DEFAULT"
_ZN2at6native55_GLOBAL__N__de093ff9_22_ForeachBinaryOpList_cu_a911ec4325multi_tensor_apply_kernelINS1_18TensorListMetadataILi3EEENS1_24BinaryOpListAlphaFunctorIN3c104HalfELi3ELi2ELi2EEEJNS0_7minimumIfEEfEEEvT_T0_DpT1_:
        /* <DEDUP_REMOVED lines=36> */
.L_x_6554:
        /* <DEDUP_REMOVED lines=63> */
[-C--:B------:R-:W-:Y:S01]  /*0630*/  FSETP.GEU.FTZ.AND P6, PT, R26, R7.reuse, PT ;  /* 0x000000071a00720b */ /* 0x080fe20003fde000 */
[----:B------:R-:W-:Y:S01]  /*0640*/  FMUL.FTZ R18, R18, UR18 ;  /* 0x0000001212127c20 */ /* 0x000fe20008410000 */
[----:B------:R-:W-:Y:S02]  /*0650*/  HADD2.F32 R22, -RZ, R22.H0_H0 ;  /* 0x20000016ff167230 */ /* 0x000fe40000004100 */
[----:B------:R-:W-:Y:S02]  /*0660*/  @!P5 FSEL R26, R26, R7, !P6 ;  /* 0x000000071a1ad208 */ /* 0x000fe40007000000 */
[C---:B------:R-:W-:Y:S02]  /*0670*/  FSETP.GEU.FTZ.AND P6, PT, R21.reuse, R18, PT ;  /* 0x000000121500720b */ /* 0x040fe40003fde000 */
[----:B------:R-:W-:Y:S01]  /*0680*/  FSETP.NAN.FTZ.AND P5, PT, |R22|, |R22|, PT ;  /* 0x400000161600720b */ /* 0x000fe20003fb8200 */
[----:B------:R-:W-:Y:S01]  /*0690*/  HADD2.F32 R28, -RZ, R28.H0_H0 ;  /* 0x2000001cff1c7230 */ /* 0x000fe20000004100 */
[----:B------:R-:W-:Y:S01]  /*06a0*/  @!P4 FSEL R21, R21, R18, !P6 ;  /* 0x000000121515c208 */ /* 0x000fe20007000000 */
[----:B-----5:R-:W-:Y:S01]  /*06b0*/  HADD2.F32 R27, -RZ, R27.H0_H0 ;  /* 0x2000001bff1b7230 */ /* 0x020fe20000004100 */
[----:B------:R-:W-:-:S02]  /*06c0*/  @!P2 LEA R6, P6, R0, UR10, 0x1 ;  /* 0x0000000a0006ac11 */ /* 0x000fc4000f8c08ff */
[----:B------:R-:W-:Y:S01]  /*06d0*/  FMUL.FTZ R9, R28, UR18 ;  /* 0x000000121c097c20 */ /* 0x000fe20008410000 */
[----:B------:R-:W-:Y:S01]  /*06e0*/  HADD2.F32 R12, -RZ, R12.H0_H0 ;  /* 0x2000000cff0c7230 */ /* 0x000fe20000004100 */
[----:B------:R-:W-:Y:S02]  /*06f0*/  FSETP.NAN.FTZ.AND P4, PT, |R27|, |R27|, PT ;  /* 0x4000001b1b00720b */ /* 0x000fe40003f98200 */
[----:B------:R-:W-:Y:S02]  /*0700*/  @!P2 LEA.HI.X R7, R0, UR11, R17, 0x1, P6 ;  /* 0x0000000b0007ac11 */ /* 0x000fe4000b0f0c11 */
[----:B------:R-:W-:Y:S01]  /*0710*/  FSETP.GEU.FTZ.AND P6, PT, R22, R9, PT ;  /* 0x000000091600720b */ /* 0x000fe20003fde000 */
[----:B------:R-:W-:-:S03]  /*0720*/  FMUL.FTZ R12, R12, UR18 ;  /* 0x000000120c0c7c20 */ /* 0x000fc60008410000 */
[----:B------:R-:W-:Y:S02]  /*0730*/  @!P5 FSEL R22, R22, R9, !P6 ;  /* 0x000000091616d208 */ /* 0x000fe40007000000 */
[CC--:B------:R-:W-:Y:S02]  /*0740*/  FSETP.GEU.FTZ.AND P5, PT, R27.reuse, R12.reuse, PT ;  /* 0x0000000c1b00720b */ /* 0x0c0fe40003fbe000 */
[----:B------:R-:W-:Y:S02]  /*0750*/  @!P3 LEA R8, P6, R16, UR10, 0x1 ;  /* 0x0000000a1008bc11 */ /* 0x000fe4000f8c08ff */
[----:B------:R-:W-:Y:S02]  /*0760*/  @!P4 FSEL R27, R27, R12, !P5 ;  /* 0x0000000c1b1bc208 */ /* 0x000fe40006800000 */
        /* <DEDUP_REMOVED lines=11> */
.L_x_6553:
        /* <DEDUP_REMOVED lines=8> */
.L_x_6555:
        /* <DEDUP_REMOVED lines=22> */
[----:B------:R-:W-:Y:S01]  /*0a00*/  FSETP.GEU.FTZ.AND P6, PT, R9, R10, PT ;  /* 0x0000000a0900720b */ /* 0x000fe20003fde000 */
[----:B------:R-:W-:Y:S01]  /*0a10*/  FMUL.FTZ R5, R8, UR12 ;  /* 0x0000000c08057c20 */ /* 0x000fe20008410000 */
[----:B------:R-:W-:-:S02]  /*0a20*/  FMUL.FTZ R12, R12, UR12 ;  /* 0x0000000c0c0c7c20 */ /* 0x000fc40008410000 */
[----:B------:R-:W-:Y:S02]  /*0a30*/  @!P5 FSEL R9, R9, R10, !P6 ;  /* 0x0000000a0909d208 */ /* 0x000fe40007000000 */
[----:B------:R-:W-:Y:S02]  /*0a40*/  FSETP.GEU.FTZ.AND P5, PT, R14, R13, PT ;  /* 0x0000000d0e00720b */ /* 0x000fe40003fbe000 */
[----:B------:R-:W-:Y:S02]  /*0a50*/  FSETP.GEU.FTZ.AND P3, PT, R2, R5, PT ;  /* 0x000000050200720b */ /* 0x000fe40003f7e000 */
[----:B------:R-:W-:Y:S02]  /*0a60*/  FSETP.GEU.FTZ.AND P1, PT, R11, R12, PT ;  /* 0x0000000c0b00720b */ /* 0x000fe40003f3e000 */
[----:B------:R-:W-:Y:S02]  /*0a70*/  @!P0 FSEL R14, R14, R13, !P5 ;  /* 0x0000000d0e0e8208 */ /* 0x000fe40006800000 */
[----:B------:R-:W-:-:S02]  /*0a80*/  @!P4 FSEL R2, R2, R5, !P3 ;  /* 0x000000050202c208 */ /* 0x000fc40005800000 */
[----:B------:R-:W-:Y:S02]  /*0a90*/  @!P2 FSEL R11, R11, R12, !P1 ;  /* 0x0000000c0b0ba208 */ /* 0x000fe40004800000 */
        /* <DEDUP_REMOVED lines=15> */
.L_x_6556:
        /* <DEDUP_REMOVED lines=15> */
.L_x_7931:


//--------------------- .text._ZN2at6native55_GLOBAL__N__de093ff9_22_ForeachBinaryOpList_cu_a911ec4325multi_tensor_apply_kernelINS1_18TensorListMetadataILi3EEENS1_24BinaryOpListAlphaFunctorIN3c108BFloat16ELi3ELi2ELi2EEEJNS0_7minimumIfEEfEEEvT_T0_DpT1_ --------------------------
	.section	.text._ZN2at6native55_GLOBAL__N__de093ff9_22_ForeachBinaryOpList_cu_a911ec4325multi_tensor_apply_kernelINS1_18TensorListMetadataILi3EEENS1_24BinaryOpListAlphaFunctorIN3c108BFloat16ELi3ELi2ELi2EEEJNS0_7minimumIfEEfEEEvT_T0_DpT1_,"ax",@progbits
	.align	128
.text._ZN2at6native55_GLOBAL__N__de093ff9_22_ForeachBinaryOpList_cu_a911ec4325multi_tensor_apply_kernelINS1_18TensorListMetadataILi3EEENS1_24BinaryOpListAlphaFunctorIN3c108BFloat16ELi3ELi2ELi2EEEJNS0_7minimumIfEEfEEEvT_T0_DpT1_:
        .type           _ZN2at6native55_GLOBAL__N__de093ff9_22_ForeachBinaryOpList_cu_a911ec4325multi_tensor_apply_kernelINS1_18TensorListMetadataILi3EEENS1_24BinaryOpListAlphaFunctorIN3c108BFloat16ELi3ELi2ELi2EEEJNS0_7minimumIfEEfEEEvT_T0_DpT1_,@function
        .size           _ZN2at6native55_GLOBAL__N__de093ff9_22_ForeachBinaryOpList_cu_a911ec4325multi_tensor_apply_kernelINS1_18TensorListMetadataILi3EEENS1_24BinaryOpListAlphaFunctorIN3c108BFloat16ELi3ELi2ELi2EEEJNS0_7minimumIfEEfEEEvT_T0_DpT1_,(.L_x_7932 - _ZN2at6native55_GLOBAL__N__de093ff9_22_ForeachBinaryOpList_cu_a911ec4325multi_tensor_apply_kernelINS1_18TensorListMetadataILi3EEENS1_24BinaryOpListAlphaFunctorIN3c108BFloat16ELi3ELi2ELi2EEEJNS0_7minimumIfEEfEEEvT_T0_DpT1_)
        .other          _ZN2at6native55_GLOBAL__N__de093ff9_22_ForeachBinaryOpList_cu_a911ec4325multi_tensor_apply_kernelINS1_18TensorListMetadataILi3EEENS1_24BinaryOpListAlphaFunctorIN3c108BFloat16ELi3ELi2ELi2EEEJNS0_7minimumIfEEfEEEvT_T0_DpT1_,@"STO_CUDA_ENTRY STV_DEFAULT"
_ZN2at6native55_GLOBAL__N__de093ff9_22_ForeachBinaryOpList_cu_a911ec4325multi_tensor_apply_kernelINS1_18TensorListMetadataILi3EEENS1_24BinaryOpListAlphaFunctorIN3c108BFloat16ELi3ELi2ELi2EEEJNS0_7minimumIfEEfEEEvT_T0_DpT1_:
        /* <DEDUP_REMOVED lines=36> */
.L_x_6558:
        /* <DEDUP_REMOVED lines=57> */
[----:B------:R-:W-:Y:S02]  /*05d0*/  FSETP.GEU.FTZ.AND P6, PT, R28, R3, PT ;  /* 0x000000031c00720b */ /* 0x000fe40003fde000 */
[----:B------:R-:W-:Y:S01]  /*05e0*/  FSETP.NAN.FTZ.AND P5, PT, |R23|, |R23|, PT ;  /* 0x400000171700720b */ /* 0x000fe20003fb8200 */
[----:B------:R-:W-:-:S04]  /*05f0*/  IMAD.U32 R22, R22, 0x10000, RZ ;  /* 0x0001000016167824 */ /* 0x000fc800078e00ff */
[----:B------:R-:W-:Y:S02]  /*0600*/  @!P4 FSEL R28, R28, R3, !P6 ;  /* 0x000000031c1cc208 */ /* 0x000fe40007000000 */
[C---:B------:R-:W-:Y:S01]  /*0610*/  @!P1 LEA R2, P6, R15.reuse, UR10, 0x1 ;  /* 0x0000000a0f029c11 */ /* 0x040fe2000f8c08ff */
[----:B------:R-:W-:Y:S01]  /*0620*/  FMUL.FTZ R22, R22, UR18 ;  /* 0x0000001216167c20 */ /* 0x000fe20008410000 */
[----:B-1----:R-:W-:Y:S01]  /*0630*/  @!P0 LEA R4, P4, R18, UR10, 0x1 ;  /* 0x0000000a12048c11 */ /* 0x002fe2000f8808ff */
[----:B------:R-:W-:Y:S01]  /*0640*/  IMAD.U32 R20, R20, 0x10000, RZ ;  /* 0x0001000014147824 */ /* 0x000fe200078e00ff */
[----:B------:R-:W-:Y:S02]  /*0650*/  @!P1 LEA.HI.X R3, R15, UR11, R0, 0x1, P6 ;  /* 0x0000000b0f039c11 */ /* 0x000fe4000b0f0c00 */
[----:B------:R-:W-:Y:S02]  /*0660*/  FSETP.GEU.FTZ.AND P6, PT, R23, R22, PT ;  /* 0x000000161700720b */ /* 0x000fe40003fde000 */
[----:B------:R-:W-:-:S02]  /*0670*/  @!P0 LEA.HI.X R5, R18, UR11, R17, 0x1, P4 ;  /* 0x0000000b12058c11 */ /* 0x000fc4000a0f0c11 */
[----:B------:R-:W-:Y:S01]  /*0680*/  FSETP.NAN.FTZ.AND P4, PT, |R20|, |R20|, PT ;  /* 0x400000141400720b */ /* 0x000fe20003f98200 */
[----:B------:R-:W-:Y:S01]  /*0690*/  IMAD.U32 R27, R27, 0x10000, RZ ;  /* 0x000100001b1b7824 */ /* 0x000fe200078e00ff */
[----:B------:R-:W-:Y:S01]  /*06a0*/  @!P5 FSEL R23, R23, R22, !P6 ;  /* 0x000000161717d208 */ /* 0x000fe20007000000 */
[----:B------:R-:W-:Y:S01]  /*06b0*/  IMAD.U32 R26, R26, 0x10000, RZ ;  /* 0x000100001a1a7824 */ /* 0x000fe200078e00ff */
[----:B------:R-:W-:Y:S01]  /*06c0*/  @!P2 LEA R8, P6, R16, UR10, 0x1 ;  /* 0x0000000a1008ac11 */ /* 0x000fe2000f8c08ff */
[----:B------:R-:W-:Y:S01]  /*06d0*/  FMUL.FTZ R27, R27, UR18 ;  /* 0x000000121b1b7c20 */ /* 0x000fe20008410000 */
[----:B------:R-:W-:Y:S02]  /*06e0*/  IMAD.U32 R6, R6, 0x10000, RZ ;  /* 0x0001000006067824 */ /* 0x000fe400078e00ff */
[----:B------:R-:W-:Y:S02]  /*06f0*/  FSETP.NAN.FTZ.AND P5, PT, |R26|, |R26|, PT ;  /* 0x4000001a1a00720b */ /* 0x000fe40003fb8200 */
[----:B------:R-:W-:Y:S01]  /*0700*/  @!P2 LEA.HI.X R9, R16, UR11, R21, 0x1, P6 ;  /* 0x0000000b1009ac11 */ /* 0x000fe2000b0f0c15 */
[----:B------:R-:W-:Y:S01]  /*0710*/  FMUL.FTZ R11, R6, UR18 ;  /* 0x00000012060b7c20 */ /* 0x000fe20008410000 */
[----:B------:R-:W-:-:S04]  /*0720*/  FSETP.GEU.FTZ.AND P6, PT, R20, R27, PT ;  /* 0x0000001b1400720b */ /* 0x000fc80003fde000 */
[----:B------:R-:W-:Y:S02]  /*0730*/  @!P4 FSEL R20, R20, R27, !P6 ;  /* 0x0000001b1414c208 */ /* 0x000fe40007000000 */
[CC--:B------:R-:W-:Y:S02]  /*0740*/  FSETP.GEU.FTZ.AND P4, PT, R26.reuse, R11.reuse, PT ;  /* 0x0000000b1a00720b */ /* 0x0c0fe40003f9e000 */
[----:B------:R-:W-:Y:S02]  /*0750*/  @!P3 LEA R6, P6, R19, UR10, 0x1 ;  /* 0x0000000a1306bc11 */ /* 0x000fe4000f8c08ff */
[----:B------:R-:W-:Y:S02]  /*0760*/  @!P5 FSEL R26, R26, R11, !P4 ;  /* 0x0000000b1a1ad208 */ /* 0x000fe40006000000 */
        /* <DEDUP_REMOVED lines=11> */
.L_x_6557:
        /* <DEDUP_REMOVED lines=8> */
.L_x_6559:
        /* <DEDUP_REMOVED lines=35> */
[----:B0-----:R-:W-:Y:S02]  /*0ad0*/  IADD3 R0, P0, PT, R0, UR5, RZ ;  /* 0x0000000500007c10 */ /* 0x001fe4000ff1e0ff */
[----:B------:R-:W-:Y:S02]  /*0ae0*/  @!P4 FSEL R13, R13, R14, !P3 ;  /* 0x0000000e0d0dc208 */ /* 0x000fe40005800000 */
        /* <DEDUP_REMOVED lines=14> */
.L_x_6560:
        /* <DEDUP_REMOVED lines=11> */
.L_x_7932:


//--------------------- .text._ZN2at6native55_GLOBAL__N__de093ff9_22_ForeachBinaryOpList_cu_a911ec4325multi_tensor_apply_kernelINS1_18TensorListMetadataILi3EEENS1_24BinaryOpListAlphaFunctorIfLi3ELi2ELi2EEEJNS0_7minimumIfEEfEEEvT_T0_DpT1_ --------------------------
	.section	.text._ZN2at6native55_GLOBAL__N__de093ff9_22_ForeachBinaryOpList_cu_a911ec4325multi_tensor_apply_kernelINS1_18TensorListMetadataILi3EEENS1_24BinaryOpListAlphaFunctorIfLi3ELi2ELi2EEEJNS0_7minimumIfEEfEEEvT_T0_DpT1_,"ax",@progbits
	.align	128
.text._ZN2at6native55_GLOBAL__N__de093ff9_22_ForeachBinaryOpList_cu_a911ec4325multi_tensor_apply_kernelINS1_18TensorListMetadataILi3EEENS1_24BinaryOpListAlphaFunctorIfLi3ELi2ELi2EEEJNS0_7minimumIfEEfEEEvT_T0_DpT1_:
        .type           _ZN2at6native55_GLOBAL__N__de093ff9_22_ForeachBinaryOpList_cu_a911ec4325multi_tensor_apply_kernelINS1_18TensorListMetadataILi3EEENS1_24BinaryOpListAlphaFunctorIfLi3ELi2ELi2EEEJNS0_7minimumIfEEfEEEvT_T0_DpT1_,@function
        .size           _ZN2at6native55_GLOBAL__N__de093ff9_22_ForeachBinaryOpList_cu_a911ec4325multi_tensor_apply_kernelINS1_18TensorListMetadataILi3EEENS1_24BinaryOpListAlphaFunctorIfLi3ELi2ELi2EEEJNS0_7minimumIfEEfEEEvT_T0_DpT1_,(.L_x_7933 - _ZN2at6native55_GLOBAL__N__de093ff9_22_ForeachBinaryOpList_cu_a911ec4325multi_tensor_apply_kernelINS1_18TensorListMetadataILi3EEENS1_24BinaryOpListAlphaFunctorIfLi3ELi2ELi2EEEJNS0_7minimumIfEEfEEEvT_T0_DpT1_)
        .other          _ZN2at6native55_GLOBAL__N__de093ff9_22_ForeachBinaryOpList_cu_a911ec4325multi_tensor_apply_kernelINS1_18TensorListMetadataILi3EEENS1_24BinaryOpListAlphaFunctorIfLi3ELi2ELi2EEEJNS0_7minimumIfEEfEEEvT_T0_DpT1_,@"STO_CUDA_ENTRY STV_DEFAULT"
_ZN2at6native55_GLOBAL__N__de093ff9_22_ForeachBinaryOpList_cu_a911ec4325multi_tensor_apply_kernelINS1_18TensorListMetadataILi3EEENS1_24BinaryOpListAlphaFunctorIfLi3ELi2ELi2EEEJNS0_7minimumIfEEfEEEvT_T0_DpT1_:
        /* <DEDUP_REMOVED lines=36> */
.L_x_6562:
        /* <DEDUP_REMOVED lines=52> */
[----:B------:R-:W-:Y:S02]  /*0580*/  FSETP.GEU.FTZ.AND P6, PT, R15, R20, PT ;  /* 0x000000140f00720b */ /* 0x000fe40003fde000 */
[----:B----4-:R-:W-:Y:S01]  /*0590*/  FSETP.NAN.FTZ.AND P4, PT, |R13|, |R13|, PT ;  /* 0x4000000d0d00720b */ /* 0x010fe20003f98200 */
[----:B-----5:R-:W-:-:S06]  /*05a0*/  FMUL.FTZ R26, R26, UR18 ;  /* 0x000000121a1a7c20 */ /* 0x020fcc0008410000 */
[----:B------:R-:W-:Y:S02]  /*05b0*/  @!P5 FSEL R15, R15, R20, !P6 ;  /* 0x000000140f0fd208 */ /* 0x000fe40007000000 */
[----:B------:R-:W-:Y:S02]  /*05c0*/  FSETP.NAN.FTZ.AND P5, PT, |R0|, |R0|, PT ;  /* 0x400000000000720b */ /* 0x000fe40003fb8200 */
[----:B------:R-:W-:Y:S01]  /*05d0*/  FSETP.GEU.FTZ.AND P6, PT, R13, R26, PT ;  /* 0x0000001a0d00720b */ /* 0x000fe20003fde000 */
[----:B------:R-:W-:-:S03]  /*05e0*/  FMUL.FTZ R27, R27, UR18 ;  /* 0x000000121b1b7c20 */ /* 0x000fc60008410000 */
[----:B------:R-:W-:Y:S02]  /*05f0*/  @!P4 FSEL R13, R13, R26, !P6 ;  /* 0x0000001a0d0dc208 */ /* 0x000fe40007000000 */
[----:B------:R-:W-:Y:S02]  /*0600*/  FSETP.GEU.FTZ.AND P4, PT, R0, R27, PT ;  /* 0x0000001b0000720b */ /* 0x000fe40003f9e000 */
[----:B------:R-:W-:-:S03]  /*0610*/  @!P0 LEA R2, P6, R18, UR10, 0x2 ;  /* 0x0000000a12028c11 */ /* 0x000fc6000f8c10ff */
[----:B------:R-:W-:Y:S02]  /*0620*/  @!P5 FSEL R0, R0, R27, !P4 ;  /* 0x0000001b0000d208 */ /* 0x000fe40006000000 */
        /* <DEDUP_REMOVED lines=8> */
[-C--:B------:R-:W-:Y:S02]  /*06b0*/  FSETP.GEU.FTZ.AND P6, PT, R24, R25.reuse, PT ;  /* 0x000000191800720b */ /* 0x080fe40003fde000 */
[----:B------:R-:W-:Y:S02]  /*06c0*/  @!P3 LEA.HI.X R9, R16, UR11, R21, 0x2, P5 ;  /* 0x0000000b1009bc11 */ /* 0x000fe4000a8f1415 */
[----:B------:R-:W-:Y:S01]  /*06d0*/  @!P4 FSEL R24, R24, R25, !P6 ;  /* 0x000000191818c208 */ /* 0x000fe20007000000 */
[----:B------:R3:W-:Y:S04]  /*06e0*/  @!P0 STG.E desc[UR16][R2.64], R15 ;  /* 0x0000000f02008986 */ /* 0x0007e8000c101910 */
[----:B------:R3:W-:Y:S04]  /*06f0*/  @!P1 STG.E desc[UR16][R4.64], R13 ;  /* 0x0000000d04009986 */ /* 0x0007e8000c101910 */
[----:B------:R3:W-:Y:S04]  /*0700*/  @!P2 STG.E desc[UR16][R6.64], R0 ;  /* 0x000000000600a986 */ /* 0x0007e8000c101910 */
[----:B------:R3:W-:Y:S01]  /*0710*/  @!P3 STG.E desc[UR16][R8.64], R24 ;  /* 0x000000180800b986 */ /* 0x0007e2000c101910 */
[----:B------:R-:W-:Y:S05]  /*0720*/  BRA.U !UP0, `(.L_x_6562) ;  /* 0xfffffff908c47547 */ /* 0x000fea000b83ffff */
[----:B------:R-:W-:Y:S05]  /*0730*/  EXIT ;  /* 0x000000000000794d */ /* 0x000fea0003800000 */
.L_x_6561:
        /* <DEDUP_REMOVED lines=8> */
.L_x_6563:
        /* <DEDUP_REMOVED lines=17> */
[----:B------:R-:W-:-:S02]  /*08d0*/  FSETP.GEU.FTZ.AND P4, PT, R6, R13, PT ;  /* 0x0000000d0600720b */ /* 0x000fc40003f9e000 */
[CC--:B------:R-:W-:Y:S02]  /*08e0*/  FSETP.GEU.FTZ.AND P5, PT, R7.reuse, R10.reuse, PT ;  /* 0x0000000a0700720b */ /* 0x0c0fe40003fbe000 */
[----:B------:R-:W-:Y:S02]  /*08f0*/  @!P3 FSEL R6, R6, R13, !P4 ;  /* 0x0000000d0606b208 */ /* 0x000fe40006000000 */
[----:B------:R-:W-:Y:S02]  /*0900*/  @!P0 FSEL R7, R7, R10, !P5 ;  /* 0x0000000a07078208 */ /* 0x000fe40006800000 */
[----:B------:R-:W-:Y:S02]  /*0910*/  FSETP.GEU.FTZ.AND P3, PT, R4, R3, PT ;  /* 0x000000030400720b */ /* 0x000fe40003f7e000 */
[----:B------:R-:W-:Y:S02]  /*0920*/  FSETP.GEU.FTZ.AND P4, PT, R5, R0, PT ;  /* 0x000000000500720b */ /* 0x000fe40003f9e000 */
[----:B0-----:R-:W-:-:S02]  /*0930*/  IADD3 R12, P0, PT, R12, UR5, RZ ;  /* 0x000000050c0c7c10 */ /* 0x001fc4000ff1e0ff */
[----:B------:R-:W-:Y:S02]  /*0940*/  @!P2 FSEL R4, R4, R3, !P3 ;  /* 0x000000030404a208 */ /* 0x000fe40005800000 */
[----:B------:R-:W-:Y:S01]  /*0950*/  @!P1 FSEL R5, R5, R0, !P4 ;  /* 0x0000000005059208 */ /* 0x000fe20006000000 */
        /* <DEDUP_REMOVED lines=11> */
.L_x_6564:
        /* <DEDUP_REMOVED lines=15> */
.L_x_7933:


//--------------------- .text._ZN2at6native55_GLOBAL__N__de093ff9_22_ForeachBinaryOpList_cu_a911ec4325multi_tensor_apply_kernelINS1_18TensorListMetadataILi3EEENS1_24BinaryOpListAlphaFunctorIdLi3ELi2ELi2EEEJNS0_7minimumIdEEdEEEvT_T0_DpT1_ --------------------------
	.section	.text._ZN2at6native55_GLOBAL__N__de093ff9_22_ForeachBinaryOpList_cu_a911ec4325multi_tensor_apply_kernelINS1_18TensorListMetadataILi3EEENS1_24BinaryOpListAlphaFunctorIdLi3ELi2ELi2EEEJNS0_7minimumIdEEdEEEvT_T0_DpT1_,"ax",@progbits
	.align	128
.text._ZN2at6native55_GLOBAL__N__de093ff9_22_ForeachBinaryOpList_cu_a911ec4325multi_tensor_apply_kernelINS1_18TensorListMetadataILi3EEENS1_24BinaryOpListAlphaFunctorIdLi3ELi2ELi2EEEJNS0_7minimumIdEEdEEEvT_T0_DpT1_:
        .type           _ZN2at6native55_GLOBAL__N__de093ff9_22_ForeachBinaryOpList_cu_a911ec4325multi_tensor_apply_kernelINS1_18TensorListMetadataILi3EEENS1_24BinaryOpListAlphaFunctorIdLi3ELi2ELi2EEEJNS0_7minimumIdEEdEEEvT_T0_DpT1_,@function
        .size           _ZN2at6native55_GLOBAL__N__de093ff9_22_ForeachBinaryOpList_cu_a911ec4325multi_tensor_apply_kernelINS1_18TensorListMetadataILi3EEENS1_24BinaryOpListAlphaFunctorIdLi3ELi2ELi2EEEJNS0_7minimumIdEEdEEEvT_T0_DpT1_,(.L_x_7934 - _ZN2at6native55_GLOBAL__N__de093ff9_22_ForeachBinaryOpList_cu_a911ec4325multi_tensor_apply_kernelINS1_18TensorListMetadataILi3EEENS1_24BinaryOpListAlphaFunctorIdLi3ELi2ELi2EEEJNS0_7minimumIdEEdEEEvT_T0_DpT1_)
        .other          _ZN2at6native55_GLOBAL__N__de093ff9_22_ForeachBinaryOpList_cu_a911ec4325multi_tensor_apply_kernelINS1_18TensorListMetadataILi3EEENS1_24BinaryOpListAlphaFunctorIdLi3ELi2ELi2EEEJNS0_7minimumIdEEdEEEvT_T0_DpT1_,@"STO_CUDA_ENTRY STV_DEFAULT"
_ZN2at6native55_GLOBAL__N__de093ff9_22_ForeachBinaryOpList_cu_a911ec4325multi_tensor_apply_kernelINS1_18TensorListMetadataILi3EEENS1_24BinaryOpListAlphaFunctorIdLi3ELi2ELi2EEEJNS0_7minimumIdEEdEEEvT_T0_DpT1_:
        /* <DEDUP_REMOVED lines=36> */
.L_x_6566:
        /* <DEDUP_REMOVED lines=47> */
[----:B----4-:R-:W-:-:S06]  /*0530*/  DSETP.GEU.AND P4, PT, R8, R20, PT ;  /* 0x000000140800722a */ /* 0x010fcc0003f8e000 */
[----:B0-----:R-:W-:Y:S02]  /*0540*/  FSEL R25, R8, R20, !P4 ;  /* 0x0000001408197208 */ /* 0x001fe40006000000 */
[----:B------:R-:W-:Y:S02]  /*0550*/  FSEL R23, R9, R21, !P4 ;  /* 0x0000001509177208 */ /* 0x000fe40006000000 */
        /* <DEDUP_REMOVED lines=9> */
[----:B------:R-:W-:Y:S02]  /*05f0*/  DSETP.GEU.AND P5, PT, R12, R26, PT ;  /* 0x0000001a0c00722a */ /* 0x000fe40003fae000 */
[----:B------:R-:W-:-:S04]  /*0600*/  DSETP.GEU.AND P4, PT, R10, R16, PT ;  /* 0x000000100a00722a */ /* 0x000fc80003f8e000 */
[----:B------:R-:W-:Y:S02]  /*0610*/  FSEL R25, R12, R26, !P5 ;  /* 0x0000001a0c197208 */ /* 0x000fe40006800000 */
[----:B------:R-:W-:Y:S02]  /*0620*/  FSEL R27, R13, R27, !P5 ;  /* 0x0000001b0d1b7208 */ /* 0x000fe40006800000 */
[----:B0-----:R-:W-:Y:S02]  /*0630*/  FSEL R29, R10, R16, !P4 ;  /* 0x000000100a1d7208 */ /* 0x001fe40006000000 */
[----:B------:R-:W-:Y:S02]  /*0640*/  @!P1 LEA R16, P5, R19, UR10, 0x3 ;  /* 0x0000000a13109c11 */ /* 0x000fe4000f8a18ff */
[----:B------:R-:W-:Y:S02]  /*0650*/  @!P0 LEA.HI.X R15, R18, UR11, R15, 0x3, P6 ;  /* 0x0000000b120f8c11 */ /* 0x000fe4000b0f1c0f */
[----:B------:R-:W-:Y:S01]  /*0660*/  FSEL R24, R11, R17, !P4 ;  /* 0x000000110b187208 */ /* 0x000fe20006000000 */
        /* <DEDUP_REMOVED lines=20> */
[----:B------:R-:W-:-:S06]  /*07b0*/  DSETP.GEU.AND P4, PT, R6, R20, PT ;  /* 0x000000140600722a */ /* 0x000fcc0003f8e000 */
[C---:B------:R-:W-:Y:S02]  /*07c0*/  FSEL R11, R6.reuse, R20, !P4 ;  /* 0x00000014060b7208 */ /* 0x040fe40006000000 */
[C---:B------:R-:W-:Y:S02]  /*07d0*/  FSEL R21, R7.reuse, R21, !P4 ;  /* 0x0000001507157208 */ /* 0x040fe40006000000 */
[----:B------:R-:W-:Y:S02]  /*07e0*/  FSEL R6, R6, R11, P0 ;  /* 0x0000000b06067208 */ /* 0x000fe40000000000 */
[----:B------:R-:W-:-:S05]  /*07f0*/  FSEL R7, R7, R21, P0 ;  /* 0x0000001507077208 */ /* 0x000fca0000000000 */
[----:B------:R3:W-:Y:S01]  /*0800*/  @!P3 STG.E.64 desc[UR16][R22.64], R6 ;  /* 0x000000061600b986 */ /* 0x0007e2000c101b10 */
[----:B------:R-:W-:Y:S05]  /*0810*/  BRA.U !UP0, `(.L_x_6566) ;  /* 0xfffffff908887547 */ /* 0x000fea000b83ffff */
[----:B------:R-:W-:Y:S05]  /*0820*/  EXIT ;  /* 0x000000000000794d */ /* 0x000fea0003800000 */
.L_x_6565:
        /* <DEDUP_REMOVED lines=8> */
.L_x_6567:
        /* <DEDUP_REMOVED lines=12> */
[----:B--2---:R-:W-:Y:S02]  /*0970*/  DSETP.GEU.AND P1, PT, R14, R6, PT ;  /* 0x000000060e00722a */ /* 0x004fe40003f2e000 */
[----:B------:R-:W-:-:S02]  /*0980*/  DSETP.GEU.AND P0, PT, R12, R4, PT ;  /* 0x000000040c00722a */ /* 0x000fc40003f0e000 */
[----:B------:R-:W-:Y:S02]  /*0990*/  DSETP.GEU.AND P2, PT, R16, R8, PT ;  /* 0x000000081000722a */ /* 0x000fe40003f4e000 */
[----:B------:R-:W-:Y:S01]  /*09a0*/  FSEL R25, R14, R6, !P1 ;  /* 0x000000060e197208 */ /* 0x000fe20004800000 */
[----:B------:R-:W-:Y:S01]  /*09b0*/  DSETP.GEU.AND P3, PT, R18, R10, PT ;  /* 0x0000000a1200722a */ /* 0x000fe20003f6e000 */
[----:B------:R-:W-:Y:S01]  /*09c0*/  FSEL R27, R15, R7, !P1 ;  /* 0x000000070f1b7208 */ /* 0x000fe20004800000 */
[----:B------:R-:W-:Y:S01]  /*09d0*/  DSETP.NAN.AND P1, PT, R14, R14, PT ;  /* 0x0000000e0e00722a */ /* 0x000fe20003f28000 */
[----:B------:R-:W-:Y:S02]  /*09e0*/  FSEL R7, R12, R4, !P0 ;  /* 0x000000040c077208 */ /* 0x000fe40004000000 */
[----:B------:R-:W-:Y:S01]  /*09f0*/  FSEL R5, R13, R5, !P0 ;  /* 0x000000050d057208 */ /* 0x000fe20004000000 */
[----:B------:R-:W-:Y:S01]  /*0a00*/  DSETP.NAN.AND P0, PT, R12, R12, PT ;  /* 0x0000000c0c00722a */ /* 0x000fe20003f08000 */
[----:B------:R-:W-:-:S02]  /*0a10*/  FSEL R23, R17, R9, !P2 ;  /* 0x0000000911177208 */ /* 0x000fc40005000000 */
[----:B------:R-:W-:Y:S02]  /*0a20*/  FSEL R9, R18, R10, !P3 ;  /* 0x0000000a12097208 */ /* 0x000fe40005800000 */
[----:B------:R-:W-:Y:S01]  /*0a30*/  FSEL R21, R16, R8, !P2 ;  /* 0x0000000810157208 */ /* 0x000fe20005000000 */
[----:B------:R-:W-:Y:S01]  /*0a40*/  DSETP.NAN.AND P2, PT, R18, R18, PT ;  /* 0x000000121200722a */ /* 0x000fe20003f48000 */
[----:B------:R-:W-:Y:S02]  /*0a50*/  FSEL R10, R14, R25, P1 ;  /* 0x000000190e0a7208 */ /* 0x000fe40000800000 */
[----:B------:R-:W-:Y:S01]  /*0a60*/  FSEL R25, R15, R27, P1 ;  /* 0x0000001b0f197208 */ /* 0x000fe20000800000 */
[----:B------:R-:W-:Y:S01]  /*0a70*/  DSETP.NAN.AND P1, PT, R16, R16, PT ;  /* 0x000000101000722a */ /* 0x000fe20003f28000 */
[----:B------:R-:W-:Y:S02]  /*0a80*/  FSEL R8, R12, R7, P0 ;  /* 0x000000070c087208 */ /* 0x000fe40000000000 */
[----:B------:R-:W-:-:S02]  /*0a90*/  FSEL R7, R13, R5, P0 ;  /* 0x000000050d077208 */ /* 0x000fc40000000000 */
[C---:B------:R-:W-:Y:S02]  /*0aa0*/  FSEL R11, R19.reuse, R11, !P3 ;  /* 0x0000000b130b7208 */ /* 0x040fe40005800000 */
        /* <DEDUP_REMOVED lines=19> */
.L_x_6568:
        /* <DEDUP_REMOVED lines=10> */
.L_x_7934:


//--------------------- .text._ZN2at6native55_GLOBAL__N__de093ff9_22_ForeachBinaryOpList_cu_a911ec4325multi_tensor_apply_kernelINS1_18TensorListMetadataILi3EEENS1_24BinaryOpListAlphaFunctorIsLi3ELi2ELi2EEEJNS0_7minimumIsEEsEEEvT_T0_DpT1_ --------------------------
	.section	.text._ZN2at6native55_GLOBAL__N__de093ff9_22_ForeachBinaryOpList_cu_a911ec4325multi_tensor_apply_kernelINS1_18TensorListMetadataILi3EEENS1_24BinaryOpListAlphaFunctorIsLi3ELi2ELi2EEEJNS0_7minimumIsEEsEEEvT_T0_DpT1_,"ax",@progbits
	.align	128
.text._ZN2at6native55_GLOBAL__N__de093ff9_22_ForeachBinaryOpList_cu_a911ec4325multi_tensor_apply_kernelINS1_18TensorListMetadataILi3EEENS1_24BinaryOpListAlphaFunctorIsLi3ELi2ELi2EEEJNS0_7minimumIsEEsEEEvT_T0_DpT1_:
        .type           _ZN2at6native55_GLOBAL__N__de093ff9_22_ForeachBinaryOpList_cu_a911ec4325multi_tensor_apply_kernelINS1_18TensorListMetadataILi3EEENS1_24BinaryOpListAlphaFunctorIsLi3ELi2ELi2EEEJNS0_7minimumIsEEsEEEvT_T0_DpT1_,@function
        .size           _ZN2at6native55_GLOBAL__N__de093ff9_22_ForeachBinaryOpList_cu_a911ec4325multi_tensor_apply_kernelINS1_18TensorListMetadataILi3EEENS1_24BinaryOpListAlphaFunctorIsLi3ELi2ELi2EEEJNS0_7minimumIsEEsEEEvT_T0_DpT1_,(.L_x_7935 - _ZN2at6native55_GLOBAL__N__de093ff9_22_ForeachBinaryOpList_cu_a911ec4325multi_tensor_apply_kernelINS1_18TensorListMetadataILi3EEENS1_24BinaryOpListAlphaFunctorIsLi3ELi2ELi2EEEJNS0_7minimumIsEEsEEEvT_T0_DpT1_)
        .other          _ZN2at6native55_GLOBAL__N__de093ff9_22_ForeachBinaryOpList_cu_a911ec4325multi_tensor_apply_kernelINS1_18TensorListMetadataILi3EEENS1_24BinaryOpListAlphaFunctorIsLi3ELi2ELi2EEEJNS0_7minimumIsEEsEEEvT_T0_DpT1_,@"STO_CUDA_ENTRY STV_DEFAULT"
_ZN2at6native55_GLOBAL__N__de093ff9_22_ForeachBinaryOpList_cu_a911ec4325multi_tensor_apply_kernelINS1_18TensorListMetadataILi3EEENS1_24BinaryOpListAlphaFunctorIsLi3ELi2ELi2EEEJNS0_7minimumIsEEsEEEvT_T0_DpT1_:
        /* <DEDUP_REMOVED lines=35> */
.L_x_6570:
        /* <DEDUP_REMOVED lines=70> */
[----:B----4-:R-:W-:Y:S01]  /*0690*/  VIMNMX.S16x2 R11, PT, PT, R8, R10, PT ;  /* 0x0000000a080b7248 */ /* 0x010fe20003fe0300 */
[----:B------:R-:W-:Y:S02]  /*06a0*/  IMAD R8, R7, UR12, RZ ;  /* 0x0000000c07087c24 */ /* 0x000fe4000f8e02ff */
[----:B------:R-:W-:Y:S01]  /*06b0*/  IMAD R10, R9, UR12, RZ ;  /* 0x0000000c090a7c24 */ /* 0x000fe2000f8e02ff */
[----:B------:R-:W-:Y:S01]  /*06c0*/  VIMNMX.S16x2 R4, PT, PT, R4, R6, PT ;  /* 0x0000000604047248 */ /* 0x000fe20003fe0300 */
[----:B------:R2:W-:Y:S01]  /*06d0*/  @!P0 STG.E.U16 desc[UR16][R14.64], R11 ;  /* 0x0000000b0e008986 */ /* 0x0005e2000c101510 */
[----:B------:R-:W-:-:S03]  /*06e0*/  VIMNMX.S16x2 R2, PT, PT, R2, R8, PT ;  /* 0x0000000802027248 */ /* 0x000fc60003fe0300 */
[----:B------:R2:W-:Y:S01]  /*06f0*/  @!P1 STG.E.U16 desc[UR16][R16.64], R4 ;  /* 0x0000000410009986 */ /* 0x0005e2000c101510 */
[----:B------:R-:W-:-:S03]  /*0700*/  VIMNMX.S16x2 R0, PT, PT, R0, R10, PT ;  /* 0x0000000a00007248 */ /* 0x000fc60003fe0300 */
[----:B------:R2:W-:Y:S04]  /*0710*/  @!P2 STG.E.U16 desc[UR16][R18.64], R2 ;  /* 0x000000021200a986 */ /* 0x0005e8000c101510 */
[----:B------:R2:W-:Y:S01]  /*0720*/  @!P3 STG.E.U16 desc[UR16][R20.64], R0 ;  /* 0x000000001400b986 */ /* 0x0005e2000c101510 */
[----:B------:R-:W-:Y:S05]  /*0730*/  BRA.U !UP0, `(.L_x_6570) ;  /* 0xfffffff908bc7547 */ /* 0x000fea000b83ffff */
[----:B------:R-:W-:Y:S05]  /*0740*/  EXIT ;  /* 0x000000000000794d */ /* 0x000fea0003800000 */
.L_x_6569:
        /* <DEDUP_REMOVED lines=9> */
.L_x_6571:
        /* <DEDUP_REMOVED lines=21> */
[----:B------:R-:W-:Y:S02]  /*0930*/  VIMNMX.S16x2 R0, PT, PT, R0, R10, PT ;  /* 0x0000000a00007248 */ /* 0x000fe40003fe0300 */
[----:B------:R-:W-:Y:S02]  /*0940*/  VIMNMX.S16x2 R14, PT, PT, R9, R14, PT ;  /* 0x0000000e090e7248 */ /* 0x000fe40003fe0300 */
[----:B-1----:R-:W-:Y:S02]  /*0950*/  IADD3 R5, P0, PT, R5, UR12, RZ ;  /* 0x0000000c05057c10 */ /* 0x002fe4000ff1e0ff */
[----:B------:R-:W-:Y:S02]  /*0960*/  VIMNMX.S16x2 R8, PT, PT, R6, R8, PT ;  /* 0x0000000806087248 */ /* 0x000fe40003fe0300 */
[----:B------:R-:W-:Y:S01]  /*0970*/  VIMNMX.S16x2 R12, PT, PT, R7, R12, PT ;  /* 0x0000000c070c7248 */ /* 0x000fe20003fe0300 */
        /* <DEDUP_REMOVED lines=12> */
.L_x_6572:
        /* <DEDUP_REMOVED lines=12> */
.L_x_7935:


//--------------------- .text._ZN2at6native55_GLOBAL__N__de093ff9_22_ForeachBinaryOpList_cu_a911ec4325multi_tensor_apply_kernelINS1_18TensorListMetadataILi3EEENS1_24BinaryOpListAlphaFunctorIlLi3ELi2ELi2EEEJNS0_7minimumIlEElEEEvT_T0_DpT1_ --------------------------
	.section	.text._ZN2at6native55_GLOBAL__N__de093ff9_22_ForeachBinaryOpList_cu_a911ec4325multi_tensor_apply_kernelINS1_18TensorListMetadataILi3EEENS1_24BinaryOpListAlphaFunctorIlLi3ELi2ELi2EEEJNS0_7minimumIlEElEEEvT_T0_DpT1_,"ax",@progbits
	.align	128
.text._ZN2at6native55_GLOBAL__N__de093ff9_22_ForeachBinaryOpList_cu_a911ec4325multi_tensor_apply_kernelINS1_18TensorListMetadataILi3EEENS1_24BinaryOpListAlphaFunctorIlLi3ELi2ELi2EEEJNS0_7minimumIlEElEEEvT_T0_DpT1_:
        .type           _ZN2at6native55_GLOBAL__N__de093ff9_22_ForeachBinaryOpList_cu_a911ec4325multi_tensor_apply_kernelINS1_18TensorListMetadataILi3EEENS1_24BinaryOpListAlphaFunctorIlLi3ELi2ELi2EEEJNS0_7minimumIlEElEEEvT_T0_DpT1_,@function
        .size           _ZN2at6native55_GLOBAL__N__de093ff9_22_ForeachBinaryOpList_cu_a911ec4325multi_tensor_apply_kernelINS1_18TensorListMetadataILi3EEENS1_24BinaryOpListAlphaFunctorIlLi3ELi2ELi2EEEJNS0_7minimumIlEElEEEvT_T0_DpT1_,(.L_x_7936 - _ZN2at6native55_GLOBAL__N__de093ff9_22_ForeachBinaryOpList_cu_a911ec4325multi_tensor_apply_kernelINS1_18TensorListMetadataILi3EEENS1_24BinaryOpListAlphaFunctorIlLi3ELi2ELi2EEEJNS0_7minimumIlEElEEEvT_T0_DpT1_)
        .other          _ZN2at6native55_GLOBAL__N__de093ff9_22_ForeachBinaryOpList_cu_a911ec4325multi_tensor_apply_kernelINS1_18TensorListMetadataILi3EEENS1_24BinaryOpListAlphaFunctorIlLi3ELi2ELi2EEEJNS0_7minimumIlEElEEEvT_T0_DpT1_,@"STO_CUDA_ENTRY STV_DEFAULT"
_ZN2at6native55_GLOBAL__N__de093ff9_22_ForeachBinaryOpList_cu_a911ec4325multi_tensor_apply_kernelINS1_18TensorListMetadataILi3EEENS1_24BinaryOpListAlphaFunctorIlLi3ELi2ELi2EEEJNS0_7minimumIlEElEEEvT_T0_DpT1_:
        /* <DEDUP_REMOVED lines=36> */
.L_x_6574:
        /* <DEDUP_REMOVED lines=49> */
[----:B---3--:R-:W-:-:S04]  /*0550*/  ISETP.LT.U32.AND P4, PT, R8, R16, PT ;  /* 0x000000100800720c */ /* 0x008fc80003f81070 */
[CC--:B------:R-:W-:Y:S02]  /*0560*/  ISETP.LT.AND.EX P4, PT, R9.reuse, R17.reuse, PT, P4 ;  /* 0x000000110900720c */ /* 0x0c0fe40003f81340 */
        /* <DEDUP_REMOVED lines=12> */
[----:B------:R-:W-:Y:S01]  /*0630*/  ISETP.LT.U32.AND P4, PT, R20, R14, PT ;  /* 0x0000000e1400720c */ /* 0x000fe20003f81070 */
[----:B-----5:R-:W-:-:S03]  /*0640*/  IMAD R3, R11, UR18, RZ ;  /* 0x000000120b037c24 */ /* 0x020fc6000f8e02ff */
[-C--:B------:R-:W-:Y:S01]  /*0650*/  ISETP.LT.AND.EX P4, PT, R21, R15.reuse, PT, P4 ;  /* 0x0000000f1500720c */ /* 0x080fe20003f81340 */
[C---:B-1----:R-:W-:Y:S02]  /*0660*/  IMAD R23, R10.reuse, UR19, R3 ;  /* 0x000000130a177c24 */ /* 0x042fe4000f8e0203 */
[----:B------:R-:W-:Y:S01]  /*0670*/  IMAD.WIDE.U32 R10, R10, UR18, RZ ;  /* 0x000000120a0a7c25 */ /* 0x000fe2000f8e00ff */
[----:B------:R-:W-:Y:S02]  /*0680*/  @!P1 LEA.HI.X R3, R4, UR11, R5, 0x3, P5 ;  /* 0x0000000b04039c11 */ /* 0x000fe4000a8f1c05 */
[----:B------:R-:W-:Y:S01]  /*0690*/  SEL R14, R20, R14, P4 ;  /* 0x0000000e140e7207 */ /* 0x000fe20002000000 */
[----:B------:R-:W-:Y:S01]  /*06a0*/  IMAD.IADD R23, R11, 0x1, R23 ;  /* 0x000000010b177824 */ /* 0x000fe200078e0217 */
[----:B------:R-:W-:Y:S02]  /*06b0*/  SEL R15, R21, R15, P4 ;  /* 0x0000000f150f7207 */ /* 0x000fe40002000000 */
[----:B------:R-:W-:-:S02]  /*06c0*/  ISETP.LT.U32.AND P4, PT, R18, R10, PT ;  /* 0x0000000a1200720c */ /* 0x000fc40003f81070 */
[C---:B------:R-:W-:Y:S02]  /*06d0*/  @!P2 LEA R20, P5, R6.reuse, UR10, 0x3 ;  /* 0x0000000a0614ac11 */ /* 0x040fe4000f8a18ff */
[CC--:B------:R-:W-:Y:S02]  /*06e0*/  ISETP.LT.AND.EX P4, PT, R19.reuse, R23.reuse, PT, P4 ;  /* 0x000000171300720c */ /* 0x0c0fe40003f81340 */
        /* <DEDUP_REMOVED lines=15> */
[----:B------:R-:W-:-:S04]  /*07e0*/  ISETP.LT.U32.AND P4, PT, R12, R8, PT ;  /* 0x000000080c00720c */ /* 0x000fc80003f81070 */
[CC--:B------:R-:W-:Y:S02]  /*07f0*/  ISETP.LT.AND.EX P0, PT, R13.reuse, R11.reuse, PT, P4 ;  /* 0x0000000b0d00720c */ /* 0x0c0fe40003f01340 */
[----:B------:R-:W-:Y:S02]  /*0800*/  @!P3 LEA.HI.X R5, R26, UR11, R27, 0x3, P6 ;  /* 0x0000000b1a05bc11 */ /* 0x000fe4000b0f1c1b */
[----:B------:R-:W-:Y:S02]  /*0810*/  SEL R8, R12, R8, P0 ;  /* 0x000000080c087207 */ /* 0x000fe40000000000 */
[----:B------:R-:W-:-:S05]  /*0820*/  SEL R9, R13, R11, P0 ;  /* 0x0000000b0d097207 */ /* 0x000fca0000000000 */
[----:B------:R3:W-:Y:S01]  /*0830*/  @!P3 STG.E.64 desc[UR16][R4.64], R8 ;  /* 0x000000080400b986 */ /* 0x0007e2000c101b10 */
[----:B------:R-:W-:Y:S05]  /*0840*/  BRA.U !UP0, `(.L_x_6574) ;  /* 0xfffffff9087c7547 */ /* 0x000fea000b83ffff */
[----:B------:R-:W-:Y:S05]  /*0850*/  EXIT ;  /* 0x000000000000794d */ /* 0x000fea0003800000 */
.L_x_6573:
        /* <DEDUP_REMOVED lines=8> */
.L_x_6575:
        /* <DEDUP_REMOVED lines=11> */
[----:B--2---:R-:W-:Y:S01]  /*0990*/  ISETP.LT.U32.AND P0, PT, R12, R22, PT ;  /* 0x000000160c00720c */ /* 0x004fe20003f01070 */
[----:B------:R-:W-:-:S04]  /*09a0*/  IMAD.WIDE.U32 R2, R6, UR12, RZ ;  /* 0x0000000c06027c25 */ /* 0x000fc8000f8e00ff */
[----:B------:R-:W-:Y:S01]  /*09b0*/  IMAD.IADD R5, R23, 0x1, R5 ;  /* 0x0000000117057824 */ /* 0x000fe200078e0205 */
[----:B------:R-:W-:Y:S01]  /*09c0*/  ISETP.LT.U32.AND P1, PT, R14, R2, PT ;  /* 0x000000020e00720c */ /* 0x000fe20003f21070 */
[----:B------:R-:W-:Y:S02]  /*09d0*/  IMAD R23, R7, UR12, RZ ;  /* 0x0000000c07177c24 */ /* 0x000fe4000f8e02ff */
[----:B------:R-:W-:Y:S01]  /*09e0*/  IMAD R7, R9, UR12, RZ ;  /* 0x0000000c09077c24 */ /* 0x000fe2000f8e02ff */
[CC--:B------:R-:W-:Y:S01]  /*09f0*/  ISETP.LT.AND.EX P0, PT, R13.reuse, R5.reuse, PT, P0 ;  /* 0x000000050d00720c */ /* 0x0c0fe20003f01300 */
[----:B------:R-:W-:Y:S02]  /*0a00*/  IMAD R23, R6, UR13, R23 ;  /* 0x0000000d06177c24 */ /* 0x000fe4000f8e0217 */
[----:B------:R-:W-:Y:S01]  /*0a10*/  IMAD R7, R8, UR13, R7 ;  /* 0x0000000d08077c24 */ /* 0x000fe2000f8e0207 */
[----:B------:R-:W-:Y:S01]  /*0a20*/  SEL R22, R12, R22, P0 ;  /* 0x000000160c167207 */ /* 0x000fe20000000000 */
[----:B------:R-:W-:Y:S01]  /*0a30*/  IMAD.WIDE.U32 R8, R8, UR12, RZ ;  /* 0x0000000c08087c25 */ /* 0x000fe2000f8e00ff */
[----:B------:R-:W-:-:S03]  /*0a40*/  SEL R5, R13, R5, P0 ;  /* 0x000000050d057207 */ /* 0x000fc60000000000 */
[----:B------:R-:W-:Y:S01]  /*0a50*/  IMAD R11, R11, UR12, RZ ;  /* 0x0000000c0b0b7c24 */ /* 0x000fe2000f8e02ff */
[----:B------:R-:W-:Y:S01]  /*0a60*/  ISETP.LT.U32.AND P0, PT, R16, R8, PT ;  /* 0x000000081000720c */ /* 0x000fe20003f01070 */
[----:B------:R-:W-:Y:S02]  /*0a70*/  IMAD.IADD R3, R3, 0x1, R23 ;  /* 0x0000000103037824 */ /* 0x000fe400078e0217 */
[----:B------:R-:W-:Y:S02]  /*0a80*/  IMAD.IADD R7, R9, 0x1, R7 ;  /* 0x0000000109077824 */ /* 0x000fe400078e0207 */
[C---:B------:R-:W-:Y:S01]  /*0a90*/  IMAD R23, R10.reuse, UR13, R11 ;  /* 0x0000000d0a177c24 */ /* 0x040fe2000f8e020b */
[----:B------:R-:W-:Y:S01]  /*0aa0*/  ISETP.LT.AND.EX P1, PT, R15, R3, PT, P1 ;  /* 0x000000030f00720c */ /* 0x000fe20003f21310 */
[----:B------:R-:W-:Y:S01]  /*0ab0*/  IMAD.WIDE.U32 R10, R10, UR12, RZ ;  /* 0x0000000c0a0a7c25 */ /* 0x000fe2000f8e00ff */
[----:B------:R-:W-:Y:S02]  /*0ac0*/  ISETP.LT.AND.EX P0, PT, R17, R7, PT, P0 ;  /* 0x000000071100720c */ /* 0x000fe40003f01300 */
[----:B------:R-:W-:Y:S01]  /*0ad0*/  SEL R6, R14, R2, P1 ;  /* 0x000000020e067207 */ /* 0x000fe20000800000 */
[----:B------:R-:W-:Y:S01]  /*0ae0*/  IMAD.IADD R11, R11, 0x1, R23 ;  /* 0x000000010b0b7824 */ /* 0x000fe200078e0217 */
[----:B------:R-:W-:Y:S01]  /*0af0*/  ISETP.LT.U32.AND P2, PT, R18, R10, PT ;  /* 0x0000000a1200720c */ /* 0x000fe20003f41070 */
[----:B------:R-:W-:Y:S01]  /*0b00*/  IMAD.MOV.U32 R4, RZ, RZ, R22 ;  /* 0x000000ffff047224 */ /* 0x000fe200078e0016 */
[----:B------:R-:W-:-:S02]  /*0b10*/  SEL R8, R16, R8, P0 ;  /* 0x0000000810087207 */ /* 0x000fc40000000000 */
[----:B------:R-:W-:Y:S02]  /*0b20*/  SEL R9, R17, R7, P0 ;  /* 0x0000000711097207 */ /* 0x000fe40000000000 */
[----:B------:R-:W-:Y:S02]  /*0b30*/  SEL R15, R15, R3, P1 ;  /* 0x000000030f0f7207 */ /* 0x000fe40000800000 */
[----:B0-----:R-:W-:Y:S02]  /*0b40*/  IADD3 R0, P0, PT, R0, UR5, RZ ;  /* 0x0000000500007c10 */ /* 0x001fe4000ff1e0ff */
[----:B------:R-:W-:Y:S01]  /*0b50*/  IADD3 R2, P3, PT, R20, UR10, RZ ;  /* 0x0000000a14027c10 */ /* 0x000fe2000ff7e0ff */
[----:B------:R-:W-:Y:S01]  /*0b60*/  IMAD.MOV.U32 R7, RZ, RZ, R15 ;  /* 0x000000ffff077224 */ /* 0x000fe200078e000f */
[----:B------:R-:W-:Y:S01]  /*0b70*/  ISETP.LT.AND.EX P1, PT, R19, R11, PT, P2 ;  /* 0x0000000b1300720c */ /* 0x000fe20003f21320 */
        /* <DEDUP_REMOVED lines=13> */
.L_x_6576:
        /* <DEDUP_REMOVED lines=11> */
.L_x_7936:


//--------------------- .text._ZN2at6native55_GLOBAL__N__de093ff9_22_ForeachBinaryOpList_cu_a911ec4325multi_tensor_apply_kernelINS1_18TensorListMetadataILi3EEENS1_24BinaryOpListAlphaFunctorIiLi3ELi2ELi2EEEJNS0_7minimumIiEEiEEEvT_T0_DpT1_ --------------------------
	.section	.text._ZN2at6native55_GLOBAL__N__de093ff9_22_ForeachBinaryOpList_cu_a911ec4325multi_tensor_apply_kernelINS1_18TensorListMetadataILi3EEENS1_24BinaryOpListAlphaFunctorIiLi3ELi2ELi2EEEJNS0_7minimumIiEEiEEEvT_T0_DpT1_,"ax",@progbits
	.align	128
.text._ZN2at6native55_GLOBAL__N__de093ff9_22_ForeachBinaryOpList_cu_a911ec4325multi_tensor_apply_kernelINS1_18TensorListMetadataILi3EEENS1_24BinaryOpListAlphaFunctorIiLi3ELi2ELi2EEEJNS0_7minimumIiEEiEEEvT_T0_DpT1_:
        .type           _ZN2at6native55_GLOBAL__N__de093ff9_22_ForeachBinaryOpList_cu_a911ec4325multi_tensor_apply_kernelINS1_18TensorListMetadataILi3EEENS1_24BinaryOpListAlphaFunctorIiLi3ELi2ELi2EEEJNS0_7minimumIiEEiEEEvT_T0_DpT1_,@function
        .size           _ZN2at6native55_GLOBAL__N__de093ff9_22_ForeachBinaryOpList_cu_a911ec4325multi_tensor_apply_kernelINS1_18TensorListMetadataILi3EEENS1_24BinaryOpListAlphaFunctorIiLi3ELi2ELi2EEEJNS0_7minimumIiEEiEEEvT_T0_DpT1_,(.L_x_7937 - _ZN2at6native55_GLOBAL__N__de093ff9_22_ForeachBinaryOpList_cu_a911ec4325multi_tensor_apply_kernelINS1_18TensorListMetadataILi3EEENS1_24BinaryOpListAlphaFunctorIiLi3ELi2ELi2EEEJNS0_7minimumIiEEiEEEvT_T0_DpT1_)
        .other          _ZN2at6native55_GLOBAL__N__de093ff9_22_ForeachBinaryOpList_cu_a911ec4325multi_tensor_apply_kernelINS1_18TensorListMetadataILi3EEENS1_24BinaryOpListAlphaFunctorIiLi3ELi2ELi2EEEJNS0_7minimumIiEEiEEEvT_T0_DpT1_,@"STO_CUDA_ENTRY STV_DEFAULT"
_ZN2at6native55_GLOBAL__N__de093ff9_22_ForeachBinaryOpList_cu_a911ec4325multi_tensor_apply_kernelINS1_18TensorListMetadataILi3EEENS1_24BinaryOpListAlphaFunctorIiLi3ELi2ELi2EEEJNS0_7minimumIiEEiEEEvT_T0_DpT1_:
        /* <DEDUP_REMOVED lines=36> */
.L_x_6578:
        /* <DEDUP_REMOVED lines=60> */
[----:B---3--:R-:W-:-:S05]  /*0600*/  VIMNMX R9, PT, PT, R4, R9, PT ;  /* 0x0000000904097248 */ /* 0x008fca0003fe0100 */
[----:B------:R3:W-:Y:S01]  /*0610*/  @!P0 STG.E desc[UR16][R20.64], R9 ;  /* 0x0000000914008986 */ /* 0x0007e2000c101910 */
[----:B-----5:R-:W-:Y:S02]  /*0620*/  IMAD R5, R24, UR18, RZ ;  /* 0x0000001218057c24 */ /* 0x020fe4000f8e02ff */
[----:B----4-:R-:W-:-:S03]  /*0630*/  IMAD R25, R25, UR18, RZ ;  /* 0x0000001219197c24 */ /* 0x010fc6000f8e02ff */
[----:B------:R-:W-:Y:S01]  /*0640*/  VIMNMX R5, PT, PT, R5, R10, PT ;  /* 0x0000000a05057248 */ /* 0x000fe20003fe0100 */
[----:B------:R-:W-:-:S04]  /*0650*/  IMAD R29, R29, UR18, RZ ;  /* 0x000000121d1d7c24 */ /* 0x000fc8000f8e02ff */
[----:B------:R3:W-:Y:S01]  /*0660*/  @!P1 STG.E desc[UR16][R22.64], R5 ;  /* 0x0000000516009986 */ /* 0x0007e2000c101910 */
[----:B------:R-:W-:Y:S02]  /*0670*/  VIMNMX R25, PT, PT, R25, R28, PT ;  /* 0x0000001c19197248 */ /* 0x000fe40003fe0100 */
[----:B------:R-:W-:-:S03]  /*0680*/  VIMNMX R29, PT, PT, R29, R26, PT ;  /* 0x0000001a1d1d7248 */ /* 0x000fc60003fe0100 */
[----:B------:R3:W-:Y:S04]  /*0690*/  @!P2 STG.E desc[UR16][R12.64], R25 ;  /* 0x000000190c00a986 */ /* 0x0007e8000c101910 */
[----:B------:R3:W-:Y:S01]  /*06a0*/  @!P3 STG.E desc[UR16][R2.64], R29 ;  /* 0x0000001d0200b986 */ /* 0x0007e2000c101910 */
[----:B------:R-:W-:Y:S05]  /*06b0*/  BRA.U !UP0, `(.L_x_6578) ;  /* 0xfffffff908e07547 */ /* 0x000fea000b83ffff */
[----:B------:R-:W-:Y:S05]  /*06c0*/  EXIT ;  /* 0x000000000000794d */ /* 0x000fea0003800000 */
.L_x_6577:
        /* <DEDUP_REMOVED lines=8> */
.L_x_6579:
        /* <DEDUP_REMOVED lines=15> */
[----:B--2---:R-:W-:Y:S02]  /*0840*/  VIMNMX R5, PT, PT, R5, R0, PT ;  /* 0x0000000005057248 */ /* 0x004fe40003fe0100 */
[----:B------:R-:W-:Y:S01]  /*0850*/  VIMNMX R4, PT, PT, R4, R13, PT ;  /* 0x0000000d04047248 */ /* 0x000fe20003fe0100 */
[----:B------:R-:W-:Y:S01]  /*0860*/  IMAD.SHL.U32 R0, R16, 0x4, RZ ;  /* 0x0000000410007824 */ /* 0x000fe200078e00ff */
[----:B------:R-:W-:Y:S01]  /*0870*/  VIMNMX R6, PT, PT, R6, R15, PT ;  /* 0x0000000f06067248 */ /* 0x000fe20003fe0100 */
[----:B------:R-:W-:Y:S01]  /*0880*/  IMAD.X R17, RZ, RZ, R17, P0 ;  /* 0x000000ffff117224 */ /* 0x000fe200000e0611 */
[----:B------:R-:W-:Y:S02]  /*0890*/  VIMNMX R7, PT, PT, R7, R12, PT ;  /* 0x0000000c07077248 */ /* 0x000fe40003fe0100 */
        /* <DEDUP_REMOVED lines=8> */
.L_x_6580:
        /* <DEDUP_REMOVED lines=14> */
.L_x_7937:


//--------------------- .text._ZN2at6native55_GLOBAL__N__de093ff9_22_ForeachBinaryOpList_cu_a911ec4325multi_tensor_apply_kernelINS1_18TensorListMetadataILi3EEENS1_24BinaryOpListAlphaFunctorIaLi3ELi2ELi2EEEJNS0_7minimumIaEEaEEEvT_T0_DpT1_ --------------------------
	.section	.text._ZN2at6native55_GLOBAL__N__de093ff9_22_ForeachBinaryOpList_cu_a911ec4325multi_tensor_apply_kernelINS1_18TensorListMetadataILi3EEENS1_24BinaryOpListAlphaFunctorIaLi3ELi2ELi2EEEJNS0_7minimumIaEEaEEEvT_T0_DpT1_,"ax",@progbits
	.align	128
.text._ZN2at6native55_GLOBAL__N__de093ff9_22_ForeachBinaryOpList_cu_a911ec4325multi_tensor_apply_kernelINS1_18TensorListMetadataILi3EEENS1_24BinaryOpListAlphaFunctorIaLi3ELi2ELi2EEEJNS0_7minimumIaEEaEEEvT_T0_DpT1_:
        .type           _ZN2at6native55_GLOBAL__N__de093ff9_22_ForeachBinaryOpList_cu_a911ec4325multi_tensor_apply_kernelINS1_18TensorListMetadataILi3EEENS1_24BinaryOpListAlphaFunctorIaLi3ELi2ELi2EEEJNS0_7minimumIaEEaEEEvT_T0_DpT1_,@function
        .size           _ZN2at6native55_GLOBAL__N__de093ff9_22_ForeachBinaryOpList_cu_a911ec4325multi_tensor_apply_kernelINS1_18TensorListMetadataILi3EEENS1_24BinaryOpListAlphaFunctorIaLi3ELi2ELi2EEEJNS0_7minimumIaEEaEEEvT_T0_DpT1_,(.L_x_7938 - _ZN2at6native55_GLOBAL__N__de093ff9_22_ForeachBinaryOpList_cu_a911ec4325multi_tensor_apply_kernelINS1_18TensorListMetadataILi3EEENS1_24BinaryOpListAlphaFunctorIaLi3ELi2ELi2EEEJNS0_7minimumIaEEaEEEvT_T0_DpT1_)
        .other          _ZN2at6native55_GLOBAL__N__de093ff9_22_ForeachBinaryOpList_cu_a911ec4325multi_tensor_apply_kernelINS1_18TensorListMetadataILi3EEENS1_24BinaryOpListAlphaFunctorIaLi3ELi2ELi2EEEJNS0_7minimumIaEEaEEEvT_T0_DpT1_,@"STO_CUDA_ENTRY STV_DEFAULT"
_ZN2at6native55_GLOBAL__N__de093ff9_22_ForeachBinaryOpList_cu_a911ec4325multi_tensor_apply_kernelINS1_18TensorListMetadataILi3EEENS1_24BinaryOpListAlphaFunctorIaLi3ELi2ELi2EEEJNS0_7minimumIaEEaEEEvT_T0_DpT1_:
        /* <DEDUP_REMOVED lines=59> */
.L_x_6582:
        /* <DEDUP_REMOVED lines=60> */
[----:B------:R-:W-:Y:S01]  /*0770*/  VIMNMX.S16x2 R4, PT, PT, R8, R4, PT ;  /* 0x0000000408047248 */ /* 0x000fe20003fe0300 */
        /* <DEDUP_REMOVED lines=13> */
[----:B------:R-:W-:Y:S02]  /*0850*/  VIMNMX.S16x2 R0, PT, PT, R0, R8, PT ;  /* 0x0000000800007248 */ /* 0x000fe40003fe0300 */
[----:B------:R-:W-:-:S02]  /*0860*/  PRMT R5, R5, 0x8880, RZ ;  /* 0x0000888005057816 */ /* 0x000fc400000000ff */
[----:B------:R-:W-:Y:S02]  /*0870*/  PRMT R9, R9, 0x8880, RZ ;  /* 0x0000888009097816 */ /* 0x000fe400000000ff */
[----:B------:R-:W-:Y:S02]  /*0880*/  VIMNMX.S16x2 R14, PT, PT, R12, R10, PT ;  /* 0x0000000a0c0e7248 */ /* 0x000fe40003fe0300 */
[----:B------:R-:W-:Y:S02]  /*0890*/  @!P2 IADD3.X R7, PT, PT, R3, UR36, RZ, P4, !PT ;  /* 0x000000240307ac10 */ /* 0x000fe4000a7fe4ff */
[----:B------:R-:W-:Y:S02]  /*08a0*/  PRMT R11, R0, 0x7610, R11 ;  /* 0x00007610000b7816 */ /* 0x000fe4000000000b */
[----:B------:R-:W-:Y:S02]  /*08b0*/  PRMT R10, R5, 0x7710, RZ ;  /* 0x00007710050a7816 */ /* 0x000fe400000000ff */
[----:B------:R-:W-:-:S02]  /*08c0*/  PRMT R0, R9, 0x7710, RZ ;  /* 0x0000771009007816 */ /* 0x000fc400000000ff */
[----:B------:R-:W-:Y:S01]  /*08d0*/  @!P0 IADD3 R8, P4, PT, R2, UR22, RZ ;  /* 0x0000001602088c10 */ /* 0x000fe2000ff9e0ff */
[----:B------:R0:W-:Y:S01]  /*08e0*/  @!P2 STG.E.U8 desc[UR18][R6.64], R11 ;  /* 0x0000000b0600a986 */ /* 0x0001e2000c101112 */
[----:B------:R-:W-:Y:S02]  /*08f0*/  VIMNMX.S16x2 R0, PT, PT, R10, R0, PT ;  /* 0x000000000a007248 */ /* 0x000fe40003fe0300 */
        /* <DEDUP_REMOVED lines=12> */
.L_x_6581:
[----:B------:R-:W0:Y:S02]  /*09c0*/  S2R R8, SR_TID.X ;  /* 0x0000000000087919 */ /* 0x000e240000002100 */
[----:B0-----:R-:W-:-:S03]  /*09d0*/  IMAD.WIDE.U32 R2, R8, 0x4, RZ ;  /* 0x0000000408027825 */ /* 0x001fc600078e00ff */
[----:B------:R-:W-:-:S04]  /*09e0*/  ISETP.GE.U32.AND P0, PT, R2, UR34, PT ;  /* 0x0000002202007c0c */ /* 0x000fc8000bf06070 */
[----:B------:R-:W-:-:S13]  /*09f0*/  ISETP.GE.AND.EX P0, PT, R3, UR16, PT, P0 ;  /* 0x0000001003007c0c */ /* 0x000fda000bf06300 */
[----:B------:R-:W-:Y:S05]  /*0a00*/  @P0 EXIT ;  /* 0x000000000000094d */ /* 0x000fea0003800000 */
[----:B------:R-:W-:Y:S01]  /*0a10*/  IMAD.MOV.U32 R3, RZ, RZ, RZ ;  /* 0x000000ffff037224 */ /* 0x000fe200078e00ff */
[----:B------:R-:W0:Y:S06]  /*0a20*/  LDCU UR5, c[0x0][0x360] ;  /* 0x00006c00ff0577ac */ /* 0x000e2c0008000800 */
.L_x_6583:
        /* <DEDUP_REMOVED lines=29> */
[----:B------:R-:W-:Y:S02]  /*0c00*/  VIMNMX.S16x2 R4, PT, PT, R4, R10, PT ;  /* 0x0000000a04047248 */ /* 0x000fe40003fe0300 */
[----:B------:R-:W-:Y:S02]  /*0c10*/  VIMNMX.S16x2 R16, PT, PT, R0, R16, PT ;  /* 0x0000001000107248 */ /* 0x000fe40003fe0300 */
[----:B------:R-:W-:Y:S02]  /*0c20*/  SGXT R6, R14, 0x8 ;  /* 0x000000080e06781a */ /* 0x000fe40000000200 */
[----:B------:R-:W-:Y:S02]  /*0c30*/  SGXT R2, R2, 0x8 ;  /* 0x000000080202781a */ /* 0x000fe40000000200 */
[----:B------:R-:W-:Y:S02]  /*0c40*/  PRMT R12, R9, 0x7710, RZ ;  /* 0x00007710090c7816 */ /* 0x000fe400000000ff */
[----:B------:R-:W-:-:S02]  /*0c50*/  PRMT R14, R11, 0x7710, RZ ;  /* 0x000077100b0e7816 */ /* 0x000fc400000000ff */
[----:B------:R-:W-:Y:S02]  /*0c60*/  PRMT R0, R4, 0x7610, R0 ;  /* 0x0000761004007816 */ /* 0x000fe40000000000 */
[----:B------:R-:W-:Y:S02]  /*0c70*/  PRMT R4, R16, 0x7610, R4 ;  /* 0x0000761010047816 */ /* 0x000fe40000000004 */
[----:B------:R-:W-:Y:S02]  /*0c80*/  VIMNMX.S16x2 R2, PT, PT, R2, R12, PT ;  /* 0x0000000c02027248 */ /* 0x000fe40003fe0300 */
[----:B------:R-:W-:Y:S02]  /*0c90*/  VIMNMX.S16x2 R6, PT, PT, R6, R14, PT ;  /* 0x0000000e06067248 */ /* 0x000fe40003fe0300 */
        /* <DEDUP_REMOVED lines=20> */
.L_x_6584:
        /* <DEDUP_REMOVED lines=10> */
.L_x_7938:


//--------------------- .text._ZN2at6native55_GLOBAL__N__de093ff9_22_ForeachBinaryOpList_cu_a911ec4325multi_tensor_apply_kernelINS1_18TensorListMetadataILi3EEENS1_24BinaryOpListAlphaFunctorIhLi3ELi2ELi2EEEJNS0_7minimumIhEEhEEEvT_T0_DpT1_ --------------------------
	.section	.text._ZN2at6native55_GLOBAL__N__de093ff9_22_ForeachBinaryOpList_cu_a911ec4325multi_tensor_apply_kernelINS1_18TensorListMetadataILi3EEENS1_24BinaryOpListAlphaFunctorIhLi3ELi2ELi2EEEJNS0_7minimumIhEEhEEEvT_T0_DpT1_,"ax",@progbits
	.align	128
.text._ZN2at6native55_GLOBAL__N__de093ff9_22_ForeachBinaryOpList_cu_a911ec4325multi_tensor_apply_kernelINS1_18TensorListMetadataILi3EEENS1_24BinaryOpListAlphaFunctorIhLi3ELi2ELi2EEEJNS0_7minimumIhEEhEEEvT_T0_DpT1_:
        .type           _ZN2at6native55_GLOBAL__N__de093ff9_22_ForeachBinaryOpList_cu_a911ec4325multi_tensor_apply_kernelINS1_18TensorListMetadataILi3EEENS1_24BinaryOpListAlphaFunctorIhLi3ELi2ELi2EEEJNS0_7minimumIhEEhEEEvT_T0_DpT1_,@function
        .size           _ZN2at6native55_GLOBAL__N__de093ff9_22_ForeachBinaryOpList_cu_a911ec4325multi_tensor_apply_kernelINS1_18TensorListMetadataILi3EEENS1_24BinaryOpListAlphaFunctorIhLi3ELi2ELi2EEEJNS0_7minimumIhEEhEEEvT_T0_DpT1_,(.L_x_7939 - _ZN2at6native55_GLOBAL__N__de093ff9_22_ForeachBinaryOpList_cu_a911ec4325multi_tensor_apply_kernelINS1_18TensorListMetadataILi3EEENS1_24BinaryOpListAlphaFunctorIhLi3ELi2ELi2EEEJNS0_7minimumIhEEhEEEvT_T0_DpT1_)
        .other          _ZN2at6native55_GLOBAL__N__de093ff9_22_ForeachBinaryOpList_cu_a911ec4325multi_tensor_apply_kernelINS1_18TensorListMetadataILi3EEENS1_24BinaryOpListAlphaFunctorIhLi3ELi2ELi2EEEJNS0_7minimumIhEEhEEEvT_T0_DpT1_,@"STO_CUDA_ENTRY STV_DEFAULT"
_ZN2at6native55_GLOBAL__N__de093ff9_22_ForeachBinaryOpList_cu_a911ec4325multi_tensor_apply_kernelINS1_18TensorListMetadataILi3EEENS1_24BinaryOpListAlphaFunctorIhLi3ELi2ELi2EEEJNS0_7minimumIhEEhEEEvT_T0_DpT1_:
        /* <DEDUP_REMOVED lines=59> */
.L_x_6586:
        /* <DEDUP_REMOVED lines=63> */
[----:B------:R-:W-:Y:S01]  /*07a0*/  VIMNMX.U16x2 R10, PT, PT, R0, R10, PT ;  /* 0x0000000a000a7248 */ /* 0x000fe20003fe0200 */
[----:B------:R-:W-:Y:S01]  /*07b0*/  IMAD R0, R11, UR6, RZ ;  /* 0x000000060b007c24 */ /* 0x000fe2000f8e02ff */
[----:B------:R-:W-:Y:S02]  /*07c0*/  VIMNMX.U16x2 R8, PT, PT, R6, R8, PT ;  /* 0x0000000806087248 */ /* 0x000fe40003fe0200 */
[----:B------:R-:W-:Y:S02]  /*07d0*/  @!P0 IADD3 R6, P4, PT, R2, UR35, RZ ;  /* 0x0000002302068c10 */ /* 0x000fe4000ff9e0ff */
[----:B------:R-:W-:Y:S02]  /*07e0*/  LOP3.LUT R4, R18, 0xff, RZ, 0xc0, !PT ;  /* 0x000000ff12047812 */ /* 0x000fe400078ec0ff */
[----:B------:R-:W-:-:S02]  /*07f0*/  LOP3.LUT R12, R9, 0xff, RZ, 0xc0, !PT ;  /* 0x000000ff090c7812 */ /* 0x000fc400078ec0ff */
[----:B------:R-:W-:Y:S02]  /*0800*/  @!P0 IADD3.X R7, PT, PT, R3, UR36, RZ, P4, !PT ;  /* 0x0000002403078c10 */ /* 0x000fe4000a7fe4ff */
[----:B------:R-:W-:Y:S02]  /*0810*/  PRMT R11, R10, 0x7610, R11 ;  /* 0x000076100a0b7816 */ /* 0x000fe4000000000b */
[----:B------:R-:W-:Y:S02]  /*0820*/  VIMNMX.U16x2 R9, PT, PT, R4, R12, PT ;  /* 0x0000000c04097248 */ /* 0x000fe40003fe0200 */
[----:B------:R-:W-:Y:S02]  /*0830*/  LOP3.LUT R10, R5, 0xff, RZ, 0xc0, !PT ;  /* 0x000000ff050a7812 */ /* 0x000fe400078ec0ff */
[----:B------:R-:W-:Y:S02]  /*0840*/  LOP3.LUT R0, R0, 0xff, RZ, 0xc0, !PT ;  /* 0x000000ff00007812 */ /* 0x000fe400078ec0ff */
[----:B------:R-:W-:Y:S01]  /*0850*/  @!P1 IADD3 R4, P4, PT, R2, UR22, RZ ;  /* 0x0000001602049c10 */ /* 0x000fe2000ff9e0ff */
[----:B------:R0:W-:Y:S01]  /*0860*/  @!P0 STG.E.U8 desc[UR18][R6.64], R11 ;  /* 0x0000000b06008986 */ /* 0x0001e2000c101112 */
[----:B------:R-:W-:-:S02]  /*0870*/  VIMNMX.U16x2 R0, PT, PT, R10, R0, PT ;  /* 0x000000000a007248 */ /* 0x000fc40003fe0200 */
        /* <DEDUP_REMOVED lines=12> */
.L_x_6585:
[----:B------:R-:W0:Y:S02]  /*0940*/  S2R R10, SR_TID.X ;  /* 0x00000000000a7919 */ /* 0x000e240000002100 */
[----:B0-----:R-:W-:-:S03]  /*0950*/  IMAD.WIDE.U32 R2, R10, 0x4, RZ ;  /* 0x000000040a027825 */ /* 0x001fc600078e00ff */
[----:B------:R-:W-:-:S04]  /*0960*/  ISETP.GE.U32.AND P0, PT, R2, UR34, PT ;  /* 0x0000002202007c0c */ /* 0x000fc8000bf06070 */
[----:B------:R-:W-:-:S13]  /*0970*/  ISETP.GE.AND.EX P0, PT, R3, UR16, PT, P0 ;  /* 0x0000001003007c0c */ /* 0x000fda000bf06300 */
[----:B------:R-:W-:Y:S05]  /*0980*/  @P0 EXIT ;  /* 0x000000000000094d */ /* 0x000fea0003800000 */
[----:B------:R-:W-:Y:S01]  /*0990*/  IMAD.MOV.U32 R3, RZ, RZ, RZ ;  /* 0x000000ffff037224 */ /* 0x000fe200078e00ff */
[----:B------:R-:W0:Y:S06]  /*09a0*/  LDCU UR5, c[0x0][0x360] ;  /* 0x00006c00ff0577ac */ /* 0x000e2c0008000800 */
.L_x_6587:
        /* <DEDUP_REMOVED lines=22> */
[----:B------:R-:W-:Y:S02]  /*0b10*/  VIMNMX.U16x2 R4, PT, PT, R4, R8, PT ;  /* 0x0000000804047248 */ /* 0x000fe40003fe0200 */
[----:B------:R-:W-:Y:S02]  /*0b20*/  VIMNMX.U16x2 R16, PT, PT, R0, R16, PT ;  /* 0x0000001000107248 */ /* 0x000fe40003fe0200 */
[C---:B------:R-:W-:Y:S02]  /*0b30*/  PRMT R2, R6.reuse, 0x7771, RZ ;  /* 0x0000777106027816 */ /* 0x040fe400000000ff */
[----:B------:R-:W-:Y:S02]  /*0b40*/  PRMT R6, R6, 0x7773, RZ ;  /* 0x0000777306067816 */ /* 0x000fe400000000ff */
[----:B------:R-:W-:Y:S02]  /*0b50*/  LOP3.LUT R12, R12, 0xff, RZ, 0xc0, !PT ;  /* 0x000000ff0c0c7812 */ /* 0x000fe400078ec0ff */
[----:B------:R-:W-:-:S02]  /*0b60*/  LOP3.LUT R14, R14, 0xff, RZ, 0xc0, !PT ;  /* 0x000000ff0e0e7812 */ /* 0x000fc400078ec0ff */
[----:B------:R-:W-:Y:S02]  /*0b70*/  PRMT R0, R4, 0x7610, R0 ;  /* 0x0000761004007816 */ /* 0x000fe40000000000 */
[----:B------:R-:W-:Y:S02]  /*0b80*/  PRMT R4, R16, 0x7610, R4 ;  /* 0x0000761010047816 */ /* 0x000fe40000000004 */
[----:B------:R-:W-:Y:S02]  /*0b90*/  VIMNMX.U16x2 R2, PT, PT, R2, R12, PT ;  /* 0x0000000c02027248 */ /* 0x000fe40003fe0200 */
[----:B------:R-:W-:Y:S02]  /*0ba0*/  VIMNMX.U16x2 R6, PT, PT, R6, R14, PT ;  /* 0x0000000e06067248 */ /* 0x000fe40003fe0200 */
        /* <DEDUP_REMOVED lines=20> */
.L_x_6588:
        /* <DEDUP_REMOVED lines=9> */
.L_x_7939:


//--------------------- .text._ZN2at6native55_GLOBAL__N__de093ff9_22_ForeachBinaryOpList_cu_a911ec4325multi_tensor_apply_kernelINS1_18TensorListMetadataILi2EEENS1_24BinaryOpListAlphaFunctorIN3c104HalfELi2ELi2ELi0EEEJNS0_7minimumIfEEfEEEvT_T0_DpT1_ --------------------------
	.section	.text._ZN2at6native55_GLOBAL__N__de093ff9_22_ForeachBinaryOpList_cu_a911ec4325multi_tensor_apply_kernelINS1_18TensorListMetadataILi2EEENS1_24BinaryOpListAlphaFunctorIN3c104HalfELi2ELi2ELi0EEEJNS0_7minimumIfEEfEEEvT_T0_DpT1_,"ax",@progbits
	.align	128
.text._ZN2at6native55_GLOBAL__N__de093ff9_22_ForeachBinaryOpList_cu_a911ec4325multi_tensor_apply_kernelINS1_18TensorListMetadataILi2EEENS1_24BinaryOpListAlphaFunctorIN3c104HalfELi2ELi2ELi0EEEJNS0_7minimumIfEEfEEEvT_T0_DpT1_:
        .type           _ZN2at6native55_GLOBAL__N__de093ff9_22_ForeachBinaryOpList_cu_a911ec4325multi_tensor_apply_kernelINS1_18TensorListMetadataILi2EEENS1_24BinaryOpListAlphaFunctorIN3c104HalfELi2ELi2ELi0EEEJNS0_7minimumIfEEfEEEvT_T0_DpT1_,@function
        .size           _ZN2at6native55_GLOBAL__N__de093ff9_22_ForeachBinaryOpList_cu_a911ec4325multi_tensor_apply_kernelINS1_18TensorListMetadataILi2EEENS1_24BinaryOpListAlphaFunctorIN3c104HalfELi2ELi2ELi0EEEJNS0_7minimumIfEEfEEEvT_T0_DpT1_,(.L_x_7940 - _ZN2at6native55_GLOBAL__N__de093ff9_22_ForeachBinaryOpList_cu_a911ec4325multi_tensor_apply_kernelINS1_18TensorListMetadataILi2EEENS1_24BinaryOpListAlphaFunctorIN3c104HalfELi2ELi2ELi0EEEJNS0_7minimumIfEEfEEEvT_T0_DpT1_)
        .other          _ZN2at6native55_GLOBAL__N__de093ff9_22_ForeachBinaryOpList_cu_a911ec4325multi_tensor_apply_kernelINS1_18TensorListMetadataILi2EEENS1_24BinaryOpListAlphaFunctorIN3c104HalfELi2ELi2ELi0EEEJNS0_7minimumIfEEfEEEvT_T0_DpT1_,@"STO_CUDA_ENTRY STV_DEFAULT"
_ZN2at6native55_GLOBAL__N__de093ff9_22_ForeachBinaryOpList_cu_a911ec4325multi_tensor_apply_kernelINS1_18TensorListMetadataILi2EEENS1_24BinaryOpListAlphaFunctorIN3c104HalfELi2ELi2ELi0EEEJNS0_7minimumIfEEfEEEvT_T0_DpT1_:
        /* <DEDUP_REMOVED lines=33> */
.L_x_6590:
        /* <DEDUP_REMOVED lines=59> */
[CC--:B------:R-:W-:Y:S01]  /*05c0*/  FSETP.GEU.FTZ.AND P6, PT, R21.reuse, R20.reuse, PT ;  /* 0x000000141500720b */ /* 0x0c0fe20003fde000 */
[----:B------:R-:W-:Y:S02]  /*05d0*/  HADD2.F32 R23, -RZ, R23.H0_H0 ;  /* 0x20000017ff177230 */ /* 0x000fe40000004100 */
[----:B------:R-:W-:Y:S01]  /*05e0*/  FMUL.FTZ R22, R22, UR11 ;  /* 0x0000000b16167c20 */ /* 0x000fe20008410000 */
[----:B------:R-:W-:Y:S02]  /*05f0*/  @!P5 FSEL R21, R21, R20, !P6 ;  /* 0x000000141515d208 */ /* 0x000fe40007000000 */
[----:B------:R-:W-:Y:S02]  /*0600*/  FSETP.NAN.FTZ.AND P5, PT, |R23|, |R23|, PT ;  /* 0x400000171700720b */ /* 0x000fe40003fb8200 */
[----:B------:R-:W-:Y:S01]  /*0610*/  FSETP.GEU.FTZ.AND P6, PT, R19, R22, PT ;  /* 0x000000161300720b */ /* 0x000fe20003fde000 */
[----:B------:R-:W-:Y:S01]  /*0620*/  HADD2.F32 R24, -RZ, R24.H0_H0 ;  /* 0x20000018ff187230 */ /* 0x000fe20000004100 */
[----:B------:R-:W-:-:S02]  /*0630*/  F2FP.F16.F32.PACK_AB R21, RZ, R21 ;  /* 0x00000015ff15723e */ /* 0x000fc400000000ff */
[----:B------:R-:W-:Y:S01]  /*0640*/  @!P4 FSEL R19, R19, R22, !P6 ;  /* 0x000000161313c208 */ /* 0x000fe20007000000 */
[----:B------:R-:W-:Y:S02]  /*0650*/  HADD2.F32 R25, -RZ, R25.H0_H0 ;  /* 0x20000019ff197230 */ /* 0x000fe40000004100 */
[----:B------:R-:W-:Y:S01]  /*0660*/  FMUL.FTZ R24, R24, UR11 ;  /* 0x0000000b18187c20 */ /* 0x000fe20008410000 */
[----:B------:R3:W-:Y:S01]  /*0670*/  @!P1 STG.E.U16 desc[UR14][R4.64], R21 ;  /* 0x0000001504009986 */ /* 0x0007e2000c10150e */
[----:B------:R-:W-:Y:S01]  /*0680*/  F2FP.F16.F32.PACK_AB R19, RZ, R19 ;  /* 0x00000013ff13723e */ /* 0x000fe200000000ff */
[----:B------:R-:W-:Y:S01]  /*0690*/  HADD2.F32 R26, -RZ, R26.H0_H0 ;  /* 0x2000001aff1a7230 */ /* 0x000fe20000004100 */
[----:B------:R-:W-:Y:S02]  /*06a0*/  FSETP.NAN.FTZ.AND P4, PT, |R25|, |R25|, PT ;  /* 0x400000191900720b */ /* 0x000fe40003f98200 */
[----:B------:R-:W-:Y:S01]  /*06b0*/  FSETP.GEU.FTZ.AND P6, PT, R23, R24, PT ;  /* 0x000000181700720b */ /* 0x000fe20003fde000 */
[----:B------:R3:W-:Y:S01]  /*06c0*/  @!P0 STG.E.U16 desc[UR14][R2.64], R19 ;  /* 0x0000001302008986 */ /* 0x0007e2000c10150e */
[----:B------:R-:W-:Y:S01]  /*06d0*/  FMUL.FTZ R26, R26, UR11 ;  /* 0x0000000b1a1a7c20 */ /* 0x000fe20008410000 */
[----:B------:R-:W-:-:S02]  /*06e0*/  LEA R18, P0, R17, R18, 0x2 ;  /* 0x0000001211127211 */ /* 0x000fc400078010ff */
[----:B------:R-:W-:Y:S02]  /*06f0*/  @!P5 FSEL R23, R23, R24, !P6 ;  /* 0x000000181717d208 */ /* 0x000fe40007000000 */
[CC--:B------:R-:W-:Y:S01]  /*0700*/  FSETP.GEU.FTZ.AND P5, PT, R25.reuse, R26.reuse, PT ;  /* 0x0000001a1900720b */ /* 0x0c0fe20003fbe000 */
[----:B------:R-:W-:Y:S01]  /*0710*/  IMAD.X R16, RZ, RZ, R16, P0 ;  /* 0x000000ffff107224 */ /* 0x000fe200000e0610 */
[----:B------:R-:W-:Y:S02]  /*0720*/  F2FP.F16.F32.PACK_AB R23, RZ, R23 ;  /* 0x00000017ff17723e */ /* 0x000fe400000000ff */
[----:B------:R-:W-:Y:S02]  /*0730*/  @!P4 FSEL R25, R25, R26, !P5 ;  /* 0x0000001a1919c208 */ /* 0x000fe40006800000 */
[----:B------:R-:W-:Y:S01]  /*0740*/  ISETP.GE.U32.AND P0, PT, R18, UR5, PT ;  /* 0x0000000512007c0c */ /* 0x000fe2000bf06070 */
[----:B------:R3:W-:Y:S01]  /*0750*/  @!P2 STG.E.U16 desc[UR14][R6.64], R23 ;  /* 0x000000170600a986 */ /* 0x0007e2000c10150e */
[----:B------:R-:W-:-:S02]  /*0760*/  F2FP.F16.F32.PACK_AB R25, RZ, R25 ;  /* 0x00000019ff19723e */ /* 0x000fc400000000ff */
[----:B------:R-:W-:-:S03]  /*0770*/  ISETP.GE.U32.AND.EX P0, PT, R16, UR10, PT, P0 ;  /* 0x0000000a10007c0c */ /* 0x000fc6000bf06100 */
[----:B------:R3:W-:Y:S10]  /*0780*/  @!P3 STG.E.U16 desc[UR14][R10.64], R25 ;  /* 0x000000190a00b986 */ /* 0x0007f4000c10150e */
[----:B------:R-:W-:Y:S05]  /*0790*/  @!P0 BRA `(.L_x_6590) ;  /* 0xfffffff8009c8947 */ /* 0x000fea000383ffff */
[----:B------:R-:W-:Y:S05]  /*07a0*/  EXIT ;  /* 0x000000000000794d */ /* 0x000fea0003800000 */
.L_x_6589:
        /* <DEDUP_REMOVED lines=8> */
.L_x_6591:
        /* <DEDUP_REMOVED lines=45> */
.L_x_6592:
        /* <DEDUP_REMOVED lines=16> */
.L_x_7940:


//--------------------- .text._ZN2at6native55_GLOBAL__N__de093ff9_22_ForeachBinaryOpList_cu_a911ec4325multi_tensor_apply_kernelINS1_18TensorListMetadataILi2EEENS1_24BinaryOpListAlphaFunctorIN3c108BFloat16ELi2ELi2ELi0EEEJNS0_7minimumIfEEfEEEvT_T0_DpT1_ --------------------------
	.section	.text._ZN2at6native55_GLOBAL__N__de093ff9_22_ForeachBinaryOpList_cu_a911ec4325multi_tensor_apply_kernelINS1_18TensorListMetadataILi2EEENS1_24BinaryOpListAlphaFunctorIN3c108BFloat16ELi2ELi2ELi0EEEJNS0_7minimumIfEEfEEEvT_T0_DpT1_,"ax",@progbits
	.align	128
.text._ZN2at6native55_GLOBAL__N__de093ff9_22_ForeachBinaryOpList_cu_a911ec4325multi_tensor_apply_kernelINS1_18TensorListMetadataILi2EEENS1_24BinaryOpListAlphaFunctorIN3c108BFloat16ELi2ELi2ELi0EEEJNS0_7minimumIfEEfEEEvT_T0_DpT1_:
        .type           _ZN2at6native55_GLOBAL__N__de093ff9_22_ForeachBinaryOpList_cu_a911ec4325multi_tensor_apply_kernelINS1_18TensorListMetadataILi2EEENS1_24BinaryOpListAlphaFunctorIN3c108BFloat16ELi2ELi2ELi0EEEJNS0_7minimumIfEEfEEEvT_T0_DpT1_,@function
        .size           _ZN2at6native55_GLOBAL__N__de093ff9_22_ForeachBinaryOpList_cu_a911ec4325multi_tensor_apply_kernelINS1_18TensorListMetadataILi2EEENS1_24BinaryOpListAlphaFunctorIN3c108BFloat16ELi2ELi2ELi0EEEJNS0_7minimumIfEEfEEEvT_T0_DpT1_,(.L_x_7941 - _ZN2at6native55_GLOBAL__N__de093ff9_22_ForeachBinaryOpList_cu_a911ec4325multi_tensor_apply_kernelINS1_18TensorListMetadataILi2EEENS1_24BinaryOpListAlphaFunctorIN3c108BFloat16ELi2ELi2ELi0EEEJNS0_7minimumIfEEfEEEvT_T0_DpT1_)
        .other          _ZN2at6native55_GLOBAL__N__de093ff9_22_ForeachBinaryOpList_cu_a911ec4325multi_tensor_apply_kernelINS1_18TensorListMetadataILi2EEENS1_24BinaryOpListAlphaFunctorIN3c108BFloat16ELi2ELi2ELi0EEEJNS0_7minimumIfEEfEEEvT_T0_DpT1_,@"STO_CUDA_ENTRY STV_DEFAULT"
_ZN2at6native55_GLOBAL__N__de093ff9_22_ForeachBinaryOpList_cu_a911ec4325multi_tensor_apply_kernelINS1_18TensorListMetadataILi2EEENS1_24BinaryOpListAlphaFunctorIN3c108BFloat16ELi2ELi2ELi0EEEJNS0_7minimumIfEEfEEEvT_T0_DpT1_:
        /* <DEDUP_REMOVED lines=33> */
.L_x_6594:
        /* <DEDUP_REMOVED lines=61> */
[----:B------:R-:W-:-:S04]  /*05e0*/  FSETP.GEU.FTZ.AND P6, PT, R21, R22, PT ;  /* 0x000000161500720b */ /* 0x000fc80003fde000 */
[----:B------:R-:W-:Y:S02]  /*05f0*/  @!P5 FSEL R21, R21, R22, !P6 ;  /* 0x000000161515d208 */ /* 0x000fe40007000000 */
[----:B------:R-:W-:Y:S01]  /*0600*/  FSETP.GEU.FTZ.AND P6, PT, R20, R19, PT ;  /* 0x000000131400720b */ /* 0x000fe20003fde000 */
[----:B------:R-:W-:Y:S01]  /*0610*/  IMAD.U32 R25, R25, 0x10000, RZ ;  /* 0x0001000019197824 */ /* 0x000fe200078e00ff */
[----:B------:R-:W-:Y:S01]  /*0620*/  FSETP.NAN.FTZ.AND P5, PT, |R23|, |R23|, PT ;  /* 0x400000171700720b */ /* 0x000fe20003fb8200 */
[----:B------:R-:W-:Y:S01]  /*0630*/  IMAD.U32 R24, R24, 0x10000, RZ ;  /* 0x0001000018187824 */ /* 0x000fe200078e00ff */
[----:B------:R-:W-:Y:S01]  /*0640*/  @!P4 FSEL R20, R20, R19, !P6 ;  /* 0x000000131414c208 */ /* 0x000fe20007000000 */
[----:B------:R-:W-:Y:S01]  /*0650*/  FMUL.FTZ R8, R25, UR11 ;  /* 0x0000000b19087c20 */ /* 0x000fe20008410000 */
[----:B------:R-:W-:Y:S02]  /*0660*/  IMAD.U32 R18, R18, 0x10000, RZ ;  /* 0x0001000012127824 */ /* 0x000fe400078e00ff */
[----:B------:R-:W-:-:S02]  /*0670*/  FSETP.NAN.FTZ.AND P4, PT, |R24|, |R24|, PT ;  /* 0x400000181800720b */ /* 0x000fc40003f98200 */
[----:B------:R-:W-:Y:S01]  /*0680*/  FSETP.GEU.FTZ.AND P6, PT, R23, R8, PT ;  /* 0x000000081700720b */ /* 0x000fe20003fde000 */
[----:B------:R-:W-:Y:S01]  /*0690*/  FMUL.FTZ R9, R18, UR11 ;  /* 0x0000000b12097c20 */ /* 0x000fe20008410000 */
[----:B------:R-:W-:-:S03]  /*06a0*/  F2FP.BF16.F32.PACK_AB R21, RZ, R21 ;  /* 0x00000015ff15723e */ /* 0x000fc600000010ff */
[----:B------:R-:W-:Y:S02]  /*06b0*/  @!P5 FSEL R23, R23, R8, !P6 ;  /* 0x000000081717d208 */ /* 0x000fe40007000000 */
[CC--:B------:R-:W-:Y:S02]  /*06c0*/  FSETP.GEU.FTZ.AND P5, PT, R24.reuse, R9.reuse, PT ;  /* 0x000000091800720b */ /* 0x0c0fe40003fbe000 */
[----:B------:R-:W-:Y:S01]  /*06d0*/  F2FP.BF16.F32.PACK_AB R20, RZ, R20 ;  /* 0x00000014ff14723e */ /* 0x000fe200000010ff */
[----:B------:R3:W-:Y:S01]  /*06e0*/  @!P1 STG.E.U16 desc[UR14][R4.64], R21 ;  /* 0x0000001504009986 */ /* 0x0007e2000c10150e */
[----:B------:R-:W-:Y:S02]  /*06f0*/  @!P4 FSEL R24, R24, R9, !P5 ;  /* 0x000000091818c208 */ /* 0x000fe40006800000 */
        /* <DEDUP_REMOVED lines=11> */
.L_x_6593:
        /* <DEDUP_REMOVED lines=8> */
.L_x_6595:
        /* <DEDUP_REMOVED lines=29> */
[----:B------:R-:W-:Y:S02]  /*0a00*/  FSETP.GEU.FTZ.AND P5, PT, R8, R7, PT ;  /* 0x000000070800720b */ /* 0x000fe40003fbe000 */
[----:B------:R-:W-:Y:S02]  /*0a10*/  @!P3 FSEL R11, R11, R12, !P4 ;  /* 0x0000000c0b0bb208 */ /* 0x000fe40006000000 */
[----:B------:R-:W-:Y:S02]  /*0a20*/  FSETP.GEU.FTZ.AND P3, PT, R4, R9, PT ;  /* 0x000000090400720b */ /* 0x000fe40003f7e000 */
[----:B------:R-:W-:Y:S02]  /*0a30*/  FSETP.GEU.FTZ.AND P4, PT, R13, R14, PT ;  /* 0x0000000e0d00720b */ /* 0x000fe40003f9e000 */
[----:B------:R-:W-:Y:S02]  /*0a40*/  @!P0 FSEL R8, R8, R7, !P5 ;  /* 0x0000000708088208 */ /* 0x000fe40006800000 */
[----:B------:R-:W-:-:S02]  /*0a50*/  @!P1 FSEL R4, R4, R9, !P3 ;  /* 0x0000000904049208 */ /* 0x000fc40005800000 */
[----:B0-----:R-:W-:Y:S02]  /*0a60*/  IADD3 R0, P0, PT, R0, UR5, RZ ;  /* 0x0000000500007c10 */ /* 0x001fe4000ff1e0ff */
[----:B------:R-:W-:Y:S02]  /*0a70*/  @!P2 FSEL R13, R13, R14, !P4 ;  /* 0x0000000e0d0da208 */ /* 0x000fe40006000000 */
        /* <DEDUP_REMOVED lines=12> */
.L_x_6596:
        /* <DEDUP_REMOVED lines=12> */
.L_x_7941:


//--------------------- .text._ZN2at6native55_GLOBAL__N__de093ff9_22_ForeachBinaryOpList_cu_a911ec4325multi_tensor_apply_kernelINS1_18TensorListMetadataILi2EEENS1_24BinaryOpListAlphaFunctorIfLi2ELi2ELi0EEEJNS0_7minimumIfEEfEEEvT_T0_DpT1_ --------------------------
	.section	.text._ZN2at6native55_GLOBAL__N__de093ff9_22_ForeachBinaryOpList_cu_a911ec4325multi_tensor_apply_kernelINS1_18TensorListMetadataILi2EEENS1_24BinaryOpListAlphaFunctorIfLi2ELi2ELi0EEEJNS0_7minimumIfEEfEEEvT_T0_DpT1_,"ax",@progbits
	.align	128
.text._ZN2at6native55_GLOBAL__N__de093ff9_22_ForeachBinaryOpList_cu_a911ec4325multi_tensor_apply_kernelINS1_18TensorListMetadataILi2EEENS1_24BinaryOpListAlphaFunctorIfLi2ELi2ELi0EEEJNS0_7minimumIfEEfEEEvT_T0_DpT1_:
        .type           _ZN2at6native55_GLOBAL__N__de093ff9_22_ForeachBinaryOpList_cu_a911ec4325multi_tensor_apply_kernelINS1_18TensorListMetadataILi2EEENS1_24BinaryOpListAlphaFunctorIfLi2ELi2ELi0EEEJNS0_7minimumIfEEfEEEvT_T0_DpT1_,@function
        .size           _ZN2at6native55_GLOBAL__N__de093ff9_22_ForeachBinaryOpList_cu_a911ec4325multi_tensor_apply_kernelINS1_18TensorListMetadataILi2EEENS1_24BinaryOpListAlphaFunctorIfLi2ELi2ELi0EEEJNS0_7minimumIfEEfEEEvT_T0_DpT1_,(.L_x_7942 - _ZN2at6native55_GLOBAL__N__de093ff9_22_ForeachBinaryOpList_cu_a911ec4325multi_tensor_apply_kernelINS1_18TensorListMetadataILi2EEENS1_24BinaryOpListAlphaFunctorIfLi2ELi2ELi0EEEJNS0_7minimumIfEEfEEEvT_T0_DpT1_)
        .other          _ZN2at6native55_GLOBAL__N__de093ff9_22_ForeachBinaryOpList_cu_a911ec4325multi_tensor_apply_kernelINS1_18TensorListMetadataILi2EEENS1_24BinaryOpListAlphaFunctorIfLi2ELi2ELi0EEEJNS0_7minimumIfEEfEEEvT_T0_DpT1_,@"STO_CUDA_ENTRY STV_DEFAULT"
_ZN2at6native55_GLOBAL__N__de093ff9_22_ForeachBinaryOpList_cu_a911ec4325multi_tensor_apply_kernelINS1_18TensorListMetadataILi2EEENS1_24BinaryOpListAlphaFunctorIfLi2ELi2ELi0EEEJNS0_7minimumIfEEfEEEvT_T0_DpT1_:
        /* <DEDUP_REMOVED lines=32> */
.L_x_6600:
        /* <DEDUP_REMOVED lines=54> */
[----:B------:R-:W-:Y:S01]  /*0560*/  FSETP.GEU.FTZ.AND P6, PT, R9, R22, PT ;  /* 0x000000160900720b */ /* 0x000fe20003fde000 */
[----:B------:R-:W-:-:S06]  /*0570*/  FMUL.FTZ R26, R26, UR6 ;  /* 0x000000061a1a7c20 */ /* 0x000fcc0008410000 */
[----:B------:R-:W-:Y:S02]  /*0580*/  @!P5 FSEL R9, R9, R22, !P6 ;  /* 0x000000160909d208 */ /* 0x000fe40007000000 */
[----:B------:R-:W-:-:S04]  /*0590*/  FSETP.GEU.FTZ.AND P5, PT, R7, R26, PT ;  /* 0x0000001a0700720b */ /* 0x000fc80003fbe000 */
[----:B------:R-:W-:Y:S02]  /*05a0*/  @!P4 FSEL R7, R7, R26, !P5 ;  /* 0x0000001a0707c208 */ /* 0x000fe40006800000 */
        /* <DEDUP_REMOVED lines=8> */
[----:B------:R-:W-:Y:S02]  /*0630*/  FSETP.GEU.FTZ.AND P6, PT, R18, R19, PT ;  /* 0x000000131200720b */ /* 0x000fe40003fde000 */
[----:B------:R-:W-:Y:S02]  /*0640*/  FSETP.NAN.FTZ.AND P3, PT, |R27|, |R27|, PT ;  /* 0x4000001b1b00720b */ /* 0x000fe40003f78200 */
[C---:B------:R-:W-:Y:S01]  /*0650*/  @!P0 LEA.HI.X R17, R2.reuse, R17, RZ, 0x2, P5 ;  /* 0x0000001102118211 */ /* 0x040fe200028f14ff */
[----:B------:R-:W-:Y:S01]  /*0660*/  FMUL.FTZ R22, R23, UR6 ;  /* 0x0000000617167c20 */ /* 0x000fe20008410000 */
[----:B------:R-:W-:Y:S02]  /*0670*/  LEA R3, P5, R2, R3, 0x2 ;  /* 0x0000000302037211 */ /* 0x000fe400078a10ff */
[----:B------:R-:W-:Y:S01]  /*0680*/  @!P4 FSEL R18, R18, R19, !P6 ;  /* 0x000000131212c208 */ /* 0x000fe20007000000 */
[----:B------:R0:W-:Y:S01]  /*0690*/  @!P0 STG.E desc[UR4][R16.64], R7 ;  /* 0x0000000710008986 */ /* 0x0001e2000c101904 */
[----:B------:R-:W-:Y:S01]  /*06a0*/  ISETP.GE.U32.AND P0, PT, R3, R4, PT ;  /* 0x000000040300720c */ /* 0x000fe20003f06070 */
[----:B------:R-:W-:-:S02]  /*06b0*/  IMAD.X R8, RZ, RZ, R8, P5 ;  /* 0x000000ffff087224 */ /* 0x000fc400028e0608 */
[----:B------:R0:W-:Y:S01]  /*06c0*/  @!P1 STG.E desc[UR4][R20.64], R18 ;  /* 0x0000001214009986 */ /* 0x0001e2000c101904 */
[CC--:B------:R-:W-:Y:S02]  /*06d0*/  FSETP.GEU.FTZ.AND P1, PT, R27.reuse, R22.reuse, PT ;  /* 0x000000161b00720b */ /* 0x0c0fe40003f3e000 */
[----:B------:R-:W-:Y:S02]  /*06e0*/  ISETP.GE.U32.AND.EX P0, PT, R8, R5, PT, P0 ;  /* 0x000000050800720c */ /* 0x000fe40003f06100 */
[----:B------:R-:W-:Y:S01]  /*06f0*/  @!P3 FSEL R27, R27, R22, !P1 ;  /* 0x000000161b1bb208 */ /* 0x000fe20004800000 */
        /* <DEDUP_REMOVED lines=10> */
.L_x_6599:
[----:B------:R-:W-:Y:S05]  /*07a0*/  BSYNC.RECONVERGENT B0 ;  /* 0x0000000000007941 */ /* 0x000fea0003800200 */
.L_x_6598:
[----:B------:R-:W-:Y:S05]  /*07b0*/  @!P0 BRA `(.L_x_6600) ;  /* 0xfffffff800908947 */ /* 0x000fea000383ffff */
[----:B------:R-:W-:Y:S05]  /*07c0*/  EXIT ;  /* 0x000000000000794d */ /* 0x000fea0003800000 */
.L_x_6597:
        /* <DEDUP_REMOVED lines=8> */
.L_x_6601:
        /* <DEDUP_REMOVED lines=35> */
.L_x_6602:
        /* <DEDUP_REMOVED lines=16> */
.L_x_7942:


//--------------------- .text._ZN2at6native55_GLOBAL__N__de093ff9_22_ForeachBinaryOpList_cu_a911ec4325multi_tensor_apply_kernelINS1_18TensorListMetadataILi2EEENS1_24BinaryOpListAlphaFunctorIdLi2ELi2ELi0EEEJNS0_7minimumIdEEdEEEvT_T0_DpT1_ --------------------------
	.section	.text._ZN2at6native55_GLOBAL__N__de093ff9_22_ForeachBinaryOpList_cu_a911ec4325multi_tensor_apply_kernelINS1_18TensorListMetadataILi2EEENS1_24BinaryOpListAlphaFunctorIdLi2ELi2ELi0EEEJNS0_7minimumIdEEdEEEvT_T0_DpT1_,"ax",@progbits
	.align	128
.text._ZN2at6native55_GLOBAL__N__de093ff9_22_ForeachBinaryOpList_cu_a911ec4325multi_tensor_apply_kernelINS1_18TensorListMetadataILi2EEENS1_24BinaryOpListAlphaFunctorIdLi2ELi2ELi0EEEJNS0_7minimumIdEEdEEEvT_T0_DpT1_:
        .type           _ZN2at6native55_GLOBAL__N__de093ff9_22_ForeachBinaryOpList_cu_a911ec4325multi_tensor_apply_kernelINS1_18TensorListMetadataILi2EEENS1_24BinaryOpListAlphaFunctorIdLi2ELi2ELi0EEEJNS0_7minimumIdEEdEEEvT_T0_DpT1_,@function
        .size           _ZN2at6native55_GLOBAL__N__de093ff9_22_ForeachBinaryOpList_cu_a911ec4325multi_tensor_apply_kernelINS1_18TensorListMetadataILi2EEENS1_24BinaryOpListAlphaFunctorIdLi2ELi2ELi0EEEJNS0_7minimumIdEEdEEEvT_T0_DpT1_,(.L_x_7943 - _ZN2at6native55_GLOBAL__N__de093ff9_22_ForeachBinaryOpList_cu_a911ec4325multi_tensor_apply_kernelINS1_18TensorListMetadataILi2EEENS1_24BinaryOpListAlphaFunctorIdLi2ELi2ELi0EEEJNS0_7minimumIdEEdEEEvT_T0_DpT1_)
        .other          _ZN2at6native55_GLOBAL__N__de093ff9_22_ForeachBinaryOpList_cu_a911ec4325multi_tensor_apply_kernelINS1_18TensorListMetadataILi2EEENS1_24BinaryOpListAlphaFunctorIdLi2ELi2ELi0EEEJNS0_7minimumIdEEdEEEvT_T0_DpT1_,@"STO_CUDA_ENTRY STV_DEFAULT"
_ZN2at6native55_GLOBAL__N__de093ff9_22_ForeachBinaryOpList_cu_a911ec4325multi_tensor_apply_kernelINS1_18TensorListMetadataILi2EEENS1_24BinaryOpListAlphaFunctorIdLi2ELi2ELi0EEEJNS0_7minimumIdEEdEEEvT_T0_DpT1_:
        /* <DEDUP_REMOVED lines=33> */
.L_x_6606:
        /* <DEDUP_REMOVED lines=56> */
[----:B---3--:R-:W-:Y:S02]  /*0590*/  DSETP.GEU.AND P5, PT, R14, R22, PT ;  /* 0x000000160e00722a */ /* 0x008fe40003fae000 */
[----:B----4-:R-:W-:Y:S02]  /*05a0*/  DMUL R20, R18, UR18 ;  /* 0x0000001212147c28 */ /* 0x010fe40008000000 */
[----:B------:R-:W-:Y:S02]  /*05b0*/  DSETP.NAN.AND P4, PT, R14, R14, PT ;  /* 0x0000000e0e00722a */ /* 0x000fe40003f88000 */
[----:B------:R-:W-:Y:S01]  /*05c0*/  DMUL R18, R16, UR18 ;  /* 0x0000001210127c28 */ /* 0x000fe20008000000 */
[C---:B------:R-:W-:Y:S02]  /*05d0*/  FSEL R23, R15.reuse, R23, !P5 ;  /* 0x000000170f177208 */ /* 0x040fe40006800000 */
[----:B------:R-:W-:Y:S01]  /*05e0*/  FSEL R17, R14, R22, !P5 ;  /* 0x000000160e117208 */ /* 0x000fe20006800000 */
[----:B------:R-:W-:Y:S01]  /*05f0*/  DSETP.GEU.AND P5, PT, R2, R20, PT ;  /* 0x000000140200722a */ /* 0x000fe20003fae000 */
[----:B------:R-:W-:-:S02]  /*0600*/  FSEL R15, R15, R23, P4 ;  /* 0x000000170f0f7208 */ /* 0x000fc40002000000 */
[----:B------:R-:W-:Y:S02]  /*0610*/  FSEL R14, R14, R17, P4 ;  /* 0x000000110e0e7208 */ /* 0x000fe40002000000 */
[----:B------:R-:W-:Y:S02]  /*0620*/  @!P0 LEA R16, P6, R0, UR6, 0x3 ;  /* 0x0000000600108c11 */ /* 0x000fe4000f8c18ff */
[----:B------:R-:W-:Y:S01]  /*0630*/  FSEL R23, R2, R20, !P5 ;  /* 0x0000001402177208 */ /* 0x000fe20006800000 */
[----:B------:R-:W-:Y:S01]  /*0640*/  DSETP.GEU.AND P4, PT, R10, R18, PT ;  /* 0x000000120a00722a */ /* 0x000fe20003f8e000 */
[----:B------:R-:W-:Y:S01]  /*0650*/  FSEL R21, R3, R21, !P5 ;  /* 0x0000001503157208 */ /* 0x000fe20006800000 */
[----:B------:R-:W-:Y:S01]  /*0660*/  IMAD.U32 R20, RZ, RZ, UR11 ;  /* 0x0000000bff147e24 */ /* 0x000fe2000f8e00ff */
[----:B------:R-:W-:-:S03]  /*0670*/  @!P1 LEA R17, P5, R0, UR6, 0x3 ;  /* 0x0000000600119c11 */ /* 0x000fc6000f8a18ff */
[----:B0-----:R-:W-:Y:S02]  /*0680*/  FSEL R25, R10, R18, !P4 ;  /* 0x000000120a197208 */ /* 0x001fe40006000000 */
[----:B-1----:R-:W-:Y:S02]  /*0690*/  FSEL R27, R11, R19, !P4 ;  /* 0x000000130b1b7208 */ /* 0x002fe40006000000 */
        /* <DEDUP_REMOVED lines=14> */
[C---:B------:R-:W-:Y:S02]  /*0780*/  DSETP.GEU.AND P4, PT, R6.reuse, R8, PT ;  /* 0x000000080600722a */ /* 0x040fe40003f8e000 */
[----:B------:R-:W-:-:S04]  /*0790*/  DSETP.NAN.AND P0, PT, R6, R6, PT ;  /* 0x000000060600722a */ /* 0x000fc80003f08000 */
[C---:B------:R-:W-:Y:S02]  /*07a0*/  FSEL R21, R6.reuse, R8, !P4 ;  /* 0x0000000806157208 */ /* 0x040fe40006000000 */
[C---:B------:R-:W-:Y:S02]  /*07b0*/  FSEL R9, R7.reuse, R9, !P4 ;  /* 0x0000000907097208 */ /* 0x040fe40006000000 */
        /* <DEDUP_REMOVED lines=12> */
.L_x_6605:
[----:B------:R-:W-:Y:S05]  /*0880*/  BSYNC.RECONVERGENT B0 ;  /* 0x0000000000007941 */ /* 0x000fea0003800200 */
.L_x_6604:
[----:B------:R-:W-:-:S04]  /*0890*/  ULEA UR4, UP0, UR11, UR4, 0x2 ;  /* 0x000000040b047291 */ /* 0x000fc8000f8010ff */
[----:B------:R-:W-:Y:S02]  /*08a0*/  UIADD3.X UR5, UPT, UPT, URZ, UR5, URZ, UP0, !UPT ;  /* 0x00000005ff057290 */ /* 0x000fe400087fe4ff */
[----:B------:R-:W-:-:S04]  /*08b0*/  UISETP.GE.U32.AND UP0, UPT, UR4, UR13, UPT ;  /* 0x0000000d0400728c */ /* 0x000fc8000bf06070 */
[----:B------:R-:W-:-:S09]  /*08c0*/  UISETP.GE.U32.AND.EX UP0, UPT, UR5, UR16, UPT, UP0 ;  /* 0x000000100500728c */ /* 0x000fd2000bf06100 */
[----:B------:R-:W-:Y:S05]  /*08d0*/  BRA.U !UP0, `(.L_x_6606) ;  /* 0xfffffff9084c7547 */ /* 0x000fea000b83ffff */
[----:B------:R-:W-:Y:S05]  /*08e0*/  EXIT ;  /* 0x000000000000794d */ /* 0x000fea0003800000 */
.L_x_6603:
        /* <DEDUP_REMOVED lines=8> */
.L_x_6607:
        /* <DEDUP_REMOVED lines=15> */
[----:B------:R-:W-:Y:S01]  /*0a60*/  DSETP.NAN.AND P0, PT, R14, R14, PT ;  /* 0x0000000e0e00722a */ /* 0x000fe20003f08000 */
        /* <DEDUP_REMOVED lines=8> */
[----:B------:R-:W-:Y:S01]  /*0af0*/  FSEL R9, R17, R9, !P3 ;  /* 0x0000000911097208 */ /* 0x000fe20005800000 */
[----:B------:R-:W-:Y:S01]  /*0b00*/  DSETP.NAN.AND P3, PT, R18, R18, PT ;  /* 0x000000121200722a */ /* 0x000fe20003f68000 */
[----:B------:R-:W-:Y:S02]  /*0b10*/  FSEL R6, R14, R23, P0 ;  /* 0x000000170e067208 */ /* 0x000fe40000000000 */
[----:B------:R-:W-:Y:S02]  /*0b20*/  FSEL R15, R15, R25, P0 ;  /* 0x000000190f0f7208 */ /* 0x000fe40000000000 */
[----:B------:R-:W-:Y:S02]  /*0b30*/  FSEL R5, R18, R10, !P4 ;  /* 0x0000000a12057208 */ /* 0x000fe40006000000 */
[----:B------:R-:W-:Y:S02]  /*0b40*/  FSEL R13, R13, R29, P1 ;  /* 0x0000001d0d0d7208 */ /* 0x000fe40000800000 */
[----:B0-----:R-:W-:-:S02]  /*0b50*/  IADD3 R21, P0, PT, R21, UR4, RZ ;  /* 0x0000000415157c10 */ /* 0x001fc4000ff1e0ff */
[----:B------:R-:W-:Y:S02]  /*0b60*/  FSEL R11, R19, R11, !P4 ;  /* 0x0000000b130b7208 */ /* 0x000fe40006000000 */
        /* <DEDUP_REMOVED lines=17> */
.L_x_6608:
        /* <DEDUP_REMOVED lines=16> */
.L_x_7943:


//--------------------- .text._ZN2at6native55_GLOBAL__N__de093ff9_22_ForeachBinaryOpList_cu_a911ec4325multi_tensor_apply_kernelINS1_18TensorListMetadataILi2EEENS1_24BinaryOpListAlphaFunctorIsLi2ELi2ELi0EEEJNS0_7minimumIsEEsEEEvT_T0_DpT1_ --------------------------
	.section	.text._ZN2at6native55_GLOBAL__N__de093ff9_22_ForeachBinaryOpList_cu_a911ec4325multi_tensor_apply_kernelINS1_18TensorListMetadataILi2EEENS1_24BinaryOpListAlphaFunctorIsLi2ELi2ELi0EEEJNS0_7minimumIsEEsEEEvT_T0_DpT1_,"ax",@progbits
	.align	128
.text._ZN2at6native55_GLOBAL__N__de093ff9_22_ForeachBinaryOpList_cu_a911ec4325multi_tensor_apply_kernelINS1_18TensorListMetadataILi2EEENS1_24BinaryOpListAlphaFunctorIsLi2ELi2ELi0EEEJNS0_7minimumIsEEsEEEvT_T0_DpT1_:
        .type           _ZN2at6native55_GLOBAL__N__de093ff9_22_ForeachBinaryOpList_cu_a911ec4325multi_tensor_apply_kernelINS1_18TensorListMetadataILi2EEENS1_24BinaryOpListAlphaFunctorIsLi2ELi2ELi0EEEJNS0_7minimumIsEEsEEEvT_T0_DpT1_,@function
        .size           _ZN2at6native55_GLOBAL__N__de093ff9_22_ForeachBinaryOpList_cu_a911ec4325multi_tensor_apply_kernelINS1_18TensorListMetadataILi2EEENS1_24BinaryOpListAlphaFunctorIsLi2ELi2ELi0EEEJNS0_7minimumIsEEsEEEvT_T0_DpT1_,(.L_x_7944 - _ZN2at6native55_GLOBAL__N__de093ff9_22_ForeachBinaryOpList_cu_a911ec4325multi_tensor_apply_kernelINS1_18TensorListMetadataILi2EEENS1_24BinaryOpListAlphaFunctorIsLi2ELi2ELi0EEEJNS0_7minimumIsEEsEEEvT_T0_DpT1_)
        .other          _ZN2at6native55_GLOBAL__N__de093ff9_22_ForeachBinaryOpList_cu_a911ec4325multi_tensor_apply_kernelINS1_18TensorListMetadataILi2EEENS1_24BinaryOpListAlphaFunctorIsLi2ELi2ELi0EEEJNS0_7minimumIsEEsEEEvT_T0_DpT1_,@"STO_CUDA_ENTRY STV_DEFAULT"
_ZN2at6native55_GLOBAL__N__de093ff9_22_ForeachBinaryOpList_cu_a911ec4325multi_tensor_apply_kernelINS1_18TensorListMetadataILi2EEENS1_24BinaryOpListAlphaFunctorIsLi2ELi2ELi0EEEJNS0_7minimumIsEEsEEEvT_T0_DpT1_:
        /* <DEDUP_REMOVED lines=31> */
.L_x_6612:
        /* <DEDUP_REMOVED lines=60> */
[----:B------:R-:W-:-:S03]  /*05b0*/  VIMNMX.S16x2 R15, PT, PT, R4, R14, PT ;  /* 0x0000000e040f7248 */ /* 0x000fc60003fe0300 */
[----:B------:R-:W-:Y:S01]  /*05c0*/  IMAD R4, R7, UR4, RZ ;  /* 0x0000000407047c24 */ /* 0x000fe2000f8e02ff */
[C---:B------:R-:W-:Y:S02]  /*05d0*/  @!P2 LEA R14, P6, R25.reuse, R8, 0x1 ;  /* 0x00000008190ea211 */ /* 0x040fe400078c08ff */
[----:B------:R-:W-:Y:S02]  /*05e0*/  VIMNMX.S16x2 R16, PT, PT, R6, R16, PT ;  /* 0x0000001006107248 */ /* 0x000fe40003fe0300 */
[----:B------:R-:W-:Y:S02]  /*05f0*/  @!P0 LEA R6, P4, R25, R8, 0x1 ;  /* 0x0000000819068211 */ /* 0x000fe400078808ff */
[----:B------:R-:W-:Y:S02]  /*0600*/  @!P2 LEA R14, P5, R5, R14, 0x1 ;  /* 0x0000000e050ea211 */ /* 0x000fe400078a08ff */
[----:B------:R-:W-:Y:S02]  /*0610*/  @!P2 LEA.HI.X R24, R25, R9, R21, 0x1, P6 ;  /* 0x000000091918a211 */ /* 0x000fe400030f0c15 */
[----:B------:R-:W-:-:S02]  /*0620*/  VIMNMX.S16x2 R0, PT, PT, R0, R4, PT ;  /* 0x0000000400007248 */ /* 0x000fc40003fe0300 */
        /* <DEDUP_REMOVED lines=14> */
[----:B------:R-:W-:Y:S01]  /*0710*/  VIMNMX.S16x2 R2, PT, PT, R2, R0, PT ;  /* 0x0000000002027248 */ /* 0x000fe20003fe0300 */
        /* <DEDUP_REMOVED lines=10> */
.L_x_6611:
[----:B------:R-:W-:Y:S05]  /*07c0*/  BSYNC.RECONVERGENT B0 ;  /* 0x0000000000007941 */ /* 0x000fea0003800200 */
.L_x_6610:
[----:B------:R-:W-:Y:S05]  /*07d0*/  @!P0 BRA `(.L_x_6612) ;  /* 0xfffffff800848947 */ /* 0x000fea000383ffff */
[----:B------:R-:W-:Y:S05]  /*07e0*/  EXIT ;  /* 0x000000000000794d */ /* 0x000fea0003800000 */
.L_x_6609:
        /* <DEDUP_REMOVED lines=10> */
.L_x_6613:
        /* <DEDUP_REMOVED lines=23> */
[----:B------:R-:W-:Y:S02]  /*0a00*/  VIMNMX.S16x2 R2, PT, PT, R16, R2, PT ;  /* 0x0000000210027248 */ /* 0x000fe40003fe0300 */
[----:B------:R-:W-:Y:S02]  /*0a10*/  VIMNMX.S16x2 R0, PT, PT, R0, R4, PT ;  /* 0x0000000400007248 */ /* 0x000fe40003fe0300 */
[----:B------:R-:W-:Y:S01]  /*0a20*/  VIMNMX.S16x2 R6, PT, PT, R5, R6, PT ;  /* 0x0000000605067248 */ /* 0x000fe20003fe0300 */
[----:B------:R-:W-:Y:S01]  /*0a30*/  IMAD.SHL.U32 R5, R3, 0x4, RZ ;  /* 0x0000000403057824 */ /* 0x000fe200078e00ff */
[----:B------:R-:W-:Y:S02]  /*0a40*/  VIMNMX.S16x2 R12, PT, PT, R17, R12, PT ;  /* 0x0000000c110c7248 */ /* 0x000fe40003fe0300 */
        /* <DEDUP_REMOVED lines=8> */
.L_x_6614:
        /* <DEDUP_REMOVED lines=11> */
.L_x_7944:


//--------------------- .text._ZN2at6native55_GLOBAL__N__de093ff9_22_ForeachBinaryOpList_cu_a911ec4325multi_tensor_apply_kernelINS1_18TensorListMetadataILi2EEENS1_24BinaryOpListAlphaFunctorIlLi2ELi2ELi0EEEJNS0_7minimumIlEElEEEvT_T0_DpT1_ --------------------------
	.section	.text._ZN2at6native55_GLOBAL__N__de093ff9_22_ForeachBinaryOpList_cu_a911ec4325multi_tensor_apply_kernelINS1_18TensorListMetadataILi2EEENS1_24BinaryOpListAlphaFunctorIlLi2ELi2ELi0EEEJNS0_7minimumIlEElEEEvT_T0_DpT1_,"ax",@progbits
	.align	128
.text._ZN2at6native55_GLOBAL__N__de093ff9_22_ForeachBinaryOpList_cu_a911ec4325multi_tensor_apply_kernelINS1_18TensorListMetadataILi2EEENS1_24BinaryOpListAlphaFunctorIlLi2ELi2ELi0EEEJNS0_7minimumIlEElEEEvT_T0_DpT1_:
        .type           _ZN2at6native55_GLOBAL__N__de093ff9_22_ForeachBinaryOpList_cu_a911ec4325multi_tensor_apply_kernelINS1_18TensorListMetadataILi2EEENS1_24BinaryOpListAlphaFunctorIlLi2ELi2ELi0EEEJNS0_7minimumIlEElEEEvT_T0_DpT1_,@function
        .size           _ZN2at6native55_GLOBAL__N__de093ff9_22_ForeachBinaryOpList_cu_a911ec4325multi_tensor_apply_kernelINS1_18TensorListMetadataILi2EEENS1_24BinaryOpListAlphaFunctorIlLi2ELi2ELi0EEEJNS0_7minimumIlEElEEEvT_T0_DpT1_,(.L_x_7945 - _ZN2at6native55_GLOBAL__N__de093ff9_22_ForeachBinaryOpList_cu_a911ec4325multi_tensor_apply_kernelINS1_18TensorListMetadataILi2EEENS1_24BinaryOpListAlphaFunctorIlLi2ELi2ELi0EEEJNS0_7minimumIlEElEEEvT_T0_DpT1_)
        .other          _ZN2at6native55_GLOBAL__N__de093ff9_22_ForeachBinaryOpList_cu_a911ec4325multi_tensor_apply_kernelINS1_18TensorListMetadataILi2EEENS1_24BinaryOpListAlphaFunctorIlLi2ELi2ELi0EEEJNS0_7minimumIlEElEEEvT_T0_DpT1_,@"STO_CUDA_ENTRY STV_DEFAULT"
_ZN2at6native55_GLOBAL__N__de093ff9_22_ForeachBinaryOpList_cu_a911ec4325multi_tensor_apply_kernelINS1_18TensorListMetadataILi2EEENS1_24BinaryOpListAlphaFunctorIlLi2ELi2ELi0EEEJNS0_7minimumIlEElEEEvT_T0_DpT1_:
        /* <DEDUP_REMOVED lines=33> */
.L_x_6618:
        /* <DEDUP_REMOVED lines=59> */
[----:B----4-:R-:W-:Y:S01]  /*05c0*/  ISETP.LT.U32.AND P4, PT, R10, R26, PT ;  /* 0x0000001a0a00720c */ /* 0x010fe20003f81070 */
[----:B------:R-:W-:-:S03]  /*05d0*/  IMAD.WIDE.U32 R16, R16, UR16, RZ ;  /* 0x0000001010107c25 */ /* 0x000fc6000f8e00ff */
[-C--:B------:R-:W-:Y:S01]  /*05e0*/  ISETP.LT.AND.EX P4, PT, R11, R27.reuse, PT, P4 ;  /* 0x0000001b0b00720c */ /* 0x080fe20003f81340 */
[----:B------:R-:W-:Y:S02]  /*05f0*/  IMAD.IADD R19, R17, 0x1, R29 ;  /* 0x0000000111137824 */ /* 0x000fe400078e021d */
[----:B-----5:R-:W-:Y:S01]  /*0600*/  IMAD R17, R13, UR16, RZ ;  /* 0x000000100d117c24 */ /* 0x020fe2000f8e02ff */
[----:B------:R-:W-:Y:S01]  /*0610*/  ISETP.LT.U32.AND P5, PT, R14, R16, PT ;  /* 0x000000100e00720c */ /* 0x000fe20003fa1070 */
[----:B------:R-:W-:Y:S01]  /*0620*/  IMAD.IADD R0, R20, 0x1, R25 ;  /* 0x0000000114007824 */ /* 0x000fe200078e0219 */
[----:B------:R-:W-:Y:S01]  /*0630*/  SEL R10, R10, R26, P4 ;  /* 0x0000001a0a0a7207 */ /* 0x000fe20002000000 */
[C---:B------:R-:W-:Y:S01]  /*0640*/  IMAD R17, R12.reuse, UR17, R17 ;  /* 0x000000110c117c24 */ /* 0x040fe2000f8e0211 */
[----:B------:R-:W-:Y:S01]  /*0650*/  SEL R11, R11, R27, P4 ;  /* 0x0000001b0b0b7207 */ /* 0x000fe20002000000 */
[----:B------:R-:W-:Y:S01]  /*0660*/  IMAD.WIDE.U32 R12, R12, UR16, RZ ;  /* 0x000000100c0c7c25 */ /* 0x000fe2000f8e00ff */
[----:B------:R-:W-:-:S02]  /*0670*/  ISETP.LT.AND.EX P4, PT, R15, R19, PT, P5 ;  /* 0x000000130f00720c */ /* 0x000fc40003f81350 */
[----:B------:R-:W-:Y:S01]  /*0680*/  @!P1 LEA R18, P6, R0, UR6, 0x3 ;  /* 0x0000000600129c11 */ /* 0x000fe2000f8c18ff */
[----:B------:R-:W-:Y:S01]  /*0690*/  IMAD.IADD R13, R13, 0x1, R17 ;  /* 0x000000010d0d7824 */ /* 0x000fe200078e0211 */
[----:B------:R-:W-:Y:S02]  /*06a0*/  SEL R14, R14, R16, P4 ;  /* 0x000000100e0e7207 */ /* 0x000fe40002000000 */
[----:B------:R-:W-:Y:S02]  /*06b0*/  SEL R15, R15, R19, P4 ;  /* 0x000000130f0f7207 */ /* 0x000fe40002000000 */
[----:B------:R-:W-:Y:S02]  /*06c0*/  @!P0 LEA R16, P5, R0, UR6, 0x3 ;  /* 0x0000000600108c11 */ /* 0x000fe4000f8a18ff */
[----:B------:R-:W-:Y:S02]  /*06d0*/  ISETP.LT.U32.AND P4, PT, R4, R12, PT ;  /* 0x0000000c0400720c */ /* 0x000fe40003f81070 */
[----:B------:R-:W-:-:S02]  /*06e0*/  @!P0 LEA.HI.X R17, R0, UR7, R23, 0x3, P5 ;  /* 0x0000000700118c11 */ /* 0x000fc4000a8f1c17 */
[----:B------:R-:W-:Y:S02]  /*06f0*/  @!P1 LEA R18, P5, R21, R18, 0x3 ;  /* 0x0000001215129211 */ /* 0x000fe400078a18ff */
[-C--:B------:R-:W-:Y:S02]  /*0700*/  ISETP.LT.AND.EX P4, PT, R5, R13.reuse, PT, P4 ;  /* 0x0000000d0500720c */ /* 0x080fe40003f81340 */
        /* <DEDUP_REMOVED lines=14> */
[-C--:B------:R-:W-:Y:S01]  /*07f0*/  ISETP.LT.U32.AND P1, PT, R6, R2.reuse, PT ;  /* 0x000000020600720c */ /* 0x080fe20003f21070 */
[----:B------:R-:W-:Y:S01]  /*0800*/  IMAD.X R22, RZ, RZ, R22, P0 ;  /* 0x000000ffff167224 */ /* 0x000fe200000e0616 */
[----:B------:R-:W-:Y:S02]  /*0810*/  ISETP.GE.U32.AND P0, PT, R25, UR5, PT ;  /* 0x0000000519007c0c */ /* 0x000fe4000bf06070 */
[CC--:B------:R-:W-:Y:S02]  /*0820*/  ISETP.LT.AND.EX P1, PT, R7.reuse, R3.reuse, PT, P1 ;  /* 0x000000030700720c */ /* 0x0c0fe40003f21310 */
        /* <DEDUP_REMOVED lines=13> */
.L_x_6617:
[----:B------:R-:W-:Y:S05]  /*0900*/  BSYNC.RECONVERGENT B0 ;  /* 0x0000000000007941 */ /* 0x000fea0003800200 */
.L_x_6616:
[----:B------:R-:W-:Y:S05]  /*0910*/  @!P0 BRA `(.L_x_6618) ;  /* 0xfffffff8003c8947 */ /* 0x000fea000383ffff */
[----:B------:R-:W-:Y:S05]  /*0920*/  EXIT ;  /* 0x000000000000794d */ /* 0x000fea0003800000 */
.L_x_6615:
        /* <DEDUP_REMOVED lines=8> */
.L_x_6619:
        /* <DEDUP_REMOVED lines=12> */
[----:B--2---:R-:W-:Y:S01]  /*0a70*/  ISETP.LT.U32.AND P0, PT, R12, R2, PT ;  /* 0x000000020c00720c */ /* 0x004fe20003f01070 */
[----:B------:R-:W-:Y:S02]  /*0a80*/  IMAD R27, R5, UR10, RZ ;  /* 0x0000000a051b7c24 */ /* 0x000fe4000f8e02ff */
[----:B------:R-:W-:Y:S02]  /*0a90*/  IMAD R17, R18, UR11, R25 ;  /* 0x0000000b12117c24 */ /* 0x000fe4000f8e0219 */
[----:B------:R-:W-:Y:S02]  /*0aa0*/  IMAD.IADD R3, R3, 0x1, R19 ;  /* 0x0000000103037824 */ /* 0x000fe400078e0213 */
[C---:B------:R-:W-:Y:S02]  /*0ab0*/  IMAD R25, R4.reuse, UR11, R27 ;  /* 0x0000000b04197c24 */ /* 0x040fe4000f8e021b */
[----:B------:R-:W-:Y:S01]  /*0ac0*/  IMAD R7, R7, UR10, RZ ;  /* 0x0000000a07077c24 */ /* 0x000fe2000f8e02ff */
[----:B------:R-:W-:Y:S01]  /*0ad0*/  ISETP.LT.AND.EX P0, PT, R13, R3, PT, P0 ;  /* 0x000000030d00720c */ /* 0x000fe20003f01300 */
[----:B------:R-:W-:-:S03]  /*0ae0*/  IMAD.WIDE.U32 R4, R4, UR10, RZ ;  /* 0x0000000a04047c25 */ /* 0x000fc6000f8e00ff */
[----:B------:R-:W-:Y:S01]  /*0af0*/  SEL R2, R12, R2, P0 ;  /* 0x000000020c027207 */ /* 0x000fe20000000000 */
[----:B------:R-:W-:Y:S01]  /*0b00*/  IMAD.WIDE.U32 R18, R18, UR10, RZ ;  /* 0x0000000a12127c25 */ /* 0x000fe2000f8e00ff */
[----:B------:R-:W-:Y:S02]  /*0b10*/  ISETP.LT.U32.AND P2, PT, R8, R4, PT ;  /* 0x000000040800720c */ /* 0x000fe40003f41070 */
[----:B------:R-:W-:Y:S01]  /*0b20*/  SEL R3, R13, R3, P0 ;  /* 0x000000030d037207 */ /* 0x000fe20000000000 */
[----:B------:R-:W-:Y:S01]  /*0b30*/  IMAD R27, R6, UR11, R7 ;  /* 0x0000000b061b7c24 */ /* 0x000fe2000f8e0207 */
[----:B------:R-:W-:Y:S01]  /*0b40*/  ISETP.LT.U32.AND P1, PT, R14, R18, PT ;  /* 0x000000120e00720c */ /* 0x000fe20003f21070 */
[----:B------:R-:W-:Y:S02]  /*0b50*/  IMAD.IADD R25, R5, 0x1, R25 ;  /* 0x0000000105197824 */ /* 0x000fe400078e0219 */
[----:B------:R-:W-:-:S03]  /*0b60*/  IMAD.WIDE.U32 R6, R6, UR10, RZ ;  /* 0x0000000a06067c25 */ /* 0x000fc6000f8e00ff */
[----:B------:R-:W-:Y:S01]  /*0b70*/  ISETP.LT.AND.EX P0, PT, R9, R25, PT, P2 ;  /* 0x000000190900720c */ /* 0x000fe20003f01320 */
[----:B------:R-:W-:Y:S01]  /*0b80*/  IMAD.IADD R17, R19, 0x1, R17 ;  /* 0x0000000113117824 */ /* 0x000fe200078e0211 */
[----:B------:R-:W-:Y:S01]  /*0b90*/  ISETP.LT.U32.AND P3, PT, R10, R6, PT ;  /* 0x000000060a00720c */ /* 0x000fe20003f61070 */
[----:B------:R-:W-:Y:S01]  /*0ba0*/  IMAD.IADD R5, R7, 0x1, R27 ;  /* 0x0000000107057824 */ /* 0x000fe200078e021b */
[----:B------:R-:W-:Y:S01]  /*0bb0*/  SEL R8, R8, R4, P0 ;  /* 0x0000000408087207 */ /* 0x000fe20000000000 */
[----:B------:R-:W-:Y:S01]  /*0bc0*/  IMAD.MOV.U32 R4, RZ, RZ, R2 ;  /* 0x000000ffff047224 */ /* 0x000fe200078e0002 */
[----:B------:R-:W-:Y:S02]  /*0bd0*/  ISETP.LT.AND.EX P1, PT, R15, R17, PT, P1 ;  /* 0x000000110f00720c */ /* 0x000fe40003f21310 */
[----:B------:R-:W-:Y:S02]  /*0be0*/  SEL R9, R9, R25, P0 ;  /* 0x0000001909097207 */ /* 0x000fe40000000000 */
[----:B------:R-:W-:-:S02]  /*0bf0*/  SEL R18, R14, R18, P1 ;  /* 0x000000120e127207 */ /* 0x000fc40000800000 */
[-C--:B------:R-:W-:Y:S02]  /*0c00*/  ISETP.LT.AND.EX P2, PT, R11, R5.reuse, PT, P3 ;  /* 0x000000050b00720c */ /* 0x080fe40003f41330 */
        /* <DEDUP_REMOVED lines=16> */
.L_x_6620:
        /* <DEDUP_REMOVED lines=15> */
.L_x_7945:


//--------------------- .text._ZN2at6native55_GLOBAL__N__de093ff9_22_ForeachBinaryOpList_cu_a911ec4325multi_tensor_apply_kernelINS1_18TensorListMetadataILi2EEENS1_24BinaryOpListAlphaFunctorIiLi2ELi2ELi0EEEJNS0_7minimumIiEEiEEEvT_T0_DpT1_ --------------------------
	.section	.text._ZN2at6native55_GLOBAL__N__de093ff9_22_ForeachBinaryOpList_cu_a911ec4325multi_tensor_apply_kernelINS1_18TensorListMetadataILi2EEENS1_24BinaryOpListAlphaFunctorIiLi2ELi2ELi0EEEJNS0_7minimumIiEEiEEEvT_T0_DpT1_,"ax",@progbits
	.align	128
.text._ZN2at6native55_GLOBAL__N__de093ff9_22_ForeachBinaryOpList_cu_a911ec4325multi_tensor_apply_kernelINS1_18TensorListMetadataILi2EEENS1_24BinaryOpListAlphaFunctorIiLi2ELi2ELi0EEEJNS0_7minimumIiEEiEEEvT_T0_DpT1_:
        .type           _ZN2at6native55_GLOBAL__N__de093ff9_22_ForeachBinaryOpList_cu_a911ec4325multi_tensor_apply_kernelINS1_18TensorListMetadataILi2EEENS1_24BinaryOpListAlphaFunctorIiLi2ELi2ELi0EEEJNS0_7minimumIiEEiEEEvT_T0_DpT1_,@function
        .size           _ZN2at6native55_GLOBAL__N__de093ff9_22_ForeachBinaryOpList_cu_a911ec4325multi_tensor_apply_kernelINS1_18TensorListMetadataILi2EEENS1_24BinaryOpListAlphaFunctorIiLi2ELi2ELi0EEEJNS0_7minimumIiEEiEEEvT_T0_DpT1_,(.L_x_7946 - _ZN2at6native55_GLOBAL__N__de093ff9_22_ForeachBinaryOpList_cu_a911ec4325multi_tensor_apply_kernelINS1_18TensorListMetadataILi2EEENS1_24BinaryOpListAlphaFunctorIiLi2ELi2ELi0EEEJNS0_7minimumIiEEiEEEvT_T0_DpT1_)
        .other          _ZN2at6native55_GLOBAL__N__de093ff9_22_ForeachBinaryOpList_cu_a911ec4325multi_tensor_apply_kernelINS1_18TensorListMetadataILi2EEENS1_24BinaryOpListAlphaFunctorIiLi2ELi2ELi0EEEJNS0_7minimumIiEEiEEEvT_T0_DpT1_,@"STO_CUDA_ENTRY STV_DEFAULT"
_ZN2at6native55_GLOBAL__N__de093ff9_22_ForeachBinaryOpList_cu_a911ec4325multi_tensor_apply_kernelINS1_18TensorListMetadataILi2EEENS1_24BinaryOpListAlphaFunctorIiLi2ELi2ELi0EEEJNS0_7minimumIiEEiEEEvT_T0_DpT1_:
        /* <DEDUP_REMOVED lines=32> */
.L_x_6624:
        /* <DEDUP_REMOVED lines=60> */
[----:B---3--:R-:W-:-:S05]  /*05c0*/  VIMNMX R7, PT, PT, R24, R7, PT ;  /* 0x0000000718077248 */ /* 0x008fca0003fe0100 */
[----:B------:R1:W-:Y:S01]  /*05d0*/  @!P0 STG.E desc[UR8][R16.64], R7 ;  /* 0x0000000710008986 */ /* 0x0003e2000c101908 */
[----:B-----5:R-:W-:Y:S02]  /*05e0*/  IMAD R29, R29, UR7, RZ ;  /* 0x000000071d1d7c24 */ /* 0x020fe4000f8e02ff */
[----:B----4-:R-:W-:-:S03]  /*05f0*/  IMAD R26, R26, UR7, RZ ;  /* 0x000000071a1a7c24 */ /* 0x010fc6000f8e02ff */
[----:B------:R-:W-:Y:S02]  /*0600*/  VIMNMX R29, PT, PT, R29, R28, PT ;  /* 0x0000001c1d1d7248 */ /* 0x000fe40003fe0100 */
[----:B------:R-:W-:-:S03]  /*0610*/  VIMNMX R23, PT, PT, R26, R23, PT ;  /* 0x000000171a177248 */ /* 0x000fc60003fe0100 */
[----:B------:R1:W-:Y:S04]  /*0620*/  @!P1 STG.E desc[UR8][R20.64], R29 ;  /* 0x0000001d14009986 */ /* 0x0003e8000c101908 */
[----:B------:R1:W-:Y:S01]  /*0630*/  @!P3 STG.E desc[UR8][R14.64], R23 ;  /* 0x000000170e00b986 */ /* 0x0003e2000c101908 */
[----:B------:R-:W-:-:S05]  /*0640*/  IMAD R25, R25, UR7, RZ ;  /* 0x0000000719197c24 */ /* 0x000fca000f8e02ff */
[----:B------:R-:W-:Y:S01]  /*0650*/  VIMNMX R22, PT, PT, R25, R22, PT ;  /* 0x0000001619167248 */ /* 0x000fe20003fe0100 */
        /* <DEDUP_REMOVED lines=11> */
.L_x_6623:
[----:B------:R-:W-:Y:S05]  /*0710*/  BSYNC.RECONVERGENT B0 ;  /* 0x0000000000007941 */ /* 0x000fea0003800200 */
.L_x_6622:
        /* <DEDUP_REMOVED lines=8> */
.L_x_6621:
        /* <DEDUP_REMOVED lines=8> */
.L_x_6625:
        /* <DEDUP_REMOVED lines=15> */
[----:B--2---:R-:W-:Y:S01]  /*0910*/  VIMNMX R18, PT, PT, R18, R23, PT ;  /* 0x0000001712127248 */ /* 0x004fe20003fe0100 */
[----:B------:R-:W-:Y:S01]  /*0920*/  IMAD R6, R7, UR5, RZ ;  /* 0x0000000507067c24 */ /* 0x000fe2000f8e02ff */
[----:B------:R-:W-:Y:S02]  /*0930*/  VIMNMX R16, PT, PT, R16, R21, PT ;  /* 0x0000001510107248 */ /* 0x000fe40003fe0100 */
[----:B------:R-:W-:Y:S01]  /*0940*/  VIMNMX R17, PT, PT, R17, R2, PT ;  /* 0x0000000211117248 */ /* 0x000fe20003fe0100 */
[----:B------:R-:W-:Y:S01]  /*0950*/  IMAD.SHL.U32 R2, R0, 0x4, RZ ;  /* 0x0000000400027824 */ /* 0x000fe200078e00ff */
[----:B------:R-:W-:-:S02]  /*0960*/  VIMNMX R19, PT, PT, R19, R6, PT ;  /* 0x0000000613137248 */ /* 0x000fc40003fe0100 */
[----:B------:R-:W-:Y:S02]  /*0970*/  SHF.L.U64.HI R5, R0, 0x2, R9 ;  /* 0x0000000200057819 */ /* 0x000fe40000010209 */
[----:B------:R-:W-:Y:S01]  /*0980*/  ISETP.LT.U32.AND P1, PT, R2, R3, PT ;  /* 0x000000030200720c */ /* 0x000fe20003f21070 */
[----:B------:R2:W-:Y:S03]  /*0990*/  STG.E.128 desc[UR8][R14.64], R16 ;  /* 0x000000100e007986 */ /* 0x0005e6000c101d08 */
[----:B------:R-:W-:-:S13]  /*09a0*/  ISETP.LT.AND.EX P1, PT, R5, R8, PT, P1 ;  /* 0x000000080500720c */ /* 0x000fda0003f21310 */
[----:B------:R-:W-:Y:S05]  /*09b0*/  @!P0 BRA P1, `(.L_x_6625) ;  /* 0xfffffffc00988947 */ /* 0x000fea000083ffff */
[----:B------:R-:W-:Y:S05]  /*09c0*/  EXIT ;  /* 0x000000000000794d */ /* 0x000fea0003800000 */
.L_x_6626:
        /* <DEDUP_REMOVED lines=11> */
.L_x_7946:


//--------------------- .text._ZN2at6native55_GLOBAL__N__de093ff9_22_ForeachBinaryOpList_cu_a911ec4325multi_tensor_apply_kernelINS1_18TensorListMetadataILi2EEENS1_24BinaryOpListAlphaFunctorIaLi2ELi2ELi0EEEJNS0_7minimumIaEEaEEEvT_T0_DpT1_ --------------------------
	.section	.text._ZN2at6native55_GLOBAL__N__de093ff9_22_ForeachBinaryOpList_cu_a911ec4325multi_tensor_apply_kernelINS1_18TensorListMetadataILi2EEENS1_24BinaryOpListAlphaFunctorIaLi2ELi2ELi0EEEJNS0_7minimumIaEEaEEEvT_T0_DpT1_,"ax",@progbits
	.align	128
.text._ZN2at6native55_GLOBAL__N__de093ff9_22_ForeachBinaryOpList_cu_a911ec4325multi_tensor_apply_kernelINS1_18TensorListMetadataILi2EEENS1_24BinaryOpListAlphaFunctorIaLi2ELi2ELi0EEEJNS0_7minimumIaEEaEEEvT_T0_DpT1_:
        .type           _ZN2at6native55_GLOBAL__N__de093ff9_22_ForeachBinaryOpList_cu_a911ec4325multi_tensor_apply_kernelINS1_18TensorListMetadataILi2EEENS1_24BinaryOpListAlphaFunctorIaLi2ELi2ELi0EEEJNS0_7minimumIaEEaEEEvT_T0_DpT1_,@function
        .size           _ZN2at6native55_GLOBAL__N__de093ff9_22_ForeachBinaryOpList_cu_a911ec4325multi_tensor_apply_kernelINS1_18TensorListMetadataILi2EEENS1_24BinaryOpListAlphaFunctorIaLi2ELi2ELi0EEEJNS0_7minimumIaEEaEEEvT_T0_DpT1_,(.L_x_7947 - _ZN2at6native55_GLOBAL__N__de093ff9_22_ForeachBinaryOpList_cu_a911ec4325multi_tensor_apply_kernelINS1_18TensorListMetadataILi2EEENS1_24BinaryOpListAlphaFunctorIaLi2ELi2ELi0EEEJNS0_7minimumIaEEaEEEvT_T0_DpT1_)
        .other          _ZN2at6native55_GLOBAL__N__de093ff9_22_ForeachBinaryOpList_cu_a911ec4325multi_tensor_apply_kernelINS1_18TensorListMetadataILi2EEENS1_24BinaryOpListAlphaFunctorIaLi2ELi2ELi0EEEJNS0_7minimumIaEEaEEEvT_T0_DpT1_,@"STO_CUDA_ENTRY STV_DEFAULT"
_ZN2at6native55_GLOBAL__N__de093ff9_22_ForeachBinaryOpList_cu_a911ec4325multi_tensor_apply_kernelINS1_18TensorListMetadataILi2EEENS1_24BinaryOpListAlphaFunctorIaLi2ELi2ELi0EEEJNS0_7minimumIaEEaEEEvT_T0_DpT1_:
        /* <DEDUP_REMOVED lines=49> */
.L_x_6628:
        /* <DEDUP_REMOVED lines=63> */
[----:B------:R-:W-:Y:S01]  /*0700*/  VIMNMX.S16x2 R13, PT, PT, R0, R10, PT ;  /* 0x0000000a000d7248 */ /* 0x000fe20003fe0300 */
        /* <DEDUP_REMOVED lines=10> */
[----:B------:R-:W-:Y:S01]  /*07b0*/  VIMNMX.S16x2 R7, PT, PT, R8, R12, PT ;  /* 0x0000000c08077248 */ /* 0x000fe20003fe0300 */
        /* <DEDUP_REMOVED lines=8> */
[----:B------:R-:W-:Y:S02]  /*0840*/  VIMNMX.S16x2 R0, PT, PT, R0, R2, PT ;  /* 0x0000000200007248 */ /* 0x000fe40003fe0300 */
[----:B------:R-:W-:-:S02]  /*0850*/  @!P1 IADD3.X R13, PT, PT, R5, UR9, RZ, P4, !PT ;  /* 0x00000009050d9c10 */ /* 0x000fc4000a7fe4ff */
[----:B------:R-:W-:Y:S02]  /*0860*/  VIMNMX.S16x2 R10, PT, PT, R6, R10, PT ;  /* 0x0000000a060a7248 */ /* 0x000fe40003fe0300 */
        /* <DEDUP_REMOVED lines=16> */
.L_x_6627:
[----:B------:R-:W0:Y:S02]  /*0970*/  S2R R10, SR_TID.X ;  /* 0x00000000000a7919 */ /* 0x000e240000002100 */
[----:B0-----:R-:W-:-:S03]  /*0980*/  IMAD.WIDE.U32 R2, R10, 0x4, RZ ;  /* 0x000000040a027825 */ /* 0x001fc600078e00ff */
[----:B------:R-:W-:-:S04]  /*0990*/  ISETP.GE.U32.AND P0, PT, R2, UR27, PT ;  /* 0x0000001b02007c0c */ /* 0x000fc8000bf06070 */
[----:B------:R-:W-:-:S13]  /*09a0*/  ISETP.GE.AND.EX P0, PT, R3, UR14, PT, P0 ;  /* 0x0000000e03007c0c */ /* 0x000fda000bf06300 */
[----:B------:R-:W-:Y:S05]  /*09b0*/  @P0 EXIT ;  /* 0x000000000000094d */ /* 0x000fea0003800000 */
[----:B------:R-:W-:Y:S01]  /*09c0*/  IMAD.MOV.U32 R5, RZ, RZ, RZ ;  /* 0x000000ffff057224 */ /* 0x000fe200078e00ff */
[----:B------:R-:W0:Y:S06]  /*09d0*/  LDCU UR5, c[0x0][0x360] ;  /* 0x00006c00ff0577ac */ /* 0x000e2c0008000800 */
.L_x_6629:
        /* <DEDUP_REMOVED lines=34> */
[----:B------:R-:W-:Y:S02]  /*0c00*/  VIMNMX.S16x2 R6, PT, PT, R6, R12, PT ;  /* 0x0000000c06067248 */ /* 0x000fe40003fe0300 */
[----:B------:R-:W-:-:S02]  /*0c10*/  PRMT R14, R9, 0x7710, RZ ;  /* 0x00007710090e7816 */ /* 0x000fc400000000ff */
[----:B------:R-:W-:Y:S02]  /*0c20*/  PRMT R16, R16, 0x7710, RZ ;  /* 0x0000771010107816 */ /* 0x000fe400000000ff */
[----:B------:R-:W-:Y:S02]  /*0c30*/  VIMNMX.S16x2 R18, PT, PT, R0, R18, PT ;  /* 0x0000001200127248 */ /* 0x000fe40003fe0300 */
[----:B------:R-:W-:Y:S02]  /*0c40*/  PRMT R0, R6, 0x7610, R0 ;  /* 0x0000761006007816 */ /* 0x000fe40000000000 */
[----:B------:R-:W-:Y:S02]  /*0c50*/  VIMNMX.S16x2 R4, PT, PT, R4, R14, PT ;  /* 0x0000000e04047248 */ /* 0x000fe40003fe0300 */
[----:B------:R-:W-:Y:S02]  /*0c60*/  VIMNMX.S16x2 R7, PT, PT, R8, R16, PT ;  /* 0x0000001008077248 */ /* 0x000fe40003fe0300 */
        /* <DEDUP_REMOVED lines=15> */
.L_x_6630:
        /* <DEDUP_REMOVED lines=10> */
.L_x_7947:


//--------------------- .text._ZN2at6native55_GLOBAL__N__de093ff9_22_ForeachBinaryOpList_cu_a911ec4325multi_tensor_apply_kernelINS1_18TensorListMetadataILi2EEENS1_24BinaryOpListAlphaFunctorIhLi2ELi2ELi0EEEJNS0_7minimumIhEEhEEEvT_T0_DpT1_ --------------------------
	.section	.text._ZN2at6native55_GLOBAL__N__de093ff9_22_ForeachBinaryOpList_cu_a911ec4325multi_tensor_apply_kernelINS1_18TensorListMetadataILi2EEENS1_24BinaryOpListAlphaFunctorIhLi2ELi2ELi0EEEJNS0_7minimumIhEEhEEEvT_T0_DpT1_,"ax",@progbits
	.align	128
.text._ZN2at6native55_GLOBAL__N__de093ff9_22_ForeachBinaryOpList_cu_a911ec4325multi_tensor_apply_kernelINS1_18TensorListMetadataILi2EEENS1_24BinaryOpListAlphaFunctorIhLi2ELi2ELi0EEEJNS0_7minimumIhEEhEEEvT_T0_DpT1_:
        .type           _ZN2at6native55_GLOBAL__N__de093ff9_22_ForeachBinaryOpList_cu_a911ec4325multi_tensor_apply_kernelINS1_18TensorListMetadataILi2EEENS1_24BinaryOpListAlphaFunctorIhLi2ELi2ELi0EEEJNS0_7minimumIhEEhEEEvT_T0_DpT1_,@function
        .size           _ZN2at6native55_GLOBAL__N__de093ff9_22_ForeachBinaryOpList_cu_a911ec4325multi_tensor_apply_kernelINS1_18TensorListMetadataILi2EEENS1_24BinaryOpListAlphaFunctorIhLi2ELi2ELi0EEEJNS0_7minimumIhEEhEEEvT_T0_DpT1_,(.L_x_7948 - _ZN2at6native55_GLOBAL__N__de093ff9_22_ForeachBinaryOpList_cu_a911ec4325multi_tensor_apply_kernelINS1_18TensorListMetadataILi2EEENS1_24BinaryOpListAlphaFunctorIhLi2ELi2ELi0EEEJNS0_7minimumIhEEhEEEvT_T0_DpT1_)
        .other          _ZN2at6native55_GLOBAL__N__de093ff9_22_ForeachBinaryOpList_cu_a911ec4325multi_tensor_apply_kernelINS1_18TensorListMetadataILi2EEENS1_24BinaryOpListAlphaFunctorIhLi2ELi2ELi0EEEJNS0_7minimumIhEEhEEEvT_T0_DpT1_,@"STO_CUDA_ENTRY STV_DEFAULT"
_ZN2at6native55_GLOBAL__N__de093ff9_22_ForeachBinaryOpList_cu_a911ec4325multi_tensor_apply_kernelINS1_18TensorListMetadataILi2EEENS1_24BinaryOpListAlphaFunctorIhLi2ELi2ELi0EEEJNS0_7minimumIhEEhEEEvT_T0_DpT1_:
        /* <DEDUP_REMOVED lines=49> */
.L_x_6632:
        /* <DEDUP_REMOVED lines=67> */
[----:B------:R-:W-:-:S02]  /*0740*/  VIMNMX.U16x2 R11, PT, PT, R0, R10, PT ;  /* 0x0000000a000b7248 */ /* 0x000fc40003fe0200 */
[----:B------:R-:W-:Y:S01]  /*0750*/  VIMNMX.U16x2 R8, PT, PT, R8, R12, PT ;  /* 0x0000000c08087248 */ /* 0x000fe20003fe0200 */
        /* <DEDUP_REMOVED lines=9> */
[----:B------:R-:W-:Y:S02]  /*07f0*/  VIMNMX.U16x2 R0, PT, PT, R0, R6, PT ;  /* 0x0000000600007248 */ /* 0x000fe40003fe0200 */
[----:B------:R-:W-:Y:S02]  /*0800*/  VIMNMX.U16x2 R12, PT, PT, R2, R12, PT ;  /* 0x0000000c020c7248 */ /* 0x000fe40003fe0200 */
        /* <DEDUP_REMOVED lines=16> */
.L_x_6631:
        /* <DEDUP_REMOVED lines=9> */
.L_x_6633:
        /* <DEDUP_REMOVED lines=24> */
[----:B------:R-:W-:Y:S02]  /*0b20*/  VIMNMX.U16x2 R6, PT, PT, R6, R10, PT ;  /* 0x0000000a06067248 */ /* 0x000fe40003fe0200 */
[C---:B------:R-:W-:Y:S02]  /*0b30*/  PRMT R4, R7.reuse, 0x7771, RZ ;  /* 0x0000777107047816 */ /* 0x040fe400000000ff */
[----:B------:R-:W-:Y:S02]  /*0b40*/  PRMT R8, R7, 0x7773, RZ ;  /* 0x0000777307087816 */ /* 0x000fe400000000ff */
[----:B------:R-:W-:Y:S02]  /*0b50*/  LOP3.LUT R14, R14, 0xff, RZ, 0xc0, !PT ;  /* 0x000000ff0e0e7812 */ /* 0x000fe400078ec0ff */
[----:B------:R-:W-:-:S02]  /*0b60*/  LOP3.LUT R16, R16, 0xff, RZ, 0xc0, !PT ;  /* 0x000000ff10107812 */ /* 0x000fc400078ec0ff */
[----:B------:R-:W-:Y:S02]  /*0b70*/  VIMNMX.U16x2 R18, PT, PT, R0, R18, PT ;  /* 0x0000001200127248 */ /* 0x000fe40003fe0200 */
[----:B------:R-:W-:Y:S02]  /*0b80*/  PRMT R0, R6, 0x7610, R0 ;  /* 0x0000761006007816 */ /* 0x000fe40000000000 */
[----:B------:R-:W-:Y:S02]  /*0b90*/  VIMNMX.U16x2 R4, PT, PT, R4, R14, PT ;  /* 0x0000000e04047248 */ /* 0x000fe40003fe0200 */
[----:B------:R-:W-:Y:S02]  /*0ba0*/  VIMNMX.U16x2 R7, PT, PT, R8, R16, PT ;  /* 0x0000001008077248 */ /* 0x000fe40003fe0200 */
        /* <DEDUP_REMOVED lines=15> */
.L_x_6634:
        /* <DEDUP_REMOVED lines=14> */
.L_x_7948:


//--------------------- .text._ZN2at6native55_GLOBAL__N__de093ff9_22_ForeachBinaryOpList_cu_a911ec4325multi_tensor_apply_kernelINS1_18TensorListMetadataILi3EEENS1_24BinaryOpListAlphaFunctorIN3c104HalfELi3ELi2ELi2EEEJSt7dividesIfEfEEEvT_T0_DpT1_ --------------------------
	.section	.text._ZN2at6native55_GLOBAL__N__de093ff9_22_ForeachBinaryOpList_cu_a911ec4325multi_tensor_apply_kernelINS1_18TensorListMetadataILi3EEENS1_24BinaryOpListAlphaFunctorIN3c104HalfELi3ELi2ELi2EEEJSt7dividesIfEfEEEvT_T0_DpT1_,"ax",@progbits
	.align	128
.text._ZN2at6native55_GLOBAL__N__de093ff9_22_ForeachBinaryOpList_cu_a911ec4325multi_tensor_apply_kernelINS1_18TensorListMetadataILi3EEENS1_24BinaryOpListAlphaFunctorIN3c104HalfELi3ELi2ELi2EEEJSt7dividesIfEfEEEvT_T0_DpT1_:
        .type           _ZN2at6native55_GLOBAL__N__de093ff9_22_ForeachBinaryOpList_cu_a911ec4325multi_tensor_apply_kernelINS1_18TensorListMetadataILi3EEENS1_24BinaryOpListAlphaFunctorIN3c104HalfELi3ELi2ELi2EEEJSt7dividesIfEfEEEvT_T0_DpT1_,@function
        .size           _ZN2at6native55_GLOBAL__N__de093ff9_22_ForeachBinaryOpList_cu_a911ec4325multi_tensor_apply_kernelINS1_18TensorListMetadataILi3EEENS1_24BinaryOpListAlphaFunctorIN3c104HalfELi3ELi2ELi2EEEJSt7dividesIfEfEEEvT_T0_DpT1_,(.L_x_7949 - _ZN2at6native55_GLOBAL__N__de093ff9_22_ForeachBinaryOpList_cu_a911ec4325multi_tensor_apply_kernelINS1_18TensorListMetadataILi3EEENS1_24BinaryOpListAlphaFunctorIN3c104HalfELi3ELi2ELi2EEEJSt7dividesIfEfEEEvT_T0_DpT1_)
        .other          _ZN2at6native55_GLOBAL__N__de093ff9_22_ForeachBinaryOpList_cu_a911ec4325multi_tensor_apply_kernelINS1_18TensorListMetadataILi3EEENS1_24BinaryOpListAlphaFunctorIN3c104HalfELi3ELi2ELi2EEEJSt7dividesIfEfEEEvT_T0_DpT1_,@"STO_CUDA_ENTRY STV_DEFAULT"
_ZN2at6native55_GLOBAL__N__de093ff9_22_ForeachBinaryOpList_cu_a911ec4325multi_tensor_apply_kernelINS1_18TensorListMetadataILi3EEENS1_24BinaryOpListAlphaFunctorIN3c104HalfELi3ELi2ELi2EEEJSt7dividesIfEfEEEvT_T0_DpT1_:
        /* <DEDUP_REMOVED lines=36> */
.L_x_6636:
[----:B0-----:R-:W-:Y:S02]  /*0240*/  IADD3 R17, P1, PT, R22, UR4, RZ ;  /* 0x0000000416117c10 */ /* 0x001fe4000ff3e0ff */
[----:B------:R-:W-:Y:S02]  /*0250*/  PRMT R24, RZ, 0x7610, R24 ;  /* 0x00007610ff187816 */ /* 0x000fe40000000018 */
[C---:B-1-3--:R-:W-:Y:S01]  /*0260*/  IADD3 R8, P3, PT, R17.reuse, UR12, RZ ;  /* 0x0000000c11087c10 */ /* 0x04afe2000ff7e0ff */
[----:B------:R-:W-:Y:S01]  /*0270*/  IMAD.X R12, RZ, RZ, UR5, P1 ;  /* 0x00000005ff0c7e24 */ /* 0x000fe200088e06ff */
[----:B------:R-:W-:Y:S02]  /*0280*/  ISETP.GE.U32.AND P0, PT, R17, UR13, PT ;  /* 0x0000000d11007c0c */ /* 0x000fe4000bf06070 */
[C---:B------:R-:W-:Y:S01]  /*0290*/  ISETP.GE.U32.AND P2, PT, R8.reuse, UR13, PT ;  /* 0x0000000d08007c0c */ /* 0x040fe2000bf46070 */
[----:B------:R-:W-:Y:S01]  /*02a0*/  IMAD.X R13, RZ, RZ, R12, P3 ;  /* 0x000000ffff0d7224 */ /* 0x000fe200018e060c */
[----:B------:R-:W-:-:S02]  /*02b0*/  IADD3 R0, P3, PT, R8, UR12, RZ ;  /* 0x0000000c08007c10 */ /* 0x000fc4000ff7e0ff */
[----:B------:R-:W-:Y:S02]  /*02c0*/  ISETP.GE.U32.AND.EX P0, PT, R12, UR14, PT, P0 ;  /* 0x0000000e0c007c0c */ /* 0x000fe4000bf06100 */
[----:B------:R-:W-:Y:S01]  /*02d0*/  ISETP.GE.U32.AND.EX P2, PT, R13, UR14, PT, P2 ;  /* 0x0000000e0d007c0c */ /* 0x000fe2000bf46120 */
[----:B------:R-:W-:Y:S01]  /*02e0*/  IMAD.X R11, RZ, RZ, R13, P3 ;  /* 0x000000ffff0b7224 */ /* 0x000fe200018e060d */
[C---:B------:R-:W-:Y:S02]  /*02f0*/  IADD3 R10, P4, PT, R0.reuse, UR12, RZ ;  /* 0x0000000c000a7c10 */ /* 0x040fe4000ff9e0ff */
[----:B------:R-:W-:Y:S02]  /*0300*/  ISETP.GE.U32.AND P1, PT, R0, UR13, PT ;  /* 0x0000000d00007c0c */ /* 0x000fe4000bf26070 */
[----:B------:R-:W-:Y:S01]  /*0310*/  ISETP.GE.U32.AND P3, PT, R10, UR13, PT ;  /* 0x0000000d0a007c0c */ /* 0x000fe2000bf66070 */
[----:B------:R-:W-:Y:S01]  /*0320*/  IMAD.X R9, RZ, RZ, R11, P4 ;  /* 0x000000ffff097224 */ /* 0x000fe200020e060b */
[----:B------:R-:W-:-:S02]  /*0330*/  ISETP.GE.U32.AND.EX P1, PT, R11, UR14, PT, P1 ;  /* 0x0000000e0b007c0c */ /* 0x000fc4000bf26110 */
[----:B------:R-:W-:Y:S02]  /*0340*/  PRMT R25, RZ, 0x7610, R25 ;  /* 0x00007610ff197816 */ /* 0x000fe40000000019 */
[----:B------:R-:W-:Y:S02]  /*0350*/  ISETP.GE.U32.AND.EX P3, PT, R9, UR14, PT, P3 ;  /* 0x0000000e09007c0c */ /* 0x000fe4000bf66130 */
[C---:B------:R-:W-:Y:S02]  /*0360*/  @!P2 LEA R4, P4, R8.reuse, UR8, 0x1 ;  /* 0x000000080804ac11 */ /* 0x040fe4000f8808ff */
[C---:B------:R-:W-:Y:S02]  /*0370*/  @!P0 LEA R2, P5, R17.reuse, UR8, 0x1 ;  /* 0x0000000811028c11 */ /* 0x040fe4000f8a08ff */
[----:B------:R-:W-:Y:S02]  /*0380*/  @!P2 LEA.HI.X R5, R8, UR9, R13, 0x1, P4 ;  /* 0x000000090805ac11 */ /* 0x000fe4000a0f0c0d */
[----:B------:R-:W-:-:S02]  /*0390*/  @!P0 LEA.HI.X R3, R17, UR9, R12, 0x1, P5 ;  /* 0x0000000911038c11 */ /* 0x000fc4000a8f0c0c */
[C---:B------:R-:W-:Y:S01]  /*03a0*/  @!P1 LEA R6, P4, R0.reuse, UR8, 0x1 ;  /* 0x0000000800069c11 */ /* 0x040fe2000f8808ff */
[----:B------:R-:W3:Y:S03]  /*03b0*/  @!P2 LDG.E.U16 R25, desc[UR16][R4.64] ;  /* 0x000000100419a981 */ /* 0x000ee6000c1e1500 */
[----:B------:R-:W-:Y:S01]  /*03c0*/  @!P1 LEA.HI.X R7, R0, UR9, R11, 0x1, P4 ;  /* 0x0000000900079c11 */ /* 0x000fe2000a0f0c0b */
[----:B------:R0:W4:Y:S01]  /*03d0*/  @!P0 LDG.E.U16 R24, desc[UR16][R2.64] ;  /* 0x0000001002188981 */ /* 0x000122000c1e1500 */
[----:B------:R-:W-:Y:S02]  /*03e0*/  @!P3 LEA R18, P4, R10, UR8, 0x1 ;  /* 0x000000080a12bc11 */ /* 0x000fe4000f8808ff */
[----:B------:R-:W-:Y:S02]  /*03f0*/  PRMT R23, RZ, 0x7610, R23 ;  /* 0x00007610ff177816 */ /* 0x000fe40000000017 */
[----:B------:R-:W-:-:S02]  /*0400*/  PRMT R26, RZ, 0x7610, R26 ;  /* 0x00007610ff1a7816 */ /* 0x000fc4000000001a */
[----:B------:R-:W-:Y:S02]  /*0410*/  @!P3 LEA.HI.X R19, R10, UR9, R9, 0x1, P4 ;  /* 0x000000090a13bc11 */ /* 0x000fe4000a0f0c09 */
[----:B------:R1:W5:Y:S04]  /*0420*/  @!P1 LDG.E.U16 R23, desc[UR16][R6.64] ;  /* 0x0000001006179981 */ /* 0x000368000c1e1500 */
[----:B------:R2:W5:Y:S01]  /*0430*/  @!P3 LDG.E.U16 R26, desc[UR16][R18.64] ;  /* 0x00000010121ab981 */ /* 0x000562000c1e1500 */
[C---:B------:R-:W-:Y:S02]  /*0440*/  @!P0 LEA R14, P4, R17.reuse, UR6, 0x1 ;  /* 0x00000006110e8c11 */ /* 0x040fe4000f8808ff */
[----:B0-----:R-:W-:Y:S02]  /*0450*/  @!P2 LEA R2, P5, R8, UR6, 0x1 ;  /* 0x000000060802ac11 */ /* 0x001fe4000f8a08ff */
[----:B------:R-:W-:-:S02]  /*0460*/  @!P0 LEA.HI.X R15, R17, UR7, R12, 0x1, P4 ;  /* 0x00000007110f8c11 */ /* 0x000fc4000a0f0c0c */
[----:B------:R-:W-:Y:S02]  /*0470*/  @!P1 LEA R4, P4, R0, UR6, 0x1 ;  /* 0x0000000600049c11 */ /* 0x000fe4000f8808ff */
[----:B------:R-:W-:Y:S02]  /*0480*/  @!P2 LEA.HI.X R3, R8, UR7, R13, 0x1, P5 ;  /* 0x000000070803ac11 */ /* 0x000fe4000a8f0c0d */
[----:B------:R-:W-:Y:S02]  /*0490*/  PRMT R16, RZ, 0x7610, R16 ;  /* 0x00007610ff107816 */ /* 0x000fe40000000010 */
[----:B-1----:R-:W-:Y:S02]  /*04a0*/  @!P3 LEA R6, P5, R10, UR6, 0x1 ;  /* 0x000000060a06bc11 */ /* 0x002fe4000f8a08ff */
[----:B------:R-:W-:Y:S02]  /*04b0*/  PRMT R21, RZ, 0x7610, R21 ;  /* 0x00007610ff157816 */ /* 0x000fe40000000015 */
[----:B------:R-:W-:Y:S01]  /*04c0*/  PRMT R20, RZ, 0x7610, R20 ;  /* 0x00007610ff147816 */ /* 0x000fe20000000014 */
[----:B------:R-:W5:Y:S01]  /*04d0*/  @!P0 LDG.E.U16 R16, desc[UR16][R14.64] ;  /* 0x000000100e108981 */ /* 0x000f62000c1e1500 */
[----:B------:R-:W-:-:S02]  /*04e0*/  @!P1 LEA.HI.X R5, R0, UR7, R11, 0x1, P4 ;  /* 0x0000000700059c11 */ /* 0x000fc4000a0f0c0b */
[----:B--2---:R-:W-:Y:S01]  /*04f0*/  PRMT R18, RZ, 0x7610, R18 ;  /* 0x00007610ff127816 */ /* 0x004fe20000000012 */
[----:B------:R0:W2:Y:S01]  /*0500*/  @!P2 LDG.E.U16 R21, desc[UR16][R2.64] ;  /* 0x000000100215a981 */ /* 0x0000a2000c1e1500 */
[----:B------:R-:W-:-:S03]  /*0510*/  @!P3 LEA.HI.X R7, R10, UR7, R9, 0x1, P5 ;  /* 0x000000070a07bc11 */ /* 0x000fc6000a8f0c09 */
[----:B------:R1:W2:Y:S04]  /*0520*/  @!P1 LDG.E.U16 R20, desc[UR16][R4.64] ;  /* 0x0000001004149981 */ /* 0x0002a8000c1e1500 */
[----:B------:R1:W2:Y:S01]  /*0530*/  @!P3 LDG.E.U16 R18, desc[UR16][R6.64] ;  /* 0x000000100612b981 */ /* 0x0002a2000c1e1500 */
[----:B0-----:R-:W-:Y:S02]  /*0540*/  @!P2 LEA R2, P4, R8, UR10, 0x1 ;  /* 0x0000000a0802ac11 */ /* 0x001fe4000f8808ff */
[----:B-1----:R-:W-:-:S04]  /*0550*/  @!P0 LEA R4, P5, R17, UR10, 0x1 ;  /* 0x0000000a11048c11 */ /* 0x002fc8000f8a08ff */
[----:B------:R-:W-:Y:S02]  /*0560*/  @!P0 LEA.HI.X R5, R17, UR11, R12, 0x1, P5 ;  /* 0x0000000b11058c11 */ /* 0x000fe4000a8f0c0c */
[----:B------:R-:W-:Y:S02]  /*0570*/  @!P1 LEA R6, P5, R0, UR10, 0x1 ;  /* 0x0000000a00069c11 */ /* 0x000fe4000f8a08ff */
[----:B------:R-:W-:Y:S02]  /*0580*/  @!P2 LEA.HI.X R3, R8, UR11, R13, 0x1, P4 ;  /* 0x0000000b0803ac11 */ /* 0x000fe4000a0f0c0d */
[----:B------:R-:W-:Y:S01]  /*0590*/  @!P1 LEA.HI.X R7, R0, UR11, R11, 0x1, P5 ;  /* 0x0000000b00079c11 */ /* 0x000fe2000a8f0c0b */
[----:B------:R-:W-:-:S04]  /*05a0*/  ULEA UR4, UP0, UR12, UR4, 0x2 ;  /* 0x000000040c047291 */ /* 0x000fc8000f8010ff */
[----:B------:R-:W-:Y:S02]  /*05b0*/  UIADD3.X UR5, UPT, UPT, URZ, UR5, URZ, UP0, !UPT ;  /* 0x00000005ff057290 */ /* 0x000fe400087fe4ff */
[----:B------:R-:W-:-:S04]  /*05c0*/  UISETP.GE.U32.AND UP0, UPT, UR4, UR13, UPT ;  /* 0x0000000d0400728c */ /* 0x000fc8000bf06070 */
[----:B------:R-:W-:Y:S01]  /*05d0*/  UISETP.GE.U32.AND.EX UP0, UPT, UR5, UR14, UPT, UP0 ;  /* 0x0000000e0500728c */ /* 0x000fe2000bf06100 */
[----:B---3--:R-:W-:Y:S02]  /*05e0*/  HADD2.F32 R25, -RZ, R25.H0_H0 ;  /* 0x20000019ff197230 */ /* 0x008fe40000004100 */
[----:B----4-:R-:W-:-:S03]  /*05f0*/  HADD2.F32 R24, -RZ, R24.H0_H0 ;  /* 0x20000018ff187230 */ /* 0x010fc60000004100 */
[----:B------:R-:W-:Y:S02]  /*0600*/  FMUL.FTZ R25, R25, UR18 ;  /* 0x0000001219197c20 */ /* 0x000fe40008410000 */
[----:B------:R-:W-:Y:S01]  /*0610*/  FMUL.FTZ R19, R24, UR18 ;  /* 0x0000001218137c20 */ /* 0x000fe20008410000 */
[----:B-----5:R-:W-:Y:S02]  /*0620*/  HADD2.F32 R14, -RZ, R23.H0_H0 ;  /* 0x20000017ff0e7230 */ /* 0x020fe40000004100 */
[----:B------:R-:W-:-:S03]  /*0630*/  HADD2.F32 R26, -RZ, R26.H0_H0 ;  /* 0x2000001aff1a7230 */ /* 0x000fc60000004100 */
[----:B------:R-:W-:Y:S01]  /*0640*/  FMUL.FTZ R14, R14, UR18 ;  /* 0x000000120e0e7c20 */ /* 0x000fe20008410000 */
[----:B------:R-:W0:Y:S01]  /*0650*/  MUFU.RCP R19, R19 ;  /* 0x0000001300137308 */ /* 0x000e220000001000 */
[----:B------:R-:W-:-:S07]  /*0660*/  FMUL.FTZ R15, R26, UR18 ;  /* 0x000000121a0f7c20 */ /* 0x000fce0008410000 */
[----:B------:R-:W1:Y:S08]  /*0670*/  MUFU.RCP R23, R25 ;  /* 0x0000001900177308 */ /* 0x000e700000001000 */
[----:B------:R-:W3:Y:S08]  /*0680*/  MUFU.RCP R14, R14 ;  /* 0x0000000e000e7308 */ /* 0x000ef00000001000 */
[----:B------:R-:W4:Y:S01]  /*0690*/  MUFU.RCP R15, R15 ;  /* 0x0000000f000f7308 */ /* 0x000f220000001000 */
[----:B------:R-:W-:-:S02]  /*06a0*/  HADD2.F32 R16, -RZ, R16.H0_H0 ;  /* 0x20000010ff107230 */ /* 0x000fc40000004100 */
[----:B--2---:R-:W-:Y:S02]  /*06b0*/  HADD2.F32 R8, -RZ, R21.H0_H0 ;  /* 0x20000015ff087230 */ /* 0x004fe40000004100 */
[----:B------:R-:W-:Y:S02]  /*06c0*/  HADD2.F32 R11, -RZ, R20.H0_H0 ;  /* 0x20000014ff0b7230 */ /* 0x000fe40000004100 */
[----:B------:R-:W-:Y:S02]  /*06d0*/  HADD2.F32 R18, -RZ, R18.H0_H0 ;  /* 0x20000012ff127230 */ /* 0x000fe40000004100 */
[----:B0-----:R-:W-:Y:S01]  /*06e0*/  FMUL.FTZ R16, R16, R19 ;  /* 0x0000001310107220 */ /* 0x001fe20000410000 */
[----:B-1----:R-:W-:Y:S01]  /*06f0*/  FMUL.FTZ R23, R8, R23 ;  /* 0x0000001708177220 */ /* 0x002fe20000410000 */
[----:B---3--:R-:W-:Y:S01]  /*0700*/  FMUL.FTZ R11, R11, R14 ;  /* 0x0000000e0b0b7220 */ /* 0x008fe20000410000 */
[----:B------:R-:W-:Y:S02]  /*0710*/  @!P3 LEA R8, P4, R10, UR10, 0x1 ;  /* 0x0000000a0a08bc11 */ /* 0x000fe4000f8808ff */
[----:B------:R-:W-:Y:S01]  /*0720*/  F2FP.F16.F32.PACK_AB R16, RZ, R16 ;  /* 0x00000010ff10723e */ /* 0x000fe200000000ff */
[----:B----4-:R-:W-:Y:S01]  /*0730*/  FMUL.FTZ R15, R18, R15 ;  /* 0x0000000f120f7220 */ /* 0x010fe20000410000 */
        /* <DEDUP_REMOVED lines=10> */
.L_x_6635:
        /* <DEDUP_REMOVED lines=8> */
.L_x_6637:
[C---:B------:R-:W-:Y:S01]  /*0860*/  IMAD.SHL.U32 R4, R5.reuse, 0x8, RZ ;  /* 0x0000000805047824 */ /* 0x040fe200078e00ff */
[----:B------:R-:W-:-:S04]  /*0870*/  SHF.L.U64.HI R12, R5, 0x3, R0 ;  /* 0x00000003050c7819 */ /* 0x000fc80000010200 */
[----:B------:R-:W-:-:S04]  /*0880*/  IADD3 R6, P0, PT, R4, UR8, RZ ;  /* 0x0000000804067c10 */ /* 0x000fc8000ff1e0ff */
[----:B------:R-:W-:-:S06]  /*0890*/  IADD3.X R7, PT, PT, R12, UR9, RZ, P0, !PT ;  /* 0x000000090c077c10 */ /* 0x000fcc00087fe4ff */
[----:B------:R-:W2:Y:S01]  /*08a0*/  LDG.E.64 R6, desc[UR16][R6.64] ;  /* 0x0000001006067981 */ /* 0x000ea2000c1e1b00 */
[----:B------:R-:W-:-:S04]  /*08b0*/  IADD3 R2, P0, PT, R4, UR6, RZ ;  /* 0x0000000604027c10 */ /* 0x000fc8000ff1e0ff */
[----:B------:R-:W-:-:S06]  /*08c0*/  IADD3.X R3, PT, PT, R12, UR7, RZ, P0, !PT ;  /* 0x000000070c037c10 */ /* 0x000fcc00087fe4ff */
[----:B------:R-:W3:Y:S01]  /*08d0*/  LDG.E.64 R2, desc[UR16][R2.64] ;  /* 0x0000001002027981 */ /* 0x000ee2000c1e1b00 */
[--C-:B--2---:R-:W-:Y:S02]  /*08e0*/  HADD2.F32 R9, -RZ, R6.reuse.H1_H1 ;  /* 0x30000006ff097230 */ /* 0x104fe40000004100 */
[----:B------:R-:W-:Y:S02]  /*08f0*/  HADD2.F32 R8, -RZ, R6.H0_H0 ;  /* 0x20000006ff087230 */ /* 0x000fe40000004100 */
[--C-:B------:R-:W-:Y:S02]  /*0900*/  HADD2.F32 R10, -RZ, R7.reuse.H0_H0 ;  /* 0x20000007ff0a7230 */ /* 0x100fe40000004100 */
[----:B-1----:R-:W-:Y:S01]  /*0910*/  FMUL.FTZ R9, R9, UR12 ;  /* 0x0000000c09097c20 */ /* 0x002fe20008410000 */
[----:B------:R-:W-:Y:S02]  /*0920*/  HADD2.F32 R6, -RZ, R7.H1_H1 ;  /* 0x30000007ff067230 */ /* 0x000fe40000004100 */
[----:B------:R-:W-:Y:S01]  /*0930*/  FMUL.FTZ R8, R8, UR12 ;  /* 0x0000000c08087c20 */ /* 0x000fe20008410000 */
[----:B------:R-:W-:-:S03]  /*0940*/  FMUL.FTZ R10, R10, UR12 ;  /* 0x0000000c0a0a7c20 */ /* 0x000fc60008410000 */
[----:B------:R1:W2:Y:S01]  /*0950*/  MUFU.RCP R13, R8 ;  /* 0x00000008000d7308 */ /* 0x0002a20000001000 */
[----:B------:R-:W-:Y:S01]  /*0960*/  FMUL.FTZ R11, R6, UR12 ;  /* 0x0000000c060b7c20 */ /* 0x000fe20008410000 */
[--C-:B---3--:R-:W-:Y:S02]  /*0970*/  HADD2.F32 R6, -RZ, R2.reuse.H0_H0 ;  /* 0x20000002ff067230 */ /* 0x108fe40000004100 */
[----:B------:R-:W-:Y:S02]  /*0980*/  HADD2.F32 R2, -RZ, R2.H1_H1 ;  /* 0x30000002ff027230 */ /* 0x000fe40000004100 */
[--C-:B------:R-:W-:Y:S02]  /*0990*/  HADD2.F32 R7, -RZ, R3.reuse.H0_H0 ;  /* 0x20000003ff077230 */ /* 0x100fe40000004100 */
[----:B------:R-:W3:Y:S01]  /*09a0*/  MUFU.RCP R9, R9 ;  /* 0x0000000900097308 */ /* 0x000ee20000001000 */
[----:B-1----:R-:W-:-:S07]  /*09b0*/  HADD2.F32 R8, -RZ, R3.H1_H1 ;  /* 0x30000003ff087230 */ /* 0x002fce0000004100 */
[----:B------:R-:W1:Y:S01]  /*09c0*/  MUFU.RCP R10, R10 ;  /* 0x0000000a000a7308 */ /* 0x000e620000001000 */
[----:B--2---:R-:W-:-:S07]  /*09d0*/  FMUL.FTZ R6, R6, R13 ;  /* 0x0000000d06067220 */ /* 0x004fce0000410000 */
[----:B------:R-:W2:Y:S01]  /*09e0*/  MUFU.RCP R11, R11 ;  /* 0x0000000b000b7308 */ /* 0x000ea20000001000 */
[----:B---3--:R-:W-:Y:S01]  /*09f0*/  FMUL.FTZ R3, R2, R9 ;  /* 0x0000000902037220 */ /* 0x008fe20000410000 */
[----:B------:R-:W-:-:S04]  /*0a00*/  IADD3 R2, P0, PT, R4, UR10, RZ ;  /* 0x0000000a04027c10 */ /* 0x000fc8000ff1e0ff */
[----:B------:R-:W-:Y:S02]  /*0a10*/  F2FP.F16.F32.PACK_AB R6, R3, R6 ;  /* 0x000000060306723e */ /* 0x000fe400000000ff */
[----:B------:R-:W-:Y:S01]  /*0a20*/  IADD3.X R3, PT, PT, R12, UR11, RZ, P0, !PT ;  /* 0x0000000b0c037c10 */ /* 0x000fe200087fe4ff */
[----:B-1----:R-:W-:Y:S01]  /*0a30*/  FMUL.FTZ R7, R7, R10 ;  /* 0x0000000a07077220 */ /* 0x002fe20000410000 */
[----:B0-----:R-:W-:-:S05]  /*0a40*/  IADD3 R5, P0, PT, R5, UR5, RZ ;  /* 0x0000000505057c10 */ /* 0x001fca000ff1e0ff */
[C---:B------:R-:W-:Y:S02]  /*0a50*/  IMAD.SHL.U32 R4, R5.reuse, 0x4, RZ ;  /* 0x0000000405047824 */ /* 0x040fe400078e00ff */
[----:B--2---:R-:W-:Y:S01]  /*0a60*/  FMUL.FTZ R8, R8, R11 ;  /* 0x0000000b08087220 */ /* 0x004fe20000410000 */
[----:B------:R-:W-:Y:S01]  /*0a70*/  IMAD.X R0, RZ, RZ, R0, P0 ;  /* 0x000000ffff007224 */ /* 0x000fe200000e0600 */
[C---:B------:R-:W-:Y:S02]  /*0a80*/  LOP3.LUT P0, RZ, R5.reuse, 0xffffc000, RZ, 0xc0, !PT ;  /* 0xffffc00005ff7812 */ /* 0x040fe4000780c0ff */
[----:B------:R-:W-:Y:S02]  /*0a90*/  ISETP.LT.U32.AND P1, PT, R4, UR15, PT ;  /* 0x0000000f04007c0c */ /* 0x000fe4000bf21070 */
[----:B------:R-:W-:Y:S02]  /*0aa0*/  F2FP.F16.F32.PACK_AB R7, R8, R7 ;  /* 0x000000070807723e */ /* 0x000fe400000000ff */
[----:B------:R-:W-:-:S02]  /*0ab0*/  SHF.L.U64.HI R4, R5, 0x2, R0 ;  /* 0x0000000205047819 */ /* 0x000fc40000010200 */
[----:B------:R-:W-:Y:S01]  /*0ac0*/  LOP3.LUT P0, RZ, R0, 0x3fffffff, RZ, 0xc0, P0 ;  /* 0x3fffffff00ff7812 */ /* 0x000fe2000000c0ff */
[----:B------:R2:W-:Y:S01]  /*0ad0*/  STG.E.64 desc[UR16][R2.64], R6 ;  /* 0x0000000602007986 */ /* 0x0005e2000c101b10 */
[----:B------:R-:W-:-:S13]  /*0ae0*/  ISETP.LT.AND.EX P1, PT, R4, UR4, PT, P1 ;  /* 0x0000000404007c0c */ /* 0x000fda000bf21310 */
[----:B--2---:R-:W-:Y:S05]  /*0af0*/  @!P0 BRA P1, `(.L_x_6637) ;  /* 0xfffffffc00588947 */ /* 0x004fea000083ffff */
[----:B------:R-:W-:Y:S05]  /*0b00*/  EXIT ;  /* 0x000000000000794d */ /* 0x000fea0003800000 */
.L_x_6638:
        /* <DEDUP_REMOVED lines=15> */
.L_x_7949:


//--------------------- .text._ZN2at6native55_GLOBAL__N__de093ff9_22_ForeachBinaryOpList_cu_a911ec4325multi_tensor_apply_kernelINS1_18TensorListMetadataILi3EEENS1_24BinaryOpListAlphaFunctorIN3c108BFloat16ELi3ELi2ELi2EEEJSt7dividesIfEfEEEvT_T0_DpT1_ --------------------------
	.section	.text._ZN2at6native55_GLOBAL__N__de093ff9_22_ForeachBinaryOpList_cu_a911ec4325multi_tensor_apply_kernelINS1_18TensorListMetadataILi3EEENS1_24BinaryOpListAlphaFunctorIN3c108BFloat16ELi3ELi2ELi2EEEJSt7dividesIfEfEEEvT_T0_DpT1_,"ax",@progbits
	.align	128
.text._ZN2at6native55_GLOBAL__N__de093ff9_22_ForeachBinaryOpList_cu_a911ec4325multi_tensor_apply_kernelINS1_18TensorListMetadataILi3EEENS1_24BinaryOpListAlphaFunctorIN3c108BFloat16ELi3ELi2ELi2EEEJSt7dividesIfEfEEEvT_T0_DpT1_:
        .type           _ZN2at6native55_GLOBAL__N__de093ff9_22_ForeachBinaryOpList_cu_a911ec4325multi_tensor_apply_kernelINS1_18TensorListMetadataILi3EEENS1_24BinaryOpListAlphaFunctorIN3c108BFloat16ELi3ELi2ELi2EEEJSt7dividesIfEfEEEvT_T0_DpT1_,@function
        .size           _ZN2at6native55_GLOBAL__N__de093ff9_22_ForeachBinaryOpList_cu_a911ec4325multi_tensor_apply_kernelINS1_18TensorListMetadataILi3EEENS1_24BinaryOpListAlphaFunctorIN3c108BFloat16ELi3ELi2ELi2EEEJSt7dividesIfEfEEEvT_T0_DpT1_,(.L_x_7950 - _ZN2at6native55_GLOBAL__N__de093ff9_22_ForeachBinaryOpList_cu_a911ec4325multi_tensor_apply_kernelINS1_18TensorListMetadataILi3EEENS1_24BinaryOpListAlphaFunctorIN3c108BFloat16ELi3ELi2ELi2EEEJSt7dividesIfEfEEEvT_T0_DpT1_)
        .other          _ZN2at6native55_GLOBAL__N__de093ff9_22_ForeachBinaryOpList_cu_a911ec4325multi_tensor_apply_kernelINS1_18TensorListMetadataILi3EEENS1_24BinaryOpListAlphaFunctorIN3c108BFloat16ELi3ELi2ELi2EEEJSt7dividesIfEfEEEvT_T0_DpT1_,@"STO_CUDA_ENTRY STV_DEFAULT"
_ZN2at6native55_GLOBAL__N__de093ff9_22_ForeachBinaryOpList_cu_a911ec4325multi_tensor_apply_kernelINS1_18TensorListMetadataILi3EEENS1_24BinaryOpListAlphaFunctorIN3c108BFloat16ELi3ELi2ELi2EEEJSt7dividesIfEfEEEvT_T0_DpT1_:
        /* <DEDUP_REMOVED lines=36> */
.L_x_6640:
        /* <DEDUP_REMOVED lines=58> */
[----:B---3--:R-:W-:Y:S02]  /*05e0*/  IMAD.U32 R25, R25, 0x10000, RZ ;  /* 0x0001000019197824 */ /* 0x008fe400078e00ff */
[----:B----4-:R-:W-:Y:S02]  /*05f0*/  IMAD.U32 R24, R24, 0x10000, RZ ;  /* 0x0001000018187824 */ /* 0x010fe400078e00ff */
[----:B------:R-:W-:Y:S02]  /*0600*/  FMUL.FTZ R25, R25, UR18 ;  /* 0x0000001219197c20 */ /* 0x000fe40008410000 */
[----:B------:R-:W-:Y:S01]  /*0610*/  FMUL.FTZ R19, R24, UR18 ;  /* 0x0000001218137c20 */ /* 0x000fe20008410000 */
[----:B-----5:R-:W-:Y:S02]  /*0620*/  IMAD.U32 R14, R23, 0x10000, RZ ;  /* 0x00010000170e7824 */ /* 0x020fe400078e00ff */
[----:B------:R-:W-:-:S02]  /*0630*/  IMAD.U32 R26, R26, 0x10000, RZ ;  /* 0x000100001a1a7824 */ /* 0x000fc400078e00ff */
[----:B------:R-:W-:Y:S02]  /*0640*/  FMUL.FTZ R14, R14, UR18 ;  /* 0x000000120e0e7c20 */ /* 0x000fe40008410000 */
[----:B------:R-:W-:Y:S01]  /*0650*/  FMUL.FTZ R15, R26, UR18 ;  /* 0x000000121a0f7c20 */ /* 0x000fe20008410000 */
[----:B------:R-:W0:Y:S08]  /*0660*/  MUFU.RCP R19, R19 ;  /* 0x0000001300137308 */ /* 0x000e300000001000 */
[----:B------:R-:W1:Y:S08]  /*0670*/  MUFU.RCP R23, R25 ;  /* 0x0000001900177308 */ /* 0x000e700000001000 */
[----:B------:R-:W3:Y:S08]  /*0680*/  MUFU.RCP R14, R14 ;  /* 0x0000000e000e7308 */ /* 0x000ef00000001000 */
[----:B------:R-:W4:Y:S01]  /*0690*/  MUFU.RCP R15, R15 ;  /* 0x0000000f000f7308 */ /* 0x000f220000001000 */
[----:B------:R-:W-:-:S02]  /*06a0*/  IMAD.U32 R16, R16, 0x10000, RZ ;  /* 0x0001000010107824 */ /* 0x000fc400078e00ff */
[----:B--2---:R-:W-:Y:S02]  /*06b0*/  IMAD.U32 R8, R21, 0x10000, RZ ;  /* 0x0001000015087824 */ /* 0x004fe400078e00ff */
[----:B------:R-:W-:Y:S02]  /*06c0*/  IMAD.U32 R11, R20, 0x10000, RZ ;  /* 0x00010000140b7824 */ /* 0x000fe400078e00ff */
[----:B0-----:R-:W-:Y:S01]  /*06d0*/  FMUL.FTZ R16, R16, R19 ;  /* 0x0000001310107220 */ /* 0x001fe20000410000 */
[----:B------:R-:W-:Y:S02]  /*06e0*/  IMAD.U32 R18, R18, 0x10000, RZ ;  /* 0x0001000012127824 */ /* 0x000fe400078e00ff */
[----:B-1----:R-:W-:Y:S01]  /*06f0*/  FMUL.FTZ R23, R8, R23 ;  /* 0x0000001708177220 */ /* 0x002fe20000410000 */
[----:B---3--:R-:W-:Y:S01]  /*0700*/  FMUL.FTZ R11, R11, R14 ;  /* 0x0000000e0b0b7220 */ /* 0x008fe20000410000 */
[----:B------:R-:W-:Y:S02]  /*0710*/  @!P3 LEA R8, P4, R10, UR10, 0x1 ;  /* 0x0000000a0a08bc11 */ /* 0x000fe4000f8808ff */
[----:B------:R-:W-:-:S02]  /*0720*/  F2FP.BF16.F32.PACK_AB R16, RZ, R16 ;  /* 0x00000010ff10723e */ /* 0x000fc400000010ff */
[----:B------:R-:W-:Y:S01]  /*0730*/  F2FP.BF16.F32.PACK_AB R23, RZ, R23 ;  /* 0x00000017ff17723e */ /* 0x000fe200000010ff */
[----:B----4-:R-:W-:Y:S01]  /*0740*/  FMUL.FTZ R15, R18, R15 ;  /* 0x0000000f120f7220 */ /* 0x010fe20000410000 */
        /* <DEDUP_REMOVED lines=9> */
.L_x_6639:
        /* <DEDUP_REMOVED lines=8> */
.L_x_6641:
        /* <DEDUP_REMOVED lines=8> */
[----:B--2---:R-:W-:Y:S01]  /*08e0*/  IMAD.U32 R8, R6, 0x10000, RZ ;  /* 0x0001000006087824 */ /* 0x004fe200078e00ff */
[C---:B------:R-:W-:Y:S01]  /*08f0*/  PRMT R9, R7.reuse, 0x7632, R9 ;  /* 0x0000763207097816 */ /* 0x040fe20000000009 */
[----:B------:R-:W-:Y:S02]  /*0900*/  IMAD.U32 R11, R7, 0x10000, RZ ;  /* 0x00010000070b7824 */ /* 0x000fe400078e00ff */
[----:B-1----:R-:W-:Y:S01]  /*0910*/  FMUL.FTZ R10, R8, UR12 ;  /* 0x0000000c080a7c20 */ /* 0x002fe20008410000 */
[----:B------:R-:W-:Y:S01]  /*0920*/  PRMT R8, R6, 0x7632, R8 ;  /* 0x0000763206087816 */ /* 0x000fe20000000008 */
[----:B------:R-:W-:Y:S02]  /*0930*/  IMAD.U32 R9, R9, 0x10000, RZ ;  /* 0x0001000009097824 */ /* 0x000fe400078e00ff */
[----:B------:R-:W-:Y:S01]  /*0940*/  FMUL.FTZ R11, R11, UR12 ;  /* 0x0000000c0b0b7c20 */ /* 0x000fe20008410000 */
[----:B------:R-:W1:Y:S01]  /*0950*/  MUFU.RCP R15, R10 ;  /* 0x0000000a000f7308 */ /* 0x000e620000001000 */
[----:B------:R-:W-:-:S02]  /*0960*/  IMAD.U32 R8, R8, 0x10000, RZ ;  /* 0x0001000008087824 */ /* 0x000fc400078e00ff */
[----:B------:R-:W-:Y:S01]  /*0970*/  FMUL.FTZ R13, R9, UR12 ;  /* 0x0000000c090d7c20 */ /* 0x000fe20008410000 */
[C---:B---3--:R-:W-:Y:S01]  /*0980*/  PRMT R6, R2.reuse, 0x7632, R6 ;  /* 0x0000763202067816 */ /* 0x048fe20000000006 */
[----:B------:R-:W-:Y:S02]  /*0990*/  IMAD.U32 R2, R2, 0x10000, RZ ;  /* 0x0001000002027824 */ /* 0x000fe400078e00ff */
[----:B------:R-:W-:Y:S01]  /*09a0*/  FMUL.FTZ R8, R8, UR12 ;  /* 0x0000000c08087c20 */ /* 0x000fe20008410000 */
[C---:B------:R-:W-:Y:S01]  /*09b0*/  PRMT R7, R3.reuse, 0x7632, R7 ;  /* 0x0000763203077816 */ /* 0x040fe20000000007 */
[----:B------:R-:W2:Y:S01]  /*09c0*/  MUFU.RCP R14, R11 ;  /* 0x0000000b000e7308 */ /* 0x000ea20000001000 */
[----:B------:R-:W-:Y:S02]  /*09d0*/  IMAD.U32 R6, R6, 0x10000, RZ ;  /* 0x0001000006067824 */ /* 0x000fe400078e00ff */
[----:B------:R-:W-:Y:S02]  /*09e0*/  IMAD.U32 R9, R3, 0x10000, RZ ;  /* 0x0001000003097824 */ /* 0x000fe400078e00ff */
[----:B------:R-:W-:-:S03]  /*09f0*/  IMAD.U32 R7, R7, 0x10000, RZ ;  /* 0x0001000007077824 */ /* 0x000fc600078e00ff */
[----:B------:R-:W3:Y:S01]  /*0a00*/  MUFU.RCP R17, R8 ;  /* 0x0000000800117308 */ /* 0x000ee20000001000 */
[----:B-1----:R-:W-:Y:S01]  /*0a10*/  FMUL.FTZ R3, R2, R15 ;  /* 0x0000000f02037220 */ /* 0x002fe20000410000 */
[----:B------:R-:W-:-:S06]  /*0a20*/  IADD3 R2, P0, PT, R4, UR10, RZ ;  /* 0x0000000a04027c10 */ /* 0x000fcc000ff1e0ff */
[----:B------:R-:W1:Y:S01]  /*0a30*/  MUFU.RCP R16, R13 ;  /* 0x0000000d00107308 */ /* 0x000e620000001000 */
[----:B--2---:R-:W-:Y:S01]  /*0a40*/  FMUL.FTZ R9, R9, R14 ;  /* 0x0000000e09097220 */ /* 0x004fe20000410000 */
[----:B---3--:R-:W-:-:S05]  /*0a50*/  FMUL.FTZ R6, R6, R17 ;  /* 0x0000001106067220 */ /* 0x008fca0000410000 */
[----:B------:R-:W-:Y:S02]  /*0a60*/  F2FP.BF16.F32.PACK_AB R6, R6, R3 ;  /* 0x000000030606723e */ /* 0x000fe400000010ff */
[----:B------:R-:W-:Y:S01]  /*0a70*/  IADD3.X R3, PT, PT, R12, UR11, RZ, P0, !PT ;  /* 0x0000000b0c037c10 */ /* 0x000fe200087fe4ff */
[----:B-1----:R-:W-:Y:S01]  /*0a80*/  FMUL.FTZ R8, R7, R16 ;  /* 0x0000001007087220 */ /* 0x002fe20000410000 */
[----:B0-----:R-:W-:-:S04]  /*0a90*/  IADD3 R5, P0, PT, R5, UR5, RZ ;  /* 0x0000000505057c10 */ /* 0x001fc8000ff1e0ff */
[----:B------:R-:W-:Y:S01]  /*0aa0*/  F2FP.BF16.F32.PACK_AB R7, R8, R9 ;  /* 0x000000090807723e */ /* 0x000fe200000010ff */
[C---:B------:R-:W-:Y:S02]  /*0ab0*/  IMAD.SHL.U32 R4, R5.reuse, 0x4, RZ ;  /* 0x0000000405047824 */ /* 0x040fe400078e00ff */
[----:B------:R-:W-:Y:S01]  /*0ac0*/  IMAD.X R0, RZ, RZ, R0, P0 ;  /* 0x000000ffff007224 */ /* 0x000fe200000e0600 */
[C---:B------:R-:W-:Y:S01]  /*0ad0*/  LOP3.LUT P0, RZ, R5.reuse, 0xffffc000, RZ, 0xc0, !PT ;  /* 0xffffc00005ff7812 */ /* 0x040fe2000780c0ff */
[----:B------:R2:W-:Y:S01]  /*0ae0*/  STG.E.64 desc[UR16][R2.64], R6 ;  /* 0x0000000602007986 */ /* 0x0005e2000c101b10 */
[----:B------:R-:W-:Y:S02]  /*0af0*/  ISETP.LT.U32.AND P1, PT, R4, UR15, PT ;  /* 0x0000000f04007c0c */ /* 0x000fe4000bf21070 */
[----:B------:R-:W-:Y:S02]  /*0b00*/  SHF.L.U64.HI R4, R5, 0x2, R0 ;  /* 0x0000000205047819 */ /* 0x000fe40000010200 */
[----:B------:R-:W-:-:S02]  /*0b10*/  LOP3.LUT P0, RZ, R0, 0x3fffffff, RZ, 0xc0, P0 ;  /* 0x3fffffff00ff7812 */ /* 0x000fc4000000c0ff */
[----:B------:R-:W-:-:S13]  /*0b20*/  ISETP.LT.AND.EX P1, PT, R4, UR4, PT, P1 ;  /* 0x0000000404007c0c */ /* 0x000fda000bf21310 */
[----:B--2---:R-:W-:Y:S05]  /*0b30*/  @!P0 BRA P1, `(.L_x_6641) ;  /* 0xfffffffc00488947 */ /* 0x004fea000083ffff */
[----:B------:R-:W-:Y:S05]  /*0b40*/  EXIT ;  /* 0x000000000000794d */ /* 0x000fea0003800000 */
.L_x_6642:
        /* <DEDUP_REMOVED lines=11> */
.L_x_7950:


//--------------------- .text._ZN2at6native55_GLOBAL__N__de093ff9_22_ForeachBinaryOpList_cu_a911ec4325multi_tensor_apply_kernelINS1_18TensorListMetadataILi3EEENS1_24BinaryOpListAlphaFunctorIbLi3ELi2ELi2EEEJSt7dividesIbEbEEEvT_T0_DpT1_ --------------------------
	.section	.text._ZN2at6native55_GLOBAL__N__de093ff9_22_ForeachBinaryOpList_cu_a911ec4325multi_tensor_apply_kernelINS1_18TensorListMetadataILi3EEENS1_24BinaryOpListAlphaFunctorIbLi3ELi2ELi2EEEJSt7dividesIbEbEEEvT_T0_DpT1_,"ax",@progbits
	.align	128
.text._ZN2at6native55_GLOBAL__N__de093ff9_22_ForeachBinaryOpList_cu_a911ec4325multi_tensor_apply_kernelINS1_18TensorListMetadataILi3EEENS1_24BinaryOpListAlphaFunctorIbLi3ELi2ELi2EEEJSt7dividesIbEbEEEvT_T0_DpT1_:
        .type           _ZN2at6native55_GLOBAL__N__de093ff9_22_ForeachBinaryOpList_cu_a911ec4325multi_tensor_apply_kernelINS1_18TensorListMetadataILi3EEENS1_24BinaryOpListAlphaFunctorIbLi3ELi2ELi2EEEJSt7dividesIbEbEEEvT_T0_DpT1_,@function
        .size           _ZN2at6native55_GLOBAL__N__de093ff9_22_ForeachBinaryOpList_cu_a911ec4325multi_tensor_apply_kernelINS1_18TensorListMetadataILi3EEENS1_24BinaryOpListAlphaFunctorIbLi3ELi2ELi2EEEJSt7dividesIbEbEEEvT_T0_DpT1_,(.L_x_7951 - _ZN2at6native55_GLOBAL__N__de093ff9_22_ForeachBinaryOpList_cu_a911ec4325multi_tensor_apply_kernelINS1_18TensorListMetadataILi3EEENS1_24BinaryOpListAlphaFunctorIbLi3ELi2ELi2EEEJSt7dividesIbEbEEEvT_T0_DpT1_)
        .other          _ZN2at6native55_GLOBAL__N__de093ff9_22_ForeachBinaryOpList_cu_a911ec4325multi_tensor_apply_kernelINS1_18TensorListMetadataILi3EEENS1_24BinaryOpListAlphaFunctorIbLi3ELi2ELi2EEEJSt7dividesIbEbEEEvT_T0_DpT1_,@"STO_CUDA_ENTRY STV_DEFAULT"
_ZN2at6native55_GLOBAL__N__de093ff9_22_ForeachBinaryOpList_cu_a911ec4325multi_tensor_apply_kernelINS1_18TensorListMetadataILi3EEENS1_24BinaryOpListAlphaFunctorIbLi3ELi2ELi2EEEJSt7dividesIbEbEEEvT_T0_DpT1_:
[----:B------:R-:W-:Y:S08]  /*0000*/  LDC R1, c[0x0][0x37c] ;  /* 0x0000df00ff017b82 */ /* 0x000ff00000000800 */
[----:B------:R-:W0:Y:S01]  /*0010*/  S2UR UR5, SR_CTAID.X ;  /* 0x00000000000579c3 */ /* 0x000e220000002500 */
[----:B------:R-:W1:Y:S01]  /*0020*/  LDCU.64 UR16, c[0x0][0x358] ;  /* 0x00006b00ff1077ac */ /* 0x000e620008000a00 */
[----:B0-----:R-:W0:Y:S01]  /*0030*/  LDCU.U8 UR4, c[0x0][UR5+0x980] ;  /* 0x00013000050477ac */ /* 0x001e220008000000 */
[----:B------:R-:W-:-:S12]  /*0040*/  UIMAD UR5, UR5, 0x3, UR5 ;  /* 0x00000003050578a4 */ /* 0x000fd8000f8e0205 */
[----:B------:R-:W2:Y:S01]  /*0050*/  LDCU UR5, c[0x0][UR5+0xac0] ;  /* 0x00015800050577ac */ /* 0x000ea20008000800 */
[----:B0-----:R-:W-:-:S12]  /*0060*/  USHF.L.U32 UR4, UR4, 0x3, URZ ;  /* 0x0000000304047899 */ /* 0x001fd800080006ff */
[----:B------:R-:W0:Y:S01]  /*0070*/  LDCU UR12, c[0x0][UR4+0x500] ;  /* 0x0000a000040c77ac */ /* 0x000e220008000800 */
[----:B------:R-:W3:Y:S01]  /*0080*/  LDCU.64 UR10, c[0x0][UR4+0x680] ;  /* 0x0000d000040a77ac */ /* 0x000ee20008000a00 */
[----:B------:R-:W4:Y:S01]  /*0090*/  LDCU.64 UR8, c[0x0][UR4+0x380] ;  /* 0x00007000040877ac */ /* 0x000f220008000a00 */
[----:B------:R-:W5:Y:S01]  /*00a0*/  LDCU.64 UR6, c[0x0][UR4+0x800] ;  /* 0x00010000040677ac */ /* 0x000f620008000a00 */
[----:B--2---:R-:W-:-:S04]  /*00b0*/  UIMAD.WIDE UR4, UR5, 0x10000, URZ ;  /* 0x00010000050478a5 */ /* 0x004fc8000f8e02ff */
[----:B0-----:R-:W-:Y:S02]  /*00c0*/  UIADD3 UR12, UPT, UPT, UR4, UR12, URZ ;  /* 0x0000000c040c7290 */ /* 0x001fe4000fffe0ff */
[----:B---3--:R-:W-:Y:S02]  /*00d0*/  UIADD3 UR29, UP1, UPT, UR4, UR10, URZ ;  /* 0x0000000a041d7290 */ /* 0x008fe4000ff3e0ff */
[----:B----4-:R-:W-:Y:S02]  /*00e0*/  UIADD3 UR31, UP0, UPT, UR4, UR8, URZ ;  /* 0x00000008041f7290 */ /* 0x010fe4000ff1e0ff */
[----:B------:R-:W-:Y:S02]  /*00f0*/  UIADD3.X UR30, UPT, UPT, UR5, UR11, URZ, UP1, !UPT ;  /* 0x0000000b051e7290 */ /* 0x000fe40008ffe4ff */
[----:B-----5:R-:W-:Y:S02]  /*0100*/  UIADD3 UR28, UP2, UPT, -UR4, UR6, URZ ;  /* 0x00000006041c7290 */ /* 0x020fe4000ff5e1ff */
[----:B------:R-:W-:-:S02]  /*0110*/  ULOP3.LUT UR6, UR12, UR6, UR29, 0xfe, !UPT ;  /* 0x000000060c067292 */ /* 0x000fc4000f8efe1d */
        /* <DEDUP_REMOVED lines=34> */
.L_x_6644:
[C---:B------:R-:W-:Y:S01]  /*0340*/  ISETP.GE.U32.AND P0, PT, R2.reuse, UR26, PT ;  /* 0x0000001a02007c0c */ /* 0x040fe2000bf06070 */
[----:B-1----:R-:W-:Y:S01]  /*0350*/  IMAD.U32 R5, RZ, RZ, UR18 ;  /* 0x00000012ff057e24 */ /* 0x002fe2000f8e00ff */
[----:B------:R-:W-:Y:S01]  /*0360*/  IADD3 R0, P2, PT, R2, UR18, RZ ;  /* 0x0000001202007c10 */ /* 0x000fe2000ff5e0ff */
[----:B------:R-:W-:Y:S01]  /*0370*/  IMAD.U32 R7, RZ, RZ, UR18 ;  /* 0x00000012ff077e24 */ /* 0x000fe2000f8e00ff */
[----:B------:R-:W-:Y:S01]  /*0380*/  ISETP.GE.U32.AND.EX P0, PT, R3, UR27, PT, P0 ;  /* 0x0000001b03007c0c */ /* 0x000fe2000bf06100 */
[----:B------:R-:W-:Y:S01]  /*0390*/  IMAD.WIDE.U32 R4, R5, 0x2, R2 ;  /* 0x0000000205047825 */ /* 0x000fe200078e0002 */
[----:B------:R-:W-:-:S03]  /*03a0*/  ISETP.GE.U32.AND P1, PT, R0, UR26, PT ;  /* 0x0000001a00007c0c */ /* 0x000fc6000bf26070 */
[--C-:B------:R-:W-:Y:S01]  /*03b0*/  IMAD.X R0, RZ, RZ, R3.reuse, P2 ;  /* 0x000000ffff007224 */ /* 0x100fe200010e0603 */
        /* <DEDUP_REMOVED lines=9> */
[----:B------:R-:W2:Y:S01]  /*0450*/  @!P0 LDG.E.U8 R4, desc[UR16][R4.64] ;  /* 0x0000001004048981 */ /* 0x000ea2000c1e1100 */
[C---:B------:R-:W-:Y:S02]  /*0460*/  @!P2 IADD3 R8, P5, PT, R2.reuse, UR24, RZ ;  /* 0x000000180208ac10 */ /* 0x040fe4000ffbe0ff */
[C---:B------:R-:W-:Y:S02]  /*0470*/  @!P1 IADD3.X R7, PT, PT, R3.reuse, UR8, RZ, P4, !PT ;  /* 0x0000000803079c10 */ /* 0x040fe4000a7fe4ff */
[----:B------:R-:W-:Y:S02]  /*0480*/  @!P3 IADD3 R10, P4, PT, R2, UR21, RZ ;  /* 0x00000015020abc10 */ /* 0x000fe4000ff9e0ff */
[C---:B------:R-:W-:Y:S01]  /*0490*/  @!P2 IADD3.X R9, PT, PT, R3.reuse, UR25, RZ, P5, !PT ;  /* 0x000000190309ac10 */ /* 0x040fe2000affe4ff */
[----:B------:R-:W3:Y:S01]  /*04a0*/  @!P1 LDG.E.U8 R6, desc[UR16][R6.64] ;  /* 0x0000001006069981 */ /* 0x000ee2000c1e1100 */
[----:B------:R-:W-:-:S03]  /*04b0*/  @!P3 IADD3.X R11, PT, PT, R3, UR22, RZ, P4, !PT ;  /* 0x00000016030bbc10 */ /* 0x000fc6000a7fe4ff */
[----:B------:R-:W4:Y:S04]  /*04c0*/  @!P2 LDG.E.U8 R8, desc[UR16][R8.64] ;  /* 0x000000100808a981 */ /* 0x000f28000c1e1100 */
[----:B------:R0:W5:Y:S01]  /*04d0*/  @!P3 LDG.E.U8 R10, desc[UR16][R10.64] ;  /* 0x000000100a0ab981 */ /* 0x000162000c1e1100 */
[----:B------:R-:W-:-:S04]  /*04e0*/  @!P0 IADD3 R12, P5, PT, R2, UR29, RZ ;  /* 0x0000001d020c8c10 */ /* 0x000fc8000ffbe0ff */
[----:B------:R-:W-:Y:S01]  /*04f0*/  @!P0 IADD3.X R13, PT, PT, R3, UR30, RZ, P5, !PT ;  /* 0x0000001e030d8c10 */ /* 0x000fe2000affe4ff */
[----:B------:R-:W-:-:S04]  /*0500*/  UIADD3 UR4, UP0, UPT, UR15, UR4, URZ ;  /* 0x000000040f047290 */ /* 0x000fc8000ff1e0ff */
[----:B------:R-:W-:Y:S02]  /*0510*/  UIADD3.X UR5, UPT, UPT, URZ, UR5, URZ, UP0, !UPT ;  /* 0x00000005ff057290 */ /* 0x000fe400087fe4ff */
[----:B------:R-:W-:-:S04]  /*0520*/  UISETP.GE.U32.AND UP0, UPT, UR4, UR26, UPT ;  /* 0x0000001a0400728c */ /* 0x000fc8000bf06070 */
[----:B------:R-:W-:Y:S01]  /*0530*/  UISETP.GE.U32.AND.EX UP0, UPT, UR5, UR27, UPT, UP0 ;  /* 0x0000001b0500728c */ /* 0x000fe2000bf06100 */
[----:B--2---:R-:W-:Y:S02]  /*0540*/  ISETP.NE.AND P4, PT, R4, RZ, !P0 ;  /* 0x000000ff0400720c */ /* 0x004fe40004785270 */
[----:B------:R-:W-:Y:S02]  /*0550*/  @!P1 IADD3 R4, P6, PT, R2, UR19, RZ ;  /* 0x0000001302049c10 */ /* 0x000fe4000ffde0ff */
[----:B------:R-:W-:Y:S02]  /*0560*/  @!P0 SEL R15, RZ, 0x1, !P4 ;  /* 0x00000001ff0f8807 */ /* 0x000fe40006000000 */
[----:B---3--:R-:W-:-:S03]  /*0570*/  ISETP.NE.AND P5, PT, R6, RZ, !P1 ;  /* 0x000000ff0600720c */ /* 0x008fc60004fa5270 */
[----:B------:R1:W-:Y:S01]  /*0580*/  @!P0 STG.E.U8 desc[UR16][R12.64], R15 ;  /* 0x0000000f0c008986 */ /* 0x0003e2000c101110 */
[----:B------:R-:W-:Y:S02]  /*0590*/  @!P1 IADD3.X R5, PT, PT, R3, UR10, RZ, P6, !PT ;  /* 0x0000000a03059c10 */ /* 0x000fe4000b7fe4ff */
[----:B----4-:R-:W-:Y:S02]  /*05a0*/  ISETP.NE.AND P4, PT, R8, RZ, !P2 ;  /* 0x000000ff0800720c */ /* 0x010fe40005785270 */
[C---:B------:R-:W-:Y:S02]  /*05b0*/  @!P2 IADD3 R6, P0, PT, R2.reuse, UR23, RZ ;  /* 0x000000170206ac10 */ /* 0x040fe4000ff1e0ff */
[----:B0-----:R-:W-:Y:S02]  /*05c0*/  SEL R11, RZ, 0x1, !P5 ;  /* 0x00000001ff0b7807 */ /* 0x001fe40006800000 */
[----:B------:R-:W-:Y:S02]  /*05d0*/  @!P3 IADD3 R8, P6, PT, R2, UR20, RZ ;  /* 0x000000140208bc10 */ /* 0x000fe4000ffde0ff */
[----:B-----5:R-:W-:-:S02]  /*05e0*/  ISETP.NE.AND P5, PT, R10, RZ, !P3 ;  /* 0x000000ff0a00720c */ /* 0x020fc40005fa5270 */
[C---:B------:R-:W-:Y:S02]  /*05f0*/  @!P2 IADD3.X R7, PT, PT, R3.reuse, UR7, RZ, P0, !PT ;  /* 0x000000070307ac10 */ /* 0x040fe400087fe4ff */
[----:B------:R-:W-:Y:S02]  /*0600*/  SEL R17, RZ, 0x1, !P4 ;  /* 0x00000001ff117807 */ /* 0x000fe40006000000 */
[----:B------:R-:W-:Y:S02]  /*0610*/  @!P3 IADD3.X R9, PT, PT, R3, UR12, RZ, P6, !PT ;  /* 0x0000000c0309bc10 */ /* 0x000fe4000b7fe4ff */
[----:B------:R-:W-:Y:S01]  /*0620*/  SEL R19, RZ, 0x1, !P5 ;  /* 0x00000001ff137807 */ /* 0x000fe20006800000 */
[----:B------:R1:W-:Y:S04]  /*0630*/  @!P1 STG.E.U8 desc[UR16][R4.64], R11 ;  /* 0x0000000b04009986 */ /* 0x0003e8000c101110 */
[----:B------:R1:W-:Y:S04]  /*0640*/  @!P2 STG.E.U8 desc[UR16][R6.64], R17 ;  /* 0x000000110600a986 */ /* 0x0003e8000c101110 */
[----:B------:R1:W-:Y:S01]  /*0650*/  @!P3 STG.E.U8 desc[UR16][R8.64], R19 ;  /* 0x000000130800b986 */ /* 0x0003e2000c101110 */
[----:B------:R-:W-:-:S05]  /*0660*/  IADD3 R2, P0, PT, R2, UR15, RZ ;  /* 0x0000000f02027c10 */ /* 0x000fca000ff1e0ff */
[----:B------:R-:W-:Y:S01]  /*0670*/  IMAD.X R3, RZ, RZ, R3, P0 ;  /* 0x000000ffff037224 */ /* 0x000fe200000e0603 */
[----:B------:R-:W-:Y:S07]  /*0680*/  BRA.U !UP0, `(.L_x_6644) ;  /* 0xfffffffd082c7547 */ /* 0x000fee000b83ffff */
[----:B------:R-:W-:Y:S05]  /*0690*/  EXIT ;  /* 0x000000000000794d */ /* 0x000fea0003800000 */
.L_x_6643:
[----:B------:R-:W0:Y:S02]  /*06a0*/  S2R R8, SR_TID.X ;  /* 0x0000000000087919 */ /* 0x000e240000002100 */
[----:B0-----:R-:W-:-:S03]  /*06b0*/  IMAD.WIDE.U32 R2, R8, 0x4, RZ ;  /* 0x0000000408027825 */ /* 0x001fc600078e00ff */
[----:B------:R-:W-:-:S04]  /*06c0*/  ISETP.GE.U32.AND P0, PT, R2, UR28, PT ;  /* 0x0000001c02007c0c */ /* 0x000fc8000bf06070 */
[----:B------:R-:W-:-:S13]  /*06d0*/  ISETP.GE.AND.EX P0, PT, R3, UR14, PT, P0 ;  /* 0x0000000e03007c0c */ /* 0x000fda000bf06300 */
[----:B------:R-:W-:Y:S05]  /*06e0*/  @P0 EXIT ;  /* 0x000000000000094d */ /* 0x000fea0003800000 */
[----:B------:R-:W-:Y:S01]  /*06f0*/  IMAD.MOV.U32 R9, RZ, RZ, RZ ;  /* 0x000000ffff097224 */ /* 0x000fe200078e00ff */
[----:B------:R-:W0:Y:S06]  /*0700*/  LDCU UR4, c[0x0][0x360] ;  /* 0x00006c00ff0477ac */ /* 0x000e2c0008000800 */
.L_x_6645:
        /* <DEDUP_REMOVED lines=33> */
.L_x_6646:
        /* <DEDUP_REMOVED lines=14> */
.L_x_7951:


//--------------------- .text._ZN2at6native55_GLOBAL__N__de093ff9_22_ForeachBinaryOpList_cu_a911ec4325multi_tensor_apply_kernelINS1_18TensorListMetadataILi3EEENS1_24BinaryOpListAlphaFunctorIN3c107complexIfEELi3ELi2ELi2EEEJSt7dividesIS8_ES8_EEEvT_T0_DpT1_ --------------------------
	.section	.text._ZN2at6native55_GLOBAL__N__de093ff9_22_ForeachBinaryOpList_cu_a911ec4325multi_tensor_apply_kernelINS1_18TensorListMetadataILi3EEENS1_24BinaryOpListAlphaFunctorIN3c107complexIfEELi3ELi2ELi2EEEJSt7dividesIS8_ES8_EEEvT_T0_DpT1_,"ax",@progbits
	.align	128
.text._ZN2at6native55_GLOBAL__N__de093ff9_22_ForeachBinaryOpList_cu_a911ec4325multi_tensor_apply_kernelINS1_18TensorListMetadataILi3EEENS1_24BinaryOpListAlphaFunctorIN3c107complexIfEELi3ELi2ELi2EEEJSt7dividesIS8_ES8_EEEvT_T0_DpT1_:
        .type           _ZN2at6native55_GLOBAL__N__de093ff9_22_ForeachBinaryOpList_cu_a911ec4325multi_tensor_apply_kernelINS1_18TensorListMetadataILi3EEENS1_24BinaryOpListAlphaFunctorIN3c107complexIfEELi3ELi2ELi2EEEJSt7dividesIS8_ES8_EEEvT_T0_DpT1_,@function
        .size           _ZN2at6native55_GLOBAL__N__de093ff9_22_ForeachBinaryOpList_cu_a911ec4325multi_tensor_apply_kernelINS1_18TensorListMetadataILi3EEENS1_24BinaryOpListAlphaFunctorIN3c107complexIfEELi3ELi2ELi2EEEJSt7dividesIS8_ES8_EEEvT_T0_DpT1_,(.L_x_7952 - _ZN2at6native55_GLOBAL__N__de093ff9_22_ForeachBinaryOpList_cu_a911ec4325multi_tensor_apply_kernelINS1_18TensorListMetadataILi3EEENS1_24BinaryOpListAlphaFunctorIN3c107complexIfEELi3ELi2ELi2EEEJSt7dividesIS8_ES8_EEEvT_T0_DpT1_)
        .other          _ZN2at6native55_GLOBAL__N__de093ff9_22_ForeachBinaryOpList_cu_a911ec4325multi_tensor_apply_kernelINS1_18TensorListMetadataILi3EEENS1_24BinaryOpListAlphaFunctorIN3c107complexIfEELi3ELi2ELi2EEEJSt7dividesIS8_ES8_EEEvT_T0_DpT1_,@"STO_CUDA_ENTRY STV_DEFAULT"
_ZN2at6native55_GLOBAL__N__de093ff9_22_ForeachBinaryOpList_cu_a911ec4325multi_tensor_apply_kernelINS1_18TensorListMetadataILi3EEENS1_24BinaryOpListAlphaFunctorIN3c107complexIfEELi3ELi2ELi2EEEJSt7dividesIS8_ES8_EEEvT_T0_DpT1_:
        /* <DEDUP_REMOVED lines=36> */
.L_x_6663:
[----:B0--3--:R-:W-:Y:S02]  /*0240*/  IADD3 R2, P1, PT, R0, UR4, RZ ;  /* 0x0000000400027c10 */ /* 0x009fe4000ff3e0ff */
[----:B------:R-:W-:Y:S02]  /*0250*/  CS2R R22, SRZ ;  /* 0x0000000000167805 */ /* 0x000fe4000001ff00 */
[----:B------:R-:W-:Y:S02]  /*0260*/  CS2R R20, SRZ ;  /* 0x0000000000147805 */ /* 0x000fe4000001ff00 */
[C---:B------:R-:W-:Y:S02]  /*0270*/  ISETP.GE.U32.AND P0, PT, R2.reuse, UR13, PT ;  /* 0x0000000d02007c0c */ /* 0x040fe4000bf06070 */
[----:B------:R-:W-:Y:S02]  /*0280*/  IADD3.X R3, PT, PT, RZ, UR5, RZ, P1, !PT ;  /* 0x00000005ff037c10 */ /* 0x000fe40008ffe4ff */
[----:B-1----:R-:W-:-:S02]  /*0290*/  IADD3 R4, P3, PT, R2, UR12, RZ ;  /* 0x0000000c02047c10 */ /* 0x002fc4000ff7e0ff */
[----:B------:R-:W-:Y:S02]  /*02a0*/  ISETP.GE.U32.AND.EX P0, PT, R3, UR14, PT, P0 ;  /* 0x0000000e03007c0c */ /* 0x000fe4000bf06100 */
[----:B------:R-:W-:Y:S02]  /*02b0*/  IADD3.X R5, PT, PT, RZ, R3, RZ, P3, !PT ;  /* 0x00000003ff057210 */ /* 0x000fe40001ffe4ff */
[C---:B------:R-:W-:Y:S02]  /*02c0*/  ISETP.GE.U32.AND P1, PT, R4.reuse, UR13, PT ;  /* 0x0000000d04007c0c */ /* 0x040fe4000bf26070 */
[----:B------:R-:W-:Y:S02]  /*02d0*/  IADD3 R6, P4, PT, R4, UR12, RZ ;  /* 0x0000000c04067c10 */ /* 0x000fe4000ff9e0ff */
[----:B------:R-:W-:-:S05]  /*02e0*/  ISETP.GE.U32.AND.EX P1, PT, R5, UR14, PT, P1 ;  /* 0x0000000e05007c0c */ /* 0x000fca000bf26110 */
[C---:B------:R-:W-:Y:S02]  /*02f0*/  @!P0 LEA R12, P3, R2.reuse, UR8, 0x3 ;  /* 0x00000008020c8c11 */ /* 0x040fe4000f8618ff */
[C---:B------:R-:W-:Y:S02]  /*0300*/  @!P0 LEA R8, P2, R2.reuse, UR6, 0x3 ;  /* 0x0000000602088c11 */ /* 0x040fe4000f8418ff */
[C-C-:B------:R-:W-:Y:S02]  /*0310*/  @!P0 LEA.HI.X R13, R2.reuse, UR9, R3.reuse, 0x3, P3 ;  /* 0x00000009020d8c11 */ /* 0x140fe400098f1c03 */
[----:B------:R-:W-:-:S03]  /*0320*/  @!P0 LEA.HI.X R9, R2, UR7, R3, 0x3, P2 ;  /* 0x0000000702098c11 */ /* 0x000fc600090f1c03 */
[----:B------:R0:W2:Y:S01]  /*0330*/  @!P0 LDG.E.64 R22, desc[UR16][R12.64] ;  /* 0x000000100c168981 */ /* 0x0000a2000c1e1b00 */
[----:B------:R-:W-:Y:S02]  /*0340*/  ISETP.GE.U32.AND P2, PT, R6, UR13, PT ;  /* 0x0000000d06007c0c */ /* 0x000fe4000bf46070 */
[----:B------:R-:W-:Y:S02]  /*0350*/  IADD3.X R7, PT, PT, RZ, R5, RZ, P4, !PT ;  /* 0x00000005ff077210 */ /* 0x000fe400027fe4ff */
[----:B------:R-:W-:Y:S02]  /*0360*/  CS2R R18, SRZ ;  /* 0x0000000000127805 */ /* 0x000fe4000001ff00 */
[----:B------:R-:W-:Y:S01]  /*0370*/  @!P1 LEA R28, P3, R4, UR6, 0x3 ;  /* 0x00000006041c9c11 */ /* 0x000fe2000f8618ff */
[----:B------:R1:W5:Y:S01]  /*0380*/  @!P0 LDG.E.64 R20, desc[UR16][R8.64] ;  /* 0x0000001008148981 */ /* 0x000362000c1e1b00 */
[----:B------:R-:W-:Y:S02]  /*0390*/  IADD3 R24, P5, PT, R6, UR12, RZ ;  /* 0x0000000c06187c10 */ /* 0x000fe4000ffbe0ff */
[----:B------:R-:W-:-:S02]  /*03a0*/  ISETP.GE.U32.AND.EX P2, PT, R7, UR14, PT, P2 ;  /* 0x0000000e07007c0c */ /* 0x000fc4000bf46120 */
[----:B------:R-:W-:Y:S02]  /*03b0*/  @!P1 LEA.HI.X R29, R4, UR7, R5, 0x3, P3 ;  /* 0x00000007041d9c11 */ /* 0x000fe400098f1c05 */
[----:B------:R-:W-:Y:S02]  /*03c0*/  ISETP.GE.U32.AND P3, PT, R24, UR13, PT ;  /* 0x0000000d18007c0c */ /* 0x000fe4000bf66070 */
[----:B------:R-:W-:Y:S02]  /*03d0*/  IADD3.X R25, PT, PT, RZ, R7, RZ, P5, !PT ;  /* 0x00000007ff197210 */ /* 0x000fe40002ffe4ff */
[----:B------:R-:W-:Y:S02]  /*03e0*/  CS2R R16, SRZ ;  /* 0x0000000000107805 */ /* 0x000fe4000001ff00 */
[----:B------:R-:W-:Y:S02]  /*03f0*/  @!P1 LEA R10, P4, R4, UR8, 0x3 ;  /* 0x00000008040a9c11 */ /* 0x000fe4000f8818ff */
[----:B0-----:R-:W-:-:S02]  /*0400*/  CS2R R12, SRZ ;  /* 0x00000000000c7805 */ /* 0x001fc4000001ff00 */
[----:B------:R-:W-:Y:S01]  /*0410*/  ISETP.GE.U32.AND.EX P3, PT, R25, UR14, PT, P3 ;  /* 0x0000000e19007c0c */ /* 0x000fe2000bf66130 */
[----:B------:R0:W5:Y:S01]  /*0420*/  @!P1 LDG.E.64 R18, desc[UR16][R28.64] ;  /* 0x000000101c129981 */ /* 0x000162000c1e1b00 */
[----:B------:R-:W-:Y:S02]  /*0430*/  @!P1 LEA.HI.X R11, R4, UR9, R5, 0x3, P4 ;  /* 0x00000009040b9c11 */ /* 0x000fe4000a0f1c05 */
[C---:B-1----:R-:W-:Y:S02]  /*0440*/  @!P2 LEA R8, P4, R6.reuse, UR6, 0x3 ;  /* 0x000000060608ac11 */ /* 0x042fe4000f8818ff */
[C---:B------:R-:W-:Y:S02]  /*0450*/  @!P2 LEA R26, P5, R6.reuse, UR8, 0x3 ;  /* 0x00000008061aac11 */ /* 0x040fe4000f8a18ff */
[----:B------:R-:W-:Y:S02]  /*0460*/  CS2R R14, SRZ ;  /* 0x00000000000e7805 */ /* 0x000fe4000001ff00 */
[C-C-:B------:R-:W-:Y:S01]  /*0470*/  @!P2 LEA.HI.X R9, R6.reuse, UR7, R7.reuse, 0x3, P4 ;  /* 0x000000070609ac11 */ /* 0x140fe2000a0f1c07 */
[----:B------:R1:W5:Y:S01]  /*0480*/  @!P1 LDG.E.64 R16, desc[UR16][R10.64] ;  /* 0x000000100a109981 */ /* 0x000362000c1e1b00 */
[----:B------:R-:W-:-:S02]  /*0490*/  @!P2 LEA.HI.X R27, R6, UR9, R7, 0x3, P5 ;  /* 0x00000009061bac11 */ /* 0x000fc4000a8f1c07 */
[C---:B0-----:R-:W-:Y:S01]  /*04a0*/  @!P3 LEA R28, P4, R24.reuse, UR6, 0x3 ;  /* 0x00000006181cbc11 */ /* 0x041fe2000f8818ff */
[----:B------:R0:W5:Y:S03]  /*04b0*/  @!P2 LDG.E.64 R14, desc[UR16][R8.64] ;  /* 0x00000010080ea981 */ /* 0x000166000c1e1b00 */
[----:B------:R-:W-:Y:S01]  /*04c0*/  @!P3 LEA.HI.X R29, R24, UR7, R25, 0x3, P4 ;  /* 0x00000007181dbc11 */ /* 0x000fe2000a0f1c19 */
[----:B------:R3:W5:Y:S01]  /*04d0*/  @!P2 LDG.E.64 R12, desc[UR16][R26.64] ;  /* 0x000000101a0ca981 */ /* 0x000762000c1e1b00 */
[----:B-1----:R-:W-:Y:S02]  /*04e0*/  CS2R R10, SRZ ;  /* 0x00000000000a7805 */ /* 0x002fe4000001ff00 */
[----:B0-----:R-:W-:-:S04]  /*04f0*/  CS2R R8, SRZ ;  /* 0x0000000000087805 */ /* 0x001fc8000001ff00 */
[----:B------:R2:W5:Y:S01]  /*0500*/  @!P3 LDG.E.64 R10, desc[UR16][R28.64] ;  /* 0x000000101c0ab981 */ /* 0x000562000c1e1b00 */
[----:B---3--:R-:W-:-:S04]  /*0510*/  @!P3 LEA R26, P4, R24, UR8, 0x3 ;  /* 0x00000008181abc11 */ /* 0x008fc8000f8818ff */
[----:B------:R-:W-:-:S05]  /*0520*/  @!P3 LEA.HI.X R27, R24, UR9, R25, 0x3, P4 ;  /* 0x00000009181bbc11 */ /* 0x000fca000a0f1c19 */
[----:B------:R0:W5:Y:S01]  /*0530*/  @!P3 LDG.E.64 R8, desc[UR16][R26.64] ;  /* 0x000000101a08b981 */ /* 0x000162000c1e1b00 */
[----:B------:R-:W-:Y:S01]  /*0540*/  BSSY.RECONVERGENT B0, `(.L_x_6648) ;  /* 0x0000022000007945 */ /* 0x000fe20003800200 */
[C---:B--2---:R-:W-:Y:S01]  /*0550*/  FMUL.FTZ R29, R23.reuse, UR19 ;  /* 0x00000013171d7c20 */ /* 0x044fe20008410000 */
[----:B------:R-:W-:-:S03]  /*0560*/  FMUL.FTZ R23, R23, UR18 ;  /* 0x0000001217177c20 */ /* 0x000fc60008410000 */
[C---:B0-----:R-:W-:Y:S01]  /*0570*/  FFMA.FTZ R26, R22.reuse, UR18, -R29 ;  /* 0x00000012161a7c23 */ /* 0x041fe2000801081d */
[----:B------:R-:W-:-:S05]  /*0580*/  FFMA.FTZ R27, R22, UR19, R23 ;  /* 0x00000013161b7c23 */ /* 0x000fca0008010017 */
[----:B------:R-:W-:-:S13]  /*0590*/  FSETP.GE.FTZ.AND P4, PT, |R26|, |R27|, PT ;  /* 0x4000001b1a00720b */ /* 0x000fda0003f96200 */
[----:B------:R-:W-:Y:S05]  /*05a0*/  @!P4 BRA `(.L_x_6649) ;  /* 0x00000000004cc947 */ /* 0x000fea0003800000 */
[C---:B------:R-:W-:Y:S01]  /*05b0*/  FSETP.NEU.FTZ.AND P4, PT, |R26|.reuse, RZ, PT ;  /* 0x000000ff1a00720b */ /* 0x040fe20003f9d200 */
[C---:B------:R-:W-:Y:S01]  /*05c0*/  FADD.FTZ R28, |R27|.reuse, -RZ ;  /* 0x800000ff1b1c7221 */ /* 0x040fe20000010200 */
[----:B------:R-:W-:Y:S01]  /*05d0*/  FSETP.NEU.FTZ.AND P5, PT, |R27|, RZ, PT ;  /* 0x000000ff1b00720b */ /* 0x000fe20003fbd200 */
[----:B------:R-:W-:-:S03]  /*05e0*/  FADD.FTZ R29, |R26|, -RZ ;  /* 0x800000ff1a1d7221 */ /* 0x000fc60000010200 */
[----:B------:R-:W-:-:S13]  /*05f0*/  PLOP3.LUT P4, PT, P4, P5, PT, 0xf8, 0x8f ;  /* 0x00000000008f781c */ /* 0x000fda000278bf70 */
[----:B------:R-:W0:Y:S08]  /*0600*/  @!P4 MUFU.RCP R23, R29 ;  /* 0x0000001d0017c308 */ /* 0x000e300000001000 */
[----:B------:R-:W1:Y:S01]  /*0610*/  @!P4 MUFU.RCP R28, R28 ;  /* 0x0000001c001cc308 */ /* 0x000e620000001000 */
[----:B0----5:R-:W-:Y:S01]  /*0620*/  @!P4 FMUL.FTZ R22, R23, R20 ;  /* 0x000000141716c220 */ /* 0x021fe20000410000 */
[----:B-1----:R-:W-:Y:S01]  /*0630*/  @!P4 FMUL.FTZ R23, R28, R21 ;  /* 0x000000151c17c220 */ /* 0x002fe20000410000 */
[----:B------:R-:W-:Y:S06]  /*0640*/  @!P4 BRA `(.L_x_6650) ;  /* 0x000000000044c947 */ /* 0x000fec0003800000 */
[----:B------:R-:W0:Y:S02]  /*0650*/  MUFU.RCP R22, R26 ;  /* 0x0000001a00167308 */ /* 0x000e240000001000 */
[----:B0-----:R-:W-:-:S04]  /*0660*/  FMUL.FTZ R23, R27, R22 ;  /* 0x000000161b177220 */ /* 0x001fc80000410000 */
[----:B------:R-:W-:Y:S01]  /*0670*/  FFMA.FTZ R27, R27, R23, R26 ;  /* 0x000000171b1b7223 */ /* 0x000fe2000001001a */
[C---:B------:R-:W-:Y:S01]  /*0680*/  FFMA.FTZ R22, R23.reuse, R21, R20 ;  /* 0x0000001517167223 */ /* 0x040fe20000010014 */
[----:B------:R-:W-:-:S04]  /*0690*/  FFMA.FTZ R20, R23, -R20, R21 ;  /* 0x8000001417147223 */ /* 0x000fc80000010015 */
[----:B------:R-:W0:Y:S02]  /*06a0*/  MUFU.RCP R27, R27 ;  /* 0x0000001b001b7308 */ /* 0x000e240000001000 */
[C---:B0-----:R-:W-:Y:S01]  /*06b0*/  FMUL.FTZ R22, R27.reuse, R22 ;  /* 0x000000161b167220 */ /* 0x041fe20000410000 */
[----:B------:R-:W-:Y:S01]  /*06c0*/  FMUL.FTZ R23, R27, R20 ;  /* 0x000000141b177220 */ /* 0x000fe20000410000 */
[----:B------:R-:W-:Y:S06]  /*06d0*/  BRA `(.L_x_6650) ;  /* 0x0000000000207947 */ /* 0x000fec0003800000 */
.L_x_6649:
[----:B------:R-:W0:Y:S02]  /*06e0*/  MUFU.RCP R23, R27 ;  /* 0x0000001b00177308 */ /* 0x000e240000001000 */
[----:B0-----:R-:W-:-:S04]  /*06f0*/  FMUL.FTZ R22, R26, R23 ;  /* 0x000000171a167220 */ /* 0x001fc80000410000 */
[----:B------:R-:W-:Y:S01]  /*0700*/  FFMA.FTZ R26, R26, R22, R27 ;  /* 0x000000161a1a7223 */ /* 0x000fe2000001001b */
[C---:B-----5:R-:W-:Y:S01]  /*0710*/  FFMA.FTZ R23, R22.reuse, R20, R21 ;  /* 0x0000001416177223 */ /* 0x060fe20000010015 */
[----:B------:R-:W-:-:S04]  /*0720*/  FFMA.FTZ R21, R22, R21, -R20 ;  /* 0x0000001516157223 */ /* 0x000fc80000010814 */
[----:B------:R-:W0:Y:S02]  /*0730*/  MUFU.RCP R26, R26 ;  /* 0x0000001a001a7308 */ /* 0x000e240000001000 */
[C---:B0-----:R-:W-:Y:S01]  /*0740*/  FMUL.FTZ R22, R26.reuse, R23 ;  /* 0x000000171a167220 */ /* 0x041fe20000410000 */
[----:B------:R-:W-:-:S07]  /*0750*/  FMUL.FTZ R23, R26, R21 ;  /* 0x000000151a177220 */ /* 0x000fce0000410000 */
.L_x_6650:
[----:B------:R-:W-:Y:S05]  /*0760*/  BSYNC.RECONVERGENT B0 ;  /* 0x0000000000007941 */ /* 0x000fea0003800200 */
.L_x_6648:
[C---:B------:R-:W-:Y:S01]  /*0770*/  FMUL.FTZ R21, R17.reuse, UR19 ;  /* 0x0000001311157c20 */ /* 0x040fe20008410000 */
[----:B------:R-:W-:Y:S01]  /*0780*/  FMUL.FTZ R27, R17, UR18 ;  /* 0x00000012111b7c20 */ /* 0x000fe20008410000 */
[----:B------:R-:W-:Y:S02]  /*0790*/  BSSY.RECONVERGENT B0, `(.L_x_6651) ;  /* 0x0000020000007945 */ /* 0x000fe40003800200 */
[C---:B------:R-:W-:Y:S01]  /*07a0*/  FFMA.FTZ R17, R16.reuse, UR18, -R21 ;  /* 0x0000001210117c23 */ /* 0x040fe20008010815 */
[----:B------:R-:W-:-:S05]  /*07b0*/  FFMA.FTZ R26, R16, UR19, R27 ;  /* 0x00000013101a7c23 */ /* 0x000fca000801001b */
[----:B------:R-:W-:-:S13]  /*07c0*/  FSETP.GE.FTZ.AND P4, PT, |R17|, |R26|, PT ;  /* 0x4000001a1100720b */ /* 0x000fda0003f96200 */
[----:B------:R-:W-:Y:S05]  /*07d0*/  @!P4 BRA `(.L_x_6652) ;  /* 0x00000000004cc947 */ /* 0x000fea0003800000 */
[C---:B------:R-:W-:Y:S01]  /*07e0*/  FSETP.NEU.FTZ.AND P5, PT, |R17|.reuse, RZ, PT ;  /* 0x000000ff1100720b */ /* 0x040fe20003fbd200 */
[----:B------:R-:W-:Y:S01]  /*07f0*/  FADD.FTZ R20, |R17|, -RZ ;  /* 0x800000ff11147221 */ /* 0x000fe20000010200 */
[C---:B------:R-:W-:Y:S01]  /*0800*/  FSETP.NEU.FTZ.AND P4, PT, |R26|.reuse, RZ, PT ;  /* 0x000000ff1a00720b */ /* 0x040fe20003f9d200 */
[----:B------:R-:W-:-:S12]  /*0810*/  FADD.FTZ R16, |R26|, -RZ ;  /* 0x800000ff1a107221 */ /* 0x000fd80000010200 */
[----:B------:R-:W-:Y:S05]  /*0820*/  @!P4 BRA !P5, `(.L_x_6653) ;  /* 0x000000000024c947 */ /* 0x000fea0006800000 */
        /* <DEDUP_REMOVED lines=9> */
.L_x_6653:
[----:B------:R-:W0:Y:S08]  /*08c0*/  MUFU.RCP R17, R20 ;  /* 0x0000001400117308 */ /* 0x000e300000001000 */
[----:B------:R-:W1:Y:S01]  /*08d0*/  MUFU.RCP R16, R16 ;  /* 0x0000001000107308 */ /* 0x000e620000001000 */
[----:B0-----:R-:W-:Y:S01]  /*08e0*/  FMUL.FTZ R18, R17, R18 ;  /* 0x0000001211127220 */ /* 0x001fe20000410000 */
[----:B-1----:R-:W-:Y:S01]  /*08f0*/  FMUL.FTZ R19, R16, R19 ;  /* 0x0000001310137220 */ /* 0x002fe20000410000 */
[----:B------:R-:W-:Y:S06]  /*0900*/  BRA `(.L_x_6654) ;  /* 0x0000000000207947 */ /* 0x000fec0003800000 */
.L_x_6652:
[----:B------:R-:W0:Y:S02]  /*0910*/  MUFU.RCP R16, R26 ;  /* 0x0000001a00107308 */ /* 0x000e240000001000 */
[----:B0-----:R-:W-:-:S04]  /*0920*/  FMUL.FTZ R16, R17, R16 ;  /* 0x0000001011107220 */ /* 0x001fc80000410000 */
[----:B------:R-:W-:Y:S01]  /*0930*/  FFMA.FTZ R17, R17, R16, R26 ;  /* 0x0000001011117223 */ /* 0x000fe2000001001a */
[C---:B------:R-:W-:Y:S01]  /*0940*/  FFMA.FTZ R20, R16.reuse, R18, R19 ;  /* 0x0000001210147223 */ /* 0x040fe20000010013 */
[----:B------:R-:W-:-:S04]  /*0950*/  FFMA.FTZ R16, R16, R19, -R18 ;  /* 0x0000001310107223 */ /* 0x000fc80000010812 */
[----:B------:R-:W0:Y:S02]  /*0960*/  MUFU.RCP R17, R17 ;  /* 0x0000001100117308 */ /* 0x000e240000001000 */
[C---:B0-----:R-:W-:Y:S01]  /*0970*/  FMUL.FTZ R18, R17.reuse, R20 ;  /* 0x0000001411127220 */ /* 0x041fe20000410000 */
[----:B------:R-:W-:-:S07]  /*0980*/  FMUL.FTZ R19, R17, R16 ;  /* 0x0000001011137220 */ /* 0x000fce0000410000 */
.L_x_6654:
[----:B------:R-:W-:Y:S05]  /*0990*/  BSYNC.RECONVERGENT B0 ;  /* 0x0000000000007941 */ /* 0x000fea0003800200 */
.L_x_6651:
        /* <DEDUP_REMOVED lines=21> */
.L_x_6657:
[----:B------:R-:W0:Y:S08]  /*0af0*/  MUFU.RCP R13, R13 ;  /* 0x0000000d000d7308 */ /* 0x000e300000001000 */
[----:B------:R-:W1:Y:S01]  /*0b00*/  MUFU.RCP R12, R12 ;  /* 0x0000000c000c7308 */ /* 0x000e620000001000 */
[----:B0-----:R-:W-:Y:S01]  /*0b10*/  FMUL.FTZ R14, R13, R14 ;  /* 0x0000000e0d0e7220 */ /* 0x001fe20000410000 */
[----:B-1----:R-:W-:Y:S01]  /*0b20*/  FMUL.FTZ R15, R12, R15 ;  /* 0x0000000f0c0f7220 */ /* 0x002fe20000410000 */
[----:B------:R-:W-:Y:S06]  /*0b30*/  BRA `(.L_x_6658) ;  /* 0x0000000000207947 */ /* 0x000fec0003800000 */
.L_x_6656:
        /* <DEDUP_REMOVED lines=8> */
.L_x_6658:
[----:B------:R-:W-:Y:S05]  /*0bc0*/  BSYNC.RECONVERGENT B0 ;  /* 0x0000000000007941 */ /* 0x000fea0003800200 */
.L_x_6655:
        /* <DEDUP_REMOVED lines=21> */
.L_x_6661:
[----:B------:R-:W0:Y:S08]  /*0d20*/  MUFU.RCP R9, R9 ;  /* 0x0000000900097308 */ /* 0x000e300000001000 */
[----:B------:R-:W1:Y:S01]  /*0d30*/  MUFU.RCP R8, R8 ;  /* 0x0000000800087308 */ /* 0x000e620000001000 */
[----:B0-----:R-:W-:Y:S01]  /*0d40*/  FMUL.FTZ R10, R9, R10 ;  /* 0x0000000a090a7220 */ /* 0x001fe20000410000 */
[----:B-1----:R-:W-:Y:S01]  /*0d50*/  FMUL.FTZ R11, R8, R11 ;  /* 0x0000000b080b7220 */ /* 0x002fe20000410000 */
[----:B------:R-:W-:Y:S06]  /*0d60*/  BRA `(.L_x_6662) ;  /* 0x0000000000207947 */ /* 0x000fec0003800000 */
.L_x_6660:
        /* <DEDUP_REMOVED lines=8> */
.L_x_6662:
[----:B------:R-:W-:Y:S05]  /*0df0*/  BSYNC.RECONVERGENT B0 ;  /* 0x0000000000007941 */ /* 0x000fea0003800200 */
.L_x_6659:
[----:B------:R-:W-:Y:S01]  /*0e00*/  @!P0 LEA R16, P6, R2, UR10, 0x3 ;  /* 0x0000000a02108c11 */ /* 0x000fe2000f8c18ff */
[----:B------:R-:W-:Y:S01]  /*0e10*/  ULEA UR4, UP0, UR12, UR4, 0x2 ;  /* 0x000000040c047291 */ /* 0x000fe2000f8010ff */
[----:B------:R-:W-:Y:S02]  /*0e20*/  @!P1 LEA R12, P5, R4, UR10, 0x3 ;  /* 0x0000000a040c9c11 */ /* 0x000fe4000f8a18ff */
[----:B------:R-:W-:Y:S01]  /*0e30*/  @!P2 LEA R8, P4, R6, UR10, 0x3 ;  /* 0x0000000a0608ac11 */ /* 0x000fe2000f8818ff */
[----:B------:R-:W-:Y:S01]  /*0e40*/  UIADD3.X UR5, UPT, UPT, URZ, UR5, URZ, UP0, !UPT ;  /* 0x00000005ff057290 */ /* 0x000fe200087fe4ff */
[----:B------:R-:W-:Y:S01]  /*0e50*/  @!P0 LEA.HI.X R17, R2, UR11, R3, 0x3, P6 ;  /* 0x0000000b02118c11 */ /* 0x000fe2000b0f1c03 */
[----:B------:R-:W-:Y:S01]  /*0e60*/  UISETP.GE.U32.AND UP0, UPT, UR4, UR13, UPT ;  /* 0x0000000d0400728c */ /* 0x000fe2000bf06070 */
[----:B------:R-:W-:Y:S02]  /*0e70*/  @!P3 LEA R2, P6, R24, UR10, 0x3 ;  /* 0x0000000a1802bc11 */ /* 0x000fe4000f8c18ff */
[----:B------:R-:W-:Y:S01]  /*0e80*/  @!P1 LEA.HI.X R13, R4, UR11, R5, 0x3, P5 ;  /* 0x0000000b040d9c11 */ /* 0x000fe2000a8f1c05 */
[----:B------:R3:W-:Y:S01]  /*0e90*/  @!P0 STG.E.64 desc[UR16][R16.64], R22 ;  /* 0x0000001610008986 */ /* 0x0007e2000c101b10 */
[----:B------:R-:W-:Y:S01]  /*0ea0*/  @!P2 LEA.HI.X R9, R6, UR11, R7, 0x3, P4 ;  /* 0x0000000b0609ac11 */ /* 0x000fe2000a0f1c07 */
[----:B------:R-:W-:Y:S01]  /*0eb0*/  UISETP.GE.U32.AND.EX UP0, UPT, UR5, UR14, UPT, UP0 ;  /* 0x0000000e0500728c */ /* 0x000fe2000bf06100 */
[----:B------:R-:W-:Y:S01]  /*0ec0*/  @!P3 LEA.HI.X R3, R24, UR11, R25, 0x3, P6 ;  /* 0x0000000b1803bc11 */ /* 0x000fe2000b0f1c19 */
[----:B------:R3:W-:Y:S04]  /*0ed0*/  @!P1 STG.E.64 desc[UR16][R12.64], R18 ;  /* 0x000000120c009986 */ /* 0x0007e8000c101b10 */
[----:B------:R3:W-:Y:S04]  /*0ee0*/  @!P2 STG.E.64 desc[UR16][R8.64], R14 ;  /* 0x0000000e0800a986 */ /* 0x0007e8000c101b10 */
[----:B------:R3:W-:Y:S01]  /*0ef0*/  @!P3 STG.E.64 desc[UR16][R2.64], R10 ;  /* 0x0000000a0200b986 */ /* 0x0007e2000c101b10 */
[----:B------:R-:W-:Y:S05]  /*0f00*/  BRA.U !UP0, `(.L_x_6663) ;  /* 0xfffffff108cc7547 */ /* 0x000fea000b83ffff */
[----:B------:R-:W-:Y:S05]  /*0f10*/  EXIT ;  /* 0x000000000000794d */ /* 0x000fea0003800000 */
.L_x_6647:
[----:B------:R-:W0:Y:S02]  /*0f20*/  S2R R23, SR_TID.X ;  /* 0x0000000000177919 */ /* 0x000e240000002100 */
[----:B0-----:R-:W-:-:S03]  /*0f30*/  IMAD.WIDE.U32 R2, R23, 0x4, RZ ;  /* 0x0000000417027825 */ /* 0x001fc600078e00ff */
[----:B------:R-:W-:-:S04]  /*0f40*/  ISETP.GE.U32.AND P0, PT, R2, UR15, PT ;  /* 0x0000000f02007c0c */ /* 0x000fc8000bf06070 */
[----:B------:R-:W-:-:S13]  /*0f50*/  ISETP.GE.AND.EX P0, PT, R3, UR4, PT, P0 ;  /* 0x0000000403007c0c */ /* 0x000fda000bf06300 */
[----:B------:R-:W-:Y:S05]  /*0f60*/  @P0 EXIT ;  /* 0x000000000000094d */ /* 0x000fea0003800000 */
[----:B------:R-:W-:Y:S01]  /*0f70*/  HFMA2 R0, -RZ, RZ, 0, 0 ;  /* 0x00000000ff007431 */ /* 0x000fe200000001ff */
[----:B------:R-:W0:Y:S06]  /*0f80*/  LDCU UR5, c[0x0][0x360] ;  /* 0x00006c00ff0577ac */ /* 0x000e2c0008000800 */
.L_x_6679:
[C---:B------:R-:W-:Y:S01]  /*0f90*/  SHF.L.U32 R2, R23.reuse, 0x5, RZ ;  /* 0x0000000517027819 */ /* 0x040fe200000006ff */
[----:B------:R-:W1:Y:S01]  /*0fa0*/  LDC.64 R20, c[0x0][0xfd0] ;  /* 0x0003f400ff147b82 */ /* 0x000e620000000a00 */
[----:B------:R-:W-:Y:S02]  /*0fb0*/  SHF.L.U64.HI R3, R23, 0x5, R0 ;  /* 0x0000000517037819 */ /* 0x000fe40000010200 */
[----:B------:R-:W-:-:S04]  /*0fc0*/  IADD3 R12, P0, PT, R2, UR8, RZ ;  /* 0x00000008020c7c10 */ /* 0x000fc8000ff1e0ff */
[----:B------:R-:W-:-:S06]  /*0fd0*/  IADD3.X R13, PT, PT, R3, UR9, RZ, P0, !PT ;  /* 0x00000009030d7c10 */ /* 0x000fcc00087fe4ff */
[----:B------:R-:W1:Y:S01]  /*0fe0*/  LDG.E.ENL2.256 R12, R16, desc[UR16][R12.64] ;  /* 0xfe0000100c10797e */ /* 0x000e62000812190c */
[----:B------:R-:W-:-:S04]  /*0ff0*/  IADD3 R4, P0, PT, R2, UR6, RZ ;  /* 0x0000000602047c10 */ /* 0x000fc8000ff1e0ff */
[----:B------:R-:W-:-:S06]  /*1000*/  IADD3.X R5, PT, PT, R3, UR7, RZ, P0, !PT ;  /* 0x0000000703057c10 */ /* 0x000fcc00087fe4ff */
[----:B------:R-:W5:Y:S01]  /*1010*/  LDG.E.ENL2.256 R8, R4, desc[UR16][R4.64] ;  /* 0xfe0000100404797e */ /* 0x000f620008121908 */
[----:B------:R-:W-:Y:S01]  /*1020*/  BSSY.RECONVERGENT B0, `(.L_x_6664) ;  /* 0x0000022000007945 */ /* 0x000fe20003800200 */
[C---:B-1----:R-:W-:Y:S01]  /*1030*/  FMUL.FTZ R25, R17.reuse, R21 ;  /* 0x0000001511197220 */ /* 0x042fe20000410000 */
[----:B------:R-:W-:-:S03]  /*1040*/  FMUL.FTZ R24, R17, R20 ;  /* 0x0000001411187220 */ /* 0x000fc60000410000 */
[C---:B------:R-:W-:Y:S01]  /*1050*/  FFMA.FTZ R22, R16.reuse, R20, -R25 ;  /* 0x0000001410167223 */ /* 0x040fe20000010819 */
[----:B------:R-:W-:-:S05]  /*1060*/  FFMA.FTZ R25, R16, R21, R24 ;  /* 0x0000001510197223 */ /* 0x000fca0000010018 */
[----:B------:R-:W-:-:S13]  /*1070*/  FSETP.GE.FTZ.AND P0, PT, |R22|, |R25|, PT ;  /* 0x400000191600720b */ /* 0x000fda0003f16200 */
[----:B------:R-:W-:Y:S05]  /*1080*/  @!P0 BRA `(.L_x_6665) ;  /* 0x00000000004c8947 */ /* 0x000fea0003800000 */
[C---:B------:R-:W-:Y:S01]  /*1090*/  FSETP.NEU.FTZ.AND P0, PT, |R22|.reuse, RZ, PT ;  /* 0x000000ff1600720b */ /* 0x040fe20003f1d200 */
[C---:B------:R-:W-:Y:S01]  /*10a0*/  FADD.FTZ R24, |R25|.reuse, -RZ ;  /* 0x800000ff19187221 */ /* 0x040fe20000010200 */
[----:B------:R-:W-:Y:S01]  /*10b0*/  FSETP.NEU.FTZ.AND P1, PT, |R25|, RZ, PT ;  /* 0x000000ff1900720b */ /* 0x000fe20003f3d200 */
[----:B------:R-:W-:-:S03]  /*10c0*/  FADD.FTZ R26, |R22|, -RZ ;  /* 0x800000ff161a7221 */ /* 0x000fc60000010200 */
[----:B------:R-:W-:-:S13]  /*10d0*/  PLOP3.LUT P0, PT, P0, P1, PT, 0xf8, 0x8f ;  /* 0x00000000008f781c */ /* 0x000fda0000703f70 */
[----:B------:R-:W1:Y:S08]  /*10e0*/  @!P0 MUFU.RCP R17, R26 ;  /* 0x0000001a00118308 */ /* 0x000e700000001000 */
[----:B------:R-:W2:Y:S01]  /*10f0*/  @!P0 MUFU.RCP R24, R24 ;  /* 0x0000001800188308 */ /* 0x000ea20000001000 */
[----:B-1---5:R-:W-:Y:S01]  /*1100*/  @!P0 FMUL.FTZ R16, R4, R17 ;  /* 0x0000001104108220 */ /* 0x022fe20000410000 */
[----:B--2---:R-:W-:Y:S01]  /*1110*/  @!P0 FMUL.FTZ R17, R5, R24 ;  /* 0x0000001805118220 */ /* 0x004fe20000410000 */
[----:B------:R-:W-:Y:S06]  /*1120*/  @!P0 BRA `(.L_x_6666) ;  /* 0x0000000000448947 */ /* 0x000fec0003800000 */
[----:B------:R-:W1:Y:S02]  /*1130*/  MUFU.RCP R16, R22 ;  /* 0x0000001600107308 */ /* 0x000e640000001000 */
[----:B-1----:R-:W-:-:S04]  /*1140*/  FMUL.FTZ R16, R25, R16 ;  /* 0x0000001019107220 */ /* 0x002fc80000410000 */
[-C--:B------:R-:W-:Y:S01]  /*1150*/  FFMA.FTZ R25, R25, R16.reuse, R22 ;  /* 0x0000001019197223 */ /* 0x080fe20000010016 */
[-C--:B------:R-:W-:Y:S01]  /*1160*/  FFMA.FTZ R24, R5, R16.reuse, R4 ;  /* 0x0000001005187223 */ /* 0x080fe20000010004 */
[----:B------:R-:W-:-:S04]  /*1170*/  FFMA.FTZ R4, -R4, R16, R5 ;  /* 0x0000001004047223 */ /* 0x000fc80000010105 */
[----:B------:R-:W1:Y:S02]  /*1180*/  MUFU.RCP R25, R25 ;  /* 0x0000001900197308 */ /* 0x000e640000001000 */
[C---:B-1----:R-:W-:Y:S01]  /*1190*/  FMUL.FTZ R16, R25.reuse, R24 ;  /* 0x0000001819107220 */ /* 0x042fe20000410000 */
[----:B------:R-:W-:Y:S01]  /*11a0*/  FMUL.FTZ R17, R25, R4 ;  /* 0x0000000419117220 */ /* 0x000fe20000410000 */
[----:B------:R-:W-:Y:S06]  /*11b0*/  BRA `(.L_x_6666) ;  /* 0x0000000000207947 */ /* 0x000fec0003800000 */
.L_x_6665:
[----:B------:R-:W1:Y:S02]  /*11c0*/  MUFU.RCP R17, R25 ;  /* 0x0000001900117308 */ /* 0x000e640000001000 */
[----:B-1----:R-:W-:-:S04]  /*11d0*/  FMUL.FTZ R16, R22, R17 ;  /* 0x0000001116107220 */ /* 0x002fc80000410000 */
[-C--:B------:R-:W-:Y:S01]  /*11e0*/  FFMA.FTZ R22, R22, R16.reuse, R25 ;  /* 0x0000001016167223 */ /* 0x080fe20000010019 */
[-C--:B-----5:R-:W-:Y:S01]  /*11f0*/  FFMA.FTZ R17, R4, R16.reuse, R5 ;  /* 0x0000001004117223 */ /* 0x0a0fe20000010005 */
[----:B------:R-:W-:-:S04]  /*1200*/  FFMA.FTZ R5, R5, R16, -R4 ;  /* 0x0000001005057223 */ /* 0x000fc80000010804 */
[----:B------:R-:W1:Y:S02]  /*1210*/  MUFU.RCP R22, R22 ;  /* 0x0000001600167308 */ /* 0x000e640000001000 */
[C---:B-1----:R-:W-:Y:S01]  /*1220*/  FMUL.FTZ R16, R22.reuse, R17 ;  /* 0x0000001116107220 */ /* 0x042fe20000410000 */
[----:B------:R-:W-:-:S07]  /*1230*/  FMUL.FTZ R17, R22, R5 ;  /* 0x0000000516117220 */ /* 0x000fce0000410000 */
.L_x_6666:
[----:B0-----:R-:W-:Y:S05]  /*1240*/  BSYNC.RECONVERGENT B0 ;  /* 0x0000000000007941 */ /* 0x001fea0003800200 */
.L_x_6664:
[CC--:B------:R-:W-:Y:S01]  /*1250*/  FMUL.FTZ R5, R19.reuse, R21.reuse ;  /* 0x0000001513057220 */ /* 0x0c0fe20000410000 */
[-C--:B------:R-:W-:Y:S01]  /*1260*/  FMUL.FTZ R4, R19, R20.reuse ;  /* 0x0000001413047220 */ /* 0x080fe20000410000 */
[----:B------:R-:W-:Y:S02]  /*1270*/  BSSY.RECONVERGENT B0, `(.L_x_6667) ;  /* 0x0000020000007945 */ /* 0x000fe40003800200 */
[C---:B------:R-:W-:Y:S01]  /*1280*/  FFMA.FTZ R25, R18.reuse, R20, -R5 ;  /* 0x0000001412197223 */ /* 0x040fe20000010805 */
[----:B------:R-:W-:-:S05]  /*1290*/  FFMA.FTZ R22, R18, R21, R4 ;  /* 0x0000001512167223 */ /* 0x000fca0000010004 */
        /* <DEDUP_REMOVED lines=9> */
[-C--:B------:R-:W-:Y:S01]  /*1330*/  FFMA.FTZ R5, R22, R4.reuse, R25 ;  /* 0x0000000416057223 */ /* 0x080fe20000010019 */
[-C--:B------:R-:W-:Y:S01]  /*1340*/  FFMA.FTZ R18, R7, R4.reuse, R6 ;  /* 0x0000000407127223 */ /* 0x080fe20000010006 */
[----:B------:R-:W-:-:S04]  /*1350*/  FFMA.FTZ R4, -R6, R4, R7 ;  /* 0x0000000406047223 */ /* 0x000fc80000010107 */
[----:B------:R-:W0:Y:S02]  /*1360*/  MUFU.RCP R5, R5 ;  /* 0x0000000500057308 */ /* 0x000e240000001000 */
[C---:B0-----:R-:W-:Y:S01]  /*1370*/  FMUL.FTZ R18, R5.reuse, R18 ;  /* 0x0000001205127220 */ /* 0x041fe20000410000 */
[----:B------:R-:W-:Y:S01]  /*1380*/  FMUL.FTZ R19, R5, R4 ;  /* 0x0000000405137220 */ /* 0x000fe20000410000 */
[----:B------:R-:W-:Y:S06]  /*1390*/  BRA `(.L_x_6670) ;  /* 0x0000000000347947 */ /* 0x000fec0003800000 */
.L_x_6669:
[----:B------:R-:W0:Y:S08]  /*13a0*/  MUFU.RCP R5, R5 ;  /* 0x0000000500057308 */ /* 0x000e300000001000 */
[----:B------:R-:W1:Y:S01]  /*13b0*/  MUFU.RCP R4, R4 ;  /* 0x0000000400047308 */ /* 0x000e620000001000 */
[----:B0-----:R-:W-:Y:S01]  /*13c0*/  FMUL.FTZ R18, R6, R5 ;  /* 0x0000000506127220 */ /* 0x001fe20000410000 */
[----:B-1----:R-:W-:Y:S01]  /*13d0*/  FMUL.FTZ R19, R7, R4 ;  /* 0x0000000407137220 */ /* 0x002fe20000410000 */
[----:B------:R-:W-:Y:S06]  /*13e0*/  BRA `(.L_x_6670) ;  /* 0x0000000000207947 */ /* 0x000fec0003800000 */
.L_x_6668:
[----:B------:R-:W0:Y:S02]  /*13f0*/  MUFU.RCP R4, R22 ;  /* 0x0000001600047308 */ /* 0x000e240000001000 */
[----:B0-----:R-:W-:-:S04]  /*1400*/  FMUL.FTZ R4, R25, R4 ;  /* 0x0000000419047220 */ /* 0x001fc80000410000 */
[-C--:B------:R-:W-:Y:S01]  /*1410*/  FFMA.FTZ R5, R25, R4.reuse, R22 ;  /* 0x0000000419057223 */ /* 0x080fe20000010016 */
[-C--:B------:R-:W-:Y:S01]  /*1420*/  FFMA.FTZ R18, R6, R4.reuse, R7 ;  /* 0x0000000406127223 */ /* 0x080fe20000010007 */
[----:B------:R-:W-:-:S04]  /*1430*/  FFMA.FTZ R4, R7, R4, -R6 ;  /* 0x0000000407047223 */ /* 0x000fc80000010806 */
[----:B------:R-:W0:Y:S02]  /*1440*/  MUFU.RCP R5, R5 ;  /* 0x0000000500057308 */ /* 0x000e240000001000 */
[C---:B0-----:R-:W-:Y:S01]  /*1450*/  FMUL.FTZ R18, R5.reuse, R18 ;  /* 0x0000001205127220 */ /* 0x041fe20000410000 */
[----:B------:R-:W-:-:S07]  /*1460*/  FMUL.FTZ R19, R5, R4 ;  /* 0x0000000405137220 */ /* 0x000fce0000410000 */
.L_x_6670:
[----:B------:R-:W-:Y:S05]  /*1470*/  BSYNC.RECONVERGENT B0 ;  /* 0x0000000000007941 */ /* 0x000fea0003800200 */
.L_x_6667:
        /* <DEDUP_REMOVED lines=21> */
.L_x_6673:
[----:B------:R-:W0:Y:S08]  /*15d0*/  MUFU.RCP R5, R5 ;  /* 0x0000000500057308 */ /* 0x000e300000001000 */
[----:B------:R-:W1:Y:S01]  /*15e0*/  MUFU.RCP R4, R4 ;  /* 0x0000000400047308 */ /* 0x000e620000001000 */
[----:B0-----:R-:W-:Y:S01]  /*15f0*/  FMUL.FTZ R8, R8, R5 ;  /* 0x0000000508087220 */ /* 0x001fe20000410000 */
[----:B-1----:R-:W-:Y:S01]  /*1600*/  FMUL.FTZ R9, R9, R4 ;  /* 0x0000000409097220 */ /* 0x002fe20000410000 */
[----:B------:R-:W-:Y:S06]  /*1610*/  BRA `(.L_x_6674) ;  /* 0x0000000000207947 */ /* 0x000fec0003800000 */
.L_x_6672:
        /* <DEDUP_REMOVED lines=8> */
.L_x_6674:
[----:B------:R-:W-:Y:S05]  /*16a0*/  BSYNC.RECONVERGENT B0 ;  /* 0x0000000000007941 */ /* 0x000fea0003800200 */
.L_x_6671:
        /* <DEDUP_REMOVED lines=21> */
.L_x_6677:
[----:B------:R-:W0:Y:S08]  /*1800*/  MUFU.RCP R5, R5 ;  /* 0x0000000500057308 */ /* 0x000e300000001000 */
[----:B------:R-:W1:Y:S01]  /*1810*/  MUFU.RCP R4, R4 ;  /* 0x0000000400047308 */ /* 0x000e620000001000 */
[----:B0-----:R-:W-:Y:S01]  /*1820*/  FMUL.FTZ R10, R10, R5 ;  /* 0x000000050a0a7220 */ /* 0x001fe20000410000 */
[----:B-1----:R-:W-:Y:S01]  /*1830*/  FMUL.FTZ R11, R11, R4 ;  /* 0x000000040b0b7220 */ /* 0x002fe20000410000 */
[----:B------:R-:W-:Y:S06]  /*1840*/  BRA `(.L_x_6678) ;  /* 0x0000000000207947 */ /* 0x000fec0003800000 */
.L_x_6676:
        /* <DEDUP_REMOVED lines=8> */
.L_x_6678:
[----:B------:R-:W-:Y:S05]  /*18d0*/  BSYNC.RECONVERGENT B0 ;  /* 0x0000000000007941 */ /* 0x000fea0003800200 */
.L_x_6675:
[----:B------:R-:W-:-:S04]  /*18e0*/  IADD3 R2, P0, PT, R2, UR10, RZ ;  /* 0x0000000a02027c10 */ /* 0x000fc8000ff1e0ff */
[----:B------:R-:W-:Y:S02]  /*18f0*/  IADD3.X R3, PT, PT, R3, UR11, RZ, P0, !PT ;  /* 0x0000000b03037c10 */ /* 0x000fe400087fe4ff */
[----:B------:R-:W-:-:S03]  /*1900*/  IADD3 R23, P0, PT, R23, UR5, RZ ;  /* 0x0000000517177c10 */ /* 0x000fc6000ff1e0ff */
[----:B------:R1:W-:Y:S01]  /*1910*/  STG.E.ENL2.256 desc[UR16][R2.64], R16, R8 ;  /* 0xf80000100208797f */ /* 0x0003e2000f121810 */
[C---:B------:R-:W-:Y:S02]  /*1920*/  SHF.L.U32 R4, R23.reuse, 0x2, RZ ;  /* 0x0000000217047819 */ /* 0x040fe400000006ff */
        /* <DEDUP_REMOVED lines=8> */
.L_x_6680:
        /* <DEDUP_REMOVED lines=13> */
.L_x_7952:


//--------------------- .text._ZN2at6native55_GLOBAL__N__de093ff9_22_ForeachBinaryOpList_cu_a911ec4325multi_tensor_apply_kernelINS1_18TensorListMetadataILi3EEENS1_24BinaryOpListAlphaFunctorIN3c107complexIdEELi3ELi2ELi2EEEJSt7dividesIS8_ES8_EEEvT_T0_DpT1_ --------------------------
	.section	.text._ZN2at6native55_GLOBAL__N__de093ff9_22_ForeachBinaryOpList_cu_a911ec4325multi_tensor_apply_kernelINS1_18TensorListMetadataILi3EEENS1_24BinaryOpListAlphaFunctorIN3c107complexIdEELi3ELi2ELi2EEEJSt7dividesIS8_ES8_EEEvT_T0_DpT1_,"ax",@progbits
	.align	128
.text._ZN2at6native55_GLOBAL__N__de093ff9_22_ForeachBinaryOpList_cu_a911ec4325multi_tensor_apply_kernelINS1_18TensorListMetadataILi3EEENS1_24BinaryOpListAlphaFunctorIN3c107complexIdEELi3ELi2ELi2EEEJSt7dividesIS8_ES8_EEEvT_T0_DpT1_:
        .type           _ZN2at6native55_GLOBAL__N__de093ff9_22_ForeachBinaryOpList_cu_a911ec4325multi_tensor_apply_kernelINS1_18TensorListMetadataILi3EEENS1_24BinaryOpListAlphaFunctorIN3c107complexIdEELi3ELi2ELi2EEEJSt7dividesIS8_ES8_EEEvT_T0_DpT1_,@function
        .size           _ZN2at6native55_GLOBAL__N__de093ff9_22_ForeachBinaryOpList_cu_a911ec4325multi_tensor_apply_kernelINS1_18TensorListMetadataILi3EEENS1_24BinaryOpListAlphaFunctorIN3c107complexIdEELi3ELi2ELi2EEEJSt7dividesIS8_ES8_EEEvT_T0_DpT1_,(.L_x_7953 - _ZN2at6native55_GLOBAL__N__de093ff9_22_ForeachBinaryOpList_cu_a911ec4325multi_tensor_apply_kernelINS1_18TensorListMetadataILi3EEENS1_24BinaryOpListAlphaFunctorIN3c107complexIdEELi3ELi2ELi2EEEJSt7dividesIS8_ES8_EEEvT_T0_DpT1_)
        .other          _ZN2at6native55_GLOBAL__N__de093ff9_22_ForeachBinaryOpList_cu_a911ec4325multi_tensor_apply_kernelINS1_18TensorListMetadataILi3EEENS1_24BinaryOpListAlphaFunctorIN3c107complexIdEELi3ELi2ELi2EEEJSt7dividesIS8_ES8_EEEvT_T0_DpT1_,@"STO_CUDA_ENTRY STV_DEFAULT"
_ZN2at6native55_GLOBAL__N__de093ff9_22_ForeachBinaryOpList_cu_a911ec4325multi_tensor_apply_kernelINS1_18TensorListMetadataILi3EEENS1_24BinaryOpListAlphaFunctorIN3c107complexIdEELi3ELi2ELi2EEEJSt7dividesIS8_ES8_EEEvT_T0_DpT1_:
        /* <DEDUP_REMOVED lines=31> */
[----:B------:R-:W2:Y:S03]  /*01f0*/  LDCU.128 UR20, c[0x0][0xfd0] ;  /* 0x0001fa00ff1477ac */ /* 0x000ea60008000c00 */
[----:B------:R-:W-:Y:S02]  /*0200*/  USEL UR14, UR4, URZ, UP0 ;  /* 0x000000ff040e7287 */ /* 0x000fe40008000000 */
[----:B------:R-:W-:Y:S01]  /*0210*/  USEL UR13, UR15, 0x10000, UP0 ;  /* 0x000100000f0d7887 */ /* 0x000fe20008000000 */
[----:B------:R-:W-:Y:S01]  /*0220*/  UMOV UR4, URZ ;  /* 0x000000ff00047c82 */ /* 0x000fe20008000000 */
[----:B------:R-:W-:-:S10]  /*0230*/  UMOV UR5, URZ ;  /* 0x000000ff00057c82 */ /* 0x000fd40008000000 */
.L_x_6746:
[----:B0-----:R-:W-:Y:S02]  /*0240*/  IADD3 R43, P0, PT, R44, UR4, RZ ;  /* 0x000000042c2b7c10 */ /* 0x001fe4000ff1e0ff */
[----:B---3--:R-:W-:Y:S02]  /*0250*/  CS2R R6, SRZ ;  /* 0x0000000000067805 */ /* 0x008fe4000001ff00 */
[----:B------:R-:W-:Y:S02]  /*0260*/  CS2R R4, SRZ ;  /* 0x0000000000047805 */ /* 0x000fe4000001ff00 */
[----:B------:R-:W-:Y:S02]  /*0270*/  CS2R R34, SRZ ;  /* 0x0000000000227805 */ /* 0x000fe4000001ff00 */
[C---:B------:R-:W-:Y:S01]  /*0280*/  ISETP.GE.U32.AND P1, PT, R43.reuse, UR13, PT ;  /* 0x0000000d2b007c0c */ /* 0x040fe2000bf26070 */
[----:B------:R-:W-:Y:S01]  /*0290*/  IMAD.X R42, RZ, RZ, UR5, P0 ;  /* 0x00000005ff2a7e24 */ /* 0x000fe200080e06ff */
[----:B-1----:R-:W-:-:S02]  /*02a0*/  IADD3 R41, P2, PT, R43, UR12, RZ ;  /* 0x0000000c2b297c10 */ /* 0x002fc4000ff5e0ff */
[----:B------:R-:W-:Y:S02]  /*02b0*/  CS2R R32, SRZ ;  /* 0x0000000000207805 */ /* 0x000fe4000001ff00 */
[----:B------:R-:W-:Y:S01]  /*02c0*/  ISETP.GE.U32.AND.EX P1, PT, R42, UR14, PT, P1 ;  /* 0x0000000e2a007c0c */ /* 0x000fe2000bf26110 */
[----:B------:R-:W-:Y:S01]  /*02d0*/  IMAD.X R40, RZ, RZ, R42, P2 ;  /* 0x000000ffff287224 */ /* 0x000fe200010e062a */
[C---:B------:R-:W-:Y:S02]  /*02e0*/  ISETP.GE.U32.AND P0, PT, R41.reuse, UR13, PT ;  /* 0x0000000d29007c0c */ /* 0x040fe4000bf06070 */
[----:B------:R-:W-:Y:S02]  /*02f0*/  IADD3 R39, P4, PT, R41, UR12, RZ ;  /* 0x0000000c29277c10 */ /* 0x000fe4000ff9e0ff */
[----:B------:R-:W-:-:S03]  /*0300*/  ISETP.GE.U32.AND.EX P0, PT, R40, UR14, PT, P0 ;  /* 0x0000000e28007c0c */ /* 0x000fc6000bf06100 */
[----:B------:R-:W-:-:S04]  /*0310*/  IMAD.X R38, RZ, RZ, R40, P4 ;  /* 0x000000ffff267224 */ /* 0x000fc800020e0628 */
[C---:B------:R-:W-:Y:S02]  /*0320*/  @!P1 LEA R8, P3, R43.reuse, UR8, 0x4 ;  /* 0x000000082b089c11 */ /* 0x040fe4000f8620ff */
[C---:B------:R-:W-:Y:S02]  /*0330*/  @!P1 LEA R2, P2, R43.reuse, UR6, 0x4 ;  /* 0x000000062b029c11 */ /* 0x040fe4000f8420ff */
[C-C-:B------:R-:W-:Y:S02]  /*0340*/  @!P1 LEA.HI.X R9, R43.reuse, UR9, R42.reuse, 0x4, P3 ;  /* 0x000000092b099c11 */ /* 0x140fe400098f242a */
[----:B------:R-:W-:Y:S02]  /*0350*/  @!P1 LEA.HI.X R3, R43, UR7, R42, 0x4, P2 ;  /* 0x000000072b039c11 */ /* 0x000fe400090f242a */
[C---:B------:R-:W-:Y:S01]  /*0360*/  ISETP.GE.U32.AND P2, PT, R39.reuse, UR13, PT ;  /* 0x0000000d27007c0c */ /* 0x040fe2000bf46070 */
[----:B------:R-:W2:Y:S01]  /*0370*/  @!P1 LDG.E.128 R4, desc[UR16][R8.64] ;  /* 0x0000001008049981 */ /* 0x000ea2000c1e1d00 */
[----:B------:R-:W-:-:S02]  /*0380*/  IADD3 R37, P5, PT, R39, UR12, RZ ;  /* 0x0000000c27257c10 */ /* 0x000fc4000ffbe0ff */
[----:B------:R-:W-:Y:S01]  /*0390*/  ISETP.GE.U32.AND.EX P2, PT, R38, UR14, PT, P2 ;  /* 0x0000000e26007c0c */ /* 0x000fe2000bf46120 */
[----:B------:R0:W5:Y:S01]  /*03a0*/  @!P1 LDG.E.128 R32, desc[UR16][R2.64] ;  /* 0x0000001002209981 */ /* 0x000162000c1e1d00 */
[----:B------:R-:W-:Y:S01]  /*03b0*/  ISETP.GE.U32.AND P1, PT, R37, UR13, PT ;  /* 0x0000000d25007c0c */ /* 0x000fe2000bf26070 */
[----:B------:R-:W-:Y:S01]  /*03c0*/  IMAD.X R36, RZ, RZ, R38, P5 ;  /* 0x000000ffff247224 */ /* 0x000fe200028e0626 */
[----:B------:R-:W-:Y:S02]  /*03d0*/  @!P0 LEA R10, P3, R41, UR6, 0x4 ;  /* 0x00000006290a8c11 */ /* 0x000fe4000f8620ff */
[----:B------:R-:W-:Y:S02]  /*03e0*/  CS2R R30, SRZ ;  /* 0x00000000001e7805 */ /* 0x000fe4000001ff00 */
[----:B------:R-:W-:Y:S02]  /*03f0*/  CS2R R28, SRZ ;  /* 0x00000000001c7805 */ /* 0x000fe4000001ff00 */
[----:B------:R-:W-:-:S02]  /*0400*/  CS2R R26, SRZ ;  /* 0x00000000001a7805 */ /* 0x000fc4000001ff00 */
[----:B------:R-:W-:Y:S02]  /*0410*/  ISETP.GE.U32.AND.EX P1, PT, R36, UR14, PT, P1 ;  /* 0x0000000e24007c0c */ /* 0x000fe4000bf26110 */
[C---:B0-----:R-:W-:Y:S02]  /*0420*/  @!P0 LEA R2, P4, R41.reuse, UR8, 0x4 ;  /* 0x0000000829028c11 */ /* 0x041fe4000f8820ff */
[----:B------:R-:W-:Y:S02]  /*0430*/  CS2R R24, SRZ ;  /* 0x0000000000187805 */ /* 0x000fe4000001ff00 */
[C-C-:B------:R-:W-:Y:S02]  /*0440*/  @!P0 LEA.HI.X R11, R41.reuse, UR7, R40.reuse, 0x4, P3 ;  /* 0x00000007290b8c11 */ /* 0x140fe400098f2428 */
[----:B------:R-:W-:Y:S02]  /*0450*/  @!P0 LEA.HI.X R3, R41, UR9, R40, 0x4, P4 ;  /* 0x0000000929038c11 */ /* 0x000fe4000a0f2428 */
[----:B------:R-:W-:Y:S01]  /*0460*/  @!P2 LEA R8, P3, R39, UR6, 0x4 ;  /* 0x000000062708ac11 */ /* 0x000fe2000f8620ff */
[----:B------:R0:W5:Y:S01]  /*0470*/  @!P0 LDG.E.128 R28, desc[UR16][R10.64] ;  /* 0x000000100a1c8981 */ /* 0x000162000c1e1d00 */
[----:B------:R-:W-:-:S02]  /*0480*/  CS2R R22, SRZ ;  /* 0x0000000000167805 */ /* 0x000fc4000001ff00 */
[----:B------:R-:W-:Y:S01]  /*0490*/  CS2R R20, SRZ ;  /* 0x0000000000147805 */ /* 0x000fe2000001ff00 */
[----:B------:R-:W5:Y:S01]  /*04a0*/  @!P0 LDG.E.128 R24, desc[UR16][R2.64] ;  /* 0x0000001002188981 */ /* 0x000f62000c1e1d00 */
[C---:B------:R-:W-:Y:S02]  /*04b0*/  @!P2 LEA R46, P0, R39.reuse, UR8, 0x4 ;  /* 0x00000008272eac11 */ /* 0x040fe4000f8020ff */
[C-C-:B------:R-:W-:Y:S02]  /*04c0*/  @!P2 LEA.HI.X R9, R39.reuse, UR7, R38.reuse, 0x4, P3 ;  /* 0x000000072709ac11 */ /* 0x140fe400098f2426 */
[----:B------:R-:W-:Y:S02]  /*04d0*/  @!P2 LEA.HI.X R47, R39, UR9, R38, 0x4, P0 ;  /* 0x00000009272fac11 */ /* 0x000fe400080f2426 */
[C---:B------:R-:W-:Y:S01]  /*04e0*/  @!P1 LEA R48, P3, R37.reuse, UR6, 0x4 ;  /* 0x0000000625309c11 */ /* 0x040fe2000f8620ff */
[----:B------:R1:W5:Y:S01]  /*04f0*/  @!P2 LDG.E.128 R20, desc[UR16][R8.64] ;  /* 0x000000100814a981 */ /* 0x000362000c1e1d00 */
[----:B------:R-:W-:-:S02]  /*0500*/  @!P1 LEA R50, P0, R37, UR8, 0x4 ;  /* 0x0000000825329c11 */ /* 0x000fc4000f8020ff */
[----:B------:R-:W-:Y:S02]  /*0510*/  CS2R R18, SRZ ;  /* 0x0000000000127805 */ /* 0x000fe4000001ff00 */
[----:B------:R-:W-:Y:S02]  /*0520*/  CS2R R16, SRZ ;  /* 0x0000000000107805 */ /* 0x000fe4000001ff00 */
[----:B------:R-:W-:Y:S02]  /*0530*/  CS2R R14, SRZ ;  /* 0x00000000000e7805 */ /* 0x000fe4000001ff00 */
[----:B------:R-:W-:Y:S02]  /*0540*/  CS2R R12, SRZ ;  /* 0x00000000000c7805 */ /* 0x000fe4000001ff00 */
[----:B0-----:R-:W-:Y:S02]  /*0550*/  CS2R R10, SRZ ;  /* 0x00000000000a7805 */ /* 0x001fe4000001ff00 */
[----:B------:R-:W-:-:S02]  /*0560*/  @!P1 LEA.HI.X R49, R37, UR7, R36, 0x4, P3 ;  /* 0x0000000725319c11 */ /* 0x000fc400098f2424 */
[----:B------:R-:W-:Y:S02]  /*0570*/  @!P1 LEA.HI.X R51, R37, UR9, R36, 0x4, P0 ;  /* 0x0000000925339c11 */ /* 0x000fe400080f2424 */
[----:B-1----:R-:W-:Y:S01]  /*0580*/  CS2R R8, SRZ ;  /* 0x0000000000087805 */ /* 0x002fe2000001ff00 */
[----:B------:R0:W5:Y:S04]  /*0590*/  @!P2 LDG.E.128 R16, desc[UR16][R46.64] ;  /* 0x000000102e10a981 */ /* 0x000168000c1e1d00 */
[----:B------:R0:W5:Y:S04]  /*05a0*/  @!P1 LDG.E.128 R12, desc[UR16][R48.64] ;  /* 0x00000010300c9981 */ /* 0x000168000c1e1d00 */
[----:B------:R0:W5:Y:S01]  /*05b0*/  @!P1 LDG.E.128 R8, desc[UR16][R50.64] ;  /* 0x0000001032089981 */ /* 0x000162000c1e1d00 */
[----:B------:R-:W-:-:S04]  /*05c0*/  ULEA UR4, UP0, UR12, UR4, 0x2 ;  /* 0x000000040c047291 */ /* 0x000fc8000f8010ff */
[----:B------:R-:W-:Y:S02]  /*05d0*/  UIADD3.X UR5, UPT, UPT, URZ, UR5, URZ, UP0, !UPT ;  /* 0x00000005ff057290 */ /* 0x000fe400087fe4ff */
[----:B------:R-:W-:Y:S01]  /*05e0*/  UISETP.GE.U32.AND UP0, UPT, UR4, UR13, UPT ;  /* 0x0000000d0400728c */ /* 0x000fe2000bf06070 */
[----:B------:R-:W-:Y:S03]  /*05f0*/  BSSY.RECONVERGENT B1, `(.L_x_6682) ;  /* 0x000009f000017945 */ /* 0x000fe60003800200 */
[----:B------:R-:W-:Y:S01]  /*0600*/  UISETP.GE.U32.AND.EX UP0, UPT, UR5, UR14, UPT, UP0 ;  /* 0x0000000e0500728c */ /* 0x000fe2000bf06100 */
[C---:B--2---:R-:W-:Y:S02]  /*0610*/  DMUL R56, R6.reuse, UR22 ;  /* 0x0000001606387c28 */ /* 0x044fe40008000000 */
[----:B------:R-:W-:-:S06]  /*0620*/  DMUL R58, R6, UR20 ;  /* 0x00000014063a7c28 */ /* 0x000fcc0008000000 */
[C---:B------:R-:W-:Y:S02]  /*0630*/  DFMA R56, R4.reuse, UR20, -R56 ;  /* 0x0000001404387c2b */ /* 0x040fe40008000838 */
[----:B------:R-:W-:-:S08]  /*0640*/  DFMA R58, R4, UR22, R58 ;  /* 0x00000016043a7c2b */ /* 0x000fd0000800003a */
[----:B------:R-:W-:-:S14]  /*0650*/  DSETP.GE.AND P0, PT, |R56|, |R58|, PT ;  /* 0x4000003a3800722a */ /* 0x000fdc0003f06200 */
[----:B0-----:R-:W-:Y:S05]  /*0660*/  @!P0 BRA `(.L_x_6683) ;  /* 0x0000000400a08947 */ /* 0x001fea0003800000 */
[----:B------:R-:W-:-:S06]  /*0670*/  DSETP.NEU.AND P0, PT, R58, RZ, PT ;  /* 0x000000ff3a00722a */ /* 0x000fcc0003f0d000 */
[----:B------:R-:W-:-:S14]  /*0680*/  DSETP.NEU.OR P0, PT, R56, RZ, P0 ;  /* 0x000000ff3800722a */ /* 0x000fdc000070d400 */
[----:B------:R-:W-:Y:S05]  /*0690*/  @P0 BRA `(.L_x_6684) ;  /* 0x0000000000d40947 */ /* 0x000fea0003800000 */
[----:B------:R-:W-:Y:S01]  /*06a0*/  DADD R6, -RZ, |R56| ;  /* 0x00000000ff067229 */ /* 0x000fe20000000538 */
[----:B------:R-:W-:Y:S01]  /*06b0*/  IMAD.MOV.U32 R2, RZ, RZ, 0x1 ;  /* 0x00000001ff027424 */ /* 0x000fe200078e00ff */
[----:B-----5:R-:W-:Y:S01]  /*06c0*/  FSETP.GEU.AND P1, PT, |R33|, 6.5827683646048100446e-37, PT ;  /* 0x036000002100780b */ /* 0x020fe20003f2e200 */
[----:B------:R-:W-:Y:S03]  /*06d0*/  BSSY.RECONVERGENT B2, `(.L_x_6685) ;  /* 0x0000013000027945 */ /* 0x000fe60003800200 */
[----:B------:R-:W0:Y:S02]  /*06e0*/  MUFU.RCP64H R3, R7 ;  /* 0x0000000700037308 */ /* 0x000e240000001800 */
[----:B0-----:R-:W-:-:S08]  /*06f0*/  DFMA R4, -|R56|, R2, 1 ;  /* 0x3ff000003804742b */ /* 0x001fd00000000302 */
[----:B------:R-:W-:-:S08]  /*0700*/  DFMA R4, R4, R4, R4 ;  /* 0x000000040404722b */ /* 0x000fd00000000004 */
[----:B------:R-:W-:-:S08]  /*0710*/  DFMA R4, R2, R4, R2 ;  /* 0x000000040204722b */ /* 0x000fd00000000002 */
[----:B------:R-:W-:-:S08]  /*0720*/  DFMA R2, -|R56|, R4, 1 ;  /* 0x3ff000003802742b */ /* 0x000fd00000000304 */
[----:B------:R-:W-:-:S08]  /*0730*/  DFMA R2, R4, R2, R4 ;  /* 0x000000020402722b */ /* 0x000fd00000000004 */
[----:B------:R-:W-:-:S08]  /*0740*/  DMUL R4, R2, R32 ;  /* 0x0000002002047228 */ /* 0x000fd00000000000 */
[----:B------:R-:W-:-:S08]  /*0750*/  DFMA R56, -|R56|, R4, R32 ;  /* 0x000000043838722b */ /* 0x000fd00000000320 */
[----:B------:R-:W-:-:S10]  /*0760*/  DFMA R2, R2, R56, R4 ;  /* 0x000000380202722b */ /* 0x000fd40000000004 */
[----:B------:R-:W-:-:S05]  /*0770*/  FFMA R0, RZ, R7, R3 ;  /* 0x00000007ff007223 */ /* 0x000fca0000000003 */
[----:B------:R-:W-:-:S13]  /*0780*/  FSETP.GT.AND P0, PT, |R0|, 1.469367938527859385e-39, PT ;  /* 0x001000000000780b */ /* 0x000fda0003f04200 */
[----:B------:R-:W-:Y:S05]  /*0790*/  @P0 BRA P1, `(.L_x_6686) ;  /* 0x0000000000180947 */ /* 0x000fea0000800000 */
[----:B------:R-:W-:Y:S01]  /*07a0*/  MOV R4, R32 ;  /* 0x0000002000047202 */ /* 0x000fe20000000f00 */
[----:B------:R-:W-:Y:S01]  /*07b0*/  IMAD.MOV.U32 R5, RZ, RZ, R33 ;  /* 0x000000ffff057224 */ /* 0x000fe200078e0021 */
[----:B------:R-:W-:Y:S01]  /*07c0*/  MOV R0, 0x800 ;  /* 0x0000080000007802 */ /* 0x000fe20000000f00 */
[----:B------:R-:W-:Y:S02]  /*07d0*/  IMAD.MOV.U32 R2, RZ, RZ, R6 ;  /* 0x000000ffff027224 */ /* 0x000fe400078e0006 */
[----:B------:R-:W-:-:S07]  /*07e0*/  IMAD.MOV.U32 R3, RZ, RZ, R7 ;  /* 0x000000ffff037224 */ /* 0x000fce00078e0007 */
[----:B------:R-:W-:Y:S05]  /*07f0*/  CALL.REL.NOINC `($__internal_149_$__cuda_sm20_div_rn_f64_full) ;  /* 0x00000050008c7944 */ /* 0x000fea0003c00000 */
.L_x_6686:
[----:B------:R-:W-:Y:S05]  /*0800*/  BSYNC.RECONVERGENT B2 ;  /* 0x0000000000027941 */ /* 0x000fea0003800200 */
.L_x_6685:
[----:B------:R-:W-:Y:S01]  /*0810*/  DADD R6, -RZ, |R58| ;  /* 0x00000000ff067229 */ /* 0x000fe2000000053a */
[----:B------:R-:W-:Y:S01]  /*0820*/  IMAD.MOV.U32 R4, RZ, RZ, 0x1 ;  /* 0x00000001ff047424 */ /* 0x000fe200078e00ff */
[----:B------:R-:W-:Y:S01]  /*0830*/  FSETP.GEU.AND P1, PT, |R35|, 6.5827683646048100446e-37, PT ;  /* 0x036000002300780b */ /* 0x000fe20003f2e200 */
        /* <DEDUP_REMOVED lines=9> */
[----:B------:R-:W-:Y:S01]  /*08d0*/  DFMA R4, R4, R58, R32 ;  /* 0x0000003a0404722b */ /* 0x000fe20000000020 */
[----:B------:R-:W-:Y:S01]  /*08e0*/  IMAD.MOV.U32 R32, RZ, RZ, R2 ;  /* 0x000000ffff207224 */ /* 0x000fe200078e0002 */
[----:B------:R-:W-:-:S08]  /*08f0*/  MOV R33, R3 ;  /* 0x0000000300217202 */ /* 0x000fd00000000f00 */
        /* <DEDUP_REMOVED lines=8> */
[----:B------:R-:W-:Y:S05]  /*0980*/  CALL.REL.NOINC `($__internal_149_$__cuda_sm20_div_rn_f64_full) ;  /* 0x0000005000287944 */ /* 0x000fea0003c00000 */
[----:B------:R-:W-:Y:S01]  /*0990*/  IMAD.MOV.U32 R4, RZ, RZ, R2 ;  /* 0x000000ffff047224 */ /* 0x000fe200078e0002 */
[----:B------:R-:W-:-:S07]  /*09a0*/  MOV R5, R3 ;  /* 0x0000000300057202 */ /* 0x000fce0000000f00 */
.L_x_6688:
[----:B------:R-:W-:Y:S05]  /*09b0*/  BSYNC.RECONVERGENT B2 ;  /* 0x0000000000027941 */ /* 0x000fea0003800200 */
.L_x_6687:
[----:B------:R-:W-:Y:S02]  /*09c0*/  IMAD.MOV.U32 R34, RZ, RZ, R4 ;  /* 0x000000ffff227224 */ /* 0x000fe400078e0004 */
[----:B------:R-:W-:Y:S01]  /*09d0*/  IMAD.MOV.U32 R35, RZ, RZ, R5 ;  /* 0x000000ffff237224 */ /* 0x000fe200078e0005 */
[----:B------:R-:W-:Y:S06]  /*09e0*/  BRA `(.L_x_6689) ;  /* 0x00000004007c7947 */ /* 0x000fec0003800000 */
.L_x_6684:
        /* <DEDUP_REMOVED lines=16> */
[----:B------:R-:W-:Y:S01]  /*0af0*/  MOV R2, R56 ;  /* 0x0000003800027202 */ /* 0x000fe20000000f00 */
[----:B------:R-:W-:Y:S01]  /*0b00*/  IMAD.MOV.U32 R5, RZ, RZ, R59 ;  /* 0x000000ffff057224 */ /* 0x000fe200078e003b */
[----:B------:R-:W-:Y:S01]  /*0b10*/  MOV R0, 0xb40 ;  /* 0x00000b4000007802 */ /* 0x000fe20000000f00 */
[----:B------:R-:W-:-:S07]  /*0b20*/  IMAD.MOV.U32 R3, RZ, RZ, R57 ;  /* 0x000000ffff037224 */ /* 0x000fce00078e0039 */
[----:B-----5:R-:W-:Y:S05]  /*0b30*/  CALL.REL.NOINC `($__internal_149_$__cuda_sm20_div_rn_f64_full) ;  /* 0x0000004c00bc7944 */ /* 0x020fea0003c00000 */
[----:B------:R-:W-:Y:S02]  /*0b40*/  IMAD.MOV.U32 R48, RZ, RZ, R2 ;  /* 0x000000ffff307224 */ /* 0x000fe400078e0002 */
[----:B------:R-:W-:-:S07]  /*0b50*/  IMAD.MOV.U32 R49, RZ, RZ, R3 ;  /* 0x000000ffff317224 */ /* 0x000fce00078e0003 */
.L_x_6691:
[----:B------:R-:W-:Y:S05]  /*0b60*/  BSYNC.RECONVERGENT B2 ;  /* 0x0000000000027941 */ /* 0x000fea0003800200 */
.L_x_6690:
[----:B------:R-:W-:Y:S01]  /*0b70*/  DFMA R2, R58, R48, R56 ;  /* 0x000000303a02722b */ /* 0x000fe20000000038 */
[----:B------:R-:W-:Y:S05]  /*0b80*/  BSSY.RECONVERGENT B2, `(.L_x_6692) ;  /* 0x0000011000027945 */ /* 0x000fea0003800200 */
[----:B------:R-:W0:Y:S04]  /*0b90*/  MUFU.RCP64H R5, R3 ;  /* 0x0000000300057308 */ /* 0x000e280000001800 */
[----:B------:R-:W-:-:S05]  /*0ba0*/  VIADD R4, R3, 0x300402 ;  /* 0x0030040203047836 */ /* 0x000fca0000000000 */
[----:B------:R-:W-:Y:S01]  /*0bb0*/  FSETP.GEU.AND P0, PT, |R4|, 5.8789094863358348022e-39, PT ;  /* 0x004004020400780b */ /* 0x000fe20003f0e200 */
[----:B0-----:R-:W-:-:S08]  /*0bc0*/  DFMA R6, -R2, R4, 1 ;  /* 0x3ff000000206742b */ /* 0x001fd00000000104 */
[----:B------:R-:W-:-:S08]  /*0bd0*/  DFMA R6, R6, R6, R6 ;  /* 0x000000060606722b */ /* 0x000fd00000000006 */
[----:B------:R-:W-:-:S08]  /*0be0*/  DFMA R6, R4, R6, R4 ;  /* 0x000000060406722b */ /* 0x000fd00000000004 */
[----:B------:R-:W-:-:S08]  /*0bf0*/  DFMA R46, -R2, R6, 1 ;  /* 0x3ff00000022e742b */ /* 0x000fd00000000106 */
[----:B------:R-:W-:Y:S01]  /*0c00*/  DFMA R6, R6, R46, R6 ;  /* 0x0000002e0606722b */ /* 0x000fe20000000006 */
[----:B------:R-:W-:Y:S10]  /*0c10*/  @P0 BRA `(.L_x_6693) ;  /* 0x00000000001c0947 */ /* 0x000ff40003800000 */
[----:B------:R-:W-:Y:S01]  /*0c20*/  LOP3.LUT R0, R3, 0x7fffffff, RZ, 0xc0, !PT ;  /* 0x7fffffff03007812 */ /* 0x000fe200078ec0ff */
[----:B------:R-:W-:-:S03]  /*0c30*/  IMAD.MOV.U32 R4, RZ, RZ, R2 ;  /* 0x000000ffff047224 */ /* 0x000fc600078e0002 */
[----:B------:R-:W-:Y:S02]  /*0c40*/  IADD3 R2, PT, PT, R0, -0x100000, RZ ;  /* 0xfff0000000027810 */ /* 0x000fe40007ffe0ff */
[----:B------:R-:W-:-:S07]  /*0c50*/  MOV R0, 0xc70 ;  /* 0x00000c7000007802 */ /* 0x000fce0000000f00 */
[----:B-----5:R-:W-:Y:S05]  /*0c60*/  CALL.REL.NOINC `($__internal_148_$__cuda_sm20_dblrcp_rn_slowpath_v3) ;  /* 0x0000004800c47944 */ /* 0x020fea0003c00000 */
[----:B------:R-:W-:Y:S02]  /*0c70*/  IMAD.MOV.U32 R6, RZ, RZ, R2 ;  /* 0x000000ffff067224 */ /* 0x000fe400078e0002 */
[----:B------:R-:W-:-:S07]  /*0c80*/  IMAD.MOV.U32 R7, RZ, RZ, R3 ;  /* 0x000000ffff077224 */ /* 0x000fce00078e0003 */
.L_x_6693:
[----:B------:R-:W-:Y:S05]  /*0c90*/  BSYNC.RECONVERGENT B2 ;  /* 0x0000000000027941 */ /* 0x000fea0003800200 */
.L_x_6692:
[C---:B-----5:R-:W-:Y:S02]  /*0ca0*/  DFMA R2, R48.reuse, R34, R32 ;  /* 0x000000223002722b */ /* 0x060fe40000000020 */
[----:B------:R-:W-:-:S06]  /*0cb0*/  DFMA R34, R48, -R32, R34 ;  /* 0x800000203022722b */ /* 0x000fcc0000000022 */
[-C--:B------:R-:W-:Y:S02]  /*0cc0*/  DMUL R32, R2, R6.reuse ;  /* 0x0000000602207228 */ /* 0x080fe40000000000 */
[----:B------:R-:W-:Y:S01]  /*0cd0*/  DMUL R34, R34, R6 ;  /* 0x0000000622227228 */ /* 0x000fe20000000000 */
[----:B------:R-:W-:Y:S10]  /*0ce0*/  BRA `(.L_x_6689) ;  /* 0x0000000000bc7947 */ /* 0x000ff40003800000 */
.L_x_6683:
        /* <DEDUP_REMOVED lines=23> */
.L_x_6695:
[----:B------:R-:W-:Y:S05]  /*0e60*/  BSYNC.RECONVERGENT B2 ;  /* 0x0000000000027941 */ /* 0x000fea0003800200 */
.L_x_6694:
        /* <DEDUP_REMOVED lines=18> */
.L_x_6697:
[----:B------:R-:W-:Y:S05]  /*0f90*/  BSYNC.RECONVERGENT B2 ;  /* 0x0000000000027941 */ /* 0x000fea0003800200 */
.L_x_6696:
[C---:B-----5:R-:W-:Y:S02]  /*0fa0*/  DFMA R2, R48.reuse, R32, R34 ;  /* 0x000000203002722b */ /* 0x060fe40000000022 */
[----:B------:R-:W-:-:S06]  /*0fb0*/  DFMA R34, R48, R34, -R32 ;  /* 0x000000223022722b */ /* 0x000fcc0000000820 */
[-C--:B------:R-:W-:Y:S02]  /*0fc0*/  DMUL R32, R2, R6.reuse ;  /* 0x0000000602207228 */ /* 0x080fe40000000000 */
[----:B------:R-:W-:-:S11]  /*0fd0*/  DMUL R34, R34, R6 ;  /* 0x0000000622227228 */ /* 0x000fd60000000000 */
.L_x_6689:
[----:B------:R-:W-:Y:S05]  /*0fe0*/  BSYNC.RECONVERGENT B1 ;  /* 0x0000000000017941 */ /* 0x000fea0003800200 */
.L_x_6682:
[C---:B------:R-:W-:Y:S01]  /*0ff0*/  DMUL R2, R26.reuse, UR22 ;  /* 0x000000161a027c28 */ /* 0x040fe20008000000 */
[----:B------:R-:W-:Y:S01]  /*1000*/  BSSY.RECONVERGENT B1, `(.L_x_6698) ;  /* 0x000009b000017945 */ /* 0x000fe20003800200 */
[----:B------:R-:W-:-:S06]  /*1010*/  DMUL R4, R26, UR20 ;  /* 0x000000141a047c28 */ /* 0x000fcc0008000000 */
[C---:B------:R-:W-:Y:S02]  /*1020*/  DFMA R26, R24.reuse, UR20, -R2 ;  /* 0x00000014181a7c2b */ /* 0x040fe40008000802 */
[----:B------:R-:W-:-:S08]  /*1030*/  DFMA R24, R24, UR22, R4 ;  /* 0x0000001618187c2b */ /* 0x000fd00008000004 */
[----:B------:R-:W-:-:S14]  /*1040*/  DSETP.GE.AND P0, PT, |R26|, |R24|, PT ;  /* 0x400000181a00722a */ /* 0x000fdc0003f06200 */
[----:B------:R-:W-:Y:S05]  /*1050*/  @!P0 BRA `(.L_x_6699) ;  /* 0x0000000400988947 */ /* 0x000fea0003800000 */
[----:B------:R-:W-:Y:S02]  /*1060*/  DSETP.NEU.AND P0, PT, R24, RZ, PT ;  /* 0x000000ff1800722a */ /* 0x000fe40003f0d000 */
[----:B------:R-:W-:-:S14]  /*1070*/  DSETP.EQ.AND P1, PT, R26, RZ, PT ;  /* 0x000000ff1a00722a */ /* 0x000fdc0003f22000 */
[----:B------:R-:W-:Y:S05]  /*1080*/  @!P0 BRA P1, `(.L_x_6700) ;  /* 0x0000000000c08947 */ /* 0x000fea0000800000 */
        /* <DEDUP_REMOVED lines=20> */
[----:B------:R-:W-:Y:S05]  /*11d0*/  CALL.REL.NOINC `($__internal_149_$__cuda_sm20_div_rn_f64_full) ;  /* 0x0000004800147944 */ /* 0x000fea0003c00000 */
[----:B------:R-:W-:Y:S02]  /*11e0*/  IMAD.MOV.U32 R48, RZ, RZ, R2 ;  /* 0x000000ffff307224 */ /* 0x000fe400078e0002 */
[----:B------:R-:W-:-:S07]  /*11f0*/  IMAD.MOV.U32 R49, RZ, RZ, R3 ;  /* 0x000000ffff317224 */ /* 0x000fce00078e0003 */
.L_x_6702:
[----:B------:R-:W-:Y:S05]  /*1200*/  BSYNC.RECONVERGENT B2 ;  /* 0x0000000000027941 */ /* 0x000fea0003800200 */
.L_x_6701:
        /* <DEDUP_REMOVED lines=15> */
[----:B------:R-:W-:Y:S05]  /*1300*/  CALL.REL.NOINC `($__internal_148_$__cuda_sm20_dblrcp_rn_slowpath_v3) ;  /* 0x00000044001c7944 */ /* 0x000fea0003c00000 */
[----:B------:R-:W-:Y:S02]  /*1310*/  IMAD.MOV.U32 R6, RZ, RZ, R2 ;  /* 0x000000ffff067224 */ /* 0x000fe400078e0002 */
[----:B------:R-:W-:-:S07]  /*1320*/  IMAD.MOV.U32 R7, RZ, RZ, R3 ;  /* 0x000000ffff077224 */ /* 0x000fce00078e0003 */
.L_x_6704:
[----:B------:R-:W-:Y:S05]  /*1330*/  BSYNC.RECONVERGENT B2 ;  /* 0x0000000000027941 */ /* 0x000fea0003800200 */
.L_x_6703:
[C---:B------:R-:W-:Y:S02]  /*1340*/  DFMA R24, R48.reuse, R30, R28 ;  /* 0x0000001e3018722b */ /* 0x040fe4000000001c */
[----:B------:R-:W-:-:S06]  /*1350*/  DFMA R26, R48, -R28, R30 ;  /* 0x8000001c301a722b */ /* 0x000fcc000000001e */
[-C--:B------:R-:W-:Y:S02]  /*1360*/  DMUL R24, R24, R6.reuse ;  /* 0x0000000618187228 */ /* 0x080fe40000000000 */
[----:B------:R-:W-:Y:S01]  /*1370*/  DMUL R26, R26, R6 ;  /* 0x000000061a1a7228 */ /* 0x000fe20000000000 */
[----:B------:R-:W-:Y:S10]  /*1380*/  BRA `(.L_x_6705) ;  /* 0x0000000400887947 */ /* 0x000ff40003800000 */
.L_x_6700:
        /* <DEDUP_REMOVED lines=22> */
.L_x_6707:
[----:B------:R-:W-:Y:S05]  /*14f0*/  BSYNC.RECONVERGENT B2 ;  /* 0x0000000000027941 */ /* 0x000fea0003800200 */
.L_x_6706:
        /* <DEDUP_REMOVED lines=13> */
[----:B------:R-:W-:Y:S02]  /*15d0*/  IMAD.MOV.U32 R24, RZ, RZ, R2 ;  /* 0x000000ffff187224 */ /* 0x000fe400078e0002 */
[----:B------:R-:W-:-:S07]  /*15e0*/  IMAD.MOV.U32 R25, RZ, RZ, R3 ;  /* 0x000000ffff197224 */ /* 0x000fce00078e0003 */
        /* <DEDUP_REMOVED lines=11> */
.L_x_6709:
[----:B------:R-:W-:Y:S05]  /*16a0*/  BSYNC.RECONVERGENT B2 ;  /* 0x0000000000027941 */ /* 0x000fea0003800200 */
.L_x_6708:
[----:B------:R-:W-:Y:S05]  /*16b0*/  BRA `(.L_x_6705) ;  /* 0x0000000000bc7947 */ /* 0x000fea0003800000 */
.L_x_6699:
        /* <DEDUP_REMOVED lines=21> */
[----:B------:R-:W-:Y:S02]  /*1810*/  IMAD.MOV.U32 R48, RZ, RZ, R2 ;  /* 0x000000ffff307224 */ /* 0x000fe400078e0002 */
[----:B------:R-:W-:-:S07]  /*1820*/  IMAD.MOV.U32 R49, RZ, RZ, R3 ;  /* 0x000000ffff317224 */ /* 0x000fce00078e0003 */
.L_x_6711:
[----:B------:R-:W-:Y:S05]  /*1830*/  BSYNC.RECONVERGENT B2 ;  /* 0x0000000000027941 */ /* 0x000fea0003800200 */
.L_x_6710:
[----:B------:R-:W-:Y:S01]  /*1840*/  DFMA R2, R26, R48, R24 ;  /* 0x000000301a02722b */ /* 0x000fe20000000018 */
[----:B------:R-:W-:Y:S05]  /*1850*/  BSSY.RECONVERGENT B2, `(.L_x_6712) ;  /* 0x0000011000027945 */ /* 0x000fea0003800200 */
[----:B------:R-:W0:Y:S04]  /*1860*/  MUFU.RCP64H R5, R3 ;  /* 0x0000000300057308 */ /* 0x000e280000001800 */
[----:B------:R-:W-:-:S04]  /*1870*/  IADD3 R4, PT, PT, R3, 0x300402, RZ ;  /* 0x0030040203047810 */ /* 0x000fc80007ffe0ff */
[----:B------:R-:W-:Y:S02]  /*1880*/  FSETP.GEU.AND P0, PT, |R4|, 5.8789094863358348022e-39, PT ;  /* 0x004004020400780b */ /* 0x000fe40003f0e200 */
[----:B0-----:R-:W-:-:S08]  /*1890*/  DFMA R6, -R2, R4, 1 ;  /* 0x3ff000000206742b */ /* 0x001fd00000000104 */
[----:B------:R-:W-:-:S08]  /*18a0*/  DFMA R6, R6, R6, R6 ;  /* 0x000000060606722b */ /* 0x000fd00000000006 */
[----:B------:R-:W-:-:S08]  /*18b0*/  DFMA R6, R4, R6, R4 ;  /* 0x000000060406722b */ /* 0x000fd00000000004 */
[----:B------:R-:W-:-:S08]  /*18c0*/  DFMA R24, -R2, R6, 1 ;  /* 0x3ff000000218742b */ /* 0x000fd00000000106 */
[----:B------:R-:W-:Y:S01]  /*18d0*/  DFMA R6, R6, R24, R6 ;  /* 0x000000180606722b */ /* 0x000fe20000000006 */
[----:B------:R-:W-:Y:S10]  /*18e0*/  @P0 BRA `(.L_x_6713) ;  /* 0x00000000001c0947 */ /* 0x000ff40003800000 */
[----:B------:R-:W-:Y:S01]  /*18f0*/  LOP3.LUT R0, R3, 0x7fffffff, RZ, 0xc0, !PT ;  /* 0x7fffffff03007812 */ /* 0x000fe200078ec0ff */
[----:B------:R-:W-:-:S04]  /*1900*/  IMAD.MOV.U32 R4, RZ, RZ, R2 ;  /* 0x000000ffff047224 */ /* 0x000fc800078e0002 */
[----:B------:R-:W-:Y:S01]  /*1910*/  VIADD R2, R0, 0xfff00000 ;  /* 0xfff0000000027836 */ /* 0x000fe20000000000 */
[----:B------:R-:W-:-:S07]  /*1920*/  MOV R0, 0x1940 ;  /* 0x0000194000007802 */ /* 0x000fce0000000f00 */
[----:B------:R-:W-:Y:S05]  /*1930*/  CALL.REL.NOINC `($__internal_148_$__cuda_sm20_dblrcp_rn_slowpath_v3) ;  /* 0x0000003c00907944 */ /* 0x000fea0003c00000 */
[----:B------:R-:W-:Y:S02]  /*1940*/  IMAD.MOV.U32 R6, RZ, RZ, R2 ;  /* 0x000000ffff067224 */ /* 0x000fe400078e0002 */
[----:B------:R-:W-:-:S07]  /*1950*/  IMAD.MOV.U32 R7, RZ, RZ, R3 ;  /* 0x000000ffff077224 */ /* 0x000fce00078e0003 */
.L_x_6713:
[----:B------:R-:W-:Y:S05]  /*1960*/  BSYNC.RECONVERGENT B2 ;  /* 0x0000000000027941 */ /* 0x000fea0003800200 */
.L_x_6712:
[C---:B------:R-:W-:Y:S02]  /*1970*/  DFMA R24, R48.reuse, R28, R30 ;  /* 0x0000001c3018722b */ /* 0x040fe4000000001e */
[----:B------:R-:W-:-:S06]  /*1980*/  DFMA R26, R48, R30, -R28 ;  /* 0x0000001e301a722b */ /* 0x000fcc000000081c */
[-C--:B------:R-:W-:Y:S02]  /*1990*/  DMUL R24, R24, R6.reuse ;  /* 0x0000000618187228 */ /* 0x080fe40000000000 */
[----:B------:R-:W-:-:S11]  /*19a0*/  DMUL R26, R26, R6 ;  /* 0x000000061a1a7228 */ /* 0x000fd60000000000 */
.L_x_6705:
[----:B------:R-:W-:Y:S05]  /*19b0*/  BSYNC.RECONVERGENT B1 ;  /* 0x0000000000017941 */ /* 0x000fea0003800200 */
.L_x_6698:
        /* <DEDUP_REMOVED lines=33> */
.L_x_6718:
[----:B------:R-:W-:Y:S05]  /*1bd0*/  BSYNC.RECONVERGENT B2 ;  /* 0x0000000000027941 */ /* 0x000fea0003800200 */
.L_x_6717:
        /* <DEDUP_REMOVED lines=12> */
[----:B------:R-:W-:Y:S01]  /*1ca0*/  IMAD.MOV.U32 R4, RZ, RZ, R16 ;  /* 0x000000ffff047224 */ /* 0x000fe200078e0010 */
[----:B------:R-:W-:Y:S01]  /*1cb0*/  MOV R0, 0x1cf0 ;  /* 0x00001cf000007802 */ /* 0x000fe20000000f00 */
[----:B------:R-:W-:Y:S02]  /*1cc0*/  IMAD.MOV.U32 R3, RZ, RZ, R17 ;  /* 0x000000ffff037224 */ /* 0x000fe400078e0011 */
[----:B------:R-:W-:-:S07]  /*1cd0*/  VIADD R2, R2, 0xfff00000 ;  /* 0xfff0000002027836 */ /* 0x000fce0000000000 */
[----:B------:R-:W-:Y:S05]  /*1ce0*/  CALL.REL.NOINC `($__internal_148_$__cuda_sm20_dblrcp_rn_slowpath_v3) ;  /* 0x0000003800a47944 */ /* 0x000fea0003c00000 */
.L_x_6720:
[----:B------:R-:W-:Y:S05]  /*1cf0*/  BSYNC.RECONVERGENT B2 ;  /* 0x0000000000027941 */ /* 0x000fea0003800200 */
.L_x_6719:
[C---:B------:R-:W-:Y:S02]  /*1d00*/  DFMA R16, R28.reuse, R22, R20 ;  /* 0x000000161c10722b */ /* 0x040fe40000000014 */
[----:B------:R-:W-:-:S06]  /*1d10*/  DFMA R18, R28, -R20, R22 ;  /* 0x800000141c12722b */ /* 0x000fcc0000000016 */
[-C--:B------:R-:W-:Y:S02]  /*1d20*/  DMUL R16, R16, R2.reuse ;  /* 0x0000000210107228 */ /* 0x080fe40000000000 */
[----:B------:R-:W-:Y:S01]  /*1d30*/  DMUL R18, R18, R2 ;  /* 0x0000000212127228 */ /* 0x000fe20000000000 */
[----:B------:R-:W-:Y:S10]  /*1d40*/  BRA `(.L_x_6721) ;  /* 0x0000000400847947 */ /* 0x000ff40003800000 */
.L_x_6716:
        /* <DEDUP_REMOVED lines=22> */
.L_x_6723:
[----:B------:R-:W-:Y:S05]  /*1eb0*/  BSYNC.RECONVERGENT B2 ;  /* 0x0000000000027941 */ /* 0x000fea0003800200 */
.L_x_6722:
        /* <DEDUP_REMOVED lines=26> */
.L_x_6725:
[----:B------:R-:W-:Y:S05]  /*2060*/  BSYNC.RECONVERGENT B2 ;  /* 0x0000000000027941 */ /* 0x000fea0003800200 */
.L_x_6724:
[----:B------:R-:W-:Y:S05]  /*2070*/  BRA `(.L_x_6721) ;  /* 0x0000000000b87947 */ /* 0x000fea0003800000 */
.L_x_6715:
[----:B------:R-:W0:Y:S01]  /*2080*/  MUFU.RCP64H R3, R17 ;  /* 0x0000001100037308 */ /* 0x000e220000001800 */
[----:B------:R-:W-:Y:S01]  /*2090*/  MOV R2, 0x1 ;  /* 0x0000000100027802 */ /* 0x000fe20000000f00 */
[----:B------:R-:W-:Y:S01]  /*20a0*/  BSSY.RECONVERGENT B2, `(.L_x_6726) ;  /* 0x0000015000027945 */ /* 0x000fe20003800200 */
[----:B------:R-:W-:-:S04]  /*20b0*/  FSETP.GEU.AND P1, PT, |R19|, 6.5827683646048100446e-37, PT ;  /* 0x036000001300780b */ /* 0x000fc80003f2e200 */
        /* <DEDUP_REMOVED lines=19> */
.L_x_6727:
[----:B------:R-:W-:Y:S05]  /*21f0*/  BSYNC.RECONVERGENT B2 ;  /* 0x0000000000027941 */ /* 0x000fea0003800200 */
.L_x_6726:
        /* <DEDUP_REMOVED lines=17> */
.L_x_6729:
[----:B------:R-:W-:Y:S05]  /*2310*/  BSYNC.RECONVERGENT B2 ;  /* 0x0000000000027941 */ /* 0x000fea0003800200 */
.L_x_6728:
[C---:B------:R-:W-:Y:S02]  /*2320*/  DFMA R16, R28.reuse, R20, R22 ;  /* 0x000000141c10722b */ /* 0x040fe40000000016 */
[----:B------:R-:W-:-:S06]  /*2330*/  DFMA R18, R28, R22, -R20 ;  /* 0x000000161c12722b */ /* 0x000fcc0000000814 */
[-C--:B------:R-:W-:Y:S02]  /*2340*/  DMUL R16, R16, R2.reuse ;  /* 0x0000000210107228 */ /* 0x080fe40000000000 */
[----:B------:R-:W-:-:S11]  /*2350*/  DMUL R18, R18, R2 ;  /* 0x0000000212127228 */ /* 0x000fd60000000000 */
.L_x_6721:
[----:B------:R-:W-:Y:S05]  /*2360*/  BSYNC.RECONVERGENT B1 ;  /* 0x0000000000017941 */ /* 0x000fea0003800200 */
.L_x_6714:
        /* <DEDUP_REMOVED lines=33> */
.L_x_6734:
[----:B------:R-:W-:Y:S05]  /*2580*/  BSYNC.RECONVERGENT B2 ;  /* 0x0000000000027941 */ /* 0x000fea0003800200 */
.L_x_6733:
        /* <DEDUP_REMOVED lines=17> */
.L_x_6736:
[----:B------:R-:W-:Y:S05]  /*26a0*/  BSYNC.RECONVERGENT B2 ;  /* 0x0000000000027941 */ /* 0x000fea0003800200 */
.L_x_6735:
[C---:B------:R-:W-:Y:S02]  /*26b0*/  DFMA R8, R20.reuse, R14, R12 ;  /* 0x0000000e1408722b */ /* 0x040fe4000000000c */
[----:B------:R-:W-:-:S06]  /*26c0*/  DFMA R10, R20, -R12, R14 ;  /* 0x8000000c140a722b */ /* 0x000fcc000000000e */
[-C--:B------:R-:W-:Y:S02]  /*26d0*/  DMUL R8, R8, R2.reuse ;  /* 0x0000000208087228 */ /* 0x080fe40000000000 */
[----:B------:R-:W-:Y:S01]  /*26e0*/  DMUL R10, R10, R2 ;  /* 0x000000020a0a7228 */ /* 0x000fe20000000000 */
[----:B------:R-:W-:Y:S10]  /*26f0*/  BRA `(.L_x_6737) ;  /* 0x0000000400847947 */ /* 0x000ff40003800000 */
.L_x_6732:
        /* <DEDUP_REMOVED lines=22> */
.L_x_6739:
[----:B------:R-:W-:Y:S05]  /*2860*/  BSYNC.RECONVERGENT B2 ;  /* 0x0000000000027941 */ /* 0x000fea0003800200 */
.L_x_6738:
        /* <DEDUP_REMOVED lines=26> */
.L_x_6741:
[----:B------:R-:W-:Y:S05]  /*2a10*/  BSYNC.RECONVERGENT B2 ;  /* 0x0000000000027941 */ /* 0x000fea0003800200 */
.L_x_6740:
[----:B------:R-:W-:Y:S05]  /*2a20*/  BRA `(.L_x_6737) ;  /* 0x0000000000b87947 */ /* 0x000fea0003800000 */
.L_x_6731:
        /* <DEDUP_REMOVED lines=23> */
.L_x_6743:
[----:B------:R-:W-:Y:S05]  /*2ba0*/  BSYNC.RECONVERGENT B2 ;  /* 0x0000000000027941 */ /* 0x000fea0003800200 */
.L_x_6742:
        /* <DEDUP_REMOVED lines=17> */
.L_x_6745:
[----:B------:R-:W-:Y:S05]  /*2cc0*/  BSYNC.RECONVERGENT B2 ;  /* 0x0000000000027941 */ /* 0x000fea0003800200 */
.L_x_6744:
[C---:B------:R-:W-:Y:S02]  /*2cd0*/  DFMA R8, R20.reuse, R12, R14 ;  /* 0x0000000c1408722b */ /* 0x040fe4000000000e */
[----:B------:R-:W-:-:S06]  /*2ce0*/  DFMA R10, R20, R14, -R12 ;  /* 0x0000000e140a722b */ /* 0x000fcc000000080c */
[-C--:B------:R-:W-:Y:S02]  /*2cf0*/  DMUL R8, R8, R2.reuse ;  /* 0x0000000208087228 */ /* 0x080fe40000000000 */
[----:B------:R-:W-:-:S11]  /*2d00*/  DMUL R10, R10, R2 ;  /* 0x000000020a0a7228 */ /* 0x000fd60000000000 */
.L_x_6737:
[----:B------:R-:W-:Y:S05]  /*2d10*/  BSYNC.RECONVERGENT B1 ;  /* 0x0000000000017941 */ /* 0x000fea0003800200 */
.L_x_6730:
[----:B------:R-:W-:Y:S02]  /*2d20*/  ISETP.GE.U32.AND P0, PT, R43, UR13, PT ;  /* 0x0000000d2b007c0c */ /* 0x000fe4000bf06070 */
[----:B------:R-:W-:Y:S02]  /*2d30*/  ISETP.GE.U32.AND P1, PT, R41, UR13, PT ;  /* 0x0000000d29007c0c */ /* 0x000fe4000bf26070 */
[----:B------:R-:W-:Y:S02]  /*2d40*/  ISETP.GE.U32.AND.EX P0, PT, R42, UR14, PT, P0 ;  /* 0x0000000e2a007c0c */ /* 0x000fe4000bf06100 */
[----:B------:R-:W-:Y:S02]  /*2d50*/  ISETP.GE.U32.AND P2, PT, R39, UR13, PT ;  /* 0x0000000d27007c0c */ /* 0x000fe4000bf46070 */
[----:B------:R-:W-:Y:S02]  /*2d60*/  ISETP.GE.U32.AND P3, PT, R37, UR13, PT ;  /* 0x0000000d25007c0c */ /* 0x000fe4000bf66070 */
[----:B------:R-:W-:-:S02]  /*2d70*/  ISETP.GE.U32.AND.EX P1, PT, R40, UR14, PT, P1 ;  /* 0x0000000e28007c0c */ /* 0x000fc4000bf26110 */
[----:B------:R-:W-:Y:S02]  /*2d80*/  ISETP.GE.U32.AND.EX P2, PT, R38, UR14, PT, P2 ;  /* 0x0000000e26007c0c */ /* 0x000fe4000bf46120 */
[----:B------:R-:W-:-:S03]  /*2d90*/  ISETP.GE.U32.AND.EX P3, PT, R36, UR14, PT, P3 ;  /* 0x0000000e24007c0c */ /* 0x000fc6000bf66130 */
[----:B------:R-:W-:-:S04]  /*2da0*/  @!P0 LEA R2, P4, R43, UR10, 0x4 ;  /* 0x0000000a2b028c11 */ /* 0x000fc8000f8820ff */
[----:B------:R-:W-:Y:S02]  /*2db0*/  @!P0 LEA.HI.X R3, R43, UR11, R42, 0x4, P4 ;  /* 0x0000000b2b038c11 */ /* 0x000fe4000a0f242a */
[----:B------:R-:W-:Y:S02]  /*2dc0*/  @!P1 LEA R4, P4, R41, UR10, 0x4 ;  /* 0x0000000a29049c11 */ /* 0x000fe4000f8820ff */
[----:B------:R-:W-:Y:S01]  /*2dd0*/  @!P2 LEA R6, P5, R39, UR10, 0x4 ;  /* 0x0000000a2706ac11 */ /* 0x000fe2000f8a20ff */
[----:B------:R3:W-:Y:S01]  /*2de0*/  @!P0 STG.E.128 desc[UR16][R2.64], R32 ;  /* 0x0000002002008986 */ /* 0x0007e2000c101d10 */
[----:B------:R-:W-:Y:S02]  /*2df0*/  @!P3 LEA R12, P6, R37, UR10, 0x4 ;  /* 0x0000000a250cbc11 */ /* 0x000fe4000f8c20ff */
[----:B------:R-:W-:Y:S02]  /*2e00*/  @!P1 LEA.HI.X R5, R41, UR11, R40, 0x4, P4 ;  /* 0x0000000b29059c11 */ /* 0x000fe4000a0f2428 */
[----:B------:R-:W-:-:S02]  /*2e10*/  @!P2 LEA.HI.X R7, R39, UR11, R38, 0x4, P5 ;  /* 0x0000000b2707ac11 */ /* 0x000fc4000a8f2426 */
[----:B------:R-:W-:Y:S01]  /*2e20*/  @!P3 LEA.HI.X R13, R37, UR11, R36, 0x4, P6 ;  /* 0x0000000b250dbc11 */ /* 0x000fe2000b0f2424 */
[----:B------:R3:W-:Y:S04]  /*2e30*/  @!P1 STG.E.128 desc[UR16][R4.64], R24 ;  /* 0x0000001804009986 */ /* 0x0007e8000c101d10 */
[----:B------:R3:W-:Y:S04]  /*2e40*/  @!P2 STG.E.128 desc[UR16][R6.64], R16 ;  /* 0x000000100600a986 */ /* 0x0007e8000c101d10 */
[----:B------:R3:W-:Y:S01]  /*2e50*/  @!P3 STG.E.128 desc[UR16][R12.64], R8 ;  /* 0x000000080c00b986 */ /* 0x0007e2000c101d10 */
[----:B------:R-:W-:Y:S05]  /*2e60*/  BRA.U !UP0, `(.L_x_6746) ;  /* 0xffffffd108f47547 */ /* 0x000fea000b83ffff */
[----:B------:R-:W-:Y:S05]  /*2e70*/  EXIT ;  /* 0x000000000000794d */ /* 0x000fea0003800000 */
.L_x_6681:
[----:B------:R-:W0:Y:S02]  /*2e80*/  S2R R39, SR_TID.X ;  /* 0x0000000000277919 */ /* 0x000e240000002100 */
[----:B0-----:R-:W-:-:S03]  /*2e90*/  IMAD.WIDE.U32 R2, R39, 0x4, RZ ;  /* 0x0000000427027825 */ /* 0x001fc600078e00ff */
[----:B------:R-:W-:-:S04]  /*2ea0*/  ISETP.GE.U32.AND P0, PT, R2, UR15, PT ;  /* 0x0000000f02007c0c */ /* 0x000fc8000bf06070 */
[----:B------:R-:W-:-:S13]  /*2eb0*/  ISETP.GE.AND.EX P0, PT, R3, UR4, PT, P0 ;  /* 0x0000000403007c0c */ /* 0x000fda000bf06300 */
[----:B------:R-:W-:Y:S05]  /*2ec0*/  @P0 EXIT ;  /* 0x000000000000094d */ /* 0x000fea0003800000 */
[----:B------:R-:W-:Y:S01]  /*2ed0*/  IMAD.MOV.U32 R38, RZ, RZ, RZ ;  /* 0x000000ffff267224 */ /* 0x000fe200078e00ff */
[----:B------:R-:W0:Y:S01]  /*2ee0*/  LDCU UR5, c[0x0][0x360] ;  /* 0x00006c00ff0577ac */ /* 0x000e220008000800 */
[----:B------:R-:W1:Y:S05]  /*2ef0*/  LDCU.128 UR20, c[0x0][0xfd0] ;  /* 0x0001fa00ff1477ac */ /* 0x000e6a0008000c00 */
.L_x_6811:
[C---:B--2---:R-:W-:Y:S02]  /*2f00*/  SHF.L.U32 R36, R39.reuse, 0x6, RZ ;  /* 0x0000000627247819 */ /* 0x044fe400000006ff */
[----:B------:R-:W-:Y:S02]  /*2f10*/  SHF.L.U64.HI R37, R39, 0x6, R38 ;  /* 0x0000000627257819 */ /* 0x000fe40000010226 */
[----:B------:R-:W-:-:S04]  /*2f20*/  IADD3 R4, P0, PT, R36, UR8, RZ ;  /* 0x0000000824047c10 */ /* 0x000fc8000ff1e0ff */
[----:B------:R-:W-:-:S05]  /*2f30*/  IADD3.X R5, PT, PT, R37, UR9, RZ, P0, !PT ;  /* 0x0000000925057c10 */ /* 0x000fca00087fe4ff */
[----:B------:R-:W1:Y:S01]  /*2f40*/  LDG.E.ENL2.256 R28, R40, desc[UR16][R4.64] ;  /* 0xfe0000100428797e */ /* 0x000e62000812191c */
[----:B------:R-:W-:-:S03]  /*2f50*/  IADD3 R2, P0, PT, R36, UR6, RZ ;  /* 0x0000000624027c10 */ /* 0x000fc6000ff1e0ff */
[----:B------:R2:W5:Y:S01]  /*2f60*/  LDG.E.ENL2.256 R8, R12, desc[UR16][R4.64+0x20] ;  /* 0xfe000110040c797e */ /* 0x0005620008121908 */
[----:B------:R-:W-:-:S05]  /*2f70*/  IADD3.X R3, PT, PT, R37, UR7, RZ, P0, !PT ;  /* 0x0000000725037c10 */ /* 0x000fca00087fe4ff */
[----:B------:R2:W5:Y:S04]  /*2f80*/  LDG.E.ENL2.256 R24, R32, desc[UR16][R2.64] ;  /* 0xfe0000100220797e */ /* 0x0005680008121918 */
[----:B------:R2:W5:Y:S01]  /*2f90*/  LDG.E.ENL2.256 R16, R20, desc[UR16][R2.64+0x20] ;  /* 0xfe0001100214797e */ /* 0x0005620008121910 */
[----:B------:R-:W-:Y:S01]  /*2fa0*/  BSSY.RECONVERGENT B1, `(.L_x_6747) ;  /* 0x000009c000017945 */ /* 0x000fe20003800200 */
[C---:B-1----:R-:W-:Y:S02]  /*2fb0*/  DMUL R6, R42.reuse, UR22 ;  /* 0x000000162a067c28 */ /* 0x042fe40008000000 */
[----:B------:R-:W-:-:S06]  /*2fc0*/  DMUL R44, R42, UR20 ;  /* 0x000000142a2c7c28 */ /* 0x000fcc0008000000 */
[C---:B------:R-:W-:Y:S02]  /*2fd0*/  DFMA R42, R40.reuse, UR20, -R6 ;  /* 0x00000014282a7c2b */ /* 0x040fe40008000806 */
[----:B------:R-:W-:-:S08]  /*2fe0*/  DFMA R40, R40, UR22, R44 ;  /* 0x0000001628287c2b */ /* 0x000fd0000800002c */
[----:B------:R-:W-:-:S14]  /*2ff0*/  DSETP.GE.AND P0, PT, |R42|, |R40|, PT ;  /* 0x400000282a00722a */ /* 0x000fdc0003f06200 */
[----:B--2---:R-:W-:Y:S05]  /*3000*/  @!P0 BRA `(.L_x_6748) ;  /* 0x00000004009c8947 */ /* 0x004fea0003800000 */
[----:B------:R-:W-:-:S06]  /*3010*/  DSETP.NEU.AND P0, PT, R40, RZ, PT ;  /* 0x000000ff2800722a */ /* 0x000fcc0003f0d000 */
[----:B------:R-:W-:-:S14]  /*3020*/  DSETP.NEU.OR P0, PT, R42, RZ, P0 ;  /* 0x000000ff2a00722a */ /* 0x000fdc000070d400 */
[----:B------:R-:W-:Y:S05]  /*3030*/  @P0 BRA `(.L_x_6749) ;  /* 0x0000000000d40947 */ /* 0x000fea0003800000 */
[----:B------:R-:W-:Y:S01]  /*3040*/  DADD R6, -RZ, |R42| ;  /* 0x00000000ff067229 */ /* 0x000fe2000000052a */
[----:B------:R-:W-:Y:S01]  /*3050*/  IMAD.MOV.U32 R2, RZ, RZ, 0x1 ;  /* 0x00000001ff027424 */ /* 0x000fe200078e00ff */
[----:B-----5:R-:W-:Y:S01]  /*3060*/  FSETP.GEU.AND P1, PT, |R33|, 6.5827683646048100446e-37, PT ;  /* 0x036000002100780b */ /* 0x020fe20003f2e200 */
[----:B------:R-:W-:Y:S03]  /*3070*/  BSSY.RECONVERGENT B2, `(.L_x_6750) ;  /* 0x0000013000027945 */ /* 0x000fe60003800200 */
[----:B------:R-:W1:Y:S02]  /*3080*/  MUFU.RCP64H R3, R7 ;  /* 0x0000000700037308 */ /* 0x000e640000001800 */
[----:B-1----:R-:W-:-:S08]  /*3090*/  DFMA R4, -|R42|, R2, 1 ;  /* 0x3ff000002a04742b */ /* 0x002fd00000000302 */
        /* <DEDUP_REMOVED lines=15> */
[----:B0-----:R-:W-:Y:S05]  /*3190*/  CALL.REL.NOINC `($__internal_149_$__cuda_sm20_div_rn_f64_full) ;  /* 0x0000002800247944 */ /* 0x001fea0003c00000 */
.L_x_6751:
[----:B0-----:R-:W-:Y:S05]  /*31a0*/  BSYNC.RECONVERGENT B2 ;  /* 0x0000000000027941 */ /* 0x001fea0003800200 */
.L_x_6750:
[----:B------:R-:W-:Y:S01]  /*31b0*/  DADD R6, -RZ, |R40| ;  /* 0x00000000ff067229 */ /* 0x000fe20000000528 */
[----:B------:R-:W-:Y:S01]  /*31c0*/  MOV R4, 0x1 ;  /* 0x0000000100047802 */ /* 0x000fe20000000f00 */
[----:B------:R-:W-:Y:S01]  /*31d0*/  BSSY.RECONVERGENT B2, `(.L_x_6752) ;  /* 0x0000018000027945 */ /* 0x000fe20003800200 */
[----:B------:R-:W-:-:S03]  /*31e0*/  FSETP.GEU.AND P1, PT, |R35|, 6.5827683646048100446e-37, PT ;  /* 0x036000002300780b */ /* 0x000fc60003f2e200 */
        /* <DEDUP_REMOVED lines=22> */
.L_x_6753:
[----:B------:R-:W-:Y:S05]  /*3350*/  BSYNC.RECONVERGENT B2 ;  /* 0x0000000000027941 */ /* 0x000fea0003800200 */
.L_x_6752:
[----:B------:R-:W-:Y:S02]  /*3360*/  IMAD.MOV.U32 R34, RZ, RZ, R4 ;  /* 0x000000ffff227224 */ /* 0x000fe400078e0004 */
[----:B------:R-:W-:Y:S01]  /*3370*/  IMAD.MOV.U32 R35, RZ, RZ, R5 ;  /* 0x000000ffff237224 */ /* 0x000fe200078e0005 */
[----:B------:R-:W-:Y:S06]  /*3380*/  BRA `(.L_x_6754) ;  /* 0x0000000400747947 */ /* 0x000fec0003800000 */
.L_x_6749:
[----:B------:R-:W1:Y:S01]  /*3390*/  MUFU.RCP64H R3, R43 ;  /* 0x0000002b00037308 */ /* 0x000e620000001800 */
[----:B------:R-:W-:Y:S01]  /*33a0*/  IMAD.MOV.U32 R2, RZ, RZ, 0x1 ;  /* 0x00000001ff027424 */ /* 0x000fe200078e00ff */
[----:B------:R-:W-:Y:S01]  /*33b0*/  FSETP.GEU.AND P1, PT, |R41|, 6.5827683646048100446e-37, PT ;  /* 0x036000002900780b */ /* 0x000fe20003f2e200 */
[----:B------:R-:W-:Y:S04]  /*33c0*/  BSSY.RECONVERGENT B2, `(.L_x_6755) ;  /* 0x0000014000027945 */ /* 0x000fe80003800200 */
[----:B-1----:R-:W-:-:S08]  /*33d0*/  DFMA R4, -R42, R2, 1 ;  /* 0x3ff000002a04742b */ /* 0x002fd00000000102 */
        /* <DEDUP_REMOVED lines=15> */
[----:B0----5:R-:W-:Y:S05]  /*34d0*/  CALL.REL.NOINC `($__internal_149_$__cuda_sm20_div_rn_f64_full) ;  /* 0x0000002400547944 */ /* 0x021fea0003c00000 */
[----:B------:R-:W-:Y:S02]  /*34e0*/  IMAD.MOV.U32 R44, RZ, RZ, R2 ;  /* 0x000000ffff2c7224 */ /* 0x000fe400078e0002 */
[----:B------:R-:W-:-:S07]  /*34f0*/  IMAD.MOV.U32 R45, RZ, RZ, R3 ;  /* 0x000000ffff2d7224 */ /* 0x000fce00078e0003 */
.L_x_6756:
[----:B0-----:R-:W-:Y:S05]  /*3500*/  BSYNC.RECONVERGENT B2 ;  /* 0x0000000000027941 */ /* 0x001fea0003800200 */
.L_x_6755:
        /* <DEDUP_REMOVED lines=16> */
[----:B-----5:R-:W-:Y:S05]  /*3610*/  CALL.REL.NOINC `($__internal_148_$__cuda_sm20_dblrcp_rn_slowpath_v3) ;  /* 0x0000002000587944 */ /* 0x020fea0003c00000 */
.L_x_6758:
[----:B------:R-:W-:Y:S05]  /*3620*/  BSYNC.RECONVERGENT B2 ;  /* 0x0000000000027941 */ /* 0x000fea0003800200 */
.L_x_6757:
[-C--:B-----5:R-:W-:Y:S02]  /*3630*/  DFMA R4, R34, R44.reuse, R32 ;  /* 0x0000002c2204722b */ /* 0x0a0fe40000000020 */
[----:B------:R-:W-:-:S06]  /*3640*/  DFMA R34, -R32, R44, R34 ;  /* 0x0000002c2022722b */ /* 0x000fcc0000000122 */
[-C--:B------:R-:W-:Y:S02]  /*3650*/  DMUL R32, R4, R2.reuse ;  /* 0x0000000204207228 */ /* 0x080fe40000000000 */
[----:B------:R-:W-:Y:S01]  /*3660*/  DMUL R34, R34, R2 ;  /* 0x0000000222227228 */ /* 0x000fe20000000000 */
[----:B------:R-:W-:Y:S10]  /*3670*/  BRA `(.L_x_6754) ;  /* 0x0000000000b87947 */ /* 0x000ff40003800000 */
.L_x_6748:
        /* <DEDUP_REMOVED lines=20> */
[----:B0----5:R-:W-:Y:S05]  /*37c0*/  CALL.REL.NOINC `($__internal_149_$__cuda_sm20_div_rn_f64_full) ;  /* 0x0000002000987944 */ /* 0x021fea0003c00000 */
[----:B------:R-:W-:Y:S02]  /*37d0*/  IMAD.MOV.U32 R44, RZ, RZ, R2 ;  /* 0x000000ffff2c7224 */ /* 0x000fe400078e0002 */
[----:B------:R-:W-:-:S07]  /*37e0*/  IMAD.MOV.U32 R45, RZ, RZ, R3 ;  /* 0x000000ffff2d7224 */ /* 0x000fce00078e0003 */
.L_x_6760:
[----:B0-----:R-:W-:Y:S05]  /*37f0*/  BSYNC.RECONVERGENT B2 ;  /* 0x0000000000027941 */ /* 0x001fea0003800200 */
.L_x_6759:
        /* <DEDUP_REMOVED lines=13> */
[----:B------:R-:W-:Y:S02]  /*38d0*/  MOV R4, R40 ;  /* 0x0000002800047202 */ /* 0x000fe40000000f00 */
[----:B------:R-:W-:Y:S01]  /*38e0*/  MOV R0, 0x3910 ;  /* 0x0000391000007802 */ /* 0x000fe20000000f00 */
[----:B------:R-:W-:-:S07]  /*38f0*/  VIADD R2, R2, 0xfff00000 ;  /* 0xfff0000002027836 */ /* 0x000fce0000000000 */
[----:B-----5:R-:W-:Y:S05]  /*3900*/  CALL.REL.NOINC `($__internal_148_$__cuda_sm20_dblrcp_rn_slowpath_v3) ;  /* 0x0000001c009c7944 */ /* 0x020fea0003c00000 */
.L_x_6762:
[----:B------:R-:W-:Y:S05]  /*3910*/  BSYNC.RECONVERGENT B2 ;  /* 0x0000000000027941 */ /* 0x000fea0003800200 */
.L_x_6761:
[-C--:B-----5:R-:W-:Y:S02]  /*3920*/  DFMA R4, R32, R44.reuse, R34 ;  /* 0x0000002c2004722b */ /* 0x0a0fe40000000022 */
[----:B------:R-:W-:-:S06]  /*3930*/  DFMA R34, R34, R44, -R32 ;  /* 0x0000002c2222722b */ /* 0x000fcc0000000820 */
[-C--:B------:R-:W-:Y:S02]  /*3940*/  DMUL R32, R4, R2.reuse ;  /* 0x0000000204207228 */ /* 0x080fe40000000000 */
[----:B------:R-:W-:-:S11]  /*3950*/  DMUL R34, R34, R2 ;  /* 0x0000000222227228 */ /* 0x000fd60000000000 */
.L_x_6754:
[----:B------:R-:W-:Y:S05]  /*3960*/  BSYNC.RECONVERGENT B1 ;  /* 0x0000000000017941 */ /* 0x000fea0003800200 */
.L_x_6747:
        /* <DEDUP_REMOVED lines=33> */
.L_x_6767:
[----:B------:R-:W-:Y:S05]  /*3b80*/  BSYNC.RECONVERGENT B2 ;  /* 0x0000000000027941 */ /* 0x000fea0003800200 */
.L_x_6766:
        /* <DEDUP_REMOVED lines=16> */
[----:B------:R-:W-:Y:S05]  /*3c90*/  CALL.REL.NOINC `($__internal_148_$__cuda_sm20_dblrcp_rn_slowpath_v3) ;  /* 0x0000001800b87944 */ /* 0x000fea0003c00000 */
.L_x_6769:
[----:B------:R-:W-:Y:S05]  /*3ca0*/  BSYNC.RECONVERGENT B2 ;  /* 0x0000000000027941 */ /* 0x000fea0003800200 */
.L_x_6768:
[-C--:B------:R-:W-:Y:S02]  /*3cb0*/  DFMA R4, R26, R40.reuse, R24 ;  /* 0x000000281a04722b */ /* 0x080fe40000000018 */
[----:B------:R-:W-:-:S06]  /*3cc0*/  DFMA R26, -R24, R40, R26 ;  /* 0x00000028181a722b */ /* 0x000fcc000000011a */
[-C--:B------:R-:W-:Y:S02]  /*3cd0*/  DMUL R24, R4, R2.reuse ;  /* 0x0000000204187228 */ /* 0x080fe40000000000 */
[----:B------:R-:W-:Y:S01]  /*3ce0*/  DMUL R26, R26, R2 ;  /* 0x000000021a1a7228 */ /* 0x000fe20000000000 */
[----:B------:R-:W-:Y:S10]  /*3cf0*/  BRA `(.L_x_6770) ;  /* 0x00000004008c7947 */ /* 0x000ff40003800000 */
.L_x_6765:
        /* <DEDUP_REMOVED lines=22> */
.L_x_6772:
[----:B------:R-:W-:Y:S05]  /*3e60*/  BSYNC.RECONVERGENT B2 ;  /* 0x0000000000027941 */ /* 0x000fea0003800200 */
.L_x_6771:
        /* <DEDUP_REMOVED lines=26> */
.L_x_6774:
[----:B------:R-:W-:Y:S05]  /*4010*/  BSYNC.RECONVERGENT B2 ;  /* 0x0000000000027941 */ /* 0x000fea0003800200 */
.L_x_6773:
[----:B------:R-:W-:Y:S02]  /*4020*/  IMAD.MOV.U32 R26, RZ, RZ, R4 ;  /* 0x000000ffff1a7224 */ /* 0x000fe400078e0004 */
[----:B------:R-:W-:Y:S01]  /*4030*/  IMAD.MOV.U32 R27, RZ, RZ, R5 ;  /* 0x000000ffff1b7224 */ /* 0x000fe200078e0005 */
[----:B------:R-:W-:Y:S06]  /*4040*/  BRA `(.L_x_6770) ;  /* 0x0000000000b87947 */ /* 0x000fec0003800000 */
.L_x_6764:
        /* <DEDUP_REMOVED lines=23> */
.L_x_6776:
[----:B------:R-:W-:Y:S05]  /*41c0*/  BSYNC.RECONVERGENT B2 ;  /* 0x0000000000027941 */ /* 0x000fea0003800200 */
.L_x_6775:
        /* <DEDUP_REMOVED lines=17> */
.L_x_6778:
[----:B------:R-:W-:Y:S05]  /*42e0*/  BSYNC.RECONVERGENT B2 ;  /* 0x0000000000027941 */ /* 0x000fea0003800200 */
.L_x_6777:
[-C--:B------:R-:W-:Y:S02]  /*42f0*/  DFMA R4, R24, R40.reuse, R26 ;  /* 0x000000281804722b */ /* 0x080fe4000000001a */
[----:B------:R-:W-:-:S06]  /*4300*/  DFMA R26, R26, R40, -R24 ;  /* 0x000000281a1a722b */ /* 0x000fcc0000000818 */
[-C--:B------:R-:W-:Y:S02]  /*4310*/  DMUL R24, R4, R2.reuse ;  /* 0x0000000204187228 */ /* 0x080fe40000000000 */
[----:B------:R-:W-:-:S11]  /*4320*/  DMUL R26, R26, R2 ;  /* 0x000000021a1a7228 */ /* 0x000fd60000000000 */
.L_x_6770:
[----:B------:R-:W-:Y:S05]  /*4330*/  BSYNC.RECONVERGENT B1 ;  /* 0x0000000000017941 */ /* 0x000fea0003800200 */
.L_x_6763:
        /* <DEDUP_REMOVED lines=33> */
.L_x_6783:
[----:B------:R-:W-:Y:S05]  /*4550*/  BSYNC.RECONVERGENT B2 ;  /* 0x0000000000027941 */ /* 0x000fea0003800200 */
.L_x_6782:
        /* <DEDUP_REMOVED lines=17> */
.L_x_6785:
[----:B------:R-:W-:Y:S05]  /*4670*/  BSYNC.RECONVERGENT B2 ;  /* 0x0000000000027941 */ /* 0x000fea0003800200 */
.L_x_6784:
[-C--:B------:R-:W-:Y:S02]  /*4680*/  DFMA R12, R22, R28.reuse, R20 ;  /* 0x0000001c160c722b */ /* 0x080fe40000000014 */
[----:B------:R-:W-:-:S06]  /*4690*/  DFMA R14, -R20, R28, R22 ;  /* 0x0000001c140e722b */ /* 0x000fcc0000000116 */
[-C--:B------:R-:W-:Y:S02]  /*46a0*/  DMUL R12, R12, R2.reuse ;  /* 0x000000020c0c7228 */ /* 0x080fe40000000000 */
[----:B------:R-:W-:Y:S01]  /*46b0*/  DMUL R14, R14, R2 ;  /* 0x000000020e0e7228 */ /* 0x000fe20000000000 */
[----:B------:R-:W-:Y:S10]  /*46c0*/  BRA `(.L_x_6786) ;  /* 0x0000000400847947 */ /* 0x000ff40003800000 */
.L_x_6781:
        /* <DEDUP_REMOVED lines=22> */
.L_x_6788:
[----:B------:R-:W-:Y:S05]  /*4830*/  BSYNC.RECONVERGENT B2 ;  /* 0x0000000000027941 */ /* 0x000fea0003800200 */
.L_x_6787:
        /* <DEDUP_REMOVED lines=26> */
.L_x_6790:
[----:B------:R-:W-:Y:S05]  /*49e0*/  BSYNC.RECONVERGENT B2 ;  /* 0x0000000000027941 */ /* 0x000fea0003800200 */
.L_x_6789:
[----:B------:R-:W-:Y:S05]  /*49f0*/  BRA `(.L_x_6786) ;  /* 0x0000000000b87947 */ /* 0x000fea0003800000 */
.L_x_6780:
        /* <DEDUP_REMOVED lines=21> */
[----:B------:R-:W-:Y:S01]  /*4b50*/  MOV R28, R2 ;  /* 0x00000002001c7202 */ /* 0x000fe20000000f00 */
[----:B------:R-:W-:-:S07]  /*4b60*/  IMAD.MOV.U32 R29, RZ, RZ, R3 ;  /* 0x000000ffff1d7224 */ /* 0x000fce00078e0003 */
.L_x_6792:
[----:B------:R-:W-:Y:S05]  /*4b70*/  BSYNC.RECONVERGENT B2 ;  /* 0x0000000000027941 */ /* 0x000fea0003800200 */
.L_x_6791:
        /* <DEDUP_REMOVED lines=14> */
[----:B------:R-:W-:Y:S01]  /*4c60*/  IMAD.MOV.U32 R3, RZ, RZ, R13 ;  /* 0x000000ffff037224 */ /* 0x000fe200078e000d */
[----:B------:R-:W-:-:S07]  /*4c70*/  IADD3 R2, PT, PT, R2, -0x100000, RZ ;  /* 0xfff0000002027810 */ /* 0x000fce0007ffe0ff */
[----:B------:R-:W-:Y:S05]  /*4c80*/  CALL.REL.NOINC `($__internal_148_$__cuda_sm20_dblrcp_rn_slowpath_v3) ;  /* 0x0000000800bc7944 */ /* 0x000fea0003c00000 */
.L_x_6794:
[----:B------:R-:W-:Y:S05]  /*4c90*/  BSYNC.RECONVERGENT B2 ;  /* 0x0000000000027941 */ /* 0x000fea0003800200 */
.L_x_6793:
[-C--:B------:R-:W-:Y:S02]  /*4ca0*/  DFMA R12, R20, R28.reuse, R22 ;  /* 0x0000001c140c722b */ /* 0x080fe40000000016 */
[----:B------:R-:W-:-:S06]  /*4cb0*/  DFMA R14, R22, R28, -R20 ;  /* 0x0000001c160e722b */ /* 0x000fcc0000000814 */
[-C--:B------:R-:W-:Y:S02]  /*4cc0*/  DMUL R12, R12, R2.reuse ;  /* 0x000000020c0c7228 */ /* 0x080fe40000000000 */
[----:B------:R-:W-:-:S11]  /*4cd0*/  DMUL R14, R14, R2 ;  /* 0x000000020e0e7228 */ /* 0x000fd60000000000 */
.L_x_6786:
[----:B------:R-:W-:Y:S05]  /*4ce0*/  BSYNC.RECONVERGENT B1 ;  /* 0x0000000000017941 */ /* 0x000fea0003800200 */
.L_x_6779:
        /* <DEDUP_REMOVED lines=33> */
.L_x_6799:
[----:B------:R-:W-:Y:S05]  /*4f00*/  BSYNC.RECONVERGENT B2 ;  /* 0x0000000000027941 */ /* 0x000fea0003800200 */
.L_x_6798:
        /* <DEDUP_REMOVED lines=17> */
.L_x_6801:
[----:B------:R-:W-:Y:S05]  /*5020*/  BSYNC.RECONVERGENT B2 ;  /* 0x0000000000027941 */ /* 0x000fea0003800200 */
.L_x_6800:
[-C--:B------:R-:W-:Y:S02]  /*5030*/  DFMA R8, R18, R20.reuse, R16 ;  /* 0x000000141208722b */ /* 0x080fe40000000010 */
[----:B------:R-:W-:-:S06]  /*5040*/  DFMA R10, -R16, R20, R18 ;  /* 0x00000014100a722b */ /* 0x000fcc0000000112 */
[-C--:B------:R-:W-:Y:S02]  /*5050*/  DMUL R8, R8, R2.reuse ;  /* 0x0000000208087228 */ /* 0x080fe40000000000 */
[----:B------:R-:W-:Y:S01]  /*5060*/  DMUL R10, R10, R2 ;  /* 0x000000020a0a7228 */ /* 0x000fe20000000000 */
[----:B------:R-:W-:Y:S10]  /*5070*/  BRA `(.L_x_6802) ;  /* 0x0000000400847947 */ /* 0x000ff40003800000 */
.L_x_6797:
        /* <DEDUP_REMOVED lines=22> */
.L_x_6804:
[----:B------:R-:W-:Y:S05]  /*51e0*/  BSYNC.RECONVERGENT B2 ;  /* 0x0000000000027941 */ /* 0x000fea0003800200 */
.L_x_6803:
        /* <DEDUP_REMOVED lines=24> */
[----:B------:R-:W-:Y:S01]  /*5370*/  IMAD.MOV.U32 R10, RZ, RZ, R2 ;  /* 0x000000ffff0a7224 */ /* 0x000fe200078e0002 */
[----:B------:R-:W-:-:S07]  /*5380*/  MOV R11, R3 ;  /* 0x00000003000b7202 */ /* 0x000fce0000000f00 */
.L_x_6806:
[----:B------:R-:W-:Y:S05]  /*5390*/  BSYNC.RECONVERGENT B2 ;  /* 0x0000000000027941 */ /* 0x000fea0003800200 */
.L_x_6805:
[----:B------:R-:W-:Y:S05]  /*53a0*/  BRA `(.L_x_6802) ;  /* 0x0000000000b87947 */ /* 0x000fea0003800000 */
.L_x_6796:
        /* <DEDUP_REMOVED lines=23> */
.L_x_6808:
[----:B------:R-:W-:Y:S05]  /*5520*/  BSYNC.RECONVERGENT B2 ;  /* 0x0000000000027941 */ /* 0x000fea0003800200 */
.L_x_6807:
        /* <DEDUP_REMOVED lines=17> */
.L_x_6810:
[----:B------:R-:W-:Y:S05]  /*5640*/  BSYNC.RECONVERGENT B2 ;  /* 0x0000000000027941 */ /* 0x000fea0003800200 */
.L_x_6809:
[-C--:B------:R-:W-:Y:S02]  /*5650*/  DFMA R8, R16, R20.reuse, R18 ;  /* 0x000000141008722b */ /* 0x080fe40000000012 */
[----:B------:R-:W-:-:S06]  /*5660*/  DFMA R10, R18, R20, -R16 ;  /* 0x00000014120a722b */ /* 0x000fcc0000000810 */
[-C--:B------:R-:W-:Y:S02]  /*5670*/  DMUL R8, R8, R2.reuse ;  /* 0x0000000208087228 */ /* 0x080fe40000000000 */
[----:B------:R-:W-:-:S11]  /*5680*/  DMUL R10, R10, R2 ;  /* 0x000000020a0a7228 */ /* 0x000fd60000000000 */
.L_x_6802:
[----:B------:R-:W-:Y:S05]  /*5690*/  BSYNC.RECONVERGENT B1 ;  /* 0x0000000000017941 */ /* 0x000fea0003800200 */
.L_x_6795:
[----:B------:R-:W-:-:S04]  /*56a0*/  IADD3 R36, P0, PT, R36, UR10, RZ ;  /* 0x0000000a24247c10 */ /* 0x000fc8000ff1e0ff */
[----:B------:R-:W-:Y:S02]  /*56b0*/  IADD3.X R37, PT, PT, R37, UR11, RZ, P0, !PT ;  /* 0x0000000b25257c10 */ /* 0x000fe400087fe4ff */
[----:B------:R-:W-:-:S03]  /*56c0*/  IADD3 R39, P0, PT, R39, UR5, RZ ;  /* 0x0000000527277c10 */ /* 0x000fc6000ff1e0ff */
[----:B------:R2:W-:Y:S02]  /*56d0*/  STG.E.ENL2.256 desc[UR16][R36.64], R32, R24 ;  /* 0xf80000202418797f */ /* 0x0005e4000f121810 */
[C---:B------:R-:W-:Y:S02]  /*56e0*/  IMAD.SHL.U32 R0, R39.reuse, 0x4, RZ ;  /* 0x0000000427007824 */ /* 0x040fe400078e00ff */
[----:B------:R-:W-:Y:S01]  /*56f0*/  IMAD.X R38, RZ, RZ, R38, P0 ;  /* 0x000000ffff267224 */ /* 0x000fe200000e0626 */
[----:B------:R2:W-:Y:S01]  /*5700*/  STG.E.ENL2.256 desc[UR16][R36.64+0x20], R12, R8 ;  /* 0xf800010c2408797f */ /* 0x0005e2000f121810 */
[C---:B------:R-:W-:Y:S02]  /*5710*/  LOP3.LUT P0, RZ, R39.reuse, 0xffffc000, RZ, 0xc0, !PT ;  /* 0xffffc00027ff7812 */ /* 0x040fe4000780c0ff */
[----:B------:R-:W-:Y:S02]  /*5720*/  ISETP.LT.U32.AND P1, PT, R0, UR15, PT ;  /* 0x0000000f00007c0c */ /* 0x000fe4000bf21070 */
[----:B------:R-:W-:-:S02]  /*5730*/  SHF.L.U64.HI R0, R39, 0x2, R38 ;  /* 0x0000000227007819 */ /* 0x000fc40000010226 */
[----:B------:R-:W-:Y:S02]  /*5740*/  LOP3.LUT P0, RZ, R38, 0x3fffffff, RZ, 0xc0, P0 ;  /* 0x3fffffff26ff7812 */ /* 0x000fe4000000c0ff */
[----:B------:R-:W-:-:S13]  /*5750*/  ISETP.LT.AND.EX P1, PT, R0, UR4, PT, P1 ;  /* 0x0000000400007c0c */ /* 0x000fda000bf21310 */
[----:B------:R-:W-:Y:S05]  /*5760*/  @!P0 BRA P1, `(.L_x_6811) ;  /* 0xffffffd400e48947 */ /* 0x000fea000083ffff */
[----:B------:R-:W-:Y:S05]  /*5770*/  EXIT ;  /* 0x000000000000794d */ /* 0x000fea0003800000 */
        .weak           $__internal_148_$__cuda_sm20_dblrcp_rn_slowpath_v3
        .type           $__internal_148_$__cuda_sm20_dblrcp_rn_slowpath_v3,@function
        .size           $__internal_148_$__cuda_sm20_dblrcp_rn_slowpath_v3,($__internal_149_$__cuda_sm20_div_rn_f64_full - $__internal_148_$__cuda_sm20_dblrcp_rn_slowpath_v3)
$__internal_148_$__cuda_sm20_dblrcp_rn_slowpath_v3:
[----:B------:R-:W-:Y:S01]  /*5780*/  IMAD.MOV.U32 R6, RZ, RZ, R4 ;  /* 0x000000ffff067224 */ /* 0x000fe200078e0004 */
[----:B------:R-:W-:Y:S01]  /*5790*/  MOV R7, R3 ;  /* 0x0000000300077202 */ /* 0x000fe20000000f00 */
[----:B------:R-:W-:Y:S05]  /*57a0*/  BSSY.RECONVERGENT B0, `(.L_x_6812) ;  /* 0x0000023000007945 */ /* 0x000fea0003800200 */
[----:B------:R-:W-:-:S14]  /*57b0*/  DSETP.GTU.AND P0, PT, |R6|, +INF , PT ;  /* 0x7ff000000600742a */ /* 0x000fdc0003f0c200 */
[----:B------:R-:W-:Y:S05]  /*57c0*/  @P0 BRA `(.L_x_6813) ;  /* 0x0000000000780947 */ /* 0x000fea0003800000 */
[----:B------:R-:W-:-:S05]  /*57d0*/  LOP3.LUT R3, R3, 0x7fffffff, RZ, 0xc0, !PT ;  /* 0x7fffffff03037812 */ /* 0x000fca00078ec0ff */
[----:B------:R-:W-:-:S05]  /*57e0*/  VIADD R4, R3, 0xffffffff ;  /* 0xffffffff03047836 */ /* 0x000fca0000000000 */
[----:B------:R-:W-:-:S13]  /*57f0*/  ISETP.GE.U32.AND P0, PT, R4, 0x7fefffff, PT ;  /* 0x7fefffff0400780c */ /* 0x000fda0003f06070 */
[----:B------:R-:W-:Y:S01]  /*5800*/  @P0 LOP3.LUT R5, R7, 0x7ff00000, RZ, 0x3c, !PT ;  /* 0x7ff0000007050812 */ /* 0x000fe200078e3cff */
[----:B------:R-:W-:Y:S01]  /*5810*/  @P0 IMAD.MOV.U32 R4, RZ, RZ, RZ ;  /* 0x000000ffff040224 */ /* 0x000fe200078e00ff */
[----:B------:R-:W-:Y:S06]  /*5820*/  @P0 BRA `(.L_x_6814) ;  /* 0x0000000000680947 */ /* 0x000fec0003800000 */
[----:B------:R-:W-:-:S13]  /*5830*/  ISETP.GE.U32.AND P0, PT, R3, 0x1000001, PT ;  /* 0x010000010300780c */ /* 0x000fda0003f06070 */
[----:B------:R-:W-:Y:S05]  /*5840*/  @!P0 BRA `(.L_x_6815) ;  /* 0x0000000000348947 */ /* 0x000fea0003800000 */
[----:B------:R-:W-:Y:S02]  /*5850*/  VIADD R5, R7, 0xc0200000 ;  /* 0xc020000007057836 */ /* 0x000fe40000000000 */
[----:B------:R-:W-:Y:S02]  /*5860*/  IMAD.MOV.U32 R4, RZ, RZ, R6 ;  /* 0x000000ffff047224 */ /* 0x000fe400078e0006 */
[----:B------:R-:W0:Y:S04]  /*5870*/  MUFU.RCP64H R3, R5 ;  /* 0x0000000500037308 */ /* 0x000e280000001800 */
[----:B0-----:R-:W-:-:S08]  /*5880*/  DFMA R46, -R4, R2, 1 ;  /* 0x3ff00000042e742b */ /* 0x001fd00000000102 */
[----:B------:R-:W-:-:S08]  /*5890*/  DFMA R46, R46, R46, R46 ;  /* 0x0000002e2e2e722b */ /* 0x000fd0000000002e */
[----:B------:R-:W-:-:S08]  /*58a0*/  DFMA R46, R2, R46, R2 ;  /* 0x0000002e022e722b */ /* 0x000fd00000000002 */
[----:B------:R-:W-:-:S08]  /*58b0*/  DFMA R2, -R4, R46, 1 ;  /* 0x3ff000000402742b */ /* 0x000fd0000000012e */
[----:B------:R-:W-:-:S08]  /*58c0*/  DFMA R2, R46, R2, R46 ;  /* 0x000000022e02722b */ /* 0x000fd0000000002e */
[----:B------:R-:W-:-:S08]  /*58d0*/  DMUL R2, R2, 2.2250738585072013831e-308 ;  /* 0x0010000002027828 */ /* 0x000fd00000000000 */
[----:B------:R-:W-:-:S08]  /*58e0*/  DFMA R6, -R6, R2, 1 ;  /* 0x3ff000000606742b */ /* 0x000fd00000000102 */
[----:B------:R-:W-:-:S08]  /*58f0*/  DFMA R6, R6, R6, R6 ;  /* 0x000000060606722b */ /* 0x000fd00000000006 */
[----:B------:R-:W-:Y:S01]  /*5900*/  DFMA R4, R2, R6, R2 ;  /* 0x000000060204722b */ /* 0x000fe20000000002 */
[----:B------:R-:W-:Y:S10]  /*5910*/  BRA `(.L_x_6814) ;  /* 0x00000000002c7947 */ /* 0x000ff40003800000 */
.L_x_6815:
[----:B------:R-:W-:-:S06]  /*5920*/  DMUL R6, R6, 8.11296384146066816958e+31 ;  /* 0x4690000006067828 */ /* 0x000fcc0000000000 */
[----:B------:R-:W0:Y:S02]  /*5930*/  MUFU.RCP64H R3, R7 ;  /* 0x0000000700037308 */ /* 0x000e240000001800 */
[----:B0-----:R-:W-:-:S08]  /*5940*/  DFMA R4, -R6, R2, 1 ;  /* 0x3ff000000604742b */ /* 0x001fd00000000102 */
[----:B------:R-:W-:-:S08]  /*5950*/  DFMA R4, R4, R4, R4 ;  /* 0x000000040404722b */ /* 0x000fd00000000004 */
[----:B------:R-:W-:-:S08]  /*5960*/  DFMA R4, R2, R4, R2 ;  /* 0x000000040204722b */ /* 0x000fd00000000002 */
[----:B------:R-:W-:-:S08]  /*5970*/  DFMA R2, -R6, R4, 1 ;  /* 0x3ff000000602742b */ /* 0x000fd00000000104 */
[----:B------:R-:W-:-:S08]  /*5980*/  DFMA R2, R4, R2, R4 ;  /* 0x000000020402722b */ /* 0x000fd00000000004 */
[----:B------:R-:W-:Y:S01]  /*5990*/  DMUL R4, R2, 8.11296384146066816958e+31 ;  /* 0x4690000002047828 */ /* 0x000fe20000000000 */
[----:B------:R-:W-:Y:S10]  /*59a0*/  BRA `(.L_x_6814) ;  /* 0x0000000000087947 */ /* 0x000ff40003800000 */
.L_x_6813:
[----:B------:R-:W-:Y:S02]  /*59b0*/  LOP3.LUT R5, R7, 0x80000, RZ, 0xfc, !PT ;  /* 0x0008000007057812 */ /* 0x000fe400078efcff */
[----:B------:R-:W-:-:S07]  /*59c0*/  MOV R4, R6 ;  /* 0x0000000600047202 */ /* 0x000fce0000000f00 */
.L_x_6814:
[----:B------:R-:W-:Y:S05]  /*59d0*/  BSYNC.RECONVERGENT B0 ;  /* 0x0000000000007941 */ /* 0x000fea0003800200 */
.L_x_6812:
[----:B------:R-:W-:Y:S02]  /*59e0*/  IMAD.MOV.U32 R2, RZ, RZ, R4 ;  /* 0x000000ffff027224 */ /* 0x000fe400078e0004 */
[----:B------:R-:W-:Y:S02]  /*59f0*/  IMAD.MOV.U32 R3, RZ, RZ, R5 ;  /* 0x000000ffff037224 */ /* 0x000fe400078e0005 */
[----:B------:R-:W-:Y:S02]  /*5a00*/  IMAD.MOV.U32 R4, RZ, RZ, R0 ;  /* 0x000000ffff047224 */ /* 0x000fe400078e0000 */
[----:B------:R-:W-:-:S04]  /*5a10*/  IMAD.MOV.U32 R5, RZ, RZ, 0x0 ;  /* 0x00000000ff057424 */ /* 0x000fc800078e00ff */
[----:B------:R-:W-:Y:S05]  /*5a20*/  RET.REL.NODEC R4 `(_ZN2at6native55_GLOBAL__N__de093ff9_22_ForeachBinaryOpList_cu_a911ec4325multi_tensor_apply_kernelINS1_18TensorListMetadataILi3EEENS1_24BinaryOpListAlphaFunctorIN3c107complexIdEELi3ELi2ELi2EEEJSt7dividesIS8_ES8_EEEvT_T0_DpT1_) ;  /* 0xffffffa404747950 */ /* 0x000fea0003c3ffff */
        .weak           $__internal_149_$__cuda_sm20_div_rn_f64_full
        .type           $__internal_149_$__cuda_sm20_div_rn_f64_full,@function
        .size           $__internal_149_$__cuda_sm20_div_rn_f64_full,(.L_x_7953 - $__internal_149_$__cuda_sm20_div_rn_f64_full)
$__internal_149_$__cuda_sm20_div_rn_f64_full:
[C---:B------:R-:W-:Y:S01]  /*5a30*/  FSETP.GEU.AND P0, PT, |R3|.reuse, 1.469367938527859385e-39, PT ;  /* 0x001000000300780b */ /* 0x040fe20003f0e200 */
[----:B------:R-:W-:Y:S01]  /*5a40*/  IMAD.MOV.U32 R47, RZ, RZ, R3 ;  /* 0x000000ffff2f7224 */ /* 0x000fe200078e0003 */
[----:B------:R-:W-:Y:S01]  /*5a50*/  MOV R46, R2 ;  /* 0x00000002002e7202 */ /* 0x000fe20000000f00 */
[----:B------:R-:W-:Y:S01]  /*5a60*/  IMAD.MOV.U32 R48, RZ, RZ, R2 ;  /* 0x000000ffff307224 */ /* 0x000fe200078e0002 */
[----:B------:R-:W-:Y:S01]  /*5a70*/  LOP3.LUT R6, R3, 0x800fffff, RZ, 0xc0, !PT ;  /* 0x800fffff03067812 */ /* 0x000fe200078ec0ff */
[----:B------:R-:W-:Y:S01]  /*5a80*/  IMAD.MOV.U32 R53, RZ, RZ, R5 ;  /* 0x000000ffff357224 */ /* 0x000fe200078e0005 */
[----:B------:R-:W-:Y:S01]  /*5a90*/  MOV R50, 0x1 ;  /* 0x0000000100327802 */ /* 0x000fe20000000f00 */
[----:B------:R-:W-:Y:S01]  /*5aa0*/  IMAD.MOV.U32 R52, RZ, RZ, R4 ;  /* 0x000000ffff347224 */ /* 0x000fe200078e0004 */
[----:B------:R-:W-:Y:S01]  /*5ab0*/  LOP3.LUT R49, R6, 0x3ff00000, RZ, 0xfc, !PT ;  /* 0x3ff0000006317812 */ /* 0x000fe200078efcff */
[----:B------:R-:W-:Y:S01]  /*5ac0*/  BSSY.RECONVERGENT B0, `(.L_x_6816) ;  /* 0x0000057000007945 */ /* 0x000fe20003800200 */
[----:B------:R-:W-:-:S02]  /*5ad0*/  FSETP.GEU.AND P2, PT, |R53|, 1.469367938527859385e-39, PT ;  /* 0x001000003500780b */ /* 0x000fc40003f4e200 */
[----:B------:R-:W-:Y:S01]  /*5ae0*/  LOP3.LUT R2, R53, 0x7ff00000, RZ, 0xc0, !PT ;  /* 0x7ff0000035027812 */ /* 0x000fe200078ec0ff */
[----:B------:R-:W-:Y:S01]  /*5af0*/  @!P0 DMUL R48, R46, 8.98846567431157953865e+307 ;  /* 0x7fe000002e308828 */ /* 0x000fe20000000000 */
[----:B------:R-:W-:Y:S01]  /*5b00*/  LOP3.LUT R5, R3, 0x7ff00000, RZ, 0xc0, !PT ;  /* 0x7ff0000003057812 */ /* 0x000fe200078ec0ff */
[----:B------:R-:W-:-:S03]  /*5b10*/  IMAD.MOV.U32 R3, RZ, RZ, 0x1ca00000 ;  /* 0x1ca00000ff037424 */ /* 0x000fc600078e00ff */
[C---:B------:R-:W-:Y:S01]  /*5b20*/  ISETP.GE.U32.AND P1, PT, R2.reuse, R5, PT ;  /* 0x000000050200720c */ /* 0x040fe20003f26070 */
[----:B------:R-:W0:Y:S03]  /*5b30*/  MUFU.RCP64H R51, R49 ;  /* 0x0000003100337308 */ /* 0x000e260000001800 */
[----:B------:R-:W-:Y:S02]  /*5b40*/  SEL R6, R3, 0x63400000, !P1 ;  /* 0x6340000003067807 */ /* 0x000fe40004800000 */
[----:B------:R-:W-:Y:S02]  /*5b50*/  @!P2 LOP3.LUT R7, R47, 0x7ff00000, RZ, 0xc0, !PT ;  /* 0x7ff000002f07a812 */ /* 0x000fe400078ec0ff */
[----:B------:R-:W-:Y:S02]  /*5b60*/  @!P0 LOP3.LUT R5, R49, 0x7ff00000, RZ, 0xc0, !PT ;  /* 0x7ff0000031058812 */ /* 0x000fe400078ec0ff */
[----:B------:R-:W-:-:S04]  /*5b70*/  @!P2 ISETP.GE.U32.AND P3, PT, R2, R7, PT ;  /* 0x000000070200a20c */ /* 0x000fc80003f66070 */
[----:B------:R-:W-:Y:S01]  /*5b80*/  @!P2 SEL R4, R3, 0x63400000, !P3 ;  /* 0x634000000304a807 */ /* 0x000fe20005800000 */
[----:B0-----:R-:W-:-:S03]  /*5b90*/  DFMA R54, R50, -R48, 1 ;  /* 0x3ff000003236742b */ /* 0x001fc60000000830 */
[----:B------:R-:W-:-:S04]  /*5ba0*/  @!P2 LOP3.LUT R4, R4, 0x80000000, R53, 0xf8, !PT ;  /* 0x800000000404a812 */ /* 0x000fc800078ef835 */
[----:B------:R-:W-:Y:S01]  /*5bb0*/  @!P2 LOP3.LUT R7, R4, 0x100000, RZ, 0xfc, !PT ;  /* 0x001000000407a812 */ /* 0x000fe200078efcff */
[----:B------:R-:W-:Y:S01]  /*5bc0*/  IMAD.MOV.U32 R4, RZ, RZ, R2 ;  /* 0x000000ffff047224 */ /* 0x000fe200078e0002 */
[----:B------:R-:W-:-:S08]  /*5bd0*/  DFMA R54, R54, R54, R54 ;  /* 0x000000363636722b */ /* 0x000fd00000000036 */
[----:B------:R-:W-:Y:S01]  /*5be0*/  DFMA R50, R50, R54, R50 ;  /* 0x000000363232722b */ /* 0x000fe20000000032 */
[----:B------:R-:W-:Y:S01]  /*5bf0*/  LOP3.LUT R55, R6, 0x800fffff, R53, 0xf8, !PT ;  /* 0x800fffff06377812 */ /* 0x000fe200078ef835 */
[----:B------:R-:W-:Y:S02]  /*5c00*/  IMAD.MOV.U32 R54, RZ, RZ, R52 ;  /* 0x000000ffff367224 */ /* 0x000fe400078e0034 */
[----:B------:R-:W-:-:S04]  /*5c10*/  @!P2 IMAD.MOV.U32 R6, RZ, RZ, RZ ;  /* 0x000000ffff06a224 */ /* 0x000fc800078e00ff */
[----:B------:R-:W-:Y:S02]  /*5c20*/  DFMA R60, R50, -R48, 1 ;  /* 0x3ff00000323c742b */ /* 0x000fe40000000830 */
[----:B------:R-:W-:-:S06]  /*5c30*/  @!P2 DFMA R54, R54, 2, -R6 ;  /* 0x400000003636a82b */ /* 0x000fcc0000000806 */
[----:B------:R-:W-:-:S04]  /*5c40*/  DFMA R60, R50, R60, R50 ;  /* 0x0000003c323c722b */ /* 0x000fc80000000032 */
[----:B------:R-:W-:-:S04]  /*5c50*/  @!P2 LOP3.LUT R4, R55, 0x7ff00000, RZ, 0xc0, !PT ;  /* 0x7ff000003704a812 */ /* 0x000fc800078ec0ff */
[----:B------:R-:W-:-:S08]  /*5c60*/  DMUL R6, R60, R54 ;  /* 0x000000363c067228 */ /* 0x000fd00000000000 */
[----:B------:R-:W-:-:S08]  /*5c70*/  DFMA R50, R6, -R48, R54 ;  /* 0x800000300632722b */ /* 0x000fd00000000036 */
[----:B------:R-:W-:Y:S01]  /*5c80*/  DFMA R50, R60, R50, R6 ;  /* 0x000000323c32722b */ /* 0x000fe20000000006 */
[----:B------:R-:W-:-:S04]  /*5c90*/  IADD3 R6, PT, PT, R4, -0x1, RZ ;  /* 0xffffffff04067810 */ /* 0x000fc80007ffe0ff */
[----:B------:R-:W-:Y:S01]  /*5ca0*/  ISETP.GT.U32.AND P0, PT, R6, 0x7feffffe, PT ;  /* 0x7feffffe0600780c */ /* 0x000fe20003f04070 */
[----:B------:R-:W-:-:S05]  /*5cb0*/  VIADD R6, R5, 0xffffffff ;  /* 0xffffffff05067836 */ /* 0x000fca0000000000 */
[----:B------:R-:W-:-:S13]  /*5cc0*/  ISETP.GT.U32.OR P0, PT, R6, 0x7feffffe, P0 ;  /* 0x7feffffe0600780c */ /* 0x000fda0000704470 */
        /* <DEDUP_REMOVED lines=12> */
[----:B------:R-:W-:Y:S01]  /*5d90*/  DFMA R48, R50, -R48, R54 ;  /* 0x800000303230722b */ /* 0x000fe20000000036 */
[----:B------:R-:W-:-:S09]  /*5da0*/  MOV R4, RZ ;  /* 0x000000ff00047202 */ /* 0x000fd20000000f00 */
[C---:B------:R-:W-:Y:S02]  /*5db0*/  FSETP.NEU.AND P0, PT, R49.reuse, RZ, PT ;  /* 0x000000ff3100720b */ /* 0x040fe40003f0d000 */
[----:B------:R-:W-:-:S04]  /*5dc0*/  LOP3.LUT R2, R49, 0x80000000, R47, 0x48, !PT ;  /* 0x8000000031027812 */ /* 0x000fc800078e482f */
[----:B------:R-:W-:-:S07]  /*5dd0*/  LOP3.LUT R5, R2, R5, RZ, 0xfc, !PT ;  /* 0x0000000502057212 */ /* 0x000fce00078efcff */
[----:B------:R-:W-:Y:S05]  /*5de0*/  @!P0 BRA `(.L_x_6818) ;  /* 0x0000000000908947 */ /* 0x000fea0003800000 */
[----:B------:R-:W-:Y:S01]  /*5df0*/  IMAD.MOV R47, RZ, RZ, -R3 ;  /* 0x000000ffff2f7224 */ /* 0x000fe200078e0a03 */
[----:B------:R-:W-:Y:S01]  /*5e00*/  DMUL.RP R4, R50, R4 ;  /* 0x0000000432047228 */ /* 0x000fe20000008000 */
[----:B------:R-:W-:Y:S01]  /*5e10*/  IMAD.MOV.U32 R46, RZ, RZ, RZ ;  /* 0x000000ffff2e7224 */ /* 0x000fe200078e00ff */
[----:B------:R-:W-:-:S05]  /*5e20*/  IADD3 R3, PT, PT, -R3, -0x43300000, RZ ;  /* 0xbcd0000003037810 */ /* 0x000fca0007ffe1ff */
[----:B------:R-:W-:-:S03]  /*5e30*/  DFMA R46, R6, -R46, R50 ;  /* 0x8000002e062e722b */ /* 0x000fc60000000032 */
[----:B------:R-:W-:-:S07]  /*5e40*/  LOP3.LUT R2, R5, R2, RZ, 0x3c, !PT ;  /* 0x0000000205027212 */ /* 0x000fce00078e3cff */
[----:B------:R-:W-:-:S04]  /*5e50*/  FSETP.NEU.AND P0, PT, |R47|, R3, PT ;  /* 0x000000032f00720b */ /* 0x000fc80003f0d200 */
[----:B------:R-:W-:Y:S02]  /*5e60*/  FSEL R4, R4, R6, !P0 ;  /* 0x0000000604047208 */ /* 0x000fe40004000000 */
[----:B------:R-:W-:-:S03]  /*5e70*/  FSEL R5, R2, R7, !P0 ;  /* 0x0000000702057208 */ /* 0x000fc60004000000 */
[----:B------:R-:W-:Y:S02]  /*5e80*/  IMAD.MOV.U32 R6, RZ, RZ, R4 ;  /* 0x000000ffff067224 */ /* 0x000fe400078e0004 */
[----:B------:R-:W-:Y:S01]  /*5e90*/  IMAD.MOV.U32 R7, RZ, RZ, R5 ;  /* 0x000000ffff077224 */ /* 0x000fe200078e0005 */
[----:B------:R-:W-:Y:S06]  /*5ea0*/  BRA `(.L_x_6818) ;  /* 0x0000000000607947 */ /* 0x000fec0003800000 */
.L_x_6817:
[----:B------:R-:W-:-:S14]  /*5eb0*/  DSETP.NAN.AND P0, PT, R52, R52, PT ;  /* 0x000000343400722a */ /* 0x000fdc0003f08000 */
[----:B------:R-:W-:Y:S05]  /*5ec0*/  @P0 BRA `(.L_x_6819) ;  /* 0x00000000004c0947 */ /* 0x000fea0003800000 */
[----:B------:R-:W-:-:S14]  /*5ed0*/  DSETP.NAN.AND P0, PT, R46, R46, PT ;  /* 0x0000002e2e00722a */ /* 0x000fdc0003f08000 */
[----:B------:R-:W-:Y:S05]  /*5ee0*/  @P0 BRA `(.L_x_6820) ;  /* 0x0000000000340947 */ /* 0x000fea0003800000 */
[----:B------:R-:W-:Y:S01]  /*5ef0*/  ISETP.NE.AND P0, PT, R4, R5, PT ;  /* 0x000000050400720c */ /* 0x000fe20003f05270 */
[----:B------:R-:W-:Y:S01]  /*5f00*/  IMAD.MOV.U32 R7, RZ, RZ, -0x80000 ;  /* 0xfff80000ff077424 */ /* 0x000fe200078e00ff */
[----:B------:R-:W-:-:S11]  /*5f10*/  MOV R6, 0x0 ;  /* 0x0000000000067802 */ /* 0x000fd60000000f00 */
[----:B------:R-:W-:Y:S05]  /*5f20*/  @!P0 BRA `(.L_x_6818) ;  /* 0x0000000000408947 */ /* 0x000fea0003800000 */
[----:B------:R-:W-:Y:S02]  /*5f30*/  ISETP.NE.AND P0, PT, R4, 0x7ff00000, PT ;  /* 0x7ff000000400780c */ /* 0x000fe40003f05270 */
[----:B------:R-:W-:Y:S02]  /*5f40*/  LOP3.LUT R3, R53, 0x80000000, R47, 0x48, !PT ;  /* 0x8000000035037812 */ /* 0x000fe400078e482f */
[----:B------:R-:W-:-:S13]  /*5f50*/  ISETP.EQ.OR P0, PT, R5, RZ, !P0 ;  /* 0x000000ff0500720c */ /* 0x000fda0004702670 */
[----:B------:R-:W-:Y:S01]  /*5f60*/  @P0 LOP3.LUT R2, R3, 0x7ff00000, RZ, 0xfc, !PT ;  /* 0x7ff0000003020812 */ /* 0x000fe200078efcff */
[----:B------:R-:W-:Y:S02]  /*5f70*/  @!P0 IMAD.MOV.U32 R6, RZ, RZ, RZ ;  /* 0x000000ffff068224 */ /* 0x000fe400078e00ff */
[----:B------:R-:W-:Y:S01]  /*5f80*/  @!P0 IMAD.MOV.U32 R7, RZ, RZ, R3 ;  /* 0x000000ffff078224 */ /* 0x000fe200078e0003 */
[----:B------:R-:W-:Y:S01]  /*5f90*/  @P0 MOV R7, R2 ;  /* 0x0000000200070202 */ /* 0x000fe20000000f00 */
[----:B------:R-:W-:Y:S01]  /*5fa0*/  @P0 IMAD.MOV.U32 R6, RZ, RZ, RZ ;  /* 0x000000ffff060224 */ /* 0x000fe200078e00ff */
[----:B------:R-:W-:Y:S06]  /*5fb0*/  BRA `(.L_x_6818) ;  /* 0x00000000001c7947 */ /* 0x000fec0003800000 */
.L_x_6820:
[----:B------:R-:W-:Y:S01]  /*5fc0*/  LOP3.LUT R3, R47, 0x80000, RZ, 0xfc, !PT ;  /* 0x000800002f037812 */ /* 0x000fe200078efcff */
[----:B------:R-:W-:-:S04]  /*5fd0*/  IMAD.MOV.U32 R6, RZ, RZ, R46 ;  /* 0x000000ffff067224 */ /* 0x000fc800078e002e */
[----:B------:R-:W-:Y:S01]  /*5fe0*/  IMAD.MOV.U32 R7, RZ, RZ, R3 ;  /* 0x000000ffff077224 */ /* 0x000fe200078e0003 */
[----:B------:R-:W-:Y:S06]  /*5ff0*/  BRA `(.L_x_6818) ;  /* 0x00000000000c7947 */ /* 0x000fec0003800000 */
.L_x_6819:
[----:B------:R-:W-:Y:S01]  /*6000*/  LOP3.LUT R3, R53, 0x80000, RZ, 0xfc, !PT ;  /* 0x0008000035037812 */ /* 0x000fe200078efcff */
[----:B------:R-:W-:-:S04]  /*6010*/  IMAD.MOV.U32 R6, RZ, RZ, R52 ;  /* 0x000000ffff067224 */ /* 0x000fc800078e0034 */
[----:B------:R-:W-:-:S07]  /*6020*/  IMAD.MOV.U32 R7, RZ, RZ, R3 ;  /* 0x000000ffff077224 */ /* 0x000fce00078e0003 */
.L_x_6818:
[----:B------:R-:W-:Y:S05]  /*6030*/  BSYNC.RECONVERGENT B0 ;  /* 0x0000000000007941 */ /* 0x000fea0003800200 */
.L_x_6816:
[----:B------:R-:W-:Y:S01]  /*6040*/  IMAD.MOV.U32 R4, RZ, RZ, R0 ;  /* 0x000000ffff047224 */ /* 0x000fe200078e0000 */
[----:B------:R-:W-:Y:S01]  /*6050*/  MOV R2, R6 ;  /* 0x0000000600027202 */ /* 0x000fe20000000f00 */
[----:B------:R-:W-:Y:S02]  /*6060*/  IMAD.MOV.U32 R5, RZ, RZ, 0x0 ;  /* 0x00000000ff057424 */ /* 0x000fe400078e00ff */
[----:B------:R-:W-:Y:S02]  /*6070*/  IMAD.MOV.U32 R3, RZ, RZ, R7 ;  /* 0x000000ffff037224 */ /* 0x000fe400078e0007 */
[----:B------:R-:W-:Y:S05]  /*6080*/  RET.REL.NODEC R4 `(_ZN2at6native55_GLOBAL__N__de093ff9_22_ForeachBinaryOpList_cu_a911ec4325multi_tensor_apply_kernelINS1_18TensorListMetadataILi3EEENS1_24BinaryOpListAlphaFunctorIN3c107complexIdEELi3ELi2ELi2EEEJSt7dividesIS8_ES8_EEEvT_T0_DpT1_) ;  /* 0xffffff9c04dc7950 */ /* 0x000fea0003c3ffff */
.L_x_6821:
        /* <DEDUP_REMOVED lines=15> */
.L_x_7953:


//--------------------- .text._ZN2at6native55_GLOBAL__N__de093ff9_22_ForeachBinaryOpList_cu_a911ec4325multi_tensor_apply_kernelINS1_18TensorListMetadataILi3EEENS1_24BinaryOpListAlphaFunctorIfLi3ELi2ELi2EEEJSt7dividesIfEfEEEvT_T0_DpT1_ --------------------------
	.section	.text._ZN2at6native55_GLOBAL__N__de093ff9_22_ForeachBinaryOpList_cu_a911ec4325multi_tensor_apply_kernelINS1_18TensorListMetadataILi3EEENS1_24BinaryOpListAlphaFunctorIfLi3ELi2ELi2EEEJSt7dividesIfEfEEEvT_T0_DpT1_,"ax",@progbits
	.align	128
.text._ZN2at6native55_GLOBAL__N__de093ff9_22_ForeachBinaryOpList_cu_a911ec4325multi_tensor_apply_kernelINS1_18TensorListMetadataILi3EEENS1_24BinaryOpListAlphaFunctorIfLi3ELi2ELi2EEEJSt7dividesIfEfEEEvT_T0_DpT1_:
        .type           _ZN2at6native55_GLOBAL__N__de093ff9_22_ForeachBinaryOpList_cu_a911ec4325multi_tensor_apply_kernelINS1_18TensorListMetadataILi3EEENS1_24BinaryOpListAlphaFunctorIfLi3ELi2ELi2EEEJSt7dividesIfEfEEEvT_T0_DpT1_,@function
        .size           _ZN2at6native55_GLOBAL__N__de093ff9_22_ForeachBinaryOpList_cu_a911ec4325multi_tensor_apply_kernelINS1_18TensorListMetadataILi3EEENS1_24BinaryOpListAlphaFunctorIfLi3ELi2ELi2EEEJSt7dividesIfEfEEEvT_T0_DpT1_,(.L_x_7956 - _ZN2at6native55_GLOBAL__N__de093ff9_22_ForeachBinaryOpList_cu_a911ec4325multi_tensor_apply_kernelINS1_18TensorListMetadataILi3EEENS1_24BinaryOpListAlphaFunctorIfLi3ELi2ELi2EEEJSt7dividesIfEfEEEvT_T0_DpT1_)
        .other          _ZN2at6native55_GLOBAL__N__de093ff9_22_ForeachBinaryOpList_cu_a911ec4325multi_tensor_apply_kernelINS1_18TensorListMetadataILi3EEENS1_24BinaryOpListAlphaFunctorIfLi3ELi2ELi2EEEJSt7dividesIfEfEEEvT_T0_DpT1_,@"STO_CUDA_ENTRY STV_DEFAULT"
_ZN2at6native55_GLOBAL__N__de093ff9_22_ForeachBinaryOpList_cu_a911ec4325multi_tensor_apply_kernelINS1_18TensorListMetadataILi3EEENS1_24BinaryOpListAlphaFunctorIfLi3ELi2ELi2EEEJSt7dividesIfEfEEEvT_T0_DpT1_:
        /* <DEDUP_REMOVED lines=36> */
.L_x_6823:
[----:B0-----:R-:W-:Y:S01]  /*0240*/  IADD3 R11, P1, PT, R23, UR4, RZ ;  /* 0x00000004170b7c10 */ /* 0x001fe2000ff3e0ff */
[----:B------:R-:W-:Y:S01]  /*0250*/  IMAD.MOV.U32 R26, RZ, RZ, RZ ;  /* 0x000000ffff1a7224 */ /* 0x000fe200078e00ff */
[----:B---3--:R-:W-:Y:S02]  /*0260*/  CS2R R24, SRZ ;  /* 0x0000000000187805 */ /* 0x008fe4000001ff00 */
[C---:B-1----:R-:W-:Y:S01]  /*0270*/  IADD3 R5, P2, PT, R11.reuse, UR12, RZ ;  /* 0x0000000c0b057c10 */ /* 0x042fe2000ff5e0ff */
[----:B------:R-:W-:Y:S01]  /*0280*/  IMAD.X R16, RZ, RZ, UR5, P1 ;  /* 0x00000005ff107e24 */ /* 0x000fe200088e06ff */
[----:B------:R-:W-:Y:S02]  /*0290*/  ISETP.GE.U32.AND P0, PT, R11, UR13, PT ;  /* 0x0000000d0b007c0c */ /* 0x000fe4000bf06070 */
[----:B------:R-:W-:Y:S01]  /*02a0*/  IADD3 R10, P3, PT, R5, UR12, RZ ;  /* 0x0000000c050a7c10 */ /* 0x000fe2000ff7e0ff */
[----:B------:R-:W-:Y:S01]  /*02b0*/  IMAD.X R0, RZ, RZ, R16, P2 ;  /* 0x000000ffff007224 */ /* 0x000fe200010e0610 */
[----:B------:R-:W-:-:S02]  /*02c0*/  ISETP.GE.U32.AND.EX P0, PT, R16, UR14, PT, P0 ;  /* 0x0000000e10007c0c */ /* 0x000fc4000bf06100 */
[C---:B------:R-:W-:Y:S01]  /*02d0*/  IADD3 R9, P4, PT, R10.reuse, UR12, RZ ;  /* 0x0000000c0a097c10 */ /* 0x040fe2000ff9e0ff */
[----:B------:R-:W-:Y:S01]  /*02e0*/  IMAD.X R7, RZ, RZ, R0, P3 ;  /* 0x000000ffff077224 */ /* 0x000fe200018e0600 */
[----:B------:R-:W-:Y:S02]  /*02f0*/  ISETP.GE.U32.AND P2, PT, R10, UR13, PT ;  /* 0x0000000d0a007c0c */ /* 0x000fe4000bf46070 */
[----:B------:R-:W-:Y:S01]  /*0300*/  ISETP.GE.U32.AND P1, PT, R5, UR13, PT ;  /* 0x0000000d05007c0c */ /* 0x000fe2000bf26070 */
[----:B------:R-:W-:Y:S01]  /*0310*/  IMAD.X R8, RZ, RZ, R7, P4 ;  /* 0x000000ffff087224 */ /* 0x000fe200020e0607 */
[----:B------:R-:W-:Y:S02]  /*0320*/  ISETP.GE.U32.AND.EX P2, PT, R7, UR14, PT, P2 ;  /* 0x0000000e07007c0c */ /* 0x000fe4000bf46120 */
[----:B------:R-:W-:Y:S02]  /*0330*/  ISETP.GE.U32.AND P3, PT, R9, UR13, PT ;  /* 0x0000000d09007c0c */ /* 0x000fe4000bf66070 */
[----:B------:R-:W-:-:S02]  /*0340*/  ISETP.GE.U32.AND.EX P1, PT, R0, UR14, PT, P1 ;  /* 0x0000000e00007c0c */ /* 0x000fc4000bf26110 */
[----:B------:R-:W-:Y:S02]  /*0350*/  ISETP.GE.U32.AND.EX P3, PT, R8, UR14, PT, P3 ;  /* 0x0000000e08007c0c */ /* 0x000fe4000bf66130 */
[----:B------:R-:W-:-:S04]  /*0360*/  @!P0 LEA R2, P4, R11, UR8, 0x2 ;  /* 0x000000080b028c11 */ /* 0x000fc8000f8810ff */
[----:B------:R-:W-:Y:S02]  /*0370*/  @!P0 LEA.HI.X R3, R11, UR9, R16, 0x2, P4 ;  /* 0x000000090b038c11 */ /* 0x000fe4000a0f1410 */
[----:B------:R-:W-:-:S03]  /*0380*/  @!P2 LEA R14, P4, R10, UR8, 0x2 ;  /* 0x000000080a0eac11 */ /* 0x000fc6000f8810ff */
[----:B------:R-:W-:Y:S01]  /*0390*/  @!P1 LEA R12, P5, R5, UR8, 0x2 ;  /* 0x00000008050c9c11 */ /* 0x000fe2000f8a10ff */
[----:B------:R-:W-:Y:S01]  /*03a0*/  IMAD.MOV.U32 R6, RZ, RZ, RZ ;  /* 0x000000ffff067224 */ /* 0x000fe200078e00ff */
[----:B------:R-:W-:Y:S01]  /*03b0*/  @!P2 LEA.HI.X R15, R10, UR9, R7, 0x2, P4 ;  /* 0x000000090a0fac11 */ /* 0x000fe2000a0f1407 */
[----:B------:R-:W-:Y:S01]  /*03c0*/  IMAD.MOV.U32 R4, RZ, RZ, RZ ;  /* 0x000000ffff047224 */ /* 0x000fe200078e00ff */
[----:B------:R-:W-:Y:S01]  /*03d0*/  @!P3 LEA R20, P4, R9, UR8, 0x2 ;  /* 0x000000080914bc11 */ /* 0x000fe2000f8810ff */
[----:B------:R0:W2:Y:S01]  /*03e0*/  @!P0 LDG.E R26, desc[UR16][R2.64] ;  /* 0x00000010021a8981 */ /* 0x0000a2000c1e1900 */
[----:B------:R-:W-:Y:S02]  /*03f0*/  @!P1 LEA.HI.X R13, R5, UR9, R0, 0x2, P5 ;  /* 0x00000009050d9c11 */ /* 0x000fe4000a8f1400 */
[----:B------:R-:W-:Y:S01]  /*0400*/  @!P3 LEA.HI.X R21, R9, UR9, R8, 0x2, P4 ;  /* 0x000000090915bc11 */ /* 0x000fe2000a0f1408 */
[----:B------:R1:W3:Y:S04]  /*0410*/  @!P2 LDG.E R6, desc[UR16][R14.64] ;  /* 0x000000100e06a981 */ /* 0x0002e8000c1e1900 */
[----:B------:R4:W5:Y:S01]  /*0420*/  @!P1 LDG.E R25, desc[UR16][R12.64] ;  /* 0x000000100c199981 */ /* 0x000962000c1e1900 */
[----:B------:R-:W-:-:S03]  /*0430*/  @!P0 LEA R18, P4, R11, UR6, 0x2 ;  /* 0x000000060b128c11 */ /* 0x000fc6000f8810ff */
[----:B------:R4:W5:Y:S01]  /*0440*/  @!P3 LDG.E R4, desc[UR16][R20.64] ;  /* 0x000000101404b981 */ /* 0x000962000c1e1900 */
[----:B------:R-:W-:Y:S02]  /*0450*/  @!P0 LEA.HI.X R19, R11, UR7, R16, 0x2, P4 ;  /* 0x000000070b138c11 */ /* 0x000fe4000a0f1410 */
[----:B0-----:R-:W-:Y:S01]  /*0460*/  @!P1 LEA R2, P4, R5, UR6, 0x2 ;  /* 0x0000000605029c11 */ /* 0x001fe2000f8810ff */
[----:B------:R-:W-:Y:S01]  /*0470*/  IMAD.MOV.U32 R17, RZ, RZ, RZ ;  /* 0x000000ffff117224 */ /* 0x000fe200078e00ff */
[----:B-1----:R-:W-:Y:S02]  /*0480*/  @!P3 LEA R14, P5, R9, UR6, 0x2 ;  /* 0x00000006090ebc11 */ /* 0x002fe4000f8a10ff */
[----:B------:R-:W-:Y:S02]  /*0490*/  @!P1 LEA.HI.X R3, R5, UR7, R0, 0x2, P4 ;  /* 0x0000000705039c11 */ /* 0x000fe4000a0f1400 */
[C---:B----4-:R-:W-:Y:S01]  /*04a0*/  @!P2 LEA R12, P4, R10.reuse, UR6, 0x2 ;  /* 0x000000060a0cac11 */ /* 0x050fe2000f8810ff */
[----:B------:R-:W-:Y:S01]  /*04b0*/  IMAD.MOV.U32 R22, RZ, RZ, RZ ;  /* 0x000000ffff167224 */ /* 0x000fe200078e00ff */
[----:B------:R-:W-:Y:S01]  /*04c0*/  @!P3 LEA.HI.X R15, R9, UR7, R8, 0x2, P5 ;  /* 0x00000007090fbc11 */ /* 0x000fe2000a8f1408 */
[----:B------:R-:W-:Y:S01]  /*04d0*/  IMAD.MOV.U32 R20, RZ, RZ, RZ ;  /* 0x000000ffff147224 */ /* 0x000fe200078e00ff */
[----:B------:R-:W-:Y:S01]  /*04e0*/  @!P2 LEA.HI.X R13, R10, UR7, R7, 0x2, P4 ;  /* 0x000000070a0dac11 */ /* 0x000fe2000a0f1407 */
[----:B------:R-:W4:Y:S04]  /*04f0*/  @!P0 LDG.E R17, desc[UR16][R18.64] ;  /* 0x0000001012118981 */ /* 0x000f28000c1e1900 */
[----:B------:R0:W4:Y:S04]  /*0500*/  @!P1 LDG.E R22, desc[UR16][R2.64] ;  /* 0x0000001002169981 */ /* 0x000128000c1e1900 */
[----:B------:R1:W4:Y:S04]  /*0510*/  @!P2 LDG.E R24, desc[UR16][R12.64] ;  /* 0x000000100c18a981 */ /* 0x000328000c1e1900 */
[----:B------:R-:W4:Y:S01]  /*0520*/  @!P3 LDG.E R20, desc[UR16][R14.64] ;  /* 0x000000100e14b981 */ /* 0x000f22000c1e1900 */
[----:B0-----:R-:W-:-:S04]  /*0530*/  @!P0 LEA R2, P6, R11, UR10, 0x2 ;  /* 0x0000000a0b028c11 */ /* 0x001fc8000f8c10ff */
[----:B------:R-:W-:Y:S02]  /*0540*/  @!P0 LEA.HI.X R3, R11, UR11, R16, 0x2, P6 ;  /* 0x0000000b0b038c11 */ /* 0x000fe4000b0f1410 */
[----:B-1----:R-:W-:-:S04]  /*0550*/  @!P3 LEA R12, P6, R9, UR10, 0x2 ;  /* 0x0000000a090cbc11 */ /* 0x002fc8000f8c10ff */
[----:B------:R-:W-:Y:S01]  /*0560*/  @!P3 LEA.HI.X R13, R9, UR11, R8, 0x2, P6 ;  /* 0x0000000b090dbc11 */ /* 0x000fe2000b0f1408 */
[----:B------:R-:W-:-:S04]  /*0570*/  ULEA UR4, UP0, UR12, UR4, 0x2 ;  /* 0x000000040c047291 */ /* 0x000fc8000f8010ff */
[----:B------:R-:W-:Y:S02]  /*0580*/  UIADD3.X UR5, UPT, UPT, URZ, UR5, URZ, UP0, !UPT ;  /* 0x00000005ff057290 */ /* 0x000fe400087fe4ff */
[----:B------:R-:W-:-:S04]  /*0590*/  UISETP.GE.U32.AND UP0, UPT, UR4, UR13, UPT ;  /* 0x0000000d0400728c */ /* 0x000fc8000bf06070 */
[----:B------:R-:W-:Y:S01]  /*05a0*/  UISETP.GE.U32.AND.EX UP0, UPT, UR5, UR14, UPT, UP0 ;  /* 0x0000000e0500728c */ /* 0x000fe2000bf06100 */
[----:B--2---:R-:W-:Y:S01]  /*05b0*/  FMUL.FTZ R18, R26, UR18 ;  /* 0x000000121a127c20 */ /* 0x004fe20008410000 */
[----:B---3--:R-:W-:Y:S01]  /*05c0*/  FMUL.FTZ R21, R6, UR18 ;  /* 0x0000001206157c20 */ /* 0x008fe20008410000 */
[----:B-----5:R-:W-:-:S04]  /*05d0*/  FMUL.FTZ R19, R25, UR18 ;  /* 0x0000001219137c20 */ /* 0x020fc80008410000 */
[----:B------:R-:W4:Y:S01]  /*05e0*/  MUFU.RCP R18, R18 ;  /* 0x0000001200127308 */ /* 0x000f220000001000 */
[----:B------:R-:W-:-:S07]  /*05f0*/  FMUL.FTZ R25, R4, UR18 ;  /* 0x0000001204197c20 */ /* 0x000fce0008410000 */
[----:B------:R-:W0:Y:S08]  /*0600*/  MUFU.RCP R19, R19 ;  /* 0x0000001300137308 */ /* 0x000e300000001000 */
[----:B------:R-:W1:Y:S08]  /*0610*/  MUFU.RCP R21, R21 ;  /* 0x0000001500157308 */ /* 0x000e700000001000 */
[----:B------:R-:W2:Y:S01]  /*0620*/  MUFU.RCP R25, R25 ;  /* 0x0000001900197308 */ /* 0x000ea20000001000 */
[----:B------:R-:W-:-:S02]  /*0630*/  @!P1 LEA R4, P5, R5, UR10, 0x2 ;  /* 0x0000000a05049c11 */ /* 0x000fc4000f8a10ff */
[----:B------:R-:W-:Y:S01]  /*0640*/  @!P2 LEA R6, P4, R10, UR10, 0x2 ;  /* 0x0000000a0a06ac11 */ /* 0x000fe2000f8810ff */
[----:B----4-:R-:W-:Y:S01]  /*0650*/  FMUL.FTZ R17, R18, R17 ;  /* 0x0000001112117220 */ /* 0x010fe20000410000 */
[----:B------:R-:W-:Y:S01]  /*0660*/  @!P1 LEA.HI.X R5, R5, UR11, R0, 0x2, P5 ;  /* 0x0000000b05059c11 */ /* 0x000fe2000a8f1400 */
[----:B0-----:R-:W-:Y:S01]  /*0670*/  FMUL.FTZ R19, R19, R22 ;  /* 0x0000001613137220 */ /* 0x001fe20000410000 */
[----:B------:R-:W-:Y:S01]  /*0680*/  @!P2 LEA.HI.X R7, R10, UR11, R7, 0x2, P4 ;  /* 0x0000000b0a07ac11 */ /* 0x000fe2000a0f1407 */
[----:B-1----:R-:W-:Y:S01]  /*0690*/  FMUL.FTZ R21, R21, R24 ;  /* 0x0000001815157220 */ /* 0x002fe20000410000 */
[----:B------:R3:W-:Y:S04]  /*06a0*/  @!P0 STG.E desc[UR16][R2.64], R17 ;  /* 0x0000001102008986 */ /* 0x0007e8000c101910 */
[----:B------:R3:W-:Y:S01]  /*06b0*/  @!P1 STG.E desc[UR16][R4.64], R19 ;  /* 0x0000001304009986 */ /* 0x0007e2000c101910 */
[----:B--2---:R-:W-:-:S03]  /*06c0*/  FMUL.FTZ R25, R25, R20 ;  /* 0x0000001419197220 */ /* 0x004fc60000410000 */
[----:B------:R3:W-:Y:S04]  /*06d0*/  @!P2 STG.E desc[UR16][R6.64], R21 ;  /* 0x000000150600a986 */ /* 0x0007e8000c101910 */
[----:B------:R3:W-:Y:S01]  /*06e0*/  @!P3 STG.E desc[UR16][R12.64], R25 ;  /* 0x000000190c00b986 */ /* 0x0007e2000c101910 */
[----:B------:R-:W-:Y:S05]  /*06f0*/  BRA.U !UP0, `(.L_x_6823) ;  /* 0xfffffff908d07547 */ /* 0x000fea000b83ffff */
[----:B------:R-:W-:Y:S05]  /*0700*/  EXIT ;  /* 0x000000000000794d */ /* 0x000fea0003800000 */
.L_x_6822:
        /* <DEDUP_REMOVED lines=8> */
.L_x_6824:
[C---:B------:R-:W-:Y:S01]  /*0790*/  IMAD.SHL.U32 R16, R0.reuse, 0x10, RZ ;  /* 0x0000001000107824 */ /* 0x040fe200078e00ff */
[----:B------:R-:W-:-:S04]  /*07a0*/  SHF.L.U64.HI R17, R0, 0x4, R3 ;  /* 0x0000000400117819 */ /* 0x000fc80000010203 */
[----:B--2---:R-:W-:-:S04]  /*07b0*/  IADD3 R4, P0, PT, R16, UR8, RZ ;  /* 0x0000000810047c10 */ /* 0x004fc8000ff1e0ff */
[----:B------:R-:W-:-:S06]  /*07c0*/  IADD3.X R5, PT, PT, R17, UR9, RZ, P0, !PT ;  /* 0x0000000911057c10 */ /* 0x000fcc00087fe4ff */
[----:B------:R-:W1:Y:S01]  /*07d0*/  LDG.E.128 R4, desc[UR16][R4.64] ;  /* 0x0000001004047981 */ /* 0x000e62000c1e1d00 */
[----:B------:R-:W-:-:S04]  /*07e0*/  IADD3 R10, P0, PT, R16, UR6, RZ ;  /* 0x00000006100a7c10 */ /* 0x000fc8000ff1e0ff */
[----:B------:R-:W-:-:S06]  /*07f0*/  IADD3.X R11, PT, PT, R17, UR7, RZ, P0, !PT ;  /* 0x00000007110b7c10 */ /* 0x000fcc00087fe4ff */
[----:B------:R-:W2:Y:S01]  /*0800*/  LDG.E.128 R8, desc[UR16][R10.64] ;  /* 0x000000100a087981 */ /* 0x000ea2000c1e1d00 */
[----:B-1----:R-:W-:Y:S01]  /*0810*/  FMUL.FTZ R12, R5, UR12 ;  /* 0x0000000c050c7c20 */ /* 0x002fe20008410000 */
[----:B------:R-:W-:Y:S01]  /*0820*/  FMUL.FTZ R2, R4, UR12 ;  /* 0x0000000c04027c20 */ /* 0x000fe20008410000 */
[----:B------:R-:W-:Y:S01]  /*0830*/  FMUL.FTZ R6, R6, UR12 ;  /* 0x0000000c06067c20 */ /* 0x000fe20008410000 */
[----:B------:R-:W-:Y:S01]  /*0840*/  FMUL.FTZ R7, R7, UR12 ;  /* 0x0000000c07077c20 */ /* 0x000fe20008410000 */
[----:B------:R-:W-:Y:S01]  /*0850*/  IADD3 R4, P0, PT, R16, UR10, RZ ;  /* 0x0000000a10047c10 */ /* 0x000fe2000ff1e0ff */
[----:B------:R1:W2:Y:S03]  /*0860*/  MUFU.RCP R13, R2 ;  /* 0x00000002000d7308 */ /* 0x0002a60000001000 */
[----:B------:R-:W-:Y:S02]  /*0870*/  IADD3.X R5, PT, PT, R17, UR11, RZ, P0, !PT ;  /* 0x0000000b11057c10 */ /* 0x000fe400087fe4ff */
[----:B0-----:R-:W-:-:S03]  /*0880*/  IADD3 R0, P0, PT, R0, UR5, RZ ;  /* 0x0000000500007c10 */ /* 0x001fc6000ff1e0ff */
[----:B------:R-:W0:Y:S02]  /*0890*/  MUFU.RCP R12, R12 ;  /* 0x0000000c000c7308 */ /* 0x000e240000001000 */
[C---:B-1----:R-:W-:Y:S02]  /*08a0*/  IMAD.SHL.U32 R2, R0.reuse, 0x4, RZ ;  /* 0x0000000400027824 */ /* 0x042fe400078e00ff */
[----:B------:R-:W-:Y:S01]  /*08b0*/  IMAD.X R3, RZ, RZ, R3, P0 ;  /* 0x000000ffff037224 */ /* 0x000fe200000e0603 */
[----:B------:R-:W-:Y:S02]  /*08c0*/  LOP3.LUT P0, RZ, R0, 0xffffc000, RZ, 0xc0, !PT ;  /* 0xffffc00000ff7812 */ /* 0x000fe4000780c0ff */
[----:B------:R-:W-:Y:S01]  /*08d0*/  ISETP.LT.U32.AND P1, PT, R2, UR15, PT ;  /* 0x0000000f02007c0c */ /* 0x000fe2000bf21070 */
[----:B------:R-:W1:Y:S01]  /*08e0*/  MUFU.RCP R15, R6 ;  /* 0x00000006000f7308 */ /* 0x000e620000001000 */
[----:B--2---:R-:W-:Y:S01]  /*08f0*/  FMUL.FTZ R8, R8, R13 ;  /* 0x0000000d08087220 */ /* 0x004fe20000410000 */
[----:B------:R-:W-:-:S02]  /*0900*/  SHF.L.U64.HI R2, R0, 0x2, R3 ;  /* 0x0000000200027819 */ /* 0x000fc40000010203 */
[----:B------:R-:W-:Y:S02]  /*0910*/  LOP3.LUT P0, RZ, R3, 0x3fffffff, RZ, 0xc0, P0 ;  /* 0x3fffffff03ff7812 */ /* 0x000fe4000000c0ff */
[----:B------:R-:W-:Y:S02]  /*0920*/  ISETP.LT.AND.EX P1, PT, R2, UR4, PT, P1 ;  /* 0x0000000402007c0c */ /* 0x000fe4000bf21310 */
[----:B------:R-:W2:Y:S01]  /*0930*/  MUFU.RCP R14, R7 ;  /* 0x00000007000e7308 */ /* 0x000ea20000001000 */
[----:B0-----:R-:W-:Y:S01]  /*0940*/  FMUL.FTZ R9, R9, R12 ;  /* 0x0000000c09097220 */ /* 0x001fe20000410000 */
[----:B-1----:R-:W-:Y:S01]  /*0950*/  FMUL.FTZ R10, R10, R15 ;  /* 0x0000000f0a0a7220 */ /* 0x002fe20000410000 */
[----:B--2---:R-:W-:-:S05]  /*0960*/  FMUL.FTZ R11, R11, R14 ;  /* 0x0000000e0b0b7220 */ /* 0x004fca0000410000 */
[----:B------:R2:W-:Y:S03]  /*0970*/  STG.E.128 desc[UR16][R4.64], R8 ;  /* 0x0000000804007986 */ /* 0x0005e6000c101d10 */
[----:B------:R-:W-:Y:S05]  /*0980*/  @!P0 BRA P1, `(.L_x_6824) ;  /* 0xfffffffc00808947 */ /* 0x000fea000083ffff */
[----:B------:R-:W-:Y:S05]  /*0990*/  EXIT ;  /* 0x000000000000794d */ /* 0x000fea0003800000 */
.L_x_6825:
        /* <DEDUP_REMOVED lines=14> */
.L_x_7956:


//--------------------- .text._ZN2at6native55_GLOBAL__N__de093ff9_22_ForeachBinaryOpList_cu_a911ec4325multi_tensor_apply_kernelINS1_18TensorListMetadataILi3EEENS1_24BinaryOpListAlphaFunctorIdLi3ELi2ELi2EEEJSt7dividesIdEdEEEvT_T0_DpT1_ --------------------------
	.section	.text._ZN2at6native55_GLOBAL__N__de093ff9_22_ForeachBinaryOpList_cu_a911ec4325multi_tensor_apply_kernelINS1_18TensorListMetadataILi3EEENS1_24BinaryOpListAlphaFunctorIdLi3ELi2ELi2EEEJSt7dividesIdEdEEEvT_T0_DpT1_,"ax",@progbits
	.align	128
.text._ZN2at6native55_GLOBAL__N__de093ff9_22_ForeachBinaryOpList_cu_a911ec4325multi_tensor_apply_kernelINS1_18TensorListMetadataILi3EEENS1_24BinaryOpListAlphaFunctorIdLi3ELi2ELi2EEEJSt7dividesIdEdEEEvT_T0_DpT1_:
        .type           _ZN2at6native55_GLOBAL__N__de093ff9_22_ForeachBinaryOpList_cu_a911ec4325multi_tensor_apply_kernelINS1_18TensorListMetadataILi3EEENS1_24BinaryOpListAlphaFunctorIdLi3ELi2ELi2EEEJSt7dividesIdEdEEEvT_T0_DpT1_,@function
        .size           _ZN2at6native55_GLOBAL__N__de093ff9_22_ForeachBinaryOpList_cu_a911ec4325multi_tensor_apply_kernelINS1_18TensorListMetadataILi3EEENS1_24BinaryOpListAlphaFunctorIdLi3ELi2ELi2EEEJSt7dividesIdEdEEEvT_T0_DpT1_,(.L_x_7957 - _ZN2at6native55_GLOBAL__N__de093ff9_22_ForeachBinaryOpList_cu_a911ec4325multi_tensor_apply_kernelINS1_18TensorListMetadataILi3EEENS1_24BinaryOpListAlphaFunctorIdLi3ELi2ELi2EEEJSt7dividesIdEdEEEvT_T0_DpT1_)
        .other          _ZN2at6native55_GLOBAL__N__de093ff9_22_ForeachBinaryOpList_cu_a911ec4325multi_tensor_apply_kernelINS1_18TensorListMetadataILi3EEENS1_24BinaryOpListAlphaFunctorIdLi3ELi2ELi2EEEJSt7dividesIdEdEEEvT_T0_DpT1_,@"STO_CUDA_ENTRY STV_DEFAULT"
_ZN2at6native55_GLOBAL__N__de093ff9_22_ForeachBinaryOpList_cu_a911ec4325multi_tensor_apply_kernelINS1_18TensorListMetadataILi3EEENS1_24BinaryOpListAlphaFunctorIdLi3ELi2ELi2EEEJSt7dividesIdEdEEEvT_T0_DpT1_:
        /* <DEDUP_REMOVED lines=36> */
.L_x_6835:
        /* <DEDUP_REMOVED lines=8> */
[C---:B------:R-:W-:Y:S02]  /*02c0*/  @!P0 LEA R4, P1, R26.reuse, UR6, 0x3 ;  /* 0x000000061a048c11 */ /* 0x040fe4000f8218ff */
[----:B------:R-:W-:Y:S02]  /*02d0*/  CS2R R32, SRZ ;  /* 0x0000000000207805 */ /* 0x000fe4000001ff00 */
[C---:B-1----:R-:W-:Y:S02]  /*02e0*/  IADD3 R28, P2, PT, R26.reuse, UR12, RZ ;  /* 0x0000000c1a1c7c10 */ /* 0x042fe4000ff5e0ff */
[--C-:B------:R-:W-:Y:S02]  /*02f0*/  @!P0 LEA.HI.X R5, R26, UR7, R27.reuse, 0x3, P1 ;  /* 0x000000071a058c11 */ /* 0x100fe400088f1c1b */
[C---:B------:R-:W-:Y:S01]  /*0300*/  ISETP.GE.U32.AND P1, PT, R28.reuse, UR13, PT ;  /* 0x0000000d1c007c0c */ /* 0x040fe2000bf26070 */
[----:B------:R-:W-:Y:S01]  /*0310*/  IMAD.X R29, RZ, RZ, R27, P2 ;  /* 0x000000ffff1d7224 */ /* 0x000fe200010e061b */
[----:B------:R-:W-:Y:S01]  /*0320*/  IADD3 R30, P3, PT, R28, UR12, RZ ;  /* 0x0000000c1c1e7c10 */ /* 0x000fe2000ff7e0ff */
[----:B------:R1:W3:Y:S01]  /*0330*/  @!P0 LDG.E.64 R32, desc[UR16][R4.64] ;  /* 0x0000001004208981 */ /* 0x0002e2000c1e1b00 */
[----:B0-----:R-:W-:-:S02]  /*0340*/  CS2R R6, SRZ ;  /* 0x0000000000067805 */ /* 0x001fc4000001ff00 */
[----:B------:R-:W-:Y:S01]  /*0350*/  ISETP.GE.U32.AND.EX P1, PT, R29, UR14, PT, P1 ;  /* 0x0000000e1d007c0c */ /* 0x000fe2000bf26110 */
[----:B------:R-:W-:Y:S01]  /*0360*/  IMAD.X R31, RZ, RZ, R29, P3 ;  /* 0x000000ffff1f7224 */ /* 0x000fe200018e061d */
[C---:B------:R-:W-:Y:S02]  /*0370*/  IADD3 R42, P4, PT, R30.reuse, UR12, RZ ;  /* 0x0000000c1e2a7c10 */ /* 0x040fe4000ff9e0ff */
[----:B------:R-:W-:Y:S02]  /*0380*/  ISETP.GE.U32.AND P2, PT, R30, UR13, PT ;  /* 0x0000000d1e007c0c */ /* 0x000fe4000bf46070 */
[----:B------:R-:W-:Y:S01]  /*0390*/  ISETP.GE.U32.AND P3, PT, R42, UR13, PT ;  /* 0x0000000d2a007c0c */ /* 0x000fe2000bf66070 */
[----:B------:R-:W-:Y:S01]  /*03a0*/  IMAD.X R43, RZ, RZ, R31, P4 ;  /* 0x000000ffff2b7224 */ /* 0x000fe200020e061f */
[----:B------:R-:W-:Y:S02]  /*03b0*/  ISETP.GE.U32.AND.EX P2, PT, R31, UR14, PT, P2 ;  /* 0x0000000e1f007c0c */ /* 0x000fe4000bf46120 */
[----:B-1----:R-:W-:-:S02]  /*03c0*/  CS2R R4, SRZ ;  /* 0x0000000000047805 */ /* 0x002fc4000001ff00 */
[----:B------:R-:W-:Y:S02]  /*03d0*/  ISETP.GE.U32.AND.EX P3, PT, R43, UR14, PT, P3 ;  /* 0x0000000e2b007c0c */ /* 0x000fe4000bf66130 */
[C---:B------:R-:W-:Y:S02]  /*03e0*/  @!P1 LEA R10, P5, R28.reuse, UR6, 0x3 ;  /* 0x000000061c0a9c11 */ /* 0x040fe4000f8a18ff */
[C---:B------:R-:W-:Y:S02]  /*03f0*/  @!P1 LEA R12, P4, R28.reuse, UR8, 0x3 ;  /* 0x000000081c0c9c11 */ /* 0x040fe4000f8818ff */
[C-C-:B------:R-:W-:Y:S02]  /*0400*/  @!P1 LEA.HI.X R11, R28.reuse, UR7, R29.reuse, 0x3, P5 ;  /* 0x000000071c0b9c11 */ /* 0x140fe4000a8f1c1d */
[----:B------:R-:W-:Y:S02]  /*0410*/  @!P1 LEA.HI.X R13, R28, UR9, R29, 0x3, P4 ;  /* 0x000000091c0d9c11 */ /* 0x000fe4000a0f1c1d */
[----:B------:R-:W-:-:S02]  /*0420*/  CS2R R20, SRZ ;  /* 0x0000000000147805 */ /* 0x000fc4000001ff00 */
[----:B------:R-:W-:Y:S01]  /*0430*/  CS2R R22, SRZ ;  /* 0x0000000000167805 */ /* 0x000fe2000001ff00 */
[----:B------:R-:W5:Y:S01]  /*0440*/  @!P1 LDG.E.64 R6, desc[UR16][R10.64] ;  /* 0x000000100a069981 */ /* 0x000f62000c1e1b00 */
[----:B------:R-:W-:Y:S02]  /*0450*/  CS2R R16, SRZ ;  /* 0x0000000000107805 */ /* 0x000fe4000001ff00 */
[C---:B------:R-:W-:Y:S01]  /*0460*/  @!P2 LEA R18, P5, R30.reuse, UR6, 0x3 ;  /* 0x000000061e12ac11 */ /* 0x040fe2000f8a18ff */
[----:B------:R-:W5:Y:S01]  /*0470*/  @!P1 LDG.E.64 R4, desc[UR16][R12.64] ;  /* 0x000000100c049981 */ /* 0x000f62000c1e1b00 */
[----:B------:R-:W-:Y:S02]  /*0480*/  @!P2 LEA R24, P1, R30, UR8, 0x3 ;  /* 0x000000081e18ac11 */ /* 0x000fe4000f8218ff */
[----:B------:R-:W-:Y:S02]  /*0490*/  @!P3 LEA R34, P4, R42, UR6, 0x3 ;  /* 0x000000062a22bc11 */ /* 0x000fe4000f8818ff */
[----:B------:R-:W-:-:S02]  /*04a0*/  @!P2 LEA.HI.X R25, R30, UR9, R31, 0x3, P1 ;  /* 0x000000091e19ac11 */ /* 0x000fc400088f1c1f */
[C---:B------:R-:W-:Y:S02]  /*04b0*/  @!P3 LEA R36, P1, R42.reuse, UR8, 0x3 ;  /* 0x000000082a24bc11 */ /* 0x040fe4000f8218ff */
[C-C-:B------:R-:W-:Y:S01]  /*04c0*/  @!P3 LEA.HI.X R35, R42.reuse, UR7, R43.reuse, 0x3, P4 ;  /* 0x000000072a23bc11 */ /* 0x140fe2000a0f1c2b */
[----:B------:R2:W5:Y:S01]  /*04d0*/  @!P2 LDG.E.64 R16, desc[UR16][R24.64] ;  /* 0x000000101810a981 */ /* 0x000562000c1e1b00 */
[----:B------:R-:W-:-:S03]  /*04e0*/  @!P3 LEA.HI.X R37, R42, UR9, R43, 0x3, P1 ;  /* 0x000000092a25bc11 */ /* 0x000fc600088f1c2b */
[----:B------:R0:W5:Y:S04]  /*04f0*/  @!P3 LDG.E.64 R20, desc[UR16][R34.64] ;  /* 0x000000102214b981 */ /* 0x000168000c1e1b00 */
[----:B------:R0:W5:Y:S01]  /*0500*/  @!P3 LDG.E.64 R22, desc[UR16][R36.64] ;  /* 0x000000102416b981 */ /* 0x000162000c1e1b00 */
[----:B------:R-:W-:Y:S02]  /*0510*/  CS2R R8, SRZ ;  /* 0x0000000000087805 */ /* 0x000fe4000001ff00 */
[----:B------:R-:W-:-:S05]  /*0520*/  @!P2 LEA.HI.X R19, R30, UR7, R31, 0x3, P5 ;  /* 0x000000071e13ac11 */ /* 0x000fca000a8f1c1f */
[----:B------:R0:W5:Y:S01]  /*0530*/  @!P2 LDG.E.64 R8, desc[UR16][R18.64] ;  /* 0x000000101208a981 */ /* 0x000162000c1e1b00 */
[----:B------:R-:W-:Y:S01]  /*0540*/  BSSY.RECONVERGENT B0, `(.L_x_6827) ;  /* 0x0000014000007945 */ /* 0x000fe20003800200 */
[----:B--2---:R-:W-:-:S06]  /*0550*/  DMUL R24, R2, UR18 ;  /* 0x0000001202187c28 */ /* 0x004fcc0008000000 */
[----:B------:R-:W1:Y:S01]  /*0560*/  MUFU.RCP64H R3, R25 ;  /* 0x0000001900037308 */ /* 0x000e620000001800 */
[----:B------:R-:W-:-:S06]  /*0570*/  IMAD.MOV.U32 R2, RZ, RZ, 0x1 ;  /* 0x00000001ff027424 */ /* 0x000fcc00078e00ff */
[----:B-1----:R-:W-:-:S08]  /*0580*/  DFMA R10, -R24, R2, 1 ;  /* 0x3ff00000180a742b */ /* 0x002fd00000000102 */
[----:B------:R-:W-:-:S08]  /*0590*/  DFMA R10, R10, R10, R10 ;  /* 0x0000000a0a0a722b */ /* 0x000fd0000000000a */
[----:B------:R-:W-:-:S08]  /*05a0*/  DFMA R10, R2, R10, R2 ;  /* 0x0000000a020a722b */ /* 0x000fd00000000002 */
[----:B------:R-:W-:-:S08]  /*05b0*/  DFMA R2, -R24, R10, 1 ;  /* 0x3ff000001802742b */ /* 0x000fd0000000010a */
[----:B------:R-:W-:-:S08]  /*05c0*/  DFMA R2, R10, R2, R10 ;  /* 0x000000020a02722b */ /* 0x000fd0000000000a */
[----:B---3--:R-:W-:-:S08]  /*05d0*/  DMUL R10, R2, R32 ;  /* 0x00000020020a7228 */ /* 0x008fd00000000000 */
[----:B------:R-:W-:-:S08]  /*05e0*/  DFMA R12, -R24, R10, R32 ;  /* 0x0000000a180c722b */ /* 0x000fd00000000120 */
[----:B------:R-:W-:Y:S01]  /*05f0*/  DFMA R2, R2, R12, R10 ;  /* 0x0000000c0202722b */ /* 0x000fe2000000000a */
[----:B------:R-:W-:-:S09]  /*0600*/  FSETP.GEU.AND P2, PT, |R33|, 6.5827683646048100446e-37, PT ;  /* 0x036000002100780b */ /* 0x000fd20003f4e200 */
[----:B------:R-:W-:-:S05]  /*0610*/  FFMA R0, RZ, R25, R3 ;  /* 0x00000019ff007223 */ /* 0x000fca0000000003 */
[----:B------:R-:W-:-:S13]  /*0620*/  FSETP.GT.AND P1, PT, |R0|, 1.469367938527859385e-39, PT ;  /* 0x001000000000780b */ /* 0x000fda0003f24200 */
[----:B0-----:R-:W-:Y:S05]  /*0630*/  @P1 BRA P2, `(.L_x_6828) ;  /* 0x0000000000101947 */ /* 0x001fea0001000000 */
[----:B------:R-:W-:-:S07]  /*0640*/  MOV R0, 0x660 ;  /* 0x0000066000007802 */ /* 0x000fce0000000f00 */
[----:B-----5:R-:W-:Y:S05]  /*0650*/  CALL.REL.NOINC `($__internal_150_$__cuda_sm20_div_rn_f64_full) ;  /* 0x0000000c006c7944 */ /* 0x020fea0003c00000 */
[----:B------:R-:W-:Y:S02]  /*0660*/  IMAD.MOV.U32 R2, RZ, RZ, R12 ;  /* 0x000000ffff027224 */ /* 0x000fe400078e000c */
[----:B------:R-:W-:-:S07]  /*0670*/  IMAD.MOV.U32 R3, RZ, RZ, R13 ;  /* 0x000000ffff037224 */ /* 0x000fce00078e000d */
.L_x_6828:
[----:B------:R-:W-:Y:S05]  /*0680*/  BSYNC.RECONVERGENT B0 ;  /* 0x0000000000007941 */ /* 0x000fea0003800200 */
.L_x_6827:
[----:B-----5:R-:W-:Y:S01]  /*0690*/  DMUL R24, R4, UR18 ;  /* 0x0000001204187c28 */ /* 0x020fe20008000000 */
[----:B------:R-:W-:Y:S01]  /*06a0*/  FSETP.GEU.AND P2, PT, |R7|, 6.5827683646048100446e-37, PT ;  /* 0x036000000700780b */ /* 0x000fe20003f4e200 */
[----:B------:R-:W-:Y:S01]  /*06b0*/  IMAD.MOV.U32 R4, RZ, RZ, 0x1 ;  /* 0x00000001ff047424 */ /* 0x000fe200078e00ff */
        /* <DEDUP_REMOVED lines=16> */
[----:B------:R-:W-:Y:S05]  /*07c0*/  CALL.REL.NOINC `($__internal_150_$__cuda_sm20_div_rn_f64_full) ;  /* 0x0000000c00107944 */ /* 0x000fea0003c00000 */
[----:B------:R-:W-:Y:S02]  /*07d0*/  IMAD.MOV.U32 R4, RZ, RZ, R12 ;  /* 0x000000ffff047224 */ /* 0x000fe400078e000c */
[----:B------:R-:W-:-:S07]  /*07e0*/  IMAD.MOV.U32 R5, RZ, RZ, R13 ;  /* 0x000000ffff057224 */ /* 0x000fce00078e000d */
.L_x_6830:
[----:B------:R-:W-:Y:S05]  /*07f0*/  BSYNC.RECONVERGENT B0 ;  /* 0x0000000000007941 */ /* 0x000fea0003800200 */
.L_x_6829:
[----:B------:R-:W-:Y:S01]  /*0800*/  DMUL R24, R16, UR18 ;  /* 0x0000001210187c28 */ /* 0x000fe20008000000 */
        /* <DEDUP_REMOVED lines=21> */
.L_x_6832:
[----:B------:R-:W-:Y:S05]  /*0960*/  BSYNC.RECONVERGENT B0 ;  /* 0x0000000000007941 */ /* 0x000fea0003800200 */
.L_x_6831:
        /* <DEDUP_REMOVED lines=22> */
.L_x_6834:
[----:B------:R-:W-:Y:S05]  /*0ad0*/  BSYNC.RECONVERGENT B0 ;  /* 0x0000000000007941 */ /* 0x000fea0003800200 */
.L_x_6833:
[----:B------:R-:W-:Y:S01]  /*0ae0*/  ISETP.GE.U32.AND P1, PT, R28, UR13, PT ;  /* 0x0000000d1c007c0c */ /* 0x000fe2000bf26070 */
[----:B------:R-:W-:Y:S01]  /*0af0*/  ULEA UR4, UP0, UR12, UR4, 0x2 ;  /* 0x000000040c047291 */ /* 0x000fe2000f8010ff */
[----:B------:R-:W-:Y:S02]  /*0b00*/  ISETP.GE.U32.AND P2, PT, R30, UR13, PT ;  /* 0x0000000d1e007c0c */ /* 0x000fe4000bf46070 */
[----:B------:R-:W-:Y:S01]  /*0b10*/  ISETP.GE.U32.AND P3, PT, R42, UR13, PT ;  /* 0x0000000d2a007c0c */ /* 0x000fe2000bf66070 */
[----:B------:R-:W-:Y:S01]  /*0b20*/  UIADD3.X UR5, UPT, UPT, URZ, UR5, URZ, UP0, !UPT ;  /* 0x00000005ff057290 */ /* 0x000fe200087fe4ff */
[----:B------:R-:W-:Y:S01]  /*0b30*/  ISETP.GE.U32.AND.EX P1, PT, R29, UR14, PT, P1 ;  /* 0x0000000e1d007c0c */ /* 0x000fe2000bf26110 */
[----:B------:R-:W-:Y:S01]  /*0b40*/  UISETP.GE.U32.AND UP0, UPT, UR4, UR13, UPT ;  /* 0x0000000d0400728c */ /* 0x000fe2000bf06070 */
[----:B------:R-:W-:Y:S02]  /*0b50*/  ISETP.GE.U32.AND.EX P2, PT, R31, UR14, PT, P2 ;  /* 0x0000000e1f007c0c */ /* 0x000fe4000bf46120 */
[----:B------:R-:W-:Y:S01]  /*0b60*/  ISETP.GE.U32.AND.EX P3, PT, R43, UR14, PT, P3 ;  /* 0x0000000e2b007c0c */ /* 0x000fe2000bf66130 */
[----:B------:R-:W-:Y:S01]  /*0b70*/  UISETP.GE.U32.AND.EX UP0, UPT, UR5, UR14, UPT, UP0 ;  /* 0x0000000e0500728c */ /* 0x000fe2000bf06100 */
[----:B------:R-:W-:-:S04]  /*0b80*/  @!P0 LEA R10, P4, R26, UR10, 0x3 ;  /* 0x0000000a1a0a8c11 */ /* 0x000fc8000f8818ff */
[----:B------:R-:W-:-:S03]  /*0b90*/  @!P0 LEA.HI.X R11, R26, UR11, R27, 0x3, P4 ;  /* 0x0000000b1a0b8c11 */ /* 0x000fc6000a0f1c1b */
[----:B------:R-:W-:Y:S02]  /*0ba0*/  @!P1 LEA R12, P4, R28, UR10, 0x3 ;  /* 0x0000000a1c0c9c11 */ /* 0x000fe4000f8818ff */
        /* <DEDUP_REMOVED lines=11> */
.L_x_6826:
        /* <DEDUP_REMOVED lines=8> */
.L_x_6844:
        /* <DEDUP_REMOVED lines=9> */
[----:B-1----:R-:W-:Y:S01]  /*0d70*/  DMUL R12, R4, UR12 ;  /* 0x0000000c040c7c28 */ /* 0x002fe20008000000 */
[----:B------:R-:W-:-:S05]  /*0d80*/  IMAD.MOV.U32 R4, RZ, RZ, 0x1 ;  /* 0x00000001ff047424 */ /* 0x000fca00078e00ff */
[----:B------:R-:W1:Y:S01]  /*0d90*/  MUFU.RCP64H R5, R13 ;  /* 0x0000000d00057308 */ /* 0x000e620000001800 */
[----:B--2---:R-:W-:Y:S01]  /*0da0*/  FSETP.GEU.AND P1, PT, |R25|, 6.5827683646048100446e-37, PT ;  /* 0x036000001900780b */ /* 0x004fe20003f2e200 */
        /* <DEDUP_REMOVED lines=16> */
[----:B0-----:R-:W-:Y:S05]  /*0eb0*/  CALL.REL.NOINC `($__internal_150_$__cuda_sm20_div_rn_f64_full) ;  /* 0x0000000400547944 */ /* 0x001fea0003c00000 */
[----:B------:R-:W-:Y:S02]  /*0ec0*/  IMAD.MOV.U32 R4, RZ, RZ, R12 ;  /* 0x000000ffff047224 */ /* 0x000fe400078e000c */
[----:B------:R-:W-:-:S07]  /*0ed0*/  IMAD.MOV.U32 R5, RZ, RZ, R13 ;  /* 0x000000ffff057224 */ /* 0x000fce00078e000d */
.L_x_6837:
[----:B0-----:R-:W-:Y:S05]  /*0ee0*/  BSYNC.RECONVERGENT B0 ;  /* 0x0000000000007941 */ /* 0x001fea0003800200 */
.L_x_6836:
[----:B------:R-:W-:Y:S01]  /*0ef0*/  DMUL R24, R6, UR12 ;  /* 0x0000000c06187c28 */ /* 0x000fe20008000000 */
        /* <DEDUP_REMOVED lines=21> */
.L_x_6839:
[----:B------:R-:W-:Y:S05]  /*1050*/  BSYNC.RECONVERGENT B0 ;  /* 0x0000000000007941 */ /* 0x000fea0003800200 */
.L_x_6838:
        /* <DEDUP_REMOVED lines=22> */
.L_x_6841:
[----:B------:R-:W-:Y:S05]  /*11c0*/  BSYNC.RECONVERGENT B0 ;  /* 0x0000000000007941 */ /* 0x000fea0003800200 */
.L_x_6840:
        /* <DEDUP_REMOVED lines=22> */
.L_x_6843:
[----:B------:R-:W-:Y:S05]  /*1330*/  BSYNC.RECONVERGENT B0 ;  /* 0x0000000000007941 */ /* 0x000fea0003800200 */
.L_x_6842:
[----:B------:R-:W-:-:S04]  /*1340*/  IADD3 R12, P0, PT, R15, UR10, RZ ;  /* 0x0000000a0f0c7c10 */ /* 0x000fc8000ff1e0ff */
[----:B------:R-:W-:Y:S02]  /*1350*/  IADD3.X R13, PT, PT, R16, UR11, RZ, P0, !PT ;  /* 0x0000000b100d7c10 */ /* 0x000fe400087fe4ff */
[----:B------:R-:W-:-:S03]  /*1360*/  IADD3 R2, P0, PT, R2, UR5, RZ ;  /* 0x0000000502027c10 */ /* 0x000fc6000ff1e0ff */
[----:B------:R2:W-:Y:S02]  /*1370*/  STG.E.ENL2.256 desc[UR16][R12.64], R4, R8 ;  /* 0xf80000040c08797f */ /* 0x0005e4000f121810 */
[C---:B------:R-:W-:Y:S02]  /*1380*/  IMAD.SHL.U32 R0, R2.reuse, 0x4, RZ ;  /* 0x0000000402007824 */ /* 0x040fe400078e00ff */
[----:B------:R-:W-:Y:S01]  /*1390*/  IMAD.X R3, RZ, RZ, R3, P0 ;  /* 0x000000ffff037224 */ /* 0x000fe200000e0603 */
[----:B------:R-:W-:Y:S02]  /*13a0*/  LOP3.LUT P0, RZ, R2, 0xffffc000, RZ, 0xc0, !PT ;  /* 0xffffc00002ff7812 */ /* 0x000fe4000780c0ff */
[----:B------:R-:W-:Y:S02]  /*13b0*/  ISETP.LT.U32.AND P1, PT, R0, UR15, PT ;  /* 0x0000000f00007c0c */ /* 0x000fe4000bf21070 */
[----:B------:R-:W-:Y:S02]  /*13c0*/  SHF.L.U64.HI R0, R2, 0x2, R3 ;  /* 0x0000000202007819 */ /* 0x000fe40000010203 */
[----:B------:R-:W-:-:S02]  /*13d0*/  LOP3.LUT P0, RZ, R3, 0x3fffffff, RZ, 0xc0, P0 ;  /* 0x3fffffff03ff7812 */ /* 0x000fc4000000c0ff */
[----:B------:R-:W-:-:S13]  /*13e0*/  ISETP.LT.AND.EX P1, PT, R0, UR4, PT, P1 ;  /* 0x0000000400007c0c */ /* 0x000fda000bf21310 */
[----:B--2---:R-:W-:Y:S05]  /*13f0*/  @!P0 BRA P1, `(.L_x_6844) ;  /* 0xfffffff800388947 */ /* 0x004fea000083ffff */
[----:B------:R-:W-:Y:S05]  /*1400*/  EXIT ;  /* 0x000000000000794d */ /* 0x000fea0003800000 */
        .weak           $__internal_150_$__cuda_sm20_div_rn_f64_full
        .type           $__internal_150_$__cuda_sm20_div_rn_f64_full,@function
        .size           $__internal_150_$__cuda_sm20_div_rn_f64_full,(.L_x_7957 - $__internal_150_$__cuda_sm20_div_rn_f64_full)
$__internal_150_$__cuda_sm20_div_rn_f64_full:
[C---:B------:R-:W-:Y:S01]  /*1410*/  FSETP.GEU.AND P1, PT, |R25|.reuse, 1.469367938527859385e-39, PT ;  /* 0x001000001900780b */ /* 0x040fe20003f2e200 */
[----:B------:R-:W-:Y:S01]  /*1420*/  IMAD.MOV.U32 R36, RZ, RZ, 0x1 ;  /* 0x00000001ff247424 */ /* 0x000fe200078e00ff */
[----:B------:R-:W-:Y:S01]  /*1430*/  LOP3.LUT R18, R25, 0x800fffff, RZ, 0xc0, !PT ;  /* 0x800fffff19127812 */ /* 0x000fe200078ec0ff */
[----:B------:R-:W-:Y:S01]  /*1440*/  BSSY.RECONVERGENT B1, `(.L_x_6845) ;  /* 0x0000054000017945 */ /* 0x000fe20003800200 */
[C---:B------:R-:W-:Y:S02]  /*1450*/  FSETP.GEU.AND P3, PT, |R33|.reuse, 1.469367938527859385e-39, PT ;  /* 0x001000002100780b */ /* 0x040fe40003f6e200 */
[----:B------:R-:W-:Y:S01]  /*1460*/  LOP3.LUT R19, R18, 0x3ff00000, RZ, 0xfc, !PT ;  /* 0x3ff0000012137812 */ /* 0x000fe200078efcff */
[----:B------:R-:W-:Y:S01]  /*1470*/  IMAD.MOV.U32 R18, RZ, RZ, R24 ;  /* 0x000000ffff127224 */ /* 0x000fe200078e0018 */
[----:B------:R-:W-:Y:S02]  /*1480*/  LOP3.LUT R10, R33, 0x7ff00000, RZ, 0xc0, !PT ;  /* 0x7ff00000210a7812 */ /* 0x000fe400078ec0ff */
[----:B------:R-:W-:-:S03]  /*1490*/  LOP3.LUT R13, R25, 0x7ff00000, RZ, 0xc0, !PT ;  /* 0x7ff00000190d7812 */ /* 0x000fc600078ec0ff */
[----:B------:R-:W-:Y:S01]  /*14a0*/  @!P1 DMUL R18, R24, 8.98846567431157953865e+307 ;  /* 0x7fe0000018129828 */ /* 0x000fe20000000000 */
[----:B------:R-:W-:-:S03]  /*14b0*/  ISETP.GE.U32.AND P2, PT, R10, R13, PT ;  /* 0x0000000d0a00720c */ /* 0x000fc60003f46070 */
[----:B------:R-:W-:Y:S01]  /*14c0*/  @!P3 LOP3.LUT R11, R25, 0x7ff00000, RZ, 0xc0, !PT ;  /* 0x7ff00000190bb812 */ /* 0x000fe200078ec0ff */
[----:B------:R-:W-:Y:S01]  /*14d0*/  @!P3 IMAD.MOV.U32 R40, RZ, RZ, RZ ;  /* 0x000000ffff28b224 */ /* 0x000fe200078e00ff */
[----:B------:R-:W0:Y:S02]  /*14e0*/  MUFU.RCP64H R37, R19 ;  /* 0x0000001300257308 */ /* 0x000e240000001800 */
[----:B------:R-:W-:Y:S01]  /*14f0*/  @!P3 ISETP.GE.U32.AND P4, PT, R10, R11, PT ;  /* 0x0000000b0a00b20c */ /* 0x000fe20003f86070 */
[----:B------:R-:W-:Y:S01]  /*1500*/  IMAD.MOV.U32 R11, RZ, RZ, 0x1ca00000 ;  /* 0x1ca00000ff0b7424 */ /* 0x000fe200078e00ff */
[----:B------:R-:W-:-:S04]  /*1510*/  @!P1 LOP3.LUT R13, R19, 0x7ff00000, RZ, 0xc0, !PT ;  /* 0x7ff00000130d9812 */ /* 0x000fc800078ec0ff */
[----:B------:R-:W-:Y:S01]  /*1520*/  SEL R14, R11, 0x63400000, !P2 ;  /* 0x634000000b0e7807 */ /* 0x000fe20005000000 */
[----:B0-----:R-:W-:-:S08]  /*1530*/  DFMA R34, R36, -R18, 1 ;  /* 0x3ff000002422742b */ /* 0x001fd00000000812 */
[----:B------:R-:W-:-:S08]  /*1540*/  DFMA R34, R34, R34, R34 ;  /* 0x000000222222722b */ /* 0x000fd00000000022 */
[----:B------:R-:W-:Y:S01]  /*1550*/  DFMA R36, R36, R34, R36 ;  /* 0x000000222424722b */ /* 0x000fe20000000024 */
[----:B------:R-:W-:Y:S01]  /*1560*/  @!P3 SEL R35, R11, 0x63400000, !P4 ;  /* 0x634000000b23b807 */ /* 0x000fe20006000000 */
[----:B------:R-:W-:-:S03]  /*1570*/  IMAD.MOV.U32 R34, RZ, RZ, R32 ;  /* 0x000000ffff227224 */ /* 0x000fc600078e0020 */
[--C-:B------:R-:W-:Y:S02]  /*1580*/  @!P3 LOP3.LUT R12, R35, 0x80000000, R33.reuse, 0xf8, !PT ;  /* 0x80000000230cb812 */ /* 0x100fe400078ef821 */
[----:B------:R-:W-:Y:S01]  /*1590*/  LOP3.LUT R35, R14, 0x800fffff, R33, 0xf8, !PT ;  /* 0x800fffff0e237812 */ /* 0x000fe200078ef821 */
[----:B------:R-:W-:Y:S01]  /*15a0*/  DFMA R38, R36, -R18, 1 ;  /* 0x3ff000002426742b */ /* 0x000fe20000000812 */
[----:B------:R-:W-:Y:S01]  /*15b0*/  @!P3 LOP3.LUT R41, R12, 0x100000, RZ, 0xfc, !PT ;  /* 0x001000000c29b812 */ /* 0x000fe200078efcff */
[----:B------:R-:W-:-:S05]  /*15c0*/  IMAD.MOV.U32 R12, RZ, RZ, R10 ;  /* 0x000000ffff0c7224 */ /* 0x000fca00078e000a */
[----:B------:R-:W-:Y:S02]  /*15d0*/  @!P3 DFMA R34, R34, 2, -R40 ;  /* 0x400000002222b82b */ /* 0x000fe40000000828 */
[----:B------:R-:W-:-:S08]  /*15e0*/  DFMA R36, R36, R38, R36 ;  /* 0x000000262424722b */ /* 0x000fd00000000024 */
[----:B------:R-:W-:Y:S01]  /*15f0*/  @!P3 LOP3.LUT R12, R35, 0x7ff00000, RZ, 0xc0, !PT ;  /* 0x7ff00000230cb812 */ /* 0x000fe200078ec0ff */
[----:B------:R-:W-:-:S04]  /*1600*/  DMUL R38, R36, R34 ;  /* 0x0000002224267228 */ /* 0x000fc80000000000 */
[----:B------:R-:W-:-:S04]  /*1610*/  VIADD R14, R12, 0xffffffff ;  /* 0xffffffff0c0e7836 */ /* 0x000fc80000000000 */
[----:B------:R-:W-:Y:S01]  /*1620*/  DFMA R40, R38, -R18, R34 ;  /* 0x800000122628722b */ /* 0x000fe20000000022 */
[----:B------:R-:W-:Y:S01]  /*1630*/  ISETP.GT.U32.AND P1, PT, R14, 0x7feffffe, PT ;  /* 0x7feffffe0e00780c */ /* 0x000fe20003f24070 */
[----:B------:R-:W-:-:S05]  /*1640*/  VIADD R14, R13, 0xffffffff ;  /* 0xffffffff0d0e7836 */ /* 0x000fca0000000000 */
[----:B------:R-:W-:Y:S01]  /*1650*/  ISETP.GT.U32.OR P1, PT, R14, 0x7feffffe, P1 ;  /* 0x7feffffe0e00780c */ /* 0x000fe20000f24470 */
[----:B------:R-:W-:-:S12]  /*1660*/  DFMA R40, R36, R40, R38 ;  /* 0x000000282428722b */ /* 0x000fd80000000026 */
[----:B------:R-:W-:Y:S05]  /*1670*/  @P1 BRA `(.L_x_6846) ;  /* 0x00000000006c1947 */ /* 0x000fea0003800000 */
[----:B------:R-:W-:Y:S01]  /*1680*/  LOP3.LUT R13, R25, 0x7ff00000, RZ, 0xc0, !PT ;  /* 0x7ff00000190d7812 */ /* 0x000fe200078ec0ff */
[----:B------:R-:W-:-:S03]  /*1690*/  IMAD.MOV.U32 R32, RZ, RZ, RZ ;  /* 0x000000ffff207224 */ /* 0x000fc600078e00ff */
[CC--:B------:R-:W-:Y:S02]  /*16a0*/  VIADDMNMX R12, R10.reuse, -R13.reuse, 0xb9600000, !PT ;  /* 0xb96000000a0c7446 */ /* 0x0c0fe4000780090d */
[----:B------:R-:W-:Y:S02]  /*16b0*/  ISETP.GE.U32.AND P1, PT, R10, R13, PT ;  /* 0x0000000d0a00720c */ /* 0x000fe40003f26070 */
[----:B------:R-:W-:Y:S02]  /*16c0*/  VIMNMX R12, PT, PT, R12, 0x46a00000, PT ;  /* 0x46a000000c0c7848 */ /* 0x000fe40003fe0100 */
[----:B------:R-:W-:-:S05]  /*16d0*/  SEL R11, R11, 0x63400000, !P1 ;  /* 0x634000000b0b7807 */ /* 0x000fca0004800000 */
[----:B------:R-:W-:-:S04]  /*16e0*/  IMAD.IADD R12, R12, 0x1, -R11 ;  /* 0x000000010c0c7824 */ /* 0x000fc800078e0a0b */
[----:B------:R-:W-:-:S06]  /*16f0*/  VIADD R33, R12, 0x7fe00000 ;  /* 0x7fe000000c217836 */ /* 0x000fcc0000000000 */
[----:B------:R-:W-:-:S10]  /*1700*/  DMUL R10, R40, R32 ;  /* 0x00000020280a7228 */ /* 0x000fd40000000000 */
[----:B------:R-:W-:-:S13]  /*1710*/  FSETP.GTU.AND P1, PT, |R11|, 1.469367938527859385e-39, PT ;  /* 0x001000000b00780b */ /* 0x000fda0003f2c200 */
[----:B------:R-:W-:Y:S05]  /*1720*/  @P1 BRA `(.L_x_6847) ;  /* 0x0000000000941947 */ /* 0x000fea0003800000 */
[----:B------:R-:W-:Y:S01]  /*1730*/  DFMA R18, R40, -R18, R34 ;  /* 0x800000122812722b */ /* 0x000fe20000000022 */
[----:B------:R-:W-:-:S09]  /*1740*/  IMAD.MOV.U32 R32, RZ, RZ, RZ ;  /* 0x000000ffff207224 */ /* 0x000fd200078e00ff */
        /* <DEDUP_REMOVED lines=12> */
[----:B------:R-:W-:Y:S01]  /*1810*/  FSEL R11, R25, R11, !P1 ;  /* 0x0000000b190b7208 */ /* 0x000fe20004800000 */
[----:B------:R-:W-:Y:S06]  /*1820*/  BRA `(.L_x_6847) ;  /* 0x0000000000547947 */ /* 0x000fec0003800000 */
.L_x_6846:
        /* <DEDUP_REMOVED lines=16> */
.L_x_6849:
[----:B------:R-:W-:Y:S01]  /*1930*/  LOP3.LUT R11, R25, 0x80000, RZ, 0xfc, !PT ;  /* 0x00080000190b7812 */ /* 0x000fe200078efcff */
[----:B------:R-:W-:Y:S01]  /*1940*/  IMAD.MOV.U32 R10, RZ, RZ, R24 ;  /* 0x000000ffff0a7224 */ /* 0x000fe200078e0018 */
[----:B------:R-:W-:Y:S06]  /*1950*/  BRA `(.L_x_6847) ;  /* 0x0000000000087947 */ /* 0x000fec0003800000 */
.L_x_6848:
[----:B------:R-:W-:Y:S01]  /*1960*/  LOP3.LUT R11, R33, 0x80000, RZ, 0xfc, !PT ;  /* 0x00080000210b7812 */ /* 0x000fe200078efcff */
[----:B------:R-:W-:-:S07]  /*1970*/  IMAD.MOV.U32 R10, RZ, RZ, R32 ;  /* 0x000000ffff0a7224 */ /* 0x000fce00078e0020 */
.L_x_6847:
[----:B------:R-:W-:Y:S05]  /*1980*/  BSYNC.RECONVERGENT B1 ;  /* 0x0000000000017941 */ /* 0x000fea0003800200 */
.L_x_6845:
[----:B------:R-:W-:Y:S02]  /*1990*/  IMAD.MOV.U32 R12, RZ, RZ, R10 ;  /* 0x000000ffff0c7224 */ /* 0x000fe400078e000a */
[----:B------:R-:W-:Y:S02]  /*19a0*/  IMAD.MOV.U32 R13, RZ, RZ, R11 ;  /* 0x000000ffff0d7224 */ /* 0x000fe400078e000b */
[----:B------:R-:W-:Y:S02]  /*19b0*/  IMAD.MOV.U32 R10, RZ, RZ, R0 ;  /* 0x000000ffff0a7224 */ /* 0x000fe400078e0000 */
[----:B------:R-:W-:-:S04]  /*19c0*/  IMAD.MOV.U32 R11, RZ, RZ, 0x0 ;  /* 0x00000000ff0b7424 */ /* 0x000fc800078e00ff */
[----:B------:R-:W-:Y:S05]  /*19d0*/  RET.REL.NODEC R10 `(_ZN2at6native55_GLOBAL__N__de093ff9_22_ForeachBinaryOpList_cu_a911ec4325multi_tensor_apply_kernelINS1_18TensorListMetadataILi3EEENS1_24BinaryOpListAlphaFunctorIdLi3ELi2ELi2EEEJSt7dividesIdEdEEEvT_T0_DpT1_) ;  /* 0xffffffe40a887950 */ /* 0x000fea0003c3ffff */
.L_x_6850:
        /* <DEDUP_REMOVED lines=10> */
.L_x_7957:


//--------------------- .text._ZN2at6native55_GLOBAL__N__de093ff9_22_ForeachBinaryOpList_cu_a911ec4325multi_tensor_apply_kernelINS1_18TensorListMetadataILi3EEENS1_24BinaryOpListAlphaFunctorIsLi3ELi2ELi2EEEJSt7dividesIsEsEEEvT_T0_DpT1_ --------------------------
	.section	.text._ZN2at6native55_GLOBAL__N__de093ff9_22_ForeachBinaryOpList_cu_a911ec4325multi_tensor_apply_kernelINS1_18TensorListMetadataILi3EEENS1_24BinaryOpListAlphaFunctorIsLi3ELi2ELi2EEEJSt7dividesIsEsEEEvT_T0_DpT1_,"ax",@progbits
	.align	128
.text._ZN2at6native55_GLOBAL__N__de093ff9_22_ForeachBinaryOpList_cu_a911ec4325multi_tensor_apply_kernelINS1_18TensorListMetadataILi3EEENS1_24BinaryOpListAlphaFunctorIsLi3ELi2ELi2EEEJSt7dividesIsEsEEEvT_T0_DpT1_:
        .type           _ZN2at6native55_GLOBAL__N__de093ff9_22_ForeachBinaryOpList_cu_a911ec4325multi_tensor_apply_kernelINS1_18TensorListMetadataILi3EEENS1_24BinaryOpListAlphaFunctorIsLi3ELi2ELi2EEEJSt7dividesIsEsEEEvT_T0_DpT1_,@function
        .size           _ZN2at6native55_GLOBAL__N__de093ff9_22_ForeachBinaryOpList_cu_a911ec4325multi_tensor_apply_kernelINS1_18TensorListMetadataILi3EEENS1_24BinaryOpListAlphaFunctorIsLi3ELi2ELi2EEEJSt7dividesIsEsEEEvT_T0_DpT1_,(.L_x_7959 - _ZN2at6native55_GLOBAL__N__de093ff9_22_ForeachBinaryOpList_cu_a911ec4325multi_tensor_apply_kernelINS1_18TensorListMetadataILi3EEENS1_24BinaryOpListAlphaFunctorIsLi3ELi2ELi2EEEJSt7dividesIsEsEEEvT_T0_DpT1_)
        .other          _ZN2at6native55_GLOBAL__N__de093ff9_22_ForeachBinaryOpList_cu_a911ec4325multi_tensor_apply_kernelINS1_18TensorListMetadataILi3EEENS1_24BinaryOpListAlphaFunctorIsLi3ELi2ELi2EEEJSt7dividesIsEsEEEvT_T0_DpT1_,@"STO_CUDA_ENTRY STV_DEFAULT"
_ZN2at6native55_GLOBAL__N__de093ff9_22_ForeachBinaryOpList_cu_a911ec4325multi_tensor_apply_kernelINS1_18TensorListMetadataILi3EEENS1_24BinaryOpListAlphaFunctorIsLi3ELi2ELi2EEEJSt7dividesIsEsEEEvT_T0_DpT1_:
        /* <DEDUP_REMOVED lines=35> */
.L_x_6852:
[----:B0-----:R-:W-:Y:S02]  /*0230*/  IADD3 R15, P1, PT, R19, UR4, RZ ;  /* 0x00000004130f7c10 */ /* 0x001fe4000ff3e0ff */
[----:B------:R-:W-:Y:S02]  /*0240*/  PRMT R22, RZ, 0x7610, R22 ;  /* 0x00007610ff167816 */ /* 0x000fe40000000016 */
[C---:B------:R-:W-:Y:S01]  /*0250*/  ISETP.GE.U32.AND P0, PT, R15.reuse, UR14, PT ;  /* 0x0000000e0f007c0c */ /* 0x040fe2000bf06070 */
[----:B------:R-:W-:Y:S01]  /*0260*/  IMAD.X R14, RZ, RZ, UR5, P1 ;  /* 0x00000005ff0e7e24 */ /* 0x000fe200088e06ff */
[----:B-12---:R-:W-:-:S04]  /*0270*/  IADD3 R9, P2, PT, R15, UR13, RZ ;  /* 0x0000000d0f097c10 */ /* 0x006fc8000ff5e0ff */
[----:B------:R-:W-:Y:S01]  /*0280*/  ISETP.GE.U32.AND.EX P0, PT, R14, UR15, PT, P0 ;  /* 0x0000000f0e007c0c */ /* 0x000fe2000bf06100 */
[----:B------:R-:W-:Y:S01]  /*0290*/  IMAD.X R8, RZ, RZ, R14, P2 ;  /* 0x000000ffff087224 */ /* 0x000fe200010e060e */
[----:B------:R-:W-:-:S04]  /*02a0*/  ISETP.GE.U32.AND P1, PT, R9, UR14, PT ;  /* 0x0000000e09007c0c */ /* 0x000fc8000bf26070 */
[----:B------:R-:W-:-:S07]  /*02b0*/  ISETP.GE.U32.AND.EX P1, PT, R8, UR15, PT, P1 ;  /* 0x0000000f08007c0c */ /* 0x000fce000bf26110 */
[----:B------:R-:W-:-:S04]  /*02c0*/  @!P0 LEA R2, P2, R15, UR8, 0x1 ;  /* 0x000000080f028c11 */ /* 0x000fc8000f8408ff */
[----:B------:R-:W-:Y:S02]  /*02d0*/  @!P0 LEA.HI.X R3, R15, UR9, R14, 0x1, P2 ;  /* 0x000000090f038c11 */ /* 0x000fe400090f0c0e */
[C---:B------:R-:W-:Y:S02]  /*02e0*/  @!P1 LEA R4, P2, R9.reuse, UR8, 0x1 ;  /* 0x0000000809049c11 */ /* 0x040fe4000f8408ff */
[----:B------:R-:W-:Y:S01]  /*02f0*/  PRMT R23, RZ, 0x7610, R23 ;  /* 0x00007610ff177816 */ /* 0x000fe20000000017 */
[----:B------:R0:W2:Y:S01]  /*0300*/  @!P0 LDG.E.U16 R22, desc[UR16][R2.64] ;  /* 0x0000001002168981 */ /* 0x0000a2000c1e1500 */
[----:B------:R-:W-:-:S05]  /*0310*/  @!P1 LEA.HI.X R5, R9, UR9, R8, 0x1, P2 ;  /* 0x0000000909059c11 */ /* 0x000fca00090f0c08 */
[----:B------:R-:W3:Y:S01]  /*0320*/  @!P1 LDG.E.U16 R23, desc[UR16][R4.64] ;  /* 0x0000001004179981 */ /* 0x000ee2000c1e1500 */
[----:B------:R-:W-:Y:S02]  /*0330*/  IADD3 R6, P3, PT, R9, UR13, RZ ;  /* 0x0000000d09067c10 */ /* 0x000fe4000ff7e0ff */
[----:B------:R-:W-:Y:S02]  /*0340*/  PRMT R25, RZ, 0x7610, R25 ;  /* 0x00007610ff197816 */ /* 0x000fe40000000019 */
[----:B------:R-:W-:Y:S01]  /*0350*/  ISETP.GE.U32.AND P2, PT, R6, UR14, PT ;  /* 0x0000000e06007c0c */ /* 0x000fe2000bf46070 */
[----:B------:R-:W-:-:S05]  /*0360*/  IMAD.X R11, RZ, RZ, R8, P3 ;  /* 0x000000ffff0b7224 */ /* 0x000fca00018e0608 */
[----:B------:R-:W-:-:S13]  /*0370*/  ISETP.GE.U32.AND.EX P2, PT, R11, UR15, PT, P2 ;  /* 0x0000000f0b007c0c */ /* 0x000fda000bf46120 */
[----:B------:R-:W-:-:S04]  /*0380*/  @!P2 LEA R16, P3, R6, UR8, 0x1 ;  /* 0x000000080610ac11 */ /* 0x000fc8000f8608ff */
[----:B------:R-:W-:-:S05]  /*0390*/  @!P2 LEA.HI.X R17, R6, UR9, R11, 0x1, P3 ;  /* 0x000000090611ac11 */ /* 0x000fca00098f0c0b */
[----:B------:R1:W4:Y:S01]  /*03a0*/  @!P2 LDG.E.U16 R25, desc[UR16][R16.64] ;  /* 0x000000101019a981 */ /* 0x000322000c1e1500 */
[----:B------:R-:W-:Y:S01]  /*03b0*/  IADD3 R0, P5, PT, R6, UR13, RZ ;  /* 0x0000000d06007c10 */ /* 0x000fe2000ffbe0ff */
[----:B------:R-:W-:Y:S01]  /*03c0*/  IMAD.MOV.U32 R20, RZ, RZ, RZ ;  /* 0x000000ffff147224 */ /* 0x000fe200078e00ff */
[C---:B0-----:R-:W-:Y:S02]  /*03d0*/  @!P0 LEA R2, P4, R15.reuse, UR6, 0x1 ;  /* 0x000000060f028c11 */ /* 0x041fe4000f8808ff */
[----:B------:R-:W-:Y:S01]  /*03e0*/  ISETP.GE.U32.AND P3, PT, R0, UR14, PT ;  /* 0x0000000e00007c0c */ /* 0x000fe2000bf66070 */
[----:B------:R-:W-:Y:S01]  /*03f0*/  IMAD.X R7, RZ, RZ, R11, P5 ;  /* 0x000000ffff077224 */ /* 0x000fe200028e060b */
[----:B------:R-:W-:-:S04]  /*0400*/  @!P0 LEA.HI.X R3, R15, UR7, R14, 0x1, P4 ;  /* 0x000000070f038c11 */ /* 0x000fc8000a0f0c0e */
[----:B------:R-:W-:Y:S01]  /*0410*/  ISETP.GE.U32.AND.EX P3, PT, R7, UR15, PT, P3 ;  /* 0x0000000f07007c0c */ /* 0x000fe2000bf66130 */
[----:B------:R0:W5:Y:S01]  /*0420*/  @!P0 LDG.E.S16 R20, desc[UR16][R2.64] ;  /* 0x0000001002148981 */ /* 0x000162000c1e1700 */
[----:B------:R-:W-:-:S11]  /*0430*/  PRMT R21, RZ, 0x7610, R21 ;  /* 0x00007610ff157816 */ /* 0x000fd60000000015 */
[----:B------:R-:W-:-:S04]  /*0440*/  @!P3 LEA R12, P4, R0, UR8, 0x1 ;  /* 0x00000008000cbc11 */ /* 0x000fc8000f8808ff */
[----:B------:R-:W-:-:S05]  /*0450*/  @!P3 LEA.HI.X R13, R0, UR9, R7, 0x1, P4 ;  /* 0x00000009000dbc11 */ /* 0x000fca000a0f0c07 */
[----:B------:R0:W5:Y:S01]  /*0460*/  @!P3 LDG.E.U16 R21, desc[UR16][R12.64] ;  /* 0x000000100c15b981 */ /* 0x000162000c1e1500 */
[----:B-1----:R-:W-:Y:S01]  /*0470*/  @!P1 LEA R16, P4, R9, UR6, 0x1 ;  /* 0x0000000609109c11 */ /* 0x002fe2000f8808ff */
[----:B------:R-:W-:-:S03]  /*0480*/  IMAD.MOV.U32 R18, RZ, RZ, RZ ;  /* 0x000000ffff127224 */ /* 0x000fc600078e00ff */
[----:B------:R-:W-:-:S05]  /*0490*/  @!P1 LEA.HI.X R17, R9, UR7, R8, 0x1, P4 ;  /* 0x0000000709119c11 */ /* 0x000fca000a0f0c08 */
[----:B------:R-:W5:Y:S01]  /*04a0*/  @!P1 LDG.E.S16 R18, desc[UR16][R16.64] ;  /* 0x0000001010129981 */ /* 0x000f62000c1e1700 */
[----:B------:R-:W-:Y:S01]  /*04b0*/  @!P2 LEA R4, P4, R6, UR6, 0x1 ;  /* 0x000000060604ac11 */ /* 0x000fe2000f8808ff */
[----:B------:R-:W-:-:S03]  /*04c0*/  IMAD.MOV.U32 R10, RZ, RZ, RZ ;  /* 0x000000ffff0a7224 */ /* 0x000fc600078e00ff */
[----:B------:R-:W-:-:S05]  /*04d0*/  @!P2 LEA.HI.X R5, R6, UR7, R11, 0x1, P4 ;  /* 0x000000070605ac11 */ /* 0x000fca000a0f0c0b */
[----:B------:R3:W5:Y:S01]  /*04e0*/  @!P2 LDG.E.S16 R10, desc[UR16][R4.64] ;  /* 0x00000010040aa981 */ /* 0x000762000c1e1700 */
[----:B0-----:R-:W-:Y:S01]  /*04f0*/  @!P3 LEA R2, P4, R0, UR6, 0x1 ;  /* 0x000000060002bc11 */ /* 0x001fe2000f8808ff */
[----:B------:R-:W-:-:S03]  /*0500*/  IMAD.MOV.U32 R12, RZ, RZ, RZ ;  /* 0x000000ffff0c7224 */ /* 0x000fc600078e00ff */
[----:B------:R-:W-:-:S05]  /*0510*/  @!P3 LEA.HI.X R3, R0, UR7, R7, 0x1, P4 ;  /* 0x000000070003bc11 */ /* 0x000fca000a0f0c07 */
[----:B------:R0:W5:Y:S01]  /*0520*/  @!P3 LDG.E.S16 R12, desc[UR16][R2.64] ;  /* 0x00000010020cb981 */ /* 0x000162000c1e1700 */
[----:B------:R-:W1:Y:S02]  /*0530*/  LDCU.U16 UR12, c[0x0][0xfca] ;  /* 0x0001f940ff0c77ac */ /* 0x000e640008000400 */
[----:B-1----:R-:W-:Y:S01]  /*0540*/  UPRMT UR12, UR12, 0x9910, URZ ;  /* 0x000099100c0c7896 */ /* 0x002fe200080000ff */
[----:B--2---:R-:W-:-:S05]  /*0550*/  PRMT R13, R22, 0x9910, RZ ;  /* 0x00009910160d7816 */ /* 0x004fca00000000ff */
[----:B------:R-:W-:Y:S01]  /*0560*/  IMAD R13, R13, UR12, RZ ;  /* 0x0000000c0d0d7c24 */ /* 0x000fe2000f8e02ff */
[----:B---3--:R-:W-:-:S04]  /*0570*/  PRMT R4, R23, 0x9910, RZ ;  /* 0x0000991017047816 */ /* 0x008fc800000000ff */
[----:B------:R-:W-:Y:S01]  /*0580*/  PRMT R23, R13, 0x9910, RZ ;  /* 0x000099100d177816 */ /* 0x000fe200000000ff */
[----:B0-----:R-:W-:-:S03]  /*0590*/  IMAD R2, R4, UR12, RZ ;  /* 0x0000000c04027c24 */ /* 0x001fc6000f8e02ff */
[----:B------:R-:W-:Y:S02]  /*05a0*/  IABS R24, R23 ;  /* 0x0000001700187213 */ /* 0x000fe40000000000 */
[----:B------:R-:W-:Y:S02]  /*05b0*/  PRMT R17, R2, 0x9910, RZ ;  /* 0x0000991002117816 */ /* 0x000fe400000000ff */
[----:B------:R-:W0:Y:S02]  /*05c0*/  I2F.RP R4, R24 ;  /* 0x0000001800047306 */ /* 0x000e240000209400 */
[----:B------:R-:W-:-:S06]  /*05d0*/  IABS R22, R17 ;  /* 0x0000001100167213 */ /* 0x000fcc0000000000 */
[----:B------:R-:W1:Y:S08]  /*05e0*/  I2F.RP R26, R22 ;  /* 0x00000016001a7306 */ /* 0x000e700000209400 */
[----:B0-----:R-:W0:Y:S01]  /*05f0*/  MUFU.RCP R4, R4 ;  /* 0x0000000400047308 */ /* 0x001e220000001000 */
[----:B----4-:R-:W-:-:S07]  /*0600*/  PRMT R5, R25, 0x9910, RZ ;  /* 0x0000991019057816 */ /* 0x010fce00000000ff */
[----:B-1----:R-:W1:Y:S01]  /*0610*/  MUFU.RCP R26, R26 ;  /* 0x0000001a001a7308 */ /* 0x002e620000001000 */
[----:B------:R-:W-:-:S05]  /*0620*/  IMAD R5, R5, UR12, RZ ;  /* 0x0000000c05057c24 */ /* 0x000fca000f8e02ff */
[----:B------:R-:W-:Y:S01]  /*0630*/  PRMT R13, R5, 0x9910, RZ ;  /* 0x00009910050d7816 */ /* 0x000fe200000000ff */
[----:B0-----:R-:W-:-:S03]  /*0640*/  VIADD R2, R4, 0xffffffe ;  /* 0x0ffffffe04027836 */ /* 0x001fc60000000000 */
[----:B------:R-:W-:Y:S01]  /*0650*/  IABS R16, R13 ;  /* 0x0000000d00107213 */ /* 0x000fe20000000000 */
[----:B------:R-:W-:Y:S01]  /*0660*/  IMAD.MOV.U32 R4, RZ, RZ, RZ ;  /* 0x000000ffff047224 */ /* 0x000fe200078e00ff */
[----:B------:R0:W2:Y:S01]  /*0670*/  F2I.FTZ.U32.TRUNC.NTZ R3, R2 ;  /* 0x0000000200037305 */ /* 0x0000a2000021f000 */
[----:B-1----:R-:W-:-:S07]  /*0680*/  VIADD R5, R26, 0xffffffe ;  /* 0x0ffffffe1a057836 */ /* 0x002fce0000000000 */
[----:B------:R-:W1:Y:S01]  /*0690*/  I2F.RP R26, R16 ;  /* 0x00000010001a7306 */ /* 0x000e620000209400 */
[----:B0-----:R-:W-:Y:S02]  /*06a0*/  IMAD.MOV.U32 R2, RZ, RZ, RZ ;  /* 0x000000ffff027224 */ /* 0x001fe400078e00ff */
[----:B--2---:R-:W-:-:S05]  /*06b0*/  IMAD.MOV R25, RZ, RZ, -R3 ;  /* 0x000000ffff197224 */ /* 0x004fca00078e0a03 */
[----:B------:R-:W0:Y:S01]  /*06c0*/  F2I.FTZ.U32.TRUNC.NTZ R5, R5 ;  /* 0x0000000500057305 */ /* 0x000e22000021f000 */
[----:B------:R-:W-:-:S04]  /*06d0*/  IMAD R25, R25, R24, RZ ;  /* 0x0000001819197224 */ /* 0x000fc800078e02ff */
[----:B------:R-:W-:-:S03]  /*06e0*/  IMAD.HI.U32 R2, R3, R25, R2 ;  /* 0x0000001903027227 */ /* 0x000fc600078e0002 */
[----:B-1----:R-:W1:Y:S01]  /*06f0*/  MUFU.RCP R3, R26 ;  /* 0x0000001a00037308 */ /* 0x002e620000001000 */
[----:B-----5:R-:W-:Y:S01]  /*0700*/  IABS R27, R18 ;  /* 0x00000012001b7213 */ /* 0x020fe20000000000 */
[----:B0-----:R-:W-:-:S04]  /*0710*/  IMAD.MOV R25, RZ, RZ, -R5 ;  /* 0x000000ffff197224 */ /* 0x001fc800078e0a05 */
[----:B------:R-:W-:-:S04]  /*0720*/  IMAD R25, R25, R22, RZ ;  /* 0x0000001619197224 */ /* 0x000fc800078e02ff */
[----:B------:R-:W-:Y:S01]  /*0730*/  IMAD.HI.U32 R4, R5, R25, R4 ;  /* 0x0000001905047227 */ /* 0x000fe200078e0004 */
[-C--:B------:R-:W-:Y:S02]  /*0740*/  IABS R25, R23.reuse ;  /* 0x0000001700197213 */ /* 0x080fe40000000000 */
[----:B------:R-:W-:Y:S01]  /*0750*/  IABS R5, R20 ;  /* 0x0000001400057213 */ /* 0x000fe20000000000 */
[----:B-1----:R-:W-:Y:S01]  /*0760*/  VIADD R3, R3, 0xffffffe ;  /* 0x0ffffffe03037836 */ /* 0x002fe20000000000 */
[----:B------:R-:W-:Y:S01]  /*0770*/  LOP3.LUT R20, R20, R23, RZ, 0x3c, !PT ;  /* 0x0000001714147212 */ /* 0x000fe200078e3cff */
[----:B------:R-:W-:Y:S02]  /*0780*/  IMAD.MOV R28, RZ, RZ, -R25 ;  /* 0x000000ffff1c7224 */ /* 0x000fe400078e0a19 */
[----:B------:R-:W-:Y:S01]  /*0790*/  IMAD.HI.U32 R25, R2, R5, RZ ;  /* 0x0000000502197227 */ /* 0x000fe200078e00ff */
[----:B------:R-:W-:Y:S01]  /*07a0*/  PRMT R2, R21, 0x9910, RZ ;  /* 0x0000991015027816 */ /* 0x000fe200000000ff */
[----:B------:R-:W0:Y:S01]  /*07b0*/  F2I.FTZ.U32.TRUNC.NTZ R3, R3 ;  /* 0x0000000300037305 */ /* 0x000e22000021f000 */
[----:B------:R-:W-:Y:S01]  /*07c0*/  ISETP.GE.AND P5, PT, R20, RZ, PT ;  /* 0x000000ff1400720c */ /* 0x000fe20003fa6270 */
[----:B------:R-:W-:-:S02]  /*07d0*/  IMAD R5, R25, R28, R5 ;  /* 0x0000001c19057224 */ /* 0x000fc400078e0205 */
[----:B------:R-:W-:Y:S01]  /*07e0*/  IMAD R2, R2, UR12, RZ ;  /* 0x0000000c02027c24 */ /* 0x000fe2000f8e02ff */
[----:B------:R-:W1:Y:S01]  /*07f0*/  LDCU UR12, c[0x0][0x360] ;  /* 0x00006c00ff0c77ac */ /* 0x000e620008000800 */
[----:B------:R-:W-:Y:S01]  /*0800*/  IMAD.HI.U32 R4, R4, R27, RZ ;  /* 0x0000001b04047227 */ /* 0x000fe200078e00ff */
[----:B------:R-:W-:Y:S02]  /*0810*/  ISETP.GT.U32.AND P6, PT, R24, R5, PT ;  /* 0x000000051800720c */ /* 0x000fe40003fc4070 */
[----:B------:R-:W-:Y:S01]  /*0820*/  PRMT R2, R2, 0x9910, RZ ;  /* 0x0000991002027816 */ /* 0x000fe200000000ff */
[----:B0-----:R-:W-:-:S10]  /*0830*/  IMAD.MOV R21, RZ, RZ, -R3 ;  /* 0x000000ffff157224 */ /* 0x001fd400078e0a03 */
[----:B------:R-:W-:Y:S02]  /*0840*/  @!P6 IMAD.IADD R5, R5, 0x1, -R24 ;  /* 0x000000010505e824 */ /* 0x000fe400078e0a18 */
[----:B------:R-:W-:Y:S01]  /*0850*/  @!P6 VIADD R25, R25, 0x1 ;  /* 0x000000011919e836 */ /* 0x000fe20000000000 */
[----:B------:R-:W-:Y:S01]  /*0860*/  ISETP.NE.AND P6, PT, R23, RZ, PT ;  /* 0x000000ff1700720c */ /* 0x000fe20003fc5270 */
[----:B-1----:R-:W-:Y:S01]  /*0870*/  ULEA UR4, UP0, UR12, UR4, 0x2 ;  /* 0x000000040c047291 */ /* 0x002fe2000f8010ff */
[----:B------:R-:W-:Y:S01]  /*0880*/  ISETP.GE.U32.AND P4, PT, R5, R24, PT ;  /* 0x000000180500720c */ /* 0x000fe20003f86070 */
[----:B------:R-:W-:Y:S02]  /*0890*/  IMAD R5, R21, R16, RZ ;  /* 0x0000001015057224 */ /* 0x000fe400078e02ff */
[----:B------:R-:W-:Y:S01]  /*08a0*/  IMAD.MOV.U32 R21, RZ, RZ, R2 ;  /* 0x000000ffff157224 */ /* 0x000fe200078e0002 */
[----:B------:R-:W-:Y:S01]  /*08b0*/  UIADD3.X UR5, UPT, UPT, URZ, UR5, URZ, UP0, !UPT ;  /* 0x00000005ff057290 */ /* 0x000fe200087fe4ff */
[----:B------:R-:W-:Y:S01]  /*08c0*/  IMAD.MOV.U32 R2, RZ, RZ, RZ ;  /* 0x000000ffff027224 */ /* 0x000fe200078e00ff */
[----:B------:R-:W-:-:S02]  /*08d0*/  UISETP.GE.U32.AND UP0, UPT, UR4, UR14, UPT ;  /* 0x0000000e0400728c */ /* 0x000fc4000bf06070 */
[----:B------:R-:W-:Y:S01]  /*08e0*/  IABS R24, R21 ;  /* 0x0000001500187213 */ /* 0x000fe20000000000 */
[----:B------:R-:W-:Y:S01]  /*08f0*/  IMAD.HI.U32 R5, R3, R5, R2 ;  /* 0x0000000503057227 */ /* 0x000fe200078e0002 */
[----:B------:R-:W-:Y:S01]  /*0900*/  IABS R2, R17 ;  /* 0x0000001100027213 */ /* 0x000fe20000000000 */
[----:B------:R-:W-:Y:S01]  /*0910*/  UISETP.GE.U32.AND.EX UP0, UPT, UR5, UR15, UPT, UP0 ;  /* 0x0000000f0500728c */ /* 0x000fe2000bf06100 */
[----:B------:R-:W0:Y:S01]  /*0920*/  I2F.RP R26, R24 ;  /* 0x00000018001a7306 */ /* 0x000e220000209400 */
[----:B------:R-:W-:Y:S02]  /*0930*/  @P4 VIADD R25, R25, 0x1 ;  /* 0x0000000119194836 */ /* 0x000fe40000000000 */
[----:B------:R-:W-:Y:S02]  /*0940*/  IMAD.MOV R20, RZ, RZ, -R2 ;  /* 0x000000ffff147224 */ /* 0x000fe400078e0a02 */
[----:B------:R-:W-:Y:S01]  /*0950*/  @!P5 IMAD.MOV R25, RZ, RZ, -R25 ;  /* 0x000000ffff19d224 */ /* 0x000fe200078e0a19 */
[----:B------:R-:W-:Y:S01]  /*0960*/  @!P6 LOP3.LUT R25, RZ, R23, RZ, 0x33, !PT ;  /* 0x00000017ff19e212 */ /* 0x000fe200078e33ff */
[----:B------:R-:W-:-:S05]  /*0970*/  IMAD R27, R4, R20, R27 ;  /* 0x00000014041b7224 */ /* 0x000fca00078e021b */
[----:B------:R-:W-:Y:S01]  /*0980*/  ISETP.GT.U32.AND P4, PT, R22, R27, PT ;  /* 0x0000001b1600720c */ /* 0x000fe20003f84070 */
[----:B0-----:R-:W0:-:S12]  /*0990*/  MUFU.RCP R26, R26 ;  /* 0x0000001a001a7308 */ /* 0x001e180000001000 */
[----:B------:R-:W-:Y:S02]  /*09a0*/  @!P4 IMAD.IADD R27, R27, 0x1, -R22 ;  /* 0x000000011b1bc824 */ /* 0x000fe400078e0a16 */
[----:B------:R-:W-:Y:S01]  /*09b0*/  @!P4 VIADD R4, R4, 0x1 ;  /* 0x000000010404c836 */ /* 0x000fe20000000000 */
[----:B------:R-:W-:Y:S02]  /*09c0*/  ISETP.NE.AND P4, PT, R17, RZ, PT ;  /* 0x000000ff1100720c */ /* 0x000fe40003f85270 */
[----:B------:R-:W-:Y:S01]  /*09d0*/  ISETP.GE.U32.AND P6, PT, R27, R22, PT ;  /* 0x000000161b00720c */ /* 0x000fe20003fc6070 */
[----:B0-----:R-:W-:Y:S01]  /*09e0*/  VIADD R2, R26, 0xffffffe ;  /* 0x0ffffffe1a027836 */ /* 0x001fe20000000000 */
[----:B------:R-:W-:Y:S02]  /*09f0*/  IABS R27, R10 ;  /* 0x0000000a001b7213 */ /* 0x000fe40000000000 */
[----:B------:R-:W-:Y:S01]  /*0a00*/  LOP3.LUT R10, R10, R13, RZ, 0x3c, !PT ;  /* 0x0000000d0a0a7212 */ /* 0x000fe200078e3cff */
[----:B------:R0:W1:Y:S08]  /*0a10*/  F2I.FTZ.U32.TRUNC.NTZ R3, R2 ;  /* 0x0000000200037305 */ /* 0x000070000021f000 */
[----:B------:R-:W-:-:S02]  /*0a20*/  @P6 VIADD R4, R4, 0x1 ;  /* 0x0000000104046836 */ /* 0x000fc40000000000 */
[----:B0-----:R-:W-:Y:S02]  /*0a30*/  IMAD.MOV.U32 R2, RZ, RZ, RZ ;  /* 0x000000ffff027224 */ /* 0x001fe400078e00ff */
[----:B-1----:R-:W-:-:S04]  /*0a40*/  IMAD.MOV R29, RZ, RZ, -R3 ;  /* 0x000000ffff1d7224 */ /* 0x002fc800078e0a03 */
[----:B------:R-:W-:Y:S01]  /*0a50*/  IMAD R23, R29, R24, RZ ;  /* 0x000000181d177224 */ /* 0x000fe200078e02ff */
[----:B------:R-:W-:Y:S02]  /*0a60*/  IABS R29, R12 ;  /* 0x0000000c001d7213 */ /* 0x000fe40000000000 */
[----:B------:R-:W-:Y:S01]  /*0a70*/  LOP3.LUT R12, R12, R21, RZ, 0x3c, !PT ;  /* 0x000000150c0c7212 */ /* 0x000fe200078e3cff */
[----:B------:R-:W-:Y:S01]  /*0a80*/  IMAD.HI.U32 R2, R3, R23, R2 ;  /* 0x0000001703027227 */ /* 0x000fe200078e0002 */
[----:B------:R-:W-:-:S03]  /*0a90*/  IABS R3, R13 ;  /* 0x0000000d00037213 */ /* 0x000fc60000000000 */
[----:B------:R-:W-:Y:S02]  /*0aa0*/  IMAD.MOV.U32 R23, RZ, RZ, R4 ;  /* 0x000000ffff177224 */ /* 0x000fe400078e0004 */
[----:B------:R-:W-:Y:S01]  /*0ab0*/  IMAD.MOV R20, RZ, RZ, -R3 ;  /* 0x000000ffff147224 */ /* 0x000fe200078e0a03 */
[----:B------:R-:W-:Y:S01]  /*0ac0*/  LOP3.LUT R3, R18, R17, RZ, 0x3c, !PT ;  /* 0x0000001112037212 */ /* 0x000fe200078e3cff */
[----:B------:R-:W-:-:S03]  /*0ad0*/  IMAD.HI.U32 R18, R5, R27, RZ ;  /* 0x0000001b05127227 */ /* 0x000fc600078e00ff */
[----:B------:R-:W-:Y:S01]  /*0ae0*/  ISETP.GE.AND P5, PT, R3, RZ, PT ;  /* 0x000000ff0300720c */ /* 0x000fe20003fa6270 */
[----:B------:R-:W-:Y:S01]  /*0af0*/  IMAD R27, R18, R20, R27 ;  /* 0x00000014121b7224 */ /* 0x000fe200078e021b */
[----:B------:R-:W-:Y:S01]  /*0b00*/  IABS R3, R21 ;  /* 0x0000001500037213 */ /* 0x000fe20000000000 */
[----:B------:R-:W-:-:S03]  /*0b10*/  IMAD.HI.U32 R20, R2, R29, RZ ;  /* 0x0000001d02147227 */ /* 0x000fc600078e00ff */
[----:B------:R-:W-:Y:S01]  /*0b20*/  ISETP.GT.U32.AND P6, PT, R16, R27, PT ;  /* 0x0000001b1000720c */ /* 0x000fe20003fc4070 */
[----:B------:R-:W-:-:S04]  /*0b30*/  IMAD.MOV R3, RZ, RZ, -R3 ;  /* 0x000000ffff037224 */ /* 0x000fc800078e0a03 */
[----:B------:R-:W-:Y:S02]  /*0b40*/  IMAD R29, R20, R3, R29 ;  /* 0x00000003141d7224 */ /* 0x000fe400078e021d */
[----:B------:R-:W-:Y:S01]  /*0b50*/  @!P5 IMAD.MOV R23, RZ, RZ, -R23 ;  /* 0x000000ffff17d224 */ /* 0x000fe200078e0a17 */
[C---:B------:R-:W-:Y:S02]  /*0b60*/  @!P0 LEA R2, P5, R15.reuse, UR10, 0x1 ;  /* 0x0000000a0f028c11 */ /* 0x040fe4000f8a08ff */
[----:B------:R-:W-:Y:S02]  /*0b70*/  @!P4 LOP3.LUT R23, RZ, R17, RZ, 0x33, !PT ;  /* 0x00000011ff17c212 */ /* 0x000fe400078e33ff */
[----:B------:R-:W-:Y:S01]  /*0b80*/  @!P0 LEA.HI.X R3, R15, UR11, R14, 0x1, P5 ;  /* 0x0000000b0f038c11 */ /* 0x000fe2000a8f0c0e */
[----:B------:R-:W-:Y:S01]  /*0b90*/  @!P6 IMAD.IADD R27, R27, 0x1, -R16 ;  /* 0x000000011b1be824 */ /* 0x000fe200078e0a10 */
[C---:B------:R-:W-:Y:S01]  /*0ba0*/  @!P1 LEA R4, P5, R9.reuse, UR10, 0x1 ;  /* 0x0000000a09049c11 */ /* 0x040fe2000f8a08ff */
[----:B------:R-:W-:Y:S01]  /*0bb0*/  @!P6 VIADD R18, R18, 0x1 ;  /* 0x000000011212e836 */ /* 0x000fe20000000000 */
[----:B------:R-:W-:Y:S01]  /*0bc0*/  ISETP.GT.U32.AND P4, PT, R24, R29, PT ;  /* 0x0000001d1800720c */ /* 0x000fe20003f84070 */
[----:B------:R2:W-:Y:S01]  /*0bd0*/  @!P0 STG.E.U16 desc[UR16][R2.64], R25 ;  /* 0x0000001902008986 */ /* 0x0005e2000c101510 */
[----:B------:R-:W-:-:S02]  /*0be0*/  @!P1 LEA.HI.X R5, R9, UR11, R8, 0x1, P5 ;  /* 0x0000000b09059c11 */ /* 0x000fc4000a8f0c08 */
[----:B------:R-:W-:Y:S02]  /*0bf0*/  ISETP.GE.U32.AND P5, PT, R27, R16, PT ;  /* 0x000000101b00720c */ /* 0x000fe40003fa6070 */
[C---:B------:R-:W-:Y:S01]  /*0c00*/  @!P2 LEA R8, P6, R6.reuse, UR10, 0x1 ;  /* 0x0000000a0608ac11 */ /* 0x040fe2000f8c08ff */
[----:B------:R2:W-:Y:S03]  /*0c10*/  @!P1 STG.E.U16 desc[UR16][R4.64], R23 ;  /* 0x0000001704009986 */ /* 0x0005e6000c101510 */
[----:B------:R-:W-:-:S03]  /*0c20*/  @!P2 LEA.HI.X R9, R6, UR11, R11, 0x1, P6 ;  /* 0x0000000b0609ac11 */ /* 0x000fc6000b0f0c0b */
[----:B------:R-:W-:Y:S02]  /*0c30*/  @!P4 IMAD.IADD R29, R29, 0x1, -R24 ;  /* 0x000000011d1dc824 */ /* 0x000fe400078e0a18 */
[----:B------:R-:W-:Y:S01]  /*0c40*/  @!P4 VIADD R20, R20, 0x1 ;  /* 0x000000011414c836 */ /* 0x000fe20000000000 */
[----:B------:R-:W-:Y:S01]  /*0c50*/  ISETP.GE.AND P4, PT, R12, RZ, PT ;  /* 0x000000ff0c00720c */ /* 0x000fe20003f86270 */
[----:B------:R-:W-:Y:S01]  /*0c60*/  @P5 VIADD R18, R18, 0x1 ;  /* 0x0000000112125836 */ /* 0x000fe20000000000 */
[----:B------:R-:W-:Y:S02]  /*0c70*/  ISETP.GE.U32.AND P6, PT, R29, R24, PT ;  /* 0x000000181d00720c */ /* 0x000fe40003fc6070 */
[----:B------:R-:W-:-:S11]  /*0c80*/  ISETP.GE.AND P5, PT, R10, RZ, PT ;  /* 0x000000ff0a00720c */ /* 0x000fd60003fa6270 */
[----:B------:R-:W-:Y:S01]  /*0c90*/  @P6 VIADD R20, R20, 0x1 ;  /* 0x0000000114146836 */ /* 0x000fe20000000000 */
[----:B------:R-:W-:Y:S01]  /*0ca0*/  ISETP.NE.AND P6, PT, R13, RZ, PT ;  /* 0x000000ff0d00720c */ /* 0x000fe20003fc5270 */
[----:B------:R-:W-:Y:S01]  /*0cb0*/  @!P5 IMAD.MOV R18, RZ, RZ, -R18 ;  /* 0x000000ffff12d224 */ /* 0x000fe200078e0a12 */
[----:B------:R-:W-:Y:S01]  /*0cc0*/  ISETP.NE.AND P5, PT, R21, RZ, PT ;  /* 0x000000ff1500720c */ /* 0x000fe20003fa5270 */
[----:B------:R-:W-:Y:S01]  /*0cd0*/  @!P4 IMAD.MOV R20, RZ, RZ, -R20 ;  /* 0x000000ffff14c224 */ /* 0x000fe200078e0a14 */
[----:B------:R-:W-:-:S04]  /*0ce0*/  @!P3 LEA R6, P4, R0, UR10, 0x1 ;  /* 0x0000000a0006bc11 */ /* 0x000fc8000f8808ff */
[----:B------:R-:W-:-:S05]  /*0cf0*/  @!P3 LEA.HI.X R7, R0, UR11, R7, 0x1, P4 ;  /* 0x0000000b0007bc11 */ /* 0x000fca000a0f0c07 */
[----:B------:R-:W-:Y:S02]  /*0d00*/  @!P6 LOP3.LUT R18, RZ, R13, RZ, 0x33, !PT ;  /* 0x0000000dff12e212 */ /* 0x000fe400078e33ff */
[----:B------:R-:W-:-:S03]  /*0d10*/  @!P5 LOP3.LUT R20, RZ, R21, RZ, 0x33, !PT ;  /* 0x00000015ff14d212 */ /* 0x000fc600078e33ff */
[----:B------:R2:W-:Y:S04]  /*0d20*/  @!P2 STG.E.U16 desc[UR16][R8.64], R18 ;  /* 0x000000120800a986 */ /* 0x0005e8000c101510 */
[----:B------:R2:W-:Y:S01]  /*0d30*/  @!P3 STG.E.U16 desc[UR16][R6.64], R20 ;  /* 0x000000140600b986 */ /* 0x0005e2000c101510 */
[----:B------:R-:W-:Y:S05]  /*0d40*/  BRA.U !UP0, `(.L_x_6852) ;  /* 0xfffffff508387547 */ /* 0x000fea000b83ffff */
[----:B------:R-:W-:Y:S05]  /*0d50*/  EXIT ;  /* 0x000000000000794d */ /* 0x000fea0003800000 */
.L_x_6851:
        /* <DEDUP_REMOVED lines=8> */
[----:B0-----:R-:W-:Y:S02]  /*0de0*/  UPRMT UR12, UR5, 0x9910, URZ ;  /* 0x00009910050c7896 */ /* 0x001fe400080000ff */
[----:B------:R-:W-:-:S05]  /*0df0*/  UPRMT UR13, UR5, 0x9910, URZ ;  /* 0x00009910050d7896 */ /* 0x000fca00080000ff */
[----:B------:R-:W-:Y:S02]  /*0e00*/  UMOV UR5, UR12 ;  /* 0x0000000c00057c82 */ /* 0x000fe40008000000 */
[----:B------:R-:W-:Y:S01]  /*0e10*/  IMAD.U32 R13, RZ, RZ, UR5 ;  /* 0x00000005ff0d7e24 */ /* 0x000fe2000f8e00ff */
[----:B-1----:R-:W-:-:S06]  /*0e20*/  UMOV UR5, UR13 ;  /* 0x0000000d00057c82 */ /* 0x002fcc0008000000 */
.L_x_6853:
        /* <DEDUP_REMOVED lines=8> */
[C---:B--2---:R-:W-:Y:S02]  /*0eb0*/  PRMT R0, R4.reuse, 0x9910, RZ ;  /* 0x0000991004007816 */ /* 0x044fe400000000ff */
[----:B------:R-:W-:Y:S02]  /*0ec0*/  PRMT R6, R4, 0xbb32, RZ ;  /* 0x0000bb3204067816 */ /* 0x000fe400000000ff */
[----:B------:R-:W-:Y:S01]  /*0ed0*/  PRMT R8, R5, 0x9910, RZ ;  /* 0x0000991005087816 */ /* 0x000fe200000000ff */
[----:B------:R-:W-:-:S05]  /*0ee0*/  IMAD R13, R13, R0, RZ ;  /* 0x000000000d0d7224 */ /* 0x000fca00078e02ff */
[----:B------:R-:W-:Y:S01]  /*0ef0*/  PRMT R0, R13, 0x9910, RZ ;  /* 0x000099100d007816 */ /* 0x000fe200000000ff */
[----:B------:R-:W-:-:S03]  /*0f00*/  IMAD.U32 R13, RZ, RZ, UR5 ;  /* 0x00000005ff0d7e24 */ /* 0x000fc6000f8e00ff */
[----:B------:R-:W-:Y:S01]  /*0f10*/  IABS R19, R0 ;  /* 0x0000000000137213 */ /* 0x000fe20000000000 */
[C---:B------:R-:W-:Y:S02]  /*0f20*/  IMAD R4, R13.reuse, R6, RZ ;  /* 0x000000060d047224 */ /* 0x040fe400078e02ff */
[----:B------:R-:W-:Y:S02]  /*0f30*/  IMAD R6, R13, R8, RZ ;  /* 0x000000080d067224 */ /* 0x000fe400078e02ff */
[----:B------:R-:W0:Y:S01]  /*0f40*/  I2F.RP R8, R19 ;  /* 0x0000001300087306 */ /* 0x000e220000209400 */
[----:B------:R-:W-:Y:S02]  /*0f50*/  PRMT R14, R4, 0x9910, RZ ;  /* 0x00009910040e7816 */ /* 0x000fe400000000ff */
[----:B------:R-:W-:Y:S02]  /*0f60*/  PRMT R17, R6, 0x9910, RZ ;  /* 0x0000991006117816 */ /* 0x000fe400000000ff */
[----:B------:R-:W-:-:S02]  /*0f70*/  IABS R21, R14 ;  /* 0x0000000e00157213 */ /* 0x000fc40000000000 */
[----:B------:R-:W-:Y:S02]  /*0f80*/  PRMT R4, R5, 0xbb32, RZ ;  /* 0x0000bb3205047816 */ /* 0x000fe400000000ff */
[----:B------:R-:W-:Y:S01]  /*0f90*/  IABS R22, R17 ;  /* 0x0000001100167213 */ /* 0x000fe20000000000 */
[----:B------:R-:W1:Y:S02]  /*0fa0*/  I2F.RP R10, R21 ;  /* 0x00000015000a7306 */ /* 0x000e640000209400 */
[----:B------:R-:W-:-:S05]  /*0fb0*/  IMAD R4, R13, R4, RZ ;  /* 0x000000040d047224 */ /* 0x000fca00078e02ff */
[----:B------:R-:W-:Y:S01]  /*0fc0*/  PRMT R16, R4, 0x9910, RZ ;  /* 0x0000991004107816 */ /* 0x000fe200000000ff */
[----:B------:R-:W-:Y:S03]  /*0fd0*/  I2F.RP R11, R22 ;  /* 0x00000016000b7306 */ /* 0x000fe60000209400 */
[----:B------:R-:W-:-:S05]  /*0fe0*/  IABS R20, R16 ;  /* 0x0000001000147213 */ /* 0x000fca0000000000 */
[----:B0-----:R-:W0:Y:S08]  /*0ff0*/  MUFU.RCP R8, R8 ;  /* 0x0000000800087308 */ /* 0x001e300000001000 */
[----:B-1----:R-:W1:Y:S08]  /*1000*/  MUFU.RCP R10, R10 ;  /* 0x0000000a000a7308 */ /* 0x002e700000001000 */
[----:B------:R-:W2:Y:S01]  /*1010*/  I2F.RP R24, R20 ;  /* 0x0000001400187306 */ /* 0x000ea20000209400 */
[----:B0-----:R-:W-:-:S07]  /*1020*/  VIADD R4, R8, 0xffffffe ;  /* 0x0ffffffe08047836 */ /* 0x001fce0000000000 */
[----:B------:R-:W0:Y:S01]  /*1030*/  MUFU.RCP R11, R11 ;  /* 0x0000000b000b7308 */ /* 0x000e220000001000 */
[----:B-1----:R-:W-:-:S07]  /*1040*/  VIADD R6, R10, 0xffffffe ;  /* 0x0ffffffe0a067836 */ /* 0x002fce0000000000 */
[----:B------:R1:W4:Y:S08]  /*1050*/  F2I.FTZ.U32.TRUNC.NTZ R5, R4 ;  /* 0x0000000400057305 */ /* 0x000330000021f000 */
[----:B--2---:R-:W2:Y:S01]  /*1060*/  MUFU.RCP R24, R24 ;  /* 0x0000001800187308 */ /* 0x004ea20000001000 */
[----:B0-----:R-:W-:Y:S02]  /*1070*/  VIADD R9, R11, 0xffffffe ;  /* 0x0ffffffe0b097836 */ /* 0x001fe40000000000 */
[----:B-1----:R-:W-:-:S02]  /*1080*/  IMAD.MOV.U32 R4, RZ, RZ, RZ ;  /* 0x000000ffff047224 */ /* 0x002fc400078e00ff */
[----:B----4-:R-:W-:-:S03]  /*1090*/  IMAD.MOV R10, RZ, RZ, -R5 ;  /* 0x000000ffff0a7224 */ /* 0x010fc600078e0a05 */
[----:B------:R0:W1:Y:S01]  /*10a0*/  F2I.FTZ.U32.TRUNC.NTZ R7, R6 ;  /* 0x0000000600077305 */ /* 0x000062000021f000 */
[----:B------:R-:W-:-:S04]  /*10b0*/  IMAD R25, R10, R19, RZ ;  /* 0x000000130a197224 */ /* 0x000fc800078e02ff */
[----:B------:R-:W-:-:S03]  /*10c0*/  IMAD.HI.U32 R10, R5, R25, R4 ;  /* 0x00000019050a7227 */ /* 0x000fc600078e0004 */
[----:B------:R-:W4:Y:S01]  /*10d0*/  F2I.FTZ.U32.TRUNC.NTZ R9, R9 ;  /* 0x0000000900097305 */ /* 0x000f22000021f000 */
[----:B--2---:R-:W-:Y:S02]  /*10e0*/  VIADD R8, R24, 0xffffffe ;  /* 0x0ffffffe18087836 */ /* 0x004fe40000000000 */
[----:B0-----:R-:W-:Y:S02]  /*10f0*/  IMAD.MOV.U32 R6, RZ, RZ, RZ ;  /* 0x000000ffff067224 */ /* 0x001fe400078e00ff */
[----:B-1----:R-:W-:-:S03]  /*1100*/  IMAD.MOV R24, RZ, RZ, -R7 ;  /* 0x000000ffff187224 */ /* 0x002fc600078e0a07 */
[----:B------:R0:W1:Y:S01]  /*1110*/  F2I.FTZ.U32.TRUNC.NTZ R11, R8 ;  /* 0x00000008000b7305 */ /* 0x000062000021f000 */
[----:B------:R-:W-:Y:S01]  /*1120*/  IMAD R5, R24, R21, RZ ;  /* 0x0000001518057224 */ /* 0x000fe200078e02ff */
[C---:B---3--:R-:W-:Y:S01]  /*1130*/  PRMT R24, R2.reuse, 0x9910, RZ ;  /* 0x0000991002187816 */ /* 0x048fe200000000ff */
[----:B----4-:R-:W-:Y:S02]  /*1140*/  IMAD.MOV R27, RZ, RZ, -R9 ;  /* 0x000000ffff1b7224 */ /* 0x010fe400078e0a09 */
[----:B------:R-:W-:Y:S01]  /*1150*/  IMAD.HI.U32 R4, R7, R5, R6 ;  /* 0x0000000507047227 */ /* 0x000fe200078e0006 */
[----:B------:R-:W-:Y:S02]  /*1160*/  IABS R6, R0 ;  /* 0x0000000000067213 */ /* 0x000fe40000000000 */
[----:B------:R-:W-:Y:S01]  /*1170*/  PRMT R7, R2, 0xbb32, RZ ;  /* 0x0000bb3202077816 */ /* 0x000fe200000000ff */
[----:B------:R-:W-:Y:S02]  /*1180*/  IMAD R25, R27, R22, RZ ;  /* 0x000000161b197224 */ /* 0x000fe400078e02ff */
[----:B------:R-:W-:-:S02]  /*1190*/  IMAD.MOV.U32 R5, RZ, RZ, R24 ;  /* 0x000000ffff057224 */ /* 0x000fc400078e0018 */
[----:B0-----:R-:W-:Y:S02]  /*11a0*/  IMAD.MOV.U32 R8, RZ, RZ, RZ ;  /* 0x000000ffff087224 */ /* 0x001fe400078e00ff */
[----:B------:R-:W-:Y:S01]  /*11b0*/  IMAD.MOV R24, RZ, RZ, -R6 ;  /* 0x000000ffff187224 */ /* 0x000fe200078e0a06 */
[----:B------:R-:W-:Y:S01]  /*11c0*/  IABS R6, R14 ;  /* 0x0000000e00067213 */ /* 0x000fe20000000000 */
[----:B------:R-:W-:Y:S01]  /*11d0*/  IMAD.HI.U32 R8, R9, R25, R8 ;  /* 0x0000001909087227 */ /* 0x000fe200078e0008 */
[----:B------:R-:W-:Y:S02]  /*11e0*/  IABS R9, R5 ;  /* 0x0000000500097213 */ /* 0x000fe40000000000 */
[----:B------:R-:W-:Y:S01]  /*11f0*/  LOP3.LUT R5, R5, R0, RZ, 0x3c, !PT ;  /* 0x0000000005057212 */ /* 0x000fe200078e3cff */
[----:B-1----:R-:W-:Y:S02]  /*1200*/  IMAD.MOV R25, RZ, RZ, -R11 ;  /* 0x000000ffff197224 */ /* 0x002fe400078e0a0b */
[----:B------:R-:W-:Y:S01]  /*1210*/  IMAD.HI.U32 R2, R10, R9, RZ ;  /* 0x000000090a027227 */ /* 0x000fe200078e00ff */
[----:B------:R-:W-:-:S03]  /*1220*/  ISETP.GE.AND P0, PT, R5, RZ, PT ;  /* 0x000000ff0500720c */ /* 0x000fc60003f06270 */
[----:B------:R-:W-:Y:S01]  /*1230*/  IMAD R24, R2, R24, R9 ;  /* 0x0000001802187224 */ /* 0x000fe200078e0209 */
[----:B------:R-:W-:Y:S01]  /*1240*/  IABS R9, R7 ;  /* 0x0000000700097213 */ /* 0x000fe20000000000 */
[----:B------:R-:W-:Y:S01]  /*1250*/  IMAD R25, R25, R20, RZ ;  /* 0x0000001419197224 */ /* 0x000fe200078e02ff */
[----:B------:R-:W-:Y:S01]  /*1260*/  LOP3.LUT R7, R7, R14, RZ, 0x3c, !PT ;  /* 0x0000000e07077212 */ /* 0x000fe200078e3cff */
[----:B------:R-:W-:Y:S01]  /*1270*/  IMAD.MOV.U32 R10, RZ, RZ, RZ ;  /* 0x000000ffff0a7224 */ /* 0x000fe200078e00ff */
[----:B------:R-:W-:Y:S01]  /*1280*/  ISETP.GT.U32.AND P4, PT, R19, R24, PT ;  /* 0x000000181300720c */ /* 0x000fe20003f84070 */
[----:B------:R-:W-:-:S04]  /*1290*/  IMAD.HI.U32 R4, R4, R9, RZ ;  /* 0x0000000904047227 */ /* 0x000fc800078e00ff */
[----:B------:R-:W-:Y:S01]  /*12a0*/  IMAD.HI.U32 R11, R11, R25, R10 ;  /* 0x000000190b0b7227 */ /* 0x000fe200078e000a */
[----:B------:R-:W-:-:S03]  /*12b0*/  IABS R25, R16 ;  /* 0x0000001000197213 */ /* 0x000fc60000000000 */
[----:B------:R-:W-:Y:S01]  /*12c0*/  IMAD.MOV R10, RZ, RZ, -R6 ;  /* 0x000000ffff0a7224 */ /* 0x000fe200078e0a06 */
[C---:B------:R-:W-:Y:S01]  /*12d0*/  PRMT R6, R3.reuse, 0x9910, RZ ;  /* 0x0000991003067816 */ /* 0x040fe200000000ff */
[----:B------:R-:W-:Y:S01]  /*12e0*/  IMAD.MOV R25, RZ, RZ, -R25 ;  /* 0x000000ffff197224 */ /* 0x000fe200078e0a19 */
[----:B------:R-:W-:Y:S01]  /*12f0*/  PRMT R3, R3, 0xbb32, RZ ;  /* 0x0000bb3203037816 */ /* 0x000fe200000000ff */
[----:B------:R-:W-:Y:S02]  /*1300*/  @!P4 IMAD.IADD R24, R24, 0x1, -R19 ;  /* 0x000000011818c824 */ /* 0x000fe400078e0a13 */
[----:B------:R-:W-:Y:S01]  /*1310*/  IMAD R10, R4, R10, R9 ;  /* 0x0000000a040a7224 */ /* 0x000fe200078e0209 */
[----:B------:R-:W-:Y:S01]  /*1320*/  IABS R9, R6 ;  /* 0x0000000600097213 */ /* 0x000fe20000000000 */
[----:B------:R-:W-:Y:S01]  /*1330*/  @!P4 VIADD R2, R2, 0x1 ;  /* 0x000000010202c836 */ /* 0x000fe20000000000 */
[----:B------:R-:W-:Y:S02]  /*1340*/  ISETP.GE.U32.AND P1, PT, R24, R19, PT ;  /* 0x000000131800720c */ /* 0x000fe40003f26070 */
[----:B------:R-:W-:Y:S01]  /*1350*/  IABS R19, R17 ;  /* 0x0000001100137213 */ /* 0x000fe20000000000 */
[----:B------:R-:W-:Y:S01]  /*1360*/  IMAD.HI.U32 R8, R8, R9, RZ ;  /* 0x0000000908087227 */ /* 0x000fe200078e00ff */
[----:B------:R-:W-:-:S02]  /*1370*/  IABS R24, R3 ;  /* 0x0000000300187213 */ /* 0x000fc40000000000 */
[----:B------:R-:W-:Y:S01]  /*1380*/  ISETP.GT.U32.AND P3, PT, R21, R10, PT ;  /* 0x0000000a1500720c */ /* 0x000fe20003f64070 */
[----:B------:R-:W-:Y:S01]  /*1390*/  IMAD.MOV R19, RZ, RZ, -R19 ;  /* 0x000000ffff137224 */ /* 0x000fe200078e0a13 */
[----:B------:R-:W-:Y:S01]  /*13a0*/  LOP3.LUT R6, R6, R17, RZ, 0x3c, !PT ;  /* 0x0000001106067212 */ /* 0x000fe200078e3cff */
[----:B------:R-:W-:Y:S01]  /*13b0*/  IMAD.HI.U32 R11, R11, R24, RZ ;  /* 0x000000180b0b7227 */ /* 0x000fe200078e00ff */
[----:B------:R-:W-:-:S03]  /*13c0*/  LOP3.LUT R3, R3, R16, RZ, 0x3c, !PT ;  /* 0x0000001003037212 */ /* 0x000fc600078e3cff */
[----:B------:R-:W-:Y:S02]  /*13d0*/  IMAD R9, R8, R19, R9 ;  /* 0x0000001308097224 */ /* 0x000fe400078e0209 */
[----:B------:R-:W-:Y:S02]  /*13e0*/  IMAD R19, R11, R25, R24 ;  /* 0x000000190b137224 */ /* 0x000fe400078e0218 */
[----:B------:R-:W-:Y:S01]  /*13f0*/  @P1 VIADD R2, R2, 0x1 ;  /* 0x0000000102021836 */ /* 0x000fe20000000000 */
[----:B------:R-:W-:Y:S01]  /*1400*/  ISETP.GT.U32.AND P5, PT, R22, R9, PT ;  /* 0x000000091600720c */ /* 0x000fe20003fa4070 */
[----:B------:R-:W-:Y:S01]  /*1410*/  @!P3 IMAD.IADD R10, R10, 0x1, -R21 ;  /* 0x000000010a0ab824 */ /* 0x000fe200078e0a15 */
[----:B------:R-:W-:Y:S01]  /*1420*/  ISETP.GT.U32.AND P2, PT, R20, R19, PT ;  /* 0x000000131400720c */ /* 0x000fe20003f44070 */
[----:B------:R-:W-:Y:S01]  /*1430*/  @!P0 IMAD.MOV R2, RZ, RZ, -R2 ;  /* 0x000000ffff028224 */ /* 0x000fe200078e0a02 */
[----:B------:R-:W-:Y:S01]  /*1440*/  ISETP.GE.AND P0, PT, R7, RZ, PT ;  /* 0x000000ff0700720c */ /* 0x000fe20003f06270 */
[----:B------:R-:W-:Y:S01]  /*1450*/  @!P3 VIADD R4, R4, 0x1 ;  /* 0x000000010404b836 */ /* 0x000fe20000000000 */
[----:B------:R-:W-:-:S02]  /*1460*/  ISETP.GE.U32.AND P6, PT, R10, R21, PT ;  /* 0x000000150a00720c */ /* 0x000fc40003fc6070 */
[----:B------:R-:W-:-:S05]  /*1470*/  ISETP.GE.AND P3, PT, R6, RZ, PT ;  /* 0x000000ff0600720c */ /* 0x000fca0003f66270 */
[----:B------:R-:W-:Y:S02]  /*1480*/  @!P5 IMAD.IADD R9, R9, 0x1, -R22 ;  /* 0x000000010909d824 */ /* 0x000fe400078e0a16 */
[----:B------:R-:W-:Y:S02]  /*1490*/  @!P2 IMAD.IADD R19, R19, 0x1, -R20 ;  /* 0x000000011313a824 */ /* 0x000fe400078e0a14 */
[----:B------:R-:W-:Y:S01]  /*14a0*/  @!P5 VIADD R8, R8, 0x1 ;  /* 0x000000010808d836 */ /* 0x000fe20000000000 */
[----:B------:R-:W-:Y:S01]  /*14b0*/  ISETP.GE.U32.AND P4, PT, R9, R22, PT ;  /* 0x000000160900720c */ /* 0x000fe20003f86070 */
[----:B------:R-:W-:Y:S01]  /*14c0*/  @!P2 VIADD R11, R11, 0x1 ;  /* 0x000000010b0ba836 */ /* 0x000fe20000000000 */
[----:B------:R-:W-:Y:S01]  /*14d0*/  ISETP.GE.U32.AND P1, PT, R19, R20, PT ;  /* 0x000000141300720c */ /* 0x000fe20003f26070 */
[----:B------:R-:W-:Y:S01]  /*14e0*/  @P6 VIADD R4, R4, 0x1 ;  /* 0x0000000104046836 */ /* 0x000fe20000000000 */
[----:B------:R-:W-:Y:S02]  /*14f0*/  ISETP.GE.AND P6, PT, R3, RZ, PT ;  /* 0x000000ff0300720c */ /* 0x000fe40003fc6270 */
[----:B------:R-:W-:Y:S01]  /*1500*/  ISETP.NE.AND P5, PT, R0, RZ, PT ;  /* 0x000000ff0000720c */ /* 0x000fe20003fa5270 */
[----:B------:R-:W-:Y:S01]  /*1510*/  @!P0 IMAD.MOV R4, RZ, RZ, -R4 ;  /* 0x000000ffff048224 */ /* 0x000fe200078e0a04 */
[----:B------:R-:W-:-:S02]  /*1520*/  ISETP.NE.AND P2, PT, R14, RZ, PT ;  /* 0x000000ff0e00720c */ /* 0x000fc40003f45270 */
[----:B------:R-:W-:-:S03]  /*1530*/  IADD3 R18, P0, PT, R18, UR10, RZ ;  /* 0x0000000a12127c10 */ /* 0x000fc6000ff1e0ff */
[----:B------:R-:W-:Y:S01]  /*1540*/  @P4 VIADD R8, R8, 0x1 ;  /* 0x0000000108084836 */ /* 0x000fe20000000000 */
[----:B------:R-:W-:Y:S01]  /*1550*/  ISETP.NE.AND P4, PT, R17, RZ, PT ;  /* 0x000000ff1100720c */ /* 0x000fe20003f85270 */
[----:B------:R-:W-:Y:S01]  /*1560*/  @P1 VIADD R11, R11, 0x1 ;  /* 0x000000010b0b1836 */ /* 0x000fe20000000000 */
[----:B------:R-:W-:Y:S01]  /*1570*/  ISETP.NE.AND P1, PT, R16, RZ, PT ;  /* 0x000000ff1000720c */ /* 0x000fe20003f25270 */
[----:B------:R-:W-:Y:S01]  /*1580*/  @!P3 IMAD.MOV R8, RZ, RZ, -R8 ;  /* 0x000000ffff08b224 */ /* 0x000fe200078e0a08 */
[----:B------:R-:W-:Y:S01]  /*1590*/  IADD3.X R19, PT, PT, R23, UR11, RZ, P0, !PT ;  /* 0x0000000b17137c10 */ /* 0x000fe200087fe4ff */
[----:B------:R-:W-:Y:S01]  /*15a0*/  @!P6 IMAD.MOV R11, RZ, RZ, -R11 ;  /* 0x000000ffff0be224 */ /* 0x000fe200078e0a0b */
[----:B------:R-:W-:Y:S02]  /*15b0*/  IADD3 R15, P0, PT, R15, UR14, RZ ;  /* 0x0000000e0f0f7c10 */ /* 0x000fe4000ff1e0ff */
[----:B------:R-:W-:Y:S02]  /*15c0*/  @!P5 LOP3.LUT R2, RZ, R0, RZ, 0x33, !PT ;  /* 0x00000000ff02d212 */ /* 0x000fe400078e33ff */
[----:B------:R-:W-:Y:S01]  /*15d0*/  @!P2 LOP3.LUT R4, RZ, R14, RZ, 0x33, !PT ;  /* 0x0000000eff04a212 */ /* 0x000fe200078e33ff */
[----:B------:R-:W-:-:S02]  /*15e0*/  IMAD.SHL.U32 R0, R15, 0x4, RZ ;  /* 0x000000040f007824 */ /* 0x000fc400078e00ff */
[----:B------:R-:W-:Y:S01]  /*15f0*/  @!P4 LOP3.LUT R8, RZ, R17, RZ, 0x33, !PT ;  /* 0x00000011ff08c212 */ /* 0x000fe200078e33ff */
[----:B------:R-:W-:Y:S01]  /*1600*/  IMAD.X R12, RZ, RZ, R12, P0 ;  /* 0x000000ffff0c7224 */ /* 0x000fe200000e060c */
[----:B------:R-:W-:Y:S02]  /*1610*/  @!P1 LOP3.LUT R11, RZ, R16, RZ, 0x33, !PT ;  /* 0x00000010ff0b9212 */ /* 0x000fe400078e33ff */
[----:B------:R-:W-:Y:S02]  /*1620*/  PRMT R10, R2, 0x5410, R4 ;  /* 0x00005410020a7816 */ /* 0x000fe40000000004 */
[----:B------:R-:W-:Y:S02]  /*1630*/  PRMT R11, R8, 0x5410, R11 ;  /* 0x00005410080b7816 */ /* 0x000fe4000000000b */
[----:B------:R-:W-:Y:S02]  /*1640*/  ISETP.LT.U32.AND P1, PT, R0, UR18, PT ;  /* 0x0000001200007c0c */ /* 0x000fe4000bf21070 */
[C---:B------:R-:W-:Y:S01]  /*1650*/  LOP3.LUT P0, RZ, R15.reuse, 0xffffc000, RZ, 0xc0, !PT ;  /* 0xffffc0000fff7812 */ /* 0x040fe2000780c0ff */
[----:B------:R0:W-:Y:S01]  /*1660*/  STG.E.64 desc[UR16][R18.64], R10 ;  /* 0x0000000a12007986 */ /* 0x0001e2000c101b10 */
[----:B------:R-:W-:-:S02]  /*1670*/  SHF.L.U64.HI R0, R15, 0x2, R12 ;  /* 0x000000020f007819 */ /* 0x000fc4000001020c */
[----:B------:R-:W-:Y:S02]  /*1680*/  LOP3.LUT P0, RZ, R12, 0x3fffffff, RZ, 0xc0, P0 ;  /* 0x3fffffff0cff7812 */ /* 0x000fe4000000c0ff */
[----:B------:R-:W-:-:S13]  /*1690*/  ISETP.LT.AND.EX P1, PT, R0, UR4, PT, P1 ;  /* 0x0000000400007c0c */ /* 0x000fda000bf21310 */
[----:B0-----:R-:W-:Y:S05]  /*16a0*/  @!P0 BRA P1, `(.L_x_6853) ;  /* 0xfffffff400e08947 */ /* 0x001fea000083ffff */
[----:B------:R-:W-:Y:S05]  /*16b0*/  EXIT ;  /* 0x000000000000794d */ /* 0x000fea0003800000 */
.L_x_6854:
        /* <DEDUP_REMOVED lines=12> */
.L_x_7959:


//--------------------- .text._ZN2at6native55_GLOBAL__N__de093ff9_22_ForeachBinaryOpList_cu_a911ec4325multi_tensor_apply_kernelINS1_18TensorListMetadataILi3EEENS1_24BinaryOpListAlphaFunctorIlLi3ELi2ELi2EEEJSt7dividesIlElEEEvT_T0_DpT1_ --------------------------
	.section	.text._ZN2at6native55_GLOBAL__N__de093ff9_22_ForeachBinaryOpList_cu_a911ec4325multi_tensor_apply_kernelINS1_18TensorListMetadataILi3EEENS1_24BinaryOpListAlphaFunctorIlLi3ELi2ELi2EEEJSt7dividesIlElEEEvT_T0_DpT1_,"ax",@progbits
	.align	128
.text._ZN2at6native55_GLOBAL__N__de093ff9_22_ForeachBinaryOpList_cu_a911ec4325multi_tensor_apply_kernelINS1_18TensorListMetadataILi3EEENS1_24BinaryOpListAlphaFunctorIlLi3ELi2ELi2EEEJSt7dividesIlElEEEvT_T0_DpT1_:
        .type           _ZN2at6native55_GLOBAL__N__de093ff9_22_ForeachBinaryOpList_cu_a911ec4325multi_tensor_apply_kernelINS1_18TensorListMetadataILi3EEENS1_24BinaryOpListAlphaFunctorIlLi3ELi2ELi2EEEJSt7dividesIlElEEEvT_T0_DpT1_,@function
        .size           _ZN2at6native55_GLOBAL__N__de093ff9_22_ForeachBinaryOpList_cu_a911ec4325multi_tensor_apply_kernelINS1_18TensorListMetadataILi3EEENS1_24BinaryOpListAlphaFunctorIlLi3ELi2ELi2EEEJSt7dividesIlElEEEvT_T0_DpT1_,(.L_x_7960 - _ZN2at6native55_GLOBAL__N__de093ff9_22_ForeachBinaryOpList_cu_a911ec4325multi_tensor_apply_kernelINS1_18TensorListMetadataILi3EEENS1_24BinaryOpListAlphaFunctorIlLi3ELi2ELi2EEEJSt7dividesIlElEEEvT_T0_DpT1_)
        .other          _ZN2at6native55_GLOBAL__N__de093ff9_22_ForeachBinaryOpList_cu_a911ec4325multi_tensor_apply_kernelINS1_18TensorListMetadataILi3EEENS1_24BinaryOpListAlphaFunctorIlLi3ELi2ELi2EEEJSt7dividesIlElEEEvT_T0_DpT1_,@"STO_CUDA_ENTRY STV_DEFAULT"
_ZN2at6native55_GLOBAL__N__de093ff9_22_ForeachBinaryOpList_cu_a911ec4325multi_tensor_apply_kernelINS1_18TensorListMetadataILi3EEENS1_24BinaryOpListAlphaFunctorIlLi3ELi2ELi2EEEJSt7dividesIlElEEEvT_T0_DpT1_:
        /* <DEDUP_REMOVED lines=36> */
.L_x_6868:
[----:B0-----:R-:W-:Y:S02]  /*0240*/  IADD3 R0, P0, PT, R36, UR4, RZ ;  /* 0x0000000424007c10 */ /* 0x001fe4000ff1e0ff */
[----:B---3--:R-:W-:Y:S02]  /*0250*/  CS2R R2, SRZ ;  /* 0x0000000000027805 */ /* 0x008fe4000001ff00 */
[----:B------:R-:W-:Y:S02]  /*0260*/  CS2R R4, SRZ ;  /* 0x0000000000047805 */ /* 0x000fe4000001ff00 */
[C---:B------:R-:W-:Y:S01]  /*0270*/  ISETP.GE.U32.AND P1, PT, R0.reuse, UR13, PT ;  /* 0x0000000d00007c0c */ /* 0x040fe2000bf26070 */
[----:B------:R-:W-:Y:S01]  /*0280*/  IMAD.X R18, RZ, RZ, UR5, P0 ;  /* 0x00000005ff127e24 */ /* 0x000fe200080e06ff */
[----:B-1----:R-:W-:-:S04]  /*0290*/  IADD3 R19, P2, PT, R0, UR12, RZ ;  /* 0x0000000c00137c10 */ /* 0x002fc8000ff5e0ff */
[----:B------:R-:W-:Y:S01]  /*02a0*/  ISETP.GE.U32.AND.EX P1, PT, R18, UR14, PT, P1 ;  /* 0x0000000e12007c0c */ /* 0x000fe2000bf26110 */
[----:B------:R-:W-:Y:S01]  /*02b0*/  IMAD.X R28, RZ, RZ, R18, P2 ;  /* 0x000000ffff1c7224 */ /* 0x000fe200010e0612 */
[C---:B------:R-:W-:Y:S02]  /*02c0*/  ISETP.GE.U32.AND P0, PT, R19.reuse, UR13, PT ;  /* 0x0000000d13007c0c */ /* 0x040fe4000bf06070 */
[----:B------:R-:W-:Y:S02]  /*02d0*/  IADD3 R29, P5, PT, R19, UR12, RZ ;  /* 0x0000000c131d7c10 */ /* 0x000fe4000ffbe0ff */
[----:B------:R-:W-:Y:S02]  /*02e0*/  ISETP.GE.U32.AND.EX P0, PT, R28, UR14, PT, P0 ;  /* 0x0000000e1c007c0c */ /* 0x000fe4000bf06100 */
[----:B------:R-:W-:Y:S01]  /*02f0*/  ISETP.GE.U32.AND P2, PT, R29, UR13, PT ;  /* 0x0000000d1d007c0c */ /* 0x000fe2000bf46070 */
[----:B------:R-:W-:-:S04]  /*0300*/  IMAD.X R30, RZ, RZ, R28, P5 ;  /* 0x000000ffff1e7224 */ /* 0x000fc800028e061c */
[C---:B------:R-:W-:Y:S02]  /*0310*/  @!P1 LEA R12, P4, R0.reuse, UR8, 0x3 ;  /* 0x00000008000c9c11 */ /* 0x040fe4000f8818ff */
[C---:B------:R-:W-:Y:S02]  /*0320*/  @!P1 LEA R10, P3, R0.reuse, UR6, 0x3 ;  /* 0x00000006000a9c11 */ /* 0x040fe4000f8618ff */
[C-C-:B------:R-:W-:Y:S02]  /*0330*/  @!P1 LEA.HI.X R13, R0.reuse, UR9, R18.reuse, 0x3, P4 ;  /* 0x00000009000d9c11 */ /* 0x140fe4000a0f1c12 */
[----:B------:R-:W-:Y:S02]  /*0340*/  @!P1 LEA.HI.X R11, R0, UR7, R18, 0x3, P3 ;  /* 0x00000007000b9c11 */ /* 0x000fe400098f1c12 */
[----:B------:R-:W-:Y:S01]  /*0350*/  ISETP.GE.U32.AND.EX P2, PT, R30, UR14, PT, P2 ;  /* 0x0000000e1e007c0c */ /* 0x000fe2000bf46120 */
[----:B------:R-:W2:Y:S01]  /*0360*/  @!P1 LDG.E.64 R2, desc[UR16][R12.64] ;  /* 0x000000100c029981 */ /* 0x000ea2000c1e1b00 */
[----:B------:R-:W-:-:S03]  /*0370*/  IADD3 R31, P4, PT, R29, UR12, RZ ;  /* 0x0000000c1d1f7c10 */ /* 0x000fc6000ff9e0ff */
[----:B------:R0:W3:Y:S01]  /*0380*/  @!P1 LDG.E.64 R4, desc[UR16][R10.64] ;  /* 0x000000100a049981 */ /* 0x0000e2000c1e1b00 */
[----:B------:R-:W-:Y:S01]  /*0390*/  ISETP.GE.U32.AND P1, PT, R31, UR13, PT ;  /* 0x0000000d1f007c0c */ /* 0x000fe2000bf26070 */
[----:B------:R-:W-:Y:S01]  /*03a0*/  IMAD.X R32, RZ, RZ, R30, P4 ;  /* 0x000000ffff207224 */ /* 0x000fe200020e061e */
[C---:B------:R-:W-:Y:S02]  /*03b0*/  @!P0 LEA R16, P3, R19.reuse, UR6, 0x3 ;  /* 0x0000000613108c11 */ /* 0x040fe4000f8618ff */
[----:B------:R-:W-:Y:S02]  /*03c0*/  @!P0 LEA R26, P4, R19, UR8, 0x3 ;  /* 0x00000008131a8c11 */ /* 0x000fe4000f8818ff */
[----:B------:R-:W-:Y:S02]  /*03d0*/  CS2R R6, SRZ ;  /* 0x0000000000067805 */ /* 0x000fe4000001ff00 */
[----:B------:R-:W-:Y:S02]  /*03e0*/  ISETP.GE.U32.AND.EX P1, PT, R32, UR14, PT, P1 ;  /* 0x0000000e20007c0c */ /* 0x000fe4000bf26110 */
[----:B------:R-:W-:-:S02]  /*03f0*/  CS2R R8, SRZ ;  /* 0x0000000000087805 */ /* 0x000fc4000001ff00 */
[C-C-:B------:R-:W-:Y:S02]  /*0400*/  @!P0 LEA.HI.X R17, R19.reuse, UR7, R28.reuse, 0x3, P3 ;  /* 0x0000000713118c11 */ /* 0x140fe400098f1c1c */
[----:B------:R-:W-:Y:S02]  /*0410*/  @!P0 LEA.HI.X R27, R19, UR9, R28, 0x3, P4 ;  /* 0x00000009131b8c11 */ /* 0x000fe4000a0f1c1c */
[C---:B------:R-:W-:Y:S01]  /*0420*/  @!P2 LEA R34, P3, R29.reuse, UR6, 0x3 ;  /* 0x000000061d22ac11 */ /* 0x040fe2000f8618ff */
[----:B------:R1:W5:Y:S04]  /*0430*/  @!P0 LDG.E.64 R6, desc[UR16][R16.64] ;  /* 0x0000001010068981 */ /* 0x000368000c1e1b00 */
[----:B------:R4:W5:Y:S01]  /*0440*/  @!P0 LDG.E.64 R8, desc[UR16][R26.64] ;  /* 0x000000101a088981 */ /* 0x000962000c1e1b00 */
[----:B------:R-:W-:-:S02]  /*0450*/  @!P2 LEA R20, P0, R29, UR8, 0x3 ;  /* 0x000000081d14ac11 */ /* 0x000fc4000f8018ff */
[C-C-:B------:R-:W-:Y:S02]  /*0460*/  @!P2 LEA.HI.X R35, R29.reuse, UR7, R30.reuse, 0x3, P3 ;  /* 0x000000071d23ac11 */ /* 0x140fe400098f1c1e */
[----:B------:R-:W-:Y:S02]  /*0470*/  @!P2 LEA.HI.X R21, R29, UR9, R30, 0x3, P0 ;  /* 0x000000091d15ac11 */ /* 0x000fe400080f1c1e */
[C---:B------:R-:W-:Y:S02]  /*0480*/  @!P1 LEA R22, P3, R31.reuse, UR6, 0x3 ;  /* 0x000000061f169c11 */ /* 0x040fe4000f8618ff */
[----:B------:R-:W-:Y:S02]  /*0490*/  @!P1 LEA R24, P0, R31, UR8, 0x3 ;  /* 0x000000081f189c11 */ /* 0x000fe4000f8018ff */
[----:B0-----:R-:W-:Y:S02]  /*04a0*/  CS2R R10, SRZ ;  /* 0x00000000000a7805 */ /* 0x001fe4000001ff00 */
[----:B------:R-:W-:-:S02]  /*04b0*/  CS2R R12, SRZ ;  /* 0x00000000000c7805 */ /* 0x000fc4000001ff00 */
[----:B------:R-:W-:Y:S02]  /*04c0*/  CS2R R14, SRZ ;  /* 0x00000000000e7805 */ /* 0x000fe4000001ff00 */
[----:B-1----:R-:W-:Y:S02]  /*04d0*/  CS2R R16, SRZ ;  /* 0x0000000000107805 */ /* 0x002fe4000001ff00 */
[C-C-:B------:R-:W-:Y:S02]  /*04e0*/  @!P1 LEA.HI.X R23, R31.reuse, UR7, R32.reuse, 0x3, P3 ;  /* 0x000000071f179c11 */ /* 0x140fe400098f1c20 */
[----:B------:R-:W-:Y:S01]  /*04f0*/  @!P1 LEA.HI.X R25, R31, UR9, R32, 0x3, P0 ;  /* 0x000000091f199c11 */ /* 0x000fe200080f1c20 */
[----:B------:R0:W5:Y:S04]  /*0500*/  @!P2 LDG.E.64 R10, desc[UR16][R34.64] ;  /* 0x00000010220aa981 */ /* 0x000168000c1e1b00 */
[----:B------:R0:W5:Y:S04]  /*0510*/  @!P2 LDG.E.64 R12, desc[UR16][R20.64] ;  /* 0x00000010140ca981 */ /* 0x000168000c1e1b00 */
[----:B------:R0:W5:Y:S04]  /*0520*/  @!P1 LDG.E.64 R14, desc[UR16][R22.64] ;  /* 0x00000010160e9981 */ /* 0x000168000c1e1b00 */
[----:B------:R0:W5:Y:S01]  /*0530*/  @!P1 LDG.E.64 R16, desc[UR16][R24.64] ;  /* 0x0000001018109981 */ /* 0x000162000c1e1b00 */
[----:B------:R-:W-:Y:S01]  /*0540*/  BSSY.RECONVERGENT B0, `(.L_x_6856) ;  /* 0x0000022000007945 */ /* 0x000fe20003800200 */
[----:B--2---:R-:W-:-:S04]  /*0550*/  IMAD R3, R3, UR18, RZ ;  /* 0x0000001203037c24 */ /* 0x004fc8000f8e02ff */
[C---:B----4-:R-:W-:Y:S02]  /*0560*/  IMAD R27, R2.reuse, UR19, R3 ;  /* 0x00000013021b7c24 */ /* 0x050fe4000f8e0203 */
[----:B------:R-:W-:-:S05]  /*0570*/  IMAD.WIDE.U32 R2, R2, UR18, RZ ;  /* 0x0000001202027c25 */ /* 0x000fca000f8e00ff */
[----:B------:R-:W-:-:S04]  /*0580*/  IADD3 R27, PT, PT, R3, R27, RZ ;  /* 0x0000001b031b7210 */ /* 0x000fc80007ffe0ff */
[----:B---3--:R-:W-:-:S04]  /*0590*/  LOP3.LUT R26, R5, R27, RZ, 0xfc, !PT ;  /* 0x0000001b051a7212 */ /* 0x008fc800078efcff */
[----:B------:R-:W-:-:S13]  /*05a0*/  ISETP.NE.U32.AND P0, PT, R26, RZ, PT ;  /* 0x000000ff1a00720c */ /* 0x000fda0003f05070 */
[----:B0-----:R-:W-:Y:S05]  /*05b0*/  @P0 BRA `(.L_x_6857) ;  /* 0x0000000000500947 */ /* 0x001fea0003800000 */
[----:B------:R-:W0:Y:S01]  /*05c0*/  I2F.U32.RP R3, R2 ;  /* 0x0000000200037306 */ /* 0x000e220000209000 */
[----:B------:R-:W-:Y:S01]  /*05d0*/  ISETP.NE.U32.AND P2, PT, R2, RZ, PT ;  /* 0x000000ff0200720c */ /* 0x000fe20003f45070 */
[----:B------:R-:W-:-:S06]  /*05e0*/  IMAD.MOV.U32 R35, RZ, RZ, RZ ;  /* 0x000000ffff237224 */ /* 0x000fcc00078e00ff */
[----:B0-----:R-:W0:Y:S02]  /*05f0*/  MUFU.RCP R3, R3 ;  /* 0x0000000300037308 */ /* 0x001e240000001000 */
[----:B0-----:R-:W-:-:S06]  /*0600*/  VIADD R20, R3, 0xffffffe ;  /* 0x0ffffffe03147836 */ /* 0x001fcc0000000000 */
[----:B------:R0:W1:Y:S02]  /*0610*/  F2I.FTZ.U32.TRUNC.NTZ R21, R20 ;  /* 0x0000001400157305 */ /* 0x000064000021f000 */
[----:B0-----:R-:W-:Y:S02]  /*0620*/  IMAD.MOV.U32 R20, RZ, RZ, RZ ;  /* 0x000000ffff147224 */ /* 0x001fe400078e00ff */
[----:B-1----:R-:W-:-:S04]  /*0630*/  IMAD.MOV R5, RZ, RZ, -R21 ;  /* 0x000000ffff057224 */ /* 0x002fc800078e0a15 */
[----:B------:R-:W-:-:S04]  /*0640*/  IMAD R5, R5, R2, RZ ;  /* 0x0000000205057224 */ /* 0x000fc800078e02ff */
[----:B------:R-:W-:-:S06]  /*0650*/  IMAD.HI.U32 R21, R21, R5, R20 ;  /* 0x0000000515157227 */ /* 0x000fcc00078e0014 */
[----:B------:R-:W-:-:S04]  /*0660*/  IMAD.HI.U32 R34, R21, R4, RZ ;  /* 0x0000000415227227 */ /* 0x000fc800078e00ff */
[----:B------:R-:W-:-:S04]  /*0670*/  IMAD.MOV R5, RZ, RZ, -R34 ;  /* 0x000000ffff057224 */ /* 0x000fc800078e0a22 */
[----:B------:R-:W-:-:S05]  /*0680*/  IMAD R5, R2, R5, R4 ;  /* 0x0000000502057224 */ /* 0x000fca00078e0204 */
[----:B------:R-:W-:-:S13]  /*0690*/  ISETP.GE.U32.AND P0, PT, R5, R2, PT ;  /* 0x000000020500720c */ /* 0x000fda0003f06070 */
[----:B------:R-:W-:Y:S01]  /*06a0*/  @P0 IADD3 R5, PT, PT, R5, -R2, RZ ;  /* 0x8000000205050210 */ /* 0x000fe20007ffe0ff */
[----:B------:R-:W-:-:S03]  /*06b0*/  @P0 VIADD R34, R34, 0x1 ;  /* 0x0000000122220836 */ /* 0x000fc60000000000 */
[----:B------:R-:W-:-:S13]  /*06c0*/  ISETP.GE.U32.AND P1, PT, R5, R2, PT ;  /* 0x000000020500720c */ /* 0x000fda0003f26070 */
[----:B------:R-:W-:Y:S01]  /*06d0*/  @P1 VIADD R34, R34, 0x1 ;  /* 0x0000000122221836 */ /* 0x000fe20000000000 */
[----:B------:R-:W-:Y:S01]  /*06e0*/  @!P2 LOP3.LUT R34, RZ, R2, RZ, 0x33, !PT ;  /* 0x00000002ff22a212 */ /* 0x000fe200078e33ff */
[----:B------:R-:W-:Y:S06]  /*06f0*/  BRA `(.L_x_6858) ;  /* 0x0000000000187947 */ /* 0x000fec0003800000 */
.L_x_6857:
[----:B------:R-:W-:Y:S01]  /*0700*/  IMAD.MOV.U32 R3, RZ, RZ, R2 ;  /* 0x000000ffff037224 */ /* 0x000fe200078e0002 */
[----:B------:R-:W-:Y:S02]  /*0710*/  MOV R20, R27 ;  /* 0x0000001b00147202 */ /* 0x000fe40000000f00 */
[----:B------:R-:W-:-:S07]  /*0720*/  MOV R2, 0x740 ;  /* 0x0000074000027802 */ /* 0x000fce0000000f00 */
[----:B-----5:R-:W-:Y:S05]  /*0730*/  CALL.REL.NOINC `($__internal_151_$__cuda_sm20_div_s64) ;  /* 0x0000001000e87944 */ /* 0x020fea0003c00000 */
[----:B------:R-:W-:Y:S02]  /*0740*/  IMAD.MOV.U32 R34, RZ, RZ, R3 ;  /* 0x000000ffff227224 */ /* 0x000fe400078e0003 */
[----:B------:R-:W-:-:S07]  /*0750*/  IMAD.MOV.U32 R35, RZ, RZ, R4 ;  /* 0x000000ffff237224 */ /* 0x000fce00078e0004 */
.L_x_6858:
[----:B------:R-:W-:Y:S05]  /*0760*/  BSYNC.RECONVERGENT B0 ;  /* 0x0000000000007941 */ /* 0x000fea0003800200 */
.L_x_6856:
[----:B-----5:R-:W-:Y:S01]  /*0770*/  IMAD R5, R9, UR18, RZ ;  /* 0x0000001209057c24 */ /* 0x020fe2000f8e02ff */
[----:B------:R-:W-:Y:S01]  /*0780*/  BSSY.RECONVERGENT B0, `(.L_x_6859) ;  /* 0x0000022000007945 */ /* 0x000fe20003800200 */
[----:B------:R-:W-:-:S04]  /*0790*/  IMAD.WIDE.U32 R2, R8, UR18, RZ ;  /* 0x0000001208027c25 */ /* 0x000fc8000f8e00ff */
[----:B------:R-:W-:-:S04]  /*07a0*/  IMAD R5, R8, UR19, R5 ;  /* 0x0000001308057c24 */ /* 0x000fc8000f8e0205 */
[----:B------:R-:W-:-:S05]  /*07b0*/  IMAD.IADD R20, R3, 0x1, R5 ;  /* 0x0000000103147824 */ /* 0x000fca00078e0205 */
[----:B------:R-:W-:-:S04]  /*07c0*/  LOP3.LUT R4, R7, R20, RZ, 0xfc, !PT ;  /* 0x0000001407047212 */ /* 0x000fc800078efcff */
[----:B------:R-:W-:-:S13]  /*07d0*/  ISETP.NE.U32.AND P0, PT, R4, RZ, PT ;  /* 0x000000ff0400720c */ /* 0x000fda0003f05070 */
[----:B------:R-:W-:Y:S05]  /*07e0*/  @P0 BRA `(.L_x_6860) ;  /* 0x0000000000500947 */ /* 0x000fea0003800000 */
[----:B------:R-:W0:Y:S01]  /*07f0*/  I2F.U32.RP R3, R2 ;  /* 0x0000000200037306 */ /* 0x000e220000209000 */
[----:B------:R-:W-:Y:S01]  /*0800*/  ISETP.NE.U32.AND P2, PT, R2, RZ, PT ;  /* 0x000000ff0200720c */ /* 0x000fe20003f45070 */
[----:B------:R-:W-:-:S06]  /*0810*/  IMAD.MOV.U32 R9, RZ, RZ, RZ ;  /* 0x000000ffff097224 */ /* 0x000fcc00078e00ff */
[----:B0-----:R-:W0:Y:S02]  /*0820*/  MUFU.RCP R3, R3 ;  /* 0x0000000300037308 */ /* 0x001e240000001000 */
[----:B0-----:R-:W-:-:S06]  /*0830*/  VIADD R4, R3, 0xffffffe ;  /* 0x0ffffffe03047836 */ /* 0x001fcc0000000000 */
[----:B------:R0:W1:Y:S02]  /*0840*/  F2I.FTZ.U32.TRUNC.NTZ R5, R4 ;  /* 0x0000000400057305 */ /* 0x000064000021f000 */
[----:B0-----:R-:W-:Y:S01]  /*0850*/  IMAD.MOV.U32 R4, RZ, RZ, RZ ;  /* 0x000000ffff047224 */ /* 0x001fe200078e00ff */
[----:B-1----:R-:W-:-:S05]  /*0860*/  IADD3 R7, PT, PT, RZ, -R5, RZ ;  /* 0x80000005ff077210 */ /* 0x002fca0007ffe0ff */
[----:B------:R-:W-:-:S04]  /*0870*/  IMAD R7, R7, R2, RZ ;  /* 0x0000000207077224 */ /* 0x000fc800078e02ff */
[----:B------:R-:W-:-:S06]  /*0880*/  IMAD.HI.U32 R5, R5, R7, R4 ;  /* 0x0000000705057227 */ /* 0x000fcc00078e0004 */
[----:B------:R-:W-:-:S04]  /*0890*/  IMAD.HI.U32 R8, R5, R6, RZ ;  /* 0x0000000605087227 */ /* 0x000fc800078e00ff */
[----:B------:R-:W-:-:S04]  /*08a0*/  IMAD.MOV R7, RZ, RZ, -R8 ;  /* 0x000000ffff077224 */ /* 0x000fc800078e0a08 */
[----:B------:R-:W-:-:S05]  /*08b0*/  IMAD R7, R2, R7, R6 ;  /* 0x0000000702077224 */ /* 0x000fca00078e0206 */
[----:B------:R-:W-:-:S13]  /*08c0*/  ISETP.GE.U32.AND P0, PT, R7, R2, PT ;  /* 0x000000020700720c */ /* 0x000fda0003f06070 */
[----:B------:R-:W-:Y:S02]  /*08d0*/  @P0 IMAD.IADD R7, R7, 0x1, -R2 ;  /* 0x0000000107070824 */ /* 0x000fe400078e0a02 */
[----:B------:R-:W-:-:S03]  /*08e0*/  @P0 VIADD R8, R8, 0x1 ;  /* 0x0000000108080836 */ /* 0x000fc60000000000 */
[----:B------:R-:W-:-:S13]  /*08f0*/  ISETP.GE.U32.AND P1, PT, R7, R2, PT ;  /* 0x000000020700720c */ /* 0x000fda0003f26070 */
[----:B------:R-:W-:Y:S02]  /*0900*/  @P1 IADD3 R8, PT, PT, R8, 0x1, RZ ;  /* 0x0000000108081810 */ /* 0x000fe40007ffe0ff */
[----:B------:R-:W-:Y:S01]  /*0910*/  @!P2 LOP3.LUT R8, RZ, R2, RZ, 0x33, !PT ;  /* 0x00000002ff08a212 */ /* 0x000fe200078e33ff */
[----:B------:R-:W-:Y:S06]  /*0920*/  BRA `(.L_x_6861) ;  /* 0x00000000001c7947 */ /* 0x000fec0003800000 */
.L_x_6860:
[----:B------:R-:W-:Y:S01]  /*0930*/  IMAD.MOV.U32 R3, RZ, RZ, R2 ;  /* 0x000000ffff037224 */ /* 0x000fe200078e0002 */
[----:B------:R-:W-:Y:S01]  /*0940*/  MOV R2, 0x980 ;  /* 0x0000098000027802 */ /* 0x000fe20000000f00 */
[----:B------:R-:W-:Y:S02]  /*0950*/  IMAD.MOV.U32 R4, RZ, RZ, R6 ;  /* 0x000000ffff047224 */ /* 0x000fe400078e0006 */
[----:B------:R-:W-:-:S07]  /*0960*/  IMAD.MOV.U32 R5, RZ, RZ, R7 ;  /* 0x000000ffff057224 */ /* 0x000fce00078e0007 */
[----:B------:R-:W-:Y:S05]  /*0970*/  CALL.REL.NOINC `($__internal_151_$__cuda_sm20_div_s64) ;  /* 0x0000001000587944 */ /* 0x000fea0003c00000 */
[----:B------:R-:W-:Y:S01]  /*0980*/  MOV R8, R3 ;  /* 0x0000000300087202 */ /* 0x000fe20000000f00 */
[----:B------:R-:W-:-:S07]  /*0990*/  IMAD.MOV.U32 R9, RZ, RZ, R4 ;  /* 0x000000ffff097224 */ /* 0x000fce00078e0004 */
.L_x_6861:
[----:B------:R-:W-:Y:S05]  /*09a0*/  BSYNC.RECONVERGENT B0 ;  /* 0x0000000000007941 */ /* 0x000fea0003800200 */
.L_x_6859:
[----:B------:R-:W-:Y:S01]  /*09b0*/  IMAD R5, R13, UR18, RZ ;  /* 0x000000120d057c24 */ /* 0x000fe2000f8e02ff */
        /* <DEDUP_REMOVED lines=8> */
[----:B------:R-:W-:-:S07]  /*0a40*/  ISETP.NE.U32.AND P2, PT, R2, RZ, PT ;  /* 0x000000ff0200720c */ /* 0x000fce0003f45070 */
[----:B0-----:R-:W0:Y:S02]  /*0a50*/  MUFU.RCP R3, R3 ;  /* 0x0000000300037308 */ /* 0x001e240000001000 */
[----:B0-----:R-:W-:-:S06]  /*0a60*/  VIADD R4, R3, 0xffffffe ;  /* 0x0ffffffe03047836 */ /* 0x001fcc0000000000 */
[----:B------:R0:W1:Y:S02]  /*0a70*/  F2I.FTZ.U32.TRUNC.NTZ R5, R4 ;  /* 0x0000000400057305 */ /* 0x000064000021f000 */
[----:B0-----:R-:W-:Y:S02]  /*0a80*/  HFMA2 R4, -RZ, RZ, 0, 0 ;  /* 0x00000000ff047431 */ /* 0x001fe400000001ff */
[----:B-1----:R-:W-:-:S04]  /*0a90*/  IMAD.MOV R7, RZ, RZ, -R5 ;  /* 0x000000ffff077224 */ /* 0x002fc800078e0a05 */
[----:B------:R-:W-:-:S04]  /*0aa0*/  IMAD R7, R7, R2, RZ ;  /* 0x0000000207077224 */ /* 0x000fc800078e02ff */
[----:B------:R-:W-:Y:S01]  /*0ab0*/  IMAD.HI.U32 R5, R5, R7, R4 ;  /* 0x0000000705057227 */ /* 0x000fe200078e0004 */
[----:B------:R-:W-:-:S05]  /*0ac0*/  MOV R7, RZ ;  /* 0x000000ff00077202 */ /* 0x000fca0000000f00 */
[----:B------:R-:W-:-:S04]  /*0ad0*/  IMAD.HI.U32 R6, R5, R10, RZ ;  /* 0x0000000a05067227 */ /* 0x000fc800078e00ff */
[----:B------:R-:W-:-:S04]  /*0ae0*/  IMAD.MOV R11, RZ, RZ, -R6 ;  /* 0x000000ffff0b7224 */ /* 0x000fc800078e0a06 */
[----:B------:R-:W-:-:S05]  /*0af0*/  IMAD R11, R2, R11, R10 ;  /* 0x0000000b020b7224 */ /* 0x000fca00078e020a */
[----:B------:R-:W-:-:S13]  /*0b00*/  ISETP.GE.U32.AND P0, PT, R11, R2, PT ;  /* 0x000000020b00720c */ /* 0x000fda0003f06070 */
[----:B------:R-:W-:Y:S02]  /*0b10*/  @P0 IMAD.IADD R11, R11, 0x1, -R2 ;  /* 0x000000010b0b0824 */ /* 0x000fe400078e0a02 */
[----:B------:R-:W-:-:S03]  /*0b20*/  @P0 VIADD R6, R6, 0x1 ;  /* 0x0000000106060836 */ /* 0x000fc60000000000 */
[----:B------:R-:W-:-:S13]  /*0b30*/  ISETP.GE.U32.AND P1, PT, R11, R2, PT ;  /* 0x000000020b00720c */ /* 0x000fda0003f26070 */
[----:B------:R-:W-:Y:S01]  /*0b40*/  @P1 VIADD R6, R6, 0x1 ;  /* 0x0000000106061836 */ /* 0x000fe20000000000 */
[----:B------:R-:W-:Y:S01]  /*0b50*/  @!P2 LOP3.LUT R6, RZ, R2, RZ, 0x33, !PT ;  /* 0x00000002ff06a212 */ /* 0x000fe200078e33ff */
[----:B------:R-:W-:Y:S06]  /*0b60*/  BRA `(.L_x_6864) ;  /* 0x00000000001c7947 */ /* 0x000fec0003800000 */
.L_x_6863:
[----:B------:R-:W-:Y:S01]  /*0b70*/  IMAD.MOV.U32 R3, RZ, RZ, R2 ;  /* 0x000000ffff037224 */ /* 0x000fe200078e0002 */
[----:B------:R-:W-:Y:S01]  /*0b80*/  MOV R2, 0xbc0 ;  /* 0x00000bc000027802 */ /* 0x000fe20000000f00 */
[----:B------:R-:W-:Y:S02]  /*0b90*/  IMAD.MOV.U32 R4, RZ, RZ, R10 ;  /* 0x000000ffff047224 */ /* 0x000fe400078e000a */
[----:B------:R-:W-:-:S07]  /*0ba0*/  IMAD.MOV.U32 R5, RZ, RZ, R11 ;  /* 0x000000ffff057224 */ /* 0x000fce00078e000b */
[----:B------:R-:W-:Y:S05]  /*0bb0*/  CALL.REL.NOINC `($__internal_151_$__cuda_sm20_div_s64) ;  /* 0x0000000c00c87944 */ /* 0x000fea0003c00000 */
[----:B------:R-:W-:Y:S01]  /*0bc0*/  IMAD.MOV.U32 R6, RZ, RZ, R3 ;  /* 0x000000ffff067224 */ /* 0x000fe200078e0003 */
[----:B------:R-:W-:-:S07]  /*0bd0*/  MOV R7, R4 ;  /* 0x0000000400077202 */ /* 0x000fce0000000f00 */
.L_x_6864:
[----:B------:R-:W-:Y:S05]  /*0be0*/  BSYNC.RECONVERGENT B0 ;  /* 0x0000000000007941 */ /* 0x000fea0003800200 */
.L_x_6862:
        /* <DEDUP_REMOVED lines=11> */
[----:B0-----:R-:W-:Y:S02]  /*0ca0*/  VIADD R4, R3, 0xffffffe ;  /* 0x0ffffffe03047836 */ /* 0x001fe40000000000 */
[----:B------:R-:W-:-:S04]  /*0cb0*/  HFMA2 R3, -RZ, RZ, 0, 0 ;  /* 0x00000000ff037431 */ /* 0x000fc800000001ff */
[----:B------:R0:W1:Y:S02]  /*0cc0*/  F2I.FTZ.U32.TRUNC.NTZ R5, R4 ;  /* 0x0000000400057305 */ /* 0x000064000021f000 */
[----:B0-----:R-:W-:Y:S02]  /*0cd0*/  IMAD.MOV.U32 R4, RZ, RZ, RZ ;  /* 0x000000ffff047224 */ /* 0x001fe400078e00ff */
[----:B-1----:R-:W-:-:S04]  /*0ce0*/  IMAD.MOV R11, RZ, RZ, -R5 ;  /* 0x000000ffff0b7224 */ /* 0x002fc800078e0a05 */
[----:B------:R-:W-:-:S04]  /*0cf0*/  IMAD R11, R11, R2, RZ ;  /* 0x000000020b0b7224 */ /* 0x000fc800078e02ff */
[----:B------:R-:W-:-:S06]  /*0d00*/  IMAD.HI.U32 R5, R5, R11, R4 ;  /* 0x0000000b05057227 */ /* 0x000fcc00078e0004 */
[----:B------:R-:W-:-:S05]  /*0d10*/  IMAD.HI.U32 R5, R5, R14, RZ ;  /* 0x0000000e05057227 */ /* 0x000fca00078e00ff */
[----:B------:R-:W-:-:S05]  /*0d20*/  IADD3 R15, PT, PT, -R5, RZ, RZ ;  /* 0x000000ff050f7210 */ /* 0x000fca0007ffe1ff */
[----:B------:R-:W-:-:S05]  /*0d30*/  IMAD R15, R2, R15, R14 ;  /* 0x0000000f020f7224 */ /* 0x000fca00078e020e */
[----:B------:R-:W-:-:S13]  /*0d40*/  ISETP.GE.U32.AND P0, PT, R15, R2, PT ;  /* 0x000000020f00720c */ /* 0x000fda0003f06070 */
[----:B------:R-:W-:Y:S02]  /*0d50*/  @P0 IMAD.IADD R15, R15, 0x1, -R2 ;  /* 0x000000010f0f0824 */ /* 0x000fe400078e0a02 */
[----:B------:R-:W-:-:S03]  /*0d60*/  @P0 VIADD R5, R5, 0x1 ;  /* 0x0000000105050836 */ /* 0x000fc60000000000 */
[----:B------:R-:W-:-:S13]  /*0d70*/  ISETP.GE.U32.AND P1, PT, R15, R2, PT ;  /* 0x000000020f00720c */ /* 0x000fda0003f26070 */
[----:B------:R-:W-:Y:S01]  /*0d80*/  @P1 VIADD R5, R5, 0x1 ;  /* 0x0000000105051836 */ /* 0x000fe20000000000 */
[----:B------:R-:W-:-:S05]  /*0d90*/  @!P2 LOP3.LUT R5, RZ, R2, RZ, 0x33, !PT ;  /* 0x00000002ff05a212 */ /* 0x000fca00078e33ff */
[----:B------:R-:W-:Y:S01]  /*0da0*/  IMAD.MOV.U32 R2, RZ, RZ, R5 ;  /* 0x000000ffff027224 */ /* 0x000fe200078e0005 */
[----:B------:R-:W-:Y:S06]  /*0db0*/  BRA `(.L_x_6867) ;  /* 0x00000000001c7947 */ /* 0x000fec0003800000 */
.L_x_6866:
[----:B------:R-:W-:Y:S01]  /*0dc0*/  IMAD.MOV.U32 R3, RZ, RZ, R2 ;  /* 0x000000ffff037224 */ /* 0x000fe200078e0002 */
[----:B------:R-:W-:Y:S01]  /*0dd0*/  MOV R2, 0xe10 ;  /* 0x00000e1000027802 */ /* 0x000fe20000000f00 */
[----:B------:R-:W-:Y:S02]  /*0de0*/  IMAD.MOV.U32 R4, RZ, RZ, R14 ;  /* 0x000000ffff047224 */ /* 0x000fe400078e000e */
[----:B------:R-:W-:-:S07]  /*0df0*/  IMAD.MOV.U32 R5, RZ, RZ, R15 ;  /* 0x000000ffff057224 */ /* 0x000fce00078e000f */
[----:B------:R-:W-:Y:S05]  /*0e00*/  CALL.REL.NOINC `($__internal_151_$__cuda_sm20_div_s64) ;  /* 0x0000000c00347944 */ /* 0x000fea0003c00000 */
[----:B------:R-:W-:Y:S01]  /*0e10*/  IMAD.MOV.U32 R2, RZ, RZ, R3 ;  /* 0x000000ffff027224 */ /* 0x000fe200078e0003 */
[----:B------:R-:W-:-:S07]  /*0e20*/  MOV R3, R4 ;  /* 0x0000000400037202 */ /* 0x000fce0000000f00 */
.L_x_6867:
[----:B------:R-:W-:Y:S05]  /*0e30*/  BSYNC.RECONVERGENT B0 ;  /* 0x0000000000007941 */ /* 0x000fea0003800200 */
.L_x_6865:
        /* <DEDUP_REMOVED lines=26> */
.L_x_6855:
        /* <DEDUP_REMOVED lines=8> */
.L_x_6881:
[C---:B------:R-:W-:Y:S01]  /*1060*/  IMAD.SHL.U32 R29, R0.reuse, 0x20, RZ ;  /* 0x00000020001d7824 */ /* 0x040fe200078e00ff */
[----:B------:R-:W-:-:S04]  /*1070*/  SHF.L.U64.HI R30, R0, 0x5, R28 ;  /* 0x00000005001e7819 */ /* 0x000fc8000001021c */
[----:B------:R-:W-:-:S04]  /*1080*/  IADD3 R4, P0, PT, R29, UR8, RZ ;  /* 0x000000081d047c10 */ /* 0x000fc8000ff1e0ff */
[----:B------:R-:W-:Y:S02]  /*1090*/  IADD3.X R5, PT, PT, R30, UR9, RZ, P0, !PT ;  /* 0x000000091e057c10 */ /* 0x000fe400087fe4ff */
[----:B------:R-:W-:-:S04]  /*10a0*/  IADD3 R12, P0, PT, R29, UR6, RZ ;  /* 0x000000061d0c7c10 */ /* 0x000fc8000ff1e0ff */
[----:B------:R-:W1:Y:S01]  /*10b0*/  LDG.E.ENL2.256 R8, R4, desc[UR16][R4.64] ;  /* 0xfe0000100404797e */ /* 0x000e620008121908 */
[----:B------:R-:W-:-:S06]  /*10c0*/  IADD3.X R13, PT, PT, R30, UR7, RZ, P0, !PT ;  /* 0x000000071e0d7c10 */ /* 0x000fcc00087fe4ff */
[----:B------:R-:W2:Y:S01]  /*10d0*/  LDG.E.ENL2.256 R16, R12, desc[UR16][R12.64] ;  /* 0xfe0000100c0c797e */ /* 0x000ea20008121910 */
[----:B------:R-:W-:Y:S01]  /*10e0*/  BSSY.RECONVERGENT B0, `(.L_x_6869) ;  /* 0x0000025000007945 */ /* 0x000fe20003800200 */
[----:B-1----:R-:W-:Y:S02]  /*10f0*/  IMAD R21, R5, UR12, RZ ;  /* 0x0000000c05157c24 */ /* 0x002fe4000f8e02ff */
[----:B------:R-:W-:-:S04]  /*1100*/  IMAD.WIDE.U32 R2, R4, UR12, RZ ;  /* 0x0000000c04027c25 */ /* 0x000fc8000f8e00ff */
[----:B------:R-:W-:-:S04]  /*1110*/  IMAD R21, R4, UR13, R21 ;  /* 0x0000000d04157c24 */ /* 0x000fc8000f8e0215 */
[----:B------:R-:W-:-:S05]  /*1120*/  IMAD.IADD R21, R3, 0x1, R21 ;  /* 0x0000000103157824 */ /* 0x000fca00078e0215 */
[----:B--2---:R-:W-:-:S04]  /*1130*/  LOP3.LUT R20, R13, R21, RZ, 0xfc, !PT ;  /* 0x000000150d147212 */ /* 0x004fc800078efcff */
[----:B------:R-:W-:-:S13]  /*1140*/  ISETP.NE.U32.AND P0, PT, R20, RZ, PT ;  /* 0x000000ff1400720c */ /* 0x000fda0003f05070 */
[----:B------:R-:W-:Y:S05]  /*1150*/  @P0 BRA `(.L_x_6870) ;  /* 0x0000000000540947 */ /* 0x000fea0003800000 */
[----:B------:R-:W1:Y:S01]  /*1160*/  I2F.U32.RP R3, R2 ;  /* 0x0000000200037306 */ /* 0x000e620000209000 */
[----:B------:R-:W-:-:S07]  /*1170*/  ISETP.NE.U32.AND P2, PT, R2, RZ, PT ;  /* 0x000000ff0200720c */ /* 0x000fce0003f45070 */
[----:B-1----:R-:W1:Y:S02]  /*1180*/  MUFU.RCP R3, R3 ;  /* 0x0000000300037308 */ /* 0x002e640000001000 */
[----:B-1----:R-:W-:-:S06]  /*1190*/  VIADD R4, R3, 0xffffffe ;  /* 0x0ffffffe03047836 */ /* 0x002fcc0000000000 */
[----:B------:R1:W2:Y:S02]  /*11a0*/  F2I.FTZ.U32.TRUNC.NTZ R5, R4 ;  /* 0x0000000400057305 */ /* 0x0002a4000021f000 */
[----:B-1----:R-:W-:Y:S01]  /*11b0*/  IMAD.MOV.U32 R4, RZ, RZ, RZ ;  /* 0x000000ffff047224 */ /* 0x002fe200078e00ff */
[----:B--2---:R-:W-:-:S05]  /*11c0*/  IADD3 R13, PT, PT, RZ, -R5, RZ ;  /* 0x80000005ff0d7210 */ /* 0x004fca0007ffe0ff */
        /* <DEDUP_REMOVED lines=8> */
[----:B------:R-:W-:Y:S01]  /*1250*/  ISETP.GE.U32.AND P1, PT, R13, R2, PT ;  /* 0x000000020d00720c */ /* 0x000fe20003f26070 */
[----:B------:R-:W-:-:S12]  /*1260*/  IMAD.MOV.U32 R13, RZ, RZ, RZ ;  /* 0x000000ffff0d7224 */ /* 0x000fd800078e00ff */
[----:B------:R-:W-:Y:S02]  /*1270*/  @P1 IADD3 R5, PT, PT, R5, 0x1, RZ ;  /* 0x0000000105051810 */ /* 0x000fe40007ffe0ff */
[----:B------:R-:W-:-:S05]  /*1280*/  @!P2 LOP3.LUT R5, RZ, R2, RZ, 0x33, !PT ;  /* 0x00000002ff05a212 */ /* 0x000fca00078e33ff */
[----:B------:R-:W-:Y:S01]  /*1290*/  IMAD.MOV.U32 R12, RZ, RZ, R5 ;  /* 0x000000ffff0c7224 */ /* 0x000fe200078e0005 */
[----:B------:R-:W-:Y:S06]  /*12a0*/  BRA `(.L_x_6871) ;  /* 0x0000000000207947 */ /* 0x000fec0003800000 */
.L_x_6870:
[----:B------:R-:W-:Y:S01]  /*12b0*/  IMAD.MOV.U32 R3, RZ, RZ, R2 ;  /* 0x000000ffff037224 */ /* 0x000fe200078e0002 */
[----:B------:R-:W-:Y:S01]  /*12c0*/  MOV R5, R13 ;  /* 0x0000000d00057202 */ /* 0x000fe20000000f00 */
[----:B------:R-:W-:Y:S01]  /*12d0*/  IMAD.MOV.U32 R4, RZ, RZ, R12 ;  /* 0x000000ffff047224 */ /* 0x000fe200078e000c */
[----:B------:R-:W-:Y:S01]  /*12e0*/  MOV R2, 0x1310 ;  /* 0x0000131000027802 */ /* 0x000fe20000000f00 */
[----:B------:R-:W-:-:S07]  /*12f0*/  IMAD.MOV.U32 R20, RZ, RZ, R21 ;  /* 0x000000ffff147224 */ /* 0x000fce00078e0015 */
[----:B0-----:R-:W-:Y:S05]  /*1300*/  CALL.REL.NOINC `($__internal_151_$__cuda_sm20_div_s64) ;  /* 0x0000000400f47944 */ /* 0x001fea0003c00000 */
[----:B------:R-:W-:Y:S02]  /*1310*/  IMAD.MOV.U32 R12, RZ, RZ, R3 ;  /* 0x000000ffff0c7224 */ /* 0x000fe400078e0003 */
[----:B------:R-:W-:-:S07]  /*1320*/  IMAD.MOV.U32 R13, RZ, RZ, R4 ;  /* 0x000000ffff0d7224 */ /* 0x000fce00078e0004 */
.L_x_6871:
[----:B0-----:R-:W-:Y:S05]  /*1330*/  BSYNC.RECONVERGENT B0 ;  /* 0x0000000000007941 */ /* 0x001fea0003800200 */
.L_x_6869:
[----:B------:R-:W-:Y:S01]  /*1340*/  IMAD R5, R7, UR12, RZ ;  /* 0x0000000c07057c24 */ /* 0x000fe2000f8e02ff */
[----:B------:R-:W-:Y:S01]  /*1350*/  BSSY.RECONVERGENT B0, `(.L_x_6872) ;  /* 0x0000023000007945 */ /* 0x000fe20003800200 */
[----:B------:R-:W-:-:S04]  /*1360*/  IMAD.WIDE.U32 R2, R6, UR12, RZ ;  /* 0x0000000c06027c25 */ /* 0x000fc8000f8e00ff */
[----:B------:R-:W-:-:S05]  /*1370*/  IMAD R5, R6, UR13, R5 ;  /* 0x0000000d06057c24 */ /* 0x000fca000f8e0205 */
[----:B------:R-:W-:-:S04]  /*1380*/  IADD3 R20, PT, PT, R3, R5, RZ ;  /* 0x0000000503147210 */ /* 0x000fc80007ffe0ff */
        /* <DEDUP_REMOVED lines=18> */
[----:B------:R-:W-:Y:S01]  /*14b0*/  ISETP.GE.U32.AND P1, PT, R15, R2, PT ;  /* 0x000000020f00720c */ /* 0x000fe20003f26070 */
[----:B------:R-:W-:-:S12]  /*14c0*/  IMAD.MOV.U32 R15, RZ, RZ, RZ ;  /* 0x000000ffff0f7224 */ /* 0x000fd800078e00ff */
[----:B------:R-:W-:Y:S01]  /*14d0*/  @P1 VIADD R5, R5, 0x1 ;  /* 0x0000000105051836 */ /* 0x000fe20000000000 */
[----:B------:R-:W-:-:S04]  /*14e0*/  @!P2 LOP3.LUT R5, RZ, R2, RZ, 0x33, !PT ;  /* 0x00000002ff05a212 */ /* 0x000fc800078e33ff */
[----:B------:R-:W-:Y:S01]  /*14f0*/  MOV R14, R5 ;  /* 0x00000005000e7202 */ /* 0x000fe20000000f00 */
[----:B------:R-:W-:Y:S06]  /*1500*/  BRA `(.L_x_6874) ;  /* 0x00000000001c7947 */ /* 0x000fec0003800000 */
.L_x_6873:
[----:B------:R-:W-:Y:S01]  /*1510*/  IMAD.MOV.U32 R3, RZ, RZ, R2 ;  /* 0x000000ffff037224 */ /* 0x000fe200078e0002 */
[----:B------:R-:W-:Y:S01]  /*1520*/  MOV R5, R15 ;  /* 0x0000000f00057202 */ /* 0x000fe20000000f00 */
[----:B------:R-:W-:Y:S01]  /*1530*/  IMAD.MOV.U32 R4, RZ, RZ, R14 ;  /* 0x000000ffff047224 */ /* 0x000fe200078e000e */
[----:B------:R-:W-:-:S07]  /*1540*/  MOV R2, 0x1560 ;  /* 0x0000156000027802 */ /* 0x000fce0000000f00 */
[----:B------:R-:W-:Y:S05]  /*1550*/  CALL.REL.NOINC `($__internal_151_$__cuda_sm20_div_s64) ;  /* 0x0000000400607944 */ /* 0x000fea0003c00000 */
[----:B------:R-:W-:Y:S02]  /*1560*/  IMAD.MOV.U32 R14, RZ, RZ, R3 ;  /* 0x000000ffff0e7224 */ /* 0x000fe400078e0003 */
[----:B------:R-:W-:-:S07]  /*1570*/  IMAD.MOV.U32 R15, RZ, RZ, R4 ;  /* 0x000000ffff0f7224 */ /* 0x000fce00078e0004 */
.L_x_6874:
[----:B------:R-:W-:Y:S05]  /*1580*/  BSYNC.RECONVERGENT B0 ;  /* 0x0000000000007941 */ /* 0x000fea0003800200 */
.L_x_6872:
        /* <DEDUP_REMOVED lines=12> */
[----:B0-----:R-:W-:-:S06]  /*1650*/  IADD3 R4, PT, PT, R3, 0xffffffe, RZ ;  /* 0x0ffffffe03047810 */ /* 0x001fcc0007ffe0ff */
        /* <DEDUP_REMOVED lines=15> */
.L_x_6876:
[----:B------:R-:W-:Y:S01]  /*1750*/  MOV R3, R2 ;  /* 0x0000000200037202 */ /* 0x000fe20000000f00 */
[----:B------:R-:W-:Y:S01]  /*1760*/  IMAD.MOV.U32 R4, RZ, RZ, R16 ;  /* 0x000000ffff047224 */ /* 0x000fe200078e0010 */
[----:B------:R-:W-:Y:S01]  /*1770*/  MOV R2, 0x17a0 ;  /* 0x000017a000027802 */ /* 0x000fe20000000f00 */
[----:B------:R-:W-:-:S07]  /*1780*/  IMAD.MOV.U32 R5, RZ, RZ, R17 ;  /* 0x000000ffff057224 */ /* 0x000fce00078e0011 */
[----:B------:R-:W-:Y:S05]  /*1790*/  CALL.REL.NOINC `($__internal_151_$__cuda_sm20_div_s64) ;  /* 0x0000000000d07944 */ /* 0x000fea0003c00000 */
[----:B------:R-:W-:Y:S01]  /*17a0*/  IMAD.MOV.U32 R8, RZ, RZ, R3 ;  /* 0x000000ffff087224 */ /* 0x000fe200078e0003 */
[----:B------:R-:W-:-:S07]  /*17b0*/  MOV R9, R4 ;  /* 0x0000000400097202 */ /* 0x000fce0000000f00 */
.L_x_6877:
[----:B------:R-:W-:Y:S05]  /*17c0*/  BSYNC.RECONVERGENT B0 ;  /* 0x0000000000007941 */ /* 0x000fea0003800200 */
.L_x_6875:
        /* <DEDUP_REMOVED lines=14> */
[----:B0-----:R-:W-:Y:S02]  /*18b0*/  HFMA2 R4, -RZ, RZ, 0, 0 ;  /* 0x00000000ff047431 */ /* 0x001fe400000001ff */
[----:B-1----:R-:W-:-:S04]  /*18c0*/  IMAD.MOV R7, RZ, RZ, -R5 ;  /* 0x000000ffff077224 */ /* 0x002fc800078e0a05 */
        /* <DEDUP_REMOVED lines=12> */
.L_x_6879:
[----:B------:R-:W-:Y:S01]  /*1990*/  IMAD.MOV.U32 R3, RZ, RZ, R2 ;  /* 0x000000ffff037224 */ /* 0x000fe200078e0002 */
[----:B------:R-:W-:Y:S01]  /*19a0*/  MOV R5, R19 ;  /* 0x0000001300057202 */ /* 0x000fe20000000f00 */
[----:B------:R-:W-:Y:S01]  /*19b0*/  IMAD.MOV.U32 R4, RZ, RZ, R18 ;  /* 0x000000ffff047224 */ /* 0x000fe200078e0012 */
[----:B------:R-:W-:-:S07]  /*19c0*/  MOV R2, 0x19e0 ;  /* 0x000019e000027802 */ /* 0x000fce0000000f00 */
[----:B------:R-:W-:Y:S05]  /*19d0*/  CALL.REL.NOINC `($__internal_151_$__cuda_sm20_div_s64) ;  /* 0x0000000000407944 */ /* 0x000fea0003c00000 */
[----:B------:R-:W-:Y:S02]  /*19e0*/  IMAD.MOV.U32 R10, RZ, RZ, R3 ;  /* 0x000000ffff0a7224 */ /* 0x000fe400078e0003 */
[----:B------:R-:W-:-:S07]  /*19f0*/  IMAD.MOV.U32 R11, RZ, RZ, R4 ;  /* 0x000000ffff0b7224 */ /* 0x000fce00078e0004 */
.L_x_6880:
[----:B------:R-:W-:Y:S05]  /*1a00*/  BSYNC.RECONVERGENT B0 ;  /* 0x0000000000007941 */ /* 0x000fea0003800200 */
.L_x_6878:
[----:B------:R-:W-:-:S04]  /*1a10*/  IADD3 R2, P0, PT, R29, UR10, RZ ;  /* 0x0000000a1d027c10 */ /* 0x000fc8000ff1e0ff */
[----:B------:R-:W-:Y:S02]  /*1a20*/  IADD3.X R3, PT, PT, R30, UR11, RZ, P0, !PT ;  /* 0x0000000b1e037c10 */ /* 0x000fe400087fe4ff */
[----:B------:R-:W-:-:S03]  /*1a30*/  IADD3 R0, P0, PT, R0, UR5, RZ ;  /* 0x0000000500007c10 */ /* 0x000fc6000ff1e0ff */
[----:B------:R2:W-:Y:S01]  /*1a40*/  STG.E.ENL2.256 desc[UR16][R2.64], R12, R8 ;  /* 0xf800000c0208797f */ /* 0x0005e2000f121810 */
[----:B------:R-:W-:Y:S01]  /*1a50*/  IADD3.X R28, PT, PT, RZ, R28, RZ, P0, !PT ;  /* 0x0000001cff1c7210 */ /* 0x000fe200007fe4ff */
[C---:B------:R-:W-:Y:S01]  /*1a60*/  IMAD.SHL.U32 R4, R0.reuse, 0x4, RZ ;  /* 0x0000000400047824 */ /* 0x040fe200078e00ff */
[----:B------:R-:W-:-:S04]  /*1a70*/  LOP3.LUT P0, RZ, R0, 0xffffc000, RZ, 0xc0, !PT ;  /* 0xffffc00000ff7812 */ /* 0x000fc8000780c0ff */
[----:B------:R-:W-:Y:S02]  /*1a80*/  ISETP.LT.U32.AND P1, PT, R4, UR15, PT ;  /* 0x0000000f04007c0c */ /* 0x000fe4000bf21070 */
[----:B------:R-:W-:Y:S02]  /*1a90*/  SHF.L.U64.HI R4, R0, 0x2, R28 ;  /* 0x0000000200047819 */ /* 0x000fe4000001021c */
[----:B------:R-:W-:Y:S02]  /*1aa0*/  LOP3.LUT P0, RZ, R28, 0x3fffffff, RZ, 0xc0, P0 ;  /* 0x3fffffff1cff7812 */ /* 0x000fe4000000c0ff */
[----:B------:R-:W-:-:S13]  /*1ab0*/  ISETP.LT.AND.EX P1, PT, R4, UR4, PT, P1 ;  /* 0x0000000404007c0c */ /* 0x000fda000bf21310 */
[----:B--2---:R-:W-:Y:S05]  /*1ac0*/  @!P0 BRA P1, `(.L_x_6881) ;  /* 0xfffffff400648947 */ /* 0x004fea000083ffff */
[----:B------:R-:W-:Y:S05]  /*1ad0*/  EXIT ;  /* 0x000000000000794d */ /* 0x000fea0003800000 */
        .weak           $__internal_151_$__cuda_sm20_div_s64
        .type           $__internal_151_$__cuda_sm20_div_s64,@function
        .size           $__internal_151_$__cuda_sm20_div_s64,(.L_x_7960 - $__internal_151_$__cuda_sm20_div_s64)
$__internal_151_$__cuda_sm20_div_s64:
[-C--:B------:R-:W-:Y:S02]  /*1ae0*/  IADD3 R22, P1, PT, RZ, -R3.reuse, RZ ;  /* 0x80000003ff167210 */ /* 0x080fe40007f3e0ff */
[----:B------:R-:W-:Y:S02]  /*1af0*/  ISETP.GE.AND P0, PT, R20, RZ, PT ;  /* 0x000000ff1400720c */ /* 0x000fe40003f06270 */
[----:B------:R-:W-:Y:S01]  /*1b00*/  ISETP.GE.AND P3, PT, R5, RZ, PT ;  /* 0x000000ff0500720c */ /* 0x000fe20003f66270 */
[----:B------:R-:W-:Y:S01]  /*1b10*/  IMAD.X R21, RZ, RZ, ~R20, P1 ;  /* 0x000000ffff157224 */ /* 0x000fe200008e0e14 */
[----:B------:R-:W-:-:S04]  /*1b20*/  SEL R22, R22, R3, !P0 ;  /* 0x0000000316167207 */ /* 0x000fc80004000000 */
[----:B------:R-:W-:-:S04]  /*1b30*/  SEL R23, R21, R20, !P0 ;  /* 0x0000001415177207 */ /* 0x000fc80004000000 */
[----:B------:R-:W0:Y:S08]  /*1b40*/  I2F.U64.RP R24, R22 ;  /* 0x0000001600187312 */ /* 0x000e300000309000 */
[----:B0-----:R-:W0:Y:S02]  /*1b50*/  MUFU.RCP R24, R24 ;  /* 0x0000001800187308 */ /* 0x001e240000001000 */
[----:B0-----:R-:W-:-:S06]  /*1b60*/  VIADD R24, R24, 0x1ffffffe ;  /* 0x1ffffffe18187836 */ /* 0x001fcc0000000000 */
[----:B------:R-:W0:Y:S02]  /*1b70*/  F2I.U64.TRUNC R24, R24 ;  /* 0x0000001800187311 */ /* 0x000e24000020d800 */
[----:B0-----:R-:W-:-:S04]  /*1b80*/  IMAD.WIDE.U32 R26, R24, R22, RZ ;  /* 0x00000016181a7225 */ /* 0x001fc800078e00ff */
[C---:B------:R-:W-:Y:S01]  /*1b90*/  IMAD R21, R24.reuse, R23, R27 ;  /* 0x0000001718157224 */ /* 0x040fe200078e021b */
[----:B------:R-:W-:Y:S02]  /*1ba0*/  IADD3 R33, P0, PT, RZ, -R26, RZ ;  /* 0x8000001aff217210 */ /* 0x000fe40007f1e0ff */
[----:B------:R-:W-:Y:S01]  /*1bb0*/  MOV R27, R24 ;  /* 0x00000018001b7202 */ /* 0x000fe20000000f00 */
[----:B------:R-:W-:Y:S02]  /*1bc0*/  IMAD R21, R25, R22, R21 ;  /* 0x0000001619157224 */ /* 0x000fe400078e0215 */
[----:B------:R-:W-:-:S04]  /*1bd0*/  IMAD.HI.U32 R26, R24, R33, RZ ;  /* 0x00000021181a7227 */ /* 0x000fc800078e00ff */
[----:B------:R-:W-:-:S04]  /*1be0*/  IMAD.X R21, RZ, RZ, ~R21, P0 ;  /* 0x000000ffff157224 */ /* 0x000fc800000e0e15 */
[----:B------:R-:W-:-:S04]  /*1bf0*/  IMAD.WIDE.U32 R26, P0, R24, R21, R26 ;  /* 0x00000015181a7225 */ /* 0x000fc8000780001a */
[----:B------:R-:W-:-:S04]  /*1c00*/  IMAD.HI.U32 R27, P1, R25, R33, R26 ;  /* 0x00000021191b7227 */ /* 0x000fc8000782001a */
[CC--:B------:R-:W-:Y:S02]  /*1c10*/  IMAD R26, R25.reuse, R21.reuse, RZ ;  /* 0x00000015191a7224 */ /* 0x0c0fe400078e02ff */
[----:B------:R-:W-:-:S03]  /*1c20*/  IMAD.HI.U32 R21, R25, R21, RZ ;  /* 0x0000001519157227 */ /* 0x000fc600078e00ff */
[----:B------:R-:W-:Y:S01]  /*1c30*/  IADD3 R27, P2, PT, R26, R27, RZ ;  /* 0x0000001b1a1b7210 */ /* 0x000fe20007f5e0ff */
[----:B------:R-:W-:-:S04]  /*1c40*/  IMAD.X R21, R21, 0x1, R25, P0 ;  /* 0x0000000115157824 */ /* 0x000fc800000e0619 */
[----:B------:R-:W-:Y:S01]  /*1c50*/  IMAD.WIDE.U32 R24, R27, R22, RZ ;  /* 0x000000161b187225 */ /* 0x000fe200078e00ff */
[----:B------:R-:W-:-:S03]  /*1c60*/  IADD3.X R21, PT, PT, RZ, RZ, R21, P2, P1 ;  /* 0x000000ffff157210 */ /* 0x000fc600017e2415 */
[----:B------:R-:W-:Y:S01]  /*1c70*/  IMAD R26, R27, R23, R25 ;  /* 0x000000171b1a7224 */ /* 0x000fe200078e0219 */
[----:B------:R-:W-:-:S03]  /*1c80*/  IADD3 R25, P0, PT, RZ, -R24, RZ ;  /* 0x80000018ff197210 */ /* 0x000fc60007f1e0ff */
[----:B------:R-:W-:Y:S02]  /*1c90*/  IMAD R24, R21, R22, R26 ;  /* 0x0000001615187224 */ /* 0x000fe400078e021a */
[----:B------:R-:W-:-:S04]  /*1ca0*/  IMAD.HI.U32 R26, R27, R25, RZ ;  /* 0x000000191b1a7227 */ /* 0x000fc800078e00ff */
[----:B------:R-:W-:-:S04]  /*1cb0*/  IMAD.X R24, RZ, RZ, ~R24, P0 ;  /* 0x000000ffff187224 */ /* 0x000fc800000e0e18 */
[----:B------:R-:W-:-:S04]  /*1cc0*/  IMAD.WIDE.U32 R26, P0, R27, R24, R26 ;  /* 0x000000181b1a7225 */ /* 0x000fc8000780001a */
[----:B------:R-:W-:Y:S01]  /*1cd0*/  IMAD.HI.U32 R26, P1, R21, R25, R26 ;  /* 0x00000019151a7227 */ /* 0x000fe2000782001a */
[----:B------:R-:W-:-:S03]  /*1ce0*/  IADD3 R27, P4, PT, RZ, -R4, RZ ;  /* 0x80000004ff1b7210 */ /* 0x000fc60007f9e0ff */
[----:B------:R-:W-:Y:S01]  /*1cf0*/  IMAD R25, R21, R24, RZ ;  /* 0x0000001815197224 */ /* 0x000fe200078e02ff */
[----:B------:R-:W-:-:S04]  /*1d00*/  SEL R27, R27, R4, !P3 ;  /* 0x000000041b1b7207 */ /* 0x000fc80005800000 */
[----:B------:R-:W-:Y:S01]  /*1d10*/  IADD3 R4, P2, PT, R25, R26, RZ ;  /* 0x0000001a19047210 */ /* 0x000fe20007f5e0ff */
[----:B------:R-:W-:Y:S02]  /*1d20*/  IMAD.X R26, RZ, RZ, ~R5, P4 ;  /* 0x000000ffff1a7224 */ /* 0x000fe400020e0e05 */
[----:B------:R-:W-:-:S03]  /*1d30*/  IMAD.HI.U32 R25, R21, R24, RZ ;  /* 0x0000001815197227 */ /* 0x000fc600078e00ff */
[----:B------:R-:W-:Y:S01]  /*1d40*/  SEL R26, R26, R5, !P3 ;  /* 0x000000051a1a7207 */ /* 0x000fe20005800000 */
[----:B------:R-:W-:Y:S01]  /*1d50*/  IMAD.HI.U32 R24, R4, R27, RZ ;  /* 0x0000001b04187227 */ /* 0x000fe200078e00ff */
[----:B------:R-:W-:Y:S02]  /*1d60*/  IADD3.X R21, PT, PT, R25, R21, RZ, P0, !PT ;  /* 0x0000001519157210 */ /* 0x000fe400007fe4ff */
[----:B------:R-:W-:Y:S01]  /*1d70*/  LOP3.LUT R5, R20, R5, RZ, 0x3c, !PT ;  /* 0x0000000514057212 */ /* 0x000fe200078e3cff */
[----:B------:R-:W-:Y:S02]  /*1d80*/  IMAD.MOV.U32 R25, RZ, RZ, RZ ;  /* 0x000000ffff197224 */ /* 0x000fe400078e00ff */
[----:B------:R-:W-:Y:S01]  /*1d90*/  IMAD.WIDE.U32 R24, R4, R26, R24 ;  /* 0x0000001a04187225 */ /* 0x000fe200078e0018 */
[----:B------:R-:W-:-:S05]  /*1da0*/  IADD3.X R4, PT, PT, RZ, RZ, R21, P2, P1 ;  /* 0x000000ffff047210 */ /* 0x000fca00017e2415 */
[----:B------:R-:W-:-:S04]  /*1db0*/  IMAD.HI.U32 R25, P0, R4, R27, R24 ;  /* 0x0000001b04197227 */ /* 0x000fc80007800018 */
[CC--:B------:R-:W-:Y:S02]  /*1dc0*/  IMAD R21, R4.reuse, R26.reuse, RZ ;  /* 0x0000001a04157224 */ /* 0x0c0fe400078e02ff */
[----:B------:R-:W-:-:S03]  /*1dd0*/  IMAD.HI.U32 R24, R4, R26, RZ ;  /* 0x0000001a04187227 */ /* 0x000fc600078e00ff */
[----:B------:R-:W-:Y:S01]  /*1de0*/  IADD3 R4, P1, PT, R21, R25, RZ ;  /* 0x0000001915047210 */ /* 0x000fe20007f3e0ff */
[----:B------:R-:W-:-:S04]  /*1df0*/  IMAD.X R21, RZ, RZ, R24, P0 ;  /* 0x000000ffff157224 */ /* 0x000fc800000e0618 */
[----:B------:R-:W-:-:S04]  /*1e00*/  IMAD.WIDE.U32 R24, R4, R22, RZ ;  /* 0x0000001604187225 */ /* 0x000fc800078e00ff */
[----:B------:R-:W-:Y:S01]  /*1e10*/  IMAD.X R21, RZ, RZ, R21, P1 ;  /* 0x000000ffff157224 */ /* 0x000fe200008e0615 */
[----:B------:R-:W-:Y:S01]  /*1e20*/  IADD3 R24, P1, PT, -R24, R27, RZ ;  /* 0x0000001b18187210 */ /* 0x000fe20007f3e1ff */
[C---:B------:R-:W-:Y:S01]  /*1e30*/  IMAD R25, R4.reuse, R23, R25 ;  /* 0x0000001704197224 */ /* 0x040fe200078e0219 */
[----:B------:R-:W-:Y:S02]  /*1e40*/  IADD3 R27, P2, PT, R4, 0x1, RZ ;  /* 0x00000001041b7810 */ /* 0x000fe40007f5e0ff */
[-C--:B------:R-:W-:Y:S01]  /*1e50*/  ISETP.GE.U32.AND P0, PT, R24, R22.reuse, PT ;  /* 0x000000161800720c */ /* 0x080fe20003f06070 */
[----:B------:R-:W-:-:S05]  /*1e60*/  IMAD R25, R21, R22, R25 ;  /* 0x0000001615197224 */ /* 0x000fca00078e0219 */
[----:B------:R-:W-:Y:S02]  /*1e70*/  IADD3.X R26, PT, PT, ~R25, R26, RZ, P1, !PT ;  /* 0x0000001a191a7210 */ /* 0x000fe40000ffe5ff */
[----:B------:R-:W-:Y:S02]  /*1e80*/  IADD3 R25, P1, PT, R24, -R22, RZ ;  /* 0x8000001618197210 */ /* 0x000fe40007f3e0ff */
[----:B------:R-:W-:-:S04]  /*1e90*/  ISETP.GE.U32.AND.EX P0, PT, R26, R23, PT, P0 ;  /* 0x000000171a00720c */ /* 0x000fc80003f06100 */
[----:B------:R-:W-:Y:S01]  /*1ea0*/  SEL R33, R25, R24, P0 ;  /* 0x0000001819217207 */ /* 0x000fe20000000000 */
[----:B------:R-:W-:Y:S01]  /*1eb0*/  IMAD.X R25, R26, 0x1, ~R23, P1 ;  /* 0x000000011a197824 */ /* 0x000fe200008e0e17 */
[----:B------:R-:W-:Y:S01]  /*1ec0*/  SEL R24, R27, R4, P0 ;  /* 0x000000041b187207 */ /* 0x000fe20000000000 */
[----:B------:R-:W-:Y:S01]  /*1ed0*/  IMAD.X R4, RZ, RZ, R21, P2 ;  /* 0x000000ffff047224 */ /* 0x000fe200010e0615 */
[----:B------:R-:W-:Y:S02]  /*1ee0*/  ISETP.GE.U32.AND P1, PT, R33, R22, PT ;  /* 0x000000162100720c */ /* 0x000fe40003f26070 */
[----:B------:R-:W-:Y:S02]  /*1ef0*/  SEL R26, R25, R26, P0 ;  /* 0x0000001a191a7207 */ /* 0x000fe40000000000 */
[----:B------:R-:W-:Y:S02]  /*1f00*/  SEL R4, R4, R21, P0 ;  /* 0x0000001504047207 */ /* 0x000fe40000000000 */
[----:B------:R-:W-:-:S02]  /*1f10*/  IADD3 R21, P2, PT, R24, 0x1, RZ ;  /* 0x0000000118157810 */ /* 0x000fc40007f5e0ff */
[----:B------:R-:W-:Y:S02]  /*1f20*/  ISETP.GE.U32.AND.EX P0, PT, R26, R23, PT, P1 ;  /* 0x000000171a00720c */ /* 0x000fe40003f06110 */
[----:B------:R-:W-:Y:S01]  /*1f30*/  ISETP.GE.AND P1, PT, R5, RZ, PT ;  /* 0x000000ff0500720c */ /* 0x000fe20003f26270 */
[----:B------:R-:W-:Y:S01]  /*1f40*/  IMAD.X R22, RZ, RZ, R4, P2 ;  /* 0x000000ffff167224 */ /* 0x000fe200010e0604 */
[----:B------:R-:W-:-:S04]  /*1f50*/  SEL R21, R21, R24, P0 ;  /* 0x0000001815157207 */ /* 0x000fc80000000000 */
[----:B------:R-:W-:Y:S02]  /*1f60*/  SEL R4, R22, R4, P0 ;  /* 0x0000000416047207 */ /* 0x000fe40000000000 */
[-C--:B------:R-:W-:Y:S02]  /*1f70*/  IADD3 R22, P2, PT, RZ, -R21.reuse, RZ ;  /* 0x80000015ff167210 */ /* 0x080fe40007f5e0ff */
[----:B------:R-:W-:Y:S02]  /*1f80*/  ISETP.NE.U32.AND P0, PT, R3, RZ, PT ;  /* 0x000000ff0300720c */ /* 0x000fe40003f05070 */
[-C--:B------:R-:W-:Y:S02]  /*1f90*/  IADD3.X R5, PT, PT, RZ, ~R4.reuse, RZ, P2, !PT ;  /* 0x80000004ff057210 */ /* 0x080fe400017fe4ff */
[----:B------:R-:W-:Y:S01]  /*1fa0*/  ISETP.NE.AND.EX P0, PT, R20, RZ, PT, P0 ;  /* 0x000000ff1400720c */ /* 0x000fe20003f05300 */
[----:B------:R-:W-:Y:S01]  /*1fb0*/  IMAD.MOV.U32 R20, RZ, RZ, R2 ;  /* 0x000000ffff147224 */ /* 0x000fe200078e0002 */
[----:B------:R-:W-:Y:S01]  /*1fc0*/  SEL R3, R22, R21, !P1 ;  /* 0x0000001516037207 */ /* 0x000fe20004800000 */
[----:B------:R-:W-:Y:S01]  /*1fd0*/  IMAD.MOV.U32 R21, RZ, RZ, 0x0 ;  /* 0x00000000ff157424 */ /* 0x000fe200078e00ff */
[----:B------:R-:W-:-:S02]  /*1fe0*/  SEL R4, R5, R4, !P1 ;  /* 0x0000000405047207 */ /* 0x000fc40004800000 */
[----:B------:R-:W-:Y:S02]  /*1ff0*/  SEL R3, R3, 0xffffffff, P0 ;  /* 0xffffffff03037807 */ /* 0x000fe40000000000 */
[----:B------:R-:W-:Y:S01]  /*2000*/  SEL R4, R4, 0xffffffff, P0 ;  /* 0xffffffff04047807 */ /* 0x000fe20000000000 */
[----:B------:R-:W-:Y:S06]  /*2010*/  RET.REL.NODEC R20 `(_ZN2at6native55_GLOBAL__N__de093ff9_22_ForeachBinaryOpList_cu_a911ec4325multi_tensor_apply_kernelINS1_18TensorListMetadataILi3EEENS1_24BinaryOpListAlphaFunctorIlLi3ELi2ELi2EEEJSt7dividesIlElEEEvT_T0_DpT1_) ;  /* 0xffffffdc14f87950 */ /* 0x000fec0003c3ffff */
.L_x_6882:
        /* <DEDUP_REMOVED lines=14> */
.L_x_7960:


//--------------------- .text._ZN2at6native55_GLOBAL__N__de093ff9_22_ForeachBinaryOpList_cu_a911ec4325multi_tensor_apply_kernelINS1_18TensorListMetadataILi3EEENS1_24BinaryOpListAlphaFunctorIiLi3ELi2ELi2EEEJSt7dividesIiEiEEEvT_T0_DpT1_ --------------------------
	.section	.text._ZN2at6native55_GLOBAL__N__de093ff9_22_ForeachBinaryOpList_cu_a911ec4325multi_tensor_apply_kernelINS1_18TensorListMetadataILi3EEENS1_24BinaryOpListAlphaFunctorIiLi3ELi2ELi2EEEJSt7dividesIiEiEEEvT_T0_DpT1_,"ax",@progbits
	.align	128
.text._ZN2at6native55_GLOBAL__N__de093ff9_22_ForeachBinaryOpList_cu_a911ec4325multi_tensor_apply_kernelINS1_18TensorListMetadataILi3EEENS1_24BinaryOpListAlphaFunctorIiLi3ELi2ELi2EEEJSt7dividesIiEiEEEvT_T0_DpT1_:
        .type           _ZN2at6native55_GLOBAL__N__de093ff9_22_ForeachBinaryOpList_cu_a911ec4325multi_tensor_apply_kernelINS1_18TensorListMetadataILi3EEENS1_24BinaryOpListAlphaFunctorIiLi3ELi2ELi2EEEJSt7dividesIiEiEEEvT_T0_DpT1_,@function
        .size           _ZN2at6native55_GLOBAL__N__de093ff9_22_ForeachBinaryOpList_cu_a911ec4325multi_tensor_apply_kernelINS1_18TensorListMetadataILi3EEENS1_24BinaryOpListAlphaFunctorIiLi3ELi2ELi2EEEJSt7dividesIiEiEEEvT_T0_DpT1_,(.L_x_7962 - _ZN2at6native55_GLOBAL__N__de093ff9_22_ForeachBinaryOpList_cu_a911ec4325multi_tensor_apply_kernelINS1_18TensorListMetadataILi3EEENS1_24BinaryOpListAlphaFunctorIiLi3ELi2ELi2EEEJSt7dividesIiEiEEEvT_T0_DpT1_)
        .other          _ZN2at6native55_GLOBAL__N__de093ff9_22_ForeachBinaryOpList_cu_a911ec4325multi_tensor_apply_kernelINS1_18TensorListMetadataILi3EEENS1_24BinaryOpListAlphaFunctorIiLi3ELi2ELi2EEEJSt7dividesIiEiEEEvT_T0_DpT1_,@"STO_CUDA_ENTRY STV_DEFAULT"
_ZN2at6native55_GLOBAL__N__de093ff9_22_ForeachBinaryOpList_cu_a911ec4325multi_tensor_apply_kernelINS1_18TensorListMetadataILi3EEENS1_24BinaryOpListAlphaFunctorIiLi3ELi2ELi2EEEJSt7dividesIiEiEEEvT_T0_DpT1_:
        /* <DEDUP_REMOVED lines=36> */
.L_x_6884:
[----:B0-----:R-:W-:Y:S02]  /*0240*/  IADD3 R10, P1, PT, R21, UR4, RZ ;  /* 0x00000004150a7c10 */ /* 0x001fe4000ff3e0ff */
[----:B---3--:R-:W-:Y:S02]  /*0250*/  CS2R R24, SRZ ;  /* 0x0000000000187805 */ /* 0x008fe4000001ff00 */
[C---:B------:R-:W-:Y:S01]  /*0260*/  ISETP.GE.U32.AND P0, PT, R10.reuse, UR14, PT ;  /* 0x0000000e0a007c0c */ /* 0x040fe2000bf06070 */
[----:B------:R-:W-:Y:S01]  /*0270*/  IMAD.X R13, RZ, RZ, UR5, P1 ;  /* 0x00000005ff0d7e24 */ /* 0x000fe200088e06ff */
[----:B-1----:R-:W-:-:S04]  /*0280*/  IADD3 R9, P3, PT, R10, UR13, RZ ;  /* 0x0000000d0a097c10 */ /* 0x002fc8000ff7e0ff */
[----:B------:R-:W-:Y:S01]  /*0290*/  ISETP.GE.U32.AND.EX P0, PT, R13, UR15, PT, P0 ;  /* 0x0000000f0d007c0c */ /* 0x000fe2000bf06100 */
[----:B------:R-:W-:Y:S01]  /*02a0*/  IMAD.X R8, RZ, RZ, R13, P3 ;  /* 0x000000ffff087224 */ /* 0x000fe200018e060d */
[----:B------:R-:W-:-:S04]  /*02b0*/  ISETP.GE.U32.AND P1, PT, R9, UR14, PT ;  /* 0x0000000e09007c0c */ /* 0x000fc8000bf26070 */
[----:B------:R-:W-:-:S07]  /*02c0*/  ISETP.GE.U32.AND.EX P1, PT, R8, UR15, PT, P1 ;  /* 0x0000000f08007c0c */ /* 0x000fce000bf26110 */
[----:B------:R-:W-:-:S04]  /*02d0*/  @!P0 LEA R2, P2, R10, UR8, 0x2 ;  /* 0x000000080a028c11 */ /* 0x000fc8000f8410ff */
[----:B------:R-:W-:Y:S02]  /*02e0*/  @!P0 LEA.HI.X R3, R10, UR9, R13, 0x2, P2 ;  /* 0x000000090a038c11 */ /* 0x000fe400090f140d */
[----:B------:R-:W-:-:S03]  /*02f0*/  @!P1 LEA R4, P2, R9, UR8, 0x2 ;  /* 0x0000000809049c11 */ /* 0x000fc6000f8410ff */
[----:B------:R0:W2:Y:S01]  /*0300*/  @!P0 LDG.E R24, desc[UR16][R2.64] ;  /* 0x0000001002188981 */ /* 0x0000a2000c1e1900 */
[----:B------:R-:W-:-:S05]  /*0310*/  @!P1 LEA.HI.X R5, R9, UR9, R8, 0x2, P2 ;  /* 0x0000000909059c11 */ /* 0x000fca00090f1408 */
[----:B------:R-:W3:Y:S01]  /*0320*/  @!P1 LDG.E R25, desc[UR16][R4.64] ;  /* 0x0000001004199981 */ /* 0x000ee2000c1e1900 */
[----:B------:R-:W-:Y:S02]  /*0330*/  IADD3 R6, P3, PT, R9, UR13, RZ ;  /* 0x0000000d09067c10 */ /* 0x000fe4000ff7e0ff */
[----:B------:R-:W-:Y:S02]  /*0340*/  CS2R R16, SRZ ;  /* 0x0000000000107805 */ /* 0x000fe4000001ff00 */
[----:B------:R-:W-:Y:S01]  /*0350*/  ISETP.GE.U32.AND P2, PT, R6, UR14, PT ;  /* 0x0000000e06007c0c */ /* 0x000fe2000bf46070 */
[----:B------:R-:W-:-:S05]  /*0360*/  IMAD.X R11, RZ, RZ, R8, P3 ;  /* 0x000000ffff0b7224 */ /* 0x000fca00018e0608 */
[----:B------:R-:W-:-:S13]  /*0370*/  ISETP.GE.U32.AND.EX P2, PT, R11, UR15, PT, P2 ;  /* 0x0000000f0b007c0c */ /* 0x000fda000bf46120 */
[----:B------:R-:W-:-:S04]  /*0380*/  @!P2 LEA R14, P3, R6, UR8, 0x2 ;  /* 0x00000008060eac11 */ /* 0x000fc8000f8610ff */
[----:B------:R-:W-:Y:S02]  /*0390*/  @!P2 LEA.HI.X R15, R6, UR9, R11, 0x2, P3 ;  /* 0x00000009060fac11 */ /* 0x000fe400098f140b */
[----:B0-----:R-:W-:Y:S02]  /*03a0*/  @!P0 LEA R2, P3, R10, UR6, 0x2 ;  /* 0x000000060a028c11 */ /* 0x001fe4000f8610ff */
[----:B------:R-:W-:Y:S01]  /*03b0*/  IADD3 R0, P4, PT, R6, UR13, RZ ;  /* 0x0000000d06007c10 */ /* 0x000fe2000ff9e0ff */
[----:B------:R0:W4:Y:S01]  /*03c0*/  @!P2 LDG.E R17, desc[UR16][R14.64] ;  /* 0x000000100e11a981 */ /* 0x000122000c1e1900 */
[----:B------:R-:W-:-:S05]  /*03d0*/  @!P0 LEA.HI.X R3, R10, UR7, R13, 0x2, P3 ;  /* 0x000000070a038c11 */ /* 0x000fca00098f140d */
[----:B------:R1:W5:Y:S01]  /*03e0*/  @!P0 LDG.E R16, desc[UR16][R2.64] ;  /* 0x0000001002108981 */ /* 0x000362000c1e1900 */
[----:B------:R-:W-:Y:S01]  /*03f0*/  IMAD.X R7, RZ, RZ, R11, P4 ;  /* 0x000000ffff077224 */ /* 0x000fe200020e060b */
[----:B------:R-:W-:Y:S02]  /*0400*/  ISETP.GE.U32.AND P3, PT, R0, UR14, PT ;  /* 0x0000000e00007c0c */ /* 0x000fe4000bf66070 */
[----:B------:R-:W-:Y:S02]  /*0410*/  @!P1 LEA R22, P4, R9, UR6, 0x2 ;  /* 0x0000000609169c11 */ /* 0x000fe4000f8810ff */
[----:B0-----:R-:W-:Y:S02]  /*0420*/  CS2R R14, SRZ ;  /* 0x00000000000e7805 */ /* 0x001fe4000001ff00 */
[----:B------:R-:W-:Y:S02]  /*0430*/  ISETP.GE.U32.AND.EX P3, PT, R7, UR15, PT, P3 ;  /* 0x0000000f07007c0c */ /* 0x000fe4000bf66130 */
[----:B------:R-:W-:Y:S01]  /*0440*/  @!P1 LEA.HI.X R23, R9, UR7, R8, 0x2, P4 ;  /* 0x0000000709179c11 */ /* 0x000fe2000a0f1408 */
[----:B------:R-:W-:-:S04]  /*0450*/  IMAD.MOV.U32 R20, RZ, RZ, RZ ;  /* 0x000000ffff147224 */ /* 0x000fc800078e00ff */
[----:B------:R-:W5:Y:S06]  /*0460*/  @!P1 LDG.E R14, desc[UR16][R22.64] ;  /* 0x00000010160e9981 */ /* 0x000f6c000c1e1900 */
[----:B------:R-:W-:-:S04]  /*0470*/  @!P3 LEA R18, P4, R0, UR8, 0x2 ;  /* 0x000000080012bc11 */ /* 0x000fc8000f8810ff */
[----:B------:R-:W-:-:S05]  /*0480*/  @!P3 LEA.HI.X R19, R0, UR9, R7, 0x2, P4 ;  /* 0x000000090013bc11 */ /* 0x000fca000a0f1407 */
[----:B------:R-:W5:Y:S01]  /*0490*/  @!P3 LDG.E R20, desc[UR16][R18.64] ;  /* 0x000000101214b981 */ /* 0x000f62000c1e1900 */
[----:B------:R-:W-:Y:S01]  /*04a0*/  @!P2 LEA R4, P4, R6, UR6, 0x2 ;  /* 0x000000060604ac11 */ /* 0x000fe2000f8810ff */
[----:B------:R-:W-:-:S03]  /*04b0*/  IMAD.MOV.U32 R12, RZ, RZ, RZ ;  /* 0x000000ffff0c7224 */ /* 0x000fc600078e00ff */
[----:B------:R-:W-:-:S05]  /*04c0*/  @!P2 LEA.HI.X R5, R6, UR7, R11, 0x2, P4 ;  /* 0x000000070605ac11 */ /* 0x000fca000a0f140b */
[----:B------:R-:W5:Y:S01]  /*04d0*/  @!P2 LDG.E R12, desc[UR16][R4.64] ;  /* 0x00000010040ca981 */ /* 0x000f62000c1e1900 */
[----:B-1----:R-:W-:-:S04]  /*04e0*/  @!P3 LEA R2, P4, R0, UR6, 0x2 ;  /* 0x000000060002bc11 */ /* 0x002fc8000f8810ff */
[----:B------:R-:W-:-:S05]  /*04f0*/  @!P3 LEA.HI.X R3, R0, UR7, R7, 0x2, P4 ;  /* 0x000000070003bc11 */ /* 0x000fca000a0f1407 */
[----:B------:R0:W5:Y:S01]  /*0500*/  @!P3 LDG.E R15, desc[UR16][R2.64] ;  /* 0x00000010020fb981 */ /* 0x000162000c1e1900 */
[----:B------:R-:W1:Y:S01]  /*0510*/  LDCU UR12, c[0x0][0x360] ;  /* 0x00006c00ff0c77ac */ /* 0x000e620008000800 */
[----:B0-----:R-:W-:Y:S01]  /*0520*/  IMAD.MOV.U32 R2, RZ, RZ, RZ ;  /* 0x000000ffff027224 */ /* 0x001fe200078e00ff */
[----:B-1----:R-:W-:-:S04]  /*0530*/  ULEA UR4, UP0, UR12, UR4, 0x2 ;  /* 0x000000040c047291 */ /* 0x002fc8000f8010ff */
[----:B------:R-:W-:Y:S02]  /*0540*/  UIADD3.X UR5, UPT, UPT, URZ, UR5, URZ, UP0, !UPT ;  /* 0x00000005ff057290 */ /* 0x000fe400087fe4ff */
[----:B------:R-:W-:-:S04]  /*0550*/  UISETP.GE.U32.AND UP0, UPT, UR4, UR14, UPT ;  /* 0x0000000e0400728c */ /* 0x000fc8000bf06070 */
[----:B------:R-:W-:Y:S01]  /*0560*/  UISETP.GE.U32.AND.EX UP0, UPT, UR5, UR15, UPT, UP0 ;  /* 0x0000000f0500728c */ /* 0x000fe2000bf06100 */
[----:B--2---:R-:W-:-:S05]  /*0570*/  IMAD R23, R24, UR18, RZ ;  /* 0x0000001218177c24 */ /* 0x004fca000f8e02ff */
[----:B------:R-:W-:Y:S01]  /*0580*/  IABS R24, R23 ;  /* 0x0000001700187213 */ /* 0x000fe20000000000 */
[----:B---3--:R-:W-:-:S03]  /*0590*/  IMAD R19, R25, UR18, RZ ;  /* 0x0000001219137c24 */ /* 0x008fc6000f8e02ff */
[----:B------:R-:W0:Y:S02]  /*05a0*/  I2F.RP R18, R24 ;  /* 0x0000001800127306 */ /* 0x000e240000209400 */
[----:B------:R-:W-:-:S06]  /*05b0*/  IABS R22, R19 ;  /* 0x0000001300167213 */ /* 0x000fcc0000000000 */
[----:B------:R-:W1:Y:S08]  /*05c0*/  I2F.RP R25, R22 ;  /* 0x0000001600197306 */ /* 0x000e700000209400 */
[----:B0-----:R-:W0:Y:S08]  /*05d0*/  MUFU.RCP R18, R18 ;  /* 0x0000001200127308 */ /* 0x001e300000001000 */
[----:B-1----:R-:W1:Y:S01]  /*05e0*/  MUFU.RCP R25, R25 ;  /* 0x0000001900197308 */ /* 0x002e620000001000 */
[----:B----4-:R-:W-:-:S02]  /*05f0*/  IMAD R17, R17, UR18, RZ ;  /* 0x0000001211117c24 */ /* 0x010fc4000f8e02ff */
[----:B0-----:R-:W-:-:S03]  /*0600*/  VIADD R3, R18, 0xffffffe ;  /* 0x0ffffffe12037836 */ /* 0x001fc60000000000 */
[----:B------:R-:W-:-:S03]  /*0610*/  IABS R18, R17 ;  /* 0x0000001100127213 */ /* 0x000fc60000000000 */
[----:B------:R-:W0:Y:S01]  /*0620*/  F2I.FTZ.U32.TRUNC.NTZ R3, R3 ;  /* 0x0000000300037305 */ /* 0x000e22000021f000 */
[----:B-1----:R-:W-:-:S07]  /*0630*/  VIADD R4, R25, 0xffffffe ;  /* 0x0ffffffe19047836 */ /* 0x002fce0000000000 */
[----:B------:R1:W2:Y:S01]  /*0640*/  F2I.FTZ.U32.TRUNC.NTZ R5, R4 ;  /* 0x0000000400057305 */ /* 0x0002a2000021f000 */
[----:B0-----:R-:W-:-:S07]  /*0650*/  IMAD.MOV R27, RZ, RZ, -R3 ;  /* 0x000000ffff1b7224 */ /* 0x001fce00078e0a03 */
[----:B------:R-:W0:Y:S01]  /*0660*/  I2F.RP R26, R18 ;  /* 0x00000012001a7306 */ /* 0x000e220000209400 */
[----:B-1----:R-:W-:Y:S02]  /*0670*/  IMAD.MOV.U32 R4, RZ, RZ, RZ ;  /* 0x000000ffff047224 */ /* 0x002fe400078e00ff */
[----:B------:R-:W-:-:S04]  /*0680*/  IMAD R27, R27, R24, RZ ;  /* 0x000000181b1b7224 */ /* 0x000fc800078e02ff */
[----:B------:R-:W-:-:S04]  /*0690*/  IMAD.HI.U32 R2, R3, R27, R2 ;  /* 0x0000001b03027227 */ /* 0x000fc800078e0002 */
[--C-:B--2---:R-:W-:Y:S02]  /*06a0*/  IMAD.MOV R3, RZ, RZ, -R5.reuse ;  /* 0x000000ffff037224 */ /* 0x104fe400078e0a05 */
[----:B-----5:R-:W-:Y:S02]  /*06b0*/  IMAD R20, R20, UR18, RZ ;  /* 0x0000001214147c24 */ /* 0x020fe4000f8e02ff */
[----:B------:R-:W-:Y:S01]  /*06c0*/  IMAD R3, R3, R22, RZ ;  /* 0x0000001603037224 */ /* 0x000fe200078e02ff */
[----:B0-----:R-:W0:Y:S03]  /*06d0*/  MUFU.RCP R26, R26 ;  /* 0x0000001a001a7308 */ /* 0x001e260000001000 */
[----:B------:R-:W-:Y:S01]  /*06e0*/  IMAD.HI.U32 R4, R5, R3, R4 ;  /* 0x0000000305047227 */ /* 0x000fe200078e0004 */
[----:B------:R-:W-:Y:S02]  /*06f0*/  IABS R5, R16 ;  /* 0x0000001000057213 */ /* 0x000fe40000000000 */
[----:B------:R-:W-:-:S02]  /*0700*/  IABS R3, R23 ;  /* 0x0000001700037213 */ /* 0x000fc40000000000 */
[----:B------:R-:W-:Y:S01]  /*0710*/  LOP3.LUT R16, R16, R23, RZ, 0x3c, !PT ;  /* 0x0000001710107212 */ /* 0x000fe200078e3cff */
[----:B------:R-:W-:-:S04]  /*0720*/  IMAD.HI.U32 R25, R2, R5, RZ ;  /* 0x0000000502197227 */ /* 0x000fc800078e00ff */
[----:B------:R-:W-:Y:S01]  /*0730*/  IMAD.MOV R28, RZ, RZ, -R3 ;  /* 0x000000ffff1c7224 */ /* 0x000fe200078e0a03 */
[----:B------:R-:W-:Y:S02]  /*0740*/  IABS R29, R15 ;  /* 0x0000000f001d7213 */ /* 0x000fe40000000000 */
[----:B------:R-:W-:Y:S01]  /*0750*/  LOP3.LUT R15, R15, R20, RZ, 0x3c, !PT ;  /* 0x000000140f0f7212 */ /* 0x000fe200078e3cff */
[----:B------:R-:W-:Y:S02]  /*0760*/  IMAD R5, R25, R28, R5 ;  /* 0x0000001c19057224 */ /* 0x000fe400078e0205 */
[----:B0-----:R-:W-:-:S03]  /*0770*/  VIADD R2, R26, 0xffffffe ;  /* 0x0ffffffe1a027836 */ /* 0x001fc60000000000 */
[----:B------:R-:W-:Y:S01]  /*0780*/  ISETP.GT.U32.AND P6, PT, R24, R5, PT ;  /* 0x000000051800720c */ /* 0x000fe20003fc4070 */
[----:B------:R0:W1:Y:S02]  /*0790*/  F2I.FTZ.U32.TRUNC.NTZ R3, R2 ;  /* 0x0000000200037305 */ /* 0x000064000021f000 */
[----:B0-----:R-:W-:-:S10]  /*07a0*/  IMAD.MOV.U32 R2, RZ, RZ, RZ ;  /* 0x000000ffff027224 */ /* 0x001fd400078e00ff */
[----:B------:R-:W-:Y:S02]  /*07b0*/  @!P6 IMAD.IADD R5, R5, 0x1, -R24 ;  /* 0x000000010505e824 */ /* 0x000fe400078e0a18 */
[----:B------:R-:W-:Y:S01]  /*07c0*/  @!P6 VIADD R25, R25, 0x1 ;  /* 0x000000011919e836 */ /* 0x000fe20000000000 */
[----:B------:R-:W-:Y:S01]  /*07d0*/  ISETP.GE.AND P6, PT, R16, RZ, PT ;  /* 0x000000ff1000720c */ /* 0x000fe20003fc6270 */
[----:B-1----:R-:W-:Y:S01]  /*07e0*/  IMAD.MOV R27, RZ, RZ, -R3 ;  /* 0x000000ffff1b7224 */ /* 0x002fe200078e0a03 */
[----:B------:R-:W-:Y:S02]  /*07f0*/  ISETP.GE.U32.AND P5, PT, R5, R24, PT ;  /* 0x000000180500720c */ /* 0x000fe40003fa6070 */
[----:B------:R-:W-:Y:S01]  /*0800*/  IABS R5, R14 ;  /* 0x0000000e00057213 */ /* 0x000fe20000000000 */
[----:B------:R-:W-:Y:S01]  /*0810*/  IMAD R27, R27, R18, RZ ;  /* 0x000000121b1b7224 */ /* 0x000fe200078e02ff */
[----:B------:R-:W-:-:S03]  /*0820*/  IABS R24, R19 ;  /* 0x0000001300187213 */ /* 0x000fc60000000000 */
[----:B------:R-:W-:-:S04]  /*0830*/  IMAD.HI.U32 R4, R4, R5, RZ ;  /* 0x0000000504047227 */ /* 0x000fc800078e00ff */
[----:B------:R-:W-:Y:S02]  /*0840*/  IMAD.MOV R24, RZ, RZ, -R24 ;  /* 0x000000ffff187224 */ /* 0x000fe400078e0a18 */
[----:B------:R-:W-:Y:S01]  /*0850*/  IMAD.HI.U32 R2, R3, R27, R2 ;  /* 0x0000001b03027227 */ /* 0x000fe200078e0002 */
[----:B------:R-:W-:Y:S02]  /*0860*/  IABS R27, R12 ;  /* 0x0000000c001b7213 */ /* 0x000fe40000000000 */
[----:B------:R-:W-:Y:S01]  /*0870*/  LOP3.LUT R12, R12, R17, RZ, 0x3c, !PT ;  /* 0x000000110c0c7212 */ /* 0x000fe200078e3cff */
[----:B------:R-:W-:Y:S01]  /*0880*/  IMAD R5, R4, R24, R5 ;  /* 0x0000001804057224 */ /* 0x000fe200078e0205 */
[----:B------:R-:W-:Y:S01]  /*0890*/  IABS R24, R20 ;  /* 0x0000001400187213 */ /* 0x000fe20000000000 */
[----:B------:R-:W-:Y:S01]  /*08a0*/  @P5 VIADD R25, R25, 0x1 ;  /* 0x0000000119195836 */ /* 0x000fe20000000000 */
[----:B------:R-:W-:Y:S02]  /*08b0*/  ISETP.NE.AND P5, PT, R23, RZ, PT ;  /* 0x000000ff1700720c */ /* 0x000fe40003fa5270 */
[----:B------:R-:W0:Y:S01]  /*08c0*/  I2F.RP R26, R24 ;  /* 0x00000018001a7306 */ /* 0x000e220000209400 */
[----:B------:R-:W-:Y:S01]  /*08d0*/  ISETP.GT.U32.AND P4, PT, R22, R5, PT ;  /* 0x000000051600720c */ /* 0x000fe20003f84070 */
[----:B------:R-:W-:-:S09]  /*08e0*/  @!P6 IMAD.MOV R25, RZ, RZ, -R25 ;  /* 0x000000ffff19e224 */ /* 0x000fd200078e0a19 */
[----:B------:R-:W-:-:S03]  /*08f0*/  @!P5 LOP3.LUT R25, RZ, R23, RZ, 0x33, !PT ;  /* 0x00000017ff19d212 */ /* 0x000fc600078e33ff */
[----:B------:R-:W-:Y:S01]  /*0900*/  @!P4 IMAD.IADD R5, R5, 0x1, -R22 ;  /* 0x000000010505c824 */ /* 0x000fe200078e0a16 */
[----:B0-----:R-:W0:Y:S01]  /*0910*/  MUFU.RCP R26, R26 ;  /* 0x0000001a001a7308 */ /* 0x001e220000001000 */
[----:B------:R-:W-:Y:S01]  /*0920*/  @!P4 VIADD R4, R4, 0x1 ;  /* 0x000000010404c836 */ /* 0x000fe20000000000 */
[----:B------:R-:W-:Y:S02]  /*0930*/  ISETP.NE.AND P4, PT, R19, RZ, PT ;  /* 0x000000ff1300720c */ /* 0x000fe40003f85270 */
[----:B------:R-:W-:Y:S02]  /*0940*/  ISETP.GE.U32.AND P6, PT, R5, R22, PT ;  /* 0x000000160500720c */ /* 0x000fe40003fc6070 */
[----:B------:R-:W-:-:S05]  /*0950*/  IABS R5, R17 ;  /* 0x0000001100057213 */ /* 0x000fca0000000000 */
[----:B------:R-:W-:Y:S01]  /*0960*/  IMAD.MOV R16, RZ, RZ, -R5 ;  /* 0x000000ffff107224 */ /* 0x000fe200078e0a05 */
[----:B------:R-:W-:Y:S01]  /*0970*/  LOP3.LUT R5, R14, R19, RZ, 0x3c, !PT ;  /* 0x000000130e057212 */ /* 0x000fe200078e3cff */
[----:B------:R-:W-:-:S03]  /*0980*/  IMAD.HI.U32 R14, R2, R27, RZ ;  /* 0x0000001b020e7227 */ /* 0x000fc600078e00ff */
[----:B------:R-:W-:Y:S01]  /*0990*/  ISETP.GE.AND P5, PT, R5, RZ, PT ;  /* 0x000000ff0500720c */ /* 0x000fe20003fa6270 */
[----:B0-----:R-:W-:Y:S02]  /*09a0*/  VIADD R3, R26, 0xffffffe ;  /* 0x0ffffffe1a037836 */ /* 0x001fe40000000000 */
[----:B------:R-:W-:Y:S02]  /*09b0*/  IMAD.MOV.U32 R2, RZ, RZ, RZ ;  /* 0x000000ffff027224 */ /* 0x000fe400078e00ff */
[----:B------:R-:W-:Y:S02]  /*09c0*/  IMAD R27, R14, R16, R27 ;  /* 0x000000100e1b7224 */ /* 0x000fe400078e021b */
[----:B------:R-:W0:Y:S01]  /*09d0*/  F2I.FTZ.U32.TRUNC.NTZ R3, R3 ;  /* 0x0000000300037305 */ /* 0x000e22000021f000 */
[----:B------:R-:W-:Y:S02]  /*09e0*/  @P6 VIADD R4, R4, 0x1 ;  /* 0x0000000104046836 */ /* 0x000fe40000000000 */
[----:B------:R-:W-:Y:S01]  /*09f0*/  ISETP.GT.U32.AND P6, PT, R18, R27, PT ;  /* 0x0000001b1200720c */ /* 0x000fe20003fc4070 */
[----:B0-----:R-:W-:-:S12]  /*0a00*/  IMAD.MOV R23, RZ, RZ, -R3 ;  /* 0x000000ffff177224 */ /* 0x001fd800078e0a03 */
[----:B------:R-:W-:Y:S02]  /*0a10*/  @!P6 IMAD.IADD R27, R27, 0x1, -R18 ;  /* 0x000000011b1be824 */ /* 0x000fe400078e0a12 */
[----:B------:R-:W-:Y:S02]  /*0a20*/  IMAD R23, R23, R24, RZ ;  /* 0x0000001817177224 */ /* 0x000fe400078e02ff */
[----:B------:R-:W-:Y:S02]  /*0a30*/  @!P6 VIADD R14, R14, 0x1 ;  /* 0x000000010e0ee836 */ /* 0x000fe40000000000 */
[----:B------:R-:W-:Y:S01]  /*0a40*/  IMAD.HI.U32 R2, R3, R23, R2 ;  /* 0x0000001703027227 */ /* 0x000fe200078e0002 */
[----:B------:R-:W-:-:S03]  /*0a50*/  IABS R3, R20 ;  /* 0x0000001400037213 */ /* 0x000fc60000000000 */
[----:B------:R-:W-:Y:S02]  /*0a60*/  IMAD.MOV.U32 R23, RZ, RZ, R4 ;  /* 0x000000ffff177224 */ /* 0x000fe400078e0004 */
[----:B------:R-:W-:Y:S02]  /*0a70*/  IMAD.MOV R3, RZ, RZ, -R3 ;  /* 0x000000ffff037224 */ /* 0x000fe400078e0a03 */
[----:B------:R-:W-:-:S04]  /*0a80*/  IMAD.HI.U32 R16, R2, R29, RZ ;  /* 0x0000001d02107227 */ /* 0x000fc800078e00ff */
[----:B------:R-:W-:Y:S01]  /*0a90*/  @!P5 IMAD.MOV R23, RZ, RZ, -R23 ;  /* 0x000000ffff17d224 */ /* 0x000fe200078e0a17 */
[----:B------:R-:W-:Y:S01]  /*0aa0*/  @!P0 LEA R2, P5, R10, UR10, 0x2 ;  /* 0x0000000a0a028c11 */ /* 0x000fe2000f8a10ff */
[----:B------:R-:W-:Y:S01]  /*0ab0*/  IMAD R29, R16, R3, R29 ;  /* 0x00000003101d7224 */ /* 0x000fe200078e021d */
[----:B------:R-:W-:Y:S02]  /*0ac0*/  @!P4 LOP3.LUT R23, RZ, R19, RZ, 0x33, !PT ;  /* 0x00000013ff17c212 */ /* 0x000fe400078e33ff */
[----:B------:R-:W-:Y:S02]  /*0ad0*/  @!P0 LEA.HI.X R3, R10, UR11, R13, 0x2, P5 ;  /* 0x0000000b0a038c11 */ /* 0x000fe4000a8f140d */
[C---:B------:R-:W-:Y:S02]  /*0ae0*/  @!P1 LEA R4, P5, R9.reuse, UR10, 0x2 ;  /* 0x0000000a09049c11 */ /* 0x040fe4000f8a10ff */
[----:B------:R-:W-:Y:S01]  /*0af0*/  ISETP.GT.U32.AND P4, PT, R24, R29, PT ;  /* 0x0000001d1800720c */ /* 0x000fe20003f84070 */
[----:B------:R3:W-:Y:S01]  /*0b00*/  @!P0 STG.E desc[UR16][R2.64], R25 ;  /* 0x0000001902008986 */ /* 0x0007e2000c101910 */
[----:B------:R-:W-:-:S02]  /*0b10*/  @!P1 LEA.HI.X R5, R9, UR11, R8, 0x2, P5 ;  /* 0x0000000b09059c11 */ /* 0x000fc4000a8f1408 */
[----:B------:R-:W-:Y:S02]  /*0b20*/  ISETP.GE.U32.AND P5, PT, R27, R18, PT ;  /* 0x000000121b00720c */ /* 0x000fe40003fa6070 */
[C---:B------:R-:W-:Y:S01]  /*0b30*/  @!P2 LEA R8, P6, R6.reuse, UR10, 0x2 ;  /* 0x0000000a0608ac11 */ /* 0x040fe2000f8c10ff */
[----:B------:R3:W-:Y:S03]  /*0b40*/  @!P1 STG.E desc[UR16][R4.64], R23 ;  /* 0x0000001704009986 */ /* 0x0007e6000c101910 */
        /* <DEDUP_REMOVED lines=16> */
[----:B------:R3:W-:Y:S04]  /*0c50*/  @!P2 STG.E desc[UR16][R8.64], R14 ;  /* 0x0000000e0800a986 */ /* 0x0007e8000c101910 */
[----:B------:R3:W-:Y:S01]  /*0c60*/  @!P3 STG.E desc[UR16][R6.64], R16 ;  /* 0x000000100600b986 */ /* 0x0007e2000c101910 */
[----:B------:R-:W-:Y:S05]  /*0c70*/  BRA.U !UP0, `(.L_x_6884) ;  /* 0xfffffff508707547 */ /* 0x000fea000b83ffff */
[----:B------:R-:W-:Y:S05]  /*0c80*/  EXIT ;  /* 0x000000000000794d */ /* 0x000fea0003800000 */
.L_x_6883:
        /* <DEDUP_REMOVED lines=8> */
.L_x_6885:
[C---:B------:R-:W-:Y:S01]  /*0d10*/  IMAD.SHL.U32 R2, R3.reuse, 0x10, RZ ;  /* 0x0000001003027824 */ /* 0x040fe200078e00ff */
[----:B------:R-:W-:-:S04]  /*0d20*/  SHF.L.U64.HI R19, R3, 0x4, R0 ;  /* 0x0000000403137819 */ /* 0x000fc80000010200 */
[----:B------:R-:W-:-:S04]  /*0d30*/  IADD3 R8, P0, PT, R2, UR8, RZ ;  /* 0x0000000802087c10 */ /* 0x000fc8000ff1e0ff */
[----:B------:R-:W-:-:S06]  /*0d40*/  IADD3.X R9, PT, PT, R19, UR9, RZ, P0, !PT ;  /* 0x0000000913097c10 */ /* 0x000fcc00087fe4ff */
[----:B------:R-:W1:Y:S01]  /*0d50*/  LDG.E.128 R8, desc[UR16][R8.64] ;  /* 0x0000001008087981 */ /* 0x000e62000c1e1d00 */
[----:B------:R-:W-:-:S04]  /*0d60*/  IADD3 R4, P0, PT, R2, UR6, RZ ;  /* 0x0000000602047c10 */ /* 0x000fc8000ff1e0ff */
[----:B------:R-:W-:-:S06]  /*0d70*/  IADD3.X R5, PT, PT, R19, UR7, RZ, P0, !PT ;  /* 0x0000000713057c10 */ /* 0x000fcc00087fe4ff */
[----:B------:R-:W2:Y:S01]  /*0d80*/  LDG.E.128 R4, desc[UR16][R4.64] ;  /* 0x0000001004047981 */ /* 0x000ea2000c1e1d00 */
[----:B-1----:R-:W-:Y:S02]  /*0d90*/  IMAD R15, R8, UR13, RZ ;  /* 0x0000000d080f7c24 */ /* 0x002fe4000f8e02ff */
[----:B------:R-:W-:Y:S02]  /*0da0*/  IMAD R14, R9, UR13, RZ ;  /* 0x0000000d090e7c24 */ /* 0x000fe4000f8e02ff */
[----:B------:R-:W-:Y:S01]  /*0db0*/  IMAD R17, R10, UR13, RZ ;  /* 0x0000000d0a117c24 */ /* 0x000fe2000f8e02ff */
[----:B------:R-:W-:Y:S01]  /*0dc0*/  IABS R18, R15 ;  /* 0x0000000f00127213 */ /* 0x000fe20000000000 */
[----:B------:R-:W-:Y:S01]  /*0dd0*/  IMAD R16, R11, UR13, RZ ;  /* 0x0000000d0b107c24 */ /* 0x000fe2000f8e02ff */
[----:B------:R-:W-:Y:S02]  /*0de0*/  IABS R21, R14 ;  /* 0x0000000e00157213 */ /* 0x000fe40000000000 */
[----:B------:R-:W1:Y:S01]  /*0df0*/  I2F.RP R12, R18 ;  /* 0x00000012000c7306 */ /* 0x000e620000209400 */
[----:B------:R-:W-:-:S02]  /*0e00*/  IABS R20, R17 ;  /* 0x0000001100147213 */ /* 0x000fc40000000000 */
[----:B------:R-:W-:-:S05]  /*0e10*/  IABS R22, R16 ;  /* 0x0000001000167213 */ /* 0x000fca0000000000 */
[----:B------:R-:W3:Y:S08]  /*0e20*/  I2F.RP R13, R21 ;  /* 0x00000015000d7306 */ /* 0x000ef00000209400 */
[----:B------:R-:W4:Y:S08]  /*0e30*/  I2F.RP R24, R20 ;  /* 0x0000001400187306 */ /* 0x000f300000209400 */
[----:B-1----:R-:W1:Y:S08]  /*0e40*/  MUFU.RCP R12, R12 ;  /* 0x0000000c000c7308 */ /* 0x002e700000001000 */
[----:B---3--:R-:W3:Y:S08]  /*0e50*/  MUFU.RCP R13, R13 ;  /* 0x0000000d000d7308 */ /* 0x008ef00000001000 */
[----:B----4-:R-:W4:Y:S01]  /*0e60*/  MUFU.RCP R24, R24 ;  /* 0x0000001800187308 */ /* 0x010f220000001000 */
[----:B-1----:R-:W-:-:S07]  /*0e70*/  VIADD R8, R12, 0xffffffe ;  /* 0x0ffffffe0c087836 */ /* 0x002fce0000000000 */
[----:B------:R-:W-:Y:S01]  /*0e80*/  I2F.RP R23, R22 ;  /* 0x0000001600177306 */ /* 0x000fe20000209400 */
[----:B---3--:R-:W-:-:S07]  /*0e90*/  VIADD R10, R13, 0xffffffe ;  /* 0x0ffffffe0d0a7836 */ /* 0x008fce0000000000 */
[----:B------:R1:W3:Y:S01]  /*0ea0*/  F2I.FTZ.U32.TRUNC.NTZ R9, R8 ;  /* 0x0000000800097305 */ /* 0x0002e2000021f000 */
[----:B----4-:R-:W-:-:S07]  /*0eb0*/  VIADD R12, R24, 0xffffffe ;  /* 0x0ffffffe180c7836 */ /* 0x010fce0000000000 */
[----:B------:R4:W5:Y:S01]  /*0ec0*/  F2I.FTZ.U32.TRUNC.NTZ R11, R10 ;  /* 0x0000000a000b7305 */ /* 0x000962000021f000 */
[----:B-1----:R-:W-:Y:S02]  /*0ed0*/  IMAD.MOV.U32 R8, RZ, RZ, RZ ;  /* 0x000000ffff087224 */ /* 0x002fe400078e00ff */
[----:B---3--:R-:W-:-:S05]  /*0ee0*/  IMAD.MOV R25, RZ, RZ, -R9 ;  /* 0x000000ffff197224 */ /* 0x008fca00078e0a09 */
[----:B------:R-:W1:Y:S01]  /*0ef0*/  F2I.FTZ.U32.TRUNC.NTZ R13, R12 ;  /* 0x0000000c000d7305 */ /* 0x000e62000021f000 */
[----:B----4-:R-:W-:Y:S02]  /*0f00*/  IMAD.MOV.U32 R10, RZ, RZ, RZ ;  /* 0x000000ffff0a7224 */ /* 0x010fe400078e00ff */
[----:B------:R-:W-:Y:S02]  /*0f10*/  IMAD R25, R25, R18, RZ ;  /* 0x0000001219197224 */ /* 0x000fe400078e02ff */
[----:B-----5:R-:W-:-:S03]  /*0f20*/  IMAD.MOV R24, RZ, RZ, -R11 ;  /* 0x000000ffff187224 */ /* 0x020fc600078e0a0b */
[----:B------:R-:W3:Y:S01]  /*0f30*/  MUFU.RCP R23, R23 ;  /* 0x0000001700177308 */ /* 0x000ee20000001000 */
[----:B------:R-:W-:-:S04]  /*0f40*/  IMAD.HI.U32 R8, R9, R25, R8 ;  /* 0x0000001909087227 */ /* 0x000fc800078e0008 */
[----:B------:R-:W-:Y:S01]  /*0f50*/  IMAD R9, R24, R21, RZ ;  /* 0x0000001518097224 */ /* 0x000fe200078e02ff */
[----:B------:R-:W-:Y:S01]  /*0f60*/  IABS R24, R15 ;  /* 0x0000000f00187213 */ /* 0x000fe20000000000 */
[----:B-1----:R-:W-:Y:S02]  /*0f70*/  IMAD.MOV R27, RZ, RZ, -R13 ;  /* 0x000000ffff1b7224 */ /* 0x002fe400078e0a0d */
[----:B------:R-:W-:Y:S02]  /*0f80*/  IMAD.MOV.U32 R12, RZ, RZ, RZ ;  /* 0x000000ffff0c7224 */ /* 0x000fe400078e00ff */
[----:B------:R-:W-:Y:S02]  /*0f90*/  IMAD R25, R27, R20, RZ ;  /* 0x000000141b197224 */ /* 0x000fe400078e02ff */
[----:B------:R-:W-:Y:S01]  /*0fa0*/  IMAD.HI.U32 R10, R11, R9, R10 ;  /* 0x000000090b0a7227 */ /* 0x000fe200078e000a */
[----:B--2---:R-:W-:Y:S02]  /*0fb0*/  IABS R11, R5 ;  /* 0x00000005000b7213 */ /* 0x004fe40000000000 */
[----:B------:R-:W-:Y:S01]  /*0fc0*/  LOP3.LUT R5, R5, R14, RZ, 0x3c, !PT ;  /* 0x0000000e05057212 */ /* 0x000fe200078e3cff */
[----:B------:R-:W-:Y:S01]  /*0fd0*/  IMAD.HI.U32 R12, R13, R25, R12 ;  /* 0x000000190d0c7227 */ /* 0x000fe200078e000c */
[----:B------:R-:W-:-:S02]  /*0fe0*/  IABS R13, R4 ;  /* 0x00000004000d7213 */ /* 0x000fc40000000000 */
[----:B------:R-:W-:Y:S01]  /*0ff0*/  IABS R25, R14 ;  /* 0x0000000e00197213 */ /* 0x000fe20000000000 */
[----:B---3--:R-:W-:Y:S01]  /*1000*/  VIADD R9, R23, 0xffffffe ;  /* 0x0ffffffe17097836 */ /* 0x008fe20000000000 */
[----:B------:R-:W-:Y:S01]  /*1010*/  LOP3.LUT R4, R4, R15, RZ, 0x3c, !PT ;  /* 0x0000000f04047212 */ /* 0x000fe200078e3cff */
[----:B------:R-:W-:Y:S02]  /*1020*/  IMAD.MOV.U32 R23, RZ, RZ, R13 ;  /* 0x000000ffff177224 */ /* 0x000fe400078e000d */
[----:B------:R-:W-:Y:S02]  /*1030*/  IMAD.MOV.U32 R13, RZ, RZ, R11 ;  /* 0x000000ffff0d7224 */ /* 0x000fe400078e000b */
[----:B------:R-:W1:Y:S01]  /*1040*/  F2I.FTZ.U32.TRUNC.NTZ R9, R9 ;  /* 0x0000000900097305 */ /* 0x000e62000021f000 */
[----:B------:R-:W-:Y:S02]  /*1050*/  IMAD.MOV R24, RZ, RZ, -R24 ;  /* 0x000000ffff187224 */ /* 0x000fe400078e0a18 */
[----:B------:R-:W-:Y:S01]  /*1060*/  IMAD.HI.U32 R11, R8, R23, RZ ;  /* 0x00000017080b7227 */ /* 0x000fe200078e00ff */
[----:B------:R-:W-:-:S03]  /*1070*/  IABS R8, R17 ;  /* 0x0000001100087213 */ /* 0x000fc60000000000 */
[----:B------:R-:W-:Y:S02]  /*1080*/  IMAD.MOV R25, RZ, RZ, -R25 ;  /* 0x000000ffff197224 */ /* 0x000fe400078e0a19 */
[----:B------:R-:W-:-:S04]  /*1090*/  IMAD.HI.U32 R10, R10, R13, RZ ;  /* 0x0000000d0a0a7227 */ /* 0x000fc800078e00ff */
[----:B------:R-:W-:Y:S02]  /*10a0*/  IMAD R23, R11, R24, R23 ;  /* 0x000000180b177224 */ /* 0x000fe400078e0217 */
[----:B------:R-:W-:Y:S01]  /*10b0*/  IMAD R24, R10, R25, R13 ;  /* 0x000000190a187224 */ /* 0x000fe200078e020d */
[----:B------:R-:W-:Y:S01]  /*10c0*/  IABS R13, R6 ;  /* 0x00000006000d7213 */ /* 0x000fe20000000000 */
[----:B------:R-:W-:Y:S01]  /*10d0*/  IMAD.MOV R8, RZ, RZ, -R8 ;  /* 0x000000ffff087224 */ /* 0x000fe200078e0a08 */
[----:B------:R-:W-:Y:S01]  /*10e0*/  ISETP.GT.U32.AND P4, PT, R18, R23, PT ;  /* 0x000000171200720c */ /* 0x000fe20003f84070 */
[----:B-1----:R-:W-:Y:S01]  /*10f0*/  IMAD.MOV R25, RZ, RZ, -R9 ;  /* 0x000000ffff197224 */ /* 0x002fe200078e0a09 */
[----:B------:R-:W-:Y:S01]  /*1100*/  ISETP.GT.U32.AND P1, PT, R21, R24, PT ;  /* 0x000000181500720c */ /* 0x000fe20003f24070 */
[----:B------:R-:W-:Y:S01]  /*1110*/  IMAD.HI.U32 R12, R12, R13, RZ ;  /* 0x0000000d0c0c7227 */ /* 0x000fe200078e00ff */
[----:B------:R-:W-:-:S03]  /*1120*/  LOP3.LUT R6, R6, R17, RZ, 0x3c, !PT ;  /* 0x0000001106067212 */ /* 0x000fc600078e3cff */
[----:B------:R-:W-:Y:S02]  /*1130*/  IMAD R13, R12, R8, R13 ;  /* 0x000000080c0d7224 */ /* 0x000fe400078e020d */
[----:B------:R-:W-:Y:S02]  /*1140*/  IMAD R25, R25, R22, RZ ;  /* 0x0000001619197224 */ /* 0x000fe400078e02ff */
[----:B------:R-:W-:Y:S01]  /*1150*/  IMAD.MOV.U32 R8, RZ, RZ, RZ ;  /* 0x000000ffff087224 */ /* 0x000fe200078e00ff */
[----:B------:R-:W-:Y:S01]  /*1160*/  ISETP.GT.U32.AND P0, PT, R20, R13, PT ;  /* 0x0000000d1400720c */ /* 0x000fe20003f04070 */
[----:B------:R-:W-:Y:S02]  /*1170*/  @!P4 IMAD.IADD R23, R23, 0x1, -R18 ;  /* 0x000000011717c824 */ /* 0x000fe400078e0a12 */
[----:B------:R-:W-:Y:S01]  /*1180*/  IMAD.HI.U32 R8, R9, R25, R8 ;  /* 0x0000001909087227 */ /* 0x000fe200078e0008 */
[----:B------:R-:W-:Y:S02]  /*1190*/  IABS R25, R16 ;  /* 0x0000001000197213 */ /* 0x000fe40000000000 */
[----:B------:R-:W-:Y:S01]  /*11a0*/  IABS R9, R7 ;  /* 0x0000000700097213 */ /* 0x000fe20000000000 */
[----:B------:R-:W-:Y:S01]  /*11b0*/  @!P1 IMAD.IADD R24, R24, 0x1, -R21 ;  /* 0x0000000118189824 */ /* 0x000fe200078e0a15 */
[----:B------:R-:W-:Y:S01]  /*11c0*/  ISETP.GE.U32.AND P2, PT, R23, R18, PT ;  /* 0x000000121700720c */ /* 0x000fe20003f46070 */
[----:B------:R-:W-:Y:S01]  /*11d0*/  IMAD.MOV R25, RZ, RZ, -R25 ;  /* 0x000000ffff197224 */ /* 0x000fe200078e0a19 */
[----:B------:R-:W-:Y:S01]  /*11e0*/  LOP3.LUT R7, R7, R16, RZ, 0x3c, !PT ;  /* 0x0000001007077212 */ /* 0x000fe200078e3cff */
[----:B------:R-:W-:Y:S01]  /*11f0*/  IMAD.HI.U32 R8, R8, R9, RZ ;  /* 0x0000000908087227 */ /* 0x000fe200078e00ff */
[----:B------:R-:W-:-:S03]  /*1200*/  ISETP.GE.U32.AND P3, PT, R24, R21, PT ;  /* 0x000000151800720c */ /* 0x000fc60003f66070 */
[----:B------:R-:W-:Y:S02]  /*1210*/  IMAD R9, R8, R25, R9 ;  /* 0x0000001908097224 */ /* 0x000fe400078e0209 */
[----:B------:R-:W-:Y:S02]  /*1220*/  @!P0 IMAD.IADD R13, R13, 0x1, -R20 ;  /* 0x000000010d0d8824 */ /* 0x000fe400078e0a14 */
[----:B------:R-:W-:Y:S01]  /*1230*/  @!P1 VIADD R10, R10, 0x1 ;  /* 0x000000010a0a9836 */ /* 0x000fe20000000000 */
[----:B------:R-:W-:Y:S01]  /*1240*/  ISETP.GT.U32.AND P5, PT, R22, R9, PT ;  /* 0x000000091600720c */ /* 0x000fe20003fa4070 */
[----:B------:R-:W-:Y:S01]  /*1250*/  @!P4 VIADD R11, R11, 0x1 ;  /* 0x000000010b0bc836 */ /* 0x000fe20000000000 */
[----:B------:R-:W-:Y:S01]  /*1260*/  ISETP.GE.U32.AND P6, PT, R13, R20, PT ;  /* 0x000000140d00720c */ /* 0x000fe20003fc6070 */
[----:B------:R-:W-:Y:S01]  /*1270*/  @!P0 VIADD R12, R12, 0x1 ;  /* 0x000000010c0c8836 */ /* 0x000fe20000000000 */
[----:B------:R-:W-:Y:S01]  /*1280*/  ISETP.GE.AND P4, PT, R4, RZ, PT ;  /* 0x000000ff0400720c */ /* 0x000fe20003f86270 */
[----:B------:R-:W-:Y:S01]  /*1290*/  @P2 VIADD R11, R11, 0x1 ;  /* 0x000000010b0b2836 */ /* 0x000fe20000000000 */
[----:B------:R-:W-:Y:S01]  /*12a0*/  ISETP.NE.AND P0, PT, R15, RZ, PT ;  /* 0x000000ff0f00720c */ /* 0x000fe20003f05270 */
[----:B------:R-:W-:Y:S01]  /*12b0*/  @P3 VIADD R10, R10, 0x1 ;  /* 0x000000010a0a3836 */ /* 0x000fe20000000000 */
[----:B------:R-:W-:Y:S01]  /*12c0*/  ISETP.GE.AND P2, PT, R5, RZ, PT ;  /* 0x000000ff0500720c */ /* 0x000fe20003f46270 */
[----:B------:R-:W-:Y:S01]  /*12d0*/  IMAD.MOV.U32 R4, RZ, RZ, R11 ;  /* 0x000000ffff047224 */ /* 0x000fe200078e000b */
[----:B------:R-:W-:Y:S01]  /*12e0*/  ISETP.GE.AND P3, PT, R6, RZ, PT ;  /* 0x000000ff0600720c */ /* 0x000fe20003f66270 */
[----:B------:R-:W-:-:S02]  /*12f0*/  IMAD.MOV.U32 R5, RZ, RZ, R10 ;  /* 0x000000ffff057224 */ /* 0x000fc400078e000a */
[----:B------:R-:W-:Y:S02]  /*1300*/  @!P5 IMAD.IADD R9, R9, 0x1, -R22 ;  /* 0x000000010909d824 */ /* 0x000fe400078e0a16 */
[----:B------:R-:W-:Y:S01]  /*1310*/  @!P5 VIADD R8, R8, 0x1 ;  /* 0x000000010808d836 */ /* 0x000fe20000000000 */
[----:B------:R-:W-:Y:S01]  /*1320*/  ISETP.NE.AND P5, PT, R14, RZ, PT ;  /* 0x000000ff0e00720c */ /* 0x000fe20003fa5270 */
[----:B------:R-:W-:Y:S01]  /*1330*/  @P6 VIADD R12, R12, 0x1 ;  /* 0x000000010c0c6836 */ /* 0x000fe20000000000 */
[----:B------:R-:W-:Y:S01]  /*1340*/  ISETP.GE.U32.AND P1, PT, R9, R22, PT ;  /* 0x000000160900720c */ /* 0x000fe20003f26070 */
[----:B------:R-:W-:Y:S01]  /*1350*/  @!P4 IMAD.MOV R4, RZ, RZ, -R4 ;  /* 0x000000ffff04c224 */ /* 0x000fe200078e0a04 */
[----:B------:R-:W-:Y:S01]  /*1360*/  ISETP.GE.AND P6, PT, R7, RZ, PT ;  /* 0x000000ff0700720c */ /* 0x000fe20003fc6270 */
[----:B------:R-:W-:Y:S01]  /*1370*/  IMAD.MOV.U32 R6, RZ, RZ, R12 ;  /* 0x000000ffff067224 */ /* 0x000fe200078e000c */
[----:B------:R-:W-:Y:S01]  /*1380*/  ISETP.NE.AND P4, PT, R17, RZ, PT ;  /* 0x000000ff1100720c */ /* 0x000fe20003f85270 */
[----:B------:R-:W-:Y:S01]  /*1390*/  @!P2 IMAD.MOV R5, RZ, RZ, -R5 ;  /* 0x000000ffff05a224 */ /* 0x000fe200078e0a05 */
[----:B------:R-:W-:Y:S01]  /*13a0*/  @!P0 LOP3.LUT R4, RZ, R15, RZ, 0x33, !PT ;  /* 0x0000000fff048212 */ /* 0x000fe200078e33ff */
[----:B------:R-:W-:-:S04]  /*13b0*/  @!P3 IMAD.MOV R6, RZ, RZ, -R6 ;  /* 0x000000ffff06b224 */ /* 0x000fc800078e0a06 */
[----:B------:R-:W-:Y:S02]  /*13c0*/  @!P5 LOP3.LUT R5, RZ, R14, RZ, 0x33, !PT ;  /* 0x0000000eff05d212 */ /* 0x000fe400078e33ff */
[----:B------:R-:W-:Y:S01]  /*13d0*/  @P1 VIADD R8, R8, 0x1 ;  /* 0x0000000108081836 */ /* 0x000fe20000000000 */
[----:B------:R-:W-:-:S03]  /*13e0*/  ISETP.NE.AND P1, PT, R16, RZ, PT ;  /* 0x000000ff1000720c */ /* 0x000fc60003f25270 */
[----:B------:R-:W-:Y:S01]  /*13f0*/  IMAD.MOV.U32 R7, RZ, RZ, R8 ;  /* 0x000000ffff077224 */ /* 0x000fe200078e0008 */
[----:B------:R-:W-:Y:S02]  /*1400*/  IADD3 R8, P0, PT, R2, UR10, RZ ;  /* 0x0000000a02087c10 */ /* 0x000fe4000ff1e0ff */
[----:B------:R-:W-:Y:S01]  /*1410*/  @!P4 LOP3.LUT R6, RZ, R17, RZ, 0x33, !PT ;  /* 0x00000011ff06c212 */ /* 0x000fe200078e33ff */
[----:B------:R-:W-:Y:S01]  /*1420*/  @!P6 IMAD.MOV R7, RZ, RZ, -R7 ;  /* 0x000000ffff07e224 */ /* 0x000fe200078e0a07 */
[----:B------:R-:W-:Y:S02]  /*1430*/  IADD3.X R9, PT, PT, R19, UR11, RZ, P0, !PT ;  /* 0x0000000b13097c10 */ /* 0x000fe400087fe4ff */
[----:B0-----:R-:W-:-:S03]  /*1440*/  IADD3 R3, P0, PT, R3, UR5, RZ ;  /* 0x0000000503037c10 */ /* 0x001fc6000ff1e0ff */
[----:B------:R-:W-:Y:S02]  /*1450*/  @!P1 LOP3.LUT R7, RZ, R16, RZ, 0x33, !PT ;  /* 0x00000010ff079212 */ /* 0x000fe400078e33ff */
[C---:B------:R-:W-:Y:S02]  /*1460*/  IMAD.SHL.U32 R2, R3.reuse, 0x4, RZ ;  /* 0x0000000403027824 */ /* 0x040fe400078e00ff */
[----:B------:R-:W-:Y:S01]  /*1470*/  IMAD.X R0, RZ, RZ, R0, P0 ;  /* 0x000000ffff007224 */ /* 0x000fe200000e0600 */
[----:B------:R2:W-:Y:S01]  /*1480*/  STG.E.128 desc[UR16][R8.64], R4 ;  /* 0x0000000408007986 */ /* 0x0005e2000c101d10 */
[C---:B------:R-:W-:Y:S02]  /*1490*/  LOP3.LUT P0, RZ, R3.reuse, 0xffffc000, RZ, 0xc0, !PT ;  /* 0xffffc00003ff7812 */ /* 0x040fe4000780c0ff */
[----:B------:R-:W-:Y:S02]  /*14a0*/  ISETP.LT.U32.AND P1, PT, R2, UR12, PT ;  /* 0x0000000c02007c0c */ /* 0x000fe4000bf21070 */
[----:B------:R-:W-:-:S02]  /*14b0*/  SHF.L.U64.HI R2, R3, 0x2, R0 ;  /* 0x0000000203027819 */ /* 0x000fc40000010200 */
[----:B------:R-:W-:Y:S02]  /*14c0*/  LOP3.LUT P0, RZ, R0, 0x3fffffff, RZ, 0xc0, P0 ;  /* 0x3fffffff00ff7812 */ /* 0x000fe4000000c0ff */
[----:B------:R-:W-:-:S13]  /*14d0*/  ISETP.LT.AND.EX P1, PT, R2, UR4, PT, P1 ;  /* 0x0000000402007c0c */ /* 0x000fda000bf21310 */
[----:B--2---:R-:W-:Y:S05]  /*14e0*/  @!P0 BRA P1, `(.L_x_6885) ;  /* 0xfffffff800088947 */ /* 0x004fea000083ffff */
[----:B------:R-:W-:Y:S05]  /*14f0*/  EXIT ;  /* 0x000000000000794d */ /* 0x000fea0003800000 */
.L_x_6886:
        /* <DEDUP_REMOVED lines=16> */
.L_x_7962:


//--------------------- .text._ZN2at6native55_GLOBAL__N__de093ff9_22_ForeachBinaryOpList_cu_a911ec4325multi_tensor_apply_kernelINS1_18TensorListMetadataILi3EEENS1_24BinaryOpListAlphaFunctorIaLi3ELi2ELi2EEEJSt7dividesIaEaEEEvT_T0_DpT1_ --------------------------
	.section	.text._ZN2at6native55_GLOBAL__N__de093ff9_22_ForeachBinaryOpList_cu_a911ec4325multi_tensor_apply_kernelINS1_18TensorListMetadataILi3EEENS1_24BinaryOpListAlphaFunctorIaLi3ELi2ELi2EEEJSt7dividesIaEaEEEvT_T0_DpT1_,"ax",@progbits
	.align	128
.text._ZN2at6native55_GLOBAL__N__de093ff9_22_ForeachBinaryOpList_cu_a911ec4325multi_tensor_apply_kernelINS1_18TensorListMetadataILi3EEENS1_24BinaryOpListAlphaFunctorIaLi3ELi2ELi2EEEJSt7dividesIaEaEEEvT_T0_DpT1_:
        .type           _ZN2at6native55_GLOBAL__N__de093ff9_22_ForeachBinaryOpList_cu_a911ec4325multi_tensor_apply_kernelINS1_18TensorListMetadataILi3EEENS1_24BinaryOpListAlphaFunctorIaLi3ELi2ELi2EEEJSt7dividesIaEaEEEvT_T0_DpT1_,@function
        .size           _ZN2at6native55_GLOBAL__N__de093ff9_22_ForeachBinaryOpList_cu_a911ec4325multi_tensor_apply_kernelINS1_18TensorListMetadataILi3EEENS1_24BinaryOpListAlphaFunctorIaLi3ELi2ELi2EEEJSt7dividesIaEaEEEvT_T0_DpT1_,(.L_x_7963 - _ZN2at6native55_GLOBAL__N__de093ff9_22_ForeachBinaryOpList_cu_a911ec4325multi_tensor_apply_kernelINS1_18TensorListMetadataILi3EEENS1_24BinaryOpListAlphaFunctorIaLi3ELi2ELi2EEEJSt7dividesIaEaEEEvT_T0_DpT1_)
        .other          _ZN2at6native55_GLOBAL__N__de093ff9_22_ForeachBinaryOpList_cu_a911ec4325multi_tensor_apply_kernelINS1_18TensorListMetadataILi3EEENS1_24BinaryOpListAlphaFunctorIaLi3ELi2ELi2EEEJSt7dividesIaEaEEEvT_T0_DpT1_,@"STO_CUDA_ENTRY STV_DEFAULT"
_ZN2at6native55_GLOBAL__N__de093ff9_22_ForeachBinaryOpList_cu_a911ec4325multi_tensor_apply_kernelINS1_18TensorListMetadataILi3EEENS1_24BinaryOpListAlphaFunctorIaLi3ELi2ELi2EEEJSt7dividesIaEaEEEvT_T0_DpT1_:
        /* <DEDUP_REMOVED lines=59> */
.L_x_6888:
[C---:B0-----:R-:W-:Y:S01]  /*03b0*/  IADD3 R6, P2, PT, R0.reuse, UR20, RZ ;  /* 0x0000001400067c10 */ /* 0x041fe2000ff5e0ff */
[----:B------:R-:W-:Y:S01]  /*03c0*/  IMAD.U32 R3, RZ, RZ, UR20 ;  /* 0x00000014ff037e24 */ /* 0x000fe2000f8e00ff */
[----:B------:R-:W-:Y:S01]  /*03d0*/  ISETP.GE.U32.AND P0, PT, R0, UR32, PT ;  /* 0x0000002000007c0c */ /* 0x000fe2000bf06070 */
[----:B------:R-:W-:Y:S01]  /*03e0*/  IMAD.MOV.U32 R4, RZ, RZ, R0 ;  /* 0x000000ffff047224 */ /* 0x000fe200078e0000 */
[----:B------:R-:W-:Y:S01]  /*03f0*/  ISETP.GE.U32.AND P1, PT, R6, UR32, PT ;  /* 0x0000002006007c0c */ /* 0x000fe2000bf26070 */
[--C-:B------:R-:W-:Y:S01]  /*0400*/  IMAD.X R8, RZ, RZ, R5.reuse, P2 ;  /* 0x000000ffff087224 */ /* 0x100fe200010e0605 */
[----:B------:R-:W-:Y:S01]  /*0410*/  ISETP.GE.U32.AND.EX P0, PT, R5, UR33, PT, P0 ;  /* 0x0000002105007c0c */ /* 0x000fe2000bf06100 */
[----:B------:R-:W-:Y:S02]  /*0420*/  IMAD.U32 R7, RZ, RZ, UR20 ;  /* 0x00000014ff077e24 */ /* 0x000fe4000f8e00ff */
[----:B------:R-:W-:Y:S01]  /*0430*/  IMAD.WIDE.U32 R2, R3, 0x2, R4 ;  /* 0x0000000203027825 */ /* 0x000fe200078e0004 */
[----:B------:R-:W-:-:S03]  /*0440*/  ISETP.GE.U32.AND.EX P1, PT, R8, UR33, PT, P1 ;  /* 0x0000002108007c0c */ /* 0x000fc6000bf26110 */
[----:B------:R-:W-:Y:S01]  /*0450*/  IMAD.WIDE.U32 R6, R7, 0x3, R4 ;  /* 0x0000000307067825 */ /* 0x000fe200078e0004 */
[----:B------:R-:W-:Y:S02]  /*0460*/  ISETP.GE.U32.AND P2, PT, R2, UR32, PT ;  /* 0x0000002002007c0c */ /* 0x000fe4000bf46070 */
[----:B------:R-:W-:Y:S02]  /*0470*/  PRMT R2, RZ, 0x7610, R2 ;  /* 0x00007610ff027816 */ /* 0x000fe40000000002 */
[----:B------:R-:W-:Y:S02]  /*0480*/  ISETP.GE.U32.AND P3, PT, R6, UR32, PT ;  /* 0x0000002006007c0c */ /* 0x000fe4000bf66070 */
[C---:B------:R-:W-:Y:S02]  /*0490*/  @!P0 IADD3 R8, P4, PT, R0.reuse, UR39, RZ ;  /* 0x0000002700088c10 */ /* 0x040fe4000ff9e0ff */
[----:B------:R-:W-:Y:S02]  /*04a0*/  @!P0 IADD3 R10, P5, PT, R0, UR37, RZ ;  /* 0x00000025000a8c10 */ /* 0x000fe4000ffbe0ff */
[----:B------:R-:W-:-:S02]  /*04b0*/  ISETP.GE.U32.AND.EX P2, PT, R3, UR33, PT, P2 ;  /* 0x0000002103007c0c */ /* 0x000fc4000bf46120 */
[----:B------:R-:W-:Y:S02]  /*04c0*/  ISETP.GE.U32.AND.EX P3, PT, R7, UR33, PT, P3 ;  /* 0x0000002107007c0c */ /* 0x000fe4000bf66130 */
[C---:B------:R-:W-:Y:S02]  /*04d0*/  @!P0 IADD3.X R9, PT, PT, R5.reuse, UR40, RZ, P4, !PT ;  /* 0x0000002805098c10 */ /* 0x040fe4000a7fe4ff */
[----:B------:R-:W-:Y:S02]  /*04e0*/  @!P0 IADD3.X R11, PT, PT, R5, UR38, RZ, P5, !PT ;  /* 0x00000026050b8c10 */ /* 0x000fe4000affe4ff */
[----:B------:R-:W-:Y:S01]  /*04f0*/  PRMT R3, RZ, 0x7610, R3 ;  /* 0x00007610ff037816 */ /* 0x000fe20000000003 */
[----:B------:R-:W2:Y:S01]  /*0500*/  @!P0 LDG.E.S8 R2, desc[UR18][R8.64] ;  /* 0x0000001208028981 */ /* 0x000ea2000c1e1300 */
[C---:B------:R-:W-:Y:S02]  /*0510*/  @!P1 IADD3 R12, P4, PT, R0.reuse, UR8, RZ ;  /* 0x00000008000c9c10 */ /* 0x040fe4000ff9e0ff */
[----:B------:R-:W-:-:S02]  /*0520*/  @!P1 IADD3 R14, P5, PT, R0, UR21, RZ ;  /* 0x00000015000e9c10 */ /* 0x000fc4000ffbe0ff */
[----:B------:R-:W-:Y:S01]  /*0530*/  PRMT R6, RZ, 0x7610, R6 ;  /* 0x00007610ff067816 */ /* 0x000fe20000000006 */
[----:B------:R0:W3:Y:S01]  /*0540*/  @!P0 LDG.E.U8 R3, desc[UR18][R10.64] ;  /* 0x000000120a038981 */ /* 0x0000e2000c1e1100 */
[----:B------:R-:W-:Y:S02]  /*0550*/  PRMT R7, RZ, 0x7610, R7 ;  /* 0x00007610ff077816 */ /* 0x000fe40000000007 */
[C---:B------:R-:W-:Y:S02]  /*0560*/  @!P1 IADD3.X R13, PT, PT, R5.reuse, UR7, RZ, P4, !PT ;  /* 0x00000007050d9c10 */ /* 0x040fe4000a7fe4ff */
[----:B------:R-:W-:Y:S02]  /*0570*/  @!P1 IADD3.X R15, PT, PT, R5, UR9, RZ, P5, !PT ;  /* 0x00000009050f9c10 */ /* 0x000fe4000affe4ff */
[C---:B------:R-:W-:Y:S01]  /*0580*/  @!P2 IADD3 R16, P6, PT, R0.reuse, UR30, RZ ;  /* 0x0000001e0010ac10 */ /* 0x040fe2000ffde0ff */
[----:B------:R1:W5:Y:S01]  /*0590*/  @!P1 LDG.E.S8 R6, desc[UR18][R12.64] ;  /* 0x000000120c069981 */ /* 0x000362000c1e1300 */
[----:B------:R-:W-:-:S02]  /*05a0*/  @!P3 IADD3 R20, P4, PT, R0, UR25, RZ ;  /* 0x000000190014bc10 */ /* 0x000fc4000ff9e0ff */
[C---:B------:R-:W-:Y:S01]  /*05b0*/  @!P3 IADD3 R22, P5, PT, R0.reuse, UR24, RZ ;  /* 0x000000180016bc10 */ /* 0x040fe2000ffbe0ff */
[----:B------:R4:W5:Y:S01]  /*05c0*/  @!P1 LDG.E.U8 R7, desc[UR18][R14.64] ;  /* 0x000000120e079981 */ /* 0x000962000c1e1100 */
[----:B------:R-:W-:Y:S02]  /*05d0*/  @!P2 IADD3 R18, P1, PT, R0, UR28, RZ ;  /* 0x0000001c0012ac10 */ /* 0x000fe4000ff3e0ff */
[----:B------:R-:W-:Y:S02]  /*05e0*/  PRMT R4, RZ, 0x7610, R4 ;  /* 0x00007610ff047816 */ /* 0x000fe40000000004 */
[----:B0-----:R-:W-:Y:S02]  /*05f0*/  PRMT R11, RZ, 0x7610, R11 ;  /* 0x00007610ff0b7816 */ /* 0x001fe4000000000b */
[----:B------:R-:W-:Y:S02]  /*0600*/  PRMT R9, RZ, 0x7610, R9 ;  /* 0x00007610ff097816 */ /* 0x000fe40000000009 */
[----:B------:R-:W-:-:S02]  /*0610*/  PRMT R10, RZ, 0x7610, R10 ;  /* 0x00007610ff0a7816 */ /* 0x000fc4000000000a */
[C---:B------:R-:W-:Y:S02]  /*0620*/  @!P2 IADD3.X R17, PT, PT, R5.reuse, UR31, RZ, P6, !PT ;  /* 0x0000001f0511ac10 */ /* 0x040fe4000b7fe4ff */
[C---:B------:R-:W-:Y:S02]  /*0630*/  @!P2 IADD3.X R19, PT, PT, R5.reuse, UR29, RZ, P1, !PT ;  /* 0x0000001d0513ac10 */ /* 0x040fe40008ffe4ff */
[C---:B------:R-:W-:Y:S01]  /*0640*/  @!P3 IADD3.X R21, PT, PT, R5.reuse, UR26, RZ, P4, !PT ;  /* 0x0000001a0515bc10 */ /* 0x040fe2000a7fe4ff */
[----:B------:R4:W5:Y:S01]  /*0650*/  @!P2 LDG.E.S8 R4, desc[UR18][R16.64] ;  /* 0x000000121004a981 */ /* 0x000962000c1e1300 */
[----:B------:R-:W-:-:S03]  /*0660*/  @!P3 IADD3.X R23, PT, PT, R5, UR13, RZ, P5, !PT ;  /* 0x0000000d0517bc10 */ /* 0x000fc6000affe4ff */
[----:B------:R4:W5:Y:S04]  /*0670*/  @!P2 LDG.E.U8 R11, desc[UR18][R18.64] ;  /* 0x00000012120ba981 */ /* 0x000968000c1e1100 */
[----:B------:R4:W5:Y:S04]  /*0680*/  @!P3 LDG.E.S8 R9, desc[UR18][R20.64] ;  /* 0x000000121409b981 */ /* 0x000968000c1e1300 */
[----:B------:R4:W5:Y:S01]  /*0690*/  @!P3 LDG.E.U8 R10, desc[UR18][R22.64] ;  /* 0x00000012160ab981 */ /* 0x000962000c1e1100 */
[----:B------:R-:W0:Y:S01]  /*06a0*/  LDCU.S8 UR6, c[0x0][0xfca] ;  /* 0x0001f940ff0677ac */ /* 0x000e220008000200 */
[----:B-1----:R-:W-:-:S02]  /*06b0*/  MOV R12, 0x710 ;  /* 0x00000710000c7802 */ /* 0x002fc40000000f00 */
[----:B---3--:R-:W-:-:S05]  /*06c0*/  PRMT R3, R3, 0x9910, RZ ;  /* 0x0000991003037816 */ /* 0x008fca00000000ff */
[----:B0-----:R-:W-:Y:S01]  /*06d0*/  IMAD R3, R3, UR6, RZ ;  /* 0x0000000603037c24 */ /* 0x001fe2000f8e02ff */
[----:B--2---:R-:W-:-:S04]  /*06e0*/  PRMT R2, R2, 0x9910, RZ ;  /* 0x0000991002027816 */ /* 0x004fc800000000ff */
[----:B----4-:R-:W-:-:S07]  /*06f0*/  PRMT R3, R3, 0x8880, RZ ;  /* 0x0000888003037816 */ /* 0x010fce00000000ff */
[----:B-----5:R-:W-:Y:S05]  /*0700*/  CALL.REL.NOINC `($__internal_152_$__cuda_sm20_div_s16) ;  /* 0x0000000800287944 */ /* 0x020fea0003c00000 */
[----:B------:R-:W0:Y:S01]  /*0710*/  LDCU.S8 UR6, c[0x0][0xfca] ;  /* 0x0001f940ff0677ac */ /* 0x000e220008000200 */
[----:B------:R-:W-:Y:S02]  /*0720*/  PRMT R2, R7, 0x9910, RZ ;  /* 0x0000991007027816 */ /* 0x000fe400000000ff */
[----:B------:R-:W-:Y:S01]  /*0730*/  PRMT R3, R6, 0x9910, RZ ;  /* 0x0000991006037816 */ /* 0x000fe200000000ff */
[----:B------:R-:W-:Y:S01]  /*0740*/  IMAD.MOV.U32 R6, RZ, RZ, R8 ;  /* 0x000000ffff067224 */ /* 0x000fe200078e0008 */
[----:B------:R-:W-:Y:S01]  /*0750*/  MOV R12, 0x7b0 ;  /* 0x000007b0000c7802 */ /* 0x000fe20000000f00 */
[----:B0-----:R-:W-:-:S05]  /*0760*/  IMAD R2, R2, UR6, RZ ;  /* 0x0000000602027c24 */ /* 0x001fca000f8e02ff */
[----:B------:R-:W-:Y:S01]  /*0770*/  PRMT R7, R2, 0x8880, RZ ;  /* 0x0000888002077816 */ /* 0x000fe200000000ff */
[----:B------:R-:W-:-:S04]  /*0780*/  IMAD.MOV.U32 R2, RZ, RZ, R3 ;  /* 0x000000ffff027224 */ /* 0x000fc800078e0003 */
[----:B------:R-:W-:-:S07]  /*0790*/  IMAD.MOV.U32 R3, RZ, RZ, R7 ;  /* 0x000000ffff037224 */ /* 0x000fce00078e0007 */
[----:B------:R-:W-:Y:S05]  /*07a0*/  CALL.REL.NOINC `($__internal_152_$__cuda_sm20_div_s16) ;  /* 0x0000000800007944 */ /* 0x000fea0003c00000 */
        /* <DEDUP_REMOVED lines=11> */
[----:B------:R-:W-:Y:S01]  /*0860*/  PRMT R2, R10, 0x9910, RZ ;  /* 0x000099100a027816 */ /* 0x000fe200000000ff */
[----:B------:R-:W-:Y:S01]  /*0870*/  IMAD.MOV.U32 R7, RZ, RZ, R8 ;  /* 0x000000ffff077224 */ /* 0x000fe200078e0008 */
[----:B------:R-:W-:Y:S02]  /*0880*/  PRMT R9, R9, 0x9910, RZ ;  /* 0x0000991009097816 */ /* 0x000fe400000000ff */
[----:B------:R-:W-:Y:S01]  /*0890*/  MOV R12, 0x8e0 ;  /* 0x000008e0000c7802 */ /* 0x000fe20000000f00 */
[----:B0-----:R-:W-:-:S05]  /*08a0*/  IMAD R2, R2, UR6, RZ ;  /* 0x0000000602027c24 */ /* 0x001fca000f8e02ff */
[----:B------:R-:W-:Y:S01]  /*08b0*/  PRMT R3, R2, 0x8880, RZ ;  /* 0x0000888002037816 */ /* 0x000fe200000000ff */
[----:B------:R-:W-:-:S07]  /*08c0*/  IMAD.MOV.U32 R2, RZ, RZ, R9 ;  /* 0x000000ffff027224 */ /* 0x000fce00078e0009 */
[----:B------:R-:W-:Y:S05]  /*08d0*/  CALL.REL.NOINC `($__internal_152_$__cuda_sm20_div_s16) ;  /* 0x0000000400b47944 */ /* 0x000fea0003c00000 */
[----:B------:R-:W-:Y:S01]  /*08e0*/  IMAD.U32 R11, RZ, RZ, UR20 ;  /* 0x00000014ff0b7e24 */ /* 0x000fe2000f8e00ff */
[----:B------:R-:W-:Y:S01]  /*08f0*/  IADD3 R12, P2, PT, R0, UR20, RZ ;  /* 0x00000014000c7c10 */ /* 0x000fe2000ff5e0ff */
[----:B------:R-:W-:Y:S01]  /*0900*/  IMAD.MOV.U32 R2, RZ, RZ, R0 ;  /* 0x000000ffff027224 */ /* 0x000fe200078e0000 */
[----:B------:R-:W-:Y:S01]  /*0910*/  UIADD3 UR4, UP0, UPT, UR17, UR4, URZ ;  /* 0x0000000411047290 */ /* 0x000fe2000ff1e0ff */
[----:B------:R-:W-:Y:S01]  /*0920*/  IMAD.MOV.U32 R3, RZ, RZ, R5 ;  /* 0x000000ffff037224 */ /* 0x000fe200078e0005 */
[----:B------:R-:W-:Y:S01]  /*0930*/  ISETP.GE.U32.AND P1, PT, R12, UR32, PT ;  /* 0x000000200c007c0c */ /* 0x000fe2000bf26070 */
[----:B------:R-:W-:Y:S01]  /*0940*/  IMAD.U32 R9, RZ, RZ, UR20 ;  /* 0x00000014ff097e24 */ /* 0x000fe2000f8e00ff */
[----:B------:R-:W-:Y:S01]  /*0950*/  UIADD3.X UR5, UPT, UPT, URZ, UR5, URZ, UP0, !UPT ;  /* 0x00000005ff057290 */ /* 0x000fe200087fe4ff */
[----:B------:R-:W-:Y:S01]  /*0960*/  IMAD.WIDE.U32 R10, R11, 0x2, R2 ;  /* 0x000000020b0a7825 */ /* 0x000fe200078e0002 */
[----:B------:R-:W-:-:S03]  /*0970*/  UISETP.GE.U32.AND UP0, UPT, UR4, UR32, UPT ;  /* 0x000000200400728c */ /* 0x000fc6000bf06070 */
[----:B------:R-:W-:Y:S01]  /*0980*/  IMAD.WIDE.U32 R2, R9, 0x3, R2 ;  /* 0x0000000309027825 */ /* 0x000fe200078e0002 */
[----:B------:R-:W-:-:S03]  /*0990*/  UISETP.GE.U32.AND.EX UP0, UPT, UR5, UR33, UPT, UP0 ;  /* 0x000000210500728c */ /* 0x000fc6000bf06100 */
        /* <DEDUP_REMOVED lines=10> */
[----:B------:R0:W-:Y:S01]  /*0a40*/  @!P0 STG.E.U8 desc[UR18][R2.64], R6 ;  /* 0x0000000602008986 */ /* 0x0001e2000c101112 */
[C---:B------:R-:W-:Y:S02]  /*0a50*/  @!P3 IADD3 R14, P6, PT, R0.reuse, UR23, RZ ;  /* 0x00000017000ebc10 */ /* 0x040fe4000ffde0ff */
[C---:B------:R-:W-:Y:S02]  /*0a60*/  @!P1 IADD3.X R11, PT, PT, R5.reuse, UR10, RZ, P4, !PT ;  /* 0x0000000a050b9c10 */ /* 0x040fe4000a7fe4ff */
[C---:B------:R-:W-:Y:S02]  /*0a70*/  @!P2 IADD3.X R13, PT, PT, R5.reuse, UR12, RZ, P5, !PT ;  /* 0x0000000c050dac10 */ /* 0x040fe4000affe4ff */
        /* <DEDUP_REMOVED lines=8> */
.L_x_6887:
[----:B------:R-:W0:Y:S02]  /*0b00*/  S2R R0, SR_TID.X ;  /* 0x0000000000007919 */ /* 0x000e240000002100 */
[----:B0-----:R-:W-:-:S03]  /*0b10*/  IMAD.WIDE.U32 R2, R0, 0x4, RZ ;  /* 0x0000000400027825 */ /* 0x001fc600078e00ff */
[----:B------:R-:W-:-:S04]  /*0b20*/  ISETP.GE.U32.AND P0, PT, R2, UR34, PT ;  /* 0x0000002202007c0c */ /* 0x000fc8000bf06070 */
[----:B------:R-:W-:-:S13]  /*0b30*/  ISETP.GE.AND.EX P0, PT, R3, UR16, PT, P0 ;  /* 0x0000001003007c0c */ /* 0x000fda000bf06300 */
[----:B------:R-:W-:Y:S05]  /*0b40*/  @P0 EXIT ;  /* 0x000000000000094d */ /* 0x000fea0003800000 */
[----:B------:R-:W-:Y:S01]  /*0b50*/  IMAD.MOV.U32 R5, RZ, RZ, RZ ;  /* 0x000000ffff057224 */ /* 0x000fe200078e00ff */
[----:B------:R-:W0:Y:S06]  /*0b60*/  LDCU UR5, c[0x0][0x360] ;  /* 0x00006c00ff0577ac */ /* 0x000e2c0008000800 */
.L_x_6889:
[C---:B------:R-:W-:Y:S01]  /*0b70*/  IMAD.SHL.U32 R4, R0.reuse, 0x4, RZ ;  /* 0x0000000400047824 */ /* 0x040fe200078e00ff */
[----:B------:R-:W-:-:S04]  /*0b80*/  SHF.L.U64.HI R11, R0, 0x2, R5 ;  /* 0x00000002000b7819 */ /* 0x000fc80000010205 */
[----:B------:R-:W-:-:S04]  /*0b90*/  IADD3 R8, P0, PT, R4, UR37, RZ ;  /* 0x0000002504087c10 */ /* 0x000fc8000ff1e0ff */
[----:B------:R-:W-:Y:S02]  /*0ba0*/  IADD3.X R9, PT, PT, R11, UR38, RZ, P0, !PT ;  /* 0x000000260b097c10 */ /* 0x000fe400087fe4ff */
[----:B------:R-:W-:-:S04]  /*0bb0*/  IADD3 R12, P0, PT, R4, UR39, RZ ;  /* 0x00000027040c7c10 */ /* 0x000fc8000ff1e0ff */
[----:B------:R-:W2:Y:S01]  /*0bc0*/  LDG.E R9, desc[UR18][R8.64] ;  /* 0x0000001208097981 */ /* 0x000ea2000c1e1900 */
[----:B------:R-:W-:-:S05]  /*0bd0*/  IADD3.X R13, PT, PT, R11, UR40, RZ, P0, !PT ;  /* 0x000000280b0d7c10 */ /* 0x000fca00087fe4ff */
[----:B------:R1:W3:Y:S01]  /*0be0*/  LDG.E R6, desc[UR18][R12.64] ;  /* 0x000000120c067981 */ /* 0x0002e2000c1e1900 */
[----:B------:R-:W4:Y:S01]  /*0bf0*/  LDCU.S8 UR4, c[0x0][0xfca] ;  /* 0x0001f940ff0477ac */ /* 0x000f220008000200 */
[----:B-1----:R-:W-:Y:S02]  /*0c00*/  MOV R12, 0xc90 ;  /* 0x00000c90000c7802 */ /* 0x002fe40000000f00 */
[C---:B--2---:R-:W-:Y:S02]  /*0c10*/  LOP3.LUT R3, R9.reuse, 0xff, RZ, 0xc0, !PT ;  /* 0x000000ff09037812 */ /* 0x044fe400078ec0ff */
[C---:B------:R-:W-:Y:S02]  /*0c20*/  PRMT R7, R9.reuse, 0x7771, RZ ;  /* 0x0000777109077816 */ /* 0x040fe400000000ff */
[----:B------:R-:W-:Y:S01]  /*0c30*/  PRMT R10, R9, 0x7772, RZ ;  /* 0x00007772090a7816 */ /* 0x000fe200000000ff */
[----:B----4-:R-:W-:Y:S01]  /*0c40*/  IMAD R3, R3, UR4, RZ ;  /* 0x0000000403037c24 */ /* 0x010fe2000f8e02ff */
[----:B---3--:R-:W-:-:S02]  /*0c50*/  SGXT R2, R6, 0x8 ;  /* 0x000000080602781a */ /* 0x008fc40000000200 */
[----:B------:R-:W-:Y:S02]  /*0c60*/  PRMT R9, R9, 0x7773, RZ ;  /* 0x0000777309097816 */ /* 0x000fe400000000ff */
[----:B------:R-:W-:-:S07]  /*0c70*/  PRMT R3, R3, 0x8880, RZ ;  /* 0x0000888003037816 */ /* 0x000fce00000000ff */
[----:B0-----:R-:W-:Y:S05]  /*0c80*/  CALL.REL.NOINC `($__internal_152_$__cuda_sm20_div_s16) ;  /* 0x0000000000c87944 */ /* 0x001fea0003c00000 */
[----:B------:R-:W0:Y:S01]  /*0c90*/  LDCU.S8 UR4, c[0x0][0xfca] ;  /* 0x0001f940ff0477ac */ /* 0x000e220008000200 */
[----:B------:R-:W-:Y:S01]  /*0ca0*/  PRMT R2, R7, 0x9910, RZ ;  /* 0x0000991007027816 */ /* 0x000fe200000000ff */
[----:B------:R-:W-:Y:S01]  /*0cb0*/  IMAD.MOV.U32 R7, RZ, RZ, R8 ;  /* 0x000000ffff077224 */ /* 0x000fe200078e0008 */
[----:B------:R-:W-:-:S03]  /*0cc0*/  SHF.R.S32.HI R3, RZ, 0x8, R6 ;  /* 0x00000008ff037819 */ /* 0x000fc60000011406 */
[----:B0-----:R-:W-:-:S05]  /*0cd0*/  IMAD R2, R2, UR4, RZ ;  /* 0x0000000402027c24 */ /* 0x001fca000f8e02ff */
[----:B------:R-:W-:Y:S02]  /*0ce0*/  PRMT R12, R2, 0x8880, RZ ;  /* 0x00008880020c7816 */ /* 0x000fe400000000ff */
[----:B------:R-:W-:-:S03]  /*0cf0*/  SGXT R2, R3, 0x8 ;  /* 0x000000080302781a */ /* 0x000fc60000000200 */
[----:B------:R-:W-:Y:S01]  /*0d00*/  IMAD.MOV.U32 R3, RZ, RZ, R12 ;  /* 0x000000ffff037224 */ /* 0x000fe200078e000c */
[----:B------:R-:W-:-:S07]  /*0d10*/  MOV R12, 0xd30 ;  /* 0x00000d30000c7802 */ /* 0x000fce0000000f00 */
[----:B------:R-:W-:Y:S05]  /*0d20*/  CALL.REL.NOINC `($__internal_152_$__cuda_sm20_div_s16) ;  /* 0x0000000000a07944 */ /* 0x000fea0003c00000 */
        /* <DEDUP_REMOVED lines=11> */
[----:B------:R-:W-:Y:S02]  /*0de0*/  PRMT R2, R9, 0x9910, RZ ;  /* 0x0000991009027816 */ /* 0x000fe400000000ff */
[----:B------:R-:W-:Y:S01]  /*0df0*/  SHF.R.S32.HI R3, RZ, 0x18, R6 ;  /* 0x00000018ff037819 */ /* 0x000fe20000011406 */
[----:B------:R-:W-:Y:S01]  /*0e00*/  IMAD.MOV.U32 R6, RZ, RZ, R8 ;  /* 0x000000ffff067224 */ /* 0x000fe200078e0008 */
[----:B------:R-:W-:Y:S01]  /*0e10*/  MOV R12, 0xe70 ;  /* 0x00000e70000c7802 */ /* 0x000fe20000000f00 */
[----:B0-----:R-:W-:-:S05]  /*0e20*/  IMAD R2, R2, UR4, RZ ;  /* 0x0000000402027c24 */ /* 0x001fca000f8e02ff */
[----:B------:R-:W-:Y:S02]  /*0e30*/  PRMT R9, R2, 0x8880, RZ ;  /* 0x0000888002097816 */ /* 0x000fe400000000ff */
[----:B------:R-:W-:-:S03]  /*0e40*/  SGXT R2, R3, 0x8 ;  /* 0x000000080302781a */ /* 0x000fc60000000200 */
[----:B------:R-:W-:-:S07]  /*0e50*/  IMAD.MOV.U32 R3, RZ, RZ, R9 ;  /* 0x000000ffff037224 */ /* 0x000fce00078e0009 */
[----:B------:R-:W-:Y:S05]  /*0e60*/  CALL.REL.NOINC `($__internal_152_$__cuda_sm20_div_s16) ;  /* 0x0000000000507944 */ /* 0x000fea0003c00000 */
        /* <DEDUP_REMOVED lines=20> */
        .weak           $__internal_152_$__cuda_sm20_div_s16
        .type           $__internal_152_$__cuda_sm20_div_s16,@function
        .size           $__internal_152_$__cuda_sm20_div_s16,(.L_x_7963 - $__internal_152_$__cuda_sm20_div_s16)
$__internal_152_$__cuda_sm20_div_s16:
[----:B------:R-:W-:Y:S01]  /*0fb0*/  IABS R16, R3 ;  /* 0x0000000300107213 */ /* 0x000fe20000000000 */
[----:B------:R-:W-:Y:S01]  /*0fc0*/  IMAD.MOV.U32 R8, RZ, RZ, 0x4b800000 ;  /* 0x4b800000ff087424 */ /* 0x000fe200078e00ff */
[-C--:B------:R-:W-:Y:S02]  /*0fd0*/  IABS R14, R2.reuse ;  /* 0x00000002000e7213 */ /* 0x080fe40000000000 */
[----:B------:R-:W0:Y:S01]  /*0fe0*/  I2F.U16 R13, R16 ;  /* 0x00000010000d7306 */ /* 0x000e220000101000 */
[----:B------:R-:W-:-:S04]  /*0ff0*/  LOP3.LUT R2, R3, R2, RZ, 0x3c, !PT ;  /* 0x0000000203027212 */ /* 0x000fc800078e3cff */
[----:B------:R-:W-:Y:S02]  /*1000*/  SHF.R.U32.HI R2, RZ, 0x1f, R2 ;  /* 0x0000001fff027819 */ /* 0x000fe40000011602 */
[C---:B0-----:R-:W-:Y:S02]  /*1010*/  FSETP.GEU.AND P2, PT, |R13|.reuse, 1.175494350822287508e-38, PT ;  /* 0x008000000d00780b */ /* 0x041fe40003f4e200 */
[----:B------:R-:W-:Y:S02]  /*1020*/  FSETP.GT.AND P1, PT, |R13|, 8.50705917302346158658e+37, PT ;  /* 0x7e8000000d00780b */ /* 0x000fe40003f24200 */
[----:B------:R-:W-:-:S04]  /*1030*/  FSEL R8, R8, 1, !P2 ;  /* 0x3f80000008087808 */ /* 0x000fc80005000000 */
[----:B------:R-:W-:Y:S02]  /*1040*/  FSEL R8, R8, 0.25, !P1 ;  /* 0x3e80000008087808 */ /* 0x000fe40004800000 */
[----:B------:R-:W-:-:S03]  /*1050*/  ISETP.NE.AND P1, PT, R3, RZ, PT ;  /* 0x000000ff0300720c */ /* 0x000fc60003f25270 */
[----:B------:R-:W-:Y:S02]  /*1060*/  FMUL R15, R13, R8 ;  /* 0x000000080d0f7220 */ /* 0x000fe40000400000 */
[----:B------:R-:W-:Y:S08]  /*1070*/  I2F.U16.RZ R13, R14 ;  /* 0x0000000e000d7306 */ /* 0x000ff0000010d000 */
[----:B------:R-:W0:Y:S02]  /*1080*/  MUFU.RCP R15, R15 ;  /* 0x0000000f000f7308 */ /* 0x000e240000001000 */
[----:B0-----:R-:W-:-:S04]  /*1090*/  FMUL R8, R8, R15 ;  /* 0x0000000f08087220 */ /* 0x001fc80000400000 */
[----:B------:R-:W-:-:S04]  /*10a0*/  VIADD R8, R8, 0x2 ;  /* 0x0000000208087836 */ /* 0x000fc80000000000 */
[----:B------:R-:W-:Y:S01]  /*10b0*/  FMUL.RZ R13, R13, R8 ;  /* 0x000000080d0d7220 */ /* 0x000fe2000040c000 */
[----:B------:R-:W-:-:S05]  /*10c0*/  IMAD.MOV R8, RZ, RZ, -R2 ;  /* 0x000000ffff087224 */ /* 0x000fca00078e0a02 */
[----:B------:R-:W0:Y:S02]  /*10d0*/  F2I.U32.TRUNC.NTZ R13, R13 ;  /* 0x0000000d000d7305 */ /* 0x000e24000020f000 */
[----:B0-----:R-:W-:-:S05]  /*10e0*/  LOP3.LUT R3, R8, 0xffff, R13, 0x78, !PT ;  /* 0x0000ffff08037812 */ /* 0x001fca00078e780d */
[----:B------:R-:W-:Y:S02]  /*10f0*/  IMAD.IADD R8, R2, 0x1, R3 ;  /* 0x0000000102087824 */ /* 0x000fe400078e0203 */
[----:B------:R-:W-:Y:S02]  /*1100*/  IMAD.MOV.U32 R2, RZ, RZ, R12 ;  /* 0x000000ffff027224 */ /* 0x000fe400078e000c */
[----:B------:R-:W-:Y:S02]  /*1110*/  IMAD.MOV.U32 R3, RZ, RZ, 0x0 ;  /* 0x00000000ff037424 */ /* 0x000fe400078e00ff */
[----:B------:R-:W-:Y:S02]  /*1120*/  @!P1 IMAD.MOV.U32 R8, RZ, RZ, -0x1 ;  /* 0xffffffffff089424 */ /* 0x000fe400078e00ff */
[----:B------:R-:W-:Y:S05]  /*1130*/  RET.REL.NODEC R2 `(_ZN2at6native55_GLOBAL__N__de093ff9_22_ForeachBinaryOpList_cu_a911ec4325multi_tensor_apply_kernelINS1_18TensorListMetadataILi3EEENS1_24BinaryOpListAlphaFunctorIaLi3ELi2ELi2EEEJSt7dividesIaEaEEEvT_T0_DpT1_) ;  /* 0xffffffec02b07950 */ /* 0x000fea0003c3ffff */
.L_x_6890:
        /* <DEDUP_REMOVED lines=12> */
.L_x_7963:


//--------------------- .text._ZN2at6native55_GLOBAL__N__de093ff9_22_ForeachBinaryOpList_cu_a911ec4325multi_tensor_apply_kernelINS1_18TensorListMetadataILi3EEENS1_24BinaryOpListAlphaFunctorIhLi3ELi2ELi2EEEJSt7dividesIhEhEEEvT_T0_DpT1_ --------------------------
	.section	.text._ZN2at6native55_GLOBAL__N__de093ff9_22_ForeachBinaryOpList_cu_a911ec4325multi_tensor_apply_kernelINS1_18TensorListMetadataILi3EEENS1_24BinaryOpListAlphaFunctorIhLi3ELi2ELi2EEEJSt7dividesIhEhEEEvT_T0_DpT1_,"ax",@progbits
	.align	128
.text._ZN2at6native55_GLOBAL__N__de093ff9_22_ForeachBinaryOpList_cu_a911ec4325multi_tensor_apply_kernelINS1_18TensorListMetadataILi3EEENS1_24BinaryOpListAlphaFunctorIhLi3ELi2ELi2EEEJSt7dividesIhEhEEEvT_T0_DpT1_:
        .type           _ZN2at6native55_GLOBAL__N__de093ff9_22_ForeachBinaryOpList_cu_a911ec4325multi_tensor_apply_kernelINS1_18TensorListMetadataILi3EEENS1_24BinaryOpListAlphaFunctorIhLi3ELi2ELi2EEEJSt7dividesIhEhEEEvT_T0_DpT1_,@function
        .size           _ZN2at6native55_GLOBAL__N__de093ff9_22_ForeachBinaryOpList_cu_a911ec4325multi_tensor_apply_kernelINS1_18TensorListMetadataILi3EEENS1_24BinaryOpListAlphaFunctorIhLi3ELi2ELi2EEEJSt7dividesIhEhEEEvT_T0_DpT1_,(.L_x_7965 - _ZN2at6native55_GLOBAL__N__de093ff9_22_ForeachBinaryOpList_cu_a911ec4325multi_tensor_apply_kernelINS1_18TensorListMetadataILi3EEENS1_24BinaryOpListAlphaFunctorIhLi3ELi2ELi2EEEJSt7dividesIhEhEEEvT_T0_DpT1_)
        .other          _ZN2at6native55_GLOBAL__N__de093ff9_22_ForeachBinaryOpList_cu_a911ec4325multi_tensor_apply_kernelINS1_18TensorListMetadataILi3EEENS1_24BinaryOpListAlphaFunctorIhLi3ELi2ELi2EEEJSt7dividesIhEhEEEvT_T0_DpT1_,@"STO_CUDA_ENTRY STV_DEFAULT"
_ZN2at6native55_GLOBAL__N__de093ff9_22_ForeachBinaryOpList_cu_a911ec4325multi_tensor_apply_kernelINS1_18TensorListMetadataILi3EEENS1_24BinaryOpListAlphaFunctorIhLi3ELi2ELi2EEEJSt7dividesIhEhEEEvT_T0_DpT1_:
        /* <DEDUP_REMOVED lines=59> */
.L_x_6892:
[C---:B------:R-:W-:Y:S01]  /*03b0*/  ISETP.GE.U32.AND P0, PT, R8.reuse, UR32, PT ;  /* 0x0000002008007c0c */ /* 0x040fe2000bf06070 */
[----:B0-----:R-:W-:Y:S01]  /*03c0*/  IMAD.U32 R3, RZ, RZ, UR20 ;  /* 0x00000014ff037e24 */ /* 0x001fe2000f8e00ff */
        /* <DEDUP_REMOVED lines=10> */
[----:B------:R-:W-:Y:S02]  /*0470*/  @!P0 IADD3 R12, P5, PT, R8, UR37, RZ ;  /* 0x00000025080c8c10 */ /* 0x000fe4000ffbe0ff */
[----:B------:R-:W-:Y:S02]  /*0480*/  ISETP.GE.U32.AND.EX P2, PT, R3, UR33, PT, P2 ;  /* 0x0000002103007c0c */ /* 0x000fe4000bf46120 */
[----:B------:R-:W-:Y:S02]  /*0490*/  ISETP.GE.U32.AND.EX P3, PT, R5, UR33, PT, P3 ;  /* 0x0000002105007c0c */ /* 0x000fe4000bf66130 */
[----:B------:R-:W-:-:S02]  /*04a0*/  PRMT R0, RZ, 0x7610, R0 ;  /* 0x00007610ff007816 */ /* 0x000fc40000000000 */
[C---:B------:R-:W-:Y:S02]  /*04b0*/  @!P0 IADD3 R2, P4, PT, R8.reuse, UR39, RZ ;  /* 0x0000002708028c10 */ /* 0x040fe4000ff9e0ff */
[C---:B------:R-:W-:Y:S02]  /*04c0*/  @!P0 IADD3.X R13, PT, PT, R9.reuse, UR38, RZ, P5, !PT ;  /* 0x00000026090d8c10 */ /* 0x040fe4000affe4ff */
[----:B------:R-:W-:Y:S02]  /*04d0*/  @!P0 IADD3.X R3, PT, PT, R9, UR40, RZ, P4, !PT ;  /* 0x0000002809038c10 */ /* 0x000fe4000a7fe4ff */
[C---:B------:R-:W-:Y:S01]  /*04e0*/  @!P1 IADD3 R14, P4, PT, R8.reuse, UR8, RZ ;  /* 0x00000008080e9c10 */ /* 0x040fe2000ff9e0ff */
[----:B------:R0:W2:Y:S01]  /*04f0*/  @!P0 LDG.E.U8 R0, desc[UR18][R12.64] ;  /* 0x000000120c008981 */ /* 0x0000a2000c1e1100 */
[----:B------:R-:W-:Y:S02]  /*0500*/  @!P1 IADD3 R16, P5, PT, R8, UR21, RZ ;  /* 0x0000001508109c10 */ /* 0x000fe4000ffbe0ff */
[----:B------:R-:W-:-:S02]  /*0510*/  PRMT R4, RZ, 0x7610, R4 ;  /* 0x00007610ff047816 */ /* 0x000fc40000000004 */
[C---:B------:R-:W-:Y:S02]  /*0520*/  @!P1 IADD3.X R15, PT, PT, R9.reuse, UR7, RZ, P4, !PT ;  /* 0x00000007090f9c10 */ /* 0x040fe4000a7fe4ff */
[----:B------:R-:W-:Y:S02]  /*0530*/  @!P1 IADD3.X R17, PT, PT, R9, UR9, RZ, P5, !PT ;  /* 0x0000000909119c10 */ /* 0x000fe4000affe4ff */
[C---:B------:R-:W-:Y:S01]  /*0540*/  @!P2 IADD3 R18, P6, PT, R8.reuse, UR30, RZ ;  /* 0x0000001e0812ac10 */ /* 0x040fe2000ffde0ff */
[----:B------:R1:W3:Y:S01]  /*0550*/  @!P0 LDG.E.U8 R4, desc[UR18][R2.64] ;  /* 0x0000001202048981 */ /* 0x0002e2000c1e1100 */
[C---:B------:R-:W-:Y:S02]  /*0560*/  @!P3 IADD3 R20, P4, PT, R8.reuse, UR25, RZ ;  /* 0x000000190814bc10 */ /* 0x040fe4000ff9e0ff */
[----:B------:R-:W-:Y:S02]  /*0570*/  @!P3 IADD3 R22, P5, PT, R8, UR24, RZ ;  /* 0x000000180816bc10 */ /* 0x000fe4000ffbe0ff */
[----:B------:R-:W-:-:S02]  /*0580*/  PRMT R5, RZ, 0x7610, R5 ;  /* 0x00007610ff057816 */ /* 0x000fc40000000005 */
[----:B0-----:R-:W-:Y:S02]  /*0590*/  PRMT R12, RZ, 0x7610, R12 ;  /* 0x00007610ff0c7816 */ /* 0x001fe4000000000c */
[----:B------:R-:W-:Y:S02]  /*05a0*/  PRMT R11, RZ, 0x7610, R11 ;  /* 0x00007610ff0b7816 */ /* 0x000fe4000000000b */
[C---:B------:R-:W-:Y:S02]  /*05b0*/  @!P2 IADD3.X R19, PT, PT, R9.reuse, UR31, RZ, P6, !PT ;  /* 0x0000001f0913ac10 */ /* 0x040fe4000b7fe4ff */
[C---:B------:R-:W-:Y:S02]  /*05c0*/  @!P3 IADD3.X R21, PT, PT, R9.reuse, UR26, RZ, P4, !PT ;  /* 0x0000001a0915bc10 */ /* 0x040fe4000a7fe4ff */
[----:B------:R-:W-:Y:S01]  /*05d0*/  @!P3 IADD3.X R23, PT, PT, R9, UR13, RZ, P5, !PT ;  /* 0x0000000d0917bc10 */ /* 0x000fe2000affe4ff */
[----:B------:R-:W5:Y:S04]  /*05e0*/  @!P2 LDG.E.U8 R5, desc[UR18][R18.64] ;  /* 0x000000121205a981 */ /* 0x000f68000c1e1100 */
[----:B------:R-:W5:Y:S04]  /*05f0*/  @!P3 LDG.E.U8 R12, desc[UR18][R20.64] ;  /* 0x00000012140cb981 */ /* 0x000f68000c1e1100 */
[----:B------:R-:W5:Y:S01]  /*0600*/  @!P3 LDG.E.U8 R11, desc[UR18][R22.64] ;  /* 0x00000012160bb981 */ /* 0x000f62000c1e1100 */
[----:B------:R-:W0:Y:S01]  /*0610*/  LDCU.U8 UR11, c[0x0][0xfca] ;  /* 0x0001f940ff0b77ac */ /* 0x000e220008000000 */
[----:B------:R-:W-:-:S02]  /*0620*/  PRMT R10, RZ, 0x7610, R10 ;  /* 0x00007610ff0a7816 */ /* 0x000fc4000000000a */
[----:B------:R-:W-:-:S04]  /*0630*/  PRMT R7, RZ, 0x7610, R7 ;  /* 0x00007610ff077816 */ /* 0x000fc80000000007 */
[----:B------:R-:W5:Y:S04]  /*0640*/  @!P1 LDG.E.U8 R10, desc[UR18][R14.64] ;  /* 0x000000120e0a9981 */ /* 0x000f68000c1e1100 */
[----:B------:R-:W5:Y:S01]  /*0650*/  @!P1 LDG.E.U8 R7, desc[UR18][R16.64] ;  /* 0x0000001210079981 */ /* 0x000f62000c1e1100 */
[----:B-1----:R-:W-:Y:S02]  /*0660*/  @!P2 IADD3 R2, P1, PT, R8, UR28, RZ ;  /* 0x0000001c0802ac10 */ /* 0x002fe4000ff3e0ff */
[----:B------:R-:W-:Y:S01]  /*0670*/  PRMT R13, RZ, 0x7610, R13 ;  /* 0x00007610ff0d7816 */ /* 0x000fe2000000000d */
[----:B0-----:R-:W-:Y:S01]  /*0680*/  UPRMT UR6, UR11, 0x9910, URZ ;  /* 0x000099100b067896 */ /* 0x001fe200080000ff */
[----:B------:R-:W-:-:S05]  /*0690*/  @!P2 IADD3.X R3, PT, PT, R9, UR29, RZ, P1, !PT ;  /* 0x0000001d0903ac10 */ /* 0x000fca0008ffe4ff */
[----:B------:R0:W5:Y:S02]  /*06a0*/  @!P2 LDG.E.U8 R13, desc[UR18][R2.64] ;  /* 0x00000012020da981 */ /* 0x000164000c1e1100 */
[----:B0-----:R-:W-:Y:S02]  /*06b0*/  MOV R2, 0x710 ;  /* 0x0000071000027802 */ /* 0x001fe40000000f00 */
[----:B--2---:R-:W-:-:S05]  /*06c0*/  PRMT R0, R0, 0x9910, RZ ;  /* 0x0000991000007816 */ /* 0x004fca00000000ff */
[----:B------:R-:W-:Y:S01]  /*06d0*/  IMAD R0, R0, UR6, RZ ;  /* 0x0000000600007c24 */ /* 0x000fe2000f8e02ff */
[----:B---3--:R-:W-:-:S04]  /*06e0*/  LOP3.LUT R4, R4, 0xff, RZ, 0xc0, !PT ;  /* 0x000000ff04047812 */ /* 0x008fc800078ec0ff */
[----:B------:R-:W-:-:S07]  /*06f0*/  LOP3.LUT R0, R0, 0xff, RZ, 0xc0, !PT ;  /* 0x000000ff00007812 */ /* 0x000fce00078ec0ff */
[----:B-----5:R-:W-:Y:S05]  /*0700*/  CALL.REL.NOINC `($__internal_153_$__cuda_sm20_div_u16) ;  /* 0x0000000800047944 */ /* 0x020fea0003c00000 */
[----:B------:R-:W-:Y:S01]  /*0710*/  UPRMT UR6, UR11, 0x9910, URZ ;  /* 0x000099100b067896 */ /* 0x000fe200080000ff */
[----:B------:R-:W-:Y:S01]  /*0720*/  PRMT R2, R7, 0x9910, RZ ;  /* 0x0000991007027816 */ /* 0x000fe200000000ff */
[----:B------:R-:W-:Y:S01]  /*0730*/  IMAD.MOV.U32 R7, RZ, RZ, R0 ;  /* 0x000000ffff077224 */ /* 0x000fe200078e0000 */
[----:B------:R-:W-:-:S03]  /*0740*/  LOP3.LUT R4, R10, 0xff, RZ, 0xc0, !PT ;  /* 0x000000ff0a047812 */ /* 0x000fc600078ec0ff */
[----:B------:R-:W-:-:S05]  /*0750*/  IMAD R2, R2, UR6, RZ ;  /* 0x0000000602027c24 */ /* 0x000fca000f8e02ff */
[----:B------:R-:W-:Y:S02]  /*0760*/  LOP3.LUT R0, R2, 0xff, RZ, 0xc0, !PT ;  /* 0x000000ff02007812 */ /* 0x000fe400078ec0ff */
[----:B------:R-:W-:-:S07]  /*0770*/  MOV R2, 0x790 ;  /* 0x0000079000027802 */ /* 0x000fce0000000f00 */
[----:B------:R-:W-:Y:S05]  /*0780*/  CALL.REL.NOINC `($__internal_153_$__cuda_sm20_div_u16) ;  /* 0x0000000400e47944 */ /* 0x000fea0003c00000 */
        /* <DEDUP_REMOVED lines=16> */
[----:B------:R-:W-:Y:S01]  /*0890*/  IMAD.U32 R3, RZ, RZ, UR20 ;  /* 0x00000014ff037e24 */ /* 0x000fe2000f8e00ff */
[----:B------:R-:W-:Y:S01]  /*08a0*/  IADD3 R4, P2, PT, R8, UR20, RZ ;  /* 0x0000001408047c10 */ /* 0x000fe2000ff5e0ff */
[----:B------:R-:W-:Y:S01]  /*08b0*/  IMAD.U32 R13, RZ, RZ, UR20 ;  /* 0x00000014ff0d7e24 */ /* 0x000fe2000f8e00ff */
[----:B------:R-:W-:Y:S01]  /*08c0*/  UIADD3 UR4, UP0, UPT, UR17, UR4, URZ ;  /* 0x0000000411047290 */ /* 0x000fe2000ff1e0ff */
[--C-:B------:R-:W-:Y:S01]  /*08d0*/  IMAD.WIDE.U32 R2, R3, 0x2, R8.reuse ;  /* 0x0000000203027825 */ /* 0x100fe200078e0008 */
[----:B------:R-:W-:Y:S02]  /*08e0*/  ISETP.GE.U32.AND P1, PT, R4, UR32, PT ;  /* 0x0000002004007c0c */ /* 0x000fe4000bf26070 */
[----:B------:R-:W-:Y:S01]  /*08f0*/  UIADD3.X UR5, UPT, UPT, URZ, UR5, URZ, UP0, !UPT ;  /* 0x00000005ff057290 */ /* 0x000fe200087fe4ff */
[----:B------:R-:W-:Y:S01]  /*0900*/  IMAD.WIDE.U32 R12, R13, 0x3, R8 ;  /* 0x000000030d0c7825 */ /* 0x000fe200078e0008 */
[----:B------:R-:W-:-:S03]  /*0910*/  UISETP.GE.U32.AND UP0, UPT, UR4, UR32, UPT ;  /* 0x000000200400728c */ /* 0x000fc6000bf06070 */
[----:B------:R-:W-:Y:S01]  /*0920*/  IMAD.X R4, RZ, RZ, R9, P2 ;  /* 0x000000ffff047224 */ /* 0x000fe200010e0609 */
[----:B------:R-:W-:Y:S01]  /*0930*/  ISETP.GE.U32.AND P2, PT, R2, UR32, PT ;  /* 0x0000002002007c0c */ /* 0x000fe2000bf46070 */
[----:B------:R-:W-:Y:S01]  /*0940*/  UISETP.GE.U32.AND.EX UP0, UPT, UR5, UR33, UPT, UP0 ;  /* 0x000000210500728c */ /* 0x000fe2000bf06100 */
        /* <DEDUP_REMOVED lines=20> */
.L_x_6891:
[----:B------:R-:W0:Y:S02]  /*0a90*/  S2R R5, SR_TID.X ;  /* 0x0000000000057919 */ /* 0x000e240000002100 */
[----:B0-----:R-:W-:-:S03]  /*0aa0*/  IMAD.WIDE.U32 R2, R5, 0x4, RZ ;  /* 0x0000000405027825 */ /* 0x001fc600078e00ff */
[----:B------:R-:W-:-:S04]  /*0ab0*/  ISETP.GE.U32.AND P0, PT, R2, UR34, PT ;  /* 0x0000002202007c0c */ /* 0x000fc8000bf06070 */
[----:B------:R-:W-:-:S13]  /*0ac0*/  ISETP.GE.AND.EX P0, PT, R3, UR16, PT, P0 ;  /* 0x0000001003007c0c */ /* 0x000fda000bf06300 */
[----:B------:R-:W-:Y:S05]  /*0ad0*/  @P0 EXIT ;  /* 0x000000000000094d */ /* 0x000fea0003800000 */
[----:B------:R-:W-:Y:S01]  /*0ae0*/  IMAD.MOV.U32 R8, RZ, RZ, RZ ;  /* 0x000000ffff087224 */ /* 0x000fe200078e00ff */
[----:B------:R-:W0:Y:S06]  /*0af0*/  LDCU UR4, c[0x0][0x360] ;  /* 0x00006c00ff0477ac */ /* 0x000e2c0008000800 */
.L_x_6893:
        /* <DEDUP_REMOVED lines=8> */
[----:B------:R-:W1:Y:S02]  /*0b80*/  LDC.U8 R10, c[0x0][0xfca] ;  /* 0x0003f280ff0a7b82 */ /* 0x000e640000000000 */
[----:B-1----:R-:W-:Y:S02]  /*0b90*/  PRMT R9, R10, 0x9910, RZ ;  /* 0x000099100a097816 */ /* 0x002fe400000000ff */
[C---:B--2---:R-:W-:Y:S02]  /*0ba0*/  LOP3.LUT R0, R14.reuse, 0xff, RZ, 0xc0, !PT ;  /* 0x000000ff0e007812 */ /* 0x044fe400078ec0ff */
[----:B------:R-:W-:-:S02]  /*0bb0*/  PRMT R15, R14, 0x7771, RZ ;  /* 0x000077710e0f7816 */ /* 0x000fc400000000ff */
[C---:B---3--:R-:W-:Y:S01]  /*0bc0*/  PRMT R4, R2.reuse, 0x7770, RZ ;  /* 0x0000777002047816 */ /* 0x048fe200000000ff */
[----:B------:R-:W-:Y:S01]  /*0bd0*/  IMAD R0, R9, R0, RZ ;  /* 0x0000000009007224 */ /* 0x000fe200078e02ff */
[C---:B------:R-:W-:Y:S02]  /*0be0*/  PRMT R12, R2.reuse, 0x7771, RZ ;  /* 0x00007771020c7816 */ /* 0x040fe400000000ff */
[C---:B------:R-:W-:Y:S02]  /*0bf0*/  PRMT R9, R2.reuse, 0x7772, RZ ;  /* 0x0000777202097816 */ /* 0x040fe400000000ff */
[----:B------:R-:W-:Y:S02]  /*0c00*/  PRMT R11, R2, 0x7773, RZ ;  /* 0x00007773020b7816 */ /* 0x000fe400000000ff */
[C---:B------:R-:W-:Y:S02]  /*0c10*/  PRMT R13, R14.reuse, 0x7772, RZ ;  /* 0x000077720e0d7816 */ /* 0x040fe400000000ff */
[----:B------:R-:W-:-:S02]  /*0c20*/  PRMT R14, R14, 0x7773, RZ ;  /* 0x000077730e0e7816 */ /* 0x000fc400000000ff */
[----:B------:R-:W-:Y:S02]  /*0c30*/  LOP3.LUT R0, R0, 0xff, RZ, 0xc0, !PT ;  /* 0x000000ff00007812 */ /* 0x000fe400078ec0ff */
[----:B------:R-:W-:-:S07]  /*0c40*/  MOV R2, 0xc60 ;  /* 0x00000c6000027802 */ /* 0x000fce0000000f00 */
[----:B0-----:R-:W-:Y:S05]  /*0c50*/  CALL.REL.NOINC `($__internal_153_$__cuda_sm20_div_u16) ;  /* 0x0000000000b07944 */ /* 0x001fea0003c00000 */
[----:B------:R-:W-:Y:S01]  /*0c60*/  PRMT R2, R15, 0x9910, RZ ;  /* 0x000099100f027816 */ /* 0x000fe200000000ff */
[----:B------:R-:W-:Y:S01]  /*0c70*/  IMAD.MOV.U32 R15, RZ, RZ, R0 ;  /* 0x000000ffff0f7224 */ /* 0x000fe200078e0000 */
[----:B------:R-:W-:Y:S01]  /*0c80*/  PRMT R3, R10, 0x9910, RZ ;  /* 0x000099100a037816 */ /* 0x000fe200000000ff */
[----:B------:R-:W-:-:S04]  /*0c90*/  IMAD.MOV.U32 R4, RZ, RZ, R12 ;  /* 0x000000ffff047224 */ /* 0x000fc800078e000c */
[----:B------:R-:W-:-:S05]  /*0ca0*/  IMAD R2, R3, R2, RZ ;  /* 0x0000000203027224 */ /* 0x000fca00078e02ff */
[----:B------:R-:W-:Y:S02]  /*0cb0*/  LOP3.LUT R0, R2, 0xff, RZ, 0xc0, !PT ;  /* 0x000000ff02007812 */ /* 0x000fe400078ec0ff */
[----:B------:R-:W-:-:S07]  /*0cc0*/  MOV R2, 0xce0 ;  /* 0x00000ce000027802 */ /* 0x000fce0000000f00 */
[----:B------:R-:W-:Y:S05]  /*0cd0*/  CALL.REL.NOINC `($__internal_153_$__cuda_sm20_div_u16) ;  /* 0x0000000000907944 */ /* 0x000fea0003c00000 */
        /* <DEDUP_REMOVED lines=16> */
[----:B------:R-:W-:Y:S02]  /*0de0*/  IADD3 R2, P0, PT, R7, UR35, RZ ;  /* 0x0000002307027c10 */ /* 0x000fe4000ff1e0ff */
[----:B------:R-:W-:Y:S02]  /*0df0*/  LOP3.LUT R0, R0, 0xffff, RZ, 0xc0, !PT ;  /* 0x0000ffff00007812 */ /* 0x000fe400078ec0ff */
[----:B------:R-:W-:Y:S02]  /*0e00*/  LOP3.LUT R9, R9, 0xffff, RZ, 0xc0, !PT ;  /* 0x0000ffff09097812 */ /* 0x000fe400078ec0ff */
[----:B------:R-:W-:Y:S02]  /*0e10*/  LOP3.LUT R12, R12, 0xffff, RZ, 0xc0, !PT ;  /* 0x0000ffff0c0c7812 */ /* 0x000fe400078ec0ff */
[----:B------:R-:W-:Y:S02]  /*0e20*/  LOP3.LUT R15, R15, 0xffff, RZ, 0xc0, !PT ;  /* 0x0000ffff0f0f7812 */ /* 0x000fe400078ec0ff */
[----:B------:R-:W-:-:S02]  /*0e30*/  IADD3.X R3, PT, PT, R16, UR36, RZ, P0, !PT ;  /* 0x0000002410037c10 */ /* 0x000fc400087fe4ff */
[----:B------:R-:W-:Y:S02]  /*0e40*/  PRMT R0, R9, 0x3340, R0 ;  /* 0x0000334009007816 */ /* 0x000fe40000000000 */
[----:B------:R-:W-:Y:S02]  /*0e50*/  PRMT R15, R15, 0x3340, R12 ;  /* 0x000033400f0f7816 */ /* 0x000fe4000000000c */
        /* <DEDUP_REMOVED lines=12> */
        .weak           $__internal_153_$__cuda_sm20_div_u16
        .type           $__internal_153_$__cuda_sm20_div_u16,@function
        .size           $__internal_153_$__cuda_sm20_div_u16,(.L_x_7965 - $__internal_153_$__cuda_sm20_div_u16)
$__internal_153_$__cuda_sm20_div_u16:
[----:B------:R-:W0:Y:S01]  /*0f20*/  I2F.U16 R6, R0 ;  /* 0x0000000000067306 */ /* 0x000e220000101000 */
[----:B------:R-:W-:-:S07]  /*0f30*/  IMAD.MOV.U32 R3, RZ, RZ, 0x4b800000 ;  /* 0x4b800000ff037424 */ /* 0x000fce00078e00ff */
[----:B------:R-:W-:Y:S01]  /*0f40*/  I2F.U16.RZ R4, R4 ;  /* 0x0000000400047306 */ /* 0x000fe2000010d000 */
[C---:B0-----:R-:W-:Y:S02]  /*0f50*/  FSETP.GEU.AND P2, PT, |R6|.reuse, 1.175494350822287508e-38, PT ;  /* 0x008000000600780b */ /* 0x041fe40003f4e200 */
[----:B------:R-:W-:Y:S02]  /*0f60*/  FSETP.GT.AND P1, PT, |R6|, 8.50705917302346158658e+37, PT ;  /* 0x7e8000000600780b */ /* 0x000fe40003f24200 */
[----:B------:R-:W-:-:S04]  /*0f70*/  FSEL R3, R3, 1, !P2 ;  /* 0x3f80000003037808 */ /* 0x000fc80005000000 */
[----:B------:R-:W-:Y:S02]  /*0f80*/  FSEL R3, R3, 0.25, !P1 ;  /* 0x3e80000003037808 */ /* 0x000fe40004800000 */
[----:B------:R-:W-:-:S03]  /*0f90*/  ISETP.NE.U32.AND P1, PT, R0, RZ, PT ;  /* 0x000000ff0000720c */ /* 0x000fc60003f25070 */
[----:B------:R-:W-:-:S06]  /*0fa0*/  FMUL R6, R6, R3 ;  /* 0x0000000306067220 */ /* 0x000fcc0000400000 */
        /* <DEDUP_REMOVED lines=8> */
[----:B------:R-:W-:Y:S06]  /*1030*/  RET.REL.NODEC R2 `(_ZN2at6native55_GLOBAL__N__de093ff9_22_ForeachBinaryOpList_cu_a911ec4325multi_tensor_apply_kernelINS1_18TensorListMetadataILi3EEENS1_24BinaryOpListAlphaFunctorIhLi3ELi2ELi2EEEJSt7dividesIhEhEEEvT_T0_DpT1_) ;  /* 0xffffffec02f07950 */ /* 0x000fec0003c3ffff */
.L_x_6894:
        /* <DEDUP_REMOVED lines=12> */
.L_x_7965:


//--------------------- .text._ZN2at6native55_GLOBAL__N__de093ff9_22_ForeachBinaryOpList_cu_a911ec4325multi_tensor_apply_kernelINS1_18TensorListMetadataILi2EEENS1_24BinaryOpListAlphaFunctorIN3c104HalfELi2ELi2ELi0EEEJSt7dividesIfEfEEEvT_T0_DpT1_ --------------------------
	.section	.text._ZN2at6native55_GLOBAL__N__de093ff9_22_ForeachBinaryOpList_cu_a911ec4325multi_tensor_apply_kernelINS1_18TensorListMetadataILi2EEENS1_24BinaryOpListAlphaFunctorIN3c104HalfELi2ELi2ELi0EEEJSt7dividesIfEfEEEvT_T0_DpT1_,"ax",@progbits
	.align	128
.text._ZN2at6native55_GLOBAL__N__de093ff9_22_ForeachBinaryOpList_cu_a911ec4325multi_tensor_apply_kernelINS1_18TensorListMetadataILi2EEENS1_24BinaryOpListAlphaFunctorIN3c104HalfELi2ELi2ELi0EEEJSt7dividesIfEfEEEvT_T0_DpT1_:
        .type           _ZN2at6native55_GLOBAL__N__de093ff9_22_ForeachBinaryOpList_cu_a911ec4325multi_tensor_apply_kernelINS1_18TensorListMetadataILi2EEENS1_24BinaryOpListAlphaFunctorIN3c104HalfELi2ELi2ELi0EEEJSt7dividesIfEfEEEvT_T0_DpT1_,@function
        .size           _ZN2at6native55_GLOBAL__N__de093ff9_22_ForeachBinaryOpList_cu_a911ec4325multi_tensor_apply_kernelINS1_18TensorListMetadataILi2EEENS1_24BinaryOpListAlphaFunctorIN3c104HalfELi2ELi2ELi0EEEJSt7dividesIfEfEEEvT_T0_DpT1_,(.L_x_7967 - _ZN2at6native55_GLOBAL__N__de093ff9_22_ForeachBinaryOpList_cu_a911ec4325multi_tensor_apply_kernelINS1_18TensorListMetadataILi2EEENS1_24BinaryOpListAlphaFunctorIN3c104HalfELi2ELi2ELi0EEEJSt7dividesIfEfEEEvT_T0_DpT1_)
        .other          _ZN2at6native55_GLOBAL__N__de093ff9_22_ForeachBinaryOpList_cu_a911ec4325multi_tensor_apply_kernelINS1_18TensorListMetadataILi2EEENS1_24BinaryOpListAlphaFunctorIN3c104HalfELi2ELi2ELi0EEEJSt7dividesIfEfEEEvT_T0_DpT1_,@"STO_CUDA_ENTRY STV_DEFAULT"
_ZN2at6native55_GLOBAL__N__de093ff9_22_ForeachBinaryOpList_cu_a911ec4325multi_tensor_apply_kernelINS1_18TensorListMetadataILi2EEENS1_24BinaryOpListAlphaFunctorIN3c104HalfELi2ELi2ELi0EEEJSt7dividesIfEfEEEvT_T0_DpT1_:
        /* <DEDUP_REMOVED lines=33> */
.L_x_6896:
[----:B0-----:R-:W-:Y:S02]  /*0210*/  IADD3 R2, P0, PT, R0, R12, RZ ;  /* 0x0000000c00027210 */ /* 0x001fe40007f1e0ff */
[----:B------:R-:W-:Y:S02]  /*0220*/  PRMT R20, RZ, 0x7610, R20 ;  /* 0x00007610ff147816 */ /* 0x000fe40000000014 */
[C---:B-1----:R-:W-:Y:S01]  /*0230*/  IADD3 R8, P2, PT, R11.reuse, R2, RZ ;  /* 0x000000020b087210 */ /* 0x042fe20007f5e0ff */
[----:B------:R-:W-:Y:S01]  /*0240*/  IMAD.X R5, RZ, RZ, R10, P0 ;  /* 0x000000ffff057224 */ /* 0x000fe200000e060a */
[C---:B------:R-:W-:Y:S01]  /*0250*/  ISETP.GE.U32.AND P0, PT, R2.reuse, UR5, PT ;  /* 0x0000000502007c0c */ /* 0x040fe2000bf06070 */
[----:B------:R-:W-:Y:S01]  /*0260*/  IMAD.SHL.U32 R4, R2, 0x2, RZ ;  /* 0x0000000202047824 */ /* 0x000fe200078e00ff */
[----:B------:R-:W-:Y:S01]  /*0270*/  IADD3 R14, P3, PT, R11, R8, RZ ;  /* 0x000000080b0e7210 */ /* 0x000fe20007f7e0ff */
[----:B------:R-:W-:Y:S01]  /*0280*/  IMAD.X R7, RZ, RZ, R5, P2 ;  /* 0x000000ffff077224 */ /* 0x000fe200010e0605 */
[----:B------:R-:W-:-:S02]  /*0290*/  ISETP.GE.U32.AND P1, PT, R8, UR5, PT ;  /* 0x0000000508007c0c */ /* 0x000fc4000bf26070 */
[----:B------:R-:W-:Y:S01]  /*02a0*/  ISETP.GE.U32.AND.EX P0, PT, R5, UR10, PT, P0 ;  /* 0x0000000a05007c0c */ /* 0x000fe2000bf06100 */
[----:B------:R-:W-:Y:S01]  /*02b0*/  IMAD.X R9, RZ, RZ, R7, P3 ;  /* 0x000000ffff097224 */ /* 0x000fe200018e0607 */
[----:B------:R-:W-:Y:S02]  /*02c0*/  ISETP.GE.U32.AND.EX P1, PT, R7, UR10, PT, P1 ;  /* 0x0000000a07007c0c */ /* 0x000fe4000bf26110 */
[----:B------:R-:W-:Y:S02]  /*02d0*/  IADD3 R15, P4, PT, R11, R14, RZ ;  /* 0x0000000e0b0f7210 */ /* 0x000fe40007f9e0ff */
[----:B------:R-:W-:Y:S02]  /*02e0*/  ISETP.GE.U32.AND P2, PT, R14, UR5, PT ;  /* 0x000000050e007c0c */ /* 0x000fe4000bf46070 */
[----:B------:R-:W-:Y:S01]  /*02f0*/  ISETP.GE.U32.AND P3, PT, R15, UR5, PT ;  /* 0x000000050f007c0c */ /* 0x000fe2000bf66070 */
[----:B------:R-:W-:Y:S01]  /*0300*/  IMAD.X R16, RZ, RZ, R9, P4 ;  /* 0x000000ffff107224 */ /* 0x000fe200020e0609 */
[----:B------:R-:W-:-:S02]  /*0310*/  ISETP.GE.U32.AND.EX P2, PT, R9, UR10, PT, P2 ;  /* 0x0000000a09007c0c */ /* 0x000fc4000bf46120 */
[----:B------:R-:W-:Y:S02]  /*0320*/  SHF.L.U64.HI R5, R2, 0x1, R5 ;  /* 0x0000000102057819 */ /* 0x000fe40000010205 */
[----:B------:R-:W-:Y:S02]  /*0330*/  ISETP.GE.U32.AND.EX P3, PT, R16, UR10, PT, P3 ;  /* 0x0000000a10007c0c */ /* 0x000fe4000bf66130 */
[----:B------:R-:W-:Y:S02]  /*0340*/  @!P0 IADD3 R2, P4, PT, R4, UR8, RZ ;  /* 0x0000000804028c10 */ /* 0x000fe4000ff9e0ff */
[C---:B------:R-:W-:Y:S02]  /*0350*/  @!P1 LEA R6, P5, R8.reuse, UR8, 0x1 ;  /* 0x0000000808069c11 */ /* 0x040fe4000f8a08ff */
[----:B------:R-:W-:Y:S02]  /*0360*/  @!P0 IADD3.X R3, PT, PT, R5, UR9, RZ, P4, !PT ;  /* 0x0000000905038c10 */ /* 0x000fe4000a7fe4ff */
[----:B------:R-:W-:-:S02]  /*0370*/  @!P1 LEA.HI.X R7, R8, UR9, R7, 0x1, P5 ;  /* 0x0000000908079c11 */ /* 0x000fc4000a8f0c07 */
[C---:B------:R-:W-:Y:S01]  /*0380*/  @!P2 LEA R8, P4, R14.reuse, UR8, 0x1 ;  /* 0x000000080e08ac11 */ /* 0x040fe2000f8808ff */
[----:B------:R0:W3:Y:S01]  /*0390*/  @!P0 LDG.E.U16 R20, desc[UR14][R2.64] ;  /* 0x0000000e02148981 */ /* 0x0000e2000c1e1500 */
[----:B------:R-:W-:Y:S02]  /*03a0*/  PRMT R13, RZ, 0x7610, R13 ;  /* 0x00007610ff0d7816 */ /* 0x000fe4000000000d */
[----:B------:R-:W-:Y:S02]  /*03b0*/  @!P2 LEA.HI.X R9, R14, UR9, R9, 0x1, P4 ;  /* 0x000000090e09ac11 */ /* 0x000fe4000a0f0c09 */
[C---:B------:R-:W-:Y:S02]  /*03c0*/  @!P3 LEA R22, P4, R15.reuse, UR8, 0x1 ;  /* 0x000000080f16bc11 */ /* 0x040fe4000f8808ff */
[----:B------:R-:W-:Y:S01]  /*03d0*/  PRMT R14, RZ, 0x7610, R14 ;  /* 0x00007610ff0e7816 */ /* 0x000fe2000000000e */
[----:B------:R1:W4:Y:S01]  /*03e0*/  @!P1 LDG.E.U16 R13, desc[UR14][R6.64] ;  /* 0x0000000e060d9981 */ /* 0x000322000c1e1500 */
[----:B------:R-:W-:-:S02]  /*03f0*/  @!P3 LEA.HI.X R23, R15, UR9, R16, 0x1, P4 ;  /* 0x000000090f17bc11 */ /* 0x000fc4000a0f0c10 */
[----:B------:R-:W-:Y:S01]  /*0400*/  PRMT R16, RZ, 0x7610, R16 ;  /* 0x00007610ff107816 */ /* 0x000fe20000000010 */
[----:B------:R-:W-:Y:S01]  /*0410*/  IMAD.SHL.U32 R15, R11, 0x2, RZ ;  /* 0x000000020b0f7824 */ /* 0x000fe200078e00ff */
[----:B------:R5:W2:Y:S01]  /*0420*/  @!P2 LDG.E.U16 R14, desc[UR14][R8.64] ;  /* 0x0000000e080ea981 */ /* 0x000aa2000c1e1500 */
[----:B------:R-:W-:-:S03]  /*0430*/  IADD3 R4, P5, PT, R4, UR6, RZ ;  /* 0x0000000604047c10 */ /* 0x000fc6000ffbe0ff */
[----:B------:R-:W2:Y:S01]  /*0440*/  @!P3 LDG.E.U16 R16, desc[UR14][R22.64] ;  /* 0x0000000e1610b981 */ /* 0x000ea2000c1e1500 */
[----:B------:R-:W-:Y:S02]  /*0450*/  SHF.R.U32.HI R17, RZ, 0x1f, R11 ;  /* 0x0000001fff117819 */ /* 0x000fe4000001160b */
[----:B0-----:R-:W-:Y:S02]  /*0460*/  IADD3 R2, P4, PT, R15, R4, RZ ;  /* 0x000000040f027210 */ /* 0x001fe40007f9e0ff */
[----:B------:R-:W-:Y:S02]  /*0470*/  IADD3.X R5, PT, PT, R5, UR7, RZ, P5, !PT ;  /* 0x0000000705057c10 */ /* 0x000fe4000affe4ff */
[----:B-1----:R-:W-:-:S03]  /*0480*/  IADD3 R6, P5, PT, R15, R2, RZ ;  /* 0x000000020f067210 */ /* 0x002fc60007fbe0ff */
[----:B------:R-:W-:Y:S01]  /*0490*/  IMAD.X R3, R17, 0x1, R5, P4 ;  /* 0x0000000111037824 */ /* 0x000fe200020e0605 */
[----:B------:R-:W-:Y:S02]  /*04a0*/  PRMT R19, RZ, 0x7610, R19 ;  /* 0x00007610ff137816 */ /* 0x000fe40000000013 */
[----:B-----5:R-:W-:Y:S01]  /*04b0*/  LEA R8, P4, R11, R6, 0x1 ;  /* 0x000000060b087211 */ /* 0x020fe200078808ff */
[----:B------:R-:W-:Y:S01]  /*04c0*/  IMAD.X R7, R17, 0x1, R3, P5 ;  /* 0x0000000111077824 */ /* 0x000fe200028e0603 */
[----:B------:R-:W-:Y:S02]  /*04d0*/  PRMT R18, RZ, 0x7610, R18 ;  /* 0x00007610ff127816 */ /* 0x000fe40000000012 */
[----:B------:R-:W-:Y:S01]  /*04e0*/  PRMT R17, RZ, 0x7610, R17 ;  /* 0x00007610ff117816 */ /* 0x000fe20000000011 */
[----:B------:R-:W5:Y:S01]  /*04f0*/  @!P0 LDG.E.U16 R19, desc[UR14][R4.64] ;  /* 0x0000000e04138981 */ /* 0x000f62000c1e1500 */
[----:B------:R-:W-:Y:S02]  /*0500*/  PRMT R15, RZ, 0x7610, R15 ;  /* 0x00007610ff0f7816 */ /* 0x000fe4000000000f */
[----:B------:R-:W-:Y:S01]  /*0510*/  LEA.HI.X R9, R11, R7, RZ, 0x1, P4 ;  /* 0x000000070b097211 */ /* 0x000fe200020f0cff */
[----:B------:R-:W5:Y:S04]  /*0520*/  @!P1 LDG.E.U16 R18, desc[UR14][R2.64] ;  /* 0x0000000e02129981 */ /* 0x000f68000c1e1500 */
[----:B------:R-:W5:Y:S04]  /*0530*/  @!P2 LDG.E.U16 R17, desc[UR14][R6.64] ;  /* 0x0000000e0611a981 */ /* 0x000f68000c1e1500 */
[----:B------:R-:W5:Y:S01]  /*0540*/  @!P3 LDG.E.U16 R15, desc[UR14][R8.64] ;  /* 0x0000000e080fb981 */ /* 0x000f62000c1e1500 */
[----:B---3--:R-:W-:-:S02]  /*0550*/  HADD2.F32 R20, -RZ, R20.H0_H0 ;  /* 0x20000014ff147230 */ /* 0x008fc40000004100 */
[----:B----4-:R-:W-:-:S03]  /*0560*/  HADD2.F32 R21, -RZ, R13.H0_H0 ;  /* 0x2000000dff157230 */ /* 0x010fc60000004100 */
[----:B--2---:R-:W-:Y:S01]  /*0570*/  FMUL.FTZ R13, R20, UR11 ;  /* 0x0000000b140d7c20 */ /* 0x004fe20008410000 */
[----:B------:R-:W-:Y:S02]  /*0580*/  HADD2.F32 R20, -RZ, R14.H0_H0 ;  /* 0x2000000eff147230 */ /* 0x000fe40000004100 */
[----:B------:R-:W-:-:S03]  /*0590*/  HADD2.F32 R16, -RZ, R16.H0_H0 ;  /* 0x20000010ff107230 */ /* 0x000fc60000004100 */
[----:B------:R-:W-:Y:S01]  /*05a0*/  FMUL.FTZ R20, R20, UR11 ;  /* 0x0000000b14147c20 */ /* 0x000fe20008410000 */
[----:B------:R-:W0:Y:S01]  /*05b0*/  MUFU.RCP R13, R13 ;  /* 0x0000000d000d7308 */ /* 0x000e220000001000 */
[----:B------:R-:W-:Y:S01]  /*05c0*/  FMUL.FTZ R21, R21, UR11 ;  /* 0x0000000b15157c20 */ /* 0x000fe20008410000 */
[----:B------:R-:W-:-:S06]  /*05d0*/  FMUL.FTZ R22, R16, UR11 ;  /* 0x0000000b10167c20 */ /* 0x000fcc0008410000 */
[----:B------:R-:W1:Y:S08]  /*05e0*/  MUFU.RCP R14, R21 ;  /* 0x00000015000e7308 */ /* 0x000e700000001000 */
[----:B------:R-:W2:Y:S01]  /*05f0*/  MUFU.RCP R20, R20 ;  /* 0x0000001400147308 */ /* 0x000ea20000001000 */
[----:B-----5:R-:W-:-:S07]  /*0600*/  HADD2.F32 R16, -RZ, R19.H0_H0 ;  /* 0x20000013ff107230 */ /* 0x020fce0000004100 */
[----:B------:R-:W3:Y:S01]  /*0610*/  MUFU.RCP R22, R22 ;  /* 0x0000001600167308 */ /* 0x000ee20000001000 */
[----:B------:R-:W-:Y:S02]  /*0620*/  HADD2.F32 R19, -RZ, R18.H0_H0 ;  /* 0x20000012ff137230 */ /* 0x000fe40000004100 */
[----:B0-----:R-:W-:Y:S01]  /*0630*/  FMUL.FTZ R13, R16, R13 ;  /* 0x0000000d100d7220 */ /* 0x001fe20000410000 */
[----:B------:R-:W-:Y:S02]  /*0640*/  HADD2.F32 R17, -RZ, R17.H0_H0 ;  /* 0x20000011ff117230 */ /* 0x000fe40000004100 */
[----:B------:R-:W-:Y:S02]  /*0650*/  HADD2.F32 R15, -RZ, R15.H0_H0 ;  /* 0x2000000fff0f7230 */ /* 0x000fe40000004100 */
[----:B-1----:R-:W-:Y:S01]  /*0660*/  FMUL.FTZ R14, R19, R14 ;  /* 0x0000000e130e7220 */ /* 0x002fe20000410000 */
[----:B------:R-:W-:Y:S01]  /*0670*/  F2FP.F16.F32.PACK_AB R13, RZ, R13 ;  /* 0x0000000dff0d723e */ /* 0x000fe200000000ff */
[----:B--2---:R-:W-:-:S03]  /*0680*/  FMUL.FTZ R17, R17, R20 ;  /* 0x0000001411117220 */ /* 0x004fc60000410000 */
[----:B------:R-:W-:Y:S01]  /*0690*/  F2FP.F16.F32.PACK_AB R14, RZ, R14 ;  /* 0x0000000eff0e723e */ /* 0x000fe200000000ff */
[----:B------:R4:W-:Y:S01]  /*06a0*/  @!P0 STG.E.U16 desc[UR14][R4.64], R13 ;  /* 0x0000000d04008986 */ /* 0x0009e2000c10150e */
[----:B---3--:R-:W-:Y:S01]  /*06b0*/  FMUL.FTZ R15, R15, R22 ;  /* 0x000000160f0f7220 */ /* 0x008fe20000410000 */
[----:B------:R-:W-:Y:S02]  /*06c0*/  F2FP.F16.F32.PACK_AB R17, RZ, R17 ;  /* 0x00000011ff11723e */ /* 0x000fe400000000ff */
[----:B------:R-:W-:Y:S02]  /*06d0*/  LEA R12, P0, R11, R12, 0x2 ;  /* 0x0000000c0b0c7211 */ /* 0x000fe400078010ff */
[----:B------:R-:W-:Y:S01]  /*06e0*/  F2FP.F16.F32.PACK_AB R15, RZ, R15 ;  /* 0x0000000fff0f723e */ /* 0x000fe200000000ff */
[----:B------:R4:W-:Y:S02]  /*06f0*/  @!P1 STG.E.U16 desc[UR14][R2.64], R14 ;  /* 0x0000000e02009986 */ /* 0x0009e4000c10150e */
[----:B------:R-:W-:-:S02]  /*0700*/  IMAD.X R10, RZ, RZ, R10, P0 ;  /* 0x000000ffff0a7224 */ /* 0x000fc400000e060a */
[----:B------:R4:W-:Y:S01]  /*0710*/  @!P2 STG.E.U16 desc[UR14][R6.64], R17 ;  /* 0x000000110600a986 */ /* 0x0009e2000c10150e */
[----:B------:R-:W-:-:S03]  /*0720*/  ISETP.GE.U32.AND P0, PT, R12, UR5, PT ;  /* 0x000000050c007c0c */ /* 0x000fc6000bf06070 */
[----:B------:R4:W-:Y:S01]  /*0730*/  @!P3 STG.E.U16 desc[UR14][R8.64], R15 ;  /* 0x0000000f0800b986 */ /* 0x0009e2000c10150e */
[----:B------:R-:W-:-:S13]  /*0740*/  ISETP.GE.U32.AND.EX P0, PT, R10, UR10, PT, P0 ;  /* 0x0000000a0a007c0c */ /* 0x000fda000bf06100 */
[----:B----4-:R-:W-:Y:S05]  /*0750*/  @!P0 BRA `(.L_x_6896) ;  /* 0xfffffff800ac8947 */ /* 0x010fea000383ffff */
[----:B------:R-:W-:Y:S05]  /*0760*/  EXIT ;  /* 0x000000000000794d */ /* 0x000fea0003800000 */
.L_x_6895:
        /* <DEDUP_REMOVED lines=8> */
.L_x_6897:
[C---:B--2---:R-:W-:Y:S01]  /*07f0*/  IMAD.SHL.U32 R2, R7.reuse, 0x8, RZ ;  /* 0x0000000807027824 */ /* 0x044fe200078e00ff */
[----:B------:R-:W-:-:S04]  /*0800*/  SHF.L.U64.HI R3, R7, 0x3, R0 ;  /* 0x0000000307037819 */ /* 0x000fc80000010200 */
[----:B------:R-:W-:-:S04]  /*0810*/  IADD3 R8, P0, PT, R2, UR8, RZ ;  /* 0x0000000802087c10 */ /* 0x000fc8000ff1e0ff */
[----:B------:R-:W-:-:S06]  /*0820*/  IADD3.X R9, PT, PT, R3, UR9, RZ, P0, !PT ;  /* 0x0000000903097c10 */ /* 0x000fcc00087fe4ff */
[----:B------:R-:W2:Y:S01]  /*0830*/  LDG.E.64 R8, desc[UR14][R8.64] ;  /* 0x0000000e08087981 */ /* 0x000ea2000c1e1b00 */
[----:B------:R-:W-:-:S04]  /*0840*/  IADD3 R2, P0, PT, R2, UR6, RZ ;  /* 0x0000000602027c10 */ /* 0x000fc8000ff1e0ff */
[----:B------:R-:W-:-:S05]  /*0850*/  IADD3.X R3, PT, PT, R3, UR7, RZ, P0, !PT ;  /* 0x0000000703037c10 */ /* 0x000fca00087fe4ff */
[----:B------:R-:W3:Y:S01]  /*0860*/  LDG.E.64 R4, desc[UR14][R2.64] ;  /* 0x0000000e02047981 */ /* 0x000ee2000c1e1b00 */
[----:B0-----:R-:W-:-:S05]  /*0870*/  IADD3 R7, P0, PT, R7, UR5, RZ ;  /* 0x0000000507077c10 */ /* 0x001fca000ff1e0ff */
[----:B------:R-:W-:Y:S01]  /*0880*/  IMAD.X R0, RZ, RZ, R0, P0 ;  /* 0x000000ffff007224 */ /* 0x000fe200000e0600 */
[----:B------:R-:W-:-:S04]  /*0890*/  LOP3.LUT P0, RZ, R7, 0xffffc000, RZ, 0xc0, !PT ;  /* 0xffffc00007ff7812 */ /* 0x000fc8000780c0ff */
[----:B------:R-:W-:Y:S01]  /*08a0*/  LOP3.LUT P0, RZ, R0, 0x3fffffff, RZ, 0xc0, P0 ;  /* 0x3fffffff00ff7812 */ /* 0x000fe2000000c0ff */
[--C-:B--2---:R-:W-:Y:S02]  /*08b0*/  HADD2.F32 R6, -RZ, R8.reuse.H0_H0 ;  /* 0x20000008ff067230 */ /* 0x104fe40000004100 */
[----:B------:R-:W-:Y:S02]  /*08c0*/  HADD2.F32 R11, -RZ, R8.H1_H1 ;  /* 0x30000008ff0b7230 */ /* 0x000fe40000004100 */
[--C-:B------:R-:W-:Y:S02]  /*08d0*/  HADD2.F32 R8, -RZ, R9.reuse.H1_H1 ;  /* 0x30000009ff087230 */ /* 0x100fe40000004100 */
[----:B-1----:R-:W-:Y:S01]  /*08e0*/  FMUL.FTZ R10, R6, UR10 ;  /* 0x0000000a060a7c20 */ /* 0x002fe20008410000 */
[----:B------:R-:W-:Y:S02]  /*08f0*/  HADD2.F32 R6, -RZ, R9.H0_H0 ;  /* 0x20000009ff067230 */ /* 0x000fe40000004100 */
[----:B------:R-:W-:Y:S01]  /*0900*/  FMUL.FTZ R11, R11, UR10 ;  /* 0x0000000a0b0b7c20 */ /* 0x000fe20008410000 */
[----:B------:R-:W-:Y:S01]  /*0910*/  FMUL.FTZ R12, R8, UR10 ;  /* 0x0000000a080c7c20 */ /* 0x000fe20008410000 */
[----:B------:R0:W1:Y:S01]  /*0920*/  MUFU.RCP R13, R10 ;  /* 0x0000000a000d7308 */ /* 0x0000620000001000 */
[----:B------:R-:W-:Y:S01]  /*0930*/  FMUL.FTZ R9, R6, UR10 ;  /* 0x0000000a06097c20 */ /* 0x000fe20008410000 */
[----:B---3--:R-:W-:-:S02]  /*0940*/  HADD2.F32 R6, -RZ, R4.H0_H0 ;  /* 0x20000004ff067230 */ /* 0x008fc40000004100 */
[----:B------:R-:W-:Y:S02]  /*0950*/  HADD2.F32 R4, -RZ, R4.H1_H1 ;  /* 0x30000004ff047230 */ /* 0x000fe40000004100 */
[--C-:B------:R-:W-:Y:S02]  /*0960*/  HADD2.F32 R8, -RZ, R5.reuse.H0_H0 ;  /* 0x20000005ff087230 */ /* 0x100fe40000004100 */
[----:B------:R-:W2:Y:S01]  /*0970*/  MUFU.RCP R11, R11 ;  /* 0x0000000b000b7308 */ /* 0x000ea20000001000 */
[----:B0-----:R-:W-:-:S07]  /*0980*/  HADD2.F32 R10, -RZ, R5.H1_H1 ;  /* 0x30000005ff0a7230 */ /* 0x001fce0000004100 */
[----:B------:R-:W0:Y:S01]  /*0990*/  MUFU.RCP R9, R9 ;  /* 0x0000000900097308 */ /* 0x000e220000001000 */
[----:B-1----:R-:W-:-:S07]  /*09a0*/  FMUL.FTZ R6, R6, R13 ;  /* 0x0000000d06067220 */ /* 0x002fce0000410000 */
[----:B------:R-:W1:Y:S01]  /*09b0*/  MUFU.RCP R15, R12 ;  /* 0x0000000c000f7308 */ /* 0x000e620000001000 */
[----:B--2---:R-:W-:Y:S01]  /*09c0*/  FMUL.FTZ R5, R4, R11 ;  /* 0x0000000b04057220 */ /* 0x004fe20000410000 */
[----:B------:R-:W-:-:S05]  /*09d0*/  IMAD.SHL.U32 R4, R7, 0x4, RZ ;  /* 0x0000000407047824 */ /* 0x000fca00078e00ff */
[----:B------:R-:W-:Y:S01]  /*09e0*/  ISETP.LT.U32.AND P1, PT, R4, UR13, PT ;  /* 0x0000000d04007c0c */ /* 0x000fe2000bf21070 */
[----:B0-----:R-:W-:Y:S01]  /*09f0*/  FMUL.FTZ R8, R8, R9 ;  /* 0x0000000908087220 */ /* 0x001fe20000410000 */
[----:B------:R-:W-:-:S04]  /*0a00*/  SHF.L.U64.HI R4, R7, 0x2, R0 ;  /* 0x0000000207047819 */ /* 0x000fc80000010200 */
[----:B------:R-:W-:Y:S01]  /*0a10*/  ISETP.LT.AND.EX P1, PT, R4, UR4, PT, P1 ;  /* 0x0000000404007c0c */ /* 0x000fe2000bf21310 */
[----:B-1----:R-:W-:Y:S01]  /*0a20*/  FMUL.FTZ R11, R10, R15 ;  /* 0x0000000f0a0b7220 */ /* 0x002fe20000410000 */
[----:B------:R-:W-:-:S04]  /*0a30*/  F2FP.F16.F32.PACK_AB R10, R5, R6 ;  /* 0x00000006050a723e */ /* 0x000fc800000000ff */
[----:B------:R-:W-:-:S05]  /*0a40*/  F2FP.F16.F32.PACK_AB R11, R11, R8 ;  /* 0x000000080b0b723e */ /* 0x000fca00000000ff */
[----:B------:R2:W-:Y:S02]  /*0a50*/  STG.E.64 desc[UR14][R2.64], R10 ;  /* 0x0000000a02007986 */ /* 0x0005e4000c101b0e */
[----:B------:R-:W-:Y:S05]  /*0a60*/  @!P0 BRA P1, `(.L_x_6897) ;  /* 0xfffffffc00608947 */ /* 0x000fea000083ffff */
[----:B------:R-:W-:Y:S05]  /*0a70*/  EXIT ;  /* 0x000000000000794d */ /* 0x000fea0003800000 */
.L_x_6898:
        /* <DEDUP_REMOVED lines=16> */
.L_x_7967:


//--------------------- .text._ZN2at6native55_GLOBAL__N__de093ff9_22_ForeachBinaryOpList_cu_a911ec4325multi_tensor_apply_kernelINS1_18TensorListMetadataILi2EEENS1_24BinaryOpListAlphaFunctorIN3c108BFloat16ELi2ELi2ELi0EEEJSt7dividesIfEfEEEvT_T0_DpT1_ --------------------------
	.section	.text._ZN2at6native55_GLOBAL__N__de093ff9_22_ForeachBinaryOpList_cu_a911ec4325multi_tensor_apply_kernelINS1_18TensorListMetadataILi2EEENS1_24BinaryOpListAlphaFunctorIN3c108BFloat16ELi2ELi2ELi0EEEJSt7dividesIfEfEEEvT_T0_DpT1_,"ax",@progbits
	.align	128
.text._ZN2at6native55_GLOBAL__N__de093ff9_22_ForeachBinaryOpList_cu_a911ec4325multi_tensor_apply_kernelINS1_18TensorListMetadataILi2EEENS1_24BinaryOpListAlphaFunctorIN3c108BFloat16ELi2ELi2ELi0EEEJSt7dividesIfEfEEEvT_T0_DpT1_:
        .type           _ZN2at6native55_GLOBAL__N__de093ff9_22_ForeachBinaryOpList_cu_a911ec4325multi_tensor_apply_kernelINS1_18TensorListMetadataILi2EEENS1_24BinaryOpListAlphaFunctorIN3c108BFloat16ELi2ELi2ELi0EEEJSt7dividesIfEfEEEvT_T0_DpT1_,@function
        .size           _ZN2at6native55_GLOBAL__N__de093ff9_22_ForeachBinaryOpList_cu_a911ec4325multi_tensor_apply_kernelINS1_18TensorListMetadataILi2EEENS1_24BinaryOpListAlphaFunctorIN3c108BFloat16ELi2ELi2ELi0EEEJSt7dividesIfEfEEEvT_T0_DpT1_,(.L_x_7968 - _ZN2at6native55_GLOBAL__N__de093ff9_22_ForeachBinaryOpList_cu_a911ec4325multi_tensor_apply_kernelINS1_18TensorListMetadataILi2EEENS1_24BinaryOpListAlphaFunctorIN3c108BFloat16ELi2ELi2ELi0EEEJSt7dividesIfEfEEEvT_T0_DpT1_)
        .other          _ZN2at6native55_GLOBAL__N__de093ff9_22_ForeachBinaryOpList_cu_a911ec4325multi_tensor_apply_kernelINS1_18TensorListMetadataILi2EEENS1_24BinaryOpListAlphaFunctorIN3c108BFloat16ELi2ELi2ELi0EEEJSt7dividesIfEfEEEvT_T0_DpT1_,@"STO_CUDA_ENTRY STV_DEFAULT"
_ZN2at6native55_GLOBAL__N__de093ff9_22_ForeachBinaryOpList_cu_a911ec4325multi_tensor_apply_kernelINS1_18TensorListMetadataILi2EEENS1_24BinaryOpListAlphaFunctorIN3c108BFloat16ELi2ELi2ELi0EEEJSt7dividesIfEfEEEvT_T0_DpT1_:
        /* <DEDUP_REMOVED lines=33> */
.L_x_6900:
        /* <DEDUP_REMOVED lines=52> */
[----:B---3--:R-:W-:-:S02]  /*0550*/  IMAD.U32 R20, R20, 0x10000, RZ ;  /* 0x0001000014147824 */ /* 0x008fc400078e00ff */
[----:B----4-:R-:W-:Y:S02]  /*0560*/  IMAD.U32 R21, R13, 0x10000, RZ ;  /* 0x000100000d157824 */ /* 0x010fe400078e00ff */
[----:B--2---:R-:W-:Y:S01]  /*0570*/  FMUL.FTZ R13, R20, UR11 ;  /* 0x0000000b140d7c20 */ /* 0x004fe20008410000 */
[----:B------:R-:W-:Y:S02]  /*0580*/  IMAD.U32 R20, R14, 0x10000, RZ ;  /* 0x000100000e147824 */ /* 0x000fe400078e00ff */
[----:B------:R-:W-:Y:S02]  /*0590*/  IMAD.U32 R16, R16, 0x10000, RZ ;  /* 0x0001000010107824 */ /* 0x000fe400078e00ff */
[----:B------:R-:W-:Y:S01]  /*05a0*/  FMUL.FTZ R20, R20, UR11 ;  /* 0x0000000b14147c20 */ /* 0x000fe20008410000 */
[----:B------:R-:W0:Y:S01]  /*05b0*/  MUFU.RCP R13, R13 ;  /* 0x0000000d000d7308 */ /* 0x000e220000001000 */
[----:B------:R-:W-:Y:S01]  /*05c0*/  FMUL.FTZ R21, R21, UR11 ;  /* 0x0000000b15157c20 */ /* 0x000fe20008410000 */
[----:B------:R-:W-:-:S06]  /*05d0*/  FMUL.FTZ R22, R16, UR11 ;  /* 0x0000000b10167c20 */ /* 0x000fcc0008410000 */
[----:B------:R-:W1:Y:S08]  /*05e0*/  MUFU.RCP R14, R21 ;  /* 0x00000015000e7308 */ /* 0x000e700000001000 */
[----:B------:R-:W2:Y:S01]  /*05f0*/  MUFU.RCP R20, R20 ;  /* 0x0000001400147308 */ /* 0x000ea20000001000 */
[----:B-----5:R-:W-:-:S07]  /*0600*/  IMAD.U32 R16, R19, 0x10000, RZ ;  /* 0x0001000013107824 */ /* 0x020fce00078e00ff */
[----:B------:R-:W3:Y:S01]  /*0610*/  MUFU.RCP R22, R22 ;  /* 0x0000001600167308 */ /* 0x000ee20000001000 */
[----:B------:R-:W-:Y:S02]  /*0620*/  IMAD.U32 R19, R18, 0x10000, RZ ;  /* 0x0001000012137824 */ /* 0x000fe400078e00ff */
[----:B0-----:R-:W-:Y:S01]  /*0630*/  FMUL.FTZ R13, R16, R13 ;  /* 0x0000000d100d7220 */ /* 0x001fe20000410000 */
[----:B------:R-:W-:Y:S02]  /*0640*/  IMAD.U32 R17, R17, 0x10000, RZ ;  /* 0x0001000011117824 */ /* 0x000fe400078e00ff */
[----:B------:R-:W-:Y:S02]  /*0650*/  IMAD.U32 R15, R15, 0x10000, RZ ;  /* 0x000100000f0f7824 */ /* 0x000fe400078e00ff */
[----:B-1----:R-:W-:Y:S01]  /*0660*/  FMUL.FTZ R14, R19, R14 ;  /* 0x0000000e130e7220 */ /* 0x002fe20000410000 */
[----:B------:R-:W-:Y:S01]  /*0670*/  F2FP.BF16.F32.PACK_AB R13, RZ, R13 ;  /* 0x0000000dff0d723e */ /* 0x000fe200000010ff */
[----:B--2---:R-:W-:-:S03]  /*0680*/  FMUL.FTZ R17, R17, R20 ;  /* 0x0000001411117220 */ /* 0x004fc60000410000 */
[----:B------:R-:W-:Y:S01]  /*0690*/  F2FP.BF16.F32.PACK_AB R14, RZ, R14 ;  /* 0x0000000eff0e723e */ /* 0x000fe200000010ff */
[----:B------:R4:W-:Y:S01]  /*06a0*/  @!P0 STG.E.U16 desc[UR14][R4.64], R13 ;  /* 0x0000000d04008986 */ /* 0x0009e2000c10150e */
[----:B---3--:R-:W-:Y:S01]  /*06b0*/  FMUL.FTZ R15, R15, R22 ;  /* 0x000000160f0f7220 */ /* 0x008fe20000410000 */
[----:B------:R-:W-:Y:S02]  /*06c0*/  F2FP.BF16.F32.PACK_AB R17, RZ, R17 ;  /* 0x00000011ff11723e */ /* 0x000fe400000010ff */
[----:B------:R-:W-:Y:S02]  /*06d0*/  LEA R12, P0, R11, R12, 0x2 ;  /* 0x0000000c0b0c7211 */ /* 0x000fe400078010ff */
[----:B------:R-:W-:Y:S01]  /*06e0*/  F2FP.BF16.F32.PACK_AB R15, RZ, R15 ;  /* 0x0000000fff0f723e */ /* 0x000fe200000010ff */
        /* <DEDUP_REMOVED lines=8> */
.L_x_6899:
        /* <DEDUP_REMOVED lines=8> */
.L_x_6901:
        /* <DEDUP_REMOVED lines=12> */
[----:B--2---:R-:W-:Y:S01]  /*08b0*/  IMAD.U32 R6, R8, 0x10000, RZ ;  /* 0x0001000008067824 */ /* 0x004fe200078e00ff */
[C---:B------:R-:W-:Y:S01]  /*08c0*/  PRMT R10, R9.reuse, 0x7632, R10 ;  /* 0x00007632090a7816 */ /* 0x040fe2000000000a */
[----:B------:R-:W-:Y:S02]  /*08d0*/  IMAD.U32 R12, R9, 0x10000, RZ ;  /* 0x00010000090c7824 */ /* 0x000fe400078e00ff */
[----:B-1----:R-:W-:Y:S01]  /*08e0*/  FMUL.FTZ R11, R6, UR10 ;  /* 0x0000000a060b7c20 */ /* 0x002fe20008410000 */
[----:B------:R-:W-:Y:S01]  /*08f0*/  PRMT R6, R8, 0x7632, R6 ;  /* 0x0000763208067816 */ /* 0x000fe20000000006 */
[----:B------:R-:W-:Y:S02]  /*0900*/  IMAD.U32 R10, R10, 0x10000, RZ ;  /* 0x000100000a0a7824 */ /* 0x000fe400078e00ff */
[----:B------:R-:W-:Y:S02]  /*0910*/  FMUL.FTZ R12, R12, UR10 ;  /* 0x0000000a0c0c7c20 */ /* 0x000fe40008410000 */
[----:B------:R-:W-:-:S02]  /*0920*/  IMAD.U32 R6, R6, 0x10000, RZ ;  /* 0x0001000006067824 */ /* 0x000fc400078e00ff */
[----:B------:R-:W-:Y:S01]  /*0930*/  FMUL.FTZ R13, R10, UR10 ;  /* 0x0000000a0a0d7c20 */ /* 0x000fe20008410000 */
[----:B------:R-:W0:Y:S01]  /*0940*/  MUFU.RCP R11, R11 ;  /* 0x0000000b000b7308 */ /* 0x000e220000001000 */
[C---:B---3--:R-:W-:Y:S01]  /*0950*/  PRMT R8, R5.reuse, 0x7632, R8 ;  /* 0x0000763205087816 */ /* 0x048fe20000000008 */
[----:B------:R-:W-:Y:S01]  /*0960*/  FMUL.FTZ R9, R6, UR10 ;  /* 0x0000000a06097c20 */ /* 0x000fe20008410000 */
[C---:B------:R-:W-:Y:S01]  /*0970*/  PRMT R6, R4.reuse, 0x7632, R6 ;  /* 0x0000763204067816 */ /* 0x040fe20000000006 */
[----:B------:R-:W-:Y:S02]  /*0980*/  IMAD.U32 R5, R5, 0x10000, RZ ;  /* 0x0001000005057824 */ /* 0x000fe400078e00ff */
[----:B------:R-:W-:Y:S02]  /*0990*/  IMAD.U32 R4, R4, 0x10000, RZ ;  /* 0x0001000004047824 */ /* 0x000fe400078e00ff */
[----:B------:R-:W1:Y:S01]  /*09a0*/  MUFU.RCP R12, R12 ;  /* 0x0000000c000c7308 */ /* 0x000e620000001000 */
[----:B------:R-:W-:-:S02]  /*09b0*/  IMAD.U32 R6, R6, 0x10000, RZ ;  /* 0x0001000006067824 */ /* 0x000fc400078e00ff */
[----:B------:R-:W-:-:S05]  /*09c0*/  IMAD.U32 R10, R8, 0x10000, RZ ;  /* 0x00010000080a7824 */ /* 0x000fca00078e00ff */
[----:B------:R-:W2:Y:S01]  /*09d0*/  MUFU.RCP R9, R9 ;  /* 0x0000000900097308 */ /* 0x000ea20000001000 */
[----:B0-----:R-:W-:-:S07]  /*09e0*/  FMUL.FTZ R4, R4, R11 ;  /* 0x0000000b04047220 */ /* 0x001fce0000410000 */
[----:B------:R-:W0:Y:S01]  /*09f0*/  MUFU.RCP R13, R13 ;  /* 0x0000000d000d7308 */ /* 0x000e220000001000 */
[----:B-1----:R-:W-:Y:S01]  /*0a00*/  FMUL.FTZ R8, R5, R12 ;  /* 0x0000000c05087220 */ /* 0x002fe20000410000 */
[----:B--2---:R-:W-:Y:S01]  /*0a10*/  FMUL.FTZ R5, R6, R9 ;  /* 0x0000000906057220 */ /* 0x004fe20000410000 */
[----:B------:R-:W-:-:S04]  /*0a20*/  IMAD.SHL.U32 R6, R7, 0x4, RZ ;  /* 0x0000000407067824 */ /* 0x000fc800078e00ff */
[----:B------:R-:W-:Y:S02]  /*0a30*/  F2FP.BF16.F32.PACK_AB R4, R5, R4 ;  /* 0x000000040504723e */ /* 0x000fe400000010ff */
[----:B------:R-:W-:Y:S01]  /*0a40*/  ISETP.LT.U32.AND P1, PT, R6, UR13, PT ;  /* 0x0000000d06007c0c */ /* 0x000fe2000bf21070 */
[----:B0-----:R-:W-:Y:S01]  /*0a50*/  FMUL.FTZ R9, R10, R13 ;  /* 0x0000000d0a097220 */ /* 0x001fe20000410000 */
[----:B------:R-:W-:-:S04]  /*0a60*/  SHF.L.U64.HI R6, R7, 0x2, R0 ;  /* 0x0000000207067819 */ /* 0x000fc80000010200 */
[----:B------:R-:W-:Y:S02]  /*0a70*/  F2FP.BF16.F32.PACK_AB R5, R9, R8 ;  /* 0x000000080905723e */ /* 0x000fe400000010ff */
[----:B------:R-:W-:-:S03]  /*0a80*/  ISETP.LT.AND.EX P1, PT, R6, UR4, PT, P1 ;  /* 0x0000000406007c0c */ /* 0x000fc6000bf21310 */
[----:B------:R2:W-:Y:S10]  /*0a90*/  STG.E.64 desc[UR14][R2.64], R4 ;  /* 0x0000000402007986 */ /* 0x0005f4000c101b0e */
[----:B------:R-:W-:Y:S05]  /*0aa0*/  @!P0 BRA P1, `(.L_x_6901) ;  /* 0xfffffffc00508947 */ /* 0x000fea000083ffff */
[----:B------:R-:W-:Y:S05]  /*0ab0*/  EXIT ;  /* 0x000000000000794d */ /* 0x000fea0003800000 */
.L_x_6902:
        /* <DEDUP_REMOVED lines=12> */
.L_x_7968:


//--------------------- .text._ZN2at6native55_GLOBAL__N__de093ff9_22_ForeachBinaryOpList_cu_a911ec4325multi_tensor_apply_kernelINS1_18TensorListMetadataILi2EEENS1_24BinaryOpListAlphaFunctorIbLi2ELi2ELi0EEEJSt7dividesIbEbEEEvT_T0_DpT1_ --------------------------
	.section	.text._ZN2at6native55_GLOBAL__N__de093ff9_22_ForeachBinaryOpList_cu_a911ec4325multi_tensor_apply_kernelINS1_18TensorListMetadataILi2EEENS1_24BinaryOpListAlphaFunctorIbLi2ELi2ELi0EEEJSt7dividesIbEbEEEvT_T0_DpT1_,"ax",@progbits
	.align	128
.text._ZN2at6native55_GLOBAL__N__de093ff9_22_ForeachBinaryOpList_cu_a911ec4325multi_tensor_apply_kernelINS1_18TensorListMetadataILi2EEENS1_24BinaryOpListAlphaFunctorIbLi2ELi2ELi0EEEJSt7dividesIbEbEEEvT_T0_DpT1_:
        .type           _ZN2at6native55_GLOBAL__N__de093ff9_22_ForeachBinaryOpList_cu_a911ec4325multi_tensor_apply_kernelINS1_18TensorListMetadataILi2EEENS1_24BinaryOpListAlphaFunctorIbLi2ELi2ELi0EEEJSt7dividesIbEbEEEvT_T0_DpT1_,@function
        .size           _ZN2at6native55_GLOBAL__N__de093ff9_22_ForeachBinaryOpList_cu_a911ec4325multi_tensor_apply_kernelINS1_18TensorListMetadataILi2EEENS1_24BinaryOpListAlphaFunctorIbLi2ELi2ELi0EEEJSt7dividesIbEbEEEvT_T0_DpT1_,(.L_x_7969 - _ZN2at6native55_GLOBAL__N__de093ff9_22_ForeachBinaryOpList_cu_a911ec4325multi_tensor_apply_kernelINS1_18TensorListMetadataILi2EEENS1_24BinaryOpListAlphaFunctorIbLi2ELi2ELi0EEEJSt7dividesIbEbEEEvT_T0_DpT1_)
        .other          _ZN2at6native55_GLOBAL__N__de093ff9_22_ForeachBinaryOpList_cu_a911ec4325multi_tensor_apply_kernelINS1_18TensorListMetadataILi2EEENS1_24BinaryOpListAlphaFunctorIbLi2ELi2ELi0EEEJSt7dividesIbEbEEEvT_T0_DpT1_,@"STO_CUDA_ENTRY STV_DEFAULT"
_ZN2at6native55_GLOBAL__N__de093ff9_22_ForeachBinaryOpList_cu_a911ec4325multi_tensor_apply_kernelINS1_18TensorListMetadataILi2EEENS1_24BinaryOpListAlphaFunctorIbLi2ELi2ELi0EEEJSt7dividesIbEbEEEvT_T0_DpT1_:
[----:B------:R-:W-:Y:S01]  /*0000*/  LDC R1, c[0x0][0x37c] ;  /* 0x0000df00ff017b82 */ /* 0x000fe20000000800 */
[----:B------:R-:W0:Y:S01]  /*0010*/  S2R R6, SR_CTAID.X ;  /* 0x0000000000067919 */ /* 0x000e220000002500 */
[----:B------:R-:W1:Y:S06]  /*0020*/  LDCU.64 UR4, c[0x0][0x358] ;  /* 0x00006b00ff0477ac */ /* 0x000e6c0008000a00 */
[----:B0-----:R-:W0:Y:S01]  /*0030*/  LDC.U8 R0, c[0x0][R6+0x980] ;  /* 0x0002600006007b82 */ /* 0x001e220000000000 */
[----:B------:R-:W-:-:S07]  /*0040*/  IMAD R2, R6, 0x3, R6 ;  /* 0x0000000306027824 */ /* 0x000fce00078e0206 */
[----:B------:R-:W2:Y:S01]  /*0050*/  LDC R2, c[0x0][R2+0xac0] ;  /* 0x0002b00002027b82 */ /* 0x000ea20000000800 */
[----:B0-----:R-:W-:-:S07]  /*0060*/  IMAD.SHL.U32 R3, R0, 0x8, RZ ;  /* 0x0000000800037824 */ /* 0x001fce00078e00ff */
[----:B------:R-:W0:Y:S01]  /*0070*/  LDC R7, c[0x0][R3+0x580] ;  /* 0x0001600003077b82 */ /* 0x000e220000000800 */
[----:B--2---:R-:W-:-:S07]  /*0080*/  IMAD.WIDE R4, R2, 0x10000, RZ ;  /* 0x0001000002047825 */ /* 0x004fce00078e02ff */
[----:B------:R-:W2:Y:S08]  /*0090*/  LDC.64 R12, c[0x0][R3+0x380] ;  /* 0x0000e000030c7b82 */ /* 0x000eb00000000a00 */
[----:B------:R-:W3:Y:S01]  /*00a0*/  LDC.64 R22, c[0x0][R3+0x780] ;  /* 0x0001e00003167b82 */ /* 0x000ee20000000a00 */
[C---:B0-----:R-:W-:Y:S01]  /*00b0*/  IMAD.IADD R7, R4.reuse, 0x1, R7 ;  /* 0x0000000104077824 */ /* 0x041fe200078e0207 */
[----:B--2---:R-:W-:-:S05]  /*00c0*/  IADD3 R0, P1, PT, R4, R12, RZ ;  /* 0x0000000c04007210 */ /* 0x004fca0007f3e0ff */
[----:B------:R-:W-:Y:S01]  /*00d0*/  IMAD.X R2, R5, 0x1, R13, P1 ;  /* 0x0000000105027824 */ /* 0x000fe200008e060d */
[-C--:B---3--:R-:W-:Y:S02]  /*00e0*/  LOP3.LUT R6, R0, R22.reuse, R7, 0xfe, !PT ;  /* 0x0000001600067212 */ /* 0x088fe400078efe07 */
[----:B------:R-:W-:Y:S02]  /*00f0*/  IADD3 R28, P2, PT, -R4, R22, RZ ;  /* 0x00000016041c7210 */ /* 0x000fe40007f5e1ff */
[----:B------:R-:W-:-:S03]  /*0100*/  LOP3.LUT P0, RZ, R6, 0x3, RZ, 0xc0, !PT ;  /* 0x0000000306ff7812 */ /* 0x000fc6000780c0ff */
[----:B------:R-:W-:-:S10]  /*0110*/  IMAD.X R22, R23, 0x1, ~R5, P2 ;  /* 0x0000000117167824 */ /* 0x000fd400010e0e05 */
[----:B-1----:R-:W-:Y:S05]  /*0120*/  @!P0 BRA `(.L_x_6903) ;  /* 0x0000000400248947 */ /* 0x002fea0003800000 */
[----:B------:R-:W-:-:S04]  /*0130*/  ISETP.GE.U32.AND P0, PT, R28, 0x1, PT ;  /* 0x000000011c00780c */ /* 0x000fc80003f06070 */
[----:B------:R-:W-:-:S13]  /*0140*/  ISETP.GE.AND.EX P0, PT, R22, RZ, PT, P0 ;  /* 0x000000ff1600720c */ /* 0x000fda0003f06300 */
[----:B------:R-:W-:Y:S05]  /*0150*/  @!P0 EXIT ;  /* 0x000000000000894d */ /* 0x000fea0003800000 */
[----:B------:R-:W0:Y:S01]  /*0160*/  LDC R3, c[0x0][0x360] ;  /* 0x0000d800ff037b82 */ /* 0x000e220000000800 */
[----:B------:R-:W1:Y:S01]  /*0170*/  S2R R11, SR_TID.X ;  /* 0x00000000000b7919 */ /* 0x000e620000002100 */
[----:B------:R-:W-:-:S04]  /*0180*/  ISETP.LT.U32.AND P0, PT, R28, 0x10000, PT ;  /* 0x000100001c00780c */ /* 0x000fc80003f01070 */
[----:B------:R-:W-:-:S04]  /*0190*/  ISETP.LT.U32.AND.EX P0, PT, R22, RZ, PT, P0 ;  /* 0x000000ff1600720c */ /* 0x000fc80003f01100 */
[----:B------:R-:W-:Y:S02]  /*01a0*/  SEL R28, R28, 0x10000, P0 ;  /* 0x000100001c1c7807 */ /* 0x000fe40000000000 */
[----:B------:R-:W-:Y:S01]  /*01b0*/  SEL R22, R22, RZ, P0 ;  /* 0x000000ff16167207 */ /* 0x000fe20000000000 */
[----:B0-----:R-:W-:-:S04]  /*01c0*/  IMAD.WIDE.U32 R14, R3, 0x3, R4 ;  /* 0x00000003030e7825 */ /* 0x001fc800078e0004 */
[C---:B------:R-:W-:Y:S01]  /*01d0*/  IMAD.WIDE.U32 R8, R3.reuse, 0x2, R4 ;  /* 0x0000000203087825 */ /* 0x040fe200078e0004 */
[C---:B------:R-:W-:Y:S02]  /*01e0*/  IADD3 R6, P1, PT, R12.reuse, R14, RZ ;  /* 0x0000000e0c067210 */ /* 0x040fe40007f3e0ff */
[C---:B------:R-:W-:Y:S01]  /*01f0*/  IADD3 R4, P3, P4, R12.reuse, R4, R3 ;  /* 0x000000040c047210 */ /* 0x040fe20007c7e003 */
[----:B------:R-:W-:Y:S01]  /*0200*/  IMAD.SHL.U32 R26, R3, 0x4, RZ ;  /* 0x00000004031a7824 */ /* 0x000fe200078e00ff */
[----:B------:R-:W-:Y:S01]  /*0210*/  IADD3 R7, P2, PT, R12, R8, RZ ;  /* 0x000000080c077210 */ /* 0x000fe20007f5e0ff */
[C---:B------:R-:W-:Y:S01]  /*0220*/  IMAD.X R10, R13.reuse, 0x1, R15, P1 ;  /* 0x000000010d0a7824 */ /* 0x040fe200008e060f */
[C---:B------:R-:W-:Y:S01]  /*0230*/  IADD3.X R8, PT, PT, R13.reuse, R5, RZ, P3, P4 ;  /* 0x000000050d087210 */ /* 0x040fe20001fe84ff */
[----:B------:R-:W-:Y:S02]  /*0240*/  IMAD.MOV.U32 R5, RZ, RZ, RZ ;  /* 0x000000ffff057224 */ /* 0x000fe400078e00ff */
[----:B------:R-:W-:-:S02]  /*0250*/  IMAD.X R12, R13, 0x1, R9, P2 ;  /* 0x000000010d0c7824 */ /* 0x000fc400010e0609 */
[----:B------:R-:W-:Y:S02]  /*0260*/  IMAD.MOV.U32 R13, RZ, RZ, RZ ;  /* 0x000000ffff0d7224 */ /* 0x000fe400078e00ff */
[----:B-1----:R-:W-:-:S07]  /*0270*/  IMAD.MOV.U32 R9, RZ, RZ, RZ ;  /* 0x000000ffff097224 */ /* 0x002fce00078e00ff */
.L_x_6904:
[----:B------:R-:W-:Y:S01]  /*0280*/  IADD3 R17, P1, PT, R3, R11, RZ ;  /* 0x0000000b03117210 */ /* 0x000fe20007f3e0ff */
[----:B------:R-:W-:Y:S01]  /*0290*/  IMAD.MOV.U32 R14, RZ, RZ, R11 ;  /* 0x000000ffff0e7224 */ /* 0x000fe200078e000b */
[-C--:B------:R-:W-:Y:S01]  /*02a0*/  ISETP.GE.U32.AND P3, PT, R11, R28.reuse, PT ;  /* 0x0000001c0b00720c */ /* 0x080fe20003f66070 */
[--C-:B------:R-:W-:Y:S01]  /*02b0*/  IMAD.MOV.U32 R15, RZ, RZ, R5.reuse ;  /* 0x000000ffff0f7224 */ /* 0x100fe200078e0005 */
[----:B------:R-:W-:Y:S01]  /*02c0*/  ISETP.GE.U32.AND P0, PT, R17, R28, PT ;  /* 0x0000001c1100720c */ /* 0x000fe20003f06070 */
[----:B------:R-:W-:Y:S01]  /*02d0*/  IMAD.X R19, RZ, RZ, R5, P1 ;  /* 0x000000ffff137224 */ /* 0x000fe200008e0605 */
[----:B------:R-:W-:Y:S01]  /*02e0*/  ISETP.GE.U32.AND.EX P3, PT, R5, R22, PT, P3 ;  /* 0x000000160500720c */ /* 0x000fe20003f66130 */
[----:B------:R-:W-:-:S03]  /*02f0*/  IMAD.WIDE.U32 R16, R3, 0x2, R14 ;  /* 0x0000000203107825 */ /* 0x000fc600078e000e */
[----:B------:R-:W-:Y:S01]  /*0300*/  ISETP.GE.U32.AND.EX P0, PT, R19, R22, PT, P0 ;  /* 0x000000161300720c */ /* 0x000fe20003f06100 */
[----:B------:R-:W-:Y:S01]  /*0310*/  IMAD.WIDE.U32 R14, R3, 0x3, R14 ;  /* 0x00000003030e7825 */ /* 0x000fe200078e000e */
[-C--:B------:R-:W-:Y:S02]  /*0320*/  ISETP.GE.U32.AND P1, PT, R16, R28.reuse, PT ;  /* 0x0000001c1000720c */ /* 0x080fe40003f26070 */
[----:B------:R-:W-:Y:S02]  /*0330*/  ISETP.GE.U32.AND P2, PT, R14, R28, PT ;  /* 0x0000001c0e00720c */ /* 0x000fe40003f46070 */
[-C--:B------:R-:W-:Y:S02]  /*0340*/  ISETP.GE.U32.AND.EX P1, PT, R17, R22.reuse, PT, P1 ;  /* 0x000000161100720c */ /* 0x080fe40003f26110 */
[----:B------:R-:W-:Y:S02]  /*0350*/  ISETP.GE.U32.AND.EX P2, PT, R15, R22, PT, P2 ;  /* 0x000000160f00720c */ /* 0x000fe40003f46120 */
[----:B------:R-:W-:-:S05]  /*0360*/  IADD3 R14, P4, PT, R11, R0, RZ ;  /* 0x000000000b0e7210 */ /* 0x000fca0007f9e0ff */
[----:B------:R-:W-:Y:S01]  /*0370*/  IMAD.X R15, R5, 0x1, R2, P4 ;  /* 0x00000001050f7824 */ /* 0x000fe200020e0602 */
[----:B------:R-:W-:-:S03]  /*0380*/  @!P0 IADD3 R16, P4, PT, R11, R4, RZ ;  /* 0x000000040b108210 */ /* 0x000fc60007f9e0ff */
[----:B------:R-:W-:Y:S01]  /*0390*/  @!P1 IADD3 R18, P5, PT, R11, R7, RZ ;  /* 0x000000070b129210 */ /* 0x000fe20007fbe0ff */
[----:B------:R-:W2:Y:S01]  /*03a0*/  @!P3 LDG.E.U8 R23, desc[UR4][R14.64] ;  /* 0x000000040e17b981 */ /* 0x000ea2000c1e1100 */
[----:B------:R-:W-:Y:S01]  /*03b0*/  @!P0 IMAD.X R17, R5, 0x1, R8, P4 ;  /* 0x0000000105118824 */ /* 0x000fe200020e0608 */
[----:B------:R-:W-:Y:S02]  /*03c0*/  @!P2 IADD3 R20, P4, PT, R11, R6, RZ ;  /* 0x000000060b14a210 */ /* 0x000fe40007f9e0ff */
[C---:B------:R-:W-:Y:S02]  /*03d0*/  @!P1 IMAD.X R19, R5.reuse, 0x1, R12, P5 ;  /* 0x0000000105139824 */ /* 0x040fe400028e060c */
[----:B------:R-:W3:Y:S01]  /*03e0*/  @!P0 LDG.E.U8 R16, desc[UR4][R16.64] ;  /* 0x0000000410108981 */ /* 0x000ee2000c1e1100 */
[----:B------:R-:W-:-:S03]  /*03f0*/  @!P2 IMAD.X R21, R5, 0x1, R10, P4 ;  /* 0x000000010515a824 */ /* 0x000fc600020e060a */
[----:B------:R-:W4:Y:S04]  /*0400*/  @!P1 LDG.E.U8 R18, desc[UR4][R18.64] ;  /* 0x0000000412129981 */ /* 0x000f28000c1e1100 */
[----:B------:R-:W5:Y:S01]  /*0410*/  @!P2 LDG.E.U8 R20, desc[UR4][R20.64] ;  /* 0x000000041414a981 */ /* 0x000f62000c1e1100 */
[----:B------:R-:W-:-:S05]  /*0420*/  @!P0 IADD3 R24, P6, PT, R11, R4, RZ ;  /* 0x000000040b188210 */ /* 0x000fca0007fde0ff */
[----:B------:R-:W-:Y:S01]  /*0430*/  @!P0 IMAD.X R25, R5, 0x1, R8, P6 ;  /* 0x0000000105198824 */ /* 0x000fe200030e0608 */
[----:B--2---:R-:W-:-:S04]  /*0440*/  ISETP.NE.AND P4, PT, R23, RZ, !P3 ;  /* 0x000000ff1700720c */ /* 0x004fc80005f85270 */
[----:B------:R-:W-:Y:S02]  /*0450*/  @!P3 SEL R23, RZ, 0x1, !P4 ;  /* 0x00000001ff17b807 */ /* 0x000fe40006000000 */
[----:B---3--:R-:W-:Y:S02]  /*0460*/  ISETP.NE.AND P5, PT, R16, RZ, !P0 ;  /* 0x000000ff1000720c */ /* 0x008fe400047a5270 */
[C---:B------:R-:W-:Y:S02]  /*0470*/  @!P2 IADD3 R16, P6, PT, R11.reuse, R6, RZ ;  /* 0x000000060b10a210 */ /* 0x040fe40007fde0ff */
[----:B----4-:R-:W-:Y:S02]  /*0480*/  ISETP.NE.AND P4, PT, R18, RZ, !P1 ;  /* 0x000000ff1200720c */ /* 0x010fe40004f85270 */
[----:B------:R-:W-:Y:S01]  /*0490*/  SEL R27, RZ, 0x1, !P5 ;  /* 0x00000001ff1b7807 */ /* 0x000fe20006800000 */
[----:B------:R0:W-:Y:S01]  /*04a0*/  @!P3 STG.E.U8 desc[UR4][R14.64], R23 ;  /* 0x000000170e00b986 */ /* 0x0001e2000c101104 */
[----:B------:R-:W-:-:S02]  /*04b0*/  @!P1 IADD3 R18, P5, PT, R11, R7, RZ ;  /* 0x000000070b129210 */ /* 0x000fc40007fbe0ff */
[----:B-----5:R-:W-:Y:S01]  /*04c0*/  ISETP.NE.AND P3, PT, R20, RZ, !P2 ;  /* 0x000000ff1400720c */ /* 0x020fe20005765270 */
[----:B------:R0:W-:Y:S01]  /*04d0*/  @!P0 STG.E.U8 desc[UR4][R24.64], R27 ;  /* 0x0000001b18008986 */ /* 0x0001e2000c101104 */
[----:B------:R-:W-:Y:S01]  /*04e0*/  SEL R21, RZ, 0x1, !P4 ;  /* 0x00000001ff157807 */ /* 0x000fe20006000000 */
[C---:B------:R-:W-:Y:S01]  /*04f0*/  @!P1 IMAD.X R19, R5.reuse, 0x1, R12, P5 ;  /* 0x0000000105139824 */ /* 0x040fe200028e060c */
[----:B------:R-:W-:Y:S01]  /*0500*/  SEL R29, RZ, 0x1, !P3 ;  /* 0x00000001ff1d7807 */ /* 0x000fe20005800000 */
[----:B------:R-:W-:Y:S01]  /*0510*/  @!P2 IMAD.X R17, R5, 0x1, R10, P6 ;  /* 0x000000010511a824 */ /* 0x000fe200030e060a */
[----:B------:R-:W-:Y:S02]  /*0520*/  IADD3 R13, P0, PT, R26, R13, RZ ;  /* 0x0000000d1a0d7210 */ /* 0x000fe40007f1e0ff */
[----:B------:R0:W-:Y:S03]  /*0530*/  @!P1 STG.E.U8 desc[UR4][R18.64], R21 ;  /* 0x0000001512009986 */ /* 0x0001e6000c101104 */
[----:B------:R-:W-:Y:S01]  /*0540*/  IMAD.X R9, RZ, RZ, R9, P0 ;  /* 0x000000ffff097224 */ /* 0x000fe200000e0609 */
[----:B------:R0:W-:Y:S01]  /*0550*/  @!P2 STG.E.U8 desc[UR4][R16.64], R29 ;  /* 0x0000001d1000a986 */ /* 0x0001e2000c101104 */
[----:B------:R-:W-:-:S04]  /*0560*/  ISETP.GE.U32.AND P0, PT, R13, R28, PT ;  /* 0x0000001c0d00720c */ /* 0x000fc80003f06070 */
[----:B------:R-:W-:Y:S02]  /*0570*/  ISETP.GE.U32.AND.EX P0, PT, R9, R22, PT, P0 ;  /* 0x000000160900720c */ /* 0x000fe40003f06100 */
[----:B------:R-:W-:-:S05]  /*0580*/  IADD3 R11, P1, PT, R26, R11, RZ ;  /* 0x0000000b1a0b7210 */ /* 0x000fca0007f3e0ff */
[----:B------:R-:W-:-:S06]  /*0590*/  IMAD.X R5, RZ, RZ, R5, P1 ;  /* 0x000000ffff057224 */ /* 0x000fcc00008e0605 */
[----:B0-----:R-:W-:Y:S05]  /*05a0*/  @!P0 BRA `(.L_x_6904) ;  /* 0xfffffffc00348947 */ /* 0x001fea000383ffff */
[----:B------:R-:W-:Y:S05]  /*05b0*/  EXIT ;  /* 0x000000000000794d */ /* 0x000fea0003800000 */
.L_x_6903:
[----:B------:R-:W0:Y:S02]  /*05c0*/  S2R R9, SR_TID.X ;  /* 0x0000000000097919 */ /* 0x000e240000002100 */
[----:B0-----:R-:W-:-:S03]  /*05d0*/  IMAD.WIDE.U32 R4, R9, 0x4, RZ ;  /* 0x0000000409047825 */ /* 0x001fc600078e00ff */
[----:B------:R-:W-:-:S04]  /*05e0*/  ISETP.GE.U32.AND P0, PT, R4, R28, PT ;  /* 0x0000001c0400720c */ /* 0x000fc80003f06070 */
[----:B------:R-:W-:-:S13]  /*05f0*/  ISETP.GE.AND.EX P0, PT, R5, R22, PT, P0 ;  /* 0x000000160500720c */ /* 0x000fda0003f06300 */
[----:B------:R-:W-:Y:S05]  /*0600*/  @P0 EXIT ;  /* 0x000000000000094d */ /* 0x000fea0003800000 */
[----:B------:R-:W-:Y:S01]  /*0610*/  IMAD.MOV.U32 R10, RZ, RZ, RZ ;  /* 0x000000ffff0a7224 */ /* 0x000fe200078e00ff */
[----:B------:R-:W0:Y:S06]  /*0620*/  LDCU UR6, c[0x0][0x360] ;  /* 0x00006c00ff0677ac */ /* 0x000e2c0008000800 */
.L_x_6905:
[----:B------:R-:W-:-:S04]  /*0630*/  LEA R4, P0, R9, R0, 0x2 ;  /* 0x0000000009047211 */ /* 0x000fc800078010ff */
[----:B------:R-:W-:-:S05]  /*0640*/  LEA.HI.X R5, R9, R2, R10, 0x2, P0 ;  /* 0x0000000209057211 */ /* 0x000fca00000f140a */
        /* <DEDUP_REMOVED lines=12> */
[----:B------:R-:W-:Y:S02]  /*0710*/  SEL R6, RZ, 0x1, !P2 ;  /* 0x00000001ff067807 */ /* 0x000fe40005000000 */
[----:B0-----:R-:W-:Y:S02]  /*0720*/  IADD3 R9, P0, PT, R9, UR6, RZ ;  /* 0x0000000609097c10 */ /* 0x001fe4000ff1e0ff */
[----:B------:R-:W-:Y:S02]  /*0730*/  PRMT R8, R8, 0x3340, R7 ;  /* 0x0000334008087816 */ /* 0x000fe40000000007 */
[----:B------:R-:W-:Y:S01]  /*0740*/  PRMT R3, R6, 0x3340, R3 ;  /* 0x0000334006037816 */ /* 0x000fe20000000003 */
[----:B------:R-:W-:Y:S02]  /*0750*/  IMAD.SHL.U32 R7, R9, 0x4, RZ ;  /* 0x0000000409077824 */ /* 0x000fe400078e00ff */
[----:B------:R-:W-:Y:S01]  /*0760*/  IMAD.X R10, RZ, RZ, R10, P0 ;  /* 0x000000ffff0a7224 */ /* 0x000fe200000e060a */
[----:B------:R-:W-:-:S02]  /*0770*/  PRMT R3, R8, 0x5410, R3 ;  /* 0x0000541008037816 */ /* 0x000fc40000000003 */
[----:B------:R-:W-:Y:S02]  /*0780*/  ISETP.LT.U32.AND P1, PT, R7, R28, PT ;  /* 0x0000001c0700720c */ /* 0x000fe40003f21070 */
[C---:B------:R-:W-:Y:S01]  /*0790*/  LOP3.LUT P0, RZ, R9.reuse, 0xffffc000, RZ, 0xc0, !PT ;  /* 0xffffc00009ff7812 */ /* 0x040fe2000780c0ff */
[----:B------:R1:W-:Y:S01]  /*07a0*/  STG.E desc[UR4][R4.64], R3 ;  /* 0x0000000304007986 */ /* 0x0003e2000c101904 */
[----:B------:R-:W-:Y:S02]  /*07b0*/  SHF.L.U64.HI R7, R9, 0x2, R10 ;  /* 0x0000000209077819 */ /* 0x000fe4000001020a */
[----:B------:R-:W-:Y:S02]  /*07c0*/  LOP3.LUT P0, RZ, R10, 0x3fffffff, RZ, 0xc0, P0 ;  /* 0x3fffffff0aff7812 */ /* 0x000fe4000000c0ff */
[----:B------:R-:W-:-:S13]  /*07d0*/  ISETP.LT.AND.EX P1, PT, R7, R22, PT, P1 ;  /* 0x000000160700720c */ /* 0x000fda0003f21310 */
[----:B-1----:R-:W-:Y:S05]  /*07e0*/  @!P0 BRA P1, `(.L_x_6905) ;  /* 0xfffffffc00908947 */ /* 0x002fea000083ffff */
[----:B------:R-:W-:Y:S05]  /*07f0*/  EXIT ;  /* 0x000000000000794d */ /* 0x000fea0003800000 */
.L_x_6906:
        /* <DEDUP_REMOVED lines=16> */
.L_x_7969:


//--------------------- .text._ZN2at6native55_GLOBAL__N__de093ff9_22_ForeachBinaryOpList_cu_a911ec4325multi_tensor_apply_kernelINS1_18TensorListMetadataILi2EEENS1_24BinaryOpListAlphaFunctorIN3c107complexIfEELi2ELi2ELi0EEEJSt7dividesIS8_ES8_EEEvT_T0_DpT1_ --------------------------
	.section	.text._ZN2at6native55_GLOBAL__N__de093ff9_22_ForeachBinaryOpList_cu_a911ec4325multi_tensor_apply_kernelINS1_18TensorListMetadataILi2EEENS1_24BinaryOpListAlphaFunctorIN3c107complexIfEELi2ELi2ELi0EEEJSt7dividesIS8_ES8_EEEvT_T0_DpT1_,"ax",@progbits
	.align	128
.text._ZN2at6native55_GLOBAL__N__de093ff9_22_ForeachBinaryOpList_cu_a911ec4325multi_tensor_apply_kernelINS1_18TensorListMetadataILi2EEENS1_24BinaryOpListAlphaFunctorIN3c107complexIfEELi2ELi2ELi0EEEJSt7dividesIS8_ES8_EEEvT_T0_DpT1_:
        .type           _ZN2at6native55_GLOBAL__N__de093ff9_22_ForeachBinaryOpList_cu_a911ec4325multi_tensor_apply_kernelINS1_18TensorListMetadataILi2EEENS1_24BinaryOpListAlphaFunctorIN3c107complexIfEELi2ELi2ELi0EEEJSt7dividesIS8_ES8_EEEvT_T0_DpT1_,@function
        .size           _ZN2at6native55_GLOBAL__N__de093ff9_22_ForeachBinaryOpList_cu_a911ec4325multi_tensor_apply_kernelINS1_18TensorListMetadataILi2EEENS1_24BinaryOpListAlphaFunctorIN3c107complexIfEELi2ELi2ELi0EEEJSt7dividesIS8_ES8_EEEvT_T0_DpT1_,(.L_x_7970 - _ZN2at6native55_GLOBAL__N__de093ff9_22_ForeachBinaryOpList_cu_a911ec4325multi_tensor_apply_kernelINS1_18TensorListMetadataILi2EEENS1_24BinaryOpListAlphaFunctorIN3c107complexIfEELi2ELi2ELi0EEEJSt7dividesIS8_ES8_EEEvT_T0_DpT1_)
        .other          _ZN2at6native55_GLOBAL__N__de093ff9_22_ForeachBinaryOpList_cu_a911ec4325multi_tensor_apply_kernelINS1_18TensorListMetadataILi2EEENS1_24BinaryOpListAlphaFunctorIN3c107complexIfEELi2ELi2ELi0EEEJSt7dividesIS8_ES8_EEEvT_T0_DpT1_,@"STO_CUDA_ENTRY STV_DEFAULT"
_ZN2at6native55_GLOBAL__N__de093ff9_22_ForeachBinaryOpList_cu_a911ec4325multi_tensor_apply_kernelINS1_18TensorListMetadataILi2EEENS1_24BinaryOpListAlphaFunctorIN3c107complexIfEELi2ELi2ELi0EEEJSt7dividesIS8_ES8_EEEvT_T0_DpT1_:
        /* <DEDUP_REMOVED lines=27> */
[----:B------:R-:W-:Y:S01]  /*01b0*/  HFMA2 R27, -RZ, RZ, 0, 0 ;  /* 0x00000000ff1b7431 */ /* 0x000fe200000001ff */
[----:B------:R-:W-:Y:S01]  /*01c0*/  MOV R24, RZ ;  /* 0x000000ff00187202 */ /* 0x000fe20000000f00 */
[----:B------:R-:W2:Y:S01]  /*01d0*/  LDCU.64 UR16, c[0x0][0xfd0] ;  /* 0x0001fa00ff1077ac */ /* 0x000ea20008000a00 */
[----:B------:R-:W-:-:S04]  /*01e0*/  UISETP.LT.U32.AND.EX UP0, UPT, UR4, URZ, UPT, UP0 ;  /* 0x000000ff0400728c */ /* 0x000fc8000bf01100 */
[----:B------:R-:W-:Y:S02]  /*01f0*/  USEL UR5, UR13, 0x10000, UP0 ;  /* 0x000100000d057887 */ /* 0x000fe40008000000 */
[----:B------:R-:W-:-:S12]  /*0200*/  USEL UR10, UR4, URZ, UP0 ;  /* 0x000000ff040a7287 */ /* 0x000fd80008000000 */
.L_x_6923:
[----:B0-----:R-:W-:Y:S02]  /*0210*/  IADD3 R2, P1, PT, R0, R27, RZ ;  /* 0x0000001b00027210 */ /* 0x001fe40007f3e0ff */
[C---:B-1----:R-:W-:Y:S02]  /*0220*/  SHF.L.U32 R21, R25.reuse, 0x3, RZ ;  /* 0x0000000319157819 */ /* 0x042fe400000006ff */
[----:B------:R-:W-:Y:S02]  /*0230*/  IADD3.X R26, PT, PT, RZ, R24, RZ, P1, !PT ;  /* 0x00000018ff1a7210 */ /* 0x000fe40000ffe4ff */
[----:B------:R-:W-:Y:S02]  /*0240*/  IADD3 R12, P2, PT, R25, R2, RZ ;  /* 0x00000002190c7210 */ /* 0x000fe40007f5e0ff */
[----:B------:R-:W-:Y:S02]  /*0250*/  ISETP.GE.U32.AND P0, PT, R2, UR5, PT ;  /* 0x0000000502007c0c */ /* 0x000fe4000bf06070 */
[----:B------:R-:W-:-:S02]  /*0260*/  ISETP.GE.U32.AND P1, PT, R12, UR5, PT ;  /* 0x000000050c007c0c */ /* 0x000fc4000bf26070 */
[----:B------:R-:W-:Y:S02]  /*0270*/  IADD3.X R19, PT, PT, RZ, R26, RZ, P2, !PT ;  /* 0x0000001aff137210 */ /* 0x000fe400017fe4ff */
[----:B------:R-:W-:Y:S02]  /*0280*/  SHF.L.U32 R10, R2, 0x3, RZ ;  /* 0x00000003020a7819 */ /* 0x000fe400000006ff */
[----:B------:R-:W-:Y:S02]  /*0290*/  ISETP.GE.U32.AND.EX P1, PT, R19, UR10, PT, P1 ;  /* 0x0000000a13007c0c */ /* 0x000fe4000bf26110 */
[----:B------:R-:W-:Y:S02]  /*02a0*/  ISETP.GE.U32.AND.EX P0, PT, R26, UR10, PT, P0 ;  /* 0x0000000a1a007c0c */ /* 0x000fe4000bf06100 */
[----:B------:R-:W-:Y:S02]  /*02b0*/  SHF.L.U64.HI R8, R2, 0x3, R26 ;  /* 0x0000000302087819 */ /* 0x000fe4000001021a */
[----:B------:R-:W-:-:S02]  /*02c0*/  CS2R R16, SRZ ;  /* 0x0000000000107805 */ /* 0x000fc4000001ff00 */
[----:B------:R-:W-:Y:S02]  /*02d0*/  IADD3 R6, P2, PT, R10, UR6, RZ ;  /* 0x000000060a067c10 */ /* 0x000fe4000ff5e0ff */
[----:B------:R-:W-:Y:S02]  /*02e0*/  CS2R R2, SRZ ;  /* 0x0000000000027805 */ /* 0x000fe4000001ff00 */
[----:B------:R-:W-:Y:S02]  /*02f0*/  IADD3 R18, P3, PT, R25, R12, RZ ;  /* 0x0000000c19127210 */ /* 0x000fe40007f7e0ff */
[----:B------:R-:W-:Y:S02]  /*0300*/  IADD3.X R7, PT, PT, R8, UR7, RZ, P2, !PT ;  /* 0x0000000708077c10 */ /* 0x000fe400097fe4ff */
[----:B------:R-:W-:Y:S02]  /*0310*/  @!P1 LEA R14, P2, R12, UR8, 0x3 ;  /* 0x000000080c0e9c11 */ /* 0x000fe4000f8418ff */
[----:B------:R-:W-:-:S02]  /*0320*/  SHF.R.U32.HI R9, RZ, 0x1d, R25 ;  /* 0x0000001dff097819 */ /* 0x000fc40000011619 */
[----:B------:R-:W-:Y:S02]  /*0330*/  CS2R R4, SRZ ;  /* 0x0000000000047805 */ /* 0x000fe4000001ff00 */
[----:B------:R-:W-:Y:S01]  /*0340*/  @!P1 LEA.HI.X R15, R12, UR9, R19, 0x3, P2 ;  /* 0x000000090c0f9c11 */ /* 0x000fe200090f1c13 */
[----:B------:R0:W5:Y:S01]  /*0350*/  @!P0 LDG.E.64 R2, desc[UR14][R6.64] ;  /* 0x0000000e06028981 */ /* 0x000162000c1e1b00 */
[----:B------:R-:W-:Y:S02]  /*0360*/  IADD3.X R19, PT, PT, RZ, R19, RZ, P3, !PT ;  /* 0x00000013ff137210 */ /* 0x000fe40001ffe4ff */
[----:B------:R-:W-:Y:S02]  /*0370*/  @!P0 IADD3 R10, P3, PT, R10, UR8, RZ ;  /* 0x000000080a0a8c10 */ /* 0x000fe4000ff7e0ff */
[----:B------:R-:W-:Y:S02]  /*0380*/  ISETP.GE.U32.AND P2, PT, R18, UR5, PT ;  /* 0x0000000512007c0c */ /* 0x000fe4000bf46070 */
[----:B------:R-:W-:-:S02]  /*0390*/  IADD3 R12, P4, PT, R25, R18, RZ ;  /* 0x00000012190c7210 */ /* 0x000fc40007f9e0ff */
[----:B------:R-:W-:Y:S02]  /*03a0*/  @!P0 IADD3.X R11, PT, PT, R8, UR9, RZ, P3, !PT ;  /* 0x00000009080b8c10 */ /* 0x000fe40009ffe4ff */
[----:B------:R-:W-:Y:S02]  /*03b0*/  ISETP.GE.U32.AND.EX P2, PT, R19, UR10, PT, P2 ;  /* 0x0000000a13007c0c */ /* 0x000fe4000bf46120 */
[----:B------:R-:W-:Y:S01]  /*03c0*/  ISETP.GE.U32.AND P3, PT, R12, UR5, PT ;  /* 0x000000050c007c0c */ /* 0x000fe2000bf66070 */
[----:B------:R-:W2:Y:S01]  /*03d0*/  @!P0 LDG.E.64 R16, desc[UR14][R10.64] ;  /* 0x0000000e0a108981 */ /* 0x000ea2000c1e1b00 */
[----:B------:R-:W-:Y:S02]  /*03e0*/  IADD3.X R13, PT, PT, RZ, R19, RZ, P4, !PT ;  /* 0x00000013ff0d7210 */ /* 0x000fe400027fe4ff */
[----:B------:R-:W-:Y:S02]  /*03f0*/  IADD3 R22, P5, PT, R21, R6, RZ ;  /* 0x0000000615167210 */ /* 0x000fe40007fbe0ff */
[----:B------:R-:W-:-:S02]  /*0400*/  ISETP.GE.U32.AND.EX P3, PT, R13, UR10, PT, P3 ;  /* 0x0000000a0d007c0c */ /* 0x000fc4000bf66130 */
[----:B------:R-:W-:Y:S02]  /*0410*/  IADD3.X R23, PT, PT, R9, R7, RZ, P5, !PT ;  /* 0x0000000709177210 */ /* 0x000fe40002ffe4ff */
[----:B------:R-:W-:Y:S02]  /*0420*/  IADD3 R20, P4, PT, R21, R22, RZ ;  /* 0x0000001615147210 */ /* 0x000fe40007f9e0ff */
[----:B0-----:R-:W-:Y:S01]  /*0430*/  CS2R R6, SRZ ;  /* 0x0000000000067805 */ /* 0x001fe2000001ff00 */
[----:B------:R0:W5:Y:S01]  /*0440*/  @!P1 LDG.E.64 R4, desc[UR14][R22.64] ;  /* 0x0000000e16049981 */ /* 0x000162000c1e1b00 */
[----:B------:R-:W-:Y:S02]  /*0450*/  IADD3.X R21, PT, PT, R9, R23, RZ, P4, !PT ;  /* 0x0000001709157210 */ /* 0x000fe400027fe4ff */
[C---:B------:R-:W-:Y:S02]  /*0460*/  @!P2 LEA R28, P4, R18.reuse, UR8, 0x3 ;  /* 0x00000008121cac11 */ /* 0x040fe4000f8818ff */
[----:B------:R1:W5:Y:S02]  /*0470*/  @!P1 LDG.E.64 R6, desc[UR14][R14.64] ;  /* 0x0000000e0e069981 */ /* 0x000364000c1e1b00 */
[----:B------:R-:W-:-:S02]  /*0480*/  @!P2 LEA.HI.X R29, R18, UR9, R19, 0x3, P4 ;  /* 0x00000009121dac11 */ /* 0x000fc4000a0f1c13 */
[----:B------:R-:W-:-:S04]  /*0490*/  @!P3 LEA R18, P4, R12, UR8, 0x3 ;  /* 0x000000080c12bc11 */ /* 0x000fc8000f8818ff */
[----:B------:R-:W-:Y:S02]  /*04a0*/  @!P3 LEA.HI.X R19, R12, UR9, R13, 0x3, P4 ;  /* 0x000000090c13bc11 */ /* 0x000fe4000a0f1c0d */
[C---:B0-----:R-:W-:Y:S02]  /*04b0*/  @!P3 LEA R22, P4, R25.reuse, R20, 0x3 ;  /* 0x000000141916b211 */ /* 0x041fe400078818ff */
[----:B------:R-:W-:Y:S02]  /*04c0*/  CS2R R10, SRZ ;  /* 0x00000000000a7805 */ /* 0x000fe4000001ff00 */
[----:B------:R-:W-:Y:S02]  /*04d0*/  CS2R R12, SRZ ;  /* 0x00000000000c7805 */ /* 0x000fe4000001ff00 */
[----:B-1----:R-:W-:Y:S02]  /*04e0*/  CS2R R14, SRZ ;  /* 0x00000000000e7805 */ /* 0x002fe4000001ff00 */
[----:B------:R-:W-:Y:S01]  /*04f0*/  @!P3 LEA.HI.X R23, R25, R21, RZ, 0x3, P4 ;  /* 0x000000151917b211 */ /* 0x000fe200020f1cff */
[----:B------:R-:W5:Y:S04]  /*0500*/  @!P2 LDG.E.64 R10, desc[UR14][R28.64] ;  /* 0x0000000e1c0aa981 */ /* 0x000f68000c1e1b00 */
[----:B------:R-:W5:Y:S04]  /*0510*/  @!P3 LDG.E.64 R12, desc[UR14][R18.64] ;  /* 0x0000000e120cb981 */ /* 0x000f68000c1e1b00 */
[----:B------:R-:W5:Y:S01]  /*0520*/  @!P3 LDG.E.64 R14, desc[UR14][R22.64] ;  /* 0x0000000e160eb981 */ /* 0x000f62000c1e1b00 */
[----:B------:R-:W-:-:S06]  /*0530*/  CS2R R8, SRZ ;  /* 0x0000000000087805 */ /* 0x000fcc000001ff00 */
[----:B------:R2:W5:Y:S01]  /*0540*/  @!P2 LDG.E.64 R8, desc[UR14][R20.64] ;  /* 0x0000000e1408a981 */ /* 0x000562000c1e1b00 */
[----:B------:R-:W-:Y:S01]  /*0550*/  BSSY.RECONVERGENT B0, `(.L_x_6908) ;  /* 0x0000022000007945 */ /* 0x000fe20003800200 */
[C---:B--2---:R-:W-:Y:S01]  /*0560*/  FMUL.FTZ R21, R17.reuse, UR17 ;  /* 0x0000001111157c20 */ /* 0x044fe20008410000 */
[----:B------:R-:W-:-:S03]  /*0570*/  FMUL.FTZ R17, R17, UR16 ;  /* 0x0000001011117c20 */ /* 0x000fc60008410000 */
[C---:B------:R-:W-:Y:S01]  /*0580*/  FFMA.FTZ R20, R16.reuse, UR16, -R21 ;  /* 0x0000001010147c23 */ /* 0x040fe20008010815 */
        /* <DEDUP_REMOVED lines=22> */
.L_x_6909:
        /* <DEDUP_REMOVED lines=8> */
.L_x_6910:
[----:B------:R-:W-:Y:S05]  /*0770*/  BSYNC.RECONVERGENT B0 ;  /* 0x0000000000007941 */ /* 0x000fea0003800200 */
.L_x_6908:
        /* <DEDUP_REMOVED lines=21> */
.L_x_6913:
[----:B------:R-:W0:Y:S08]  /*08d0*/  MUFU.RCP R3, R3 ;  /* 0x0000000300037308 */ /* 0x000e300000001000 */
[----:B------:R-:W1:Y:S01]  /*08e0*/  MUFU.RCP R2, R2 ;  /* 0x0000000200027308 */ /* 0x000e620000001000 */
[----:B0-----:R-:W-:Y:S01]  /*08f0*/  FMUL.FTZ R4, R3, R4 ;  /* 0x0000000403047220 */ /* 0x001fe20000410000 */
[----:B-1----:R-:W-:Y:S01]  /*0900*/  FMUL.FTZ R5, R2, R5 ;  /* 0x0000000502057220 */ /* 0x002fe20000410000 */
[----:B------:R-:W-:Y:S06]  /*0910*/  BRA `(.L_x_6914) ;  /* 0x0000000000207947 */ /* 0x000fec0003800000 */
.L_x_6912:
        /* <DEDUP_REMOVED lines=8> */
.L_x_6914:
[----:B------:R-:W-:Y:S05]  /*09a0*/  BSYNC.RECONVERGENT B0 ;  /* 0x0000000000007941 */ /* 0x000fea0003800200 */
.L_x_6911:
        /* <DEDUP_REMOVED lines=21> */
.L_x_6917:
[----:B------:R-:W0:Y:S08]  /*0b00*/  MUFU.RCP R3, R3 ;  /* 0x0000000300037308 */ /* 0x000e300000001000 */
[----:B------:R-:W1:Y:S01]  /*0b10*/  MUFU.RCP R2, R2 ;  /* 0x0000000200027308 */ /* 0x000e620000001000 */
[----:B0-----:R-:W-:Y:S01]  /*0b20*/  FMUL.FTZ R8, R3, R8 ;  /* 0x0000000803087220 */ /* 0x001fe20000410000 */
[----:B-1----:R-:W-:Y:S01]  /*0b30*/  FMUL.FTZ R9, R2, R9 ;  /* 0x0000000902097220 */ /* 0x002fe20000410000 */
[----:B------:R-:W-:Y:S06]  /*0b40*/  BRA `(.L_x_6918) ;  /* 0x0000000000207947 */ /* 0x000fec0003800000 */
.L_x_6916:
        /* <DEDUP_REMOVED lines=8> */
.L_x_6918:
[----:B------:R-:W-:Y:S05]  /*0bd0*/  BSYNC.RECONVERGENT B0 ;  /* 0x0000000000007941 */ /* 0x000fea0003800200 */
.L_x_6915:
        /* <DEDUP_REMOVED lines=21> */
.L_x_6921:
[----:B------:R-:W0:Y:S08]  /*0d30*/  MUFU.RCP R3, R3 ;  /* 0x0000000300037308 */ /* 0x000e300000001000 */
[----:B------:R-:W1:Y:S01]  /*0d40*/  MUFU.RCP R2, R2 ;  /* 0x0000000200027308 */ /* 0x000e620000001000 */
[----:B0-----:R-:W-:Y:S01]  /*0d50*/  FMUL.FTZ R14, R3, R14 ;  /* 0x0000000e030e7220 */ /* 0x001fe20000410000 */
[----:B-1----:R-:W-:Y:S01]  /*0d60*/  FMUL.FTZ R15, R2, R15 ;  /* 0x0000000f020f7220 */ /* 0x002fe20000410000 */
[----:B------:R-:W-:Y:S06]  /*0d70*/  BRA `(.L_x_6922) ;  /* 0x0000000000207947 */ /* 0x000fec0003800000 */
.L_x_6920:
        /* <DEDUP_REMOVED lines=8> */
.L_x_6922:
[----:B------:R-:W-:Y:S05]  /*0e00*/  BSYNC.RECONVERGENT B0 ;  /* 0x0000000000007941 */ /* 0x000fea0003800200 */
.L_x_6919:
[----:B------:R-:W-:Y:S02]  /*0e10*/  IADD3 R19, PT, PT, R0, R27, RZ ;  /* 0x0000001b00137210 */ /* 0x000fe40007ffe0ff */
[----:B------:R-:W-:Y:S02]  /*0e20*/  SHF.L.U32 R18, R25, 0x3, RZ ;  /* 0x0000000319127819 */ /* 0x000fe400000006ff */
[C---:B------:R-:W-:Y:S02]  /*0e30*/  @!P0 LEA R6, P6, R19.reuse, UR6, 0x3 ;  /* 0x0000000613068c11 */ /* 0x040fe4000f8c18ff */
[C---:B------:R-:W-:Y:S02]  /*0e40*/  @!P1 LEA R10, P4, R19.reuse, UR6, 0x3 ;  /* 0x00000006130a9c11 */ /* 0x040fe4000f8818ff */
[C---:B------:R-:W-:Y:S02]  /*0e50*/  @!P2 LEA R3, P5, R19.reuse, UR6, 0x3 ;  /* 0x000000061303ac11 */ /* 0x040fe4000f8a18ff */
[----:B------:R-:W-:-:S02]  /*0e60*/  @!P0 LEA.HI.X R7, R19, UR7, R26, 0x3, P6 ;  /* 0x0000000713078c11 */ /* 0x000fc4000b0f1c1a */
[C-C-:B------:R-:W-:Y:S02]  /*0e70*/  @!P1 LEA.HI.X R12, R19.reuse, UR7, R26.reuse, 0x3, P4 ;  /* 0x00000007130c9c11 */ /* 0x140fe4000a0f1c1a */
[C---:B------:R-:W-:Y:S01]  /*0e80*/  @!P2 LEA.HI.X R20, R19.reuse, UR7, R26, 0x3, P5 ;  /* 0x000000071314ac11 */ /* 0x040fe2000a8f1c1a */
[----:B------:R3:W-:Y:S01]  /*0e90*/  @!P0 STG.E.64 desc[UR14][R6.64], R16 ;  /* 0x0000001006008986 */ /* 0x0007e2000c101b0e */
[----:B------:R-:W-:Y:S02]  /*0ea0*/  SHF.R.U32.HI R13, RZ, 0x1d, R25 ;  /* 0x0000001dff0d7819 */ /* 0x000fe40000011619 */
[C---:B------:R-:W-:Y:S02]  /*0eb0*/  @!P3 LEA R11, P6, R19.reuse, UR6, 0x3 ;  /* 0x00000006130bbc11 */ /* 0x040fe4000f8c18ff */
[----:B------:R-:W-:Y:S02]  /*0ec0*/  @!P2 IADD3 R2, P4, P5, R18, R3, R18 ;  /* 0x000000031202a210 */ /* 0x000fe40007d9e012 */
[----:B------:R-:W-:-:S02]  /*0ed0*/  @!P3 LEA.HI.X R26, R19, UR7, R26, 0x3, P6 ;  /* 0x00000007131abc11 */ /* 0x000fc4000b0f1c1a */
[--C-:B------:R-:W-:Y:S02]  /*0ee0*/  @!P2 IADD3.X R3, PT, PT, R13, R20, R13.reuse, P4, P5 ;  /* 0x000000140d03a210 */ /* 0x100fe400027ea40d */
[C---:B------:R-:W-:Y:S02]  /*0ef0*/  @!P3 IADD3 R11, P5, P6, R18.reuse, R11, R18 ;  /* 0x0000000b120bb210 */ /* 0x040fe40007ebe012 */
[----:B------:R-:W-:Y:S02]  /*0f00*/  @!P1 LEA R10, P4, R25, R10, 0x3 ;  /* 0x0000000a190a9211 */ /* 0x000fe400078818ff */
[----:B------:R-:W-:Y:S02]  /*0f10*/  @!P3 IADD3.X R26, PT, PT, R13, R26, R13, P5, P6 ;  /* 0x0000001a0d1ab210 */ /* 0x000fe40002fec40d */
[----:B------:R-:W-:Y:S02]  /*0f20*/  @!P3 IADD3 R18, P5, PT, R18, R11, RZ ;  /* 0x0000000b1212b210 */ /* 0x000fe40007fbe0ff */
[----:B------:R-:W-:-:S02]  /*0f30*/  @!P1 LEA.HI.X R11, R25, R12, RZ, 0x3, P4 ;  /* 0x0000000c190b9211 */ /* 0x000fc400020f1cff */
[----:B------:R-:W-:Y:S02]  /*0f40*/  @!P3 IADD3.X R19, PT, PT, R13, R26, RZ, P5, !PT ;  /* 0x0000001a0d13b210 */ /* 0x000fe40002ffe4ff */
[----:B------:R-:W-:Y:S01]  /*0f50*/  LEA R27, P0, R25, R27, 0x2 ;  /* 0x0000001b191b7211 */ /* 0x000fe200078010ff */
[----:B------:R3:W-:Y:S03]  /*0f60*/  @!P1 STG.E.64 desc[UR14][R10.64], R4 ;  /* 0x000000040a009986 */ /* 0x0007e6000c101b0e */
[----:B------:R-:W-:Y:S01]  /*0f70*/  IADD3.X R24, PT, PT, RZ, R24, RZ, P0, !PT ;  /* 0x00000018ff187210 */ /* 0x000fe200007fe4ff */
[----:B------:R3:W-:Y:S01]  /*0f80*/  @!P2 STG.E.64 desc[UR14][R2.64], R8 ;  /* 0x000000080200a986 */ /* 0x0007e2000c101b0e */
[----:B------:R-:W-:-:S03]  /*0f90*/  ISETP.GE.U32.AND P0, PT, R27, UR5, PT ;  /* 0x000000051b007c0c */ /* 0x000fc6000bf06070 */
[----:B------:R3:W-:Y:S01]  /*0fa0*/  @!P3 STG.E.64 desc[UR14][R18.64], R14 ;  /* 0x0000000e1200b986 */ /* 0x0007e2000c101b0e */
[----:B------:R-:W-:-:S13]  /*0fb0*/  ISETP.GE.U32.AND.EX P0, PT, R24, UR10, PT, P0 ;  /* 0x0000000a18007c0c */ /* 0x000fda000bf06100 */
[----:B---3--:R-:W-:Y:S05]  /*0fc0*/  @!P0 BRA `(.L_x_6923) ;  /* 0xfffffff000908947 */ /* 0x008fea000383ffff */
[----:B------:R-:W-:Y:S05]  /*0fd0*/  EXIT ;  /* 0x000000000000794d */ /* 0x000fea0003800000 */
.L_x_6907:
[----:B------:R-:W0:Y:S02]  /*0fe0*/  S2R R23, SR_TID.X ;  /* 0x0000000000177919 */ /* 0x000e240000002100 */
[----:B0-----:R-:W-:-:S03]  /*0ff0*/  IMAD.WIDE.U32 R2, R23, 0x4, RZ ;  /* 0x0000000417027825 */ /* 0x001fc600078e00ff */
[----:B------:R-:W-:-:S04]  /*1000*/  ISETP.GE.U32.AND P0, PT, R2, UR13, PT ;  /* 0x0000000d02007c0c */ /* 0x000fc8000bf06070 */
[----:B------:R-:W-:-:S13]  /*1010*/  ISETP.GE.AND.EX P0, PT, R3, UR4, PT, P0 ;  /* 0x0000000403007c0c */ /* 0x000fda000bf06300 */
[----:B------:R-:W-:Y:S05]  /*1020*/  @P0 EXIT ;  /* 0x000000000000094d */ /* 0x000fea0003800000 */
[----:B------:R-:W-:Y:S01]  /*1030*/  HFMA2 R0, -RZ, RZ, 0, 0 ;  /* 0x00000000ff007431 */ /* 0x000fe200000001ff */
[----:B------:R-:W0:Y:S06]  /*1040*/  LDCU UR5, c[0x0][0x360] ;  /* 0x00006c00ff0577ac */ /* 0x000e2c0008000800 */
.L_x_6939:
[C---:B------:R-:W-:Y:S01]  /*1050*/  SHF.L.U32 R2, R23.reuse, 0x5, RZ ;  /* 0x0000000517027819 */ /* 0x040fe200000006ff */
[----:B------:R-:W1:Y:S01]  /*1060*/  LDC.64 R20, c[0x0][0xfd0] ;  /* 0x0003f400ff147b82 */ /* 0x000e620000000a00 */
[----:B------:R-:W-:Y:S02]  /*1070*/  SHF.L.U64.HI R3, R23, 0x5, R0 ;  /* 0x0000000517037819 */ /* 0x000fe40000010200 */
[----:B------:R-:W-:-:S04]  /*1080*/  IADD3 R12, P0, PT, R2, UR8, RZ ;  /* 0x00000008020c7c10 */ /* 0x000fc8000ff1e0ff */
[----:B------:R-:W-:-:S06]  /*1090*/  IADD3.X R13, PT, PT, R3, UR9, RZ, P0, !PT ;  /* 0x00000009030d7c10 */ /* 0x000fcc00087fe4ff */
[----:B------:R-:W1:Y:S01]  /*10a0*/  LDG.E.ENL2.256 R12, R16, desc[UR14][R12.64] ;  /* 0xfe00000e0c10797e */ /* 0x000e62000812190c */
[----:B------:R-:W-:-:S04]  /*10b0*/  IADD3 R2, P0, PT, R2, UR6, RZ ;  /* 0x0000000602027c10 */ /* 0x000fc8000ff1e0ff */
[----:B------:R-:W-:-:S05]  /*10c0*/  IADD3.X R3, PT, PT, R3, UR7, RZ, P0, !PT ;  /* 0x0000000703037c10 */ /* 0x000fca00087fe4ff */
[----:B------:R2:W5:Y:S01]  /*10d0*/  LDG.E.ENL2.256 R4, R8, desc[UR14][R2.64] ;  /* 0xfe00000e0208797e */ /* 0x0005620008121904 */
[----:B------:R-:W-:Y:S01]  /*10e0*/  BSSY.RECONVERGENT B0, `(.L_x_6924) ;  /* 0x0000022000007945 */ /* 0x000fe20003800200 */
[C---:B-1----:R-:W-:Y:S01]  /*10f0*/  FMUL.FTZ R25, R17.reuse, R21 ;  /* 0x0000001511197220 */ /* 0x042fe20000410000 */
[----:B------:R-:W-:-:S03]  /*1100*/  FMUL.FTZ R24, R17, R20 ;  /* 0x0000001411187220 */ /* 0x000fc60000410000 */
[C---:B------:R-:W-:Y:S01]  /*1110*/  FFMA.FTZ R22, R16.reuse, R20, -R25 ;  /* 0x0000001410167223 */ /* 0x040fe20000010819 */
[----:B------:R-:W-:-:S05]  /*1120*/  FFMA.FTZ R25, R16, R21, R24 ;  /* 0x0000001510197223 */ /* 0x000fca0000010018 */
[----:B------:R-:W-:-:S13]  /*1130*/  FSETP.GE.FTZ.AND P0, PT, |R22|, |R25|, PT ;  /* 0x400000191600720b */ /* 0x000fda0003f16200 */
[----:B--2---:R-:W-:Y:S05]  /*1140*/  @!P0 BRA `(.L_x_6925) ;  /* 0x00000000004c8947 */ /* 0x004fea0003800000 */
        /* <DEDUP_REMOVED lines=19> */
.L_x_6925:
        /* <DEDUP_REMOVED lines=8> */
.L_x_6926:
[----:B0-----:R-:W-:Y:S05]  /*1300*/  BSYNC.RECONVERGENT B0 ;  /* 0x0000000000007941 */ /* 0x001fea0003800200 */
.L_x_6924:
        /* <DEDUP_REMOVED lines=21> */
.L_x_6929:
[----:B------:R-:W0:Y:S08]  /*1460*/  MUFU.RCP R9, R9 ;  /* 0x0000000900097308 */ /* 0x000e300000001000 */
[----:B------:R-:W1:Y:S01]  /*1470*/  MUFU.RCP R8, R8 ;  /* 0x0000000800087308 */ /* 0x000e620000001000 */
[----:B0-----:R-:W-:Y:S01]  /*1480*/  FMUL.FTZ R18, R10, R9 ;  /* 0x000000090a127220 */ /* 0x001fe20000410000 */
[----:B-1----:R-:W-:Y:S01]  /*1490*/  FMUL.FTZ R19, R11, R8 ;  /* 0x000000080b137220 */ /* 0x002fe20000410000 */
[----:B------:R-:W-:Y:S06]  /*14a0*/  BRA `(.L_x_6930) ;  /* 0x0000000000207947 */ /* 0x000fec0003800000 */
.L_x_6928:
        /* <DEDUP_REMOVED lines=8> */
.L_x_6930:
[----:B------:R-:W-:Y:S05]  /*1530*/  BSYNC.RECONVERGENT B0 ;  /* 0x0000000000007941 */ /* 0x000fea0003800200 */
.L_x_6927:
        /* <DEDUP_REMOVED lines=21> */
.L_x_6933:
[----:B------:R-:W0:Y:S08]  /*1690*/  MUFU.RCP R9, R9 ;  /* 0x0000000900097308 */ /* 0x000e300000001000 */
[----:B------:R-:W1:Y:S01]  /*16a0*/  MUFU.RCP R8, R8 ;  /* 0x0000000800087308 */ /* 0x000e620000001000 */
[----:B0-----:R-:W-:Y:S01]  /*16b0*/  FMUL.FTZ R4, R4, R9 ;  /* 0x0000000904047220 */ /* 0x001fe20000410000 */
[----:B-1----:R-:W-:Y:S01]  /*16c0*/  FMUL.FTZ R5, R5, R8 ;  /* 0x0000000805057220 */ /* 0x002fe20000410000 */
[----:B------:R-:W-:Y:S06]  /*16d0*/  BRA `(.L_x_6934) ;  /* 0x0000000000207947 */ /* 0x000fec0003800000 */
.L_x_6932:
        /* <DEDUP_REMOVED lines=8> */
.L_x_6934:
[----:B------:R-:W-:Y:S05]  /*1760*/  BSYNC.RECONVERGENT B0 ;  /* 0x0000000000007941 */ /* 0x000fea0003800200 */
.L_x_6931:
        /* <DEDUP_REMOVED lines=21> */
.L_x_6937:
[----:B------:R-:W0:Y:S08]  /*18c0*/  MUFU.RCP R9, R9 ;  /* 0x0000000900097308 */ /* 0x000e300000001000 */
[----:B------:R-:W1:Y:S01]  /*18d0*/  MUFU.RCP R8, R8 ;  /* 0x0000000800087308 */ /* 0x000e620000001000 */
[----:B0-----:R-:W-:Y:S01]  /*18e0*/  FMUL.FTZ R6, R6, R9 ;  /* 0x0000000906067220 */ /* 0x001fe20000410000 */
[----:B-1----:R-:W-:Y:S01]  /*18f0*/  FMUL.FTZ R7, R7, R8 ;  /* 0x0000000807077220 */ /* 0x002fe20000410000 */
[----:B------:R-:W-:Y:S06]  /*1900*/  BRA `(.L_x_6938) ;  /* 0x0000000000207947 */ /* 0x000fec0003800000 */
.L_x_6936:
        /* <DEDUP_REMOVED lines=8> */
.L_x_6938:
[----:B------:R-:W-:Y:S05]  /*1990*/  BSYNC.RECONVERGENT B0 ;  /* 0x0000000000007941 */ /* 0x000fea0003800200 */
.L_x_6935:
[----:B------:R-:W-:Y:S01]  /*19a0*/  IADD3 R23, P0, PT, R23, UR5, RZ ;  /* 0x0000000517177c10 */ /* 0x000fe2000ff1e0ff */
[----:B------:R1:W-:Y:S03]  /*19b0*/  STG.E.ENL2.256 desc[UR14][R2.64], R16, R4 ;  /* 0xf80000100204797f */ /* 0x0003e6000f12180e */
[C---:B------:R-:W-:Y:S02]  /*19c0*/  SHF.L.U32 R8, R23.reuse, 0x2, RZ ;  /* 0x0000000217087819 */ /* 0x040fe400000006ff */
[----:B------:R-:W-:Y:S02]  /*19d0*/  IADD3.X R0, PT, PT, RZ, R0, RZ, P0, !PT ;  /* 0x00000000ff007210 */ /* 0x000fe400007fe4ff */
[----:B------:R-:W-:Y:S02]  /*19e0*/  ISETP.LT.U32.AND P1, PT, R8, UR13, PT ;  /* 0x0000000d08007c0c */ /* 0x000fe4000bf21070 */
[----:B------:R-:W-:-:S02]  /*19f0*/  LOP3.LUT P0, RZ, R23, 0xffffc000, RZ, 0xc0, !PT ;  /* 0xffffc00017ff7812 */ /* 0x000fc4000780c0ff */
[----:B------:R-:W-:Y:S02]  /*1a00*/  SHF.L.U64.HI R8, R23, 0x2, R0 ;  /* 0x0000000217087819 */ /* 0x000fe40000010200 */
[----:B------:R-:W-:Y:S02]  /*1a10*/  LOP3.LUT P0, RZ, R0, 0x3fffffff, RZ, 0xc0, P0 ;  /* 0x3fffffff00ff7812 */ /* 0x000fe4000000c0ff */
[----:B------:R-:W-:-:S13]  /*1a20*/  ISETP.LT.AND.EX P1, PT, R8, UR4, PT, P1 ;  /* 0x0000000408007c0c */ /* 0x000fda000bf21310 */
[----:B-1----:R-:W-:Y:S05]  /*1a30*/  @!P0 BRA P1, `(.L_x_6939) ;  /* 0xfffffff400848947 */ /* 0x002fea000083ffff */
[----:B------:R-:W-:Y:S05]  /*1a40*/  EXIT ;  /* 0x000000000000794d */ /* 0x000fea0003800000 */
.L_x_6940:
        /* <DEDUP_REMOVED lines=11> */
.L_x_7970:


//--------------------- .text._ZN2at6native55_GLOBAL__N__de093ff9_22_ForeachBinaryOpList_cu_a911ec4325multi_tensor_apply_kernelINS1_18TensorListMetadataILi2EEENS1_24BinaryOpListAlphaFunctorIN3c107complexIdEELi2ELi2ELi0EEEJSt7dividesIS8_ES8_EEEvT_T0_DpT1_ --------------------------
	.section	.text._ZN2at6native55_GLOBAL__N__de093ff9_22_ForeachBinaryOpList_cu_a911ec4325multi_tensor_apply_kernelINS1_18TensorListMetadataILi2EEENS1_24BinaryOpListAlphaFunctorIN3c107complexIdEELi2ELi2ELi0EEEJSt7dividesIS8_ES8_EEEvT_T0_DpT1_,"ax",@progbits
	.align	128
.text._ZN2at6native55_GLOBAL__N__de093ff9_22_ForeachBinaryOpList_cu_a911ec4325multi_tensor_apply_kernelINS1_18TensorListMetadataILi2EEENS1_24BinaryOpListAlphaFunctorIN3c107complexIdEELi2ELi2ELi0EEEJSt7dividesIS8_ES8_EEEvT_T0_DpT1_:
        .type           _ZN2at6native55_GLOBAL__N__de093ff9_22_ForeachBinaryOpList_cu_a911ec4325multi_tensor_apply_kernelINS1_18TensorListMetadataILi2EEENS1_24BinaryOpListAlphaFunctorIN3c107complexIdEELi2ELi2ELi0EEEJSt7dividesIS8_ES8_EEEvT_T0_DpT1_,@function
        .size           _ZN2at6native55_GLOBAL__N__de093ff9_22_ForeachBinaryOpList_cu_a911ec4325multi_tensor_apply_kernelINS1_18TensorListMetadataILi2EEENS1_24BinaryOpListAlphaFunctorIN3c107complexIdEELi2ELi2ELi0EEEJSt7dividesIS8_ES8_EEEvT_T0_DpT1_,(.L_x_7971 - _ZN2at6native55_GLOBAL__N__de093ff9_22_ForeachBinaryOpList_cu_a911ec4325multi_tensor_apply_kernelINS1_18TensorListMetadataILi2EEENS1_24BinaryOpListAlphaFunctorIN3c107complexIdEELi2ELi2ELi0EEEJSt7dividesIS8_ES8_EEEvT_T0_DpT1_)
        .other          _ZN2at6native55_GLOBAL__N__de093ff9_22_ForeachBinaryOpList_cu_a911ec4325multi_tensor_apply_kernelINS1_18TensorListMetadataILi2EEENS1_24BinaryOpListAlphaFunctorIN3c107complexIdEELi2ELi2ELi0EEEJSt7dividesIS8_ES8_EEEvT_T0_DpT1_,@"STO_CUDA_ENTRY STV_DEFAULT"
_ZN2at6native55_GLOBAL__N__de093ff9_22_ForeachBinaryOpList_cu_a911ec4325multi_tensor_apply_kernelINS1_18TensorListMetadataILi2EEENS1_24BinaryOpListAlphaFunctorIN3c107complexIdEELi2ELi2ELi0EEEJSt7dividesIS8_ES8_EEEvT_T0_DpT1_:
        /* <DEDUP_REMOVED lines=25> */
[----:B------:R-:W-:Y:S01]  /*0190*/  UISETP.LT.U32.AND UP0, UPT, UR17, 0x10000, UPT ;  /* 0x000100001100788c */ /* 0x000fe2000bf01070 */
[----:B------:R-:W0:Y:S03]  /*01a0*/  LDCU UR11, c[0x0][0x360] ;  /* 0x00006c00ff0b77ac */ /* 0x000e260008000800 */
[----:B------:R-:W-:Y:S01]  /*01b0*/  UISETP.LT.U32.AND.EX UP0, UPT, UR10, URZ, UPT, UP0 ;  /* 0x000000ff0a00728c */ /* 0x000fe2000bf01100 */
[----:B------:R-:W1:Y:S03]  /*01c0*/  LDCU.128 UR20, c[0x0][0xfd0] ;  /* 0x0001fa00ff1477ac */ /* 0x000e660008000c00 */
[----:B------:R-:W-:Y:S02]  /*01d0*/  USEL UR13, UR17, 0x10000, UP0 ;  /* 0x00010000110d7887 */ /* 0x000fe40008000000 */
[----:B------:R-:W-:Y:S01]  /*01e0*/  USEL UR16, UR10, URZ, UP0 ;  /* 0x000000ff0a107287 */ /* 0x000fe20008000000 */
[----:B------:R-:W-:Y:S01]  /*01f0*/  UMOV UR4, URZ ;  /* 0x000000ff00047c82 */ /* 0x000fe20008000000 */
[----:B------:R-:W-:-:S10]  /*0200*/  UMOV UR5, URZ ;  /* 0x000000ff00057c82 */ /* 0x000fd40008000000 */
.L_x_7008:
[----:B------:R-:W2:Y:S01]  /*0210*/  S2R R0, SR_TID.X ;  /* 0x0000000000007919 */ /* 0x000ea20000002100 */
[----:B------:R-:W-:Y:S02]  /*0220*/  CS2R R6, SRZ ;  /* 0x0000000000067805 */ /* 0x000fe4000001ff00 */
[----:B------:R-:W-:Y:S02]  /*0230*/  CS2R R4, SRZ ;  /* 0x0000000000047805 */ /* 0x000fe4000001ff00 */
[----:B0-----:R-:W-:Y:S02]  /*0240*/  CS2R R26, SRZ ;  /* 0x00000000001a7805 */ /* 0x001fe4000001ff00 */
[----:B------:R-:W-:Y:S02]  /*0250*/  CS2R R24, SRZ ;  /* 0x0000000000187805 */ /* 0x000fe4000001ff00 */
[----:B--2---:R-:W-:-:S04]  /*0260*/  IADD3 R50, P1, PT, R0, UR4, RZ ;  /* 0x0000000400327c10 */ /* 0x004fc8000ff3e0ff */
[C---:B------:R-:W-:Y:S01]  /*0270*/  ISETP.GE.U32.AND P0, PT, R50.reuse, UR13, PT ;  /* 0x0000000d32007c0c */ /* 0x040fe2000bf06070 */
[----:B------:R-:W-:Y:S02]  /*0280*/  IMAD.X R55, RZ, RZ, UR5, P1 ;  /* 0x00000005ff377e24 */ /* 0x000fe400088e06ff */
[----:B-1----:R-:W-:-:S03]  /*0290*/  IMAD.SHL.U32 R8, R50, 0x10, RZ ;  /* 0x0000001032087824 */ /* 0x002fc600078e00ff */
[----:B------:R-:W-:Y:S02]  /*02a0*/  ISETP.GE.U32.AND.EX P0, PT, R55, UR16, PT, P0 ;  /* 0x0000001037007c0c */ /* 0x000fe4000bf06100 */
[----:B------:R-:W-:Y:S02]  /*02b0*/  SHF.L.U64.HI R0, R50, 0x4, R55 ;  /* 0x0000000432007819 */ /* 0x000fe40000010237 */
[----:B------:R-:W-:Y:S02]  /*02c0*/  IADD3 R2, P1, PT, R8, UR6, RZ ;  /* 0x0000000608027c10 */ /* 0x000fe4000ff3e0ff */
[----:B0-----:R-:W-:Y:S02]  /*02d0*/  IADD3 R52, P2, PT, R50, UR11, RZ ;  /* 0x0000000b32347c10 */ /* 0x001fe4000ff5e0ff */
[----:B------:R-:W-:-:S05]  /*02e0*/  IADD3.X R3, PT, PT, R0, UR7, RZ, P1, !PT ;  /* 0x0000000700037c10 */ /* 0x000fca0008ffe4ff */
[----:B------:R-:W-:Y:S01]  /*02f0*/  @!P0 IADD3 R8, P1, PT, R8, UR8, RZ ;  /* 0x0000000808088c10 */ /* 0x000fe2000ff3e0ff */
[----:B------:R-:W-:Y:S01]  /*0300*/  IMAD.X R58, RZ, RZ, R55, P2 ;  /* 0x000000ffff3a7224 */ /* 0x000fe200010e0637 */
[----:B------:R-:W-:Y:S02]  /*0310*/  USHF.L.U32 UR10, UR11, 0x4, URZ ;  /* 0x000000040b0a7899 */ /* 0x000fe400080006ff */
[----:B------:R-:W-:Y:S01]  /*0320*/  IADD3 R51, P3, PT, R52, UR11, RZ ;  /* 0x0000000b34337c10 */ /* 0x000fe2000ff7e0ff */
[----:B------:R-:W-:Y:S01]  /*0330*/  USHF.R.U32.HI UR12, URZ, 0x1c, UR11 ;  /* 0x0000001cff0c7899 */ /* 0x000fe2000801160b */
[----:B------:R-:W-:Y:S01]  /*0340*/  @!P0 IADD3.X R9, PT, PT, R0, UR9, RZ, P1, !PT ;  /* 0x0000000900098c10 */ /* 0x000fe20008ffe4ff */
[----:B------:R0:W5:Y:S01]  /*0350*/  @!P0 LDG.E.128 R24, desc[UR14][R2.64] ;  /* 0x0000000e02188981 */ /* 0x000162000c1e1d00 */
[----:B------:R-:W-:-:S03]  /*0360*/  ISETP.GE.U32.AND P1, PT, R52, UR13, PT ;  /* 0x0000000d34007c0c */ /* 0x000fc6000bf26070 */
[----:B------:R2:W1:Y:S01]  /*0370*/  @!P0 LDG.E.128 R4, desc[UR14][R8.64] ;  /* 0x0000000e08048981 */ /* 0x000462000c1e1d00 */
[----:B------:R-:W-:Y:S01]  /*0380*/  ISETP.GE.U32.AND.EX P1, PT, R58, UR16, PT, P1 ;  /* 0x000000103a007c0c */ /* 0x000fe2000bf26110 */
[----:B------:R-:W-:Y:S01]  /*0390*/  IMAD.X R57, RZ, RZ, R58, P3 ;  /* 0x000000ffff397224 */ /* 0x000fe200018e063a */
[----:B------:R-:W-:Y:S02]  /*03a0*/  IADD3 R46, P2, PT, R2, UR10, RZ ;  /* 0x0000000a022e7c10 */ /* 0x000fe4000ff5e0ff */
[----:B------:R-:W-:Y:S02]  /*03b0*/  CS2R R22, SRZ ;  /* 0x0000000000167805 */ /* 0x000fe4000001ff00 */
[C---:B------:R-:W-:Y:S02]  /*03c0*/  ISETP.GE.U32.AND P0, PT, R51.reuse, UR13, PT ;  /* 0x0000000d33007c0c */ /* 0x040fe4000bf06070 */
[----:B------:R-:W-:Y:S02]  /*03d0*/  CS2R R20, SRZ ;  /* 0x0000000000147805 */ /* 0x000fe4000001ff00 */
[----:B------:R-:W-:-:S02]  /*03e0*/  IADD3 R56, P3, PT, R51, UR11, RZ ;  /* 0x0000000b33387c10 */ /* 0x000fc4000ff7e0ff */
[----:B------:R-:W-:Y:S02]  /*03f0*/  CS2R R18, SRZ ;  /* 0x0000000000127805 */ /* 0x000fe4000001ff00 */
[----:B------:R-:W-:Y:S02]  /*0400*/  IADD3.X R47, PT, PT, R3, UR12, RZ, P2, !PT ;  /* 0x0000000c032f7c10 */ /* 0x000fe400097fe4ff */
[----:B------:R-:W-:Y:S02]  /*0410*/  CS2R R16, SRZ ;  /* 0x0000000000107805 */ /* 0x000fe4000001ff00 */
[----:B------:R-:W-:Y:S02]  /*0420*/  ISETP.GE.U32.AND.EX P0, PT, R57, UR16, PT, P0 ;  /* 0x0000001039007c0c */ /* 0x000fe4000bf06100 */
[----:B------:R-:W-:Y:S02]  /*0430*/  CS2R R14, SRZ ;  /* 0x00000000000e7805 */ /* 0x000fe4000001ff00 */
[----:B------:R-:W-:Y:S01]  /*0440*/  ISETP.GE.U32.AND P2, PT, R56, UR13, PT ;  /* 0x0000000d38007c0c */ /* 0x000fe2000bf46070 */
[----:B------:R3:W5:Y:S01]  /*0450*/  @!P1 LDG.E.128 R20, desc[UR14][R46.64] ;  /* 0x0000000e2e149981 */ /* 0x000762000c1e1d00 */
[----:B------:R-:W-:-:S02]  /*0460*/  IADD3.X R59, PT, PT, RZ, R57, RZ, P3, !PT ;  /* 0x00000039ff3b7210 */ /* 0x000fc40001ffe4ff */
[----:B------:R-:W-:Y:S02]  /*0470*/  CS2R R12, SRZ ;  /* 0x00000000000c7805 */ /* 0x000fe4000001ff00 */
[C---:B0-----:R-:W-:Y:S02]  /*0480*/  @!P1 LEA R2, P4, R52.reuse, UR8, 0x4 ;  /* 0x0000000834029c11 */ /* 0x041fe4000f8820ff */
[----:B------:R-:W-:Y:S02]  /*0490*/  ISETP.GE.U32.AND.EX P2, PT, R59, UR16, PT, P2 ;  /* 0x000000103b007c0c */ /* 0x000fe4000bf46120 */
[----:B------:R-:W-:Y:S02]  /*04a0*/  @!P1 LEA.HI.X R3, R52, UR9, R58, 0x4, P4 ;  /* 0x0000000934039c11 */ /* 0x000fe4000a0f243a */
[----:B------:R-:W-:-:S03]  /*04b0*/  IADD3 R40, P3, PT, R46, UR10, RZ ;  /* 0x0000000a2e287c10 */ /* 0x000fc6000ff7e0ff */
[----:B------:R3:W5:Y:S01]  /*04c0*/  @!P1 LDG.E.128 R16, desc[UR14][R2.64] ;  /* 0x0000000e02109981 */ /* 0x000762000c1e1d00 */
[----:B------:R-:W-:Y:S02]  /*04d0*/  @!P0 LEA R28, P1, R51, UR8, 0x4 ;  /* 0x00000008331c8c11 */ /* 0x000fe4000f8220ff */
[----:B------:R-:W-:Y:S02]  /*04e0*/  IADD3.X R41, PT, PT, R47, UR12, RZ, P3, !PT ;  /* 0x0000000c2f297c10 */ /* 0x000fe40009ffe4ff */
[----:B------:R-:W-:Y:S02]  /*04f0*/  @!P0 LEA.HI.X R29, R51, UR9, R57, 0x4, P1 ;  /* 0x00000009331d8c11 */ /* 0x000fe400088f2439 */
[----:B------:R-:W-:Y:S02]  /*0500*/  IADD3 R30, P3, PT, R40, UR10, RZ ;  /* 0x0000000a281e7c10 */ /* 0x000fe4000ff7e0ff */
[----:B------:R-:W-:Y:S02]  /*0510*/  CS2R R10, SRZ ;  /* 0x00000000000a7805 */ /* 0x000fe4000001ff00 */
[----:B------:R-:W-:-:S02]  /*0520*/  @!P2 LEA R48, P1, R56, UR8, 0x4 ;  /* 0x000000083830ac11 */ /* 0x000fc4000f8220ff */
[----:B--2---:R-:W-:Y:S02]  /*0530*/  CS2R R8, SRZ ;  /* 0x0000000000087805 */ /* 0x004fe4000001ff00 */
[----:B------:R-:W-:Y:S02]  /*0540*/  CS2R R38, SRZ ;  /* 0x0000000000267805 */ /* 0x000fe4000001ff00 */
[----:B------:R-:W-:Y:S02]  /*0550*/  CS2R R36, SRZ ;  /* 0x0000000000247805 */ /* 0x000fe4000001ff00 */
[----:B------:R-:W-:Y:S02]  /*0560*/  IADD3.X R31, PT, PT, R41, UR12, RZ, P3, !PT ;  /* 0x0000000c291f7c10 */ /* 0x000fe40009ffe4ff */
[----:B------:R-:W-:Y:S02]  /*0570*/  CS2R R34, SRZ ;  /* 0x0000000000227805 */ /* 0x000fe4000001ff00 */
[----:B------:R-:W-:-:S02]  /*0580*/  @!P2 LEA.HI.X R49, R56, UR9, R59, 0x4, P1 ;  /* 0x000000093831ac11 */ /* 0x000fc400088f243b */
[----:B------:R-:W-:Y:S01]  /*0590*/  CS2R R32, SRZ ;  /* 0x0000000000207805 */ /* 0x000fe2000001ff00 */
[----:B------:R3:W5:Y:S04]  /*05a0*/  @!P0 LDG.E.128 R12, desc[UR14][R40.64] ;  /* 0x0000000e280c8981 */ /* 0x000768000c1e1d00 */
[----:B------:R3:W5:Y:S04]  /*05b0*/  @!P2 LDG.E.128 R8, desc[UR14][R30.64] ;  /* 0x0000000e1e08a981 */ /* 0x000768000c1e1d00 */
[----:B------:R3:W5:Y:S04]  /*05c0*/  @!P2 LDG.E.128 R36, desc[UR14][R48.64] ;  /* 0x0000000e3024a981 */ /* 0x000768000c1e1d00 */
[----:B------:R3:W5:Y:S01]  /*05d0*/  @!P0 LDG.E.128 R32, desc[UR14][R28.64] ;  /* 0x0000000e1c208981 */ /* 0x000762000c1e1d00 */
[----:B------:R-:W-:Y:S01]  /*05e0*/  BSSY.RECONVERGENT B1, `(.L_x_6942) ;  /* 0x000009c000017945 */ /* 0x000fe20003800200 */
[----:B-1----:R-:W-:-:S02]  /*05f0*/  DMUL R42, R6, UR22 ;  /* 0x00000016062a7c28 */ /* 0x002fc40008000000 */
[----:B------:R-:W-:-:S06]  /*0600*/  DMUL R44, R6, UR20 ;  /* 0x00000014062c7c28 */ /* 0x000fcc0008000000 */
[C---:B------:R-:W-:Y:S02]  /*0610*/  DFMA R42, R4.reuse, UR20, -R42 ;  /* 0x00000014042a7c2b */ /* 0x040fe4000800082a */
[----:B------:R-:W-:-:S08]  /*0620*/  DFMA R44, R4, UR22, R44 ;  /* 0x00000016042c7c2b */ /* 0x000fd0000800002c */
[----:B------:R-:W-:-:S14]  /*0630*/  DSETP.GE.AND P0, PT, |R42|, |R44|, PT ;  /* 0x4000002c2a00722a */ /* 0x000fdc0003f06200 */
[----:B---3--:R-:W-:Y:S05]  /*0640*/  @!P0 BRA `(.L_x_6943) ;  /* 0x00000004009c8947 */ /* 0x008fea0003800000 */
        /* <DEDUP_REMOVED lines=24> */
[----:B------:R-:W-:Y:S05]  /*07d0*/  CALL.REL.NOINC `($__internal_155_$__cuda_sm20_div_rn_f64_full) ;  /* 0x0000005000f87944 */ /* 0x000fea0003c00000 */
.L_x_6946:
[----:B------:R-:W-:Y:S05]  /*07e0*/  BSYNC.RECONVERGENT B2 ;  /* 0x0000000000027941 */ /* 0x000fea0003800200 */
.L_x_6945:
        /* <DEDUP_REMOVED lines=23> */
[----:B------:R-:W-:Y:S05]  /*0960*/  CALL.REL.NOINC `($__internal_155_$__cuda_sm20_div_rn_f64_full) ;  /* 0x0000005000947944 */ /* 0x000fea0003c00000 */
[----:B------:R-:W-:Y:S02]  /*0970*/  IMAD.MOV.U32 R4, RZ, RZ, R2 ;  /* 0x000000ffff047224 */ /* 0x000fe400078e0002 */
[----:B------:R-:W-:-:S07]  /*0980*/  IMAD.MOV.U32 R5, RZ, RZ, R3 ;  /* 0x000000ffff057224 */ /* 0x000fce00078e0003 */
.L_x_6948:
[----:B------:R-:W-:Y:S05]  /*0990*/  BSYNC.RECONVERGENT B2 ;  /* 0x0000000000027941 */ /* 0x000fea0003800200 */
.L_x_6947:
[----:B------:R-:W-:Y:S02]  /*09a0*/  IMAD.MOV.U32 R26, RZ, RZ, R4 ;  /* 0x000000ffff1a7224 */ /* 0x000fe400078e0004 */
[----:B------:R-:W-:Y:S01]  /*09b0*/  IMAD.MOV.U32 R27, RZ, RZ, R5 ;  /* 0x000000ffff1b7224 */ /* 0x000fe200078e0005 */
[----:B------:R-:W-:Y:S06]  /*09c0*/  BRA `(.L_x_6949) ;  /* 0x0000000400747947 */ /* 0x000fec0003800000 */
.L_x_6944:
        /* <DEDUP_REMOVED lines=20> */
[----:B-----5:R-:W-:Y:S05]  /*0b10*/  CALL.REL.NOINC `($__internal_155_$__cuda_sm20_div_rn_f64_full) ;  /* 0x0000005000287944 */ /* 0x020fea0003c00000 */
[----:B------:R-:W-:Y:S02]  /*0b20*/  IMAD.MOV.U32 R28, RZ, RZ, R2 ;  /* 0x000000ffff1c7224 */ /* 0x000fe400078e0002 */
[----:B------:R-:W-:-:S07]  /*0b30*/  IMAD.MOV.U32 R29, RZ, RZ, R3 ;  /* 0x000000ffff1d7224 */ /* 0x000fce00078e0003 */
.L_x_6951:
[----:B------:R-:W-:Y:S05]  /*0b40*/  BSYNC.RECONVERGENT B2 ;  /* 0x0000000000027941 */ /* 0x000fea0003800200 */
.L_x_6950:
        /* <DEDUP_REMOVED lines=13> */
[----:B------:R-:W-:-:S03]  /*0c20*/  MOV R2, 0xc50 ;  /* 0x00000c5000027802 */ /* 0x000fc60000000f00 */
[----:B------:R-:W-:-:S07]  /*0c30*/  VIADD R0, R0, 0xfff00000 ;  /* 0xfff0000000007836 */ /* 0x000fce0000000000 */
[----:B-----5:R-:W-:Y:S05]  /*0c40*/  CALL.REL.NOINC `($__internal_154_$__cuda_sm20_dblrcp_rn_slowpath_v3) ;  /* 0x0000004c00347944 */ /* 0x020fea0003c00000 */
[----:B------:R-:W-:-:S07]  /*0c50*/  IMAD.MOV.U32 R6, RZ, RZ, R0 ;  /* 0x000000ffff067224 */ /* 0x000fce00078e0000 */
.L_x_6953:
[----:B------:R-:W-:Y:S05]  /*0c60*/  BSYNC.RECONVERGENT B2 ;  /* 0x0000000000027941 */ /* 0x000fea0003800200 */
.L_x_6952:
[C---:B-----5:R-:W-:Y:S02]  /*0c70*/  DFMA R2, R28.reuse, R26, R24 ;  /* 0x0000001a1c02722b */ /* 0x060fe40000000018 */
[----:B------:R-:W-:-:S06]  /*0c80*/  DFMA R26, R28, -R24, R26 ;  /* 0x800000181c1a722b */ /* 0x000fcc000000001a */
[-C--:B------:R-:W-:Y:S02]  /*0c90*/  DMUL R24, R2, R6.reuse ;  /* 0x0000000602187228 */ /* 0x080fe40000000000 */
[----:B------:R-:W-:Y:S01]  /*0ca0*/  DMUL R26, R26, R6 ;  /* 0x000000061a1a7228 */ /* 0x000fe20000000000 */
[----:B------:R-:W-:Y:S10]  /*0cb0*/  BRA `(.L_x_6949) ;  /* 0x0000000000b87947 */ /* 0x000ff40003800000 */
.L_x_6943:
        /* <DEDUP_REMOVED lines=20> */
[----:B-----5:R-:W-:Y:S05]  /*0e00*/  CALL.REL.NOINC `($__internal_155_$__cuda_sm20_div_rn_f64_full) ;  /* 0x0000004c006c7944 */ /* 0x020fea0003c00000 */
[----:B------:R-:W-:Y:S02]  /*0e10*/  IMAD.MOV.U32 R28, RZ, RZ, R2 ;  /* 0x000000ffff1c7224 */ /* 0x000fe400078e0002 */
[----:B------:R-:W-:-:S07]  /*0e20*/  IMAD.MOV.U32 R29, RZ, RZ, R3 ;  /* 0x000000ffff1d7224 */ /* 0x000fce00078e0003 */
.L_x_6955:
[----:B------:R-:W-:Y:S05]  /*0e30*/  BSYNC.RECONVERGENT B2 ;  /* 0x0000000000027941 */ /* 0x000fea0003800200 */
.L_x_6954:
        /* <DEDUP_REMOVED lines=11> */
[----:B------:R-:W-:Y:S02]  /*0ef0*/  LOP3.LUT R0, R3, 0x7fffffff, RZ, 0xc0, !PT ;  /* 0x7fffffff03007812 */ /* 0x000fe400078ec0ff */
[----:B------:R-:W-:Y:S02]  /*0f00*/  MOV R4, R2 ;  /* 0x0000000200047202 */ /* 0x000fe40000000f00 */
[----:B------:R-:W-:Y:S01]  /*0f10*/  MOV R2, 0xf40 ;  /* 0x00000f4000027802 */ /* 0x000fe20000000f00 */
[----:B------:R-:W-:-:S07]  /*0f20*/  VIADD R0, R0, 0xfff00000 ;  /* 0xfff0000000007836 */ /* 0x000fce0000000000 */
[----:B-----5:R-:W-:Y:S05]  /*0f30*/  CALL.REL.NOINC `($__internal_154_$__cuda_sm20_dblrcp_rn_slowpath_v3) ;  /* 0x0000004800787944 */ /* 0x020fea0003c00000 */
[----:B------:R-:W-:-:S07]  /*0f40*/  IMAD.MOV.U32 R6, RZ, RZ, R0 ;  /* 0x000000ffff067224 */ /* 0x000fce00078e0000 */
.L_x_6957:
[----:B------:R-:W-:Y:S05]  /*0f50*/  BSYNC.RECONVERGENT B2 ;  /* 0x0000000000027941 */ /* 0x000fea0003800200 */
.L_x_6956:
[C---:B-----5:R-:W-:Y:S02]  /*0f60*/  DFMA R2, R28.reuse, R24, R26 ;  /* 0x000000181c02722b */ /* 0x060fe4000000001a */
[----:B------:R-:W-:-:S06]  /*0f70*/  DFMA R26, R28, R26, -R24 ;  /* 0x0000001a1c1a722b */ /* 0x000fcc0000000818 */
[-C--:B------:R-:W-:Y:S02]  /*0f80*/  DMUL R24, R2, R6.reuse ;  /* 0x0000000602187228 */ /* 0x080fe40000000000 */
[----:B------:R-:W-:-:S11]  /*0f90*/  DMUL R26, R26, R6 ;  /* 0x000000061a1a7228 */ /* 0x000fd60000000000 */
.L_x_6949:
[----:B------:R-:W-:Y:S05]  /*0fa0*/  BSYNC.RECONVERGENT B1 ;  /* 0x0000000000017941 */ /* 0x000fea0003800200 */
.L_x_6942:
        /* <DEDUP_REMOVED lines=33> */
.L_x_6962:
[----:B------:R-:W-:Y:S05]  /*11c0*/  BSYNC.RECONVERGENT B2 ;  /* 0x0000000000027941 */ /* 0x000fea0003800200 */
.L_x_6961:
        /* <DEDUP_REMOVED lines=13> */
[----:B------:R-:W-:Y:S02]  /*12a0*/  MOV R2, 0x12d0 ;  /* 0x000012d000027802 */ /* 0x000fe40000000f00 */
[----:B------:R-:W-:-:S07]  /*12b0*/  IADD3 R0, PT, PT, R0, -0x100000, RZ ;  /* 0xfff0000000007810 */ /* 0x000fce0007ffe0ff */
[----:B------:R-:W-:Y:S05]  /*12c0*/  CALL.REL.NOINC `($__internal_154_$__cuda_sm20_dblrcp_rn_slowpath_v3) ;  /* 0x0000004400947944 */ /* 0x000fea0003c00000 */
[----:B------:R-:W-:-:S07]  /*12d0*/  IMAD.MOV.U32 R6, RZ, RZ, R0 ;  /* 0x000000ffff067224 */ /* 0x000fce00078e0000 */
.L_x_6964:
[----:B------:R-:W-:Y:S05]  /*12e0*/  BSYNC.RECONVERGENT B2 ;  /* 0x0000000000027941 */ /* 0x000fea0003800200 */
.L_x_6963:
[C---:B------:R-:W-:Y:S02]  /*12f0*/  DFMA R16, R28.reuse, R22, R20 ;  /* 0x000000161c10722b */ /* 0x040fe40000000014 */
[----:B------:R-:W-:-:S06]  /*1300*/  DFMA R18, R28, -R20, R22 ;  /* 0x800000141c12722b */ /* 0x000fcc0000000016 */
[-C--:B------:R-:W-:Y:S02]  /*1310*/  DMUL R16, R16, R6.reuse ;  /* 0x0000000610107228 */ /* 0x080fe40000000000 */
[----:B------:R-:W-:Y:S01]  /*1320*/  DMUL R18, R18, R6 ;  /* 0x0000000612127228 */ /* 0x000fe20000000000 */
[----:B------:R-:W-:Y:S10]  /*1330*/  BRA `(.L_x_6965) ;  /* 0x0000000400847947 */ /* 0x000ff40003800000 */
.L_x_6960:
        /* <DEDUP_REMOVED lines=22> */
.L_x_6967:
[----:B------:R-:W-:Y:S05]  /*14a0*/  BSYNC.RECONVERGENT B2 ;  /* 0x0000000000027941 */ /* 0x000fea0003800200 */
.L_x_6966:
        /* <DEDUP_REMOVED lines=26> */
.L_x_6969:
[----:B------:R-:W-:Y:S05]  /*1650*/  BSYNC.RECONVERGENT B2 ;  /* 0x0000000000027941 */ /* 0x000fea0003800200 */
.L_x_6968:
[----:B------:R-:W-:Y:S05]  /*1660*/  BRA `(.L_x_6965) ;  /* 0x0000000000b87947 */ /* 0x000fea0003800000 */
.L_x_6959:
        /* <DEDUP_REMOVED lines=23> */
.L_x_6971:
[----:B------:R-:W-:Y:S05]  /*17e0*/  BSYNC.RECONVERGENT B2 ;  /* 0x0000000000027941 */ /* 0x000fea0003800200 */
.L_x_6970:
        /* <DEDUP_REMOVED lines=15> */
[----:B------:R-:W-:Y:S05]  /*18e0*/  CALL.REL.NOINC `($__internal_154_$__cuda_sm20_dblrcp_rn_slowpath_v3) ;  /* 0x00000040000c7944 */ /* 0x000fea0003c00000 */
[----:B------:R-:W-:-:S07]  /*18f0*/  IMAD.MOV.U32 R6, RZ, RZ, R0 ;  /* 0x000000ffff067224 */ /* 0x000fce00078e0000 */
.L_x_6973:
[----:B------:R-:W-:Y:S05]  /*1900*/  BSYNC.RECONVERGENT B2 ;  /* 0x0000000000027941 */ /* 0x000fea0003800200 */
.L_x_6972:
[C---:B------:R-:W-:Y:S02]  /*1910*/  DFMA R16, R28.reuse, R20, R22 ;  /* 0x000000141c10722b */ /* 0x040fe40000000016 */
[----:B------:R-:W-:-:S06]  /*1920*/  DFMA R18, R28, R22, -R20 ;  /* 0x000000161c12722b */ /* 0x000fcc0000000814 */
[-C--:B------:R-:W-:Y:S02]  /*1930*/  DMUL R16, R16, R6.reuse ;  /* 0x0000000610107228 */ /* 0x080fe40000000000 */
[----:B------:R-:W-:-:S11]  /*1940*/  DMUL R18, R18, R6 ;  /* 0x0000000612127228 */ /* 0x000fd60000000000 */
.L_x_6965:
[----:B------:R-:W-:Y:S05]  /*1950*/  BSYNC.RECONVERGENT B1 ;  /* 0x0000000000017941 */ /* 0x000fea0003800200 */
.L_x_6958:
        /* <DEDUP_REMOVED lines=33> */
.L_x_6978:
[----:B------:R-:W-:Y:S05]  /*1b70*/  BSYNC.RECONVERGENT B2 ;  /* 0x0000000000027941 */ /* 0x000fea0003800200 */
.L_x_6977:
        /* <DEDUP_REMOVED lines=17> */
.L_x_6980:
[----:B------:R-:W-:Y:S05]  /*1c90*/  BSYNC.RECONVERGENT B2 ;  /* 0x0000000000027941 */ /* 0x000fea0003800200 */
.L_x_6979:
[C---:B------:R-:W-:Y:S02]  /*1ca0*/  DFMA R2, R22.reuse, R14, R12 ;  /* 0x0000000e1602722b */ /* 0x040fe4000000000c */
[----:B------:R-:W-:-:S06]  /*1cb0*/  DFMA R14, R22, -R12, R14 ;  /* 0x8000000c160e722b */ /* 0x000fcc000000000e */
[-C--:B------:R-:W-:Y:S02]  /*1cc0*/  DMUL R12, R2, R6.reuse ;  /* 0x00000006020c7228 */ /* 0x080fe40000000000 */
[----:B------:R-:W-:Y:S01]  /*1cd0*/  DMUL R14, R14, R6 ;  /* 0x000000060e0e7228 */ /* 0x000fe20000000000 */
[----:B------:R-:W-:Y:S10]  /*1ce0*/  BRA `(.L_x_6981) ;  /* 0x00000004008c7947 */ /* 0x000ff40003800000 */
.L_x_6976:
        /* <DEDUP_REMOVED lines=22> */
.L_x_6983:
[----:B------:R-:W-:Y:S05]  /*1e50*/  BSYNC.RECONVERGENT B2 ;  /* 0x0000000000027941 */ /* 0x000fea0003800200 */
.L_x_6982:
        /* <DEDUP_REMOVED lines=26> */
.L_x_6985:
[----:B------:R-:W-:Y:S05]  /*2000*/  BSYNC.RECONVERGENT B2 ;  /* 0x0000000000027941 */ /* 0x000fea0003800200 */
.L_x_6984:
[----:B------:R-:W-:Y:S02]  /*2010*/  IMAD.MOV.U32 R14, RZ, RZ, R4 ;  /* 0x000000ffff0e7224 */ /* 0x000fe400078e0004 */
[----:B------:R-:W-:Y:S01]  /*2020*/  IMAD.MOV.U32 R15, RZ, RZ, R5 ;  /* 0x000000ffff0f7224 */ /* 0x000fe200078e0005 */
[----:B------:R-:W-:Y:S06]  /*2030*/  BRA `(.L_x_6981) ;  /* 0x0000000000b87947 */ /* 0x000fec0003800000 */
.L_x_6975:
        /* <DEDUP_REMOVED lines=21> */
[----:B------:R-:W-:Y:S01]  /*2190*/  IMAD.MOV.U32 R22, RZ, RZ, R2 ;  /* 0x000000ffff167224 */ /* 0x000fe200078e0002 */
[----:B------:R-:W-:-:S07]  /*21a0*/  MOV R23, R3 ;  /* 0x0000000300177202 */ /* 0x000fce0000000f00 */
.L_x_6987:
[----:B------:R-:W-:Y:S05]  /*21b0*/  BSYNC.RECONVERGENT B2 ;  /* 0x0000000000027941 */ /* 0x000fea0003800200 */
.L_x_6986:
        /* <DEDUP_REMOVED lines=15> */
[----:B------:R-:W-:Y:S05]  /*22b0*/  CALL.REL.NOINC `($__internal_154_$__cuda_sm20_dblrcp_rn_slowpath_v3) ;  /* 0x0000003400987944 */ /* 0x000fea0003c00000 */
[----:B------:R-:W-:-:S07]  /*22c0*/  IMAD.MOV.U32 R6, RZ, RZ, R0 ;  /* 0x000000ffff067224 */ /* 0x000fce00078e0000 */
.L_x_6989:
[----:B------:R-:W-:Y:S05]  /*22d0*/  BSYNC.RECONVERGENT B2 ;  /* 0x0000000000027941 */ /* 0x000fea0003800200 */
.L_x_6988:
[C---:B------:R-:W-:Y:S02]  /*22e0*/  DFMA R2, R22.reuse, R12, R14 ;  /* 0x0000000c1602722b */ /* 0x040fe4000000000e */
[----:B------:R-:W-:-:S06]  /*22f0*/  DFMA R14, R22, R14, -R12 ;  /* 0x0000000e160e722b */ /* 0x000fcc000000080c */
[-C--:B------:R-:W-:Y:S02]  /*2300*/  DMUL R12, R2, R6.reuse ;  /* 0x00000006020c7228 */ /* 0x080fe40000000000 */
[----:B------:R-:W-:-:S11]  /*2310*/  DMUL R14, R14, R6 ;  /* 0x000000060e0e7228 */ /* 0x000fd60000000000 */
.L_x_6981:
[----:B------:R-:W-:Y:S05]  /*2320*/  BSYNC.RECONVERGENT B1 ;  /* 0x0000000000017941 */ /* 0x000fea0003800200 */
.L_x_6974:
        /* <DEDUP_REMOVED lines=30> */
[----:B------:R-:W-:Y:S05]  /*2510*/  CALL.REL.NOINC `($__internal_155_$__cuda_sm20_div_rn_f64_full) ;  /* 0x0000003400a87944 */ /* 0x000fea0003c00000 */
[----:B------:R-:W-:Y:S02]  /*2520*/  IMAD.MOV.U32 R22, RZ, RZ, R2 ;  /* 0x000000ffff167224 */ /* 0x000fe400078e0002 */
[----:B------:R-:W-:-:S07]  /*2530*/  IMAD.MOV.U32 R23, RZ, RZ, R3 ;  /* 0x000000ffff177224 */ /* 0x000fce00078e0003 */
.L_x_6994:
[----:B------:R-:W-:Y:S05]  /*2540*/  BSYNC.RECONVERGENT B2 ;  /* 0x0000000000027941 */ /* 0x000fea0003800200 */
.L_x_6993:
        /* <DEDUP_REMOVED lines=16> */
[----:B------:R-:W-:Y:S05]  /*2650*/  CALL.REL.NOINC `($__internal_154_$__cuda_sm20_dblrcp_rn_slowpath_v3) ;  /* 0x0000003000b07944 */ /* 0x000fea0003c00000 */
[----:B------:R-:W-:-:S07]  /*2660*/  IMAD.MOV.U32 R6, RZ, RZ, R0 ;  /* 0x000000ffff067224 */ /* 0x000fce00078e0000 */
.L_x_6996:
[----:B------:R-:W-:Y:S05]  /*2670*/  BSYNC.RECONVERGENT B2 ;  /* 0x0000000000027941 */ /* 0x000fea0003800200 */
.L_x_6995:
[C---:B------:R-:W-:Y:S02]  /*2680*/  DFMA R2, R22.reuse, R10, R8 ;  /* 0x0000000a1602722b */ /* 0x040fe40000000008 */
[----:B------:R-:W-:-:S06]  /*2690*/  DFMA R10, R22, -R8, R10 ;  /* 0x80000008160a722b */ /* 0x000fcc000000000a */
[-C--:B------:R-:W-:Y:S02]  /*26a0*/  DMUL R8, R2, R6.reuse ;  /* 0x0000000602087228 */ /* 0x080fe40000000000 */
[----:B------:R-:W-:Y:S01]  /*26b0*/  DMUL R10, R10, R6 ;  /* 0x000000060a0a7228 */ /* 0x000fe20000000000 */
[----:B------:R-:W-:Y:S10]  /*26c0*/  BRA `(.L_x_6997) ;  /* 0x0000000400907947 */ /* 0x000ff40003800000 */
.L_x_6992:
        /* <DEDUP_REMOVED lines=22> */
.L_x_6999:
[----:B------:R-:W-:Y:S05]  /*2830*/  BSYNC.RECONVERGENT B2 ;  /* 0x0000000000027941 */ /* 0x000fea0003800200 */
.L_x_6998:
        /* <DEDUP_REMOVED lines=26> */
.L_x_7001:
[----:B------:R-:W-:Y:S05]  /*29e0*/  BSYNC.RECONVERGENT B2 ;  /* 0x0000000000027941 */ /* 0x000fea0003800200 */
.L_x_7000:
[----:B------:R-:W-:Y:S02]  /*29f0*/  IMAD.MOV.U32 R10, RZ, RZ, R4 ;  /* 0x000000ffff0a7224 */ /* 0x000fe400078e0004 */
[----:B------:R-:W-:Y:S01]  /*2a00*/  IMAD.MOV.U32 R11, RZ, RZ, R5 ;  /* 0x000000ffff0b7224 */ /* 0x000fe200078e0005 */
[----:B------:R-:W-:Y:S06]  /*2a10*/  BRA `(.L_x_6997) ;  /* 0x0000000000bc7947 */ /* 0x000fec0003800000 */
.L_x_6991:
        /* <DEDUP_REMOVED lines=23> */
.L_x_7003:
[----:B------:R-:W-:Y:S05]  /*2b90*/  BSYNC.RECONVERGENT B2 ;  /* 0x0000000000027941 */ /* 0x000fea0003800200 */
.L_x_7002:
        /* <DEDUP_REMOVED lines=16> */
[----:B------:R-:W-:Y:S05]  /*2ca0*/  CALL.REL.NOINC `($__internal_154_$__cuda_sm20_dblrcp_rn_slowpath_v3) ;  /* 0x0000002c001c7944 */ /* 0x000fea0003c00000 */
[----:B------:R-:W-:-:S07]  /*2cb0*/  IMAD.MOV.U32 R6, RZ, RZ, R0 ;  /* 0x000000ffff067224 */ /* 0x000fce00078e0000 */
.L_x_7005:
[----:B------:R-:W-:Y:S05]  /*2cc0*/  BSYNC.RECONVERGENT B2 ;  /* 0x0000000000027941 */ /* 0x000fea0003800200 */
.L_x_7004:
[C---:B------:R-:W-:Y:S02]  /*2cd0*/  DFMA R2, R22.reuse, R8, R10 ;  /* 0x000000081602722b */ /* 0x040fe4000000000a */
[----:B------:R-:W-:-:S06]  /*2ce0*/  DFMA R10, R22, R10, -R8 ;  /* 0x0000000a160a722b */ /* 0x000fcc0000000808 */
[-C--:B------:R-:W-:Y:S02]  /*2cf0*/  DMUL R8, R2, R6.reuse ;  /* 0x0000000602087228 */ /* 0x080fe40000000000 */
[----:B------:R-:W-:-:S11]  /*2d00*/  DMUL R10, R10, R6 ;  /* 0x000000060a0a7228 */ /* 0x000fd60000000000 */
.L_x_6997:
[----:B------:R-:W-:Y:S05]  /*2d10*/  BSYNC.RECONVERGENT B1 ;  /* 0x0000000000017941 */ /* 0x000fea0003800200 */
.L_x_6990:
[----:B------:R-:W0:Y:S01]  /*2d20*/  S2R R4, SR_TID.X ;  /* 0x0000000000047919 */ /* 0x000e220000002100 */
[----:B------:R-:W-:Y:S01]  /*2d30*/  ISETP.GE.U32.AND P0, PT, R50, UR13, PT ;  /* 0x0000000d32007c0c */ /* 0x000fe2000bf06070 */
[----:B------:R-:W-:Y:S01]  /*2d40*/  BSSY.RECONVERGENT B0, `(.L_x_7006) ;  /* 0x000001d000007945 */ /* 0x000fe20003800200 */
[----:B------:R-:W-:Y:S02]  /*2d50*/  ISETP.GE.U32.AND P1, PT, R52, UR13, PT ;  /* 0x0000000d34007c0c */ /* 0x000fe4000bf26070 */
[----:B------:R-:W-:Y:S02]  /*2d60*/  ISETP.GE.U32.AND.EX P0, PT, R55, UR16, PT, P0 ;  /* 0x0000001037007c0c */ /* 0x000fe4000bf06100 */
[----:B------:R-:W-:Y:S02]  /*2d70*/  ISETP.GE.U32.AND P2, PT, R51, UR13, PT ;  /* 0x0000000d33007c0c */ /* 0x000fe4000bf46070 */
[----:B------:R-:W-:Y:S02]  /*2d80*/  ISETP.GE.U32.AND.EX P1, PT, R58, UR16, PT, P1 ;  /* 0x000000103a007c0c */ /* 0x000fe4000bf26110 */
[----:B------:R-:W-:-:S07]  /*2d90*/  ISETP.GE.U32.AND.EX P2, PT, R57, UR16, PT, P2 ;  /* 0x0000001039007c0c */ /* 0x000fce000bf46120 */
[----:B0-----:R-:W-:-:S05]  /*2da0*/  @!P0 IADD3 R0, P3, PT, R4, UR4, RZ ;  /* 0x0000000404008c10 */ /* 0x001fca000ff7e0ff */
[----:B------:R-:W-:Y:S01]  /*2db0*/  @!P0 IMAD.X R3, RZ, RZ, UR5, P3 ;  /* 0x00000005ff038e24 */ /* 0x000fe200098e06ff */
[----:B------:R-:W-:-:S04]  /*2dc0*/  @!P0 LEA R2, P3, R0, UR6, 0x4 ;  /* 0x0000000600028c11 */ /* 0x000fc8000f8620ff */
[----:B------:R-:W-:-:S05]  /*2dd0*/  @!P0 LEA.HI.X R3, R0, UR7, R3, 0x4, P3 ;  /* 0x0000000700038c11 */ /* 0x000fca00098f2403 */
[----:B------:R0:W-:Y:S01]  /*2de0*/  @!P0 STG.E.128 desc[UR14][R2.64], R24 ;  /* 0x0000001802008986 */ /* 0x0001e2000c101d0e */
[----:B------:R-:W-:-:S03]  /*2df0*/  ISETP.GE.U32.AND P0, PT, R56, UR13, PT ;  /* 0x0000000d38007c0c */ /* 0x000fc6000bf06070 */
[----:B------:R0:W-:Y:S01]  /*2e00*/  @!P1 STG.E.128 desc[UR14][R46.64], R16 ;  /* 0x000000102e009986 */ /* 0x0001e2000c101d0e */
[----:B------:R-:W-:-:S03]  /*2e10*/  ISETP.GE.U32.AND.EX P0, PT, R59, UR16, PT, P0 ;  /* 0x000000103b007c0c */ /* 0x000fc6000bf06100 */
[----:B------:R0:W-:Y:S10]  /*2e20*/  @!P2 STG.E.128 desc[UR14][R40.64], R12 ;  /* 0x0000000c2800a986 */ /* 0x0001f4000c101d0e */
[----:B------:R-:W-:Y:S05]  /*2e30*/  @P0 BRA `(.L_x_7007) ;  /* 0x0000000000340947 */ /* 0x000fea0003800000 */
[----:B------:R-:W-:Y:S01]  /*2e40*/  USHF.L.U32 UR10, UR11, 0x4, URZ ;  /* 0x000000040b0a7899 */ /* 0x000fe200080006ff */
[----:B------:R-:W-:Y:S01]  /*2e50*/  IADD3 R0, P0, PT, R4, UR4, RZ ;  /* 0x0000000404007c10 */ /* 0x000fe2000ff1e0ff */
[----:B------:R-:W-:-:S04]  /*2e60*/  USHF.R.U32.HI UR12, URZ, 0x1c, UR11 ;  /* 0x0000001cff0c7899 */ /* 0x000fc8000801160b */
[----:B0-----:R-:W-:Y:S01]  /*2e70*/  IMAD.X R3, RZ, RZ, UR5, P0 ;  /* 0x00000005ff037e24 */ /* 0x001fe200080e06ff */
[C---:B------:R-:W-:Y:S01]  /*2e80*/  LEA R2, P0, R0.reuse, UR6, 0x4 ;  /* 0x0000000600027c11 */ /* 0x040fe2000f8020ff */
[----:B------:R-:W-:Y:S01]  /*2e90*/  IMAD.U32 R5, RZ, RZ, UR10 ;  /* 0x0000000aff057e24 */ /* 0x000fe2000f8e00ff */
[----:B------:R-:W-:Y:S02]  /*2ea0*/  MOV R7, UR12 ;  /* 0x0000000c00077c02 */ /* 0x000fe40008000f00 */
[----:B------:R-:W-:Y:S02]  /*2eb0*/  LEA.HI.X R0, R0, UR7, R3, 0x4, P0 ;  /* 0x0000000700007c11 */ /* 0x000fe400080f2403 */
[----:B------:R-:W-:-:S04]  /*2ec0*/  IADD3 R2, P0, P1, R2, UR10, R5 ;  /* 0x0000000a02027c10 */ /* 0x000fc8000f91e005 */
[----:B------:R-:W-:Y:S02]  /*2ed0*/  IADD3.X R0, PT, PT, R0, UR12, R7, P0, P1 ;  /* 0x0000000c00007c10 */ /* 0x000fe400087e2407 */
[----:B------:R-:W-:-:S04]  /*2ee0*/  IADD3 R2, P0, PT, R2, UR10, RZ ;  /* 0x0000000a02027c10 */ /* 0x000fc8000ff1e0ff */
[----:B------:R-:W-:-:S05]  /*2ef0*/  IADD3.X R3, PT, PT, R0, UR12, RZ, P0, !PT ;  /* 0x0000000c00037c10 */ /* 0x000fca00087fe4ff */
[----:B------:R1:W-:Y:S04]  /*2f00*/  STG.E.128 desc[UR14][R2.64], R8 ;  /* 0x0000000802007986 */ /* 0x0003e8000c101d0e */
.L_x_7007:
[----:B------:R-:W-:Y:S05]  /*2f10*/  BSYNC.RECONVERGENT B0 ;  /* 0x0000000000007941 */ /* 0x000fea0003800200 */
.L_x_7006:
[----:B------:R-:W-:-:S04]  /*2f20*/  ULEA UR4, UP0, UR11, UR4, 0x2 ;  /* 0x000000040b047291 */ /* 0x000fc8000f8010ff */
[----:B------:R-:W-:Y:S02]  /*2f30*/  UIADD3.X UR5, UPT, UPT, URZ, UR5, URZ, UP0, !UPT ;  /* 0x00000005ff057290 */ /* 0x000fe400087fe4ff */
[----:B------:R-:W-:-:S04]  /*2f40*/  UISETP.GE.U32.AND UP0, UPT, UR4, UR13, UPT ;  /* 0x0000000d0400728c */ /* 0x000fc8000bf06070 */
[----:B------:R-:W-:-:S09]  /*2f50*/  UISETP.GE.U32.AND.EX UP0, UPT, UR5, UR16, UPT, UP0 ;  /* 0x000000100500728c */ /* 0x000fd2000bf06100 */
[----:B------:R-:W-:Y:S05]  /*2f60*/  BRA.U !UP0, `(.L_x_7008) ;  /* 0xffffffd108a87547 */ /* 0x000fea000b83ffff */
[----:B------:R-:W-:Y:S05]  /*2f70*/  EXIT ;  /* 0x000000000000794d */ /* 0x000fea0003800000 */
.L_x_6941:
        /* <DEDUP_REMOVED lines=8> */
.L_x_7073:
[C---:B--2---:R-:W-:Y:S01]  /*3000*/  IMAD.SHL.U32 R40, R46.reuse, 0x40, RZ ;  /* 0x000000402e287824 */ /* 0x044fe200078e00ff */
[----:B------:R-:W-:-:S04]  /*3010*/  SHF.L.U64.HI R0, R46, 0x6, R47 ;  /* 0x000000062e007819 */ /* 0x000fc8000001022f */
        /* <DEDUP_REMOVED lines=39> */
[----:B0-----:R-:W-:Y:S05]  /*3290*/  CALL.REL.NOINC `($__internal_155_$__cuda_sm20_div_rn_f64_full) ;  /* 0x0000002800487944 */ /* 0x001fea0003c00000 */
.L_x_7013:
[----:B0-----:R-:W-:Y:S05]  /*32a0*/  BSYNC.RECONVERGENT B2 ;  /* 0x0000000000027941 */ /* 0x001fea0003800200 */
.L_x_7012:
        /* <DEDUP_REMOVED lines=26> */
.L_x_7015:
[----:B------:R-:W-:Y:S05]  /*3450*/  BSYNC.RECONVERGENT B2 ;  /* 0x0000000000027941 */ /* 0x000fea0003800200 */
.L_x_7014:
[----:B------:R-:W-:Y:S01]  /*3460*/  MOV R22, R4 ;  /* 0x0000000400167202 */ /* 0x000fe20000000f00 */
[----:B------:R-:W-:Y:S01]  /*3470*/  IMAD.MOV.U32 R23, RZ, RZ, R5 ;  /* 0x000000ffff177224 */ /* 0x000fe200078e0005 */
[----:B------:R-:W-:Y:S06]  /*3480*/  BRA `(.L_x_7016) ;  /* 0x00000004007c7947 */ /* 0x000fec0003800000 */
.L_x_7011:
        /* <DEDUP_REMOVED lines=20> */
[----:B0----5:R-:W-:Y:S05]  /*35d0*/  CALL.REL.NOINC `($__internal_155_$__cuda_sm20_div_rn_f64_full) ;  /* 0x0000002400787944 */ /* 0x021fea0003c00000 */
[----:B------:R-:W-:Y:S02]  /*35e0*/  IMAD.MOV.U32 R28, RZ, RZ, R2 ;  /* 0x000000ffff1c7224 */ /* 0x000fe400078e0002 */
[----:B------:R-:W-:-:S07]  /*35f0*/  IMAD.MOV.U32 R29, RZ, RZ, R3 ;  /* 0x000000ffff1d7224 */ /* 0x000fce00078e0003 */
.L_x_7018:
[----:B0-----:R-:W-:Y:S05]  /*3600*/  BSYNC.RECONVERGENT B2 ;  /* 0x0000000000027941 */ /* 0x001fea0003800200 */
.L_x_7017:
        /* <DEDUP_REMOVED lines=16> */
[----:B-----5:R-:W-:Y:S05]  /*3710*/  CALL.REL.NOINC `($__internal_154_$__cuda_sm20_dblrcp_rn_slowpath_v3) ;  /* 0x0000002000807944 */ /* 0x020fea0003c00000 */
[----:B------:R-:W-:-:S07]  /*3720*/  IMAD.MOV.U32 R6, RZ, RZ, R0 ;  /* 0x000000ffff067224 */ /* 0x000fce00078e0000 */
.L_x_7020:
[----:B------:R-:W-:Y:S05]  /*3730*/  BSYNC.RECONVERGENT B2 ;  /* 0x0000000000027941 */ /* 0x000fea0003800200 */
.L_x_7019:
[-C--:B-----5:R-:W-:Y:S02]  /*3740*/  DFMA R2, R22, R28.reuse, R20 ;  /* 0x0000001c1602722b */ /* 0x0a0fe40000000014 */
[----:B------:R-:W-:-:S06]  /*3750*/  DFMA R22, -R20, R28, R22 ;  /* 0x0000001c1416722b */ /* 0x000fcc0000000116 */
[-C--:B------:R-:W-:Y:S02]  /*3760*/  DMUL R20, R2, R6.reuse ;  /* 0x0000000602147228 */ /* 0x080fe40000000000 */
[----:B------:R-:W-:Y:S01]  /*3770*/  DMUL R22, R22, R6 ;  /* 0x0000000616167228 */ /* 0x000fe20000000000 */
[----:B------:R-:W-:Y:S10]  /*3780*/  BRA `(.L_x_7016) ;  /* 0x0000000000bc7947 */ /* 0x000ff40003800000 */
.L_x_7010:
        /* <DEDUP_REMOVED lines=20> */
[----:B0----5:R-:W-:Y:S05]  /*38d0*/  CALL.REL.NOINC `($__internal_155_$__cuda_sm20_div_rn_f64_full) ;  /* 0x0000002000b87944 */ /* 0x021fea0003c00000 */
[----:B------:R-:W-:Y:S01]  /*38e0*/  IMAD.MOV.U32 R28, RZ, RZ, R2 ;  /* 0x000000ffff1c7224 */ /* 0x000fe200078e0002 */
[----:B------:R-:W-:-:S07]  /*38f0*/  MOV R29, R3 ;  /* 0x00000003001d7202 */ /* 0x000fce0000000f00 */
.L_x_7022:
[----:B0-----:R-:W-:Y:S05]  /*3900*/  BSYNC.RECONVERGENT B2 ;  /* 0x0000000000027941 */ /* 0x001fea0003800200 */
.L_x_7021:
        /* <DEDUP_REMOVED lines=16> */
[----:B-----5:R-:W-:Y:S05]  /*3a10*/  CALL.REL.NOINC `($__internal_154_$__cuda_sm20_dblrcp_rn_slowpath_v3) ;  /* 0x0000001c00c07944 */ /* 0x020fea0003c00000 */
[----:B------:R-:W-:-:S07]  /*3a20*/  MOV R6, R0 ;  /* 0x0000000000067202 */ /* 0x000fce0000000f00 */
.L_x_7024:
[----:B------:R-:W-:Y:S05]  /*3a30*/  BSYNC.RECONVERGENT B2 ;  /* 0x0000000000027941 */ /* 0x000fea0003800200 */
.L_x_7023:
[-C--:B-----5:R-:W-:Y:S02]  /*3a40*/  DFMA R2, R20, R28.reuse, R22 ;  /* 0x0000001c1402722b */ /* 0x0a0fe40000000016 */
[----:B------:R-:W-:-:S06]  /*3a50*/  DFMA R22, R22, R28, -R20 ;  /* 0x0000001c1616722b */ /* 0x000fcc0000000814 */
[-C--:B------:R-:W-:Y:S02]  /*3a60*/  DMUL R20, R2, R6.reuse ;  /* 0x0000000602147228 */ /* 0x080fe40000000000 */
[----:B------:R-:W-:-:S11]  /*3a70*/  DMUL R22, R22, R6 ;  /* 0x0000000616167228 */ /* 0x000fd60000000000 */
.L_x_7016:
[----:B------:R-:W-:Y:S05]  /*3a80*/  BSYNC.RECONVERGENT B1 ;  /* 0x0000000000017941 */ /* 0x000fea0003800200 */
.L_x_7009:
        /* <DEDUP_REMOVED lines=33> */
.L_x_7029:
[----:B------:R-:W-:Y:S05]  /*3ca0*/  BSYNC.RECONVERGENT B2 ;  /* 0x0000000000027941 */ /* 0x000fea0003800200 */
.L_x_7028:
        /* <DEDUP_REMOVED lines=18> */
.L_x_7031:
[----:B------:R-:W-:Y:S05]  /*3dd0*/  BSYNC.RECONVERGENT B2 ;  /* 0x0000000000027941 */ /* 0x000fea0003800200 */
.L_x_7030:
[-C--:B------:R-:W-:Y:S02]  /*3de0*/  DFMA R2, R18, R28.reuse, R16 ;  /* 0x0000001c1202722b */ /* 0x080fe40000000010 */
[----:B------:R-:W-:-:S06]  /*3df0*/  DFMA R18, -R16, R28, R18 ;  /* 0x0000001c1012722b */ /* 0x000fcc0000000112 */
[-C--:B------:R-:W-:Y:S02]  /*3e00*/  DMUL R16, R2, R6.reuse ;  /* 0x0000000602107228 */ /* 0x080fe40000000000 */
[----:B------:R-:W-:Y:S01]  /*3e10*/  DMUL R18, R18, R6 ;  /* 0x0000000612127228 */ /* 0x000fe20000000000 */
[----:B------:R-:W-:Y:S10]  /*3e20*/  BRA `(.L_x_7032) ;  /* 0x0000000400907947 */ /* 0x000ff40003800000 */
.L_x_7027:
        /* <DEDUP_REMOVED lines=22> */
.L_x_7034:
[----:B------:R-:W-:Y:S05]  /*3f90*/  BSYNC.RECONVERGENT B2 ;  /* 0x0000000000027941 */ /* 0x000fea0003800200 */
.L_x_7033:
        /* <DEDUP_REMOVED lines=24> */
[----:B------:R-:W-:Y:S01]  /*4120*/  MOV R4, R2 ;  /* 0x0000000200047202 */ /* 0x000fe20000000f00 */
[----:B------:R-:W-:-:S07]  /*4130*/  IMAD.MOV.U32 R5, RZ, RZ, R3 ;  /* 0x000000ffff057224 */ /* 0x000fce00078e0003 */
.L_x_7036:
[----:B------:R-:W-:Y:S05]  /*4140*/  BSYNC.RECONVERGENT B2 ;  /* 0x0000000000027941 */ /* 0x000fea0003800200 */
.L_x_7035:
[----:B------:R-:W-:Y:S02]  /*4150*/  IMAD.MOV.U32 R18, RZ, RZ, R4 ;  /* 0x000000ffff127224 */ /* 0x000fe400078e0004 */
[----:B------:R-:W-:Y:S01]  /*4160*/  IMAD.MOV.U32 R19, RZ, RZ, R5 ;  /* 0x000000ffff137224 */ /* 0x000fe200078e0005 */
[----:B------:R-:W-:Y:S06]  /*4170*/  BRA `(.L_x_7032) ;  /* 0x0000000000bc7947 */ /* 0x000fec0003800000 */
.L_x_7026:
        /* <DEDUP_REMOVED lines=21> */
[----:B------:R-:W-:Y:S01]  /*42d0*/  IMAD.MOV.U32 R28, RZ, RZ, R2 ;  /* 0x000000ffff1c7224 */ /* 0x000fe200078e0002 */
[----:B------:R-:W-:-:S07]  /*42e0*/  MOV R29, R3 ;  /* 0x00000003001d7202 */ /* 0x000fce0000000f00 */
.L_x_7038:
[----:B------:R-:W-:Y:S05]  /*42f0*/  BSYNC.RECONVERGENT B2 ;  /* 0x0000000000027941 */ /* 0x000fea0003800200 */
.L_x_7037:
        /* <DEDUP_REMOVED lines=17> */
[----:B------:R-:W-:-:S07]  /*4410*/  MOV R6, R0 ;  /* 0x0000000000067202 */ /* 0x000fce0000000f00 */
.L_x_7040:
[----:B------:R-:W-:Y:S05]  /*4420*/  BSYNC.RECONVERGENT B2 ;  /* 0x0000000000027941 */ /* 0x000fea0003800200 */
.L_x_7039:
[-C--:B------:R-:W-:Y:S02]  /*4430*/  DFMA R2, R16, R28.reuse, R18 ;  /* 0x0000001c1002722b */ /* 0x080fe40000000012 */
[----:B------:R-:W-:-:S06]  /*4440*/  DFMA R18, R18, R28, -R16 ;  /* 0x0000001c1212722b */ /* 0x000fcc0000000810 */
[-C--:B------:R-:W-:Y:S02]  /*4450*/  DMUL R16, R2, R6.reuse ;  /* 0x0000000602107228 */ /* 0x080fe40000000000 */
[----:B------:R-:W-:-:S11]  /*4460*/  DMUL R18, R18, R6 ;  /* 0x0000000612127228 */ /* 0x000fd60000000000 */
.L_x_7032:
[----:B------:R-:W-:Y:S05]  /*4470*/  BSYNC.RECONVERGENT B1 ;  /* 0x0000000000017941 */ /* 0x000fea0003800200 */
.L_x_7025:
        /* <DEDUP_REMOVED lines=33> */
.L_x_7045:
[----:B------:R-:W-:Y:S05]  /*4690*/  BSYNC.RECONVERGENT B2 ;  /* 0x0000000000027941 */ /* 0x000fea0003800200 */
.L_x_7044:
        /* <DEDUP_REMOVED lines=18> */
.L_x_7047:
[----:B------:R-:W-:Y:S05]  /*47c0*/  BSYNC.RECONVERGENT B2 ;  /* 0x0000000000027941 */ /* 0x000fea0003800200 */
.L_x_7046:
[-C--:B------:R-:W-:Y:S02]  /*47d0*/  DFMA R2, R14, R26.reuse, R12 ;  /* 0x0000001a0e02722b */ /* 0x080fe4000000000c */
[----:B------:R-:W-:-:S06]  /*47e0*/  DFMA R14, -R12, R26, R14 ;  /* 0x0000001a0c0e722b */ /* 0x000fcc000000010e */
[-C--:B------:R-:W-:Y:S02]  /*47f0*/  DMUL R12, R2, R6.reuse ;  /* 0x00000006020c7228 */ /* 0x080fe40000000000 */
[----:B------:R-:W-:Y:S01]  /*4800*/  DMUL R14, R14, R6 ;  /* 0x000000060e0e7228 */ /* 0x000fe20000000000 */
[----:B------:R-:W-:Y:S10]  /*4810*/  BRA `(.L_x_7048) ;  /* 0x0000000400907947 */ /* 0x000ff40003800000 */
.L_x_7043:
        /* <DEDUP_REMOVED lines=22> */
.L_x_7050:
[----:B------:R-:W-:Y:S05]  /*4980*/  BSYNC.RECONVERGENT B2 ;  /* 0x0000000000027941 */ /* 0x000fea0003800200 */
.L_x_7049:
[----:B------:R-:W-:Y:S01]  /*4990*/  DADD R24, -RZ, |R32| ;  /* 0x00000000ff187229 */ /* 0x000fe20000000520 */
[----:B------:R-:W-:Y:S01]  /*49a0*/  IMAD.MOV.U32 R4, RZ, RZ, 0x1 ;  /* 0x00000001ff047424 */ /* 0x000fe200078e00ff */
[----:B------:R-:W-:Y:S01]  /*49b0*/  FSETP.GEU.AND P1, PT, |R15|, 6.5827683646048100446e-37, PT ;  /* 0x036000000f00780b */ /* 0x000fe20003f2e200 */
[----:B------:R-:W-:Y:S01]  /*49c0*/  BSSY.RECONVERGENT B2, `(.L_x_7051) ;  /* 0x0000017000027945 */ /* 0x000fe20003800200 */
[----:B------:R-:W-:Y:S01]  /*49d0*/  IMAD.MOV.U32 R12, RZ, RZ, R2 ;  /* 0x000000ffff0c7224 */ /* 0x000fe200078e0002 */
[----:B------:R-:W-:Y:S01]  /*49e0*/  MOV R13, R3 ;  /* 0x00000003000d7202 */ /* 0x000fe20000000f00 */
        /* <DEDUP_REMOVED lines=20> */
.L_x_7052:
[----:B------:R-:W-:Y:S05]  /*4b30*/  BSYNC.RECONVERGENT B2 ;  /* 0x0000000000027941 */ /* 0x000fea0003800200 */
.L_x_7051:
[----:B------:R-:W-:Y:S02]  /*4b40*/  IMAD.MOV.U32 R14, RZ, RZ, R4 ;  /* 0x000000ffff0e7224 */ /* 0x000fe400078e0004 */
[----:B------:R-:W-:Y:S01]  /*4b50*/  IMAD.MOV.U32 R15, RZ, RZ, R5 ;  /* 0x000000ffff0f7224 */ /* 0x000fe200078e0005 */
[----:B------:R-:W-:Y:S06]  /*4b60*/  BRA `(.L_x_7048) ;  /* 0x0000000000bc7947 */ /* 0x000fec0003800000 */
.L_x_7042:
        /* <DEDUP_REMOVED lines=23> */
.L_x_7054:
[----:B------:R-:W-:Y:S05]  /*4ce0*/  BSYNC.RECONVERGENT B2 ;  /* 0x0000000000027941 */ /* 0x000fea0003800200 */
.L_x_7053:
        /* <DEDUP_REMOVED lines=18> */
.L_x_7056:
[----:B------:R-:W-:Y:S05]  /*4e10*/  BSYNC.RECONVERGENT B2 ;  /* 0x0000000000027941 */ /* 0x000fea0003800200 */
.L_x_7055:
[-C--:B------:R-:W-:Y:S02]  /*4e20*/  DFMA R2, R12, R26.reuse, R14 ;  /* 0x0000001a0c02722b */ /* 0x080fe4000000000e */
[----:B------:R-:W-:-:S06]  /*4e30*/  DFMA R14, R14, R26, -R12 ;  /* 0x0000001a0e0e722b */ /* 0x000fcc000000080c */
[-C--:B------:R-:W-:Y:S02]  /*4e40*/  DMUL R12, R2, R6.reuse ;  /* 0x00000006020c7228 */ /* 0x080fe40000000000 */
[----:B------:R-:W-:-:S11]  /*4e50*/  DMUL R14, R14, R6 ;  /* 0x000000060e0e7228 */ /* 0x000fd60000000000 */
.L_x_7048:
[----:B------:R-:W-:Y:S05]  /*4e60*/  BSYNC.RECONVERGENT B1 ;  /* 0x0000000000017941 */ /* 0x000fea0003800200 */
.L_x_7041:
        /* <DEDUP_REMOVED lines=33> */
.L_x_7061:
[----:B------:R-:W-:Y:S05]  /*5080*/  BSYNC.RECONVERGENT B2 ;  /* 0x0000000000027941 */ /* 0x000fea0003800200 */
.L_x_7060:
        /* <DEDUP_REMOVED lines=18> */
.L_x_7063:
[----:B------:R-:W-:Y:S05]  /*51b0*/  BSYNC.RECONVERGENT B2 ;  /* 0x0000000000027941 */ /* 0x000fea0003800200 */
.L_x_7062:
[-C--:B------:R-:W-:Y:S02]  /*51c0*/  DFMA R2, R10, R26.reuse, R8 ;  /* 0x0000001a0a02722b */ /* 0x080fe40000000008 */
[----:B------:R-:W-:-:S06]  /*51d0*/  DFMA R10, -R8, R26, R10 ;  /* 0x0000001a080a722b */ /* 0x000fcc000000010a */
[-C--:B------:R-:W-:Y:S02]  /*51e0*/  DMUL R8, R2, R6.reuse ;  /* 0x0000000602087228 */ /* 0x080fe40000000000 */
[----:B------:R-:W-:Y:S01]  /*51f0*/  DMUL R10, R10, R6 ;  /* 0x000000060a0a7228 */ /* 0x000fe20000000000 */
[----:B------:R-:W-:Y:S10]  /*5200*/  BRA `(.L_x_7064) ;  /* 0x0000000400907947 */ /* 0x000ff40003800000 */
.L_x_7059:
        /* <DEDUP_REMOVED lines=22> */
.L_x_7066:
[----:B------:R-:W-:Y:S05]  /*5370*/  BSYNC.RECONVERGENT B2 ;  /* 0x0000000000027941 */ /* 0x000fea0003800200 */
.L_x_7065:
        /* <DEDUP_REMOVED lines=26> */
.L_x_7068:
[----:B------:R-:W-:Y:S05]  /*5520*/  BSYNC.RECONVERGENT B2 ;  /* 0x0000000000027941 */ /* 0x000fea0003800200 */
.L_x_7067:
[----:B------:R-:W-:Y:S02]  /*5530*/  IMAD.MOV.U32 R10, RZ, RZ, R4 ;  /* 0x000000ffff0a7224 */ /* 0x000fe400078e0004 */
[----:B------:R-:W-:Y:S01]  /*5540*/  IMAD.MOV.U32 R11, RZ, RZ, R5 ;  /* 0x000000ffff0b7224 */ /* 0x000fe200078e0005 */
[----:B------:R-:W-:Y:S06]  /*5550*/  BRA `(.L_x_7064) ;  /* 0x0000000000bc7947 */ /* 0x000fec0003800000 */
.L_x_7058:
        /* <DEDUP_REMOVED lines=23> */
.L_x_7070:
[----:B------:R-:W-:Y:S05]  /*56d0*/  BSYNC.RECONVERGENT B2 ;  /* 0x0000000000027941 */ /* 0x000fea0003800200 */
.L_x_7069:
        /* <DEDUP_REMOVED lines=18> */
.L_x_7072:
[----:B------:R-:W-:Y:S05]  /*5800*/  BSYNC.RECONVERGENT B2 ;  /* 0x0000000000027941 */ /* 0x000fea0003800200 */
.L_x_7071:
[-C--:B------:R-:W-:Y:S02]  /*5810*/  DFMA R2, R8, R26.reuse, R10 ;  /* 0x0000001a0802722b */ /* 0x080fe4000000000a */
[----:B------:R-:W-:-:S06]  /*5820*/  DFMA R10, R10, R26, -R8 ;  /* 0x0000001a0a0a722b */ /* 0x000fcc0000000808 */
[-C--:B------:R-:W-:Y:S02]  /*5830*/  DMUL R8, R2, R6.reuse ;  /* 0x0000000602087228 */ /* 0x080fe40000000000 */
[----:B------:R-:W-:-:S11]  /*5840*/  DMUL R10, R10, R6 ;  /* 0x000000060a0a7228 */ /* 0x000fd60000000000 */
.L_x_7064:
[----:B------:R-:W-:Y:S05]  /*5850*/  BSYNC.RECONVERGENT B1 ;  /* 0x0000000000017941 */ /* 0x000fea0003800200 */
.L_x_7057:
[----:B------:R-:W-:Y:S01]  /*5860*/  IADD3 R46, P0, PT, R46, UR4, RZ ;  /* 0x000000042e2e7c10 */ /* 0x000fe2000ff1e0ff */
[----:B------:R2:W-:Y:S04]  /*5870*/  STG.E.ENL2.256 desc[UR14][R40.64], R20, R16 ;  /* 0xf80000142810797f */ /* 0x0005e8000f12180e */
[C---:B------:R-:W-:Y:S01]  /*5880*/  IMAD.SHL.U32 R0, R46.reuse, 0x4, RZ ;  /* 0x000000042e007824 */ /* 0x040fe200078e00ff */
[----:B------:R2:W-:Y:S01]  /*5890*/  STG.E.ENL2.256 desc[UR14][R40.64+0x20], R12, R8 ;  /* 0xf800010c2808797f */ /* 0x0005e2000f12180e */
[----:B------:R-:W-:Y:S01]  /*58a0*/  IMAD.X R47, RZ, RZ, R47, P0 ;  /* 0x000000ffff2f7224 */ /* 0x000fe200000e062f */
[----:B------:R-:W-:Y:S02]  /*58b0*/  LOP3.LUT P0, RZ, R46, 0xffffc000, RZ, 0xc0, !PT ;  /* 0xffffc0002eff7812 */ /* 0x000fe4000780c0ff */
[----:B------:R-:W-:-:S02]  /*58c0*/  ISETP.LT.U32.AND P1, PT, R0, UR17, PT ;  /* 0x0000001100007c0c */ /* 0x000fc4000bf21070 */
[----:B------:R-:W-:Y:S02]  /*58d0*/  SHF.L.U64.HI R0, R46, 0x2, R47 ;  /* 0x000000022e007819 */ /* 0x000fe4000001022f */
[----:B------:R-:W-:Y:S02]  /*58e0*/  LOP3.LUT P0, RZ, R47, 0x3fffffff, RZ, 0xc0, P0 ;  /* 0x3fffffff2fff7812 */ /* 0x000fe4000000c0ff */
[----:B------:R-:W-:-:S13]  /*58f0*/  ISETP.LT.AND.EX P1, PT, R0, UR10, PT, P1 ;  /* 0x0000000a00007c0c */ /* 0x000fda000bf21310 */
[----:B------:R-:W-:Y:S05]  /*5900*/  @!P0 BRA P1, `(.L_x_7073) ;  /* 0xffffffd400bc8947 */ /* 0x000fea000083ffff */
[----:B------:R-:W-:Y:S05]  /*5910*/  EXIT ;  /* 0x000000000000794d */ /* 0x000fea0003800000 */
        .weak           $__internal_154_$__cuda_sm20_dblrcp_rn_slowpath_v3
        .type           $__internal_154_$__cuda_sm20_dblrcp_rn_slowpath_v3,@function
        .size           $__internal_154_$__cuda_sm20_dblrcp_rn_slowpath_v3,($__internal_155_$__cuda_sm20_div_rn_f64_full - $__internal_154_$__cuda_sm20_dblrcp_rn_slowpath_v3)
$__internal_154_$__cuda_sm20_dblrcp_rn_slowpath_v3:
[----:B------:R-:W-:Y:S01]  /*5920*/  IMAD.MOV.U32 R5, RZ, RZ, R3 ;  /* 0x000000ffff057224 */ /* 0x000fe200078e0003 */
[----:B------:R-:W-:Y:S05]  /*5930*/  BSSY.RECONVERGENT B0, `(.L_x_7074) ;  /* 0x0000025000007945 */ /* 0x000fea0003800200 */
[----:B------:R-:W-:-:S14]  /*5940*/  DSETP.GTU.AND P0, PT, |R4|, +INF , PT ;  /* 0x7ff000000400742a */ /* 0x000fdc0003f0c200 */
[----:B------:R-:W-:Y:S05]  /*5950*/  @P0 BRA `(.L_x_7075) ;  /* 0x0000000000800947 */ /* 0x000fea0003800000 */
[----:B------:R-:W-:-:S05]  /*5960*/  LOP3.LUT R3, R3, 0x7fffffff, RZ, 0xc0, !PT ;  /* 0x7fffffff03037812 */ /* 0x000fca00078ec0ff */
[----:B------:R-:W-:-:S05]  /*5970*/  VIADD R6, R3, 0xffffffff ;  /* 0xffffffff03067836 */ /* 0x000fca0000000000 */
[----:B------:R-:W-:-:S13]  /*5980*/  ISETP.GE.U32.AND P0, PT, R6, 0x7fefffff, PT ;  /* 0x7fefffff0600780c */ /* 0x000fda0003f06070 */
[----:B------:R-:W-:Y:S02]  /*5990*/  @P0 LOP3.LUT R7, R5, 0x7ff00000, RZ, 0x3c, !PT ;  /* 0x7ff0000005070812 */ /* 0x000fe400078e3cff */
[----:B------:R-:W-:Y:S01]  /*59a0*/  @P0 MOV R6, RZ ;  /* 0x000000ff00060202 */ /* 0x000fe20000000f00 */
[----:B------:R-:W-:Y:S06]  /*59b0*/  @P0 BRA `(.L_x_7076) ;  /* 0x0000000000700947 */ /* 0x000fec0003800000 */
[----:B------:R-:W-:-:S13]  /*59c0*/  ISETP.GE.U32.AND P0, PT, R3, 0x1000001, PT ;  /* 0x010000010300780c */ /* 0x000fda0003f06070 */
[----:B------:R-:W-:Y:S05]  /*59d0*/  @!P0 BRA `(.L_x_7077) ;  /* 0x0000000000388947 */ /* 0x000fea0003800000 */
[----:B------:R-:W-:Y:S02]  /*59e0*/  VIADD R7, R5, 0xc0200000 ;  /* 0xc020000005077836 */ /* 0x000fe40000000000 */
[----:B------:R-:W-:Y:S02]  /*59f0*/  IMAD.MOV.U32 R6, RZ, RZ, R4 ;  /* 0x000000ffff067224 */ /* 0x000fe400078e0004 */
[----:B------:R-:W0:Y:S01]  /*5a00*/  MUFU.RCP64H R31, R7 ;  /* 0x00000007001f7308 */ /* 0x000e220000001800 */
[----:B------:R-:W-:-:S06]  /*5a10*/  IMAD.MOV.U32 R30, RZ, RZ, R0 ;  /* 0x000000ffff1e7224 */ /* 0x000fcc00078e0000 */
        /* <DEDUP_REMOVED lines=10> */
.L_x_7077:
[----:B------:R-:W-:Y:S01]  /*5ac0*/  DMUL R6, R4, 8.11296384146066816958e+31 ;  /* 0x4690000004067828 */ /* 0x000fe20000000000 */
[----:B------:R-:W-:-:S05]  /*5ad0*/  IMAD.MOV.U32 R4, RZ, RZ, R0 ;  /* 0x000000ffff047224 */ /* 0x000fca00078e0000 */
        /* <DEDUP_REMOVED lines=8> */
.L_x_7075:
[----:B------:R-:W-:Y:S02]  /*5b60*/  LOP3.LUT R7, R5, 0x80000, RZ, 0xfc, !PT ;  /* 0x0008000005077812 */ /* 0x000fe400078efcff */
[----:B------:R-:W-:-:S07]  /*5b70*/  MOV R6, R4 ;  /* 0x0000000400067202 */ /* 0x000fce0000000f00 */
.L_x_7076:
[----:B------:R-:W-:Y:S05]  /*5b80*/  BSYNC.RECONVERGENT B0 ;  /* 0x0000000000007941 */ /* 0x000fea0003800200 */
.L_x_7074:
[----:B------:R-:W-:Y:S02]  /*5b90*/  IMAD.MOV.U32 R3, RZ, RZ, 0x0 ;  /* 0x00000000ff037424 */ /* 0x000fe400078e00ff */
[----:B------:R-:W-:Y:S02]  /*5ba0*/  IMAD.MOV.U32 R0, RZ, RZ, R6 ;  /* 0x000000ffff007224 */ /* 0x000fe400078e0006 */
[----:B------:R-:W-:Y:S05]  /*5bb0*/  RET.REL.NODEC R2 `(_ZN2at6native55_GLOBAL__N__de093ff9_22_ForeachBinaryOpList_cu_a911ec4325multi_tensor_apply_kernelINS1_18TensorListMetadataILi2EEENS1_24BinaryOpListAlphaFunctorIN3c107complexIdEELi2ELi2ELi0EEEJSt7dividesIS8_ES8_EEEvT_T0_DpT1_) ;  /* 0xffffffa402107950 */ /* 0x000fea0003c3ffff */
        .weak           $__internal_155_$__cuda_sm20_div_rn_f64_full
        .type           $__internal_155_$__cuda_sm20_div_rn_f64_full,@function
        .size           $__internal_155_$__cuda_sm20_div_rn_f64_full,(.L_x_7971 - $__internal_155_$__cuda_sm20_div_rn_f64_full)
$__internal_155_$__cuda_sm20_div_rn_f64_full:
[C---:B------:R-:W-:Y:S01]  /*5bc0*/  FSETP.GEU.AND P0, PT, |R2|.reuse, 1.469367938527859385e-39, PT ;  /* 0x001000000200780b */ /* 0x040fe20003f0e200 */
[----:B------:R-:W-:Y:S01]  /*5bd0*/  IMAD.MOV.U32 R30, RZ, RZ, R3 ;  /* 0x000000ffff1e7224 */ /* 0x000fe200078e0003 */
[----:B------:R-:W-:Y:S01]  /*5be0*/  LOP3.LUT R6, R2, 0x800fffff, RZ, 0xc0, !PT ;  /* 0x800fffff02067812 */ /* 0x000fe200078ec0ff */
[----:B------:R-:W-:Y:S01]  /*5bf0*/  IMAD.MOV.U32 R31, RZ, RZ, R2 ;  /* 0x000000ffff1f7224 */ /* 0x000fe200078e0002 */
[-C--:B------:R-:W-:Y:S01]  /*5c00*/  LOP3.LUT R5, R5, R4.reuse, RZ, 0x3c, !PT ;  /* 0x0000000405057212 */ /* 0x080fe200078e3cff */
[----:B------:R-:W-:Y:S01]  /*5c10*/  IMAD.MOV.U32 R28, RZ, RZ, 0x1 ;  /* 0x00000001ff1c7424 */ /* 0x000fe200078e00ff */
[----:B------:R-:W-:Y:S01]  /*5c20*/  LOP3.LUT R7, R6, 0x3ff00000, RZ, 0xfc, !PT ;  /* 0x3ff0000006077812 */ /* 0x000fe200078efcff */
[----:B------:R-:W-:Y:S01]  /*5c30*/  IMAD.MOV.U32 R53, RZ, RZ, 0x1ca00000 ;  /* 0x1ca00000ff357424 */ /* 0x000fe200078e00ff */
[----:B------:R-:W-:Y:S02]  /*5c40*/  MOV R6, R3 ;  /* 0x0000000300067202 */ /* 0x000fe40000000f00 */
[----:B------:R-:W-:-:S02]  /*5c50*/  LOP3.LUT R4, R5, R4, RZ, 0x3c, !PT ;  /* 0x0000000405047212 */ /* 0x000fc400078e3cff */
[----:B------:R-:W-:Y:S01]  /*5c60*/  LOP3.LUT R54, R2, 0x7ff00000, RZ, 0xc0, !PT ;  /* 0x7ff0000002367812 */ /* 0x000fe200078ec0ff */
[----:B------:R-:W-:Y:S01]  /*5c70*/  @!P0 DMUL R6, R30, 8.98846567431157953865e+307 ;  /* 0x7fe000001e068828 */ /* 0x000fe20000000000 */
[----:B------:R-:W-:-:S04]  /*5c80*/  LOP3.LUT R5, R5, R4, RZ, 0x3c, !PT ;  /* 0x0000000405057212 */ /* 0x000fc800078e3cff */
[C---:B------:R-:W-:Y:S01]  /*5c90*/  FSETP.GEU.AND P2, PT, |R5|.reuse, 1.469367938527859385e-39, PT ;  /* 0x001000000500780b */ /* 0x040fe20003f4e200 */
[----:B------:R-:W0:Y:S01]  /*5ca0*/  MUFU.RCP64H R29, R7 ;  /* 0x00000007001d7308 */ /* 0x000e220000001800 */
[----:B------:R-:W-:-:S04]  /*5cb0*/  LOP3.LUT R60, R5, 0x7ff00000, RZ, 0xc0, !PT ;  /* 0x7ff00000053c7812 */ /* 0x000fc800078ec0ff */
[----:B------:R-:W-:Y:S01]  /*5cc0*/  ISETP.GE.U32.AND P1, PT, R60, R54, PT ;  /* 0x000000363c00720c */ /* 0x000fe20003f26070 */
[----:B------:R1:W-:Y:S06]  /*5cd0*/  STL [R1], R60 ;  /* 0x0000003c01007387 */ /* 0x0003ec0000100800 */
[----:B------:R-:W-:-:S04]  /*5ce0*/  @!P2 LOP3.LUT R3, R31, 0x7ff00000, RZ, 0xc0, !PT ;  /* 0x7ff000001f03a812 */ /* 0x000fc800078ec0ff */
[----:B------:R-:W-:Y:S01]  /*5cf0*/  @!P2 ISETP.GE.U32.AND P3, PT, R60, R3, PT ;  /* 0x000000033c00a20c */ /* 0x000fe20003f66070 */
[----:B0-----:R-:W-:-:S03]  /*5d00*/  DFMA R48, R28, -R6, 1 ;  /* 0x3ff000001c30742b */ /* 0x001fc60000000806 */
[----:B------:R-:W-:-:S04]  /*5d10*/  @!P2 SEL R2, R53, 0x63400000, !P3 ;  /* 0x634000003502a807 */ /* 0x000fc80005800000 */
[----:B------:R-:W-:Y:S01]  /*5d20*/  @!P2 LOP3.LUT R2, R2, 0x80000000, R5, 0xf8, !PT ;  /* 0x800000000202a812 */ /* 0x000fe200078ef805 */
[----:B------:R-:W-:-:S03]  /*5d30*/  DFMA R48, R48, R48, R48 ;  /* 0x000000303030722b */ /* 0x000fc60000000030 */
[----:B------:R-:W-:Y:S01]  /*5d40*/  @!P2 LOP3.LUT R3, R2, 0x100000, RZ, 0xfc, !PT ;  /* 0x001000000203a812 */ /* 0x000fe200078efcff */
[----:B------:R-:W-:-:S04]  /*5d50*/  @!P2 IMAD.MOV.U32 R2, RZ, RZ, RZ ;  /* 0x000000ffff02a224 */ /* 0x000fc800078e00ff */
[----:B------:R-:W-:Y:S01]  /*5d60*/  DFMA R48, R28, R48, R28 ;  /* 0x000000301c30722b */ /* 0x000fe2000000001c */
[----:B------:R-:W-:-:S04]  /*5d70*/  SEL R28, R53, 0x63400000, !P1 ;  /* 0x63400000351c7807 */ /* 0x000fc80004800000 */
[----:B------:R-:W-:Y:S01]  /*5d80*/  LOP3.LUT R29, R28, 0x800fffff, R5, 0xf8, !PT ;  /* 0x800fffff1c1d7812 */ /* 0x000fe200078ef805 */
[----:B------:R-:W-:Y:S02]  /*5d90*/  IMAD.MOV.U32 R28, RZ, RZ, R4 ;  /* 0x000000ffff1c7224 */ /* 0x000fe400078e0004 */
[----:B-1----:R-:W-:-:S04]  /*5da0*/  DFMA R60, R48, -R6, 1 ;  /* 0x3ff00000303c742b */ /* 0x002fc80000000806 */
[----:B------:R-:W-:-:S04]  /*5db0*/  @!P2 DFMA R28, R28, 2, -R2 ;  /* 0x400000001c1ca82b */ /* 0x000fc80000000802 */
[----:B------:R-:W-:-:S08]  /*5dc0*/  DFMA R2, R48, R60, R48 ;  /* 0x0000003c3002722b */ /* 0x000fd00000000030 */
[----:B------:R-:W-:-:S08]  /*5dd0*/  DMUL R48, R2, R28 ;  /* 0x0000001c02307228 */ /* 0x000fd00000000000 */
[----:B------:R-:W-:-:S08]  /*5de0*/  DFMA R60, R48, -R6, R28 ;  /* 0x80000006303c722b */ /* 0x000fd0000000001c */
[----:B------:R-:W-:Y:S02]  /*5df0*/  DFMA R48, R2, R60, R48 ;  /* 0x0000003c0230722b */ /* 0x000fe40000000030 */
[----:B------:R-:W2:Y:S01]  /*5e00*/  LDL R60, [R1] ;  /* 0x00000000013c7983 */ /* 0x000ea20000100800 */
[----:B------:R-:W-:Y:S01]  /*5e10*/  @!P0 LOP3.LUT R54, R7, 0x7ff00000, RZ, 0xc0, !PT ;  /* 0x7ff0000007368812 */ /* 0x000fe200078ec0ff */
[----:B------:R-:W-:Y:S01]  /*5e20*/  BSSY.RECONVERGENT B0, `(.L_x_7078) ;  /* 0x000003e000007945 */ /* 0x000fe20003800200 */
[----:B--2---:R-:W-:Y:S02]  /*5e30*/  MOV R53, R60 ;  /* 0x0000003c00357202 */ /* 0x004fe40000000f00 */
[----:B------:R-:W-:-:S05]  /*5e40*/  @!P2 LOP3.LUT R53, R29, 0x7ff00000, RZ, 0xc0, !PT ;  /* 0x7ff000001d35a812 */ /* 0x000fca00078ec0ff */
[----:B------:R-:W-:-:S05]  /*5e50*/  VIADD R2, R53, 0xffffffff ;  /* 0xffffffff35027836 */ /* 0x000fca0000000000 */
[----:B------:R-:W-:Y:S01]  /*5e60*/  ISETP.GT.U32.AND P0, PT, R2, 0x7feffffe, PT ;  /* 0x7feffffe0200780c */ /* 0x000fe20003f04070 */
[----:B------:R-:W-:-:S05]  /*5e70*/  VIADD R2, R54, 0xffffffff ;  /* 0xffffffff36027836 */ /* 0x000fca0000000000 */
[----:B------:R-:W-:-:S13]  /*5e80*/  ISETP.GT.U32.OR P0, PT, R2, 0x7feffffe, P0 ;  /* 0x7feffffe0200780c */ /* 0x000fda0000704470 */
[----:B------:R-:W-:Y:S05]  /*5e90*/  @P0 BRA `(.L_x_7079) ;  /* 0x0000000000780947 */ /* 0x000fea0003800000 */
[----:B------:R-:W-:Y:S01]  /*5ea0*/  LOP3.LUT R2, R31, 0x7ff00000, RZ, 0xc0, !PT ;  /* 0x7ff000001f027812 */ /* 0x000fe200078ec0ff */
[----:B------:R-:W-:Y:S02]  /*5eb0*/  IMAD.MOV.U32 R61, RZ, RZ, 0x1ca00000 ;  /* 0x1ca00000ff3d7424 */ /* 0x000fe400078e00ff */
[----:B------:R-:W-:Y:S01]  /*5ec0*/  IMAD.MOV.U32 R4, RZ, RZ, RZ ;  /* 0x000000ffff047224 */ /* 0x000fe200078e00ff */
[CC--:B------:R-:W-:Y:S02]  /*5ed0*/  VIADDMNMX R3, R60.reuse, -R2.reuse, 0xb9600000, !PT ;  /* 0xb96000003c037446 */ /* 0x0c0fe40007800902 */
[----:B------:R-:W-:Y:S02]  /*5ee0*/  ISETP.GE.U32.AND P0, PT, R60, R2, PT ;  /* 0x000000023c00720c */ /* 0x000fe40003f06070 */
[----:B------:R-:W-:Y:S02]  /*5ef0*/  VIMNMX R2, PT, PT, R3, 0x46a00000, PT ;  /* 0x46a0000003027848 */ /* 0x000fe40003fe0100 */
[----:B------:R-:W-:-:S05]  /*5f00*/  SEL R53, R61, 0x63400000, !P0 ;  /* 0x634000003d357807 */ /* 0x000fca0004000000 */
[----:B------:R-:W-:-:S05]  /*5f10*/  IMAD.IADD R53, R2, 0x1, -R53 ;  /* 0x0000000102357824 */ /* 0x000fca00078e0a35 */
[----:B------:R-:W-:-:S06]  /*5f20*/  IADD3 R5, PT, PT, R53, 0x7fe00000, RZ ;  /* 0x7fe0000035057810 */ /* 0x000fcc0007ffe0ff */
        /* <DEDUP_REMOVED lines=17> */
[----:B------:R-:W-:-:S04]  /*6040*/  FSEL R2, R30, R3, !P0 ;  /* 0x000000031e027208 */ /* 0x000fc80004000000 */
[----:B------:R-:W-:Y:S01]  /*6050*/  MOV R3, R2 ;  /* 0x0000000200037202 */ /* 0x000fe20000000f00 */
[----:B------:R-:W-:Y:S01]  /*6060*/  IMAD.MOV.U32 R2, RZ, RZ, R6 ;  /* 0x000000ffff027224 */ /* 0x000fe200078e0006 */
[----:B------:R-:W-:Y:S06]  /*6070*/  BRA `(.L_x_7080) ;  /* 0x0000000000607947 */ /* 0x000fec0003800000 */
.L_x_7079:
        /* <DEDUP_REMOVED lines=12> */
[----:B------:R-:W-:Y:S01]  /*6140*/  @!P0 IMAD.MOV.U32 R3, RZ, RZ, R2 ;  /* 0x000000ffff038224 */ /* 0x000fe200078e0002 */
[----:B------:R-:W-:Y:S01]  /*6150*/  @!P0 MOV R2, RZ ;  /* 0x000000ff00028202 */ /* 0x000fe20000000f00 */
[----:B------:R-:W-:Y:S02]  /*6160*/  @P0 IMAD.MOV.U32 R2, RZ, RZ, RZ ;  /* 0x000000ffff020224 */ /* 0x000fe400078e00ff */
[----:B------:R-:W-:Y:S01]  /*6170*/  @P0 IMAD.MOV.U32 R3, RZ, RZ, R4 ;  /* 0x000000ffff030224 */ /* 0x000fe200078e0004 */
[----:B------:R-:W-:Y:S06]  /*6180*/  BRA `(.L_x_7080) ;  /* 0x00000000001c7947 */ /* 0x000fec0003800000 */
.L_x_7082:
[----:B------:R-:W-:-:S05]  /*6190*/  LOP3.LUT R2, R31, 0x80000, RZ, 0xfc, !PT ;  /* 0x000800001f027812 */ /* 0x000fca00078efcff */
[----:B------:R-:W-:Y:S02]  /*61a0*/  IMAD.MOV.U32 R3, RZ, RZ, R2 ;  /* 0x000000ffff037224 */ /* 0x000fe400078e0002 */
[----:B------:R-:W-:Y:S01]  /*61b0*/  IMAD.MOV.U32 R2, RZ, RZ, R30 ;  /* 0x000000ffff027224 */ /* 0x000fe200078e001e */
[----:B------:R-:W-:Y:S06]  /*61c0*/  BRA `(.L_x_7080) ;  /* 0x00000000000c7947 */ /* 0x000fec0003800000 */
.L_x_7081:
[----:B------:R-:W-:-:S04]  /*61d0*/  LOP3.LUT R2, R5, 0x80000, RZ, 0xfc, !PT ;  /* 0x0008000005027812 */ /* 0x000fc800078efcff */
[----:B------:R-:W-:Y:S01]  /*61e0*/  MOV R3, R2 ;  /* 0x0000000200037202 */ /* 0x000fe20000000f00 */
[----:B------:R-:W-:-:S07]  /*61f0*/  IMAD.MOV.U32 R2, RZ, RZ, R4 ;  /* 0x000000ffff027224 */ /* 0x000fce00078e0004 */
.L_x_7080:
[----:B------:R-:W-:Y:S05]  /*6200*/  BSYNC.RECONVERGENT B0 ;  /* 0x0000000000007941 */ /* 0x000fea0003800200 */
.L_x_7078:
[----:B------:R-:W-:Y:S02]  /*6210*/  IMAD.MOV.U32 R4, RZ, RZ, R0 ;  /* 0x000000ffff047224 */ /* 0x000fe400078e0000 */
[----:B------:R-:W-:-:S04]  /*6220*/  IMAD.MOV.U32 R5, RZ, RZ, 0x0 ;  /* 0x00000000ff057424 */ /* 0x000fc800078e00ff */
[----:B------:R-:W-:Y:S05]  /*6230*/  RET.REL.NODEC R4 `(_ZN2at6native55_GLOBAL__N__de093ff9_22_ForeachBinaryOpList_cu_a911ec4325multi_tensor_apply_kernelINS1_18TensorListMetadataILi2EEENS1_24BinaryOpListAlphaFunctorIN3c107complexIdEELi2ELi2ELi0EEEJSt7dividesIS8_ES8_EEEvT_T0_DpT1_) ;  /* 0xffffff9c04707950 */ /* 0x000fea0003c3ffff */
.L_x_7083:
        /* <DEDUP_REMOVED lines=12> */
.L_x_7971:


//--------------------- .text._ZN2at6native55_GLOBAL__N__de093ff9_22_ForeachBinaryOpList_cu_a911ec4325multi_tensor_apply_kernelINS1_18TensorListMetadataILi2EEENS1_24BinaryOpListAlphaFunctorIfLi2ELi2ELi0EEEJSt7dividesIfEfEEEvT_T0_DpT1_ --------------------------
	.section	.text._ZN2at6native55_GLOBAL__N__de093ff9_22_ForeachBinaryOpList_cu_a911ec4325multi_tensor_apply_kernelINS1_18TensorListMetadataILi2EEENS1_24BinaryOpListAlphaFunctorIfLi2ELi2ELi0EEEJSt7dividesIfEfEEEvT_T0_DpT1_,"ax",@progbits
	.align	128
.text._ZN2at6native55_GLOBAL__N__de093ff9_22_ForeachBinaryOpList_cu_a911ec4325multi_tensor_apply_kernelINS1_18TensorListMetadataILi2EEENS1_24BinaryOpListAlphaFunctorIfLi2ELi2ELi0EEEJSt7dividesIfEfEEEvT_T0_DpT1_:
        .type           _ZN2at6native55_GLOBAL__N__de093ff9_22_ForeachBinaryOpList_cu_a911ec4325multi_tensor_apply_kernelINS1_18TensorListMetadataILi2EEENS1_24BinaryOpListAlphaFunctorIfLi2ELi2ELi0EEEJSt7dividesIfEfEEEvT_T0_DpT1_,@function
        .size           _ZN2at6native55_GLOBAL__N__de093ff9_22_ForeachBinaryOpList_cu_a911ec4325multi_tensor_apply_kernelINS1_18TensorListMetadataILi2EEENS1_24BinaryOpListAlphaFunctorIfLi2ELi2ELi0EEEJSt7dividesIfEfEEEvT_T0_DpT1_,(.L_x_7974 - _ZN2at6native55_GLOBAL__N__de093ff9_22_ForeachBinaryOpList_cu_a911ec4325multi_tensor_apply_kernelINS1_18TensorListMetadataILi2EEENS1_24BinaryOpListAlphaFunctorIfLi2ELi2ELi0EEEJSt7dividesIfEfEEEvT_T0_DpT1_)
        .other          _ZN2at6native55_GLOBAL__N__de093ff9_22_ForeachBinaryOpList_cu_a911ec4325multi_tensor_apply_kernelINS1_18TensorListMetadataILi2EEENS1_24BinaryOpListAlphaFunctorIfLi2ELi2ELi0EEEJSt7dividesIfEfEEEvT_T0_DpT1_,@"STO_CUDA_ENTRY STV_DEFAULT"
_ZN2at6native55_GLOBAL__N__de093ff9_22_ForeachBinaryOpList_cu_a911ec4325multi_tensor_apply_kernelINS1_18TensorListMetadataILi2EEENS1_24BinaryOpListAlphaFunctorIfLi2ELi2ELi0EEEJSt7dividesIfEfEEEvT_T0_DpT1_:
        /* <DEDUP_REMOVED lines=32> */
.L_x_7087:
[----:B0-----:R-:W-:Y:S01]  /*0200*/  IADD3 R6, P0, PT, R0, R21, RZ ;  /* 0x0000001500067210 */ /* 0x001fe20007f1e0ff */
[----:B------:R-:W-:-:S03]  /*0210*/  IMAD.MOV.U32 R20, RZ, RZ, RZ ;  /* 0x000000ffff147224 */ /* 0x000fc600078e00ff */
[----:B-1----:R-:W-:Y:S01]  /*0220*/  IADD3 R7, P1, PT, R17, R6, RZ ;  /* 0x0000000611077210 */ /* 0x002fe20007f3e0ff */
[----:B------:R-:W-:Y:S01]  /*0230*/  IMAD.X R19, RZ, RZ, R23, P0 ;  /* 0x000000ffff137224 */ /* 0x000fe200000e0617 */
[CC--:B------:R-:W-:Y:S01]  /*0240*/  ISETP.GE.U32.AND P0, PT, R6.reuse, R16.reuse, PT ;  /* 0x000000100600720c */ /* 0x0c0fe20003f06070 */
[----:B------:R-:W-:Y:S01]  /*0250*/  IMAD.SHL.U32 R25, R6, 0x4, RZ ;  /* 0x0000000406197824 */ /* 0x000fe200078e00ff */
[----:B------:R-:W-:Y:S01]  /*0260*/  ISETP.GE.U32.AND P3, PT, R7, R16, PT ;  /* 0x000000100700720c */ /* 0x000fe20003f66070 */
[----:B------:R-:W-:Y:S01]  /*0270*/  IMAD.X R9, RZ, RZ, R19, P1 ;  /* 0x000000ffff097224 */ /* 0x000fe200008e0613 */
[----:B------:R-:W-:Y:S02]  /*0280*/  IADD3 R29, P1, PT, R17, R7, RZ ;  /* 0x00000007111d7210 */ /* 0x000fe40007f3e0ff */
[-C--:B------:R-:W-:Y:S02]  /*0290*/  ISETP.GE.U32.AND.EX P0, PT, R19, R18.reuse, PT, P0 ;  /* 0x000000121300720c */ /* 0x080fe40003f06100 */
[----:B------:R-:W-:Y:S01]  /*02a0*/  ISETP.GE.U32.AND.EX P3, PT, R9, R18, PT, P3 ;  /* 0x000000120900720c */ /* 0x000fe20003f66130 */
[----:B------:R-:W-:Y:S01]  /*02b0*/  IMAD.X R10, RZ, RZ, R9, P1 ;  /* 0x000000ffff0a7224 */ /* 0x000fe200008e0609 */
[----:B------:R-:W-:-:S02]  /*02c0*/  ISETP.GE.U32.AND P2, PT, R29, R16, PT ;  /* 0x000000101d00720c */ /* 0x000fc40003f46070 */
[----:B------:R-:W-:Y:S02]  /*02d0*/  SHF.L.U64.HI R11, R6, 0x2, R19 ;  /* 0x00000002060b7819 */ /* 0x000fe40000010213 */
[----:B------:R-:W-:-:S05]  /*02e0*/  ISETP.GE.U32.AND.EX P2, PT, R10, R18, PT, P2 ;  /* 0x000000120a00720c */ /* 0x000fca0003f46120 */
[----:B------:R-:W-:Y:S02]  /*02f0*/  @!P0 IADD3 R12, P1, PT, R2, R25, RZ ;  /* 0x00000019020c8210 */ /* 0x000fe40007f3e0ff */
[----:B------:R-:W-:Y:S01]  /*0300*/  @!P3 LEA R14, P4, R7, R2, 0x2 ;  /* 0x00000002070eb211 */ /* 0x000fe200078810ff */
[----:B------:R-:W-:Y:S02]  /*0310*/  IMAD.MOV.U32 R22, RZ, RZ, RZ ;  /* 0x000000ffff167224 */ /* 0x000fe400078e00ff */
[----:B------:R-:W-:Y:S01]  /*0320*/  @!P0 IMAD.X R13, R3, 0x1, R11, P1 ;  /* 0x00000001030d8824 */ /* 0x000fe200008e060b */
[----:B------:R-:W-:Y:S02]  /*0330*/  @!P3 LEA.HI.X R15, R7, R3, R9, 0x2, P4 ;  /* 0x00000003070fb211 */ /* 0x000fe400020f1409 */
[----:B------:R-:W-:Y:S01]  /*0340*/  IADD3 R7, P4, PT, R17, R29, RZ ;  /* 0x0000001d11077210 */ /* 0x000fe20007f9e0ff */
[----:B------:R-:W-:Y:S01]  /*0350*/  IMAD.MOV.U32 R24, RZ, RZ, RZ ;  /* 0x000000ffff187224 */ /* 0x000fe200078e00ff */
[----:B------:R0:W2:Y:S02]  /*0360*/  @!P0 LDG.E R20, desc[UR4][R12.64] ;  /* 0x000000040c148981 */ /* 0x0000a4000c1e1900 */
[----:B------:R-:W-:Y:S01]  /*0370*/  ISETP.GE.U32.AND P1, PT, R7, R16, PT ;  /* 0x000000100700720c */ /* 0x000fe20003f26070 */
[----:B------:R-:W-:Y:S01]  /*0380*/  IMAD.X R27, RZ, RZ, R10, P4 ;  /* 0x000000ffff1b7224 */ /* 0x000fe200020e060a */
[----:B------:R-:W-:Y:S01]  /*0390*/  @!P2 LEA R8, P4, R29, R2, 0x2 ;  /* 0x000000021d08a211 */ /* 0x000fe200078810ff */
[----:B------:R-:W3:Y:S03]  /*03a0*/  @!P3 LDG.E R22, desc[UR4][R14.64] ;  /* 0x000000040e16b981 */ /* 0x000ee6000c1e1900 */
[----:B------:R-:W-:-:S02]  /*03b0*/  ISETP.GE.U32.AND.EX P1, PT, R27, R18, PT, P1 ;  /* 0x000000121b00720c */ /* 0x000fc40003f26110 */
[----:B------:R-:W-:Y:S02]  /*03c0*/  @!P2 LEA.HI.X R9, R29, R3, R10, 0x2, P4 ;  /* 0x000000031d09a211 */ /* 0x000fe400020f140a */
[----:B------:R-:W-:-:S03]  /*03d0*/  IADD3 R10, P4, PT, R4, R25, RZ ;  /* 0x00000019040a7210 */ /* 0x000fc60007f9e0ff */
[----:B------:R1:W4:Y:S01]  /*03e0*/  @!P2 LDG.E R24, desc[UR4][R8.64] ;  /* 0x000000040818a981 */ /* 0x000322000c1e1900 */
[----:B------:R-:W-:Y:S02]  /*03f0*/  IMAD.MOV.U32 R25, RZ, RZ, RZ ;  /* 0x000000ffff197224 */ /* 0x000fe400078e00ff */
[----:B------:R-:W-:Y:S01]  /*0400*/  IMAD.X R11, R5, 0x1, R11, P4 ;  /* 0x00000001050b7824 */ /* 0x000fe200020e060b */
[----:B0-----:R-:W-:Y:S02]  /*0410*/  LEA R12, P4, R17, R10, 0x2 ;  /* 0x0000000a110c7211 */ /* 0x001fe400078810ff */
[----:B------:R-:W-:Y:S02]  /*0420*/  @!P1 LEA R6, P5, R7, R2, 0x2 ;  /* 0x0000000207069211 */ /* 0x000fe400078a10ff */
[----:B------:R-:W-:Y:S02]  /*0430*/  LEA.HI.X R13, R17, R11, RZ, 0x2, P4 ;  /* 0x0000000b110d7211 */ /* 0x000fe400020f14ff */
[----:B------:R-:W-:-:S02]  /*0440*/  CS2R R28, SRZ ;  /* 0x00000000001c7805 */ /* 0x000fc4000001ff00 */
[----:B------:R-:W-:Y:S02]  /*0450*/  @!P1 LEA.HI.X R7, R7, R3, R27, 0x2, P5 ;  /* 0x0000000307079211 */ /* 0x000fe400028f141b */
[----:B------:R-:W-:Y:S02]  /*0460*/  CS2R R26, SRZ ;  /* 0x00000000001a7805 */ /* 0x000fe4000001ff00 */
[C---:B-1----:R-:W-:Y:S01]  /*0470*/  LEA R8, P4, R17.reuse, R12, 0x2 ;  /* 0x0000000c11087211 */ /* 0x042fe200078810ff */
[----:B------:R-:W5:Y:S04]  /*0480*/  @!P0 LDG.E R25, desc[UR4][R10.64] ;  /* 0x000000040a198981 */ /* 0x000f68000c1e1900 */
[----:B------:R0:W5:Y:S01]  /*0490*/  @!P3 LDG.E R26, desc[UR4][R12.64] ;  /* 0x000000040c1ab981 */ /* 0x000162000c1e1900 */
[----:B------:R-:W-:-:S03]  /*04a0*/  LEA.HI.X R9, R17, R13, RZ, 0x2, P4 ;  /* 0x0000000d11097211 */ /* 0x000fc600020f14ff */
[----:B------:R1:W5:Y:S04]  /*04b0*/  @!P1 LDG.E R27, desc[UR4][R6.64] ;  /* 0x00000004061b9981 */ /* 0x000368000c1e1900 */
[----:B------:R-:W5:Y:S01]  /*04c0*/  @!P2 LDG.E R29, desc[UR4][R8.64] ;  /* 0x00000004081da981 */ /* 0x000f62000c1e1900 */
[----:B------:R-:W-:-:S04]  /*04d0*/  @!P1 LEA R14, P4, R17, R8, 0x2 ;  /* 0x00000008110e9211 */ /* 0x000fc800078810ff */
[----:B------:R-:W-:-:S05]  /*04e0*/  @!P1 LEA.HI.X R15, R17, R9, RZ, 0x2, P4 ;  /* 0x00000009110f9211 */ /* 0x000fca00020f14ff */
[----:B------:R1:W5:Y:S01]  /*04f0*/  @!P1 LDG.E R28, desc[UR4][R14.64] ;  /* 0x000000040e1c9981 */ /* 0x000362000c1e1900 */
[----:B0-----:R-:W-:Y:S01]  /*0500*/  IMAD.IADD R13, R0, 0x1, R21 ;  /* 0x00000001000d7824 */ /* 0x001fe200078e0215 */
[----:B------:R-:W-:Y:S04]  /*0510*/  BSSY.RECONVERGENT B0, `(.L_x_7085) ;  /* 0x0000024000007945 */ /* 0x000fe80003800200 */
[CC--:B-1----:R-:W-:Y:S02]  /*0520*/  @!P0 LEA R6, P5, R13.reuse, R4.reuse, 0x2 ;  /* 0x000000040d068211 */ /* 0x0c2fe400078a10ff */
[----:B------:R-:W-:-:S04]  /*0530*/  @!P3 LEA R10, P4, R13, R4, 0x2 ;  /* 0x000000040d0ab211 */ /* 0x000fc800078810ff */
[----:B------:R-:W-:Y:S01]  /*0540*/  @!P3 LEA.HI.X R14, R13, R5, R19, 0x2, P4 ;  /* 0x000000050d0eb211 */ /* 0x000fe200020f1413 */
[----:B--2---:R-:W-:Y:S01]  /*0550*/  FMUL.FTZ R20, R20, UR6 ;  /* 0x0000000614147c20 */ /* 0x004fe20008410000 */
[----:B---3--:R-:W-:-:S05]  /*0560*/  FMUL.FTZ R22, R22, UR6 ;  /* 0x0000000616167c20 */ /* 0x008fca0008410000 */
[----:B------:R-:W5:Y:S08]  /*0570*/  MUFU.RCP R20, R20 ;  /* 0x0000001400147308 */ /* 0x000f700000001000 */
[----:B------:R-:W0:Y:S01]  /*0580*/  MUFU.RCP R7, R22 ;  /* 0x0000001600077308 */ /* 0x000e220000001000 */
[----:B----4-:R-:W-:-:S07]  /*0590*/  FMUL.FTZ R12, R24, UR6 ;  /* 0x00000006180c7c20 */ /* 0x010fce0008410000 */
[----:B------:R-:W1:Y:S01]  /*05a0*/  MUFU.RCP R12, R12 ;  /* 0x0000000c000c7308 */ /* 0x000e620000001000 */
[----:B-----5:R-:W-:Y:S01]  /*05b0*/  FMUL.FTZ R25, R20, R25 ;  /* 0x0000001914197220 */ /* 0x020fe20000410000 */
[----:B0-----:R-:W-:Y:S01]  /*05c0*/  FMUL.FTZ R15, R7, R26 ;  /* 0x0000001a070f7220 */ /* 0x001fe20000410000 */
[----:B------:R-:W-:Y:S02]  /*05d0*/  @!P0 LEA.HI.X R7, R13, R5, R19, 0x2, P5 ;  /* 0x000000050d078211 */ /* 0x000fe400028f1413 */
[----:B------:R-:W-:Y:S01]  /*05e0*/  @!P3 LEA R10, P5, R17, R10, 0x2 ;  /* 0x0000000a110ab211 */ /* 0x000fe200078a10ff */
[----:B------:R-:W-:Y:S02]  /*05f0*/  FMUL.FTZ R27, R27, UR6 ;  /* 0x000000061b1b7c20 */ /* 0x000fe40008410000 */
[----:B------:R0:W-:Y:S01]  /*0600*/  @!P0 STG.E desc[UR4][R6.64], R25 ;  /* 0x0000001906008986 */ /* 0x0001e2000c101904 */
[C---:B------:R-:W-:Y:S01]  /*0610*/  @!P3 LEA.HI.X R11, R17.reuse, R14, RZ, 0x2, P5 ;  /* 0x0000000e110bb211 */ /* 0x040fe200028f14ff */
[----:B-1----:R-:W-:Y:S01]  /*0620*/  FMUL.FTZ R29, R12, R29 ;  /* 0x0000001d0c1d7220 */ /* 0x002fe20000410000 */
[----:B------:R-:W-:Y:S01]  /*0630*/  LEA R21, P0, R17, R21, 0x2 ;  /* 0x0000001511157211 */ /* 0x000fe200078010ff */
[----:B------:R-:W1:Y:S02]  /*0640*/  MUFU.RCP R27, R27 ;  /* 0x0000001b001b7308 */ /* 0x000e640000001000 */
[----:B------:R0:W-:Y:S02]  /*0650*/  @!P3 STG.E desc[UR4][R10.64], R15 ;  /* 0x0000000f0a00b986 */ /* 0x0001e4000c101904 */
[----:B------:R-:W-:Y:S01]  /*0660*/  IMAD.X R23, RZ, RZ, R23, P0 ;  /* 0x000000ffff177224 */ /* 0x000fe200000e0617 */
[----:B------:R-:W-:Y:S01]  /*0670*/  ISETP.GE.U32.AND P0, PT, R21, R16, PT ;  /* 0x000000101500720c */ /* 0x000fe20003f06070 */
[----:B------:R0:W-:Y:S03]  /*0680*/  @!P2 STG.E desc[UR4][R8.64], R29 ;  /* 0x0000001d0800a986 */ /* 0x0001e6000c101904 */
[----:B------:R-:W-:Y:S01]  /*0690*/  ISETP.GE.U32.AND.EX P0, PT, R23, R18, PT, P0 ;  /* 0x000000121700720c */ /* 0x000fe20003f06100 */
[----:B-1----:R-:W-:Y:S01]  /*06a0*/  FMUL.FTZ R28, R27, R28 ;  /* 0x0000001c1b1c7220 */ /* 0x002fe20000410000 */
[----:B0-----:R-:W-:Y:S11]  /*06b0*/  @P1 BRA `(.L_x_7086) ;  /* 0x0000000000241947 */ /* 0x001ff60003800000 */
        /* <DEDUP_REMOVED lines=8> */
[----:B------:R0:W-:Y:S02]  /*0740*/  STG.E desc[UR4][R6.64], R28 ;  /* 0x0000001c06007986 */ /* 0x0001e4000c101904 */
.L_x_7086:
[----:B------:R-:W-:Y:S05]  /*0750*/  BSYNC.RECONVERGENT B0 ;  /* 0x0000000000007941 */ /* 0x000fea0003800200 */
.L_x_7085:
[----:B------:R-:W-:Y:S05]  /*0760*/  @!P0 BRA `(.L_x_7087) ;  /* 0xfffffff800a48947 */ /* 0x000fea000383ffff */
[----:B------:R-:W-:Y:S05]  /*0770*/  EXIT ;  /* 0x000000000000794d */ /* 0x000fea0003800000 */
.L_x_7084:
        /* <DEDUP_REMOVED lines=8> */
.L_x_7088:
[C---:B--2---:R-:W-:Y:S01]  /*0800*/  IMAD.SHL.U32 R7, R17.reuse, 0x10, RZ ;  /* 0x0000001011077824 */ /* 0x044fe200078e00ff */
[----:B------:R-:W-:-:S04]  /*0810*/  SHF.L.U64.HI R13, R17, 0x4, R0 ;  /* 0x00000004110d7819 */ /* 0x000fc80000010200 */
[----:B------:R-:W-:-:S05]  /*0820*/  IADD3 R8, P0, PT, R2, R7, RZ ;  /* 0x0000000702087210 */ /* 0x000fca0007f1e0ff */
[----:B------:R-:W-:-:S06]  /*0830*/  IMAD.X R9, R3, 0x1, R13, P0 ;  /* 0x0000000103097824 */ /* 0x000fcc00000e060d */
[----:B------:R-:W1:Y:S01]  /*0840*/  LDG.E.128 R8, desc[UR4][R8.64] ;  /* 0x0000000408087981 */ /* 0x000e62000c1e1d00 */
[----:B------:R-:W-:-:S05]  /*0850*/  IADD3 R6, P0, PT, R4, R7, RZ ;  /* 0x0000000704067210 */ /* 0x000fca0007f1e0ff */
[----:B------:R-:W-:-:S05]  /*0860*/  IMAD.X R7, R5, 0x1, R13, P0 ;  /* 0x0000000105077824 */ /* 0x000fca00000e060d */
[----:B------:R-:W2:Y:S01]  /*0870*/  LDG.E.128 R12, desc[UR4][R6.64] ;  /* 0x00000004060c7981 */ /* 0x000ea2000c1e1d00 */
[----:B0-----:R-:W-:-:S05]  /*0880*/  IADD3 R17, P0, PT, R17, UR6, RZ ;  /* 0x0000000611117c10 */ /* 0x001fca000ff1e0ff */
[----:B------:R-:W-:Y:S01]  /*0890*/  IMAD.X R0, RZ, RZ, R0, P0 ;  /* 0x000000ffff007224 */ /* 0x000fe200000e0600 */
[----:B------:R-:W-:-:S04]  /*08a0*/  LOP3.LUT P0, RZ, R17, 0xffffc000, RZ, 0xc0, !PT ;  /* 0xffffc00011ff7812 */ /* 0x000fc8000780c0ff */
[----:B------:R-:W-:Y:S01]  /*08b0*/  LOP3.LUT P0, RZ, R0, 0x3fffffff, RZ, 0xc0, P0 ;  /* 0x3fffffff00ff7812 */ /* 0x000fe2000000c0ff */
[----:B-1----:R-:W-:Y:S01]  /*08c0*/  FMUL.FTZ R19, R8, UR7 ;  /* 0x0000000708137c20 */ /* 0x002fe20008410000 */
[----:B------:R-:W-:Y:S01]  /*08d0*/  FMUL.FTZ R20, R9, UR7 ;  /* 0x0000000709147c20 */ /* 0x000fe20008410000 */
[----:B------:R-:W-:Y:S01]  /*08e0*/  FMUL.FTZ R10, R10, UR7 ;  /* 0x000000070a0a7c20 */ /* 0x000fe20008410000 */
[----:B------:R-:W-:Y:S01]  /*08f0*/  FMUL.FTZ R11, R11, UR7 ;  /* 0x000000070b0b7c20 */ /* 0x000fe20008410000 */
[----:B------:R-:W-:Y:S02]  /*0900*/  IMAD.SHL.U32 R9, R17, 0x4, RZ ;  /* 0x0000000411097824 */ /* 0x000fe400078e00ff */
[----:B------:R-:W2:Y:S03]  /*0910*/  MUFU.RCP R19, R19 ;  /* 0x0000001300137308 */ /* 0x000ea60000001000 */
[----:B------:R-:W-:-:S02]  /*0920*/  ISETP.LT.U32.AND P1, PT, R9, R16, PT ;  /* 0x000000100900720c */ /* 0x000fc40003f21070 */
[----:B------:R-:W-:-:S03]  /*0930*/  SHF.L.U64.HI R9, R17, 0x2, R0 ;  /* 0x0000000211097819 */ /* 0x000fc60000010200 */
[----:B------:R-:W0:Y:S01]  /*0940*/  MUFU.RCP R20, R20 ;  /* 0x0000001400147308 */ /* 0x000e220000001000 */
[----:B------:R-:W-:-:S07]  /*0950*/  ISETP.LT.AND.EX P1, PT, R9, R18, PT, P1 ;  /* 0x000000120900720c */ /* 0x000fce0003f21310 */
[----:B------:R-:W1:Y:S01]  /*0960*/  MUFU.RCP R21, R10 ;  /* 0x0000000a00157308 */ /* 0x000e620000001000 */
[----:B--2---:R-:W-:-:S07]  /*0970*/  FMUL.FTZ R12, R12, R19 ;  /* 0x000000130c0c7220 */ /* 0x004fce0000410000 */
[----:B------:R-:W2:Y:S01]  /*0980*/  MUFU.RCP R8, R11 ;  /* 0x0000000b00087308 */ /* 0x000ea20000001000 */
[----:B0-----:R-:W-:Y:S01]  /*0990*/  FMUL.FTZ R13, R13, R20 ;  /* 0x000000140d0d7220 */ /* 0x001fe20000410000 */
[----:B-1----:R-:W-:Y:S01]  /*09a0*/  FMUL.FTZ R14, R14, R21 ;  /* 0x000000150e0e7220 */ /* 0x002fe20000410000 */
[----:B--2---:R-:W-:-:S05]  /*09b0*/  FMUL.FTZ R15, R15, R8 ;  /* 0x000000080f0f7220 */ /* 0x004fca0000410000 */
[----:B------:R2:W-:Y:S01]  /*09c0*/  STG.E.128 desc[UR4][R6.64], R12 ;  /* 0x0000000c06007986 */ /* 0x0005e2000c101d04 */
[----:B------:R-:W-:Y:S05]  /*09d0*/  @!P0 BRA P1, `(.L_x_7088) ;  /* 0xfffffffc00888947 */ /* 0x000fea000083ffff */
[----:B------:R-:W-:Y:S05]  /*09e0*/  EXIT ;  /* 0x000000000000794d */ /* 0x000fea0003800000 */
.L_x_7089:
        /* <DEDUP_REMOVED lines=9> */
.L_x_7974:


//--------------------- .text._ZN2at6native55_GLOBAL__N__de093ff9_22_ForeachBinaryOpList_cu_a911ec4325multi_tensor_apply_kernelINS1_18TensorListMetadataILi2EEENS1_24BinaryOpListAlphaFunctorIdLi2ELi2ELi0EEEJSt7dividesIdEdEEEvT_T0_DpT1_ --------------------------
	.section	.text._ZN2at6native55_GLOBAL__N__de093ff9_22_ForeachBinaryOpList_cu_a911ec4325multi_tensor_apply_kernelINS1_18TensorListMetadataILi2EEENS1_24BinaryOpListAlphaFunctorIdLi2ELi2ELi0EEEJSt7dividesIdEdEEEvT_T0_DpT1_,"ax",@progbits
	.align	128
.text._ZN2at6native55_GLOBAL__N__de093ff9_22_ForeachBinaryOpList_cu_a911ec4325multi_tensor_apply_kernelINS1_18TensorListMetadataILi2EEENS1_24BinaryOpListAlphaFunctorIdLi2ELi2ELi0EEEJSt7dividesIdEdEEEvT_T0_DpT1_:
        .type           _ZN2at6native55_GLOBAL__N__de093ff9_22_ForeachBinaryOpList_cu_a911ec4325multi_tensor_apply_kernelINS1_18TensorListMetadataILi2EEENS1_24BinaryOpListAlphaFunctorIdLi2ELi2ELi0EEEJSt7dividesIdEdEEEvT_T0_DpT1_,@function
        .size           _ZN2at6native55_GLOBAL__N__de093ff9_22_ForeachBinaryOpList_cu_a911ec4325multi_tensor_apply_kernelINS1_18TensorListMetadataILi2EEENS1_24BinaryOpListAlphaFunctorIdLi2ELi2ELi0EEEJSt7dividesIdEdEEEvT_T0_DpT1_,(.L_x_7975 - _ZN2at6native55_GLOBAL__N__de093ff9_22_ForeachBinaryOpList_cu_a911ec4325multi_tensor_apply_kernelINS1_18TensorListMetadataILi2EEENS1_24BinaryOpListAlphaFunctorIdLi2ELi2ELi0EEEJSt7dividesIdEdEEEvT_T0_DpT1_)
        .other          _ZN2at6native55_GLOBAL__N__de093ff9_22_ForeachBinaryOpList_cu_a911ec4325multi_tensor_apply_kernelINS1_18TensorListMetadataILi2EEENS1_24BinaryOpListAlphaFunctorIdLi2ELi2ELi0EEEJSt7dividesIdEdEEEvT_T0_DpT1_,@"STO_CUDA_ENTRY STV_DEFAULT"
_ZN2at6native55_GLOBAL__N__de093ff9_22_ForeachBinaryOpList_cu_a911ec4325multi_tensor_apply_kernelINS1_18TensorListMetadataILi2EEENS1_24BinaryOpListAlphaFunctorIdLi2ELi2ELi0EEEJSt7dividesIdEdEEEvT_T0_DpT1_:
        /* <DEDUP_REMOVED lines=33> */
.L_x_7101:
[----:B0-----:R-:W-:Y:S02]  /*0210*/  IADD3 R27, P1, PT, R26, UR4, RZ ;  /* 0x000000041a1b7c10 */ /* 0x001fe4000ff3e0ff */
[----:B-1----:R-:W-:Y:S02]  /*0220*/  CS2R R2, SRZ ;  /* 0x0000000000027805 */ /* 0x002fe4000001ff00 */
[C---:B------:R-:W-:Y:S01]  /*0230*/  ISETP.GE.U32.AND P0, PT, R27.reuse, UR13, PT ;  /* 0x0000000d1b007c0c */ /* 0x040fe2000bf06070 */
[----:B------:R-:W-:Y:S02]  /*0240*/  IMAD.X R30, RZ, RZ, UR5, P1 ;  /* 0x00000005ff1e7e24 */ /* 0x000fe400088e06ff */
[----:B------:R-:W-:-:S03]  /*0250*/  IMAD.SHL.U32 R8, R27, 0x8, RZ ;  /* 0x000000081b087824 */ /* 0x000fc600078e00ff */
[----:B------:R-:W-:Y:S02]  /*0260*/  ISETP.GE.U32.AND.EX P0, PT, R30, UR16, PT, P0 ;  /* 0x000000101e007c0c */ /* 0x000fe4000bf06100 */
[----:B------:R-:W-:-:S11]  /*0270*/  SHF.L.U64.HI R0, R27, 0x3, R30 ;  /* 0x000000031b007819 */ /* 0x000fd6000001021e */
[----:B------:R-:W-:-:S04]  /*0280*/  @!P0 IADD3 R4, P1, PT, R8, UR8, RZ ;  /* 0x0000000808048c10 */ /* 0x000fc8000ff3e0ff */
[----:B------:R-:W-:-:S05]  /*0290*/  @!P0 IADD3.X R5, PT, PT, R0, UR9, RZ, P1, !PT ;  /* 0x0000000900058c10 */ /* 0x000fca0008ffe4ff */
[----:B------:R0:W2:Y:S01]  /*02a0*/  @!P0 LDG.E.64 R2, desc[UR14][R4.64] ;  /* 0x0000000e04028981 */ /* 0x0000a2000c1e1b00 */
[----:B------:R-:W-:Y:S02]  /*02b0*/  IADD3 R8, P1, PT, R8, UR6, RZ ;  /* 0x0000000608087c10 */ /* 0x000fe4000ff3e0ff */
[----:B------:R-:W-:Y:S02]  /*02c0*/  CS2R R32, SRZ ;  /* 0x0000000000207805 */ /* 0x000fe4000001ff00 */
[----:B-1----:R-:W-:Y:S02]  /*02d0*/  IADD3 R27, P2, PT, R27, UR11, RZ ;  /* 0x0000000b1b1b7c10 */ /* 0x002fe4000ff5e0ff */
[----:B------:R-:W-:Y:S02]  /*02e0*/  IADD3.X R9, PT, PT, R0, UR7, RZ, P1, !PT ;  /* 0x0000000700097c10 */ /* 0x000fe40008ffe4ff */
[----:B------:R-:W-:Y:S01]  /*02f0*/  ISETP.GE.U32.AND P1, PT, R27, UR13, PT ;  /* 0x0000000d1b007c0c */ /* 0x000fe2000bf26070 */
[----:B------:R-:W-:-:S02]  /*0300*/  IMAD.X R30, RZ, RZ, R30, P2 ;  /* 0x000000ffff1e7224 */ /* 0x000fc400010e061e */
[----:B------:R1:W3:Y:S01]  /*0310*/  @!P0 LDG.E.64 R32, desc[UR14][R8.64] ;  /* 0x0000000e08208981 */ /* 0x0002e2000c1e1b00 */
[----:B------:R-:W-:Y:S01]  /*0320*/  IADD3 R31, P2, PT, R27, UR11, RZ ;  /* 0x0000000b1b1f7c10 */ /* 0x000fe2000ff5e0ff */
[----:B------:R-:W-:Y:S01]  /*0330*/  USHF.L.U32 UR10, UR11, 0x3, URZ ;  /* 0x000000030b0a7899 */ /* 0x000fe200080006ff */
[----:B------:R-:W-:Y:S01]  /*0340*/  ISETP.GE.U32.AND.EX P1, PT, R30, UR16, PT, P1 ;  /* 0x000000101e007c0c */ /* 0x000fe2000bf26110 */
[----:B------:R-:W-:Y:S01]  /*0350*/  USHF.R.U32.HI UR12, URZ, 0x1d, UR11 ;  /* 0x0000001dff0c7899 */ /* 0x000fe2000801160b */
[C---:B------:R-:W-:Y:S01]  /*0360*/  ISETP.GE.U32.AND P3, PT, R31.reuse, UR13, PT ;  /* 0x0000000d1f007c0c */ /* 0x040fe2000bf66070 */
[----:B------:R-:W-:Y:S01]  /*0370*/  IMAD.X R44, RZ, RZ, R30, P2 ;  /* 0x000000ffff2c7224 */ /* 0x000fe200010e061e */
[----:B------:R-:W-:Y:S02]  /*0380*/  IADD3 R42, P4, PT, R31, UR11, RZ ;  /* 0x0000000b1f2a7c10 */ /* 0x000fe4000ff9e0ff */
[----:B------:R-:W-:Y:S02]  /*0390*/  CS2R R6, SRZ ;  /* 0x0000000000067805 */ /* 0x000fe4000001ff00 */
[----:B------:R-:W-:-:S02]  /*03a0*/  IADD3 R10, P5, PT, R8, UR10, RZ ;  /* 0x0000000a080a7c10 */ /* 0x000fc4000ffbe0ff */
[----:B0-----:R-:W-:Y:S02]  /*03b0*/  CS2R R4, SRZ ;  /* 0x0000000000047805 */ /* 0x001fe4000001ff00 */
[----:B------:R-:W-:Y:S01]  /*03c0*/  ISETP.GE.U32.AND.EX P3, PT, R44, UR16, PT, P3 ;  /* 0x000000102c007c0c */ /* 0x000fe2000bf66130 */
[----:B------:R-:W-:Y:S01]  /*03d0*/  IMAD.X R43, RZ, RZ, R44, P4 ;  /* 0x000000ffff2b7224 */ /* 0x000fe200020e062c */
[----:B------:R-:W-:Y:S02]  /*03e0*/  IADD3.X R11, PT, PT, R9, UR12, RZ, P5, !PT ;  /* 0x0000000c090b7c10 */ /* 0x000fe4000affe4ff */
[----:B------:R-:W-:Y:S02]  /*03f0*/  CS2R R16, SRZ ;  /* 0x0000000000107805 */ /* 0x000fe4000001ff00 */
[----:B------:R-:W-:Y:S02]  /*0400*/  IADD3 R18, P5, PT, R10, UR10, RZ ;  /* 0x0000000a0a127c10 */ /* 0x000fe4000ffbe0ff */
[----:B------:R-:W-:Y:S01]  /*0410*/  @!P1 LEA R12, P4, R27, UR8, 0x3 ;  /* 0x000000081b0c9c11 */ /* 0x000fe2000f8818ff */
[----:B------:R-:W5:Y:S01]  /*0420*/  @!P1 LDG.E.64 R6, desc[UR14][R10.64] ;  /* 0x0000000e0a069981 */ /* 0x000f62000c1e1b00 */
[----:B------:R-:W-:-:S02]  /*0430*/  CS2R R24, SRZ ;  /* 0x0000000000187805 */ /* 0x000fc4000001ff00 */
[----:B------:R-:W-:Y:S02]  /*0440*/  IADD3.X R19, PT, PT, R11, UR12, RZ, P5, !PT ;  /* 0x0000000c0b137c10 */ /* 0x000fe4000affe4ff */
[----:B------:R-:W-:Y:S02]  /*0450*/  @!P1 LEA.HI.X R13, R27, UR9, R30, 0x3, P4 ;  /* 0x000000091b0d9c11 */ /* 0x000fe4000a0f1c1e */
[----:B------:R-:W-:Y:S01]  /*0460*/  ISETP.GE.U32.AND P2, PT, R42, UR13, PT ;  /* 0x0000000d2a007c0c */ /* 0x000fe2000bf46070 */
[----:B------:R-:W5:Y:S03]  /*0470*/  @!P3 LDG.E.64 R16, desc[UR14][R18.64] ;  /* 0x0000000e1210b981 */ /* 0x000f66000c1e1b00 */
[----:B------:R-:W-:Y:S01]  /*0480*/  ISETP.GE.U32.AND.EX P2, PT, R43, UR16, PT, P2 ;  /* 0x000000102b007c0c */ /* 0x000fe2000bf46120 */
[----:B------:R-:W5:Y:S01]  /*0490*/  @!P1 LDG.E.64 R4, desc[UR14][R12.64] ;  /* 0x0000000e0c049981 */ /* 0x000f62000c1e1b00 */
[----:B------:R-:W-:-:S04]  /*04a0*/  @!P3 LEA R14, P1, R31, UR8, 0x3 ;  /* 0x000000081f0ebc11 */ /* 0x000fc8000f8218ff */
[----:B------:R-:W-:-:S05]  /*04b0*/  @!P3 LEA.HI.X R15, R31, UR9, R44, 0x3, P1 ;  /* 0x000000091f0fbc11 */ /* 0x000fca00088f1c2c */
[----:B------:R-:W5:Y:S01]  /*04c0*/  @!P3 LDG.E.64 R24, desc[UR14][R14.64] ;  /* 0x0000000e0e18b981 */ /* 0x000f62000c1e1b00 */
[----:B------:R-:W-:Y:S02]  /*04d0*/  IMAD.U32 R21, RZ, RZ, UR11 ;  /* 0x0000000bff157e24 */ /* 0x000fe4000f8e00ff */
[----:B------:R-:W-:-:S03]  /*04e0*/  IMAD.U32 R23, RZ, RZ, UR11 ;  /* 0x0000000bff177e24 */ /* 0x000fc6000f8e00ff */
[----:B------:R-:W-:Y:S02]  /*04f0*/  @!P2 LEA R20, P4, R21, R18, 0x3 ;  /* 0x000000121514a211 */ /* 0x000fe400078818ff */
[----:B-1----:R-:W-:Y:S02]  /*0500*/  CS2R R8, SRZ ;  /* 0x0000000000087805 */ /* 0x002fe4000001ff00 */
[----:B------:R-:W-:-:S05]  /*0510*/  @!P2 LEA.HI.X R21, R23, R19, RZ, 0x3, P4 ;  /* 0x000000131715a211 */ /* 0x000fca00020f1cff */
[----:B------:R2:W5:Y:S01]  /*0520*/  @!P2 LDG.E.64 R8, desc[UR14][R20.64] ;  /* 0x0000000e1408a981 */ /* 0x000562000c1e1b00 */
[C---:B------:R-:W-:Y:S02]  /*0530*/  @!P2 LEA R28, P5, R42.reuse, UR8, 0x3 ;  /* 0x000000082a1cac11 */ /* 0x040fe4000f8a18ff */
        /* <DEDUP_REMOVED lines=20> */
[----:B-----5:R-:W-:Y:S05]  /*0680*/  CALL.REL.NOINC `($__internal_156_$__cuda_sm20_div_rn_f64_full) ;  /* 0x0000000c00b07944 */ /* 0x020fea0003c00000 */
[----:B------:R-:W-:Y:S02]  /*0690*/  IMAD.MOV.U32 R2, RZ, RZ, R12 ;  /* 0x000000ffff027224 */ /* 0x000fe400078e000c */
[----:B------:R-:W-:-:S07]  /*06a0*/  IMAD.MOV.U32 R3, RZ, RZ, R13 ;  /* 0x000000ffff037224 */ /* 0x000fce00078e000d */
.L_x_7092:
[----:B------:R-:W-:Y:S05]  /*06b0*/  BSYNC.RECONVERGENT B0 ;  /* 0x0000000000007941 */ /* 0x000fea0003800200 */
.L_x_7091:
        /* <DEDUP_REMOVED lines=19> */
[----:B------:R-:W-:Y:S05]  /*07f0*/  CALL.REL.NOINC `($__internal_156_$__cuda_sm20_div_rn_f64_full) ;  /* 0x0000000c00547944 */ /* 0x000fea0003c00000 */
[----:B------:R-:W-:Y:S02]  /*0800*/  IMAD.MOV.U32 R4, RZ, RZ, R12 ;  /* 0x000000ffff047224 */ /* 0x000fe400078e000c */
[----:B------:R-:W-:-:S07]  /*0810*/  IMAD.MOV.U32 R5, RZ, RZ, R13 ;  /* 0x000000ffff057224 */ /* 0x000fce00078e000d */
.L_x_7094:
[----:B------:R-:W-:Y:S05]  /*0820*/  BSYNC.RECONVERGENT B0 ;  /* 0x0000000000007941 */ /* 0x000fea0003800200 */
.L_x_7093:
        /* <DEDUP_REMOVED lines=22> */
.L_x_7096:
[----:B------:R-:W-:Y:S05]  /*0990*/  BSYNC.RECONVERGENT B0 ;  /* 0x0000000000007941 */ /* 0x000fea0003800200 */
.L_x_7095:
        /* <DEDUP_REMOVED lines=22> */
.L_x_7098:
[----:B------:R-:W-:Y:S05]  /*0b00*/  BSYNC.RECONVERGENT B0 ;  /* 0x0000000000007941 */ /* 0x000fea0003800200 */
.L_x_7097:
[----:B------:R-:W-:Y:S01]  /*0b10*/  ISETP.GE.U32.AND P1, PT, R27, UR13, PT ;  /* 0x0000000d1b007c0c */ /* 0x000fe2000bf26070 */
[----:B------:R-:W-:Y:S01]  /*0b20*/  IMAD.U32 R15, RZ, RZ, UR11 ;  /* 0x0000000bff0f7e24 */ /* 0x000fe2000f8e00ff */
[----:B------:R-:W-:Y:S01]  /*0b30*/  ISETP.GE.U32.AND P2, PT, R31, UR13, PT ;  /* 0x0000000d1f007c0c */ /* 0x000fe2000bf46070 */
[----:B------:R-:W-:Y:S01]  /*0b40*/  IMAD.U32 R14, RZ, RZ, UR11 ;  /* 0x0000000bff0e7e24 */ /* 0x000fe2000f8e00ff */
[----:B------:R-:W-:Y:S01]  /*0b50*/  ISETP.GE.U32.AND.EX P1, PT, R30, UR16, PT, P1 ;  /* 0x000000101e007c0c */ /* 0x000fe2000bf26110 */
[----:B------:R-:W-:Y:S01]  /*0b60*/  BSSY.RECONVERGENT B0, `(.L_x_7099) ;  /* 0x000001f000007945 */ /* 0x000fe20003800200 */
[----:B------:R-:W-:-:S11]  /*0b70*/  ISETP.GE.U32.AND.EX P2, PT, R44, UR16, PT, P2 ;  /* 0x000000102c007c0c */ /* 0x000fd6000bf46120 */
[----:B------:R-:W-:-:S04]  /*0b80*/  @!P1 IADD3 R8, P3, PT, R26, UR4, RZ ;  /* 0x000000041a089c10 */ /* 0x000fc8000ff7e0ff */
[----:B------:R-:W-:Y:S01]  /*0b90*/  @!P1 LEA R12, P4, R8, UR6, 0x3 ;  /* 0x00000006080c9c11 */ /* 0x000fe2000f8818ff */
[----:B------:R-:W-:Y:S01]  /*0ba0*/  @!P1 IMAD.X R9, RZ, RZ, UR5, P3 ;  /* 0x00000005ff099e24 */ /* 0x000fe200098e06ff */
[----:B------:R-:W-:-:S04]  /*0bb0*/  @!P0 IADD3 R0, P3, PT, R26, UR4, RZ ;  /* 0x000000041a008c10 */ /* 0x000fc8000ff7e0ff */
[----:B------:R-:W-:Y:S01]  /*0bc0*/  @!P1 LEA.HI.X R13, R8, UR7, R9, 0x3, P4 ;  /* 0x00000007080d9c11 */ /* 0x000fe2000a0f1c09 */
[----:B------:R-:W-:Y:S01]  /*0bd0*/  @!P0 IMAD.X R9, RZ, RZ, UR5, P3 ;  /* 0x00000005ff098e24 */ /* 0x000fe200098e06ff */
[C---:B------:R-:W-:Y:S02]  /*0be0*/  @!P0 LEA R8, P3, R0.reuse, UR6, 0x3 ;  /* 0x0000000600088c11 */ /* 0x040fe4000f8618ff */
[----:B------:R-:W-:Y:S02]  /*0bf0*/  @!P1 LEA R12, P4, R15, R12, 0x3 ;  /* 0x0000000c0f0c9211 */ /* 0x000fe400078818ff */
[----:B------:R-:W-:Y:S02]  /*0c00*/  @!P0 LEA.HI.X R9, R0, UR7, R9, 0x3, P3 ;  /* 0x0000000700098c11 */ /* 0x000fe400098f1c09 */
[----:B------:R-:W-:-:S03]  /*0c10*/  @!P1 LEA.HI.X R13, R14, R13, RZ, 0x3, P4 ;  /* 0x0000000d0e0d9211 */ /* 0x000fc600020f1cff */
[----:B------:R0:W-:Y:S01]  /*0c20*/  @!P0 STG.E.64 desc[UR14][R8.64], R2 ;  /* 0x0000000208008986 */ /* 0x0001e2000c101b0e */
[----:B------:R-:W-:-:S03]  /*0c30*/  ISETP.GE.U32.AND P0, PT, R42, UR13, PT ;  /* 0x0000000d2a007c0c */ /* 0x000fc6000bf06070 */
[----:B------:R0:W-:Y:S01]  /*0c40*/  @!P1 STG.E.64 desc[UR14][R12.64], R4 ;  /* 0x000000040c009986 */ /* 0x0001e2000c101b0e */
[----:B------:R-:W-:-:S03]  /*0c50*/  ISETP.GE.U32.AND.EX P0, PT, R43, UR16, PT, P0 ;  /* 0x000000102b007c0c */ /* 0x000fc6000bf06100 */
[----:B------:R0:W-:Y:S10]  /*0c60*/  @!P2 STG.E.64 desc[UR14][R18.64], R6 ;  /* 0x000000061200a986 */ /* 0x0001f4000c101b0e */
        /* <DEDUP_REMOVED lines=14> */
.L_x_7100:
[----:B------:R-:W-:Y:S05]  /*0d50*/  BSYNC.RECONVERGENT B0 ;  /* 0x0000000000007941 */ /* 0x000fea0003800200 */
.L_x_7099:
[----:B------:R-:W-:-:S04]  /*0d60*/  ULEA UR4, UP0, UR11, UR4, 0x2 ;  /* 0x000000040b047291 */ /* 0x000fc8000f8010ff */
[----:B------:R-:W-:Y:S02]  /*0d70*/  UIADD3.X UR5, UPT, UPT, URZ, UR5, URZ, UP0, !UPT ;  /* 0x00000005ff057290 */ /* 0x000fe400087fe4ff */
[----:B------:R-:W-:-:S04]  /*0d80*/  UISETP.GE.U32.AND UP0, UPT, UR4, UR13, UPT ;  /* 0x0000000d0400728c */ /* 0x000fc8000bf06070 */
[----:B------:R-:W-:-:S09]  /*0d90*/  UISETP.GE.U32.AND.EX UP0, UPT, UR5, UR16, UPT, UP0 ;  /* 0x000000100500728c */ /* 0x000fd2000bf06100 */
[----:B------:R-:W-:Y:S05]  /*0da0*/  BRA.U !UP0, `(.L_x_7101) ;  /* 0xfffffff508187547 */ /* 0x000fea000b83ffff */
[----:B------:R-:W-:Y:S05]  /*0db0*/  EXIT ;  /* 0x000000000000794d */ /* 0x000fea0003800000 */
.L_x_7090:
        /* <DEDUP_REMOVED lines=8> */
.L_x_7110:
        /* <DEDUP_REMOVED lines=29> */
[----:B0-----:R-:W-:Y:S05]  /*1010*/  CALL.REL.NOINC `($__internal_156_$__cuda_sm20_div_rn_f64_full) ;  /* 0x00000004004c7944 */ /* 0x001fea0003c00000 */
[----:B------:R-:W-:Y:S02]  /*1020*/  IMAD.MOV.U32 R4, RZ, RZ, R12 ;  /* 0x000000ffff047224 */ /* 0x000fe400078e000c */
[----:B------:R-:W-:-:S07]  /*1030*/  IMAD.MOV.U32 R5, RZ, RZ, R13 ;  /* 0x000000ffff057224 */ /* 0x000fce00078e000d */
.L_x_7103:
[----:B0-----:R-:W-:Y:S05]  /*1040*/  BSYNC.RECONVERGENT B0 ;  /* 0x0000000000007941 */ /* 0x001fea0003800200 */
.L_x_7102:
        /* <DEDUP_REMOVED lines=22> */
.L_x_7105:
[----:B------:R-:W-:Y:S05]  /*11b0*/  BSYNC.RECONVERGENT B0 ;  /* 0x0000000000007941 */ /* 0x000fea0003800200 */
.L_x_7104:
        /* <DEDUP_REMOVED lines=22> */
.L_x_7107:
[----:B------:R-:W-:Y:S05]  /*1320*/  BSYNC.RECONVERGENT B0 ;  /* 0x0000000000007941 */ /* 0x000fea0003800200 */
.L_x_7106:
        /* <DEDUP_REMOVED lines=22> */
.L_x_7109:
[----:B------:R-:W-:Y:S05]  /*1490*/  BSYNC.RECONVERGENT B0 ;  /* 0x0000000000007941 */ /* 0x000fea0003800200 */
.L_x_7108:
        /* <DEDUP_REMOVED lines=9> */
[----:B--2---:R-:W-:Y:S05]  /*1530*/  @!P0 BRA P1, `(.L_x_7110) ;  /* 0xfffffff800408947 */ /* 0x004fea000083ffff */
[----:B------:R-:W-:Y:S05]  /*1540*/  EXIT ;  /* 0x000000000000794d */ /* 0x000fea0003800000 */
        .weak           $__internal_156_$__cuda_sm20_div_rn_f64_full
        .type           $__internal_156_$__cuda_sm20_div_rn_f64_full,@function
        .size           $__internal_156_$__cuda_sm20_div_rn_f64_full,(.L_x_7975 - $__internal_156_$__cuda_sm20_div_rn_f64_full)
$__internal_156_$__cuda_sm20_div_rn_f64_full:
[C---:B------:R-:W-:Y:S01]  /*1550*/  FSETP.GEU.AND P1, PT, |R21|.reuse, 1.469367938527859385e-39, PT ;  /* 0x001000001500780b */ /* 0x040fe20003f2e200 */
[----:B------:R-:W-:Y:S01]  /*1560*/  IMAD.MOV.U32 R14, RZ, RZ, 0x1 ;  /* 0x00000001ff0e7424 */ /* 0x000fe200078e00ff */
[----:B------:R-:W-:Y:S01]  /*1570*/  LOP3.LUT R28, R21, 0x800fffff, RZ, 0xc0, !PT ;  /* 0x800fffff151c7812 */ /* 0x000fe200078ec0ff */
[----:B------:R-:W-:Y:S01]  /*1580*/  IMAD.MOV.U32 R34, RZ, RZ, R32 ;  /* 0x000000ffff227224 */ /* 0x000fe200078e0020 */
[C---:B------:R-:W-:Y:S01]  /*1590*/  FSETP.GEU.AND P3, PT, |R33|.reuse, 1.469367938527859385e-39, PT ;  /* 0x001000002100780b */ /* 0x040fe20003f6e200 */
[----:B------:R-:W-:Y:S01]  /*15a0*/  BSSY.RECONVERGENT B1, `(.L_x_7111) ;  /* 0x0000052000017945 */ /* 0x000fe20003800200 */
        /* <DEDUP_REMOVED lines=12> */
[----:B------:R-:W-:-:S04]  /*1670*/  @!P3 SEL R12, R11, 0x63400000, !P4 ;  /* 0x634000000b0cb807 */ /* 0x000fc80006000000 */
[----:B------:R-:W-:-:S04]  /*1680*/  @!P3 LOP3.LUT R12, R12, 0x80000000, R33, 0xf8, !PT ;  /* 0x800000000c0cb812 */ /* 0x000fc800078ef821 */
[----:B------:R-:W-:Y:S01]  /*1690*/  @!P3 LOP3.LUT R39, R12, 0x100000, RZ, 0xfc, !PT ;  /* 0x001000000c27b812 */ /* 0x000fe200078efcff */
[----:B0-----:R-:W-:Y:S01]  /*16a0*/  DFMA R36, R14, -R28, 1 ;  /* 0x3ff000000e24742b */ /* 0x001fe2000000081c */
[----:B------:R-:W-:-:S07]  /*16b0*/  IMAD.MOV.U32 R12, RZ, RZ, R10 ;  /* 0x000000ffff0c7224 */ /* 0x000fce00078e000a */
[----:B------:R-:W-:-:S08]  /*16c0*/  DFMA R36, R36, R36, R36 ;  /* 0x000000242424722b */ /* 0x000fd00000000024 */
[----:B------:R-:W-:Y:S01]  /*16d0*/  DFMA R36, R14, R36, R14 ;  /* 0x000000240e24722b */ /* 0x000fe2000000000e */
[----:B------:R-:W-:-:S04]  /*16e0*/  SEL R14, R11, 0x63400000, !P2 ;  /* 0x634000000b0e7807 */ /* 0x000fc80005000000 */
[----:B------:R-:W-:-:S03]  /*16f0*/  LOP3.LUT R35, R14, 0x800fffff, R33, 0xf8, !PT ;  /* 0x800fffff0e237812 */ /* 0x000fc600078ef821 */
[----:B------:R-:W-:-:S03]  /*1700*/  DFMA R14, R36, -R28, 1 ;  /* 0x3ff00000240e742b */ /* 0x000fc6000000081c */
[----:B------:R-:W-:-:S05]  /*1710*/  @!P3 DFMA R34, R34, 2, -R38 ;  /* 0x400000002222b82b */ /* 0x000fca0000000826 */
[----:B------:R-:W-:-:S05]  /*1720*/  DFMA R36, R36, R14, R36 ;  /* 0x0000000e2424722b */ /* 0x000fca0000000024 */
[----:B------:R-:W-:-:S03]  /*1730*/  @!P3 LOP3.LUT R12, R35, 0x7ff00000, RZ, 0xc0, !PT ;  /* 0x7ff00000230cb812 */ /* 0x000fc600078ec0ff */
[----:B------:R-:W-:Y:S02]  /*1740*/  DMUL R38, R36, R34 ;  /* 0x0000002224267228 */ /* 0x000fe40000000000 */
[----:B------:R-:W-:-:S05]  /*1750*/  VIADD R14, R12, 0xffffffff ;  /* 0xffffffff0c0e7836 */ /* 0x000fca0000000000 */
[----:B------:R-:W-:Y:S01]  /*1760*/  ISETP.GT.U32.AND P1, PT, R14, 0x7feffffe, PT ;  /* 0x7feffffe0e00780c */ /* 0x000fe20003f24070 */
[----:B------:R-:W-:Y:S01]  /*1770*/  VIADD R14, R13, 0xffffffff ;  /* 0xffffffff0d0e7836 */ /* 0x000fe20000000000 */
[----:B------:R-:W-:-:S04]  /*1780*/  DFMA R40, R38, -R28, R34 ;  /* 0x8000001c2628722b */ /* 0x000fc80000000022 */
[----:B------:R-:W-:-:S04]  /*1790*/  ISETP.GT.U32.OR P1, PT, R14, 0x7feffffe, P1 ;  /* 0x7feffffe0e00780c */ /* 0x000fc80000f24470 */
[----:B------:R-:W-:-:S09]  /*17a0*/  DFMA R40, R36, R40, R38 ;  /* 0x000000282428722b */ /* 0x000fd20000000026 */
        /* <DEDUP_REMOVED lines=28> */
.L_x_7112:
        /* <DEDUP_REMOVED lines=16> */
.L_x_7115:
[----:B------:R-:W-:Y:S01]  /*1a70*/  LOP3.LUT R11, R21, 0x80000, RZ, 0xfc, !PT ;  /* 0x00080000150b7812 */ /* 0x000fe200078efcff */
[----:B------:R-:W-:Y:S01]  /*1a80*/  IMAD.MOV.U32 R10, RZ, RZ, R20 ;  /* 0x000000ffff0a7224 */ /* 0x000fe200078e0014 */
[----:B------:R-:W-:Y:S06]  /*1a90*/  BRA `(.L_x_7113) ;  /* 0x0000000000087947 */ /* 0x000fec0003800000 */
.L_x_7114:
[----:B------:R-:W-:Y:S01]  /*1aa0*/  LOP3.LUT R11, R33, 0x80000, RZ, 0xfc, !PT ;  /* 0x00080000210b7812 */ /* 0x000fe200078efcff */
[----:B------:R-:W-:-:S07]  /*1ab0*/  IMAD.MOV.U32 R10, RZ, RZ, R32 ;  /* 0x000000ffff0a7224 */ /* 0x000fce00078e0020 */
.L_x_7113:
[----:B------:R-:W-:Y:S05]  /*1ac0*/  BSYNC.RECONVERGENT B1 ;  /* 0x0000000000017941 */ /* 0x000fea0003800200 */
.L_x_7111:
[----:B------:R-:W-:Y:S02]  /*1ad0*/  IMAD.MOV.U32 R12, RZ, RZ, R10 ;  /* 0x000000ffff0c7224 */ /* 0x000fe400078e000a */
[----:B------:R-:W-:Y:S02]  /*1ae0*/  IMAD.MOV.U32 R13, RZ, RZ, R11 ;  /* 0x000000ffff0d7224 */ /* 0x000fe400078e000b */
[----:B------:R-:W-:Y:S02]  /*1af0*/  IMAD.MOV.U32 R10, RZ, RZ, R0 ;  /* 0x000000ffff0a7224 */ /* 0x000fe400078e0000 */
[----:B------:R-:W-:-:S04]  /*1b00*/  IMAD.MOV.U32 R11, RZ, RZ, 0x0 ;  /* 0x00000000ff0b7424 */ /* 0x000fc800078e00ff */
[----:B------:R-:W-:Y:S05]  /*1b10*/  RET.REL.NODEC R10 `(_ZN2at6native55_GLOBAL__N__de093ff9_22_ForeachBinaryOpList_cu_a911ec4325multi_tensor_apply_kernelINS1_18TensorListMetadataILi2EEENS1_24BinaryOpListAlphaFunctorIdLi2ELi2ELi0EEEJSt7dividesIdEdEEEvT_T0_DpT1_) ;  /* 0xffffffe40a387950 */ /* 0x000fea0003c3ffff */
.L_x_7116:
        /* <DEDUP_REMOVED lines=14> */
.L_x_7975:


//--------------------- .text._ZN2at6native55_GLOBAL__N__de093ff9_22_ForeachBinaryOpList_cu_a911ec4325multi_tensor_apply_kernelINS1_18TensorListMetadataILi2EEENS1_24BinaryOpListAlphaFunctorIsLi2ELi2ELi0EEEJSt7dividesIsEsEEEvT_T0_DpT1_ --------------------------
	.section	.text._ZN2at6native55_GLOBAL__N__de093ff9_22_ForeachBinaryOpList_cu_a911ec4325multi_tensor_apply_kernelINS1_18TensorListMetadataILi2EEENS1_24BinaryOpListAlphaFunctorIsLi2ELi2ELi0EEEJSt7dividesIsEsEEEvT_T0_DpT1_,"ax",@progbits
	.align	128
.text._ZN2at6native55_GLOBAL__N__de093ff9_22_ForeachBinaryOpList_cu_a911ec4325multi_tensor_apply_kernelINS1_18TensorListMetadataILi2EEENS1_24BinaryOpListAlphaFunctorIsLi2ELi2ELi0EEEJSt7dividesIsEsEEEvT_T0_DpT1_:
        .type           _ZN2at6native55_GLOBAL__N__de093ff9_22_ForeachBinaryOpList_cu_a911ec4325multi_tensor_apply_kernelINS1_18TensorListMetadataILi2EEENS1_24BinaryOpListAlphaFunctorIsLi2ELi2ELi0EEEJSt7dividesIsEsEEEvT_T0_DpT1_,@function
        .size           _ZN2at6native55_GLOBAL__N__de093ff9_22_ForeachBinaryOpList_cu_a911ec4325multi_tensor_apply_kernelINS1_18TensorListMetadataILi2EEENS1_24BinaryOpListAlphaFunctorIsLi2ELi2ELi0EEEJSt7dividesIsEsEEEvT_T0_DpT1_,(.L_x_7977 - _ZN2at6native55_GLOBAL__N__de093ff9_22_ForeachBinaryOpList_cu_a911ec4325multi_tensor_apply_kernelINS1_18TensorListMetadataILi2EEENS1_24BinaryOpListAlphaFunctorIsLi2ELi2ELi0EEEJSt7dividesIsEsEEEvT_T0_DpT1_)
        .other          _ZN2at6native55_GLOBAL__N__de093ff9_22_ForeachBinaryOpList_cu_a911ec4325multi_tensor_apply_kernelINS1_18TensorListMetadataILi2EEENS1_24BinaryOpListAlphaFunctorIsLi2ELi2ELi0EEEJSt7dividesIsEsEEEvT_T0_DpT1_,@"STO_CUDA_ENTRY STV_DEFAULT"
_ZN2at6native55_GLOBAL__N__de093ff9_22_ForeachBinaryOpList_cu_a911ec4325multi_tensor_apply_kernelINS1_18TensorListMetadataILi2EEENS1_24BinaryOpListAlphaFunctorIsLi2ELi2ELi0EEEJSt7dividesIsEsEEEvT_T0_DpT1_:
        /* <DEDUP_REMOVED lines=26> */
[----:B------:R-:W-:Y:S01]  /*01a0*/  UMOV UR4, URZ ;  /* 0x000000ff00047c82 */ /* 0x000fe20008000000 */
[----:B------:R-:W-:Y:S02]  /*01b0*/  UMOV UR5, URZ ;  /* 0x000000ff00057c82 */ /* 0x000fe40008000000 */
[----:B------:R-:W-:-:S04]  /*01c0*/  ISETP.LT.U32.AND.EX P0, PT, R0, RZ, PT, P0 ;  /* 0x000000ff0000720c */ /* 0x000fc80003f01100 */
[----:B------:R-:W-:Y:S02]  /*01d0*/  SEL R5, R16, 0x10000, P0 ;  /* 0x0001000010057807 */ /* 0x000fe40000000000 */
[----:B------:R-:W-:-:S07]  /*01e0*/  SEL R6, R0, RZ, P0 ;  /* 0x000000ff00067207 */ /* 0x000fce0000000000 */
.L_x_7120:
[----:B0-----:R-:W-:Y:S02]  /*01f0*/  IADD3 R4, P1, PT, R8, UR4, RZ ;  /* 0x0000000408047c10 */ /* 0x001fe4000ff3e0ff */
[----:B------:R-:W-:Y:S02]  /*0200*/  PRMT R0, RZ, 0x7610, R0 ;  /* 0x00007610ff007816 */ /* 0x000fe40000000000 */
[C---:B------:R-:W-:Y:S01]  /*0210*/  ISETP.GE.U32.AND P0, PT, R4.reuse, R5, PT ;  /* 0x000000050400720c */ /* 0x040fe20003f06070 */
[----:B------:R-:W-:Y:S01]  /*0220*/  IMAD.X R3, RZ, RZ, UR5, P1 ;  /* 0x00000005ff037e24 */ /* 0x000fe200088e06ff */
[----:B-1----:R-:W-:Y:S01]  /*0230*/  IADD3 R22, P3, PT, R7, R4, RZ ;  /* 0x0000000407167210 */ /* 0x002fe20007f7e0ff */
[----:B------:R-:W-:-:S03]  /*0240*/  IMAD.SHL.U32 R17, R4, 0x2, RZ ;  /* 0x0000000204117824 */ /* 0x000fc600078e00ff */
[-C--:B------:R-:W-:Y:S01]  /*0250*/  ISETP.GE.U32.AND.EX P0, PT, R3, R6.reuse, PT, P0 ;  /* 0x000000060300720c */ /* 0x080fe20003f06100 */
[--C-:B------:R-:W-:Y:S01]  /*0260*/  IMAD.X R25, RZ, RZ, R3.reuse, P3 ;  /* 0x000000ffff197224 */ /* 0x100fe200018e0603 */
[----:B------:R-:W-:Y:S02]  /*0270*/  ISETP.GE.U32.AND P1, PT, R22, R5, PT ;  /* 0x000000051600720c */ /* 0x000fe40003f26070 */
[----:B------:R-:W-:Y:S02]  /*0280*/  SHF.L.U64.HI R9, R4, 0x1, R3 ;  /* 0x0000000104097819 */ /* 0x000fe40000010203 */
[----:B------:R-:W-:-:S07]  /*0290*/  ISETP.GE.U32.AND.EX P1, PT, R25, R6, PT, P1 ;  /* 0x000000061900720c */ /* 0x000fce0003f26110 */
[----:B------:R-:W-:-:S05]  /*02a0*/  @!P0 IADD3 R20, P2, PT, R12, R17, RZ ;  /* 0x000000110c148210 */ /* 0x000fca0007f5e0ff */
[----:B------:R-:W-:-:S05]  /*02b0*/  @!P0 IMAD.X R21, R13, 0x1, R9, P2 ;  /* 0x000000010d158824 */ /* 0x000fca00010e0609 */
[----:B------:R-:W2:Y:S01]  /*02c0*/  @!P0 LDG.E.U16 R0, desc[UR8][R20.64] ;  /* 0x0000000814008981 */ /* 0x000ea2000c1e1500 */
[C---:B------:R-:W-:Y:S02]  /*02d0*/  @!P1 LEA R18, P2, R22.reuse, R12, 0x1 ;  /* 0x0000000c16129211 */ /* 0x040fe400078408ff */
[----:B------:R-:W-:Y:S02]  /*02e0*/  PRMT R2, RZ, 0x7610, R2 ;  /* 0x00007610ff027816 */ /* 0x000fe40000000002 */
[----:B------:R-:W-:-:S05]  /*02f0*/  @!P1 LEA.HI.X R19, R22, R13, R25, 0x1, P2 ;  /* 0x0000000d16139211 */ /* 0x000fca00010f0c19 */
[----:B------:R-:W3:Y:S01]  /*0300*/  @!P1 LDG.E.U16 R2, desc[UR8][R18.64] ;  /* 0x0000000812029981 */ /* 0x000ee2000c1e1500 */
[----:B------:R-:W-:Y:S01]  /*0310*/  IADD3 R16, P2, PT, R14, R17, RZ ;  /* 0x000000110e107210 */ /* 0x000fe20007f5e0ff */
[----:B------:R-:W-:-:S04]  /*0320*/  IMAD.MOV.U32 R11, RZ, RZ, RZ ;  /* 0x000000ffff0b7224 */ /* 0x000fc800078e00ff */
[----:B------:R-:W-:-:S05]  /*0330*/  IMAD.X R17, R15, 0x1, R9, P2 ;  /* 0x000000010f117824 */ /* 0x000fca00010e0609 */
[----:B------:R0:W4:Y:S01]  /*0340*/  @!P0 LDG.E.S16 R11, desc[UR8][R16.64] ;  /* 0x00000008100b8981 */ /* 0x000122000c1e1700 */
[----:B------:R-:W1:Y:S02]  /*0350*/  LDCU.U16 UR6, c[0x0][0xfca] ;  /* 0x0001f940ff0677ac */ /* 0x000e640008000400 */
[----:B-1----:R-:W-:Y:S01]  /*0360*/  UPRMT UR6, UR6, 0x9910, URZ ;  /* 0x0000991006067896 */ /* 0x002fe200080000ff */
[----:B--2---:R-:W-:-:S05]  /*0370*/  PRMT R0, R0, 0x9910, RZ ;  /* 0x0000991000007816 */ /* 0x004fca00000000ff */
[----:B------:R-:W-:-:S05]  /*0380*/  IMAD R0, R0, UR6, RZ ;  /* 0x0000000600007c24 */ /* 0x000fca000f8e02ff */
[----:B------:R-:W-:Y:S02]  /*0390*/  PRMT R24, R0, 0x9910, RZ ;  /* 0x0000991000187816 */ /* 0x000fe400000000ff */
[----:B---3--:R-:W-:Y:S02]  /*03a0*/  PRMT R2, R2, 0x9910, RZ ;  /* 0x0000991002027816 */ /* 0x008fe400000000ff */
[----:B------:R-:W-:-:S03]  /*03b0*/  IABS R23, R24 ;  /* 0x0000001800177213 */ /* 0x000fc60000000000 */
[----:B------:R-:W-:Y:S01]  /*03c0*/  IMAD R2, R2, UR6, RZ ;  /* 0x0000000602027c24 */ /* 0x000fe2000f8e02ff */
[----:B------:R-:W1:Y:S04]  /*03d0*/  I2F.RP R0, R23 ;  /* 0x0000001700007306 */ /* 0x000e680000209400 */
[----:B------:R-:W-:-:S04]  /*03e0*/  PRMT R10, R2, 0x9910, RZ ;  /* 0x00009910020a7816 */ /* 0x000fc800000000ff */
[----:B------:R-:W-:-:S04]  /*03f0*/  IABS R26, R10 ;  /* 0x0000000a001a7213 */ /* 0x000fc80000000000 */
[----:B------:R-:W2:Y:S08]  /*0400*/  I2F.RP R2, R26 ;  /* 0x0000001a00027306 */ /* 0x000eb00000209400 */
[----:B-1----:R-:W1:Y:S08]  /*0410*/  MUFU.RCP R0, R0 ;  /* 0x0000000000007308 */ /* 0x002e700000001000 */
[----:B--2---:R-:W2:Y:S01]  /*0420*/  MUFU.RCP R2, R2 ;  /* 0x0000000200027308 */ /* 0x004ea20000001000 */
[----:B-1----:R-:W-:Y:S01]  /*0430*/  VIADD R20, R0, 0xffffffe ;  /* 0x0ffffffe00147836 */ /* 0x002fe20000000000 */
[----:B------:R-:W-:-:S06]  /*0440*/  IABS R0, R24 ;  /* 0x0000001800007213 */ /* 0x000fcc0000000000 */
[----:B------:R1:W3:Y:S01]  /*0450*/  F2I.FTZ.U32.TRUNC.NTZ R21, R20 ;  /* 0x0000001400157305 */ /* 0x0002e2000021f000 */
[----:B------:R-:W-:Y:S02]  /*0460*/  IMAD.MOV R0, RZ, RZ, -R0 ;  /* 0x000000ffff007224 */ /* 0x000fe400078e0a00 */
[----:B--2---:R-:W-:Y:S02]  /*0470*/  VIADD R18, R2, 0xffffffe ;  /* 0x0ffffffe02127836 */ /* 0x004fe40000000000 */
[----:B------:R-:W-:-:S03]  /*0480*/  IMAD.SHL.U32 R2, R7, 0x2, RZ ;  /* 0x0000000207027824 */ /* 0x000fc600078e00ff */
[----:B------:R2:W5:Y:S01]  /*0490*/  F2I.FTZ.U32.TRUNC.NTZ R19, R18 ;  /* 0x0000001200137305 */ /* 0x000562000021f000 */
[----:B-1----:R-:W-:Y:S01]  /*04a0*/  IMAD.MOV.U32 R20, RZ, RZ, RZ ;  /* 0x000000ffff147224 */ /* 0x002fe200078e00ff */
[----:B0-----:R-:W-:Y:S01]  /*04b0*/  IADD3 R16, P2, PT, R2, R16, RZ ;  /* 0x0000001002107210 */ /* 0x001fe20007f5e0ff */
[----:B---3--:R-:W-:Y:S02]  /*04c0*/  IMAD.MOV R28, RZ, RZ, -R21 ;  /* 0x000000ffff1c7224 */ /* 0x008fe400078e0a15 */
[----:B--2---:R-:W-:Y:S02]  /*04d0*/  IMAD.MOV.U32 R18, RZ, RZ, RZ ;  /* 0x000000ffff127224 */ /* 0x004fe400078e00ff */
[----:B------:R-:W-:-:S04]  /*04e0*/  IMAD R9, R28, R23, RZ ;  /* 0x000000171c097224 */ /* 0x000fc800078e02ff */
[----:B------:R-:W-:Y:S01]  /*04f0*/  IMAD.HI.U32 R9, R21, R9, R20 ;  /* 0x0000000915097227 */ /* 0x000fe200078e0014 */
[----:B----4-:R-:W-:-:S03]  /*0500*/  IABS R20, R11 ;  /* 0x0000000b00147213 */ /* 0x010fc60000000000 */
[----:B-----5:R-:W-:Y:S02]  /*0510*/  IMAD.MOV R21, RZ, RZ, -R19 ;  /* 0x000000ffff157224 */ /* 0x020fe400078e0a13 */
[----:B------:R-:W-:-:S04]  /*0520*/  IMAD.HI.U32 R9, R9, R20, RZ ;  /* 0x0000001409097227 */ /* 0x000fc800078e00ff */
[----:B------:R-:W-:Y:S01]  /*0530*/  IMAD R20, R9, R0, R20 ;  /* 0x0000000009147224 */ /* 0x000fe200078e0214 */
[----:B------:R-:W-:Y:S01]  /*0540*/  SHF.R.U32.HI R0, RZ, 0x1f, R7 ;  /* 0x0000001fff007819 */ /* 0x000fe20000011607 */
[----:B------:R-:W-:-:S03]  /*0550*/  IMAD R21, R21, R26, RZ ;  /* 0x0000001a15157224 */ /* 0x000fc600078e02ff */
[----:B------:R-:W-:Y:S01]  /*0560*/  ISETP.GT.U32.AND P5, PT, R23, R20, PT ;  /* 0x000000141700720c */ /* 0x000fe20003fa4070 */
[----:B------:R-:W-:-:S04]  /*0570*/  IMAD.HI.U32 R18, R19, R21, R18 ;  /* 0x0000001513127227 */ /* 0x000fc800078e0012 */
[----:B------:R-:W-:Y:S02]  /*0580*/  IMAD.MOV.U32 R21, RZ, RZ, RZ ;  /* 0x000000ffff157224 */ /* 0x000fe400078e00ff */
[----:B------:R-:W-:-:S05]  /*0590*/  IMAD.X R17, R0, 0x1, R17, P2 ;  /* 0x0000000100117824 */ /* 0x000fca00010e0611 */
[----:B------:R-:W2:Y:S01]  /*05a0*/  @!P1 LDG.E.S16 R21, desc[UR8][R16.64] ;  /* 0x0000000810159981 */ /* 0x000ea2000c1e1700 */
[----:B------:R-:W-:Y:S01]  /*05b0*/  IADD3 R22, P2, PT, R7, R22, RZ ;  /* 0x0000001607167210 */ /* 0x000fe20007f5e0ff */
[----:B------:R-:W-:-:S04]  /*05c0*/  @!P5 IMAD.IADD R20, R20, 0x1, -R23 ;  /* 0x000000011414d824 */ /* 0x000fc800078e0a17 */
[----:B------:R-:W-:Y:S01]  /*05d0*/  IMAD.X R25, RZ, RZ, R25, P2 ;  /* 0x000000ffff197224 */ /* 0x000fe200010e0619 */
[----:B------:R-:W-:Y:S02]  /*05e0*/  ISETP.GE.U32.AND P2, PT, R22, R5, PT ;  /* 0x000000051600720c */ /* 0x000fe40003f46070 */
[----:B------:R-:W-:Y:S02]  /*05f0*/  IABS R19, R10 ;  /* 0x0000000a00137213 */ /* 0x000fe40000000000 */
[----:B------:R-:W-:Y:S02]  /*0600*/  ISETP.GE.U32.AND.EX P2, PT, R25, R6, PT, P2 ;  /* 0x000000061900720c */ /* 0x000fe40003f46120 */
[----:B------:R-:W-:Y:S01]  /*0610*/  LOP3.LUT R11, R11, R24, RZ, 0x3c, !PT ;  /* 0x000000180b0b7212 */ /* 0x000fe200078e3cff */
[----:B------:R-:W-:Y:S01]  /*0620*/  IMAD.MOV R19, RZ, RZ, -R19 ;  /* 0x000000ffff137224 */ /* 0x000fe200078e0a13 */
[----:B------:R-:W-:Y:S02]  /*0630*/  ISETP.GE.U32.AND P3, PT, R20, R23, PT ;  /* 0x000000171400720c */ /* 0x000fe40003f66070 */
[----:B------:R-:W-:Y:S01]  /*0640*/  ISETP.GE.AND P6, PT, R11, RZ, PT ;  /* 0x000000ff0b00720c */ /* 0x000fe20003fc6270 */
[----:B------:R-:W-:Y:S01]  /*0650*/  IMAD.MOV.U32 R11, RZ, RZ, R19 ;  /* 0x000000ffff0b7224 */ /* 0x000fe200078e0013 */
[----:B--2---:R-:W-:-:S05]  /*0660*/  IABS R27, R21 ;  /* 0x00000015001b7213 */ /* 0x004fca0000000000 */
[----:B------:R-:W-:Y:S01]  /*0670*/  IMAD.HI.U32 R20, R18, R27, RZ ;  /* 0x0000001b12147227 */ /* 0x000fe200078e00ff */
[----:B------:R-:W-:-:S03]  /*0680*/  @!P2 LEA R18, P4, R22, R12, 0x1 ;  /* 0x0000000c1612a211 */ /* 0x000fc600078808ff */
[----:B------:R-:W-:Y:S01]  /*0690*/  IMAD R27, R20, R11, R27 ;  /* 0x0000000b141b7224 */ /* 0x000fe200078e021b */
[----:B------:R-:W-:Y:S02]  /*06a0*/  PRMT R11, RZ, 0x7610, R11 ;  /* 0x00007610ff0b7816 */ /* 0x000fe4000000000b */
[----:B------:R-:W-:-:S05]  /*06b0*/  @!P2 LEA.HI.X R19, R22, R13, R25, 0x1, P4 ;  /* 0x0000000d1613a211 */ /* 0x000fca00020f0c19 */
[----:B------:R-:W2:Y:S01]  /*06c0*/  @!P2 LDG.E.U16 R11, desc[UR8][R18.64] ;  /* 0x00000008120ba981 */ /* 0x000ea2000c1e1500 */
[----:B------:R-:W-:Y:S01]  /*06d0*/  ISETP.GT.U32.AND P4, PT, R26, R27, PT ;  /* 0x0000001b1a00720c */ /* 0x000fe20003f84070 */
[----:B------:R-:W-:-:S04]  /*06e0*/  @!P5 VIADD R9, R9, 0x1 ;  /* 0x000000010909d836 */ /* 0x000fc80000000000 */
[----:B------:R-:W-:Y:S01]  /*06f0*/  @P3 VIADD R9, R9, 0x1 ;  /* 0x0000000109093836 */ /* 0x000fe20000000000 */
[----:B------:R-:W-:-:S07]  /*0700*/  ISETP.NE.AND P3, PT, R24, RZ, PT ;  /* 0x000000ff1800720c */ /* 0x000fce0003f65270 */
[----:B------:R-:W-:Y:S02]  /*0710*/  @!P4 IMAD.IADD R27, R27, 0x1, -R26 ;  /* 0x000000011b1bc824 */ /* 0x000fe400078e0a1a */
[----:B------:R-:W-:-:S03]  /*0720*/  @!P6 IMAD.MOV R9, RZ, RZ, -R9 ;  /* 0x000000ffff09e224 */ /* 0x000fc600078e0a09 */
[----:B------:R-:W-:Y:S02]  /*0730*/  ISETP.GE.U32.AND P5, PT, R27, R26, PT ;  /* 0x0000001a1b00720c */ /* 0x000fe40003fa6070 */
[----:B------:R-:W-:Y:S02]  /*0740*/  @!P3 LOP3.LUT R9, RZ, R24, RZ, 0x33, !PT ;  /* 0x00000018ff09b212 */ /* 0x000fe400078e33ff */
[----:B------:R-:W-:-:S05]  /*0750*/  IADD3 R16, P3, PT, R2, R16, RZ ;  /* 0x0000001002107210 */ /* 0x000fca0007f7e0ff */
[----:B------:R-:W-:Y:S01]  /*0760*/  IMAD.X R17, R0, 0x1, R17, P3 ;  /* 0x0000000100117824 */ /* 0x000fe200018e0611 */
[----:B--2---:R-:W-:-:S05]  /*0770*/  PRMT R11, R11, 0x9910, RZ ;  /* 0x000099100b0b7816 */ /* 0x004fca00000000ff */
[----:B------:R-:W-:-:S05]  /*0780*/  IMAD R11, R11, UR6, RZ ;  /* 0x000000060b0b7c24 */ /* 0x000fca000f8e02ff */
[----:B------:R-:W-:-:S04]  /*0790*/  PRMT R11, R11, 0x9910, RZ ;  /* 0x000099100b0b7816 */ /* 0x000fc800000000ff */
[----:B------:R-:W-:-:S04]  /*07a0*/  IABS R23, R11 ;  /* 0x0000000b00177213 */ /* 0x000fc80000000000 */
[----:B------:R-:W0:Y:S08]  /*07b0*/  I2F.RP R28, R23 ;  /* 0x00000017001c7306 */ /* 0x000e300000209400 */
[----:B0-----:R-:W0:Y:S02]  /*07c0*/  MUFU.RCP R28, R28 ;  /* 0x0000001c001c7308 */ /* 0x001e240000001000 */
[----:B0-----:R-:W-:-:S06]  /*07d0*/  VIADD R18, R28, 0xffffffe ;  /* 0x0ffffffe1c127836 */ /* 0x001fcc0000000000 */
[----:B------:R-:W0:Y:S02]  /*07e0*/  F2I.FTZ.U32.TRUNC.NTZ R19, R18 ;  /* 0x0000001200137305 */ /* 0x000e24000021f000 */
[----:B0-----:R-:W-:-:S04]  /*07f0*/  IMAD.MOV R26, RZ, RZ, -R19 ;  /* 0x000000ffff1a7224 */ /* 0x001fc800078e0a13 */
[----:B------:R-:W-:Y:S02]  /*0800*/  IMAD R27, R26, R23, RZ ;  /* 0x000000171a1b7224 */ /* 0x000fe400078e02ff */
[----:B------:R-:W-:-:S06]  /*0810*/  IMAD.MOV.U32 R26, RZ, RZ, RZ ;  /* 0x000000ffff1a7224 */ /* 0x000fcc00078e00ff */
[----:B------:R-:W2:Y:S01]  /*0820*/  @!P2 LDG.E.S16 R26, desc[UR8][R16.64] ;  /* 0x00000008101aa981 */ /* 0x000ea2000c1e1700 */
[----:B------:R-:W-:-:S04]  /*0830*/  IMAD.MOV.U32 R18, RZ, RZ, RZ ;  /* 0x000000ffff127224 */ /* 0x000fc800078e00ff */
[----:B------:R-:W-:Y:S01]  /*0840*/  IMAD.HI.U32 R18, R19, R27, R18 ;  /* 0x0000001b13127227 */ /* 0x000fe200078e0012 */
[----:B------:R-:W-:-:S05]  /*0850*/  IADD3 R19, P3, PT, R7, R22, RZ ;  /* 0x0000001607137210 */ /* 0x000fca0007f7e0ff */
[----:B------:R-:W-:Y:S01]  /*0860*/  IMAD.X R25, RZ, RZ, R25, P3 ;  /* 0x000000ffff197224 */ /* 0x000fe200018e0619 */
[----:B------:R-:W-:-:S04]  /*0870*/  ISETP.GE.U32.AND P3, PT, R19, R5, PT ;  /* 0x000000051300720c */ /* 0x000fc80003f66070 */
[----:B------:R-:W-:Y:S02]  /*0880*/  ISETP.GE.U32.AND.EX P3, PT, R25, R6, PT, P3 ;  /* 0x000000061900720c */ /* 0x000fe40003f66130 */
[----:B------:R-:W-:-:S05]  /*0890*/  IABS R22, R11 ;  /* 0x0000000b00167213 */ /* 0x000fca0000000000 */
[----:B------:R-:W-:Y:S01]  /*08a0*/  IMAD.MOV R28, RZ, RZ, -R22 ;  /* 0x000000ffff1c7224 */ /* 0x000fe200078e0a16 */
[----:B------:R-:W-:Y:S02]  /*08b0*/  PRMT R24, RZ, 0x7610, R24 ;  /* 0x00007610ff187816 */ /* 0x000fe40000000018 */
[----:B--2---:R-:W-:-:S05]  /*08c0*/  IABS R27, R26 ;  /* 0x0000001a001b7213 */ /* 0x004fca0000000000 */
[----:B------:R-:W-:Y:S01]  /*08d0*/  IMAD.HI.U32 R22, R18, R27, RZ ;  /* 0x0000001b12167227 */ /* 0x000fe200078e00ff */
[----:B------:R-:W-:-:S04]  /*08e0*/  @!P3 LEA R18, P6, R19, R12, 0x1 ;  /* 0x0000000c1312b211 */ /* 0x000fc800078c08ff */
[----:B------:R-:W-:-:S05]  /*08f0*/  @!P3 LEA.HI.X R19, R19, R13, R25, 0x1, P6 ;  /* 0x0000000d1313b211 */ /* 0x000fca00030f0c19 */
[----:B------:R-:W2:Y:S01]  /*0900*/  @!P3 LDG.E.U16 R24, desc[UR8][R18.64] ;  /* 0x000000081218b981 */ /* 0x000ea2000c1e1500 */
[----:B------:R-:W-:-:S05]  /*0910*/  IMAD R28, R22, R28, R27 ;  /* 0x0000001c161c7224 */ /* 0x000fca00078e021b */
[----:B------:R-:W-:Y:S01]  /*0920*/  ISETP.GT.U32.AND P6, PT, R23, R28, PT ;  /* 0x0000001c1700720c */ /* 0x000fe20003fc4070 */
[----:B------:R-:W-:-:S12]  /*0930*/  @!P4 VIADD R20, R20, 0x1 ;  /* 0x000000011414c836 */ /* 0x000fd80000000000 */
[----:B------:R-:W-:-:S05]  /*0940*/  @!P6 IMAD.IADD R28, R28, 0x1, -R23 ;  /* 0x000000011c1ce824 */ /* 0x000fca00078e0a17 */
[----:B------:R-:W-:Y:S01]  /*0950*/  ISETP.GE.U32.AND P4, PT, R28, R23, PT ;  /* 0x000000171c00720c */ /* 0x000fe20003f86070 */
[----:B------:R-:W-:Y:S01]  /*0960*/  @P5 VIADD R20, R20, 0x1 ;  /* 0x0000000114145836 */ /* 0x000fe20000000000 */
[----:B------:R-:W-:Y:S02]  /*0970*/  LOP3.LUT R21, R21, R10, RZ, 0x3c, !PT ;  /* 0x0000000a15157212 */ /* 0x000fe400078e3cff */
        /* <DEDUP_REMOVED lines=10> */
[----:B------:R-:W-:-:S04]  /*0a20*/  IMAD.MOV.U32 R18, RZ, RZ, RZ ;  /* 0x000000ffff127224 */ /* 0x000fc800078e00ff */
[----:B------:R-:W-:Y:S01]  /*0a30*/  IMAD.HI.U32 R23, R19, R23, R18 ;  /* 0x0000001713177227 */ /* 0x000fe200078e0012 */
[----:B------:R-:W-:-:S04]  /*0a40*/  @!P3 LEA R18, P5, R7, R16, 0x1 ;  /* 0x000000100712b211 */ /* 0x000fc800078a08ff */
[----:B------:R-:W-:Y:S02]  /*0a50*/  @!P3 LEA.HI.X R19, R7, R17, RZ, 0x1, P5 ;  /* 0x000000110713b211 */ /* 0x000fe400028f0cff */
[----:B------:R-:W-:Y:S01]  /*0a60*/  ISETP.GE.AND P5, PT, R21, RZ, PT ;  /* 0x000000ff1500720c */ /* 0x000fe20003fa6270 */
[----:B------:R-:W-:-:S06]  /*0a70*/  IMAD.MOV.U32 R21, RZ, RZ, RZ ;  /* 0x000000ffff157224 */ /* 0x000fcc00078e00ff */
[----:B------:R-:W2:Y:S01]  /*0a80*/  @!P3 LDG.E.S16 R21, desc[UR8][R18.64] ;  /* 0x000000081215b981 */ /* 0x000ea2000c1e1700 */
[----:B------:R-:W-:-:S05]  /*0a90*/  IABS R27, R24 ;  /* 0x00000018001b7213 */ /* 0x000fca0000000000 */
[----:B------:R-:W-:Y:S01]  /*0aa0*/  IMAD.MOV R27, RZ, RZ, -R27 ;  /* 0x000000ffff1b7224 */ /* 0x000fe200078e0a1b */
[----:B------:R-:W-:Y:S01]  /*0ab0*/  LOP3.LUT R26, R26, R11, RZ, 0x3c, !PT ;  /* 0x0000000b1a1a7212 */ /* 0x000fe200078e3cff */
[----:B------:R-:W-:Y:S01]  /*0ac0*/  @!P6 VIADD R22, R22, 0x1 ;  /* 0x000000011616e836 */ /* 0x000fe20000000000 */
[----:B------:R-:W0:Y:S03]  /*0ad0*/  @!P0 S2R R8, SR_TID.X ;  /* 0x0000000000088919 */ /* 0x000e260000002100 */
[----:B------:R-:W-:Y:S01]  /*0ae0*/  @P4 VIADD R22, R22, 0x1 ;  /* 0x0000000116164836 */ /* 0x000fe20000000000 */
[----:B------:R-:W-:-:S13]  /*0af0*/  ISETP.GE.AND P4, PT, R26, RZ, PT ;  /* 0x000000ff1a00720c */ /* 0x000fda0003f86270 */
[----:B------:R-:W-:Y:S01]  /*0b00*/  @!P4 IMAD.MOV R22, RZ, RZ, -R22 ;  /* 0x000000ffff16c224 */ /* 0x000fe200078e0a16 */
[----:B------:R-:W-:-:S13]  /*0b10*/  ISETP.NE.AND P4, PT, R11, RZ, PT ;  /* 0x000000ff0b00720c */ /* 0x000fda0003f85270 */
[----:B------:R-:W-:Y:S01]  /*0b20*/  @!P4 LOP3.LUT R22, RZ, R11, RZ, 0x33, !PT ;  /* 0x0000000bff16c212 */ /* 0x000fe200078e33ff */
[----:B0-----:R-:W0:Y:S01]  /*0b30*/  @!P1 S2R R8, SR_TID.X ;  /* 0x0000000000089919 */ /* 0x001e220000002100 */
[----:B------:R-:W-:Y:S01]  /*0b40*/  BSSY.RECONVERGENT B0, `(.L_x_7118) ;  /* 0x0000024000007945 */ /* 0x000fe20003800200 */
[----:B--2---:R-:W-:-:S05]  /*0b50*/  IABS R28, R21 ;  /* 0x00000015001c7213 */ /* 0x004fca0000000000 */
[----:B------:R-:W-:-:S04]  /*0b60*/  IMAD.HI.U32 R23, R23, R28, RZ ;  /* 0x0000001c17177227 */ /* 0x000fc800078e00ff */
[----:B------:R-:W-:Y:S02]  /*0b70*/  IMAD R28, R23, R27, R28 ;  /* 0x0000001b171c7224 */ /* 0x000fe400078e021c */
[----:B------:R-:W-:-:S04]  /*0b80*/  IMAD.MOV.U32 R27, RZ, RZ, R20 ;  /* 0x000000ffff1b7224 */ /* 0x000fc800078e0014 */
[----:B------:R-:W-:Y:S01]  /*0b90*/  @!P5 IMAD.MOV R27, RZ, RZ, -R27 ;  /* 0x000000ffff1bd224 */ /* 0x000fe200078e0a1b */
[----:B------:R-:W-:-:S13]  /*0ba0*/  ISETP.GT.U32.AND P5, PT, R25, R28, PT ;  /* 0x0000001c1900720c */ /* 0x000fda0003fa4070 */
[----:B------:R-:W-:-:S05]  /*0bb0*/  @!P5 IMAD.IADD R28, R28, 0x1, -R25 ;  /* 0x000000011c1cd824 */ /* 0x000fca00078e0a19 */
[----:B------:R-:W-:Y:S01]  /*0bc0*/  ISETP.GE.U32.AND P6, PT, R28, R25, PT ;  /* 0x000000191c00720c */ /* 0x000fe20003fc6070 */
[----:B------:R-:W-:Y:S01]  /*0bd0*/  @!P5 VIADD R23, R23, 0x1 ;  /* 0x000000011717d836 */ /* 0x000fe20000000000 */
[----:B------:R-:W-:-:S11]  /*0be0*/  ISETP.NE.AND P5, PT, R10, RZ, PT ;  /* 0x000000ff0a00720c */ /* 0x000fd60003fa5270 */
[----:B------:R-:W-:Y:S01]  /*0bf0*/  @P6 VIADD R23, R23, 0x1 ;  /* 0x0000000117176836 */ /* 0x000fe20000000000 */
[----:B------:R-:W-:-:S04]  /*0c00*/  @!P0 LEA R18, P6, R4, R14, 0x1 ;  /* 0x0000000e04128211 */ /* 0x000fc800078c08ff */
[CCC-:B------:R-:W-:Y:S02]  /*0c10*/  @!P0 LEA.HI.X R19, R4.reuse, R15.reuse, R3.reuse, 0x1, P6 ;  /* 0x0000000f04138211 */ /* 0x1c0fe400030f0c03 */
[C---:B------:R-:W-:Y:S02]  /*0c20*/  @!P1 LEA R20, P6, R4.reuse, R14, 0x1 ;  /* 0x0000000e04149211 */ /* 0x040fe400078c08ff */
[----:B------:R-:W-:Y:S02]  /*0c30*/  @!P5 LOP3.LUT R27, RZ, R10, RZ, 0x33, !PT ;  /* 0x0000000aff1bd212 */ /* 0x000fe400078e33ff */
[----:B------:R-:W-:Y:S02]  /*0c40*/  LOP3.LUT R21, R21, R24, RZ, 0x3c, !PT ;  /* 0x0000001815157212 */ /* 0x000fe400078e3cff */
[----:B------:R-:W-:Y:S02]  /*0c50*/  @!P1 LEA.HI.X R10, R4, R15, R3, 0x1, P6 ;  /* 0x0000000f040a9211 */ /* 0x000fe400030f0c03 */
[----:B------:R-:W-:-:S02]  /*0c60*/  @!P1 LEA R20, P6, R7, R20, 0x1 ;  /* 0x0000001407149211 */ /* 0x000fc400078c08ff */
[----:B------:R-:W-:Y:S02]  /*0c70*/  ISETP.GE.AND P5, PT, R21, RZ, PT ;  /* 0x000000ff1500720c */ /* 0x000fe40003fa6270 */
[----:B------:R-:W-:Y:S01]  /*0c80*/  @!P1 LEA.HI.X R21, R7, R10, RZ, 0x1, P6 ;  /* 0x0000000a07159211 */ /* 0x000fe200030f0cff */
[----:B------:R1:W-:Y:S04]  /*0c90*/  @!P0 STG.E.U16 desc[UR8][R18.64], R9 ;  /* 0x0000000912008986 */ /* 0x0003e8000c101508 */
[----:B------:R1:W-:Y:S04]  /*0ca0*/  @!P1 STG.E.U16 desc[UR8][R20.64], R27 ;  /* 0x0000001b14009986 */ /* 0x0003e8000c101508 */
[----:B------:R1:W-:Y:S01]  /*0cb0*/  @!P2 STG.E.U16 desc[UR8][R16.64], R22 ;  /* 0x000000161000a986 */ /* 0x0003e2000c101508 */
[----:B------:R-:W-:Y:S01]  /*0cc0*/  ISETP.NE.AND P6, PT, R24, RZ, PT ;  /* 0x000000ff1800720c */ /* 0x000fe20003fc5270 */
[----:B------:R-:W-:-:S12]  /*0cd0*/  @!P5 IMAD.MOV R23, RZ, RZ, -R23 ;  /* 0x000000ffff17d224 */ /* 0x000fd800078e0a17 */
[----:B------:R-:W-:Y:S01]  /*0ce0*/  @!P6 LOP3.LUT R23, RZ, R24, RZ, 0x33, !PT ;  /* 0x00000018ff17e212 */ /* 0x000fe200078e33ff */
[----:B01----:R-:W-:Y:S06]  /*0cf0*/  @P3 BRA `(.L_x_7119) ;  /* 0x0000000000203947 */ /* 0x003fec0003800000 */
[----:B------:R-:W-:Y:S01]  /*0d00*/  LEA R9, P2, R4, R14, 0x1 ;  /* 0x0000000e04097211 */ /* 0x000fe200078408ff */
[----:B------:R-:W0:Y:S03]  /*0d10*/  S2R R8, SR_TID.X ;  /* 0x0000000000087919 */ /* 0x000e260000002100 */
[----:B------:R-:W-:Y:S02]  /*0d20*/  IADD3 R9, P0, P1, R2, R9, R2 ;  /* 0x0000000902097210 */ /* 0x000fe4000791e002 */
[----:B------:R-:W-:Y:S02]  /*0d30*/  LEA.HI.X R3, R4, R15, R3, 0x1, P2 ;  /* 0x0000000f04037211 */ /* 0x000fe400010f0c03 */
[----:B------:R-:W-:Y:S02]  /*0d40*/  IADD3 R2, P2, PT, R2, R9, RZ ;  /* 0x0000000902027210 */ /* 0x000fe40007f5e0ff */
[----:B------:R-:W-:-:S05]  /*0d50*/  IADD3.X R3, PT, PT, R0, R3, R0, P0, P1 ;  /* 0x0000000300037210 */ /* 0x000fca00007e2400 */
[----:B------:R-:W-:-:S05]  /*0d60*/  IMAD.X R3, R0, 0x1, R3, P2 ;  /* 0x0000000100037824 */ /* 0x000fca00010e0603 */
[----:B------:R1:W-:Y:S02]  /*0d70*/  STG.E.U16 desc[UR8][R2.64], R23 ;  /* 0x0000001702007986 */ /* 0x0003e4000c101508 */
.L_x_7119:
[----:B------:R-:W-:Y:S05]  /*0d80*/  BSYNC.RECONVERGENT B0 ;  /* 0x0000000000007941 */ /* 0x000fea0003800200 */
.L_x_7118:
[----:B------:R-:W2:Y:S02]  /*0d90*/  LDCU UR6, c[0x0][0x360] ;  /* 0x00006c00ff0677ac */ /* 0x000ea40008000800 */
[----:B--2---:R-:W-:-:S04]  /*0da0*/  ULEA UR4, UP0, UR6, UR4, 0x2 ;  /* 0x0000000406047291 */ /* 0x004fc8000f8010ff */
[----:B------:R-:W-:Y:S02]  /*0db0*/  UIADD3.X UR5, UPT, UPT, URZ, UR5, URZ, UP0, !UPT ;  /* 0x00000005ff057290 */ /* 0x000fe400087fe4ff */
[----:B------:R-:W-:-:S04]  /*0dc0*/  ISETP.LE.U32.AND P0, PT, R5, UR4, PT ;  /* 0x0000000405007c0c */ /* 0x000fc8000bf03070 */
[----:B-1----:R-:W-:-:S05]  /*0dd0*/  IMAD.U32 R3, RZ, RZ, UR5 ;  /* 0x00000005ff037e24 */ /* 0x002fca000f8e00ff */
[----:B------:R-:W-:-:S13]  /*0de0*/  ISETP.GE.U32.AND.EX P0, PT, R3, R6, PT, P0 ;  /* 0x000000060300720c */ /* 0x000fda0003f06100 */
[----:B------:R-:W-:Y:S05]  /*0df0*/  @!P0 BRA `(.L_x_7120) ;  /* 0xfffffff000fc8947 */ /* 0x000fea000383ffff */
[----:B------:R-:W-:Y:S05]  /*0e00*/  EXIT ;  /* 0x000000000000794d */ /* 0x000fea0003800000 */
.L_x_7117:
[----:B------:R-:W0:Y:S02]  /*0e10*/  S2R R19, SR_TID.X ;  /* 0x0000000000137919 */ /* 0x000e240000002100 */
[----:B0-----:R-:W-:-:S03]  /*0e20*/  IMAD.WIDE.U32 R2, R19, 0x4, RZ ;  /* 0x0000000413027825 */ /* 0x001fc600078e00ff */
[----:B------:R-:W-:-:S04]  /*0e30*/  ISETP.GE.U32.AND P0, PT, R2, R16, PT ;  /* 0x000000100200720c */ /* 0x000fc80003f06070 */
[----:B------:R-:W-:-:S13]  /*0e40*/  ISETP.GE.AND.EX P0, PT, R3, R0, PT, P0 ;  /* 0x000000000300720c */ /* 0x000fda0003f06300 */
        /* <DEDUP_REMOVED lines=9> */
.L_x_7121:
[C---:B0-----:R-:W-:Y:S01]  /*0ee0*/  IMAD.SHL.U32 R3, R19.reuse, 0x8, RZ ;  /* 0x0000000813037824 */ /* 0x041fe200078e00ff */
[----:B------:R-:W-:-:S04]  /*0ef0*/  SHF.L.U64.HI R5, R19, 0x3, R18 ;  /* 0x0000000313057819 */ /* 0x000fc80000010212 */
[----:B------:R-:W-:-:S05]  /*0f00*/  IADD3 R6, P0, PT, R12, R3, RZ ;  /* 0x000000030c067210 */ /* 0x000fca0007f1e0ff */
[----:B------:R-:W-:-:S06]  /*0f10*/  IMAD.X R7, R13, 0x1, R5, P0 ;  /* 0x000000010d077824 */ /* 0x000fcc00000e0605 */
[----:B------:R-:W2:Y:S01]  /*0f20*/  LDG.E.64 R6, desc[UR8][R6.64] ;  /* 0x0000000806067981 */ /* 0x000ea2000c1e1b00 */
[----:B------:R-:W-:-:S05]  /*0f30*/  IADD3 R2, P0, PT, R14, R3, RZ ;  /* 0x000000030e027210 */ /* 0x000fca0007f1e0ff */
[----:B------:R-:W-:-:S05]  /*0f40*/  IMAD.X R3, R15, 0x1, R5, P0 ;  /* 0x000000010f037824 */ /* 0x000fca00000e0605 */
[----:B------:R-:W3:Y:S01]  /*0f50*/  LDG.E.64 R4, desc[UR8][R2.64] ;  /* 0x0000000802047981 */ /* 0x000ee2000c1e1b00 */
[C---:B--2---:R-:W-:Y:S02]  /*0f60*/  PRMT R8, R6.reuse, 0x9910, RZ ;  /* 0x0000991006087816 */ /* 0x044fe400000000ff */
[----:B------:R-:W-:-:S03]  /*0f70*/  PRMT R9, R6, 0xbb32, RZ ;  /* 0x0000bb3206097816 */ /* 0x000fc600000000ff */
[----:B------:R-:W-:Y:S02]  /*0f80*/  IMAD R17, R17, R8, RZ ;  /* 0x0000000811117224 */ /* 0x000fe400078e02ff */
[----:B------:R-:W-:-:S03]  /*0f90*/  IMAD.MOV.U32 R8, RZ, RZ, R9 ;  /* 0x000000ffff087224 */ /* 0x000fc600078e0009 */
[----:B------:R-:W-:Y:S01]  /*0fa0*/  PRMT R20, R17, 0x9910, RZ ;  /* 0x0000991011147816 */ /* 0x000fe200000000ff */
[----:B------:R-:W-:-:S04]  /*0fb0*/  IMAD.U32 R17, RZ, RZ, UR4 ;  /* 0x00000004ff117e24 */ /* 0x000fc8000f8e00ff */
[----:B------:R-:W-:Y:S01]  /*0fc0*/  IMAD R6, R17, R8, RZ ;  /* 0x0000000811067224 */ /* 0x000fe200078e02ff */
[----:B------:R-:W-:-:S04]  /*0fd0*/  IABS R8, R20 ;  /* 0x0000001400087213 */ /* 0x000fc80000000000 */
[----:B------:R-:W-:Y:S01]  /*0fe0*/  PRMT R21, R6, 0x9910, RZ ;  /* 0x0000991006157816 */ /* 0x000fe200000000ff */
[----:B------:R-:W-:-:S03]  /*0ff0*/  IMAD.MOV.U32 R6, RZ, RZ, R8 ;  /* 0x000000ffff067224 */ /* 0x000fc600078e0008 */
[----:B------:R-:W-:Y:S01]  /*1000*/  IABS R22, R21 ;  /* 0x0000001500167213 */ /* 0x000fe20000000000 */
[----:B------:R-:W0:Y:S08]  /*1010*/  I2F.RP R23, R6 ;  /* 0x0000000600177306 */ /* 0x000e300000209400 */
[----:B------:R-:W1:Y:S08]  /*1020*/  I2F.RP R24, R22 ;  /* 0x0000001600187306 */ /* 0x000e700000209400 */
[----:B0-----:R-:W0:Y:S08]  /*1030*/  MUFU.RCP R23, R23 ;  /* 0x0000001700177308 */ /* 0x001e300000001000 */
[----:B-1----:R-:W1:Y:S01]  /*1040*/  MUFU.RCP R24, R24 ;  /* 0x0000001800187308 */ /* 0x002e620000001000 */
[----:B0-----:R-:W-:Y:S01]  /*1050*/  VIADD R8, R23, 0xffffffe ;  /* 0x0ffffffe17087836 */ /* 0x001fe20000000000 */
[----:B---3--:R-:W-:-:S06]  /*1060*/  PRMT R23, R4, 0x9910, RZ ;  /* 0x0000991004177816 */ /* 0x008fcc00000000ff */
[----:B------:R0:W2:Y:S01]  /*1070*/  F2I.FTZ.U32.TRUNC.NTZ R9, R8 ;  /* 0x0000000800097305 */ /* 0x0000a2000021f000 */
[----:B-1----:R-:W-:Y:S01]  /*1080*/  VIADD R10, R24, 0xffffffe ;  /* 0x0ffffffe180a7836 */ /* 0x002fe20000000000 */
[----:B------:R-:W-:-:S06]  /*1090*/  PRMT R24, R4, 0xbb32, RZ ;  /* 0x0000bb3204187816 */ /* 0x000fcc00000000ff */
[----:B------:R1:W3:Y:S01]  /*10a0*/  F2I.FTZ.U32.TRUNC.NTZ R11, R10 ;  /* 0x0000000a000b7305 */ /* 0x0002e2000021f000 */
[----:B0-----:R-:W-:Y:S01]  /*10b0*/  IMAD.MOV.U32 R8, RZ, RZ, RZ ;  /* 0x000000ffff087224 */ /* 0x001fe200078e00ff */
[----:B------:R-:W-:Y:S02]  /*10c0*/  IABS R29, R24 ;  /* 0x00000018001d7213 */ /* 0x000fe40000000000 */
[----:B------:R-:W-:Y:S01]  /*10d0*/  LOP3.LUT R24, R24, R21, RZ, 0x3c, !PT ;  /* 0x0000001518187212 */ /* 0x000fe200078e3cff */
[----:B--2---:R-:W-:Y:S02]  /*10e0*/  IMAD.MOV R25, RZ, RZ, -R9 ;  /* 0x000000ffff197224 */ /* 0x004fe400078e0a09 */
[----:B-1----:R-:W-:Y:S02]  /*10f0*/  IMAD.MOV.U32 R10, RZ, RZ, RZ ;  /* 0x000000ffff0a7224 */ /* 0x002fe400078e00ff */
[----:B------:R-:W-:Y:S02]  /*1100*/  IMAD R25, R25, R6, RZ ;  /* 0x0000000619197224 */ /* 0x000fe400078e02ff */
[----:B---3--:R-:W-:-:S02]  /*1110*/  IMAD.MOV R27, RZ, RZ, -R11 ;  /* 0x000000ffff1b7224 */ /* 0x008fc400078e0a0b */
[----:B------:R-:W-:-:S04]  /*1120*/  IMAD.HI.U32 R9, R9, R25, R8 ;  /* 0x0000001909097227 */ /* 0x000fc800078e0008 */
[----:B------:R-:W-:Y:S01]  /*1130*/  IMAD R25, R27, R22, RZ ;  /* 0x000000161b197224 */ /* 0x000fe200078e02ff */
[----:B------:R-:W-:Y:S02]  /*1140*/  IABS R27, R23 ;  /* 0x00000017001b7213 */ /* 0x000fe40000000000 */
[-C--:B------:R-:W-:Y:S01]  /*1150*/  LOP3.LUT R23, R23, R20.reuse, RZ, 0x3c, !PT ;  /* 0x0000001417177212 */ /* 0x080fe200078e3cff */
[----:B------:R-:W-:Y:S01]  /*1160*/  IMAD.HI.U32 R8, R11, R25, R10 ;  /* 0x000000190b087227 */ /* 0x000fe200078e000a */
[----:B------:R-:W-:Y:S02]  /*1170*/  PRMT R10, R7, 0x9910, RZ ;  /* 0x00009910070a7816 */ /* 0x000fe400000000ff */
[----:B------:R-:W-:Y:S02]  /*1180*/  IABS R11, R20 ;  /* 0x00000014000b7213 */ /* 0x000fe40000000000 */
[----:B------:R-:W-:Y:S01]  /*1190*/  ISETP.GE.AND P5, PT, R23, RZ, PT ;  /* 0x000000ff1700720c */ /* 0x000fe20003fa6270 */
[----:B------:R-:W-:-:S02]  /*11a0*/  IMAD R4, R17, R10, RZ ;  /* 0x0000000a11047224 */ /* 0x000fc400078e02ff */
[----:B------:R-:W-:Y:S02]  /*11b0*/  IMAD.MOV R11, RZ, RZ, -R11 ;  /* 0x000000ffff0b7224 */ /* 0x000fe400078e0a0b */
[----:B------:R-:W-:-:S04]  /*11c0*/  IMAD.HI.U32 R10, R9, R27, RZ ;  /* 0x0000001b090a7227 */ /* 0x000fc800078e00ff */
[----:B------:R-:W-:Y:S01]  /*11d0*/  IMAD R27, R10, R11, R27 ;  /* 0x0000000b0a1b7224 */ /* 0x000fe200078e021b */
[----:B------:R-:W-:Y:S02]  /*11e0*/  PRMT R11, R4, 0x9910, RZ ;  /* 0x00009910040b7816 */ /* 0x000fe400000000ff */
[----:B------:R-:W-:Y:S02]  /*11f0*/  IABS R4, R21 ;  /* 0x0000001500047213 */ /* 0x000fe40000000000 */
[----:B------:R-:W-:Y:S02]  /*1200*/  IABS R25, R11 ;  /* 0x0000000b00197213 */ /* 0x000fe40000000000 */
[----:B------:R-:W-:Y:S01]  /*1210*/  ISETP.GT.U32.AND P3, PT, R6, R27, PT ;  /* 0x0000001b0600720c */ /* 0x000fe20003f64070 */
[----:B------:R-:W-:Y:S01]  /*1220*/  IMAD.MOV R9, RZ, RZ, -R4 ;  /* 0x000000ffff097224 */ /* 0x000fe200078e0a04 */
[----:B------:R-:W0:Y:S01]  /*1230*/  I2F.RP R26, R25 ;  /* 0x00000019001a7306 */ /* 0x000e220000209400 */
[----:B------:R-:W-:-:S04]  /*1240*/  IMAD.HI.U32 R4, R8, R29, RZ ;  /* 0x0000001d08047227 */ /* 0x000fc800078e00ff */
[----:B------:R-:W-:-:S05]  /*1250*/  IMAD R29, R4, R9, R29 ;  /* 0x00000009041d7224 */ /* 0x000fca00078e021d */
[----:B------:R-:W-:Y:S01]  /*1260*/  ISETP.GT.U32.AND P6, PT, R22, R29, PT ;  /* 0x0000001d1600720c */ /* 0x000fe20003fc4070 */
[----:B------:R-:W-:Y:S02]  /*1270*/  @!P3 IMAD.IADD R27, R27, 0x1, -R6 ;  /* 0x000000011b1bb824 */ /* 0x000fe400078e0a06 */
[----:B------:R-:W-:Y:S01]  /*1280*/  @!P3 VIADD R10, R10, 0x1 ;  /* 0x000000010a0ab836 */ /* 0x000fe20000000000 */
[----:B0-----:R-:W0:Y:S02]  /*1290*/  MUFU.RCP R26, R26 ;  /* 0x0000001a001a7308 */ /* 0x001e240000001000 */
[----:B------:R-:W-:-:S07]  /*12a0*/  ISETP.GE.U32.AND P4, PT, R27, R6, PT ;  /* 0x000000061b00720c */ /* 0x000fce0003f86070 */
[----:B------:R-:W-:Y:S02]  /*12b0*/  @!P6 IMAD.IADD R29, R29, 0x1, -R22 ;  /* 0x000000011d1de824 */ /* 0x000fe400078e0a16 */
[----:B------:R-:W-:-:S03]  /*12c0*/  @!P6 VIADD R4, R4, 0x1 ;  /* 0x000000010404e836 */ /* 0x000fc60000000000 */
[----:B------:R-:W-:Y:S01]  /*12d0*/  ISETP.GE.U32.AND P0, PT, R29, R22, PT ;  /* 0x000000161d00720c */ /* 0x000fe20003f06070 */
[----:B------:R-:W-:Y:S01]  /*12e0*/  @P4 VIADD R10, R10, 0x1 ;  /* 0x000000010a0a4836 */ /* 0x000fe20000000000 */
[----:B------:R-:W-:Y:S01]  /*12f0*/  PRMT R22, R7, 0xbb32, RZ ;  /* 0x0000bb3207167816 */ /* 0x000fe200000000ff */
[----:B0-----:R-:W-:Y:S02]  /*1300*/  VIADD R8, R26, 0xffffffe ;  /* 0x0ffffffe1a087836 */ /* 0x001fe40000000000 */
[----:B------:R-:W-:Y:S01]  /*1310*/  @!P5 IMAD.MOV R10, RZ, RZ, -R10 ;  /* 0x000000ffff0ad224 */ /* 0x000fe200078e0a0a */
[----:B------:R-:W-:Y:S01]  /*1320*/  ISETP.GE.AND P5, PT, R24, RZ, PT ;  /* 0x000000ff1800720c */ /* 0x000fe20003fa6270 */
[----:B------:R0:W1:Y:S06]  /*1330*/  F2I.FTZ.U32.TRUNC.NTZ R9, R8 ;  /* 0x0000000800097305 */ /* 0x00006c000021f000 */
[----:B------:R-:W-:Y:S01]  /*1340*/  @P0 VIADD R4, R4, 0x1 ;  /* 0x0000000104040836 */ /* 0x000fe20000000000 */
[----:B------:R-:W-:Y:S01]  /*1350*/  ISETP.NE.AND P0, PT, R20, RZ, PT ;  /* 0x000000ff1400720c */ /* 0x000fe20003f05270 */
[----:B0-----:R-:W-:-:S04]  /*1360*/  IMAD.MOV.U32 R8, RZ, RZ, RZ ;  /* 0x000000ffff087224 */ /* 0x001fc800078e00ff */
[----:B------:R-:W-:Y:S02]  /*1370*/  @!P5 IMAD.MOV R4, RZ, RZ, -R4 ;  /* 0x000000ffff04d224 */ /* 0x000fe400078e0a04 */
[----:B-1----:R-:W-:-:S04]  /*1380*/  IMAD.MOV R6, RZ, RZ, -R9 ;  /* 0x000000ffff067224 */ /* 0x002fc800078e0a09 */
[----:B------:R-:W-:Y:S02]  /*1390*/  IMAD R7, R6, R25, RZ ;  /* 0x0000001906077224 */ /* 0x000fe400078e02ff */
[----:B------:R-:W-:Y:S01]  /*13a0*/  @!P0 LOP3.LUT R10, RZ, R20, RZ, 0x33, !PT ;  /* 0x00000014ff0a8212 */ /* 0x000fe200078e33ff */
[----:B------:R-:W-:Y:S01]  /*13b0*/  IMAD.MOV.U32 R6, RZ, RZ, R22 ;  /* 0x000000ffff067224 */ /* 0x000fe200078e0016 */
[----:B------:R-:W-:Y:S01]  /*13c0*/  PRMT R22, R5, 0x9910, RZ ;  /* 0x0000991005167816 */ /* 0x000fe200000000ff */
[----:B------:R-:W-:Y:S01]  /*13d0*/  IMAD.HI.U32 R8, R9, R7, R8 ;  /* 0x0000000709087227 */ /* 0x000fe200078e0008 */
[----:B------:R-:W-:Y:S02]  /*13e0*/  IADD3 R19, P0, PT, R19, UR7, RZ ;  /* 0x0000000713137c10 */ /* 0x000fe4000ff1e0ff */
[----:B------:R-:W-:Y:S01]  /*13f0*/  IABS R7, R22 ;  /* 0x0000001600077213 */ /* 0x000fe20000000000 */
[----:B------:R-:W-:Y:S01]  /*1400*/  IMAD R6, R17, R6, RZ ;  /* 0x0000000611067224 */ /* 0x000fe200078e02ff */
[----:B------:R-:W-:Y:S01]  /*1410*/  LOP3.LUT R22, R22, R11, RZ, 0x3c, !PT ;  /* 0x0000000b16167212 */ /* 0x000fe200078e3cff */
[----:B------:R-:W-:Y:S01]  /*1420*/  IMAD.X R18, RZ, RZ, R18, P0 ;  /* 0x000000ffff127224 */ /* 0x000fe200000e0612 */
[----:B------:R-:W-:Y:S01]  /*1430*/  LOP3.LUT P0, RZ, R19, 0xffffc000, RZ, 0xc0, !PT ;  /* 0xffffc00013ff7812 */ /* 0x000fe2000780c0ff */
[----:B------:R-:W-:Y:S01]  /*1440*/  IMAD.HI.U32 R8, R8, R7, RZ ;  /* 0x0000000708087227 */ /* 0x000fe200078e00ff */
[----:B------:R-:W-:-:S02]  /*1450*/  PRMT R9, R6, 0x9910, RZ ;  /* 0x0000991006097816 */ /* 0x000fc400000000ff */
[----:B------:R-:W-:Y:S02]  /*1460*/  IABS R6, R11 ;  /* 0x0000000b00067213 */ /* 0x000fe40000000000 */
[----:B------:R-:W-:Y:S02]  /*1470*/  IABS R26, R9 ;  /* 0x00000009001a7213 */ /* 0x000fe40000000000 */
[----:B------:R-:W-:Y:S01]  /*1480*/  ISETP.GE.AND P6, PT, R22, RZ, PT ;  /* 0x000000ff1600720c */ /* 0x000fe20003fc6270 */
[----:B------:R-:W-:Y:S01]  /*1490*/  IMAD.MOV R6, RZ, RZ, -R6 ;  /* 0x000000ffff067224 */ /* 0x000fe200078e0a06 */
[----:B------:R-:W0:Y:S01]  /*14a0*/  I2F.RP R27, R26 ;  /* 0x0000001a001b7306 */ /* 0x000e220000209400 */
[----:B------:R-:W-:Y:S02]  /*14b0*/  LOP3.LUT P0, RZ, R18, 0x3fffffff, RZ, 0xc0, P0 ;  /* 0x3fffffff12ff7812 */ /* 0x000fe4000000c0ff */
[----:B------:R-:W-:-:S05]  /*14c0*/  IMAD R6, R8, R6, R7 ;  /* 0x0000000608067224 */ /* 0x000fca00078e0207 */
[----:B------:R-:W-:Y:S01]  /*14d0*/  ISETP.GT.U32.AND P1, PT, R25, R6, PT ;  /* 0x000000061900720c */ /* 0x000fe20003f24070 */
[----:B0-----:R-:W0:-:S12]  /*14e0*/  MUFU.RCP R27, R27 ;  /* 0x0000001b001b7308 */ /* 0x001e180000001000 */
[----:B------:R-:W-:Y:S02]  /*14f0*/  @!P1 IMAD.IADD R6, R6, 0x1, -R25 ;  /* 0x0000000106069824 */ /* 0x000fe400078e0a19 */
[----:B------:R-:W-:-:S03]  /*1500*/  @!P1 VIADD R8, R8, 0x1 ;  /* 0x0000000108089836 */ /* 0x000fc60000000000 */
[----:B------:R-:W-:Y:S01]  /*1510*/  ISETP.GE.U32.AND P2, PT, R6, R25, PT ;  /* 0x000000190600720c */ /* 0x000fe20003f46070 */
[----:B------:R-:W-:Y:S02]  /*1520*/  IMAD.MOV.U32 R6, RZ, RZ, RZ ;  /* 0x000000ffff067224 */ /* 0x000fe400078e00ff */
[----:B0-----:R-:W-:-:S04]  /*1530*/  VIADD R28, R27, 0xffffffe ;  /* 0x0ffffffe1b1c7836 */ /* 0x001fc80000000000 */
[----:B------:R-:W0:Y:S06]  /*1540*/  F2I.FTZ.U32.TRUNC.NTZ R7, R28 ;  /* 0x0000001c00077305 */ /* 0x000e2c000021f000 */
[----:B------:R-:W-:Y:S01]  /*1550*/  @P2 VIADD R8, R8, 0x1 ;  /* 0x0000000108082836 */ /* 0x000fe20000000000 */
[----:B------:R-:W-:-:S03]  /*1560*/  ISETP.NE.AND P2, PT, R11, RZ, PT ;  /* 0x000000ff0b00720c */ /* 0x000fc60003f45270 */
[----:B------:R-:W-:Y:S02]  /*1570*/  @!P6 IMAD.MOV R8, RZ, RZ, -R8 ;  /* 0x000000ffff08e224 */ /* 0x000fe400078e0a08 */
[----:B0-----:R-:W-:-:S08]  /*1580*/  IMAD.MOV R25, RZ, RZ, -R7 ;  /* 0x000000ffff197224 */ /* 0x001fd000078e0a07 */
[----:B------:R-:W-:Y:S01]  /*1590*/  @!P2 LOP3.LUT R8, RZ, R11, RZ, 0x33, !PT ;  /* 0x0000000bff08a212 */ /* 0x000fe200078e33ff */
[----:B------:R-:W-:-:S04]  /*15a0*/  IMAD R25, R25, R26, RZ ;  /* 0x0000001a19197224 */ /* 0x000fc800078e02ff */
[----:B------:R-:W-:Y:S01]  /*15b0*/  IMAD.HI.U32 R7, R7, R25, R6 ;  /* 0x0000001907077227 */ /* 0x000fe200078e0006 */
[----:B------:R-:W-:Y:S02]  /*15c0*/  PRMT R6, R5, 0xbb32, RZ ;  /* 0x0000bb3205067816 */ /* 0x000fe400000000ff */
[-C--:B------:R-:W-:Y:S02]  /*15d0*/  IABS R5, R9.reuse ;  /* 0x0000000900057213 */ /* 0x080fe40000000000 */
[----:B------:R-:W-:Y:S02]  /*15e0*/  IABS R28, R6 ;  /* 0x00000006001c7213 */ /* 0x000fe40000000000 */
[----:B------:R-:W-:Y:S01]  /*15f0*/  LOP3.LUT R6, R6, R9, RZ, 0x3c, !PT ;  /* 0x0000000906067212 */ /* 0x000fe200078e3cff */
[----:B------:R-:W-:Y:S02]  /*1600*/  IMAD.MOV R23, RZ, RZ, -R5 ;  /* 0x000000ffff177224 */ /* 0x000fe400078e0a05 */
[----:B------:R-:W-:Y:S01]  /*1610*/  IMAD.HI.U32 R5, R7, R28, RZ ;  /* 0x0000001c07057227 */ /* 0x000fe200078e00ff */
[----:B------:R-:W-:-:S03]  /*1620*/  ISETP.GE.AND P1, PT, R6, RZ, PT ;  /* 0x000000ff0600720c */ /* 0x000fc60003f26270 */
[----:B------:R-:W-:-:S05]  /*1630*/  IMAD R7, R5, R23, R28 ;  /* 0x0000001705077224 */ /* 0x000fca00078e021c */
[----:B------:R-:W-:-:S13]  /*1640*/  ISETP.GT.U32.AND P3, PT, R26, R7, PT ;  /* 0x000000071a00720c */ /* 0x000fda0003f64070 */
[----:B------:R-:W-:Y:S02]  /*1650*/  @!P3 IMAD.IADD R7, R7, 0x1, -R26 ;  /* 0x000000010707b824 */ /* 0x000fe400078e0a1a */
[----:B------:R-:W-:Y:S01]  /*1660*/  @!P3 VIADD R5, R5, 0x1 ;  /* 0x000000010505b836 */ /* 0x000fe20000000000 */
[----:B------:R-:W-:Y:S02]  /*1670*/  ISETP.NE.AND P3, PT, R21, RZ, PT ;  /* 0x000000ff1500720c */ /* 0x000fe40003f65270 */
[----:B------:R-:W-:Y:S01]  /*1680*/  ISETP.GE.U32.AND P4, PT, R7, R26, PT ;  /* 0x0000001a0700720c */ /* 0x000fe20003f86070 */
[----:B------:R-:W-:-:S10]  /*1690*/  IMAD.SHL.U32 R7, R19, 0x4, RZ ;  /* 0x0000000413077824 */ /* 0x000fd400078e00ff */
[----:B------:R-:W-:Y:S02]  /*16a0*/  @!P3 LOP3.LUT R4, RZ, R21, RZ, 0x33, !PT ;  /* 0x00000015ff04b212 */ /* 0x000fe400078e33ff */
[----:B------:R-:W-:Y:S01]  /*16b0*/  @P4 VIADD R5, R5, 0x1 ;  /* 0x0000000105054836 */ /* 0x000fe20000000000 */
[----:B------:R-:W-:Y:S02]  /*16c0*/  ISETP.NE.AND P4, PT, R9, RZ, PT ;  /* 0x000000ff0900720c */ /* 0x000fe40003f85270 */
[----:B------:R-:W-:Y:S01]  /*16d0*/  PRMT R4, R10, 0x5410, R4 ;  /* 0x000054100a047816 */ /* 0x000fe20000000004 */
[----:B------:R-:W-:Y:S01]  /*16e0*/  @!P1 IMAD.MOV R5, RZ, RZ, -R5 ;  /* 0x000000ffff059224 */ /* 0x000fe200078e0a05 */
[----:B------:R-:W-:Y:S02]  /*16f0*/  ISETP.LT.U32.AND P1, PT, R7, R16, PT ;  /* 0x000000100700720c */ /* 0x000fe40003f21070 */
[----:B------:R-:W-:-:S04]  /*1700*/  SHF.L.U64.HI R7, R19, 0x2, R18 ;  /* 0x0000000213077819 */ /* 0x000fc80000010212 */
[----:B------:R-:W-:-:S03]  /*1710*/  ISETP.LT.AND.EX P1, PT, R7, R0, PT, P1 ;  /* 0x000000000700720c */ /* 0x000fc60003f21310 */
[----:B------:R-:W-:-:S04]  /*1720*/  @!P4 LOP3.LUT R5, RZ, R9, RZ, 0x33, !PT ;  /* 0x00000009ff05c212 */ /* 0x000fc800078e33ff */
[----:B------:R-:W-:-:S05]  /*1730*/  PRMT R5, R8, 0x5410, R5 ;  /* 0x0000541008057816 */ /* 0x000fca0000000005 */
[----:B------:R0:W-:Y:S01]  /*1740*/  STG.E.64 desc[UR8][R2.64], R4 ;  /* 0x0000000402007986 */ /* 0x0001e2000c101b08 */
[----:B------:R-:W-:Y:S05]  /*1750*/  @!P0 BRA P1, `(.L_x_7121) ;  /* 0xfffffff400e08947 */ /* 0x000fea000083ffff */
[----:B------:R-:W-:Y:S05]  /*1760*/  EXIT ;  /* 0x000000000000794d */ /* 0x000fea0003800000 */
.L_x_7122:
        /* <DEDUP_REMOVED lines=9> */
.L_x_7977:


//--------------------- .text._ZN2at6native55_GLOBAL__N__de093ff9_22_ForeachBinaryOpList_cu_a911ec4325multi_tensor_apply_kernelINS1_18TensorListMetadataILi2EEENS1_24BinaryOpListAlphaFunctorIlLi2ELi2ELi0EEEJSt7dividesIlElEEEvT_T0_DpT1_ --------------------------
	.section	.text._ZN2at6native55_GLOBAL__N__de093ff9_22_ForeachBinaryOpList_cu_a911ec4325multi_tensor_apply_kernelINS1_18TensorListMetadataILi2EEENS1_24BinaryOpListAlphaFunctorIlLi2ELi2ELi0EEEJSt7dividesIlElEEEvT_T0_DpT1_,"ax",@progbits
	.align	128
.text._ZN2at6native55_GLOBAL__N__de093ff9_22_ForeachBinaryOpList_cu_a911ec4325multi_tensor_apply_kernelINS1_18TensorListMetadataILi2EEENS1_24BinaryOpListAlphaFunctorIlLi2ELi2ELi0EEEJSt7dividesIlElEEEvT_T0_DpT1_:
        .type           _ZN2at6native55_GLOBAL__N__de093ff9_22_ForeachBinaryOpList_cu_a911ec4325multi_tensor_apply_kernelINS1_18TensorListMetadataILi2EEENS1_24BinaryOpListAlphaFunctorIlLi2ELi2ELi0EEEJSt7dividesIlElEEEvT_T0_DpT1_,@function
        .size           _ZN2at6native55_GLOBAL__N__de093ff9_22_ForeachBinaryOpList_cu_a911ec4325multi_tensor_apply_kernelINS1_18TensorListMetadataILi2EEENS1_24BinaryOpListAlphaFunctorIlLi2ELi2ELi0EEEJSt7dividesIlElEEEvT_T0_DpT1_,(.L_x_7978 - _ZN2at6native55_GLOBAL__N__de093ff9_22_ForeachBinaryOpList_cu_a911ec4325multi_tensor_apply_kernelINS1_18TensorListMetadataILi2EEENS1_24BinaryOpListAlphaFunctorIlLi2ELi2ELi0EEEJSt7dividesIlElEEEvT_T0_DpT1_)
        .other          _ZN2at6native55_GLOBAL__N__de093ff9_22_ForeachBinaryOpList_cu_a911ec4325multi_tensor_apply_kernelINS1_18TensorListMetadataILi2EEENS1_24BinaryOpListAlphaFunctorIlLi2ELi2ELi0EEEJSt7dividesIlElEEEvT_T0_DpT1_,@"STO_CUDA_ENTRY STV_DEFAULT"
_ZN2at6native55_GLOBAL__N__de093ff9_22_ForeachBinaryOpList_cu_a911ec4325multi_tensor_apply_kernelINS1_18TensorListMetadataILi2EEENS1_24BinaryOpListAlphaFunctorIlLi2ELi2ELi0EEEJSt7dividesIlElEEEvT_T0_DpT1_:
        /* <DEDUP_REMOVED lines=33> */
.L_x_7140:
[----:B0-----:R-:W-:Y:S02]  /*0210*/  IADD3 R0, P0, PT, R37, UR4, RZ ;  /* 0x0000000425007c10 */ /* 0x001fe4000ff1e0ff */
[----:B-12---:R-:W-:Y:S02]  /*0220*/  CS2R R4, SRZ ;  /* 0x0000000000047805 */ /* 0x006fe4000001ff00 */
[C---:B------:R-:W-:Y:S01]  /*0230*/  ISETP.GE.U32.AND P1, PT, R0.reuse, UR13, PT ;  /* 0x0000000d00007c0c */ /* 0x040fe2000bf26070 */
[----:B------:R-:W-:Y:S01]  /*0240*/  IMAD.X R18, RZ, RZ, UR5, P0 ;  /* 0x00000005ff127e24 */ /* 0x000fe200080e06ff */
[C---:B-1----:R-:W-:Y:S01]  /*0250*/  IADD3 R19, P3, PT, R0.reuse, UR11, RZ ;  /* 0x0000000b00137c10 */ /* 0x042fe2000ff7e0ff */
[----:B------:R-:W-:-:S03]  /*0260*/  IMAD.SHL.U32 R10, R0, 0x8, RZ ;  /* 0x00000008000a7824 */ /* 0x000fc600078e00ff */
[----:B------:R-:W-:Y:S01]  /*0270*/  ISETP.GE.U32.AND.EX P1, PT, R18, UR16, PT, P1 ;  /* 0x0000001012007c0c */ /* 0x000fe2000bf26110 */
[--C-:B------:R-:W-:Y:S01]  /*0280*/  IMAD.X R20, RZ, RZ, R18.reuse, P3 ;  /* 0x000000ffff147224 */ /* 0x100fe200018e0612 */
[----:B------:R-:W-:Y:S02]  /*0290*/  IADD3 R8, P0, PT, R10, UR6, RZ ;  /* 0x000000060a087c10 */ /* 0x000fe4000ff1e0ff */
[----:B------:R-:W-:-:S04]  /*02a0*/  SHF.L.U64.HI R2, R0, 0x3, R18 ;  /* 0x0000000300027819 */ /* 0x000fc80000010212 */
[----:B------:R-:W-:Y:S02]  /*02b0*/  IADD3.X R9, PT, PT, R2, UR7, RZ, P0, !PT ;  /* 0x0000000702097c10 */ /* 0x000fe400087fe4ff */
[----:B------:R-:W-:-:S03]  /*02c0*/  ISETP.GE.U32.AND P0, PT, R19, UR13, PT ;  /* 0x0000000d13007c0c */ /* 0x000fc6000bf06070 */
[----:B------:R-:W-:Y:S01]  /*02d0*/  @!P1 IADD3 R10, P2, PT, R10, UR8, RZ ;  /* 0x000000080a0a9c10 */ /* 0x000fe2000ff5e0ff */
[----:B------:R0:W3:Y:S01]  /*02e0*/  @!P1 LDG.E.64 R4, desc[UR14][R8.64] ;  /* 0x0000000e08049981 */ /* 0x0000e2000c1e1b00 */
[----:B------:R-:W-:Y:S01]  /*02f0*/  ISETP.GE.U32.AND.EX P0, PT, R20, UR16, PT, P0 ;  /* 0x0000001014007c0c */ /* 0x000fe2000bf06100 */
[----:B------:R-:W-:Y:S01]  /*0300*/  USHF.L.U32 UR10, UR11, 0x3, URZ ;  /* 0x000000030b0a7899 */ /* 0x000fe200080006ff */
[----:B------:R-:W-:Y:S02]  /*0310*/  @!P1 IADD3.X R11, PT, PT, R2, UR9, RZ, P2, !PT ;  /* 0x00000009020b9c10 */ /* 0x000fe400097fe4ff */
[----:B------:R-:W-:Y:S02]  /*0320*/  CS2R R2, SRZ ;  /* 0x0000000000027805 */ /* 0x000fe4000001ff00 */
[----:B------:R-:W-:-:S04]  /*0330*/  IADD3 R21, P2, PT, R19, UR11, RZ ;  /* 0x0000000b13157c10 */ /* 0x000fc8000ff5e0ff */
[----:B------:R1:W2:Y:S01]  /*0340*/  @!P1 LDG.E.64 R2, desc[UR14][R10.64] ;  /* 0x0000000e0a029981 */ /* 0x0002a2000c1e1b00 */
[----:B------:R-:W-:Y:S01]  /*0350*/  IMAD.X R30, RZ, RZ, R20, P2 ;  /* 0x000000ffff1e7224 */ /* 0x000fe200010e0614 */
[C---:B------:R-:W-:Y:S01]  /*0360*/  IADD3 R29, P1, PT, R21.reuse, UR11, RZ ;  /* 0x0000000b151d7c10 */ /* 0x040fe2000ff3e0ff */
[----:B------:R-:W-:Y:S01]  /*0370*/  USHF.R.U32.HI UR12, URZ, 0x1d, UR11 ;  /* 0x0000001dff0c7899 */ /* 0x000fe2000801160b */
[----:B------:R-:W-:Y:S02]  /*0380*/  IADD3 R12, P4, PT, R8, UR10, RZ ;  /* 0x0000000a080c7c10 */ /* 0x000fe4000ff9e0ff */
[----:B------:R-:W-:Y:S02]  /*0390*/  CS2R R6, SRZ ;  /* 0x0000000000067805 */ /* 0x000fe4000001ff00 */
[----:B------:R-:W-:Y:S02]  /*03a0*/  IADD3.X R36, PT, PT, RZ, R30, RZ, P1, !PT ;  /* 0x0000001eff247210 */ /* 0x000fe40000ffe4ff */
[----:B------:R-:W-:-:S02]  /*03b0*/  ISETP.GE.U32.AND P1, PT, R21, UR13, PT ;  /* 0x0000000d15007c0c */ /* 0x000fc4000bf26070 */
[----:B------:R-:W-:Y:S02]  /*03c0*/  ISETP.GE.U32.AND P2, PT, R29, UR13, PT ;  /* 0x0000000d1d007c0c */ /* 0x000fe4000bf46070 */
[----:B------:R-:W-:Y:S02]  /*03d0*/  ISETP.GE.U32.AND.EX P1, PT, R30, UR16, PT, P1 ;  /* 0x000000101e007c0c */ /* 0x000fe4000bf26110 */
[----:B------:R-:W-:Y:S02]  /*03e0*/  @!P0 LEA R14, P3, R19, UR8, 0x3 ;  /* 0x00000008130e8c11 */ /* 0x000fe4000f8618ff */
[----:B------:R-:W-:Y:S02]  /*03f0*/  ISETP.GE.U32.AND.EX P2, PT, R36, UR16, PT, P2 ;  /* 0x0000001024007c0c */ /* 0x000fe4000bf46120 */
[----:B------:R-:W-:Y:S02]  /*0400*/  IADD3.X R13, PT, PT, R9, UR12, RZ, P4, !PT ;  /* 0x0000000c090d7c10 */ /* 0x000fe4000a7fe4ff */
[----:B0-----:R-:W-:-:S02]  /*0410*/  CS2R R8, SRZ ;  /* 0x0000000000087805 */ /* 0x001fc4000001ff00 */
[----:B------:R-:W-:Y:S01]  /*0420*/  @!P0 LEA.HI.X R15, R19, UR9, R20, 0x3, P3 ;  /* 0x00000009130f8c11 */ /* 0x000fe200098f1c14 */
[----:B------:R-:W-:Y:S01]  /*0430*/  IMAD.U32 R23, RZ, RZ, UR11 ;  /* 0x0000000bff177e24 */ /* 0x000fe2000f8e00ff */
[----:B------:R-:W-:Y:S01]  /*0440*/  IADD3 R32, P3, PT, R12, UR10, RZ ;  /* 0x0000000a0c207c10 */ /* 0x000fe2000ff7e0ff */
[----:B------:R0:W5:Y:S01]  /*0450*/  @!P0 LDG.E.64 R6, desc[UR14][R12.64] ;  /* 0x0000000e0c068981 */ /* 0x000162000c1e1b00 */
[----:B------:R-:W-:-:S03]  /*0460*/  IMAD.U32 R17, RZ, RZ, UR11 ;  /* 0x0000000bff117e24 */ /* 0x000fc6000f8e00ff */
[----:B------:R4:W5:Y:S01]  /*0470*/  @!P0 LDG.E.64 R8, desc[UR14][R14.64] ;  /* 0x0000000e0e088981 */ /* 0x000962000c1e1b00 */
[----:B------:R-:W-:Y:S02]  /*0480*/  @!P1 LEA R24, P0, R21, UR8, 0x3 ;  /* 0x0000000815189c11 */ /* 0x000fe4000f8018ff */
[----:B-1----:R-:W-:Y:S02]  /*0490*/  CS2R R10, SRZ ;  /* 0x00000000000a7805 */ /* 0x002fe4000001ff00 */
[----:B------:R-:W-:Y:S02]  /*04a0*/  IADD3.X R33, PT, PT, R13, UR12, RZ, P3, !PT ;  /* 0x0000000c0d217c10 */ /* 0x000fe40009ffe4ff */
[----:B------:R-:W-:Y:S02]  /*04b0*/  @!P2 LEA R22, P3, R23, R32, 0x3 ;  /* 0x000000201716a211 */ /* 0x000fe400078618ff */
[----:B------:R-:W-:Y:S02]  /*04c0*/  @!P1 LEA.HI.X R25, R21, UR9, R30, 0x3, P0 ;  /* 0x0000000915199c11 */ /* 0x000fe400080f1c1e */
[----:B0-----:R-:W-:-:S02]  /*04d0*/  CS2R R12, SRZ ;  /* 0x00000000000c7805 */ /* 0x001fc4000001ff00 */
[----:B------:R-:W-:Y:S02]  /*04e0*/  @!P2 LEA R26, P0, R29, UR8, 0x3 ;  /* 0x000000081d1aac11 */ /* 0x000fe4000f8018ff */
[----:B----4-:R-:W-:Y:S02]  /*04f0*/  CS2R R14, SRZ ;  /* 0x00000000000e7805 */ /* 0x010fe4000001ff00 */
[----:B------:R-:W-:Y:S02]  /*0500*/  @!P2 LEA.HI.X R23, R17, R33, RZ, 0x3, P3 ;  /* 0x000000211117a211 */ /* 0x000fe400018f1cff */
[----:B------:R-:W-:Y:S02]  /*0510*/  CS2R R16, SRZ ;  /* 0x0000000000107805 */ /* 0x000fe4000001ff00 */
[----:B------:R-:W-:Y:S01]  /*0520*/  @!P2 LEA.HI.X R27, R29, UR9, R36, 0x3, P0 ;  /* 0x000000091d1bac11 */ /* 0x000fe200080f1c24 */
[----:B------:R0:W5:Y:S04]  /*0530*/  @!P1 LDG.E.64 R10, desc[UR14][R32.64] ;  /* 0x0000000e200a9981 */ /* 0x000168000c1e1b00 */
[----:B------:R0:W5:Y:S04]  /*0540*/  @!P1 LDG.E.64 R12, desc[UR14][R24.64] ;  /* 0x0000000e180c9981 */ /* 0x000168000c1e1b00 */
[----:B------:R0:W5:Y:S04]  /*0550*/  @!P2 LDG.E.64 R14, desc[UR14][R22.64] ;  /* 0x0000000e160ea981 */ /* 0x000168000c1e1b00 */
[----:B------:R0:W5:Y:S01]  /*0560*/  @!P2 LDG.E.64 R16, desc[UR14][R26.64] ;  /* 0x0000000e1a10a981 */ /* 0x000162000c1e1b00 */
[----:B------:R-:W-:Y:S01]  /*0570*/  BSSY.RECONVERGENT B0, `(.L_x_7124) ;  /* 0x0000022000007945 */ /* 0x000fe20003800200 */
[----:B--2---:R-:W-:-:S04]  /*0580*/  IMAD R3, R3, UR18, RZ ;  /* 0x0000001203037c24 */ /* 0x004fc8000f8e02ff */
[C---:B------:R-:W-:Y:S02]  /*0590*/  IMAD R31, R2.reuse, UR19, R3 ;  /* 0x00000013021f7c24 */ /* 0x040fe4000f8e0203 */
[----:B------:R-:W-:-:S04]  /*05a0*/  IMAD.WIDE.U32 R2, R2, UR18, RZ ;  /* 0x0000001202027c25 */ /* 0x000fc8000f8e00ff */
[----:B------:R-:W-:-:S05]  /*05b0*/  IMAD.IADD R31, R3, 0x1, R31 ;  /* 0x00000001031f7824 */ /* 0x000fca00078e021f */
        /* <DEDUP_REMOVED lines=23> */
.L_x_7125:
[----:B------:R-:W-:Y:S01]  /*0730*/  IMAD.MOV.U32 R3, RZ, RZ, R2 ;  /* 0x000000ffff037224 */ /* 0x000fe200078e0002 */
[----:B------:R-:W-:Y:S01]  /*0740*/  MOV R2, 0x770 ;  /* 0x0000077000027802 */ /* 0x000fe20000000f00 */
[----:B------:R-:W-:-:S07]  /*0750*/  IMAD.MOV.U32 R28, RZ, RZ, R31 ;  /* 0x000000ffff1c7224 */ /* 0x000fce00078e001f */
[----:B-----5:R-:W-:Y:S05]  /*0760*/  CALL.REL.NOINC `($__internal_157_$__cuda_sm20_div_s64) ;  /* 0x00000014005c7944 */ /* 0x020fea0003c00000 */
[----:B------:R-:W-:Y:S01]  /*0770*/  IMAD.MOV.U32 R32, RZ, RZ, R3 ;  /* 0x000000ffff207224 */ /* 0x000fe200078e0003 */
[----:B------:R-:W-:-:S07]  /*0780*/  MOV R33, R4 ;  /* 0x0000000400217202 */ /* 0x000fce0000000f00 */
.L_x_7126:
[----:B------:R-:W-:Y:S05]  /*0790*/  BSYNC.RECONVERGENT B0 ;  /* 0x0000000000007941 */ /* 0x000fea0003800200 */
.L_x_7124:
        /* <DEDUP_REMOVED lines=28> */
.L_x_7128:
[----:B------:R-:W-:Y:S01]  /*0960*/  MOV R3, R2 ;  /* 0x0000000200037202 */ /* 0x000fe20000000f00 */
[----:B------:R-:W-:Y:S01]  /*0970*/  IMAD.MOV.U32 R4, RZ, RZ, R6 ;  /* 0x000000ffff047224 */ /* 0x000fe200078e0006 */
[----:B------:R-:W-:Y:S01]  /*0980*/  MOV R2, 0x9b0 ;  /* 0x000009b000027802 */ /* 0x000fe20000000f00 */
[----:B------:R-:W-:-:S07]  /*0990*/  IMAD.MOV.U32 R5, RZ, RZ, R7 ;  /* 0x000000ffff057224 */ /* 0x000fce00078e0007 */
[----:B------:R-:W-:Y:S05]  /*09a0*/  CALL.REL.NOINC `($__internal_157_$__cuda_sm20_div_s64) ;  /* 0x0000001000cc7944 */ /* 0x000fea0003c00000 */
[----:B------:R-:W-:Y:S02]  /*09b0*/  IMAD.MOV.U32 R8, RZ, RZ, R3 ;  /* 0x000000ffff087224 */ /* 0x000fe400078e0003 */
[----:B------:R-:W-:-:S07]  /*09c0*/  IMAD.MOV.U32 R9, RZ, RZ, R4 ;  /* 0x000000ffff097224 */ /* 0x000fce00078e0004 */
.L_x_7129:
[----:B------:R-:W-:Y:S05]  /*09d0*/  BSYNC.RECONVERGENT B0 ;  /* 0x0000000000007941 */ /* 0x000fea0003800200 */
.L_x_7127:
        /* <DEDUP_REMOVED lines=16> */
[----:B------:R-:W-:-:S04]  /*0ae0*/  IMAD.HI.U32 R5, R5, R7, R4 ;  /* 0x0000000705057227 */ /* 0x000fc800078e0004 */
[----:B------:R-:W-:Y:S02]  /*0af0*/  IMAD.MOV.U32 R7, RZ, RZ, RZ ;  /* 0x000000ffff077224 */ /* 0x000fe400078e00ff */
        /* <DEDUP_REMOVED lines=10> */
.L_x_7131:
[----:B------:R-:W-:Y:S01]  /*0ba0*/  IMAD.MOV.U32 R3, RZ, RZ, R2 ;  /* 0x000000ffff037224 */ /* 0x000fe200078e0002 */
[----:B------:R-:W-:Y:S01]  /*0bb0*/  MOV R4, R10 ;  /* 0x0000000a00047202 */ /* 0x000fe20000000f00 */
[----:B------:R-:W-:Y:S01]  /*0bc0*/  IMAD.MOV.U32 R5, RZ, RZ, R11 ;  /* 0x000000ffff057224 */ /* 0x000fe200078e000b */
[----:B------:R-:W-:-:S07]  /*0bd0*/  MOV R2, 0xbf0 ;  /* 0x00000bf000027802 */ /* 0x000fce0000000f00 */
[----:B------:R-:W-:Y:S05]  /*0be0*/  CALL.REL.NOINC `($__internal_157_$__cuda_sm20_div_s64) ;  /* 0x00000010003c7944 */ /* 0x000fea0003c00000 */
[----:B------:R-:W-:Y:S02]  /*0bf0*/  IMAD.MOV.U32 R6, RZ, RZ, R3 ;  /* 0x000000ffff067224 */ /* 0x000fe400078e0003 */
[----:B------:R-:W-:-:S07]  /*0c00*/  IMAD.MOV.U32 R7, RZ, RZ, R4 ;  /* 0x000000ffff077224 */ /* 0x000fce00078e0004 */
.L_x_7132:
[----:B------:R-:W-:Y:S05]  /*0c10*/  BSYNC.RECONVERGENT B0 ;  /* 0x0000000000007941 */ /* 0x000fea0003800200 */
.L_x_7130:
        /* <DEDUP_REMOVED lines=11> */
[----:B0-----:R-:W-:Y:S01]  /*0cd0*/  IADD3 R4, PT, PT, R3, 0xffffffe, RZ ;  /* 0x0ffffffe03047810 */ /* 0x001fe20007ffe0ff */
[----:B------:R-:W-:-:S05]  /*0ce0*/  IMAD.MOV.U32 R3, RZ, RZ, RZ ;  /* 0x000000ffff037224 */ /* 0x000fca00078e00ff */
        /* <DEDUP_REMOVED lines=9> */
[----:B------:R-:W-:Y:S01]  /*0d80*/  @P0 IMAD.IADD R15, R15, 0x1, -R2 ;  /* 0x000000010f0f0824 */ /* 0x000fe200078e0a02 */
[----:B------:R-:W-:-:S04]  /*0d90*/  @P0 IADD3 R5, PT, PT, R5, 0x1, RZ ;  /* 0x0000000105050810 */ /* 0x000fc80007ffe0ff */
[----:B------:R-:W-:-:S13]  /*0da0*/  ISETP.GE.U32.AND P1, PT, R15, R2, PT ;  /* 0x000000020f00720c */ /* 0x000fda0003f26070 */
[----:B------:R-:W-:Y:S01]  /*0db0*/  @P1 VIADD R5, R5, 0x1 ;  /* 0x0000000105051836 */ /* 0x000fe20000000000 */
[----:B------:R-:W-:-:S05]  /*0dc0*/  @!P2 LOP3.LUT R5, RZ, R2, RZ, 0x33, !PT ;  /* 0x00000002ff05a212 */ /* 0x000fca00078e33ff */
[----:B------:R-:W-:Y:S01]  /*0dd0*/  IMAD.MOV.U32 R2, RZ, RZ, R5 ;  /* 0x000000ffff027224 */ /* 0x000fe200078e0005 */
[----:B------:R-:W-:Y:S06]  /*0de0*/  BRA `(.L_x_7135) ;  /* 0x00000000001c7947 */ /* 0x000fec0003800000 */
.L_x_7134:
[----:B------:R-:W-:Y:S01]  /*0df0*/  IMAD.MOV.U32 R3, RZ, RZ, R2 ;  /* 0x000000ffff037224 */ /* 0x000fe200078e0002 */
[----:B------:R-:W-:Y:S01]  /*0e00*/  MOV R4, R14 ;  /* 0x0000000e00047202 */ /* 0x000fe20000000f00 */
[----:B------:R-:W-:Y:S01]  /*0e10*/  IMAD.MOV.U32 R5, RZ, RZ, R15 ;  /* 0x000000ffff057224 */ /* 0x000fe200078e000f */
[----:B------:R-:W-:-:S07]  /*0e20*/  MOV R2, 0xe40 ;  /* 0x00000e4000027802 */ /* 0x000fce0000000f00 */
[----:B------:R-:W-:Y:S05]  /*0e30*/  CALL.REL.NOINC `($__internal_157_$__cuda_sm20_div_s64) ;  /* 0x0000000c00a87944 */ /* 0x000fea0003c00000 */
[----:B------:R-:W-:Y:S02]  /*0e40*/  IMAD.MOV.U32 R2, RZ, RZ, R3 ;  /* 0x000000ffff027224 */ /* 0x000fe400078e0003 */
[----:B------:R-:W-:-:S07]  /*0e50*/  IMAD.MOV.U32 R3, RZ, RZ, R4 ;  /* 0x000000ffff037224 */ /* 0x000fce00078e0004 */
.L_x_7135:
[----:B------:R-:W-:Y:S05]  /*0e60*/  BSYNC.RECONVERGENT B0 ;  /* 0x0000000000007941 */ /* 0x000fea0003800200 */
.L_x_7133:
[----:B------:R-:W-:Y:S01]  /*0e70*/  ISETP.GE.U32.AND P0, PT, R19, UR13, PT ;  /* 0x0000000d13007c0c */ /* 0x000fe2000bf06070 */
[----:B------:R-:W-:Y:S01]  /*0e80*/  IMAD.U32 R12, RZ, RZ, UR11 ;  /* 0x0000000bff0c7e24 */ /* 0x000fe2000f8e00ff */
[----:B------:R-:W-:Y:S01]  /*0e90*/  ISETP.GE.U32.AND P1, PT, R0, UR13, PT ;  /* 0x0000000d00007c0c */ /* 0x000fe2000bf26070 */
[----:B------:R-:W-:Y:S01]  /*0ea0*/  BSSY.RECONVERGENT B0, `(.L_x_7136) ;  /* 0x0000020000007945 */ /* 0x000fe20003800200 */
[----:B------:R-:W-:Y:S02]  /*0eb0*/  ISETP.GE.U32.AND.EX P0, PT, R20, UR16, PT, P0 ;  /* 0x0000001014007c0c */ /* 0x000fe4000bf06100 */
[----:B------:R-:W-:Y:S02]  /*0ec0*/  ISETP.GE.U32.AND.EX P1, PT, R18, UR16, PT, P1 ;  /* 0x0000001012007c0c */ /* 0x000fe4000bf26110 */
[----:B------:R-:W-:-:S09]  /*0ed0*/  MOV R13, UR11 ;  /* 0x0000000b000d7c02 */ /* 0x000fd20008000f00 */
[C---:B------:R-:W-:Y:S02]  /*0ee0*/  @!P0 IADD3 R4, P3, PT, R37.reuse, UR4, RZ ;  /* 0x0000000425048c10 */ /* 0x040fe4000ff7e0ff */
[----:B------:R-:W-:-:S03]  /*0ef0*/  @!P1 IADD3 R0, P2, PT, R37, UR4, RZ ;  /* 0x0000000425009c10 */ /* 0x000fc6000ff5e0ff */
[----:B------:R-:W-:Y:S01]  /*0f00*/  @!P0 IMAD.X R11, RZ, RZ, UR5, P3 ;  /* 0x00000005ff0b8e24 */ /* 0x000fe200098e06ff */
[----:B------:R-:W-:Y:S01]  /*0f10*/  @!P0 LEA R10, P3, R4, UR6, 0x3 ;  /* 0x00000006040a8c11 */ /* 0x000fe2000f8618ff */
[----:B------:R-:W-:-:S03]  /*0f20*/  @!P1 IMAD.X R5, RZ, RZ, UR5, P2 ;  /* 0x00000005ff059e24 */ /* 0x000fc600090e06ff */
[----:B------:R-:W-:Y:S02]  /*0f30*/  @!P0 LEA.HI.X R11, R4, UR7, R11, 0x3, P3 ;  /* 0x00000007040b8c11 */ /* 0x000fe400098f1c0b */
[C---:B------:R-:W-:Y:S02]  /*0f40*/  @!P1 LEA R4, P2, R0.reuse, UR6, 0x3 ;  /* 0x0000000600049c11 */ /* 0x040fe4000f8418ff */
[----:B------:R-:W-:Y:S02]  /*0f50*/  @!P0 LEA R10, P3, R13, R10, 0x3 ;  /* 0x0000000a0d0a8211 */ /* 0x000fe400078618ff */
[----:B------:R-:W-:Y:S02]  /*0f60*/  @!P1 LEA.HI.X R5, R0, UR7, R5, 0x3, P2 ;  /* 0x0000000700059c11 */ /* 0x000fe400090f1c05 */
[----:B------:R-:W-:Y:S02]  /*0f70*/  ISETP.GE.U32.AND P2, PT, R21, UR13, PT ;  /* 0x0000000d15007c0c */ /* 0x000fe4000bf46070 */
[----:B------:R-:W-:Y:S01]  /*0f80*/  @!P0 LEA.HI.X R11, R12, R11, RZ, 0x3, P3 ;  /* 0x0000000b0c0b8211 */ /* 0x000fe200018f1cff */
[----:B------:R0:W-:Y:S01]  /*0f90*/  @!P1 STG.E.64 desc[UR14][R4.64], R32 ;  /* 0x0000002004009986 */ /* 0x0001e2000c101b0e */
[----:B------:R-:W-:-:S02]  /*0fa0*/  ISETP.GE.U32.AND.EX P2, PT, R30, UR16, PT, P2 ;  /* 0x000000101e007c0c */ /* 0x000fc4000bf46120 */
[----:B------:R-:W-:Y:S01]  /*0fb0*/  ISETP.GE.U32.AND P3, PT, R29, UR13, PT ;  /* 0x0000000d1d007c0c */ /* 0x000fe2000bf66070 */
[----:B------:R0:W-:Y:S03]  /*0fc0*/  @!P0 STG.E.64 desc[UR14][R10.64], R8 ;  /* 0x000000080a008986 */ /* 0x0001e6000c101b0e */
[----:B------:R-:W-:-:S07]  /*0fd0*/  ISETP.GE.U32.AND.EX P0, PT, R36, UR16, PT, P3 ;  /* 0x0000001024007c0c */ /* 0x000fce000bf06130 */
[----:B------:R-:W-:Y:S06]  /*0fe0*/  @P2 BRA `(.L_x_7137) ;  /* 0x00000000002c2947 */ /* 0x000fec0003800000 */
        /* <DEDUP_REMOVED lines=9> */
[----:B------:R-:W-:-:S05]  /*1080*/  IADD3.X R5, PT, PT, R5, UR12, R8, P1, P2 ;  /* 0x0000000c05057c10 */ /* 0x000fca0008fe4408 */
[----:B------:R1:W-:Y:S04]  /*1090*/  STG.E.64 desc[UR14][R4.64], R6 ;  /* 0x0000000604007986 */ /* 0x0003e8000c101b0e */
.L_x_7137:
[----:B------:R-:W-:Y:S05]  /*10a0*/  BSYNC.RECONVERGENT B0 ;  /* 0x0000000000007941 */ /* 0x000fea0003800200 */
.L_x_7136:
        /* <DEDUP_REMOVED lines=15> */
.L_x_7139:
[----:B------:R-:W-:Y:S05]  /*11a0*/  BSYNC.RECONVERGENT B0 ;  /* 0x0000000000007941 */ /* 0x000fea0003800200 */
.L_x_7138:
[----:B------:R-:W-:-:S04]  /*11b0*/  ULEA UR4, UP0, UR11, UR4, 0x2 ;  /* 0x000000040b047291 */ /* 0x000fc8000f8010ff */
[----:B------:R-:W-:Y:S02]  /*11c0*/  UIADD3.X UR5, UPT, UPT, URZ, UR5, URZ, UP0, !UPT ;  /* 0x00000005ff057290 */ /* 0x000fe400087fe4ff */
[----:B------:R-:W-:-:S04]  /*11d0*/  UISETP.GE.U32.AND UP0, UPT, UR4, UR13, UPT ;  /* 0x0000000d0400728c */ /* 0x000fc8000bf06070 */
[----:B------:R-:W-:-:S09]  /*11e0*/  UISETP.GE.U32.AND.EX UP0, UPT, UR5, UR16, UPT, UP0 ;  /* 0x000000100500728c */ /* 0x000fd2000bf06100 */
[----:B------:R-:W-:Y:S05]  /*11f0*/  BRA.U !UP0, `(.L_x_7140) ;  /* 0xfffffff108047547 */ /* 0x000fea000b83ffff */
[----:B------:R-:W-:Y:S05]  /*1200*/  EXIT ;  /* 0x000000000000794d */ /* 0x000fea0003800000 */
.L_x_7123:
        /* <DEDUP_REMOVED lines=8> */
.L_x_7153:
[C---:B------:R-:W-:Y:S02]  /*1290*/  SHF.L.U32 R20, R0.reuse, 0x5, RZ ;  /* 0x0000000500147819 */ /* 0x040fe400000006ff */
[----:B------:R-:W-:Y:S02]  /*12a0*/  SHF.L.U64.HI R2, R0, 0x5, R29 ;  /* 0x0000000500027819 */ /* 0x000fe4000001021d */
[----:B------:R-:W-:-:S04]  /*12b0*/  IADD3 R4, P0, PT, R20, UR8, RZ ;  /* 0x0000000814047c10 */ /* 0x000fc8000ff1e0ff */
[----:B------:R-:W-:Y:S02]  /*12c0*/  IADD3.X R5, PT, PT, R2, UR9, RZ, P0, !PT ;  /* 0x0000000902057c10 */ /* 0x000fe400087fe4ff */
[----:B------:R-:W-:-:S04]  /*12d0*/  IADD3 R20, P0, PT, R20, UR6, RZ ;  /* 0x0000000614147c10 */ /* 0x000fc8000ff1e0ff */
[----:B------:R-:W1:Y:S01]  /*12e0*/  LDG.E.ENL2.256 R8, R4, desc[UR14][R4.64] ;  /* 0xfe00000e0404797e */ /* 0x000e620008121908 */
[----:B------:R-:W-:-:S05]  /*12f0*/  IADD3.X R21, PT, PT, R2, UR7, RZ, P0, !PT ;  /* 0x0000000702157c10 */ /* 0x000fca00087fe4ff */
        /* <DEDUP_REMOVED lines=14> */
[----:B-1----:R-:W-:Y:S02]  /*13e0*/  IMAD.MOV.U32 R4, RZ, RZ, RZ ;  /* 0x000000ffff047224 */ /* 0x002fe400078e00ff */
[----:B--2---:R-:W-:-:S04]  /*13f0*/  IMAD.MOV R13, RZ, RZ, -R5 ;  /* 0x000000ffff0d7224 */ /* 0x004fc800078e0a05 */
        /* <DEDUP_REMOVED lines=9> */
[----:B------:R-:W-:-:S12]  /*1490*/  HFMA2 R13, -RZ, RZ, 0, 0 ;  /* 0x00000000ff0d7431 */ /* 0x000fd800000001ff */
[----:B------:R-:W-:Y:S01]  /*14a0*/  @P1 VIADD R5, R5, 0x1 ;  /* 0x0000000105051836 */ /* 0x000fe20000000000 */
[----:B------:R-:W-:-:S05]  /*14b0*/  @!P2 LOP3.LUT R5, RZ, R2, RZ, 0x33, !PT ;  /* 0x00000002ff05a212 */ /* 0x000fca00078e33ff */
[----:B------:R-:W-:Y:S01]  /*14c0*/  IMAD.MOV.U32 R12, RZ, RZ, R5 ;  /* 0x000000ffff0c7224 */ /* 0x000fe200078e0005 */
[----:B------:R-:W-:Y:S06]  /*14d0*/  BRA `(.L_x_7143) ;  /* 0x00000000001c7947 */ /* 0x000fec0003800000 */
.L_x_7142:
[----:B------:R-:W-:Y:S01]  /*14e0*/  IMAD.MOV.U32 R3, RZ, RZ, R2 ;  /* 0x000000ffff037224 */ /* 0x000fe200078e0002 */
[----:B------:R-:W-:Y:S01]  /*14f0*/  MOV R2, 0x1530 ;  /* 0x0000153000027802 */ /* 0x000fe20000000f00 */
[----:B------:R-:W-:Y:S02]  /*1500*/  IMAD.MOV.U32 R4, RZ, RZ, R12 ;  /* 0x000000ffff047224 */ /* 0x000fe400078e000c */
[----:B------:R-:W-:-:S07]  /*1510*/  IMAD.MOV.U32 R5, RZ, RZ, R13 ;  /* 0x000000ffff057224 */ /* 0x000fce00078e000d */
[----:B0-----:R-:W-:Y:S05]  /*1520*/  CALL.REL.NOINC `($__internal_157_$__cuda_sm20_div_s64) ;  /* 0x0000000400ec7944 */ /* 0x001fea0003c00000 */
[----:B------:R-:W-:Y:S01]  /*1530*/  IMAD.MOV.U32 R12, RZ, RZ, R3 ;  /* 0x000000ffff0c7224 */ /* 0x000fe200078e0003 */
[----:B------:R-:W-:-:S07]  /*1540*/  MOV R13, R4 ;  /* 0x00000004000d7202 */ /* 0x000fce0000000f00 */
.L_x_7143:
[----:B0-----:R-:W-:Y:S05]  /*1550*/  BSYNC.RECONVERGENT B0 ;  /* 0x0000000000007941 */ /* 0x001fea0003800200 */
.L_x_7141:
        /* <DEDUP_REMOVED lines=29> */
.L_x_7145:
[----:B------:R-:W-:Y:S01]  /*1730*/  IMAD.MOV.U32 R3, RZ, RZ, R2 ;  /* 0x000000ffff037224 */ /* 0x000fe200078e0002 */
[----:B------:R-:W-:Y:S01]  /*1740*/  MOV R2, 0x1780 ;  /* 0x0000178000027802 */ /* 0x000fe20000000f00 */
[----:B------:R-:W-:Y:S02]  /*1750*/  IMAD.MOV.U32 R4, RZ, RZ, R14 ;  /* 0x000000ffff047224 */ /* 0x000fe400078e000e */
[----:B------:R-:W-:-:S07]  /*1760*/  IMAD.MOV.U32 R5, RZ, RZ, R15 ;  /* 0x000000ffff057224 */ /* 0x000fce00078e000f */
[----:B------:R-:W-:Y:S05]  /*1770*/  CALL.REL.NOINC `($__internal_157_$__cuda_sm20_div_s64) ;  /* 0x0000000400587944 */ /* 0x000fea0003c00000 */
[----:B------:R-:W-:Y:S01]  /*1780*/  IMAD.MOV.U32 R14, RZ, RZ, R3 ;  /* 0x000000ffff0e7224 */ /* 0x000fe200078e0003 */
[----:B------:R-:W-:-:S07]  /*1790*/  MOV R15, R4 ;  /* 0x00000004000f7202 */ /* 0x000fce0000000f00 */
.L_x_7146:
[----:B------:R-:W-:Y:S05]  /*17a0*/  BSYNC.RECONVERGENT B0 ;  /* 0x0000000000007941 */ /* 0x000fea0003800200 */
.L_x_7144:
        /* <DEDUP_REMOVED lines=28> */
.L_x_7148:
[----:B------:R-:W-:Y:S01]  /*1970*/  MOV R3, R2 ;  /* 0x0000000200037202 */ /* 0x000fe20000000f00 */
[----:B------:R-:W-:Y:S01]  /*1980*/  IMAD.MOV.U32 R4, RZ, RZ, R16 ;  /* 0x000000ffff047224 */ /* 0x000fe200078e0010 */
[----:B------:R-:W-:Y:S01]  /*1990*/  MOV R2, 0x19c0 ;  /* 0x000019c000027802 */ /* 0x000fe20000000f00 */
[----:B------:R-:W-:-:S07]  /*19a0*/  IMAD.MOV.U32 R5, RZ, RZ, R17 ;  /* 0x000000ffff057224 */ /* 0x000fce00078e0011 */
[----:B------:R-:W-:Y:S05]  /*19b0*/  CALL.REL.NOINC `($__internal_157_$__cuda_sm20_div_s64) ;  /* 0x0000000000c87944 */ /* 0x000fea0003c00000 */
[----:B------:R-:W-:Y:S01]  /*19c0*/  IMAD.MOV.U32 R8, RZ, RZ, R3 ;  /* 0x000000ffff087224 */ /* 0x000fe200078e0003 */
[----:B------:R-:W-:-:S07]  /*19d0*/  MOV R9, R4 ;  /* 0x0000000400097202 */ /* 0x000fce0000000f00 */
.L_x_7149:
[----:B------:R-:W-:Y:S05]  /*19e0*/  BSYNC.RECONVERGENT B0 ;  /* 0x0000000000007941 */ /* 0x000fea0003800200 */
.L_x_7147:
        /* <DEDUP_REMOVED lines=28> */
.L_x_7151:
[----:B------:R-:W-:Y:S01]  /*1bb0*/  IMAD.MOV.U32 R3, RZ, RZ, R2 ;  /* 0x000000ffff037224 */ /* 0x000fe200078e0002 */
[----:B------:R-:W-:Y:S01]  /*1bc0*/  MOV R5, R19 ;  /* 0x0000001300057202 */ /* 0x000fe20000000f00 */
[----:B------:R-:W-:Y:S01]  /*1bd0*/  IMAD.MOV.U32 R4, RZ, RZ, R18 ;  /* 0x000000ffff047224 */ /* 0x000fe200078e0012 */
[----:B------:R-:W-:-:S07]  /*1be0*/  MOV R2, 0x1c00 ;  /* 0x00001c0000027802 */ /* 0x000fce0000000f00 */
[----:B------:R-:W-:Y:S05]  /*1bf0*/  CALL.REL.NOINC `($__internal_157_$__cuda_sm20_div_s64) ;  /* 0x0000000000387944 */ /* 0x000fea0003c00000 */
[----:B------:R-:W-:Y:S02]  /*1c00*/  IMAD.MOV.U32 R10, RZ, RZ, R3 ;  /* 0x000000ffff0a7224 */ /* 0x000fe400078e0003 */
[----:B------:R-:W-:-:S07]  /*1c10*/  IMAD.MOV.U32 R11, RZ, RZ, R4 ;  /* 0x000000ffff0b7224 */ /* 0x000fce00078e0004 */
.L_x_7152:
[----:B------:R-:W-:Y:S05]  /*1c20*/  BSYNC.RECONVERGENT B0 ;  /* 0x0000000000007941 */ /* 0x000fea0003800200 */
.L_x_7150:
[----:B------:R-:W-:Y:S01]  /*1c30*/  IADD3 R0, P0, PT, R0, UR4, RZ ;  /* 0x0000000400007c10 */ /* 0x000fe2000ff1e0ff */
[----:B------:R2:W-:Y:S03]  /*1c40*/  STG.E.ENL2.256 desc[UR14][R20.64], R12, R8 ;  /* 0xf800000c1408797f */ /* 0x0005e6000f12180e */
        /* <DEDUP_REMOVED lines=9> */
        .weak           $__internal_157_$__cuda_sm20_div_s64
        .type           $__internal_157_$__cuda_sm20_div_s64,@function
        .size           $__internal_157_$__cuda_sm20_div_s64,(.L_x_7978 - $__internal_157_$__cuda_sm20_div_s64)
$__internal_157_$__cuda_sm20_div_s64:
        /* <DEDUP_REMOVED lines=22> */
[----:B------:R-:W-:Y:S01]  /*1e40*/  IMAD.X R25, R31, 0x1, R25, P0 ;  /* 0x000000011f197824 */ /* 0x000fe200000e0619 */
[----:B------:R-:W-:-:S03]  /*1e50*/  IADD3 R31, P4, PT, RZ, -R4, RZ ;  /* 0x80000004ff1f7210 */ /* 0x000fc60007f9e0ff */
[----:B------:R-:W-:Y:S01]  /*1e60*/  IMAD.WIDE.U32 R34, R27, R22, RZ ;  /* 0x000000161b227225 */ /* 0x000fe200078e00ff */
[----:B------:R-:W-:Y:S02]  /*1e70*/  IADD3.X R25, PT, PT, RZ, RZ, R25, P2, P1 ;  /* 0x000000ffff197210 */ /* 0x000fe400017e2419 */
[----:B------:R-:W-:Y:S01]  /*1e80*/  SEL R31, R31, R4, !P3 ;  /* 0x000000041f1f7207 */ /* 0x000fe20005800000 */
[----:B------:R-:W-:Y:S01]  /*1e90*/  IMAD R24, R27, R23, R35 ;  /* 0x000000171b187224 */ /* 0x000fe200078e0223 */
[----:B------:R-:W-:-:S03]  /*1ea0*/  IADD3 R34, P0, PT, RZ, -R34, RZ ;  /* 0x80000022ff227210 */ /* 0x000fc60007f1e0ff */
[----:B------:R-:W-:Y:S02]  /*1eb0*/  IMAD R24, R25, R22, R24 ;  /* 0x0000001619187224 */ /* 0x000fe400078e0218 */
[----:B------:R-:W-:-:S04]  /*1ec0*/  IMAD.HI.U32 R26, R27, R34, RZ ;  /* 0x000000221b1a7227 */ /* 0x000fc800078e00ff */
[----:B------:R-:W-:-:S04]  /*1ed0*/  IMAD.X R24, RZ, RZ, ~R24, P0 ;  /* 0x000000ffff187224 */ /* 0x000fc800000e0e18 */
[----:B------:R-:W-:-:S04]  /*1ee0*/  IMAD.WIDE.U32 R26, P0, R27, R24, R26 ;  /* 0x000000181b1a7225 */ /* 0x000fc8000780001a */
[----:B------:R-:W-:-:S04]  /*1ef0*/  IMAD.HI.U32 R27, P1, R25, R34, R26 ;  /* 0x00000022191b7227 */ /* 0x000fc8000782001a */
[----:B------:R-:W-:-:S05]  /*1f00*/  IMAD R26, R25, R24, RZ ;  /* 0x00000018191a7224 */ /* 0x000fca00078e02ff */
        /* <DEDUP_REMOVED lines=38> */
[----:B------:R-:W-:Y:S02]  /*2170*/  IADD3 R23, P2, PT, RZ, -R22, RZ ;  /* 0x80000016ff177210 */ /* 0x000fe40007f5e0ff */
[----:B------:R-:W-:Y:S02]  /*2180*/  ISETP.NE.U32.AND P0, PT, R3, RZ, PT ;  /* 0x000000ff0300720c */ /* 0x000fe40003f05070 */
[----:B------:R-:W-:Y:S02]  /*2190*/  IADD3.X R5, PT, PT, RZ, ~R4, RZ, P2, !PT ;  /* 0x80000004ff057210 */ /* 0x000fe400017fe4ff */
[----:B------:R-:W-:Y:S01]  /*21a0*/  SEL R3, R23, R22, !P1 ;  /* 0x0000001617037207 */ /* 0x000fe20004800000 */
[----:B------:R-:W-:Y:S01]  /*21b0*/  IMAD.MOV.U32 R22, RZ, RZ, R2 ;  /* 0x000000ffff167224 */ /* 0x000fe200078e0002 */
[----:B------:R-:W-:Y:S01]  /*21c0*/  ISETP.NE.AND.EX P0, PT, R28, RZ, PT, P0 ;  /* 0x000000ff1c00720c */ /* 0x000fe20003f05300 */
[----:B------:R-:W-:Y:S01]  /*21d0*/  IMAD.MOV.U32 R23, RZ, RZ, 0x0 ;  /* 0x00000000ff177424 */ /* 0x000fe200078e00ff */
[----:B------:R-:W-:-:S02]  /*21e0*/  SEL R4, R5, R4, !P1 ;  /* 0x0000000405047207 */ /* 0x000fc40004800000 */
[----:B------:R-:W-:Y:S02]  /*21f0*/  SEL R3, R3, 0xffffffff, P0 ;  /* 0xffffffff03037807 */ /* 0x000fe40000000000 */
[----:B------:R-:W-:Y:S01]  /*2200*/  SEL R4, R4, 0xffffffff, P0 ;  /* 0xffffffff04047807 */ /* 0x000fe20000000000 */
[----:B------:R-:W-:Y:S06]  /*2210*/  RET.REL.NODEC R22 `(_ZN2at6native55_GLOBAL__N__de093ff9_22_ForeachBinaryOpList_cu_a911ec4325multi_tensor_apply_kernelINS1_18TensorListMetadataILi2EEENS1_24BinaryOpListAlphaFunctorIlLi2ELi2ELi0EEEJSt7dividesIlElEEEvT_T0_DpT1_) ;  /* 0xffffffdc16787950 */ /* 0x000fec0003c3ffff */
.L_x_7154:
        /* <DEDUP_REMOVED lines=14> */
.L_x_7978:


//--------------------- .text._ZN2at6native55_GLOBAL__N__de093ff9_22_ForeachBinaryOpList_cu_a911ec4325multi_tensor_apply_kernelINS1_18TensorListMetadataILi2EEENS1_24BinaryOpListAlphaFunctorIiLi2ELi2ELi0EEEJSt7dividesIiEiEEEvT_T0_DpT1_ --------------------------
	.section	.text._ZN2at6native55_GLOBAL__N__de093ff9_22_ForeachBinaryOpList_cu_a911ec4325multi_tensor_apply_kernelINS1_18TensorListMetadataILi2EEENS1_24BinaryOpListAlphaFunctorIiLi2ELi2ELi0EEEJSt7dividesIiEiEEEvT_T0_DpT1_,"ax",@progbits
	.align	128
.text._ZN2at6native55_GLOBAL__N__de093ff9_22_ForeachBinaryOpList_cu_a911ec4325multi_tensor_apply_kernelINS1_18TensorListMetadataILi2EEENS1_24BinaryOpListAlphaFunctorIiLi2ELi2ELi0EEEJSt7dividesIiEiEEEvT_T0_DpT1_:
        .type           _ZN2at6native55_GLOBAL__N__de093ff9_22_ForeachBinaryOpList_cu_a911ec4325multi_tensor_apply_kernelINS1_18TensorListMetadataILi2EEENS1_24BinaryOpListAlphaFunctorIiLi2ELi2ELi0EEEJSt7dividesIiEiEEEvT_T0_DpT1_,@function
        .size           _ZN2at6native55_GLOBAL__N__de093ff9_22_ForeachBinaryOpList_cu_a911ec4325multi_tensor_apply_kernelINS1_18TensorListMetadataILi2EEENS1_24BinaryOpListAlphaFunctorIiLi2ELi2ELi0EEEJSt7dividesIiEiEEEvT_T0_DpT1_,(.L_x_7980 - _ZN2at6native55_GLOBAL__N__de093ff9_22_ForeachBinaryOpList_cu_a911ec4325multi_tensor_apply_kernelINS1_18TensorListMetadataILi2EEENS1_24BinaryOpListAlphaFunctorIiLi2ELi2ELi0EEEJSt7dividesIiEiEEEvT_T0_DpT1_)
        .other          _ZN2at6native55_GLOBAL__N__de093ff9_22_ForeachBinaryOpList_cu_a911ec4325multi_tensor_apply_kernelINS1_18TensorListMetadataILi2EEENS1_24BinaryOpListAlphaFunctorIiLi2ELi2ELi0EEEJSt7dividesIiEiEEEvT_T0_DpT1_,@"STO_CUDA_ENTRY STV_DEFAULT"
_ZN2at6native55_GLOBAL__N__de093ff9_22_ForeachBinaryOpList_cu_a911ec4325multi_tensor_apply_kernelINS1_18TensorListMetadataILi2EEENS1_24BinaryOpListAlphaFunctorIiLi2ELi2ELi0EEEJSt7dividesIiEiEEEvT_T0_DpT1_:
        /* <DEDUP_REMOVED lines=32> */
.L_x_7158:
[----:B0-----:R-:W-:Y:S02]  /*0200*/  IADD3 R5, P1, PT, R0, UR4, RZ ;  /* 0x0000000400057c10 */ /* 0x001fe4000ff3e0ff */
[----:B------:R-:W-:Y:S02]  /*0210*/  CS2R R16, SRZ ;  /* 0x0000000000107805 */ /* 0x000fe4000001ff00 */
[C---:B------:R-:W-:Y:S01]  /*0220*/  ISETP.GE.U32.AND P0, PT, R5.reuse, R3, PT ;  /* 0x000000030500720c */ /* 0x040fe20003f06070 */
[----:B-1----:R-:W-:Y:S01]  /*0230*/  IMAD.X R6, RZ, RZ, UR5, P1 ;  /* 0x00000005ff067e24 */ /* 0x002fe200088e06ff */
[----:B-1----:R-:W-:Y:S01]  /*0240*/  IADD3 R23, P3, PT, R2, R5, RZ ;  /* 0x0000000502177210 */ /* 0x002fe20007f7e0ff */
[----:B------:R-:W-:-:S03]  /*0250*/  IMAD.SHL.U32 R11, R5, 0x4, RZ ;  /* 0x00000004050b7824 */ /* 0x000fc600078e00ff */
[-C--:B------:R-:W-:Y:S01]  /*0260*/  ISETP.GE.U32.AND.EX P0, PT, R6, R4.reuse, PT, P0 ;  /* 0x000000040600720c */ /* 0x080fe20003f06100 */
[--C-:B------:R-:W-:Y:S01]  /*0270*/  IMAD.X R29, RZ, RZ, R6.reuse, P3 ;  /* 0x000000ffff1d7224 */ /* 0x100fe200018e0606 */
[----:B------:R-:W-:Y:S02]  /*0280*/  ISETP.GE.U32.AND P1, PT, R23, R3, PT ;  /* 0x000000031700720c */ /* 0x000fe40003f26070 */
[----:B------:R-:W-:Y:S02]  /*0290*/  SHF.L.U64.HI R7, R5, 0x2, R6 ;  /* 0x0000000205077819 */ /* 0x000fe40000010206 */
[----:B------:R-:W-:-:S07]  /*02a0*/  ISETP.GE.U32.AND.EX P1, PT, R29, R4, PT, P1 ;  /* 0x000000041d00720c */ /* 0x000fce0003f26110 */
[----:B------:R-:W-:Y:S02]  /*02b0*/  @!P0 IADD3 R18, P2, PT, R12, R11, RZ ;  /* 0x0000000b0c128210 */ /* 0x000fe40007f5e0ff */
[----:B------:R-:W-:-:S03]  /*02c0*/  CS2R R24, SRZ ;  /* 0x0000000000187805 */ /* 0x000fc6000001ff00 */
[----:B------:R-:W-:Y:S01]  /*02d0*/  @!P0 IMAD.X R19, R13, 0x1, R7, P2 ;  /* 0x000000010d138824 */ /* 0x000fe200010e0607 */
[----:B------:R-:W-:-:S04]  /*02e0*/  @!P1 LEA R8, P2, R23, R12, 0x2 ;  /* 0x0000000c17089211 */ /* 0x000fc800078410ff */
[----:B------:R-:W2:Y:S01]  /*02f0*/  @!P0 LDG.E R16, desc[UR8][R18.64] ;  /* 0x0000000812108981 */ /* 0x000ea2000c1e1900 */
[----:B------:R-:W-:-:S05]  /*0300*/  @!P1 LEA.HI.X R9, R23, R13, R29, 0x2, P2 ;  /* 0x0000000d17099211 */ /* 0x000fca00010f141d */
[----:B------:R-:W3:Y:S01]  /*0310*/  @!P1 LDG.E R25, desc[UR8][R8.64] ;  /* 0x0000000808199981 */ /* 0x000ee2000c1e1900 */
[----:B------:R-:W-:-:S05]  /*0320*/  IADD3 R10, P2, PT, R14, R11, RZ ;  /* 0x0000000b0e0a7210 */ /* 0x000fca0007f5e0ff */
[----:B------:R-:W-:-:S05]  /*0330*/  IMAD.X R11, R15, 0x1, R7, P2 ;  /* 0x000000010f0b7824 */ /* 0x000fca00010e0607 */
[----:B------:R-:W4:Y:S01]  /*0340*/  @!P0 LDG.E R17, desc[UR8][R10.64] ;  /* 0x000000080a118981 */ /* 0x000f22000c1e1900 */
        /* <DEDUP_REMOVED lines=8> */
[----:B0-----:R-:W-:Y:S01]  /*03d0*/  VIADD R18, R7, 0xffffffe ;  /* 0x0ffffffe07127836 */ /* 0x001fe20000000000 */
[----:B------:R-:W-:-:S06]  /*03e0*/  IABS R7, R16 ;  /* 0x0000001000077213 */ /* 0x000fcc0000000000 */
[----:B------:R0:W2:Y:S01]  /*03f0*/  F2I.FTZ.U32.TRUNC.NTZ R19, R18 ;  /* 0x0000001200137305 */ /* 0x0000a2000021f000 */
[----:B------:R-:W-:Y:S02]  /*0400*/  IMAD.MOV R7, RZ, RZ, -R7 ;  /* 0x000000ffff077224 */ /* 0x000fe400078e0a07 */
[----:B-1----:R-:W-:Y:S02]  /*0410*/  VIADD R8, R21, 0xffffffe ;  /* 0x0ffffffe15087836 */ /* 0x002fe40000000000 */
[----:B------:R-:W-:-:S03]  /*0420*/  IMAD.MOV.U32 R21, RZ, RZ, R7 ;  /* 0x000000ffff157224 */ /* 0x000fc600078e0007 */
[----:B------:R1:W3:Y:S01]  /*0430*/  F2I.FTZ.U32.TRUNC.NTZ R9, R8 ;  /* 0x0000000800097305 */ /* 0x0002e2000021f000 */
[----:B0-----:R-:W-:Y:S02]  /*0440*/  IMAD.MOV.U32 R18, RZ, RZ, RZ ;  /* 0x000000ffff127224 */ /* 0x001fe400078e00ff */
[----:B--2---:R-:W-:Y:S02]  /*0450*/  IMAD.MOV R27, RZ, RZ, -R19 ;  /* 0x000000ffff1b7224 */ /* 0x004fe400078e0a13 */
[----:B-1----:R-:W-:Y:S02]  /*0460*/  IMAD.MOV.U32 R8, RZ, RZ, RZ ;  /* 0x000000ffff087224 */ /* 0x002fe400078e00ff */
[----:B------:R-:W-:Y:S02]  /*0470*/  IMAD R27, R27, R20, RZ ;  /* 0x000000141b1b7224 */ /* 0x000fe400078e02ff */
[----:B---3--:R-:W-:Y:S02]  /*0480*/  IMAD.MOV R7, RZ, RZ, -R9 ;  /* 0x000000ffff077224 */ /* 0x008fe400078e0a09 */
[----:B------:R-:W-:Y:S01]  /*0490*/  IMAD.HI.U32 R19, R19, R27, R18 ;  /* 0x0000001b13137227 */ /* 0x000fe200078e0012 */
[----:B----4-:R-:W-:-:S03]  /*04a0*/  IABS R18, R17 ;  /* 0x0000001100127213 */ /* 0x010fc60000000000 */
[----:B------:R-:W-:Y:S02]  /*04b0*/  IMAD R7, R7, R22, RZ ;  /* 0x0000001607077224 */ /* 0x000fe400078e02ff */
[----:B------:R-:W-:-:S04]  /*04c0*/  IMAD.HI.U32 R27, R19, R18, RZ ;  /* 0x00000012131b7227 */ /* 0x000fc800078e00ff */
[----:B------:R-:W-:Y:S01]  /*04d0*/  IMAD.HI.U32 R9, R9, R7, R8 ;  /* 0x0000000709097227 */ /* 0x000fe200078e0008 */
[----:B------:R-:W-:-:S03]  /*04e0*/  SHF.R.U32.HI R8, RZ, 0x1e, R2 ;  /* 0x0000001eff087819 */ /* 0x000fc60000011602 */
[----:B------:R-:W-:Y:S02]  /*04f0*/  IMAD.SHL.U32 R7, R2, 0x4, RZ ;  /* 0x0000000402077824 */ /* 0x000fe400078e00ff */
[----:B------:R-:W-:-:S03]  /*0500*/  IMAD R21, R27, R21, R18 ;  /* 0x000000151b157224 */ /* 0x000fc600078e0212 */
[----:B------:R-:W-:Y:S02]  /*0510*/  IADD3 R18, P2, PT, R7, R10, RZ ;  /* 0x0000000a07127210 */ /* 0x000fe40007f5e0ff */
[----:B------:R-:W-:-:S03]  /*0520*/  ISETP.GT.U32.AND P5, PT, R20, R21, PT ;  /* 0x000000151400720c */ /* 0x000fc60003fa4070 */
[----:B------:R-:W-:-:S05]  /*0530*/  IMAD.X R19, R8, 0x1, R11, P2 ;  /* 0x0000000108137824 */ /* 0x000fca00010e060b */
[----:B------:R-:W2:Y:S01]  /*0540*/  @!P1 LDG.E R24, desc[UR8][R18.64] ;  /* 0x0000000812189981 */ /* 0x000ea2000c1e1900 */
[----:B------:R-:W-:-:S04]  /*0550*/  IADD3 R23, P2, PT, R2, R23, RZ ;  /* 0x0000001702177210 */ /* 0x000fc80007f5e0ff */
[----:B------:R-:W-:Y:S02]  /*0560*/  @!P5 IMAD.IADD R21, R21, 0x1, -R20 ;  /* 0x000000011515d824 */ /* 0x000fe400078e0a14 */
[----:B------:R-:W-:Y:S01]  /*0570*/  IMAD.X R29, RZ, RZ, R29, P2 ;  /* 0x000000ffff1d7224 */ /* 0x000fe200010e061d */
[----:B------:R-:W-:Y:S02]  /*0580*/  ISETP.GE.U32.AND P2, PT, R23, R3, PT ;  /* 0x000000031700720c */ /* 0x000fe40003f46070 */
[----:B------:R-:W-:Y:S02]  /*0590*/  ISETP.GE.U32.AND P3, PT, R21, R20, PT ;  /* 0x000000141500720c */ /* 0x000fe40003f66070 */
[----:B------:R-:W-:-:S13]  /*05a0*/  ISETP.GE.U32.AND.EX P2, PT, R29, R4, PT, P2 ;  /* 0x000000041d00720c */ /* 0x000fda0003f46120 */
[----:B------:R-:W-:-:S04]  /*05b0*/  @!P2 LEA R20, P4, R23, R12, 0x2 ;  /* 0x0000000c1714a211 */ /* 0x000fc800078810ff */
[----:B------:R-:W-:Y:S02]  /*05c0*/  @!P2 LEA.HI.X R21, R23, R13, R29, 0x2, P4 ;  /* 0x0000000d1715a211 */ /* 0x000fe400020f141d */
[----:B--2---:R-:W-:-:S05]  /*05d0*/  IABS R26, R24 ;  /* 0x00000018001a7213 */ /* 0x004fca0000000000 */
[----:B------:R-:W-:-:S04]  /*05e0*/  IMAD.HI.U32 R11, R9, R26, RZ ;  /* 0x0000001a090b7227 */ /* 0x000fc800078e00ff */
[----:B------:R-:W-:-:S06]  /*05f0*/  IMAD.MOV.U32 R9, RZ, RZ, RZ ;  /* 0x000000ffff097224 */ /* 0x000fcc00078e00ff */
[----:B------:R-:W2:Y:S01]  /*0600*/  @!P2 LDG.E R9, desc[UR8][R20.64] ;  /* 0x000000081409a981 */ /* 0x000ea2000c1e1900 */
[----:B------:R-:W-:-:S05]  /*0610*/  IABS R10, R25 ;  /* 0x00000019000a7213 */ /* 0x000fca0000000000 */
[----:B------:R-:W-:-:S04]  /*0620*/  IMAD.MOV R10, RZ, RZ, -R10 ;  /* 0x000000ffff0a7224 */ /* 0x000fc800078e0a0a */
[----:B------:R-:W-:Y:S01]  /*0630*/  IMAD R26, R11, R10, R26 ;  /* 0x0000000a0b1a7224 */ /* 0x000fe200078e021a */
[----:B------:R-:W-:-:S04]  /*0640*/  LOP3.LUT R17, R17, R16, RZ, 0x3c, !PT ;  /* 0x0000001011117212 */ /* 0x000fc800078e3cff */
[----:B------:R-:W-:Y:S01]  /*0650*/  ISETP.GE.AND P6, PT, R17, RZ, PT ;  /* 0x000000ff1100720c */ /* 0x000fe20003fc6270 */
[----:B------:R-:W-:-:S04]  /*0660*/  @!P5 VIADD R27, R27, 0x1 ;  /* 0x000000011b1bd836 */ /* 0x000fc80000000000 */
[----:B------:R-:W-:Y:S01]  /*0670*/  @P3 VIADD R27, R27, 0x1 ;  /* 0x000000011b1b3836 */ /* 0x000fe20000000000 */
[----:B------:R-:W-:Y:S02]  /*0680*/  ISETP.NE.AND P3, PT, R16, RZ, PT ;  /* 0x000000ff1000720c */ /* 0x000fe40003f65270 */
[----:B------:R-:W-:-:S05]  /*0690*/  ISETP.GT.U32.AND P4, PT, R22, R26, PT ;  /* 0x0000001a1600720c */ /* 0x000fca0003f84070 */
[----:B------:R-:W-:-:S06]  /*06a0*/  @!P6 IMAD.MOV R27, RZ, RZ, -R27 ;  /* 0x000000ffff1be224 */ /* 0x000fcc00078e0a1b */
[----:B------:R-:W-:Y:S01]  /*06b0*/  @!P3 LOP3.LUT R27, RZ, R16, RZ, 0x33, !PT ;  /* 0x00000010ff1bb212 */ /* 0x000fe200078e33ff */
[----:B------:R-:W-:Y:S02]  /*06c0*/  IMAD.MOV.U32 R16, RZ, RZ, RZ ;  /* 0x000000ffff107224 */ /* 0x000fe400078e00ff */
[----:B------:R-:W-:-:S05]  /*06d0*/  @!P4 IMAD.IADD R26, R26, 0x1, -R22 ;  /* 0x000000011a1ac824 */ /* 0x000fca00078e0a16 */
[----:B------:R-:W-:Y:S01]  /*06e0*/  ISETP.GE.U32.AND P5, PT, R26, R22, PT ;  /* 0x000000161a00720c */ /* 0x000fe20003fa6070 */
[----:B------:R-:W-:Y:S02]  /*06f0*/  IMAD.MOV.U32 R22, RZ, RZ, RZ ;  /* 0x000000ffff167224 */ /* 0x000fe400078e00ff */
[----:B--2---:R-:W-:-:S05]  /*0700*/  IMAD R9, R9, UR7, RZ ;  /* 0x0000000709097c24 */ /* 0x004fca000f8e02ff */
[----:B------:R-:W-:-:S04]  /*0710*/  IABS R10, R9 ;  /* 0x00000009000a7213 */ /* 0x000fc80000000000 */
[----:B------:R-:W0:Y:S08]  /*0720*/  I2F.RP R28, R10 ;  /* 0x0000000a001c7306 */ /* 0x000e300000209400 */
[----:B0-----:R-:W0:Y:S02]  /*0730*/  MUFU.RCP R28, R28 ;  /* 0x0000001c001c7308 */ /* 0x001e240000001000 */
[----:B0-----:R-:W-:-:S06]  /*0740*/  VIADD R17, R28, 0xffffffe ;  /* 0x0ffffffe1c117836 */ /* 0x001fcc0000000000 */
[----:B------:R-:W0:Y:S02]  /*0750*/  F2I.FTZ.U32.TRUNC.NTZ R17, R17 ;  /* 0x0000001100117305 */ /* 0x000e24000021f000 */
[----:B0-----:R-:W-:-:S04]  /*0760*/  IMAD.MOV R21, RZ, RZ, -R17 ;  /* 0x000000ffff157224 */ /* 0x001fc800078e0a11 */
[----:B------:R-:W-:-:S04]  /*0770*/  IMAD R21, R21, R10, RZ ;  /* 0x0000000a15157224 */ /* 0x000fc800078e02ff */
[----:B------:R-:W-:Y:S01]  /*0780*/  IMAD.HI.U32 R20, R17, R21, R16 ;  /* 0x0000001511147227 */ /* 0x000fe200078e0010 */
[----:B------:R-:W-:-:S05]  /*0790*/  IADD3 R16, P3, PT, R7, R18, RZ ;  /* 0x0000001207107210 */ /* 0x000fca0007f7e0ff */
[----:B------:R-:W-:-:S05]  /*07a0*/  IMAD.X R17, R8, 0x1, R19, P3 ;  /* 0x0000000108117824 */ /* 0x000fca00018e0613 */
[----:B------:R-:W2:Y:S01]  /*07b0*/  @!P2 LDG.E R22, desc[UR8][R16.64] ;  /* 0x000000081016a981 */ /* 0x000ea2000c1e1900 */
[----:B------:R-:W-:-:S05]  /*07c0*/  IADD3 R19, P3, PT, R2, R23, RZ ;  /* 0x0000001702137210 */ /* 0x000fca0007f7e0ff */
[----:B------:R-:W-:Y:S01]  /*07d0*/  IMAD.X R21, RZ, RZ, R29, P3 ;  /* 0x000000ffff157224 */ /* 0x000fe200018e061d */
[----:B------:R-:W-:-:S04]  /*07e0*/  ISETP.GE.U32.AND P3, PT, R19, R3, PT ;  /* 0x000000031300720c */ /* 0x000fc80003f66070 */
[----:B------:R-:W-:Y:S02]  /*07f0*/  ISETP.GE.U32.AND.EX P3, PT, R21, R4, PT, P3 ;  /* 0x000000041500720c */ /* 0x000fe40003f66130 */
[----:B------:R-:W-:-:S04]  /*0800*/  IABS R18, R9 ;  /* 0x0000000900127213 */ /* 0x000fc80000000000 */
[----:B------:R-:W-:Y:S01]  /*0810*/  IADD3 R18, PT, PT, RZ, -R18, RZ ;  /* 0x80000012ff127210 */ /* 0x000fe20007ffe0ff */
[----:B------:R-:W-:Y:S02]  /*0820*/  IMAD.MOV.U32 R26, RZ, RZ, RZ ;  /* 0x000000ffff1a7224 */ /* 0x000fe400078e00ff */
[----:B------:R-:W-:Y:S01]  /*0830*/  IMAD.MOV.U32 R28, RZ, RZ, RZ ;  /* 0x000000ffff1c7224 */ /* 0x000fe200078e00ff */
[----:B--2---:R-:W-:-:S05]  /*0840*/  IABS R29, R22 ;  /* 0x00000016001d7213 */ /* 0x004fca0000000000 */
[----:B------:R-:W-:-:S04]  /*0850*/  IMAD.HI.U32 R23, R20, R29, RZ ;  /* 0x0000001d14177227 */ /* 0x000fc800078e00ff */
[----:B------:R-:W-:Y:S01]  /*0860*/  IMAD R29, R23, R18, R29 ;  /* 0x00000012171d7224 */ /* 0x000fe200078e021d */
[----:B------:R-:W-:-:S04]  /*0870*/  @!P3 LEA R18, P6, R19, R12, 0x2 ;  /* 0x0000000c1312b211 */ /* 0x000fc800078c10ff */
[----:B------:R-:W-:-:S05]  /*0880*/  @!P3 LEA.HI.X R19, R19, R13, R21, 0x2, P6 ;  /* 0x0000000d1313b211 */ /* 0x000fca00030f1415 */
[----:B------:R0:W2:Y:S02]  /*0890*/  @!P3 LDG.E R26, desc[UR8][R18.64] ;  /* 0x00000008121ab981 */ /* 0x0000a4000c1e1900 */
[----:B0-----:R-:W-:-:S04]  /*08a0*/  @!P3 LEA R18, P6, R2, R16, 0x2 ;  /* 0x000000100212b211 */ /* 0x001fc800078c10ff */
[----:B------:R-:W-:-:S05]  /*08b0*/  @!P3 LEA.HI.X R19, R2, R17, RZ, 0x2, P6 ;  /* 0x000000110213b211 */ /* 0x000fca00030f14ff */
[----:B------:R0:W3:Y:S01]  /*08c0*/  @!P3 LDG.E R28, desc[UR8][R18.64] ;  /* 0x00000008121cb981 */ /* 0x0000e2000c1e1900 */
[----:B------:R-:W-:Y:S01]  /*08d0*/  ISETP.GT.U32.AND P6, PT, R10, R29, PT ;  /* 0x0000001d0a00720c */ /* 0x000fe20003fc4070 */
[----:B------:R-:W-:Y:S01]  /*08e0*/  @!P4 VIADD R11, R11, 0x1 ;  /* 0x000000010b0bc836 */ /* 0x000fe20000000000 */
[----:B------:R-:W-:-:S04]  /*08f0*/  @!P0 LEA R20, P4, R5, R14, 0x2 ;  /* 0x0000000e05148211 */ /* 0x000fc800078810ff */
[----:B------:R-:W-:-:S07]  /*0900*/  @!P0 LEA.HI.X R21, R5, R15, R6, 0x2, P4 ;  /* 0x0000000f05158211 */ /* 0x000fce00020f1406 */
[----:B------:R-:W-:-:S05]  /*0910*/  @!P6 IMAD.IADD R29, R29, 0x1, -R10 ;  /* 0x000000011d1de824 */ /* 0x000fca00078e0a0a */
[----:B------:R-:W-:Y:S01]  /*0920*/  ISETP.GE.U32.AND P4, PT, R29, R10, PT ;  /* 0x0000000a1d00720c */ /* 0x000fe20003f86070 */
[----:B------:R1:W-:Y:S01]  /*0930*/  @!P0 STG.E desc[UR8][R20.64], R27 ;  /* 0x0000001b14008986 */ /* 0x0003e2000c101908 */
[----:B------:R-:W-:Y:S01]  /*0940*/  LOP3.LUT R24, R24, R25, RZ, 0x3c, !PT ;  /* 0x0000001918187212 */ /* 0x000fe200078e3cff */
[----:B------:R-:W-:-:S03]  /*0950*/  @P5 VIADD R11, R11, 0x1 ;  /* 0x000000010b0b5836 */ /* 0x000fc60000000000 */
[----:B------:R-:W-:Y:S01]  /*0960*/  ISETP.GE.AND P5, PT, R24, RZ, PT ;  /* 0x000000ff1800720c */ /* 0x000fe20003fa6270 */
[----:B------:R-:W4:Y:S01]  /*0970*/  @!P0 S2R R0, SR_TID.X ;  /* 0x0000000000008919 */ /* 0x000f220000002100 */
[----:B------:R-:W-:Y:S01]  /*0980*/  @!P6 VIADD R23, R23, 0x1 ;  /* 0x000000011717e836 */ /* 0x000fe20000000000 */
[----:B------:R-:W-:-:S04]  /*0990*/  LOP3.LUT R22, R22, R9, RZ, 0x3c, !PT ;  /* 0x0000000916167212 */ /* 0x000fc800078e3cff */
[----:B------:R-:W-:Y:S01]  /*09a0*/  @P4 VIADD R23, R23, 0x1 ;  /* 0x0000000117174836 */ /* 0x000fe20000000000 */
[----:B------:R-:W-:-:S13]  /*09b0*/  ISETP.GE.AND P4, PT, R22, RZ, PT ;  /* 0x000000ff1600720c */ /* 0x000fda0003f86270 */
[----:B------:R-:W-:Y:S01]  /*09c0*/  @!P4 IMAD.MOV R23, RZ, RZ, -R23 ;  /* 0x000000ffff17c224 */ /* 0x000fe200078e0a17 */
[----:B----4-:R-:W4:Y:S01]  /*09d0*/  @!P1 S2R R0, SR_TID.X ;  /* 0x0000000000009919 */ /* 0x010f220000002100 */
[----:B------:R-:W-:Y:S01]  /*09e0*/  BSSY.RECONVERGENT B0, `(.L_x_7156) ;  /* 0x000002f000007945 */ /* 0x000fe20003800200 */
[----:B--2---:R-:W-:-:S05]  /*09f0*/  IMAD R29, R26, UR7, RZ ;  /* 0x000000071a1d7c24 */ /* 0x004fca000f8e02ff */
[----:B------:R-:W-:-:S04]  /*0a00*/  IABS R10, R29 ;  /* 0x0000001d000a7213 */ /* 0x000fc80000000000 */
[----:B------:R-:W2:Y:S08]  /*0a10*/  I2F.RP R26, R10 ;  /* 0x0000000a001a7306 */ /* 0x000eb00000209400 */
[----:B--2---:R-:W0:Y:S02]  /*0a20*/  MUFU.RCP R26, R26 ;  /* 0x0000001a001a7308 */ /* 0x004e240000001000 */
[----:B0-----:R-:W-:-:S06]  /*0a30*/  VIADD R18, R26, 0xffffffe ;  /* 0x0ffffffe1a127836 */ /* 0x001fcc0000000000 */
[----:B------:R0:W2:Y:S01]  /*0a40*/  F2I.FTZ.U32.TRUNC.NTZ R19, R18 ;  /* 0x0000001200137305 */ /* 0x0000a2000021f000 */
[----:B-1----:R-:W-:Y:S01]  /*0a50*/  IABS R20, R29 ;  /* 0x0000001d00147213 */ /* 0x002fe20000000000 */
[----:B0-----:R-:W-:Y:S02]  /*0a60*/  IMAD.MOV.U32 R18, RZ, RZ, RZ ;  /* 0x000000ffff127224 */ /* 0x001fe400078e00ff */
[----:B--2---:R-:W-:-:S04]  /*0a70*/  IMAD.MOV R21, RZ, RZ, -R19 ;  /* 0x000000ffff157224 */ /* 0x004fc800078e0a13 */
[----:B------:R-:W-:-:S04]  /*0a80*/  IMAD R21, R21, R10, RZ ;  /* 0x0000000a15157224 */ /* 0x000fc800078e02ff */
[----:B------:R-:W-:Y:S01]  /*0a90*/  IMAD.HI.U32 R19, R19, R21, R18 ;  /* 0x0000001513137227 */ /* 0x000fe200078e0012 */
[----:B---3--:R-:W-:-:S03]  /*0aa0*/  IABS R21, R28 ;  /* 0x0000001c00157213 */ /* 0x008fc60000000000 */
[----:B------:R-:W-:Y:S02]  /*0ab0*/  IMAD.MOV R20, RZ, RZ, -R20 ;  /* 0x000000ffff147224 */ /* 0x000fe400078e0a14 */
[----:B------:R-:W-:-:S04]  /*0ac0*/  IMAD.HI.U32 R18, R19, R21, RZ ;  /* 0x0000001513127227 */ /* 0x000fc800078e00ff */
[----:B------:R-:W-:Y:S02]  /*0ad0*/  IMAD R21, R18, R20, R21 ;  /* 0x0000001412157224 */ /* 0x000fe400078e0215 */
[----:B------:R-:W-:-:S03]  /*0ae0*/  IMAD.MOV.U32 R19, RZ, RZ, R11 ;  /* 0x000000ffff137224 */ /* 0x000fc600078e000b */
[----:B------:R-:W-:Y:S01]  /*0af0*/  ISETP.GT.U32.AND P0, PT, R10, R21, PT ;  /* 0x000000150a00720c */ /* 0x000fe20003f04070 */
[----:B------:R-:W-:Y:S01]  /*0b00*/  @!P5 IMAD.MOV R19, RZ, RZ, -R19 ;  /* 0x000000ffff13d224 */ /* 0x000fe200078e0a13 */
[----:B------:R-:W-:Y:S02]  /*0b10*/  ISETP.NE.AND P5, PT, R25, RZ, PT ;  /* 0x000000ff1900720c */ /* 0x000fe40003fa5270 */
[----:B------:R-:W-:-:S09]  /*0b20*/  @!P1 LEA R11, P6, R5, R14, 0x2 ;  /* 0x0000000e050b9211 */ /* 0x000fd200078c10ff */
[----:B------:R-:W-:Y:S02]  /*0b30*/  @!P0 IMAD.IADD R21, R21, 0x1, -R10 ;  /* 0x0000000115158824 */ /* 0x000fe400078e0a0a */
[----:B------:R-:W-:-:S03]  /*0b40*/  @!P5 LOP3.LUT R19, RZ, R25, RZ, 0x33, !PT ;  /* 0x00000019ff13d212 */ /* 0x000fc600078e33ff */
[----:B------:R-:W-:Y:S02]  /*0b50*/  ISETP.GE.U32.AND P4, PT, R21, R10, PT ;  /* 0x0000000a1500720c */ /* 0x000fe40003f86070 */
[C---:B------:R-:W-:Y:S02]  /*0b60*/  @!P1 LEA R10, P5, R2.reuse, R11, 0x2 ;  /* 0x0000000b020a9211 */ /* 0x040fe400078a10ff */
[----:B------:R-:W-:Y:S02]  /*0b70*/  @!P1 LEA.HI.X R11, R5, R15, R6, 0x2, P6 ;  /* 0x0000000f050b9211 */ /* 0x000fe400030f1406 */
[----:B------:R-:W-:Y:S02]  /*0b80*/  ISETP.NE.AND P6, PT, R9, RZ, PT ;  /* 0x000000ff0900720c */ /* 0x000fe40003fc5270 */
[----:B------:R-:W-:Y:S02]  /*0b90*/  @!P1 LEA.HI.X R11, R2, R11, RZ, 0x2, P5 ;  /* 0x0000000b020b9211 */ /* 0x000fe400028f14ff */
[----:B------:R-:W-:-:S03]  /*0ba0*/  LOP3.LUT R28, R28, R29, RZ, 0x3c, !PT ;  /* 0x0000001d1c1c7212 */ /* 0x000fc600078e3cff */
[----:B------:R0:W-:Y:S06]  /*0bb0*/  @!P1 STG.E desc[UR8][R10.64], R19 ;  /* 0x000000130a009986 */ /* 0x0001ec000c101908 */
[----:B------:R-:W-:-:S05]  /*0bc0*/  @!P6 LOP3.LUT R23, RZ, R9, RZ, 0x33, !PT ;  /* 0x00000009ff17e212 */ /* 0x000fca00078e33ff */
[----:B------:R0:W-:Y:S01]  /*0bd0*/  @!P2 STG.E desc[UR8][R16.64], R23 ;  /* 0x000000171000a986 */ /* 0x0001e2000c101908 */
[----:B------:R-:W-:Y:S01]  /*0be0*/  ISETP.GE.AND P5, PT, R28, RZ, PT ;  /* 0x000000ff1c00720c */ /* 0x000fe20003fa6270 */
[----:B------:R-:W-:Y:S01]  /*0bf0*/  @!P0 VIADD R18, R18, 0x1 ;  /* 0x0000000112128836 */ /* 0x000fe20000000000 */
[----:B------:R-:W-:-:S03]  /*0c00*/  ISETP.NE.AND P0, PT, R29, RZ, PT ;  /* 0x000000ff1d00720c */ /* 0x000fc60003f05270 */
[----:B------:R-:W-:-:S08]  /*0c10*/  @P4 VIADD R18, R18, 0x1 ;  /* 0x0000000112124836 */ /* 0x000fd00000000000 */
[----:B------:R-:W-:Y:S02]  /*0c20*/  @!P5 IMAD.MOV R18, RZ, RZ, -R18 ;  /* 0x000000ffff12d224 */ /* 0x000fe400078e0a12 */
[----:B------:R-:W-:Y:S01]  /*0c30*/  @!P0 LOP3.LUT R18, RZ, R29, RZ, 0x33, !PT ;  /* 0x0000001dff128212 */ /* 0x000fe200078e33ff */
[----:B0---4-:R-:W-:Y:S06]  /*0c40*/  @P3 BRA `(.L_x_7157) ;  /* 0x0000000000203947 */ /* 0x011fec0003800000 */
[----:B------:R-:W-:-:S04]  /*0c50*/  LEA R0, P2, R5, R14, 0x2 ;  /* 0x0000000e05007211 */ /* 0x000fc800078410ff */
[----:B------:R-:W-:Y:S02]  /*0c60*/  IADD3 R0, P0, P1, R7, R0, R7 ;  /* 0x0000000007007210 */ /* 0x000fe4000791e007 */
[----:B------:R-:W-:Y:S02]  /*0c70*/  LEA.HI.X R5, R5, R15, R6, 0x2, P2 ;  /* 0x0000000f05057211 */ /* 0x000fe400010f1406 */
[----:B------:R-:W-:Y:S02]  /*0c80*/  IADD3 R6, P2, PT, R7, R0, RZ ;  /* 0x0000000007067210 */ /* 0x000fe40007f5e0ff */
[C---:B------:R-:W-:Y:S01]  /*0c90*/  IADD3.X R5, PT, PT, R8.reuse, R5, R8, P0, P1 ;  /* 0x0000000508057210 */ /* 0x040fe200007e2408 */
[----:B------:R-:W0:Y:S04]  /*0ca0*/  S2R R0, SR_TID.X ;  /* 0x0000000000007919 */ /* 0x000e280000002100 */
[----:B------:R-:W-:-:S05]  /*0cb0*/  IMAD.X R7, R8, 0x1, R5, P2 ;  /* 0x0000000108077824 */ /* 0x000fca00010e0605 */
[----:B------:R1:W-:Y:S02]  /*0cc0*/  STG.E desc[UR8][R6.64], R18 ;  /* 0x0000001206007986 */ /* 0x0003e4000c101908 */
.L_x_7157:
[----:B------:R-:W-:Y:S05]  /*0cd0*/  BSYNC.RECONVERGENT B0 ;  /* 0x0000000000007941 */ /* 0x000fea0003800200 */
.L_x_7156:
        /* <DEDUP_REMOVED lines=8> */
.L_x_7155:
        /* <DEDUP_REMOVED lines=8> */
.L_x_7159:
[C---:B--2---:R-:W-:Y:S02]  /*0de0*/  SHF.L.U32 R3, R19.reuse, 0x4, RZ ;  /* 0x0000000413037819 */ /* 0x044fe400000006ff */
[----:B------:R-:W-:Y:S02]  /*0df0*/  SHF.L.U64.HI R9, R19, 0x4, R0 ;  /* 0x0000000413097819 */ /* 0x000fe40000010200 */
[----:B------:R-:W-:-:S05]  /*0e00*/  IADD3 R4, P0, PT, R12, R3, RZ ;  /* 0x000000030c047210 */ /* 0x000fca0007f1e0ff */
[----:B------:R-:W-:-:S06]  /*0e10*/  IMAD.X R5, R13, 0x1, R9, P0 ;  /* 0x000000010d057824 */ /* 0x000fcc00000e0609 */
[----:B------:R-:W1:Y:S01]  /*0e20*/  LDG.E.128 R4, desc[UR8][R4.64] ;  /* 0x0000000804047981 */ /* 0x000e62000c1e1d00 */
[----:B------:R-:W-:-:S05]  /*0e30*/  IADD3 R2, P0, PT, R14, R3, RZ ;  /* 0x000000030e027210 */ /* 0x000fca0007f1e0ff */
[----:B------:R-:W-:-:S05]  /*0e40*/  IMAD.X R3, R15, 0x1, R9, P0 ;  /* 0x000000010f037824 */ /* 0x000fca00000e0609 */
[----:B------:R-:W2:Y:S01]  /*0e50*/  LDG.E.128 R8, desc[UR8][R2.64] ;  /* 0x0000000802087981 */ /* 0x000ea2000c1e1d00 */
[----:B-1----:R-:W-:Y:S02]  /*0e60*/  IMAD R21, R4, UR5, RZ ;  /* 0x0000000504157c24 */ /* 0x002fe4000f8e02ff */
[----:B------:R-:W-:-:S03]  /*0e70*/  IMAD R18, R5, UR5, RZ ;  /* 0x0000000505127c24 */ /* 0x000fc6000f8e02ff */
[----:B------:R-:W-:Y:S02]  /*0e80*/  IABS R24, R21 ;  /* 0x0000001500187213 */ /* 0x000fe40000000000 */
[----:B------:R-:W-:Y:S02]  /*0e90*/  IABS R25, R18 ;  /* 0x0000001200197213 */ /* 0x000fe40000000000 */
[----:B------:R-:W1:Y:S08]  /*0ea0*/  I2F.RP R20, R24 ;  /* 0x0000001800147306 */ /* 0x000e700000209400 */
[----:B------:R-:W3:Y:S08]  /*0eb0*/  I2F.RP R26, R25 ;  /* 0x00000019001a7306 */ /* 0x000ef00000209400 */
[----:B-1----:R-:W1:Y:S08]  /*0ec0*/  MUFU.RCP R20, R20 ;  /* 0x0000001400147308 */ /* 0x002e700000001000 */
[----:B---3--:R-:W3:Y:S01]  /*0ed0*/  MUFU.RCP R26, R26 ;  /* 0x0000001a001a7308 */ /* 0x008ee20000001000 */
[----:B-1----:R-:W-:-:S07]  /*0ee0*/  VIADD R22, R20, 0xffffffe ;  /* 0x0ffffffe14167836 */ /* 0x002fce0000000000 */
[----:B------:R1:W4:Y:S01]  /*0ef0*/  F2I.FTZ.U32.TRUNC.NTZ R23, R22 ;  /* 0x0000001600177305 */ /* 0x000322000021f000 */
[----:B---3--:R-:W-:-:S07]  /*0f00*/  VIADD R4, R26, 0xffffffe ;  /* 0x0ffffffe1a047836 */ /* 0x008fce0000000000 */
[----:B------:R-:W3:Y:S01]  /*0f10*/  F2I.FTZ.U32.TRUNC.NTZ R5, R4 ;  /* 0x0000000400057305 */ /* 0x000ee2000021f000 */
[----:B-1----:R-:W-:Y:S02]  /*0f20*/  IMAD.MOV.U32 R22, RZ, RZ, RZ ;  /* 0x000000ffff167224 */ /* 0x002fe400078e00ff */
[----:B----4-:R-:W-:-:S04]  /*0f30*/  IMAD.MOV R27, RZ, RZ, -R23 ;  /* 0x000000ffff1b7224 */ /* 0x010fc800078e0a17 */
[----:B------:R-:W-:-:S04]  /*0f40*/  IMAD R27, R27, R24, RZ ;  /* 0x000000181b1b7224 */ /* 0x000fc800078e02ff */
[----:B------:R-:W-:Y:S01]  /*0f50*/  IMAD.HI.U32 R20, R23, R27, R22 ;  /* 0x0000001b17147227 */ /* 0x000fe200078e0016 */
[----:B--2---:R-:W-:Y:S02]  /*0f60*/  IABS R27, R8 ;  /* 0x00000008001b7213 */ /* 0x004fe40000000000 */
[-C--:B------:R-:W-:Y:S01]  /*0f70*/  IABS R23, R21.reuse ;  /* 0x0000001500177213 */ /* 0x080fe20000000000 */
[----:B---3--:R-:W-:Y:S01]  /*0f80*/  IMAD.MOV R22, RZ, RZ, -R5 ;  /* 0x000000ffff167224 */ /* 0x008fe200078e0a05 */
[----:B------:R-:W-:Y:S01]  /*0f90*/  LOP3.LUT R8, R8, R21, RZ, 0x3c, !PT ;  /* 0x0000001508087212 */ /* 0x000fe200078e3cff */
[----:B------:R-:W-:-:S04]  /*0fa0*/  IMAD.HI.U32 R20, R20, R27, RZ ;  /* 0x0000001b14147227 */ /* 0x000fc800078e00ff */
[----:B------:R-:W-:Y:S02]  /*0fb0*/  IMAD.MOV R4, RZ, RZ, -R23 ;  /* 0x000000ffff047224 */ /* 0x000fe400078e0a17 */
[----:B------:R-:W-:Y:S01]  /*0fc0*/  IMAD R23, R22, R25, RZ ;  /* 0x0000001916177224 */ /* 0x000fe200078e02ff */
[----:B------:R-:W-:Y:S01]  /*0fd0*/  IABS R22, R18 ;  /* 0x0000001200167213 */ /* 0x000fe20000000000 */
[----:B------:R-:W-:Y:S02]  /*0fe0*/  IMAD R27, R20, R4, R27 ;  /* 0x00000004141b7224 */ /* 0x000fe400078e021b */
[----:B------:R-:W-:Y:S02]  /*0ff0*/  IMAD.MOV.U32 R4, RZ, RZ, RZ ;  /* 0x000000ffff047224 */ /* 0x000fe400078e00ff */
[----:B------:R-:W-:Y:S01]  /*1000*/  IMAD.MOV R22, RZ, RZ, -R22 ;  /* 0x000000ffff167224 */ /* 0x000fe200078e0a16 */
[----:B------:R-:W-:Y:S01]  /*1010*/  ISETP.GT.U32.AND P4, PT, R24, R27, PT ;  /* 0x0000001b1800720c */ /* 0x000fe20003f84070 */
[----:B------:R-:W-:Y:S01]  /*1020*/  IMAD.HI.U32 R4, R5, R23, R4 ;  /* 0x0000001705047227 */ /* 0x000fe200078e0004 */
[----:B------:R-:W-:-:S02]  /*1030*/  IABS R5, R9 ;  /* 0x0000000900057213 */ /* 0x000fc40000000000 */
[----:B------:R-:W-:Y:S01]  /*1040*/  LOP3.LUT R9, R9, R18, RZ, 0x3c, !PT ;  /* 0x0000001209097212 */ /* 0x000fe200078e3cff */
[----:B------:R-:W-:Y:S02]  /*1050*/  IMAD R23, R6, UR5, RZ ;  /* 0x0000000506177c24 */ /* 0x000fe4000f8e02ff */
[----:B------:R-:W-:-:S03]  /*1060*/  IMAD.HI.U32 R6, R4, R5, RZ ;  /* 0x0000000504067227 */ /* 0x000fc600078e00ff */
[----:B------:R-:W-:Y:S01]  /*1070*/  IABS R26, R23 ;  /* 0x00000017001a7213 */ /* 0x000fe20000000000 */
[----:B------:R-:W-:Y:S02]  /*1080*/  IMAD R4, R6, R22, R5 ;  /* 0x0000001606047224 */ /* 0x000fe400078e0205 */
[----:B------:R-:W-:Y:S01]  /*1090*/  @!P4 IMAD.IADD R27, R27, 0x1, -R24 ;  /* 0x000000011b1bc824 */ /* 0x000fe200078e0a18 */
[----:B------:R-:W1:Y:S01]  /*10a0*/  I2F.RP R28, R26 ;  /* 0x0000001a001c7306 */ /* 0x000e620000209400 */
[----:B------:R-:W-:Y:S01]  /*10b0*/  IMAD R22, R7, UR5, RZ ;  /* 0x0000000507167c24 */ /* 0x000fe2000f8e02ff */
[----:B------:R-:W-:Y:S01]  /*10c0*/  ISETP.GT.U32.AND P0, PT, R25, R4, PT ;  /* 0x000000041900720c */ /* 0x000fe20003f04070 */
[----:B------:R-:W-:Y:S01]  /*10d0*/  @!P4 VIADD R20, R20, 0x1 ;  /* 0x000000011414c836 */ /* 0x000fe20000000000 */
[----:B------:R-:W-:Y:S02]  /*10e0*/  ISETP.GE.U32.AND P1, PT, R27, R24, PT ;  /* 0x000000181b00720c */ /* 0x000fe40003f26070 */
[----:B------:R-:W-:-:S02]  /*10f0*/  IABS R24, R22 ;  /* 0x0000001600187213 */ /* 0x000fc40000000000 */
[----:B------:R-:W-:Y:S01]  /*1100*/  ISETP.GE.AND P4, PT, R8, RZ, PT ;  /* 0x000000ff0800720c */ /* 0x000fe20003f86270 */
[----:B-1----:R-:W1:Y:S06]  /*1110*/  MUFU.RCP R28, R28 ;  /* 0x0000001c001c7308 */ /* 0x002e6c0000001000 */
[----:B------:R-:W-:Y:S02]  /*1120*/  @!P0 IMAD.IADD R4, R4, 0x1, -R25 ;  /* 0x0000000104048824 */ /* 0x000fe400078e0a19 */
[----:B------:R-:W-:Y:S02]  /*1130*/  @P1 VIADD R20, R20, 0x1 ;  /* 0x0000000114141836 */ /* 0x000fe40000000000 */
[----:B------:R-:W-:Y:S01]  /*1140*/  @!P0 VIADD R6, R6, 0x1 ;  /* 0x0000000106068836 */ /* 0x000fe20000000000 */
[----:B------:R-:W-:Y:S01]  /*1150*/  ISETP.GE.U32.AND P2, PT, R4, R25, PT ;  /* 0x000000190400720c */ /* 0x000fe20003f46070 */
[----:B------:R-:W-:Y:S01]  /*1160*/  IMAD.MOV.U32 R4, RZ, RZ, RZ ;  /* 0x000000ffff047224 */ /* 0x000fe200078e00ff */
[----:B------:R-:W-:Y:S01]  /*1170*/  ISETP.GE.AND P0, PT, R9, RZ, PT ;  /* 0x000000ff0900720c */ /* 0x000fe20003f06270 */
[----:B-1----:R-:W-:Y:S01]  /*1180*/  VIADD R5, R28, 0xffffffe ;  /* 0x0ffffffe1c057836 */ /* 0x002fe20000000000 */
[----:B------:R-:W-:-:S09]  /*1190*/  IABS R28, R10 ;  /* 0x0000000a001c7213 */ /* 0x000fd20000000000 */
[----:B------:R-:W-:Y:S01]  /*11a0*/  @P2 VIADD R6, R6, 0x1 ;  /* 0x0000000106062836 */ /* 0x000fe20000000000 */
[----:B------:R-:W-:Y:S01]  /*11b0*/  LOP3.LUT R10, R10, R23, RZ, 0x3c, !PT ;  /* 0x000000170a0a7212 */ /* 0x000fe200078e3cff */
[----:B------:R-:W1:Y:S03]  /*11c0*/  F2I.FTZ.U32.TRUNC.NTZ R5, R5 ;  /* 0x0000000500057305 */ /* 0x000e66000021f000 */
[----:B------:R-:W-:Y:S01]  /*11d0*/  ISETP.GE.AND P2, PT, R10, RZ, PT ;  /* 0x000000ff0a00720c */ /* 0x000fe20003f46270 */
[----:B-1----:R-:W-:-:S04]  /*11e0*/  IMAD.MOV R27, RZ, RZ, -R5 ;  /* 0x000000ffff1b7224 */ /* 0x002fc800078e0a05 */
[----:B------:R-:W-:Y:S02]  /*11f0*/  IMAD R7, R27, R26, RZ ;  /* 0x0000001a1b077224 */ /* 0x000fe400078e02ff */
[----:B------:R-:W1:Y:S02]  /*1200*/  I2F.RP R27, R24 ;  /* 0x00000018001b7306 */ /* 0x000e640000209400 */
[----:B------:R-:W-:Y:S01]  /*1210*/  IMAD.HI.U32 R5, R5, R7, R4 ;  /* 0x0000000705057227 */ /* 0x000fe200078e0004 */
[----:B------:R-:W-:-:S05]  /*1220*/  IABS R7, R23 ;  /* 0x0000001700077213 */ /* 0x000fca0000000000 */
[----:B------:R-:W-:Y:S02]  /*1230*/  IMAD.MOV R25, RZ, RZ, -R7 ;  /* 0x000000ffff197224 */ /* 0x000fe400078e0a07 */
[----:B------:R-:W-:-:S04]  /*1240*/  IMAD.HI.U32 R7, R5, R28, RZ ;  /* 0x0000001c05077227 */ /* 0x000fc800078e00ff */
[----:B------:R-:W-:Y:S01]  /*1250*/  IMAD R25, R7, R25, R28 ;  /* 0x0000001907197224 */ /* 0x000fe200078e021c */
[----:B-1----:R-:W1:Y:S04]  /*1260*/  MUFU.RCP R4, R27 ;  /* 0x0000001b00047308 */ /* 0x002e680000001000 */
[----:B------:R-:W-:Y:S01]  /*1270*/  ISETP.GT.U32.AND P3, PT, R26, R25, PT ;  /* 0x000000191a00720c */ /* 0x000fe20003f64070 */
[----:B-1----:R-:W-:-:S12]  /*1280*/  VIADD R4, R4, 0xffffffe ;  /* 0x0ffffffe04047836 */ /* 0x002fd80000000000 */
[----:B------:R-:W-:Y:S01]  /*1290*/  @!P3 IMAD.IADD R25, R25, 0x1, -R26 ;  /* 0x000000011919b824 */ /* 0x000fe200078e0a1a */
[----:B------:R1:W2:Y:S01]  /*12a0*/  F2I.FTZ.U32.TRUNC.NTZ R5, R4 ;  /* 0x0000000400057305 */ /* 0x0002a2000021f000 */
[----:B------:R-:W-:-:S03]  /*12b0*/  @!P3 VIADD R7, R7, 0x1 ;  /* 0x000000010707b836 */ /* 0x000fc60000000000 */
[----:B------:R-:W-:Y:S01]  /*12c0*/  ISETP.GE.U32.AND P6, PT, R25, R26, PT ;  /* 0x0000001a1900720c */ /* 0x000fe20003fc6070 */
[----:B-1----:R-:W-:Y:S02]  /*12d0*/  IMAD.MOV.U32 R4, RZ, RZ, RZ ;  /* 0x000000ffff047224 */ /* 0x002fe400078e00ff */
[----:B--2---:R-:W-:-:S10]  /*12e0*/  IMAD.MOV R27, RZ, RZ, -R5 ;  /* 0x000000ffff1b7224 */ /* 0x004fd400078e0a05 */
[----:B------:R-:W-:Y:S01]  /*12f0*/  @P6 VIADD R7, R7, 0x1 ;  /* 0x0000000107076836 */ /* 0x000fe20000000000 */
[----:B------:R-:W-:Y:S01]  /*1300*/  ISETP.NE.AND P6, PT, R21, RZ, PT ;  /* 0x000000ff1500720c */ /* 0x000fe20003fc5270 */
[----:B------:R-:W-:-:S04]  /*1310*/  IMAD R25, R27, R24, RZ ;  /* 0x000000181b197224 */ /* 0x000fc800078e02ff */
[----:B------:R-:W-:Y:S01]  /*1320*/  IMAD.HI.U32 R5, R5, R25, R4 ;  /* 0x0000001905057227 */ /* 0x000fe200078e0004 */
[----:B------:R-:W-:Y:S02]  /*1330*/  IABS R4, R11 ;  /* 0x0000000b00047213 */ /* 0x000fe40000000000 */
[-C--:B------:R-:W-:Y:S02]  /*1340*/  IABS R25, R22.reuse ;  /* 0x0000001600197213 */ /* 0x080fe40000000000 */
[----:B------:R-:W-:Y:S02]  /*1350*/  LOP3.LUT R11, R11, R22, RZ, 0x3c, !PT ;  /* 0x000000160b0b7212 */ /* 0x000fe400078e3cff */
[----:B------:R-:W-:Y:S01]  /*1360*/  IADD3 R26, PT, PT, RZ, -R25, RZ ;  /* 0x80000019ff1a7210 */ /* 0x000fe20007ffe0ff */
[----:B------:R-:W-:Y:S01]  /*1370*/  IMAD.HI.U32 R25, R5, R4, RZ ;  /* 0x0000000405197227 */ /* 0x000fe200078e00ff */
[----:B------:R-:W-:-:S03]  /*1380*/  ISETP.GE.AND P3, PT, R11, RZ, PT ;  /* 0x000000ff0b00720c */ /* 0x000fc60003f66270 */
[----:B------:R-:W-:Y:S02]  /*1390*/  IMAD R5, R25, R26, R4 ;  /* 0x0000001a19057224 */ /* 0x000fe400078e0204 */
[----:B------:R-:W-:-:S03]  /*13a0*/  IMAD.MOV.U32 R4, RZ, RZ, R20 ;  /* 0x000000ffff047224 */ /* 0x000fc600078e0014 */
[----:B------:R-:W-:Y:S01]  /*13b0*/  ISETP.GT.U32.AND P5, PT, R24, R5, PT ;  /* 0x000000051800720c */ /* 0x000fe20003fa4070 */
[----:B------:R-:W-:Y:S01]  /*13c0*/  @!P4 IMAD.MOV R4, RZ, RZ, -R4 ;  /* 0x000000ffff04c224 */ /* 0x000fe200078e0a04 */
[----:B------:R-:W-:Y:S02]  /*13d0*/  ISETP.NE.AND P4, PT, R23, RZ, PT ;  /* 0x000000ff1700720c */ /* 0x000fe40003f85270 */
[----:B------:R-:W-:-:S09]  /*13e0*/  @!P6 LOP3.LUT R4, RZ, R21, RZ, 0x33, !PT ;  /* 0x00000015ff04e212 */ /* 0x000fd200078e33ff */
[----:B------:R-:W-:Y:S02]  /*13f0*/  @!P5 IMAD.IADD R5, R5, 0x1, -R24 ;  /* 0x000000010505d824 */ /* 0x000fe400078e0a18 */
[----:B------:R-:W-:Y:S01]  /*1400*/  @!P5 VIADD R25, R25, 0x1 ;  /* 0x000000011919d836 */ /* 0x000fe20000000000 */
[----:B------:R-:W-:Y:S02]  /*1410*/  ISETP.NE.AND P5, PT, R18, RZ, PT ;  /* 0x000000ff1200720c */ /* 0x000fe40003fa5270 */
[----:B------:R-:W-:Y:S01]  /*1420*/  ISETP.GE.U32.AND P1, PT, R5, R24, PT ;  /* 0x000000180500720c */ /* 0x000fe20003f26070 */
[----:B------:R-:W-:Y:S02]  /*1430*/  IMAD.MOV.U32 R5, RZ, RZ, R6 ;  /* 0x000000ffff057224 */ /* 0x000fe400078e0006 */
[----:B------:R-:W-:Y:S02]  /*1440*/  IMAD.MOV.U32 R6, RZ, RZ, R7 ;  /* 0x000000ffff067224 */ /* 0x000fe400078e0007 */
[----:B------:R-:W-:Y:S01]  /*1450*/  @!P0 IMAD.MOV R5, RZ, RZ, -R5 ;  /* 0x000000ffff058224 */ /* 0x000fe200078e0a05 */
[----:B0-----:R-:W-:Y:S01]  /*1460*/  IADD3 R19, P0, PT, R19, UR4, RZ ;  /* 0x0000000413137c10 */ /* 0x001fe2000ff1e0ff */
[----:B------:R-:W-:Y:S01]  /*1470*/  @!P2 IMAD.MOV R6, RZ, RZ, -R6 ;  /* 0x000000ffff06a224 */ /* 0x000fe200078e0a06 */
[----:B------:R-:W-:-:S03]  /*1480*/  @!P4 LOP3.LUT R6, RZ, R23, RZ, 0x33, !PT ;  /* 0x00000017ff06c212 */ /* 0x000fc600078e33ff */
[----:B------:R-:W-:Y:S01]  /*1490*/  @!P5 LOP3.LUT R5, RZ, R18, RZ, 0x33, !PT ;  /* 0x00000012ff05d212 */ /* 0x000fe200078e33ff */
[----:B------:R-:W-:Y:S02]  /*14a0*/  IMAD.SHL.U32 R9, R19, 0x4, RZ ;  /* 0x0000000413097824 */ /* 0x000fe400078e00ff */
[----:B------:R-:W-:Y:S01]  /*14b0*/  @P1 VIADD R25, R25, 0x1 ;  /* 0x0000000119191836 */ /* 0x000fe20000000000 */
[----:B------:R-:W-:Y:S01]  /*14c0*/  ISETP.NE.AND P1, PT, R22, RZ, PT ;  /* 0x000000ff1600720c */ /* 0x000fe20003f25270 */
[----:B------:R-:W-:Y:S01]  /*14d0*/  IMAD.X R0, RZ, RZ, R0, P0 ;  /* 0x000000ffff007224 */ /* 0x000fe200000e0600 */
[----:B------:R-:W-:Y:S01]  /*14e0*/  LOP3.LUT P0, RZ, R19, 0xffffc000, RZ, 0xc0, !PT ;  /* 0xffffc00013ff7812 */ /* 0x000fe2000780c0ff */
[----:B------:R-:W-:-:S03]  /*14f0*/  IMAD.MOV.U32 R7, RZ, RZ, R25 ;  /* 0x000000ffff077224 */ /* 0x000fc600078e0019 */
[----:B------:R-:W-:Y:S01]  /*1500*/  SHF.L.U64.HI R8, R19, 0x2, R0 ;  /* 0x0000000213087819 */ /* 0x000fe20000010200 */
[----:B------:R-:W-:Y:S01]  /*1510*/  @!P3 IMAD.MOV R7, RZ, RZ, -R7 ;  /* 0x000000ffff07b224 */ /* 0x000fe200078e0a07 */
[----:B------:R-:W-:-:S05]  /*1520*/  LOP3.LUT P0, RZ, R0, 0x3fffffff, RZ, 0xc0, P0 ;  /* 0x3fffffff00ff7812 */ /* 0x000fca000000c0ff */
[----:B------:R-:W-:Y:S02]  /*1530*/  @!P1 LOP3.LUT R7, RZ, R22, RZ, 0x33, !PT ;  /* 0x00000016ff079212 */ /* 0x000fe400078e33ff */
[----:B------:R-:W-:-:S03]  /*1540*/  ISETP.LT.U32.AND P1, PT, R9, R16, PT ;  /* 0x000000100900720c */ /* 0x000fc60003f21070 */
[----:B------:R2:W-:Y:S01]  /*1550*/  STG.E.128 desc[UR8][R2.64], R4 ;  /* 0x0000000402007986 */ /* 0x0005e2000c101d08 */
[----:B------:R-:W-:-:S13]  /*1560*/  ISETP.LT.AND.EX P1, PT, R8, R17, PT, P1 ;  /* 0x000000110800720c */ /* 0x000fda0003f21310 */
[----:B------:R-:W-:Y:S05]  /*1570*/  @!P0 BRA P1, `(.L_x_7159) ;  /* 0xfffffff800188947 */ /* 0x000fea000083ffff */
[----:B------:R-:W-:Y:S05]  /*1580*/  EXIT ;  /* 0x000000000000794d */ /* 0x000fea0003800000 */
.L_x_7160:
        /* <DEDUP_REMOVED lines=15> */
.L_x_7980:


//--------------------- .text._ZN2at6native55_GLOBAL__N__de093ff9_22_ForeachBinaryOpList_cu_a911ec4325multi_tensor_apply_kernelINS1_18TensorListMetadataILi2EEENS1_24BinaryOpListAlphaFunctorIaLi2ELi2ELi0EEEJSt7dividesIaEaEEEvT_T0_DpT1_ --------------------------
	.section	.text._ZN2at6native55_GLOBAL__N__de093ff9_22_ForeachBinaryOpList_cu_a911ec4325multi_tensor_apply_kernelINS1_18TensorListMetadataILi2EEENS1_24BinaryOpListAlphaFunctorIaLi2ELi2ELi0EEEJSt7dividesIaEaEEEvT_T0_DpT1_,"ax",@progbits
	.align	128
.text._ZN2at6native55_GLOBAL__N__de093ff9_22_ForeachBinaryOpList_cu_a911ec4325multi_tensor_apply_kernelINS1_18TensorListMetadataILi2EEENS1_24BinaryOpListAlphaFunctorIaLi2ELi2ELi0EEEJSt7dividesIaEaEEEvT_T0_DpT1_:
        .type           _ZN2at6native55_GLOBAL__N__de093ff9_22_ForeachBinaryOpList_cu_a911ec4325multi_tensor_apply_kernelINS1_18TensorListMetadataILi2EEENS1_24BinaryOpListAlphaFunctorIaLi2ELi2ELi0EEEJSt7dividesIaEaEEEvT_T0_DpT1_,@function
        .size           _ZN2at6native55_GLOBAL__N__de093ff9_22_ForeachBinaryOpList_cu_a911ec4325multi_tensor_apply_kernelINS1_18TensorListMetadataILi2EEENS1_24BinaryOpListAlphaFunctorIaLi2ELi2ELi0EEEJSt7dividesIaEaEEEvT_T0_DpT1_,(.L_x_7981 - _ZN2at6native55_GLOBAL__N__de093ff9_22_ForeachBinaryOpList_cu_a911ec4325multi_tensor_apply_kernelINS1_18TensorListMetadataILi2EEENS1_24BinaryOpListAlphaFunctorIaLi2ELi2ELi0EEEJSt7dividesIaEaEEEvT_T0_DpT1_)
        .other          _ZN2at6native55_GLOBAL__N__de093ff9_22_ForeachBinaryOpList_cu_a911ec4325multi_tensor_apply_kernelINS1_18TensorListMetadataILi2EEENS1_24BinaryOpListAlphaFunctorIaLi2ELi2ELi0EEEJSt7dividesIaEaEEEvT_T0_DpT1_,@"STO_CUDA_ENTRY STV_DEFAULT"
_ZN2at6native55_GLOBAL__N__de093ff9_22_ForeachBinaryOpList_cu_a911ec4325multi_tensor_apply_kernelINS1_18TensorListMetadataILi2EEENS1_24BinaryOpListAlphaFunctorIaLi2ELi2ELi0EEEJSt7dividesIaEaEEEvT_T0_DpT1_:
        /* <DEDUP_REMOVED lines=45> */
[----:B------:R-:W-:Y:S02]  /*02d0*/  USHF.L.U32 UR15, UR18, 0x2, URZ ;  /* 0x00000002120f7899 */ /* 0x000fe400080006ff */
[----:B------:R-:W-:-:S02]  /*02e0*/  UIADD3.X UR12, UPT, UPT, UR11, UR13, URZ, UP3, !UPT ;  /* 0x0000000d0b0c7290 */ /* 0x000fc40009ffe4ff */
[----:B------:R-:W-:Y:S01]  /*02f0*/  UIADD3.X UR7, UPT, UPT, UR11, UR7, URZ, UP4, !UPT ;  /* 0x000000070b077290 */ /* 0x000fe2000a7fe4ff */
[----:B------:R-:W-:Y:S01]  /*0300*/  UMOV UR4, URZ ;  /* 0x000000ff00047c82 */ /* 0x000fe20008000000 */
[----:B-1----:R-:W-:-:S10]  /*0310*/  UMOV UR5, URZ ;  /* 0x000000ff00057c82 */ /* 0x002fd40008000000 */
.L_x_7162:
[C---:B0-----:R-:W-:Y:S01]  /*0320*/  IADD3 R2, P3, PT, R0.reuse, UR18, RZ ;  /* 0x0000001200027c10 */ /* 0x041fe2000ff7e0ff */
[----:B------:R-:W-:Y:S01]  /*0330*/  IMAD.U32 R3, RZ, RZ, UR18 ;  /* 0x00000012ff037e24 */ /* 0x000fe2000f8e00ff */
[----:B------:R-:W-:Y:S01]  /*0340*/  ISETP.GE.U32.AND P0, PT, R0, UR26, PT ;  /* 0x0000001a00007c0c */ /* 0x000fe2000bf06070 */
[----:B------:R-:W-:Y:S01]  /*0350*/  IMAD.U32 R6, RZ, RZ, UR18 ;  /* 0x00000012ff067e24 */ /* 0x000fe2000f8e00ff */
[----:B------:R-:W-:Y:S01]  /*0360*/  ISETP.GE.U32.AND P1, PT, R2, UR26, PT ;  /* 0x0000001a02007c0c */ /* 0x000fe2000bf26070 */
[----:B------:R-:W-:Y:S01]  /*0370*/  IMAD.U32 R7, RZ, RZ, UR18 ;  /* 0x00000012ff077e24 */ /* 0x000fe2000f8e00ff */
[----:B------:R-:W-:Y:S01]  /*0380*/  LEA R2, P4, R3, R0, 0x1 ;  /* 0x0000000003027211 */ /* 0x000fe200078808ff */
[--C-:B------:R-:W-:Y:S01]  /*0390*/  IMAD.X R3, RZ, RZ, R5.reuse, P3 ;  /* 0x000000ffff037224 */ /* 0x100fe200018e0605 */
[----:B------:R-:W-:Y:S01]  /*03a0*/  ISETP.GE.U32.AND.EX P0, PT, R5, UR27, PT, P0 ;  /* 0x0000001b05007c0c */ /* 0x000fe2000bf06100 */
[----:B------:R-:W-:Y:S01]  /*03b0*/  IMAD.MOV.U32 R4, RZ, RZ, R0 ;  /* 0x000000ffff047224 */ /* 0x000fe200078e0000 */
[----:B------:R-:W-:Y:S01]  /*03c0*/  ISETP.GE.U32.AND P2, PT, R2, UR26, PT ;  /* 0x0000001a02007c0c */ /* 0x000fe2000bf46070 */
[----:B------:R-:W-:Y:S01]  /*03d0*/  UMOV UR6, URZ ;  /* 0x000000ff00067c82 */ /* 0x000fe20008000000 */
[----:B------:R-:W-:Y:S01]  /*03e0*/  LEA.HI.X R2, R6, R5, RZ, 0x1, P4 ;  /* 0x0000000506027211 */ /* 0x000fe200020f0cff */
[----:B------:R-:W-:Y:S01]  /*03f0*/  IMAD.WIDE.U32 R6, R7, 0x3, R4 ;  /* 0x0000000307067825 */ /* 0x000fe200078e0004 */
[----:B------:R-:W-:-:S02]  /*0400*/  IADD3 R8, P3, PT, R0, UR31, RZ ;  /* 0x0000001f00087c10 */ /* 0x000fc4000ff7e0ff */
[----:B------:R-:W-:Y:S02]  /*0410*/  ISETP.GE.U32.AND.EX P1, PT, R3, UR27, PT, P1 ;  /* 0x0000001b03007c0c */ /* 0x000fe4000bf26110 */
[----:B------:R-:W-:Y:S02]  /*0420*/  IADD3.X R9, PT, PT, R5, UR32, RZ, P3, !PT ;  /* 0x0000002005097c10 */ /* 0x000fe40009ffe4ff */
[----:B------:R-:W-:Y:S01]  /*0430*/  ISETP.GE.U32.AND P3, PT, R6, UR26, PT ;  /* 0x0000001a06007c0c */ /* 0x000fe2000bf66070 */
[----:B------:R-:W-:Y:S01]  /*0440*/  VIADD R6, R7, UR6 ;  /* 0x0000000607067c36 */ /* 0x000fe20008000000 */
[----:B------:R-:W-:Y:S02]  /*0450*/  ISETP.GE.U32.AND.EX P2, PT, R2, UR27, PT, P2 ;  /* 0x0000001b02007c0c */ /* 0x000fe4000bf46120 */
[----:B------:R-:W-:Y:S02]  /*0460*/  @!P0 IADD3 R10, P4, PT, R0, UR29, RZ ;  /* 0x0000001d000a8c10 */ /* 0x000fe4000ff9e0ff */
[----:B------:R-:W-:-:S02]  /*0470*/  ISETP.GE.U32.AND.EX P3, PT, R6, UR27, PT, P3 ;  /* 0x0000001b06007c0c */ /* 0x000fc4000bf66130 */
[----:B------:R-:W-:Y:S02]  /*0480*/  PRMT R3, RZ, 0x7610, R3 ;  /* 0x00007610ff037816 */ /* 0x000fe40000000003 */
[C---:B------:R-:W-:Y:S02]  /*0490*/  @!P0 IADD3.X R11, PT, PT, R5.reuse, UR30, RZ, P4, !PT ;  /* 0x0000001e050b8c10 */ /* 0x040fe4000a7fe4ff */
[C---:B------:R-:W-:Y:S02]  /*04a0*/  @!P1 IADD3 R12, P4, PT, R0.reuse, UR21, RZ ;  /* 0x00000015000c9c10 */ /* 0x040fe4000ff9e0ff */
[C---:B------:R-:W-:Y:S01]  /*04b0*/  @!P1 IADD3 R14, P5, PT, R0.reuse, UR8, RZ ;  /* 0x00000008000e9c10 */ /* 0x040fe2000ffbe0ff */
[----:B------:R0:W2:Y:S01]  /*04c0*/  @!P0 LDG.E.U8 R3, desc[UR16][R10.64] ;  /* 0x000000100a038981 */ /* 0x0000a2000c1e1100 */
[----:B------:R-:W-:Y:S02]  /*04d0*/  @!P1 IADD3.X R13, PT, PT, R5, UR9, RZ, P4, !PT ;  /* 0x00000009050d9c10 */ /* 0x000fe4000a7fe4ff */
[----:B------:R-:W-:-:S02]  /*04e0*/  @!P2 IADD3 R16, P4, PT, R0, UR22, RZ ;  /* 0x000000160010ac10 */ /* 0x000fc4000ff9e0ff */
[----:B------:R-:W-:Y:S02]  /*04f0*/  PRMT R2, RZ, 0x7610, R2 ;  /* 0x00007610ff027816 */ /* 0x000fe40000000002 */
[C---:B------:R-:W-:Y:S02]  /*0500*/  @!P1 IADD3.X R15, PT, PT, R5.reuse, UR10, RZ, P5, !PT ;  /* 0x0000000a050f9c10 */ /* 0x040fe4000affe4ff */
[----:B------:R-:W-:Y:S02]  /*0510*/  @!P2 IADD3.X R17, PT, PT, R5, UR23, RZ, P4, !PT ;  /* 0x000000170511ac10 */ /* 0x000fe4000a7fe4ff */
[C---:B------:R-:W-:Y:S01]  /*0520*/  @!P2 IADD3 R18, P4, PT, R0.reuse, UR20, RZ ;  /* 0x000000140012ac10 */ /* 0x040fe2000ff9e0ff */
[----:B------:R1:W3:Y:S01]  /*0530*/  @!P0 LDG.E.S8 R2, desc[UR16][R8.64] ;  /* 0x0000001008028981 */ /* 0x0002e2000c1e1300 */
[C---:B------:R-:W-:Y:S02]  /*0540*/  @!P3 IADD3 R20, P5, PT, R0.reuse, UR24, RZ ;  /* 0x000000180014bc10 */ /* 0x040fe4000ffbe0ff */
[----:B------:R-:W-:-:S02]  /*0550*/  @!P3 IADD3 R22, P6, PT, R0, UR19, RZ ;  /* 0x000000130016bc10 */ /* 0x000fc4000ffde0ff */
[----:B------:R-:W-:Y:S02]  /*0560*/  PRMT R4, RZ, 0x7610, R4 ;  /* 0x00007610ff047816 */ /* 0x000fe40000000004 */
[----:B------:R-:W-:Y:S02]  /*0570*/  PRMT R6, RZ, 0x7610, R6 ;  /* 0x00007610ff067816 */ /* 0x000fe40000000006 */
[----:B------:R-:W-:Y:S02]  /*0580*/  PRMT R7, RZ, 0x7610, R7 ;  /* 0x00007610ff077816 */ /* 0x000fe40000000007 */
[----:B0-----:R-:W-:Y:S01]  /*0590*/  PRMT R11, RZ, 0x7610, R11 ;  /* 0x00007610ff0b7816 */ /* 0x001fe2000000000b */
[----:B------:R0:W5:Y:S01]  /*05a0*/  @!P1 LDG.E.S8 R4, desc[UR16][R12.64] ;  /* 0x000000100c049981 */ /* 0x000162000c1e1300 */
[----:B-1----:R-:W-:Y:S02]  /*05b0*/  PRMT R9, RZ, 0x7610, R9 ;  /* 0x00007610ff097816 */ /* 0x002fe40000000009 */
[----:B------:R-:W-:Y:S01]  /*05c0*/  PRMT R10, RZ, 0x7610, R10 ;  /* 0x00007610ff0a7816 */ /* 0x000fe2000000000a */
[----:B------:R0:W5:Y:S01]  /*05d0*/  @!P1 LDG.E.U8 R6, desc[UR16][R14.64] ;  /* 0x000000100e069981 */ /* 0x000162000c1e1100 */
[----:B------:R-:W-:-:S02]  /*05e0*/  @!P2 IADD3.X R19, PT, PT, R5, UR12, RZ, P4, !PT ;  /* 0x0000000c0513ac10 */ /* 0x000fc4000a7fe4ff */
[C---:B------:R-:W-:Y:S01]  /*05f0*/  @!P3 IADD3.X R21, PT, PT, R5.reuse, UR25, RZ, P5, !PT ;  /* 0x000000190515bc10 */ /* 0x040fe2000affe4ff */
[----:B------:R0:W5:Y:S01]  /*0600*/  @!P2 LDG.E.S8 R7, desc[UR16][R16.64] ;  /* 0x000000101007a981 */ /* 0x000162000c1e1300 */
[----:B------:R-:W-:-:S03]  /*0610*/  @!P3 IADD3.X R23, PT, PT, R5, UR7, RZ, P6, !PT ;  /* 0x000000070517bc10 */ /* 0x000fc6000b7fe4ff */
[----:B------:R0:W5:Y:S04]  /*0620*/  @!P2 LDG.E.U8 R11, desc[UR16][R18.64] ;  /* 0x00000010120ba981 */ /* 0x000168000c1e1100 */
[----:B------:R0:W5:Y:S04]  /*0630*/  @!P3 LDG.E.S8 R9, desc[UR16][R20.64] ;  /* 0x000000101409b981 */ /* 0x000168000c1e1300 */
[----:B------:R0:W5:Y:S01]  /*0640*/  @!P3 LDG.E.U8 R10, desc[UR16][R22.64] ;  /* 0x00000010160ab981 */ /* 0x000162000c1e1100 */
[----:B------:R-:W1:Y:S01]  /*0650*/  LDCU.S8 UR6, c[0x0][0xfca] ;  /* 0x0001f940ff0677ac */ /* 0x000e620008000200 */
[----:B--2---:R-:W-:-:S05]  /*0660*/  PRMT R3, R3, 0x9910, RZ ;  /* 0x0000991003037816 */ /* 0x004fca00000000ff */
[----:B-1----:R-:W-:-:S05]  /*0670*/  IMAD R3, R3, UR6, RZ ;  /* 0x0000000603037c24 */ /* 0x002fca000f8e02ff */
[----:B------:R-:W-:Y:S02]  /*0680*/  PRMT R3, R3, 0x8880, RZ ;  /* 0x0000888003037816 */ /* 0x000fe400000000ff */
[----:B---3--:R-:W-:Y:S02]  /*0690*/  PRMT R8, R2, 0x9910, RZ ;  /* 0x0000991002087816 */ /* 0x008fe400000000ff */
[----:B0-----:R-:W-:-:S07]  /*06a0*/  MOV R2, 0x6c0 ;  /* 0x000006c000027802 */ /* 0x001fce0000000f00 */
[----:B-----5:R-:W-:Y:S05]  /*06b0*/  CALL.REL.NOINC `($__internal_158_$__cuda_sm20_div_s16) ;  /* 0x0000000400e47944 */ /* 0x020fea0003c00000 */
[----:B------:R-:W0:Y:S01]  /*06c0*/  LDCU.S8 UR6, c[0x0][0xfca] ;  /* 0x0001f940ff0677ac */ /* 0x000e220008000200 */
[----:B------:R-:W-:Y:S02]  /*06d0*/  PRMT R2, R6, 0x9910, RZ ;  /* 0x0000991006027816 */ /* 0x000fe400000000ff */
[----:B------:R-:W-:Y:S01]  /*06e0*/  PRMT R3, R4, 0x9910, RZ ;  /* 0x0000991004037816 */ /* 0x000fe200000000ff */
[----:B------:R-:W-:-:S04]  /*06f0*/  IMAD.MOV.U32 R4, RZ, RZ, R8 ;  /* 0x000000ffff047224 */ /* 0x000fc800078e0008 */
[----:B------:R-:W-:Y:S02]  /*0700*/  IMAD.MOV.U32 R8, RZ, RZ, R3 ;  /* 0x000000ffff087224 */ /* 0x000fe400078e0003 */
[----:B0-----:R-:W-:-:S05]  /*0710*/  IMAD R2, R2, UR6, RZ ;  /* 0x0000000602027c24 */ /* 0x001fca000f8e02ff */
[----:B------:R-:W-:-:S05]  /*0720*/  PRMT R2, R2, 0x8880, RZ ;  /* 0x0000888002027816 */ /* 0x000fca00000000ff */
[----:B------:R-:W-:Y:S01]  /*0730*/  IMAD.MOV.U32 R3, RZ, RZ, R2 ;  /* 0x000000ffff037224 */ /* 0x000fe200078e0002 */
[----:B------:R-:W-:-:S07]  /*0740*/  MOV R2, 0x760 ;  /* 0x0000076000027802 */ /* 0x000fce0000000f00 */
[----:B------:R-:W-:Y:S05]  /*0750*/  CALL.REL.NOINC `($__internal_158_$__cuda_sm20_div_s16) ;  /* 0x0000000400bc7944 */ /* 0x000fea0003c00000 */
[----:B------:R-:W0:Y:S01]  /*0760*/  LDCU.S8 UR6, c[0x0][0xfca] ;  /* 0x0001f940ff0677ac */ /* 0x000e220008000200 */
[----:B------:R-:W-:Y:S01]  /*0770*/  PRMT R2, R11, 0x9910, RZ ;  /* 0x000099100b027816 */ /* 0x000fe200000000ff */
[----:B------:R-:W-:Y:S01]  /*0780*/  IMAD.MOV.U32 R6, RZ, RZ, R8 ;  /* 0x000000ffff067224 */ /* 0x000fe200078e0008 */
[----:B------:R-:W-:-:S05]  /*0790*/  PRMT R7, R7, 0x9910, RZ ;  /* 0x0000991007077816 */ /* 0x000fca00000000ff */
[----:B------:R-:W-:Y:S02]  /*07a0*/  IMAD.MOV.U32 R8, RZ, RZ, R7 ;  /* 0x000000ffff087224 */ /* 0x000fe400078e0007 */
[----:B0-----:R-:W-:-:S05]  /*07b0*/  IMAD R2, R2, UR6, RZ ;  /* 0x0000000602027c24 */ /* 0x001fca000f8e02ff */
[----:B------:R-:W-:Y:S02]  /*07c0*/  PRMT R3, R2, 0x8880, RZ ;  /* 0x0000888002037816 */ /* 0x000fe400000000ff */
        /* <DEDUP_REMOVED lines=31> */
.L_x_7161:
[----:B------:R-:W0:Y:S02]  /*09c0*/  S2R R7, SR_TID.X ;  /* 0x0000000000077919 */ /* 0x000e240000002100 */
[----:B0-----:R-:W-:-:S03]  /*09d0*/  IMAD.WIDE.U32 R2, R7, 0x4, RZ ;  /* 0x0000000407027825 */ /* 0x001fc600078e00ff */
[----:B------:R-:W-:-:S04]  /*09e0*/  ISETP.GE.U32.AND P0, PT, R2, UR28, PT ;  /* 0x0000001c02007c0c */ /* 0x000fc8000bf06070 */
[----:B------:R-:W-:-:S13]  /*09f0*/  ISETP.GE.AND.EX P0, PT, R3, UR14, PT, P0 ;  /* 0x0000000e03007c0c */ /* 0x000fda000bf06300 */
[----:B------:R-:W-:Y:S05]  /*0a00*/  @P0 EXIT ;  /* 0x000000000000094d */ /* 0x000fea0003800000 */
[----:B------:R-:W-:Y:S01]  /*0a10*/  IMAD.MOV.U32 R0, RZ, RZ, RZ ;  /* 0x000000ffff007224 */ /* 0x000fe200078e00ff */
[----:B------:R-:W0:Y:S06]  /*0a20*/  LDCU UR5, c[0x0][0x360] ;  /* 0x00006c00ff0577ac */ /* 0x000e2c0008000800 */
.L_x_7163:
[C---:B------:R-:W-:Y:S01]  /*0a30*/  IMAD.SHL.U32 R4, R7.reuse, 0x4, RZ ;  /* 0x0000000407047824 */ /* 0x040fe200078e00ff */
[----:B------:R-:W-:-:S04]  /*0a40*/  SHF.L.U64.HI R5, R7, 0x2, R0 ;  /* 0x0000000207057819 */ /* 0x000fc80000010200 */
[----:B------:R-:W-:-:S04]  /*0a50*/  IADD3 R2, P0, PT, R4, UR29, RZ ;  /* 0x0000001d04027c10 */ /* 0x000fc8000ff1e0ff */
[----:B------:R-:W-:Y:S02]  /*0a60*/  IADD3.X R3, PT, PT, R5, UR30, RZ, P0, !PT ;  /* 0x0000001e05037c10 */ /* 0x000fe400087fe4ff */
[----:B------:R-:W-:-:S03]  /*0a70*/  IADD3 R4, P0, PT, R4, UR31, RZ ;  /* 0x0000001f04047c10 */ /* 0x000fc6000ff1e0ff */
[----:B------:R-:W2:Y:S01]  /*0a80*/  LDG.E R2, desc[UR16][R2.64] ;  /* 0x0000001002027981 */ /* 0x000ea2000c1e1900 */
[----:B------:R-:W-:-:S05]  /*0a90*/  IADD3.X R5, PT, PT, R5, UR32, RZ, P0, !PT ;  /* 0x0000002005057c10 */ /* 0x000fca00087fe4ff */
[----:B------:R-:W3:Y:S01]  /*0aa0*/  LDG.E R6, desc[UR16][R4.64] ;  /* 0x0000001004067981 */ /* 0x000ee2000c1e1900 */
[----:B------:R-:W1:Y:S01]  /*0ab0*/  LDCU.S8 UR4, c[0x0][0xfca] ;  /* 0x0001f940ff0477ac */ /* 0x000e620008000200 */
[C---:B--2---:R-:W-:Y:S02]  /*0ac0*/  LOP3.LUT R8, R2.reuse, 0xff, RZ, 0xc0, !PT ;  /* 0x000000ff02087812 */ /* 0x044fe400078ec0ff */
[C---:B------:R-:W-:Y:S02]  /*0ad0*/  PRMT R9, R2.reuse, 0x7771, RZ ;  /* 0x0000777102097816 */ /* 0x040fe400000000ff */
[----:B------:R-:W-:Y:S01]  /*0ae0*/  PRMT R11, R2, 0x7772, RZ ;  /* 0x00007772020b7816 */ /* 0x000fe200000000ff */
[----:B-1----:R-:W-:Y:S01]  /*0af0*/  IMAD R8, R8, UR4, RZ ;  /* 0x0000000408087c24 */ /* 0x002fe2000f8e02ff */
[----:B------:R-:W-:Y:S02]  /*0b00*/  PRMT R10, R2, 0x7773, RZ ;  /* 0x00007773020a7816 */ /* 0x000fe400000000ff */
[----:B------:R-:W-:-:S02]  /*0b10*/  MOV R2, 0xb50 ;  /* 0x00000b5000027802 */ /* 0x000fc40000000f00 */
[----:B------:R-:W-:Y:S02]  /*0b20*/  PRMT R3, R8, 0x8880, RZ ;  /* 0x0000888008037816 */ /* 0x000fe400000000ff */
[----:B---3--:R-:W-:-:S07]  /*0b30*/  SGXT R8, R6, 0x8 ;  /* 0x000000080608781a */ /* 0x008fce0000000200 */
[----:B0-----:R-:W-:Y:S05]  /*0b40*/  CALL.REL.NOINC `($__internal_158_$__cuda_sm20_div_s16) ;  /* 0x0000000000c07944 */ /* 0x001fea0003c00000 */
[----:B------:R-:W0:Y:S01]  /*0b50*/  LDCU.S8 UR4, c[0x0][0xfca] ;  /* 0x0001f940ff0477ac */ /* 0x000e220008000200 */
[----:B------:R-:W-:Y:S01]  /*0b60*/  PRMT R2, R9, 0x9910, RZ ;  /* 0x0000991009027816 */ /* 0x000fe200000000ff */
[----:B------:R-:W-:Y:S01]  /*0b70*/  IMAD.MOV.U32 R9, RZ, RZ, R8 ;  /* 0x000000ffff097224 */ /* 0x000fe200078e0008 */
[----:B------:R-:W-:-:S04]  /*0b80*/  SHF.R.S32.HI R3, RZ, 0x8, R6 ;  /* 0x00000008ff037819 */ /* 0x000fc80000011406 */
[----:B------:R-:W-:Y:S01]  /*0b90*/  SGXT R8, R3, 0x8 ;  /* 0x000000080308781a */ /* 0x000fe20000000200 */
        /* <DEDUP_REMOVED lines=16> */
[----:B------:R-:W-:Y:S02]  /*0ca0*/  PRMT R2, R10, 0x9910, RZ ;  /* 0x000099100a027816 */ /* 0x000fe400000000ff */
[----:B------:R-:W-:Y:S01]  /*0cb0*/  SHF.R.S32.HI R3, RZ, 0x18, R6 ;  /* 0x00000018ff037819 */ /* 0x000fe20000011406 */
[----:B------:R-:W-:-:S03]  /*0cc0*/  IMAD.MOV.U32 R6, RZ, RZ, R8 ;  /* 0x000000ffff067224 */ /* 0x000fc600078e0008 */
[----:B------:R-:W-:Y:S01]  /*0cd0*/  SGXT R8, R3, 0x8 ;  /* 0x000000080308781a */ /* 0x000fe20000000200 */
[----:B0-----:R-:W-:-:S05]  /*0ce0*/  IMAD R2, R2, UR4, RZ ;  /* 0x0000000402027c24 */ /* 0x001fca000f8e02ff */
[----:B------:R-:W-:-:S05]  /*0cf0*/  PRMT R2, R2, 0x8880, RZ ;  /* 0x0000888002027816 */ /* 0x000fca00000000ff */
[----:B------:R-:W-:Y:S01]  /*0d00*/  IMAD.MOV.U32 R3, RZ, RZ, R2 ;  /* 0x000000ffff037224 */ /* 0x000fe200078e0002 */
[----:B------:R-:W-:-:S07]  /*0d10*/  MOV R2, 0xd30 ;  /* 0x00000d3000027802 */ /* 0x000fce0000000f00 */
[----:B------:R-:W-:Y:S05]  /*0d20*/  CALL.REL.NOINC `($__internal_158_$__cuda_sm20_div_s16) ;  /* 0x0000000000487944 */ /* 0x000fea0003c00000 */
        /* <DEDUP_REMOVED lines=18> */
        .weak           $__internal_158_$__cuda_sm20_div_s16
        .type           $__internal_158_$__cuda_sm20_div_s16,@function
        .size           $__internal_158_$__cuda_sm20_div_s16,(.L_x_7981 - $__internal_158_$__cuda_sm20_div_s16)
$__internal_158_$__cuda_sm20_div_s16:
[----:B------:R-:W-:Y:S01]  /*0e50*/  IABS R14, R3 ;  /* 0x00000003000e7213 */ /* 0x000fe20000000000 */
[----:B------:R-:W-:-:S03]  /*0e60*/  IMAD.MOV.U32 R12, RZ, RZ, 0x4b800000 ;  /* 0x4b800000ff0c7424 */ /* 0x000fc600078e00ff */
[----:B------:R-:W0:Y:S02]  /*0e70*/  I2F.U16 R13, R14 ;  /* 0x0000000e000d7306 */ /* 0x000e240000101000 */
[C---:B0-----:R-:W-:Y:S02]  /*0e80*/  FSETP.GEU.AND P5, PT, |R13|.reuse, 1.175494350822287508e-38, PT ;  /* 0x008000000d00780b */ /* 0x041fe40003fae200 */
[----:B------:R-:W-:Y:S02]  /*0e90*/  FSETP.GT.AND P4, PT, |R13|, 8.50705917302346158658e+37, PT ;  /* 0x7e8000000d00780b */ /* 0x000fe40003f84200 */
[----:B------:R-:W-:-:S04]  /*0ea0*/  FSEL R12, R12, 1, !P5 ;  /* 0x3f8000000c0c7808 */ /* 0x000fc80006800000 */
[----:B------:R-:W-:Y:S02]  /*0eb0*/  FSEL R12, R12, 0.25, !P4 ;  /* 0x3e8000000c0c7808 */ /* 0x000fe40006000000 */
[----:B------:R-:W-:-:S03]  /*0ec0*/  ISETP.NE.AND P4, PT, R3, RZ, PT ;  /* 0x000000ff0300720c */ /* 0x000fc60003f85270 */
[----:B------:R-:W-:Y:S01]  /*0ed0*/  FMUL R15, R13, R12 ;  /* 0x0000000c0d0f7220 */ /* 0x000fe20000400000 */
[-C--:B------:R-:W-:Y:S02]  /*0ee0*/  IABS R13, R8.reuse ;  /* 0x00000008000d7213 */ /* 0x080fe40000000000 */
[----:B------:R-:W-:-:S03]  /*0ef0*/  LOP3.LUT R8, R3, R8, RZ, 0x3c, !PT ;  /* 0x0000000803087212 */ /* 0x000fc600078e3cff */
[----:B------:R-:W0:Y:S01]  /*0f00*/  MUFU.RCP R15, R15 ;  /* 0x0000000f000f7308 */ /* 0x000e220000001000 */
[----:B------:R-:W-:-:S05]  /*0f10*/  SHF.R.U32.HI R8, RZ, 0x1f, R8 ;  /* 0x0000001fff087819 */ /* 0x000fca0000011608 */
[----:B------:R-:W-:Y:S02]  /*0f20*/  IMAD.MOV R3, RZ, RZ, -R8 ;  /* 0x000000ffff037224 */ /* 0x000fe400078e0a08 */
[----:B------:R-:W1:Y:S01]  /*0f30*/  I2F.U16.RZ R13, R13 ;  /* 0x0000000d000d7306 */ /* 0x000e62000010d000 */
[----:B0-----:R-:W-:-:S04]  /*0f40*/  FMUL R12, R12, R15 ;  /* 0x0000000f0c0c7220 */ /* 0x001fc80000400000 */
[----:B------:R-:W-:-:S04]  /*0f50*/  VIADD R12, R12, 0x2 ;  /* 0x000000020c0c7836 */ /* 0x000fc80000000000 */
[----:B-1----:R-:W-:-:S06]  /*0f60*/  FMUL.RZ R12, R13, R12 ;  /* 0x0000000c0d0c7220 */ /* 0x002fcc000040c000 */
[----:B------:R-:W0:Y:S02]  /*0f70*/  F2I.U32.TRUNC.NTZ R12, R12 ;  /* 0x0000000c000c7305 */ /* 0x000e24000020f000 */
[----:B0-----:R-:W-:-:S05]  /*0f80*/  LOP3.LUT R3, R3, 0xffff, R12, 0x78, !PT ;  /* 0x0000ffff03037812 */ /* 0x001fca00078e780c */
[----:B------:R-:W-:Y:S02]  /*0f90*/  IMAD.IADD R8, R8, 0x1, R3 ;  /* 0x0000000108087824 */ /* 0x000fe400078e0203 */
[----:B------:R-:W-:Y:S02]  /*0fa0*/  IMAD.MOV.U32 R3, RZ, RZ, 0x0 ;  /* 0x00000000ff037424 */ /* 0x000fe400078e00ff */
[----:B------:R-:W-:Y:S02]  /*0fb0*/  @!P4 IMAD.MOV.U32 R8, RZ, RZ, -0x1 ;  /* 0xffffffffff08c424 */ /* 0x000fe400078e00ff */
[----:B------:R-:W-:Y:S05]  /*0fc0*/  RET.REL.NODEC R2 `(_ZN2at6native55_GLOBAL__N__de093ff9_22_ForeachBinaryOpList_cu_a911ec4325multi_tensor_apply_kernelINS1_18TensorListMetadataILi2EEENS1_24BinaryOpListAlphaFunctorIaLi2ELi2ELi0EEEJSt7dividesIaEaEEEvT_T0_DpT1_) ;  /* 0xfffffff0020c7950 */ /* 0x000fea0003c3ffff */
.L_x_7164:
        /* <DEDUP_REMOVED lines=11> */
.L_x_7981:


//--------------------- .text._ZN2at6native55_GLOBAL__N__de093ff9_22_ForeachBinaryOpList_cu_a911ec4325multi_tensor_apply_kernelINS1_18TensorListMetadataILi2EEENS1_24BinaryOpListAlphaFunctorIhLi2ELi2ELi0EEEJSt7dividesIhEhEEEvT_T0_DpT1_ --------------------------
	.section	.text._ZN2at6native55_GLOBAL__N__de093ff9_22_ForeachBinaryOpList_cu_a911ec4325multi_tensor_apply_kernelINS1_18TensorListMetadataILi2EEENS1_24BinaryOpListAlphaFunctorIhLi2ELi2ELi0EEEJSt7dividesIhEhEEEvT_T0_DpT1_,"ax",@progbits
	.align	128
.text._ZN2at6native55_GLOBAL__N__de093ff9_22_ForeachBinaryOpList_cu_a911ec4325multi_tensor_apply_kernelINS1_18TensorListMetadataILi2EEENS1_24BinaryOpListAlphaFunctorIhLi2ELi2ELi0EEEJSt7dividesIhEhEEEvT_T0_DpT1_:
        .type           _ZN2at6native55_GLOBAL__N__de093ff9_22_ForeachBinaryOpList_cu_a911ec4325multi_tensor_apply_kernelINS1_18TensorListMetadataILi2EEENS1_24BinaryOpListAlphaFunctorIhLi2ELi2ELi0EEEJSt7dividesIhEhEEEvT_T0_DpT1_,@function
        .size           _ZN2at6native55_GLOBAL__N__de093ff9_22_ForeachBinaryOpList_cu_a911ec4325multi_tensor_apply_kernelINS1_18TensorListMetadataILi2EEENS1_24BinaryOpListAlphaFunctorIhLi2ELi2ELi0EEEJSt7dividesIhEhEEEvT_T0_DpT1_,(.L_x_7983 - _ZN2at6native55_GLOBAL__N__de093ff9_22_ForeachBinaryOpList_cu_a911ec4325multi_tensor_apply_kernelINS1_18TensorListMetadataILi2EEENS1_24BinaryOpListAlphaFunctorIhLi2ELi2ELi0EEEJSt7dividesIhEhEEEvT_T0_DpT1_)
        .other          _ZN2at6native55_GLOBAL__N__de093ff9_22_ForeachBinaryOpList_cu_a911ec4325multi_tensor_apply_kernelINS1_18TensorListMetadataILi2EEENS1_24BinaryOpListAlphaFunctorIhLi2ELi2ELi0EEEJSt7dividesIhEhEEEvT_T0_DpT1_,@"STO_CUDA_ENTRY STV_DEFAULT"
_ZN2at6native55_GLOBAL__N__de093ff9_22_ForeachBinaryOpList_cu_a911ec4325multi_tensor_apply_kernelINS1_18TensorListMetadataILi2EEENS1_24BinaryOpListAlphaFunctorIhLi2ELi2ELi0EEEJSt7dividesIhEhEEEvT_T0_DpT1_:
        /* <DEDUP_REMOVED lines=50> */
.L_x_7166:
        /* <DEDUP_REMOVED lines=9> */
[----:B------:R-:W-:Y:S01]  /*03b0*/  IMAD.WIDE.U32 R8, R9, 0x3, R4 ;  /* 0x0000000309087825 */ /* 0x000fe200078e0004 */
[----:B------:R-:W-:Y:S01]  /*03c0*/  ISETP.GE.U32.AND P2, PT, R0, UR26, PT ;  /* 0x0000001a00007c0c */ /* 0x000fe2000bf46070 */
[----:B------:R-:W-:Y:S01]  /*03d0*/  UMOV UR6, URZ ;  /* 0x000000ff00067c82 */ /* 0x000fe20008000000 */
[----:B------:R-:W-:-:S02]  /*03e0*/  LEA.HI.X R0, R2, R5, RZ, 0x1, P4 ;  /* 0x0000000502007211 */ /* 0x000fc400020f0cff */
[----:B------:R-:W-:Y:S02]  /*03f0*/  IADD3 R2, P3, PT, R4, UR31, RZ ;  /* 0x0000001f04027c10 */ /* 0x000fe4000ff7e0ff */
[----:B------:R-:W-:Y:S02]  /*0400*/  ISETP.GE.U32.AND.EX P1, PT, R3, UR27, PT, P1 ;  /* 0x0000001b03007c0c */ /* 0x000fe4000bf26110 */
[----:B------:R-:W-:Y:S02]  /*0410*/  IADD3.X R3, PT, PT, R5, UR32, RZ, P3, !PT ;  /* 0x0000002005037c10 */ /* 0x000fe40009ffe4ff */
[----:B------:R-:W-:Y:S01]  /*0420*/  ISETP.GE.U32.AND P3, PT, R8, UR26, PT ;  /* 0x0000001a08007c0c */ /* 0x000fe2000bf66070 */
[----:B------:R-:W-:Y:S01]  /*0430*/  VIADD R8, R9, UR6 ;  /* 0x0000000609087c36 */ /* 0x000fe20008000000 */
[----:B------:R-:W-:Y:S02]  /*0440*/  @!P0 IADD3 R12, P4, PT, R4, UR29, RZ ;  /* 0x0000001d040c8c10 */ /* 0x000fe4000ff9e0ff */
[----:B------:R-:W-:-:S02]  /*0450*/  ISETP.GE.U32.AND.EX P2, PT, R0, UR27, PT, P2 ;  /* 0x0000001b00007c0c */ /* 0x000fc4000bf46120 */
[----:B------:R-:W-:Y:S02]  /*0460*/  ISETP.GE.U32.AND.EX P3, PT, R8, UR27, PT, P3 ;  /* 0x0000001b08007c0c */ /* 0x000fe4000bf66130 */
[----:B------:R-:W-:Y:S02]  /*0470*/  PRMT R0, RZ, 0x7610, R0 ;  /* 0x00007610ff007816 */ /* 0x000fe40000000000 */
[----:B------:R-:W-:Y:S02]  /*0480*/  @!P0 IADD3.X R13, PT, PT, R5, UR30, RZ, P4, !PT ;  /* 0x0000001e050d8c10 */ /* 0x000fe4000a7fe4ff */
[C---:B------:R-:W-:Y:S02]  /*0490*/  @!P1 IADD3 R14, P4, PT, R4.reuse, UR21, RZ ;  /* 0x00000015040e9c10 */ /* 0x040fe4000ff9e0ff */
[----:B------:R-:W-:Y:S01]  /*04a0*/  @!P1 IADD3 R16, P5, PT, R4, UR8, RZ ;  /* 0x0000000804109c10 */ /* 0x000fe2000ffbe0ff */
[----:B------:R0:W2:Y:S01]  /*04b0*/  @!P0 LDG.E.U8 R0, desc[UR16][R12.64] ;  /* 0x000000100c008981 */ /* 0x0000a2000c1e1100 */
        /* <DEDUP_REMOVED lines=8> */
[----:B------:R-:W-:Y:S02]  /*0540*/  PRMT R9, RZ, 0x7610, R9 ;  /* 0x00007610ff097816 */ /* 0x000fe40000000009 */
[----:B------:R-:W-:Y:S02]  /*0550*/  PRMT R7, RZ, 0x7610, R7 ;  /* 0x00007610ff077816 */ /* 0x000fe40000000007 */
[----:B0-----:R-:W-:Y:S01]  /*0560*/  PRMT R12, RZ, 0x7610, R12 ;  /* 0x00007610ff0c7816 */ /* 0x001fe2000000000c */
[----:B------:R-:W5:Y:S01]  /*0570*/  @!P1 LDG.E.U8 R10, desc[UR16][R14.64] ;  /* 0x000000100e0a9981 */ /* 0x000f62000c1e1100 */
[----:B------:R-:W-:Y:S02]  /*0580*/  PRMT R11, RZ, 0x7610, R11 ;  /* 0x00007610ff0b7816 */ /* 0x000fe4000000000b */
[C---:B------:R-:W-:Y:S01]  /*0590*/  @!P2 IADD3.X R19, PT, PT, R5.reuse, UR23, RZ, P4, !PT ;  /* 0x000000170513ac10 */ /* 0x040fe2000a7fe4ff */
[----:B------:R-:W5:Y:S01]  /*05a0*/  @!P1 LDG.E.U8 R9, desc[UR16][R16.64] ;  /* 0x0000001010099981 */ /* 0x000f62000c1e1100 */
[----:B------:R-:W-:-:S02]  /*05b0*/  @!P3 IADD3.X R21, PT, PT, R5, UR25, RZ, P5, !PT ;  /* 0x000000190515bc10 */ /* 0x000fc4000affe4ff */
[----:B------:R-:W-:Y:S01]  /*05c0*/  @!P3 IADD3.X R23, PT, PT, R5, UR7, RZ, P6, !PT ;  /* 0x000000070517bc10 */ /* 0x000fe2000b7fe4ff */
[----:B------:R-:W5:Y:S04]  /*05d0*/  @!P2 LDG.E.U8 R7, desc[UR16][R18.64] ;  /* 0x000000101207a981 */ /* 0x000f68000c1e1100 */
[----:B------:R-:W5:Y:S04]  /*05e0*/  @!P3 LDG.E.U8 R12, desc[UR16][R20.64] ;  /* 0x00000010140cb981 */ /* 0x000f68000c1e1100 */
[----:B------:R-:W5:Y:S01]  /*05f0*/  @!P3 LDG.E.U8 R11, desc[UR16][R22.64] ;  /* 0x00000010160bb981 */ /* 0x000f62000c1e1100 */
[----:B------:R-:W0:Y:S01]  /*0600*/  LDCU.U8 UR11, c[0x0][0xfca] ;  /* 0x0001f940ff0b77ac */ /* 0x000e220008000000 */
[----:B-1----:R-:W-:-:S02]  /*0610*/  @!P2 IADD3 R2, P4, PT, R4, UR20, RZ ;  /* 0x000000140402ac10 */ /* 0x002fc4000ff9e0ff */
[----:B------:R-:W-:Y:S02]  /*0620*/  PRMT R13, RZ, 0x7610, R13 ;  /* 0x00007610ff0d7816 */ /* 0x000fe4000000000d */
[----:B------:R-:W-:-:S05]  /*0630*/  @!P2 IADD3.X R3, PT, PT, R5, UR12, RZ, P4, !PT ;  /* 0x0000000c0503ac10 */ /* 0x000fca000a7fe4ff */
[----:B------:R1:W5:Y:S01]  /*0640*/  @!P2 LDG.E.U8 R13, desc[UR16][R2.64] ;  /* 0x00000010020da981 */ /* 0x000362000c1e1100 */
[----:B0-----:R-:W-:Y:S01]  /*0650*/  UPRMT UR6, UR11, 0x9910, URZ ;  /* 0x000099100b067896 */ /* 0x001fe200080000ff */
[----:B-1----:R-:W-:Y:S02]  /*0660*/  MOV R2, 0x6c0 ;  /* 0x000006c000027802 */ /* 0x002fe40000000f00 */
[----:B--2---:R-:W-:-:S05]  /*0670*/  PRMT R0, R0, 0x9910, RZ ;  /* 0x0000991000007816 */ /* 0x004fca00000000ff */
[----:B------:R-:W-:Y:S01]  /*0680*/  IMAD R0, R0, UR6, RZ ;  /* 0x0000000600007c24 */ /* 0x000fe2000f8e02ff */
[----:B---3--:R-:W-:-:S04]  /*0690*/  LOP3.LUT R6, R6, 0xff, RZ, 0xc0, !PT ;  /* 0x000000ff06067812 */ /* 0x008fc800078ec0ff */
[----:B------:R-:W-:-:S07]  /*06a0*/  LOP3.LUT R0, R0, 0xff, RZ, 0xc0, !PT ;  /* 0x000000ff00007812 */ /* 0x000fce00078ec0ff */
[----:B-----5:R-:W-:Y:S05]  /*06b0*/  CALL.REL.NOINC `($__internal_159_$__cuda_sm20_div_u16) ;  /* 0x0000000400cc7944 */ /* 0x020fea0003c00000 */
[----:B------:R-:W-:Y:S01]  /*06c0*/  UPRMT UR6, UR11, 0x9910, URZ ;  /* 0x000099100b067896 */ /* 0x000fe200080000ff */
[----:B------:R-:W-:Y:S01]  /*06d0*/  PRMT R2, R9, 0x9910, RZ ;  /* 0x0000991009027816 */ /* 0x000fe200000000ff */
[----:B------:R-:W-:Y:S01]  /*06e0*/  IMAD.MOV.U32 R9, RZ, RZ, R0 ;  /* 0x000000ffff097224 */ /* 0x000fe200078e0000 */
[----:B------:R-:W-:-:S03]  /*06f0*/  LOP3.LUT R6, R10, 0xff, RZ, 0xc0, !PT ;  /* 0x000000ff0a067812 */ /* 0x000fc600078ec0ff */
[----:B------:R-:W-:-:S05]  /*0700*/  IMAD R2, R2, UR6, RZ ;  /* 0x0000000602027c24 */ /* 0x000fca000f8e02ff */
[----:B------:R-:W-:Y:S02]  /*0710*/  LOP3.LUT R0, R2, 0xff, RZ, 0xc0, !PT ;  /* 0x000000ff02007812 */ /* 0x000fe400078ec0ff */
[----:B------:R-:W-:-:S07]  /*0720*/  MOV R2, 0x740 ;  /* 0x0000074000027802 */ /* 0x000fce0000000f00 */
[----:B------:R-:W-:Y:S05]  /*0730*/  CALL.REL.NOINC `($__internal_159_$__cuda_sm20_div_u16) ;  /* 0x0000000400ac7944 */ /* 0x000fea0003c00000 */
        /* <DEDUP_REMOVED lines=36> */
.L_x_7165:
[----:B------:R-:W0:Y:S02]  /*0980*/  S2R R7, SR_TID.X ;  /* 0x0000000000077919 */ /* 0x000e240000002100 */
[----:B0-----:R-:W-:-:S03]  /*0990*/  IMAD.WIDE.U32 R2, R7, 0x4, RZ ;  /* 0x0000000407027825 */ /* 0x001fc600078e00ff */
[----:B------:R-:W-:-:S04]  /*09a0*/  ISETP.GE.U32.AND P0, PT, R2, UR28, PT ;  /* 0x0000001c02007c0c */ /* 0x000fc8000bf06070 */
[----:B------:R-:W-:-:S13]  /*09b0*/  ISETP.GE.AND.EX P0, PT, R3, UR14, PT, P0 ;  /* 0x0000000e03007c0c */ /* 0x000fda000bf06300 */
[----:B------:R-:W-:Y:S05]  /*09c0*/  @P0 EXIT ;  /* 0x000000000000094d */ /* 0x000fea0003800000 */
[----:B------:R-:W-:Y:S01]  /*09d0*/  IMAD.MOV.U32 R10, RZ, RZ, RZ ;  /* 0x000000ffff0a7224 */ /* 0x000fe200078e00ff */
[----:B------:R-:W0:Y:S06]  /*09e0*/  LDCU UR4, c[0x0][0x360] ;  /* 0x00006c00ff0477ac */ /* 0x000e2c0008000800 */
.L_x_7167:
        /* <DEDUP_REMOVED lines=8> */
[----:B------:R-:W1:Y:S02]  /*0a70*/  LDC.U8 R9, c[0x0][0xfca] ;  /* 0x0003f280ff097b82 */ /* 0x000e640000000000 */
[----:B-1----:R-:W-:Y:S02]  /*0a80*/  PRMT R11, R9, 0x9910, RZ ;  /* 0x00009910090b7816 */ /* 0x002fe400000000ff */
[C---:B--2---:R-:W-:Y:S02]  /*0a90*/  LOP3.LUT R0, R2.reuse, 0xff, RZ, 0xc0, !PT ;  /* 0x000000ff02007812 */ /* 0x044fe400078ec0ff */
[C---:B------:R-:W-:Y:S02]  /*0aa0*/  PRMT R16, R2.reuse, 0x7771, RZ ;  /* 0x0000777102107816 */ /* 0x040fe400000000ff */
[C---:B------:R-:W-:Y:S01]  /*0ab0*/  PRMT R13, R2.reuse, 0x7772, RZ ;  /* 0x00007772020d7816 */ /* 0x040fe200000000ff */
[----:B------:R-:W-:Y:S01]  /*0ac0*/  IMAD R0, R11, R0, RZ ;  /* 0x000000000b007224 */ /* 0x000fe200078e02ff */
[----:B------:R-:W-:-:S02]  /*0ad0*/  PRMT R12, R2, 0x7773, RZ ;  /* 0x00007773020c7816 */ /* 0x000fc400000000ff */
[C---:B---3--:R-:W-:Y:S02]  /*0ae0*/  PRMT R6, R15.reuse, 0x7770, RZ ;  /* 0x000077700f067816 */ /* 0x048fe400000000ff */
[C---:B------:R-:W-:Y:S02]  /*0af0*/  PRMT R14, R15.reuse, 0x7771, RZ ;  /* 0x000077710f0e7816 */ /* 0x040fe400000000ff */
[C---:B------:R-:W-:Y:S02]  /*0b00*/  PRMT R11, R15.reuse, 0x7772, RZ ;  /* 0x000077720f0b7816 */ /* 0x040fe400000000ff */
[----:B------:R-:W-:Y:S02]  /*0b10*/  PRMT R15, R15, 0x7773, RZ ;  /* 0x000077730f0f7816 */ /* 0x000fe400000000ff */
[----:B------:R-:W-:Y:S02]  /*0b20*/  LOP3.LUT R0, R0, 0xff, RZ, 0xc0, !PT ;  /* 0x000000ff00007812 */ /* 0x000fe400078ec0ff */
[----:B------:R-:W-:-:S07]  /*0b30*/  MOV R2, 0xb50 ;  /* 0x00000b5000027802 */ /* 0x000fce0000000f00 */
[----:B0-----:R-:W-:Y:S05]  /*0b40*/  CALL.REL.NOINC `($__internal_159_$__cuda_sm20_div_u16) ;  /* 0x0000000000a87944 */ /* 0x001fea0003c00000 */
[----:B------:R-:W-:Y:S01]  /*0b50*/  PRMT R2, R16, 0x9910, RZ ;  /* 0x0000991010027816 */ /* 0x000fe200000000ff */
[----:B------:R-:W-:Y:S01]  /*0b60*/  IMAD.MOV.U32 R16, RZ, RZ, R0 ;  /* 0x000000ffff107224 */ /* 0x000fe200078e0000 */
[----:B------:R-:W-:Y:S01]  /*0b70*/  PRMT R3, R9, 0x9910, RZ ;  /* 0x0000991009037816 */ /* 0x000fe200000000ff */
[----:B------:R-:W-:-:S04]  /*0b80*/  IMAD.MOV.U32 R6, RZ, RZ, R14 ;  /* 0x000000ffff067224 */ /* 0x000fc800078e000e */
[----:B------:R-:W-:-:S05]  /*0b90*/  IMAD R2, R3, R2, RZ ;  /* 0x0000000203027224 */ /* 0x000fca00078e02ff */
[----:B------:R-:W-:Y:S02]  /*0ba0*/  LOP3.LUT R0, R2, 0xff, RZ, 0xc0, !PT ;  /* 0x000000ff02007812 */ /* 0x000fe400078ec0ff */
[----:B------:R-:W-:-:S07]  /*0bb0*/  MOV R2, 0xbd0 ;  /* 0x00000bd000027802 */ /* 0x000fce0000000f00 */
[----:B------:R-:W-:Y:S05]  /*0bc0*/  CALL.REL.NOINC `($__internal_159_$__cuda_sm20_div_u16) ;  /* 0x0000000000887944 */ /* 0x000fea0003c00000 */
        /* <DEDUP_REMOVED lines=34> */
        .weak           $__internal_159_$__cuda_sm20_div_u16
        .type           $__internal_159_$__cuda_sm20_div_u16,@function
        .size           $__internal_159_$__cuda_sm20_div_u16,(.L_x_7983 - $__internal_159_$__cuda_sm20_div_u16)
$__internal_159_$__cuda_sm20_div_u16:
        /* <DEDUP_REMOVED lines=17> */
[----:B------:R-:W-:Y:S06]  /*0f00*/  RET.REL.NODEC R2 `(_ZN2at6native55_GLOBAL__N__de093ff9_22_ForeachBinaryOpList_cu_a911ec4325multi_tensor_apply_kernelINS1_18TensorListMetadataILi2EEENS1_24BinaryOpListAlphaFunctorIhLi2ELi2ELi0EEEJSt7dividesIhEhEEEvT_T0_DpT1_) ;  /* 0xfffffff0023c7950 */ /* 0x000fec0003c3ffff */
.L_x_7168:
        /* <DEDUP_REMOVED lines=15> */
.L_x_7983:


//--------------------- .text._ZN2at6native55_GLOBAL__N__de093ff9_22_ForeachBinaryOpList_cu_a911ec4325multi_tensor_apply_kernelINS1_18TensorListMetadataILi3EEENS1_24BinaryOpListAlphaFunctorIN3c104HalfELi3ELi2ELi2EEEJSt10multipliesIfEfEEEvT_T0_DpT1_ --------------------------
	.section	.text._ZN2at6native55_GLOBAL__N__de093ff9_22_ForeachBinaryOpList_cu_a911ec4325multi_tensor_apply_kernelINS1_18TensorListMetadataILi3EEENS1_24BinaryOpListAlphaFunctorIN3c104HalfELi3ELi2ELi2EEEJSt10multipliesIfEfEEEvT_T0_DpT1_,"ax",@progbits
	.align	128
.text._ZN2at6native55_GLOBAL__N__de093ff9_22_ForeachBinaryOpList_cu_a911ec4325multi_tensor_apply_kernelINS1_18TensorListMetadataILi3EEENS1_24BinaryOpListAlphaFunctorIN3c104HalfELi3ELi2ELi2EEEJSt10multipliesIfEfEEEvT_T0_DpT1_:
        .type           _ZN2at6native55_GLOBAL__N__de093ff9_22_ForeachBinaryOpList_cu_a911ec4325multi_tensor_apply_kernelINS1_18TensorListMetadataILi3EEENS1_24BinaryOpListAlphaFunctorIN3c104HalfELi3ELi2ELi2EEEJSt10multipliesIfEfEEEvT_T0_DpT1_,@function
        .size           _ZN2at6native55_GLOBAL__N__de093ff9_22_ForeachBinaryOpList_cu_a911ec4325multi_tensor_apply_kernelINS1_18TensorListMetadataILi3EEENS1_24BinaryOpListAlphaFunctorIN3c104HalfELi3ELi2ELi2EEEJSt10multipliesIfEfEEEvT_T0_DpT1_,(.L_x_7985 - _ZN2at6native55_GLOBAL__N__de093ff9_22_ForeachBinaryOpList_cu_a911ec4325multi_tensor_apply_kernelINS1_18TensorListMetadataILi3EEENS1_24BinaryOpListAlphaFunctorIN3c104HalfELi3ELi2ELi2EEEJSt10multipliesIfEfEEEvT_T0_DpT1_)
        .other          _ZN2at6native55_GLOBAL__N__de093ff9_22_ForeachBinaryOpList_cu_a911ec4325multi_tensor_apply_kernelINS1_18TensorListMetadataILi3EEENS1_24BinaryOpListAlphaFunctorIN3c104HalfELi3ELi2ELi2EEEJSt10multipliesIfEfEEEvT_T0_DpT1_,@"STO_CUDA_ENTRY STV_DEFAULT"
_ZN2at6native55_GLOBAL__N__de093ff9_22_ForeachBinaryOpList_cu_a911ec4325multi_tensor_apply_kernelINS1_18TensorListMetadataILi3EEENS1_24BinaryOpListAlphaFunctorIN3c104HalfELi3ELi2ELi2EEEJSt10multipliesIfEfEEEvT_T0_DpT1_:
        /* <DEDUP_REMOVED lines=36> */
.L_x_7170:
[----:B0-----:R-:W-:Y:S02]  /*0240*/  IADD3 R27, P1, PT, R0, UR4, RZ ;  /* 0x00000004001b7c10 */ /* 0x001fe4000ff3e0ff */
[----:B---3--:R-:W-:Y:S02]  /*0250*/  PRMT R2, RZ, 0x7610, R2 ;  /* 0x00007610ff027816 */ /* 0x008fe40000000002 */
[C---:B------:R-:W-:Y:S01]  /*0260*/  ISETP.GE.U32.AND P0, PT, R27.reuse, UR13, PT ;  /* 0x0000000d1b007c0c */ /* 0x040fe2000bf06070 */
[----:B------:R-:W-:Y:S01]  /*0270*/  IMAD.X R24, RZ, RZ, UR5, P1 ;  /* 0x00000005ff187e24 */ /* 0x000fe200088e06ff */
[----:B-1----:R-:W-:Y:S02]  /*0280*/  IADD3 R25, P2, PT, R27, UR12, RZ ;  /* 0x0000000c1b197c10 */ /* 0x002fe4000ff5e0ff */
[----:B------:R-:W-:Y:S02]  /*0290*/  PRMT R11, RZ, 0x7610, R11 ;  /* 0x00007610ff0b7816 */ /* 0x000fe4000000000b */
[----:B------:R-:W-:Y:S01]  /*02a0*/  ISETP.GE.U32.AND.EX P0, PT, R24, UR14, PT, P0 ;  /* 0x0000000e18007c0c */ /* 0x000fe2000bf06100 */
[----:B------:R-:W-:Y:S01]  /*02b0*/  IMAD.X R8, RZ, RZ, R24, P2 ;  /* 0x000000ffff087224 */ /* 0x000fe200010e0618 */
[----:B------:R-:W-:-:S02]  /*02c0*/  IADD3 R10, P5, PT, R25, UR12, RZ ;  /* 0x0000000c190a7c10 */ /* 0x000fc4000ffbe0ff */
[----:B------:R-:W-:Y:S02]  /*02d0*/  ISETP.GE.U32.AND P1, PT, R25, UR13, PT ;  /* 0x0000000d19007c0c */ /* 0x000fe4000bf26070 */
[----:B------:R-:W-:Y:S01]  /*02e0*/  ISETP.GE.U32.AND P2, PT, R10, UR13, PT ;  /* 0x0000000d0a007c0c */ /* 0x000fe2000bf46070 */
[----:B------:R-:W-:Y:S01]  /*02f0*/  IMAD.X R7, RZ, RZ, R8, P5 ;  /* 0x000000ffff077224 */ /* 0x000fe200028e0608 */
[----:B------:R-:W-:-:S04]  /*0300*/  ISETP.GE.U32.AND.EX P1, PT, R8, UR14, PT, P1 ;  /* 0x0000000e08007c0c */ /* 0x000fc8000bf26110 */
[----:B------:R-:W-:Y:S02]  /*0310*/  ISETP.GE.U32.AND.EX P2, PT, R7, UR14, PT, P2 ;  /* 0x0000000e07007c0c */ /* 0x000fe4000bf46120 */
[C---:B------:R-:W-:Y:S02]  /*0320*/  @!P0 LEA R20, P4, R27.reuse, UR8, 0x1 ;  /* 0x000000081b148c11 */ /* 0x040fe4000f8808ff */
[C---:B------:R-:W-:Y:S02]  /*0330*/  @!P0 LEA R18, P3, R27.reuse, UR6, 0x1 ;  /* 0x000000061b128c11 */ /* 0x040fe4000f8608ff */
[C-C-:B------:R-:W-:Y:S02]  /*0340*/  @!P0 LEA.HI.X R21, R27.reuse, UR9, R24.reuse, 0x1, P4 ;  /* 0x000000091b158c11 */ /* 0x140fe4000a0f0c18 */
[----:B------:R-:W-:Y:S02]  /*0350*/  IADD3 R5, P4, PT, R10, UR12, RZ ;  /* 0x0000000c0a057c10 */ /* 0x000fe4000ff9e0ff */
[----:B------:R-:W-:Y:S01]  /*0360*/  @!P0 LEA.HI.X R19, R27, UR7, R24, 0x1, P3 ;  /* 0x000000071b138c11 */ /* 0x000fe200098f0c18 */
[----:B------:R-:W3:Y:S01]  /*0370*/  @!P0 LDG.E.U16 R11, desc[UR16][R20.64] ;  /* 0x00000010140b8981 */ /* 0x000ee2000c1e1500 */
[----:B------:R-:W-:Y:S01]  /*0380*/  ISETP.GE.U32.AND P3, PT, R5, UR13, PT ;  /* 0x0000000d05007c0c */ /* 0x000fe2000bf66070 */
[----:B------:R-:W-:Y:S01]  /*0390*/  IMAD.X R4, RZ, RZ, R7, P4 ;  /* 0x000000ffff047224 */ /* 0x000fe200020e0607 */
[----:B------:R-:W-:Y:S01]  /*03a0*/  @!P1 LEA R12, P5, R25, UR6, 0x1 ;  /* 0x00000006190c9c11 */ /* 0x000fe2000f8a08ff */
[----:B------:R0:W4:Y:S03]  /*03b0*/  @!P0 LDG.E.U16 R2, desc[UR16][R18.64] ;  /* 0x0000001012028981 */ /* 0x000126000c1e1500 */
[----:B------:R-:W-:-:S02]  /*03c0*/  ISETP.GE.U32.AND.EX P3, PT, R4, UR14, PT, P3 ;  /* 0x0000000e04007c0c */ /* 0x000fc4000bf66130 */
[C---:B------:R-:W-:Y:S02]  /*03d0*/  @!P1 LEA R14, P4, R25.reuse, UR8, 0x1 ;  /* 0x00000008190e9c11 */ /* 0x040fe4000f8808ff */
[C-C-:B------:R-:W-:Y:S02]  /*03e0*/  @!P1 LEA.HI.X R13, R25.reuse, UR7, R8.reuse, 0x1, P5 ;  /* 0x00000007190d9c11 */ /* 0x140fe4000a8f0c08 */
[----:B------:R-:W-:Y:S02]  /*03f0*/  @!P2 LEA R16, P5, R10, UR8, 0x1 ;  /* 0x000000080a10ac11 */ /* 0x000fe4000f8a08ff */
[----:B------:R-:W-:Y:S02]  /*0400*/  PRMT R3, RZ, 0x7610, R3 ;  /* 0x00007610ff037816 */ /* 0x000fe40000000003 */
[----:B------:R-:W-:-:S03]  /*0410*/  @!P1 LEA.HI.X R15, R25, UR9, R8, 0x1, P4 ;  /* 0x00000009190f9c11 */ /* 0x000fc6000a0f0c08 */
[C---:B0-----:R-:W-:Y:S02]  /*0420*/  @!P3 LEA R18, P6, R5.reuse, UR8, 0x1 ;  /* 0x000000080512bc11 */ /* 0x041fe4000f8c08ff */
[----:B------:R-:W-:Y:S01]  /*0430*/  PRMT R6, RZ, 0x7610, R6 ;  /* 0x00007610ff067816 */ /* 0x000fe20000000006 */
[----:B------:R-:W5:Y:S01]  /*0440*/  @!P1 LDG.E.U16 R3, desc[UR16][R14.64] ;  /* 0x000000100e039981 */ /* 0x000f62000c1e1500 */
[C---:B------:R-:W-:Y:S02]  /*0450*/  @!P2 LEA.HI.X R17, R10.reuse, UR9, R7, 0x1, P5 ;  /* 0x000000090a11ac11 */ /* 0x040fe4000a8f0c07 */
[----:B------:R-:W-:Y:S02]  /*0460*/  @!P2 LEA R20, P4, R10, UR6, 0x1 ;  /* 0x000000060a14ac11 */ /* 0x000fe4000f8808ff */
[----:B------:R-:W-:Y:S01]  /*0470*/  PRMT R29, RZ, 0x7610, R29 ;  /* 0x00007610ff1d7816 */ /* 0x000fe2000000001d */
[----:B------:R-:W5:Y:S01]  /*0480*/  @!P2 LDG.E.U16 R6, desc[UR16][R16.64] ;  /* 0x000000101006a981 */ /* 0x000f62000c1e1500 */
[----:B------:R-:W-:-:S02]  /*0490*/  @!P3 LEA R22, P5, R5, UR6, 0x1 ;  /* 0x000000060516bc11 */ /* 0x000fc4000f8a08ff */
[C---:B------:R-:W-:Y:S02]  /*04a0*/  @!P3 LEA.HI.X R19, R5.reuse, UR9, R4, 0x1, P6 ;  /* 0x000000090513bc11 */ /* 0x040fe4000b0f0c04 */
[----:B------:R-:W-:Y:S02]  /*04b0*/  PRMT R9, RZ, 0x7610, R9 ;  /* 0x00007610ff097816 */ /* 0x000fe40000000009 */
[----:B------:R-:W-:Y:S01]  /*04c0*/  PRMT R28, RZ, 0x7610, R28 ;  /* 0x00007610ff1c7816 */ /* 0x000fe2000000001c */
[----:B------:R-:W5:Y:S01]  /*04d0*/  @!P3 LDG.E.U16 R29, desc[UR16][R18.64] ;  /* 0x00000010121db981 */ /* 0x000f62000c1e1500 */
[----:B------:R-:W-:Y:S02]  /*04e0*/  @!P2 LEA.HI.X R21, R10, UR7, R7, 0x1, P4 ;  /* 0x000000070a15ac11 */ /* 0x000fe4000a0f0c07 */
[----:B------:R-:W-:Y:S01]  /*04f0*/  PRMT R26, RZ, 0x7610, R26 ;  /* 0x00007610ff1a7816 */ /* 0x000fe2000000001a */
[----:B------:R0:W5:Y:S01]  /*0500*/  @!P1 LDG.E.U16 R9, desc[UR16][R12.64] ;  /* 0x000000100c099981 */ /* 0x000162000c1e1500 */
[----:B------:R-:W-:-:S03]  /*0510*/  @!P3 LEA.HI.X R23, R5, UR7, R4, 0x1, P5 ;  /* 0x000000070517bc11 */ /* 0x000fc6000a8f0c04 */
[----:B------:R-:W5:Y:S04]  /*0520*/  @!P2 LDG.E.U16 R28, desc[UR16][R20.64] ;  /* 0x00000010141ca981 */ /* 0x000f68000c1e1500 */
[----:B------:R-:W5:Y:S01]  /*0530*/  @!P3 LDG.E.U16 R26, desc[UR16][R22.64] ;  /* 0x00000010161ab981 */ /* 0x000f62000c1e1500 */
[----:B0-----:R-:W-:Y:S02]  /*0540*/  @!P1 LEA R12, P5, R25, UR10, 0x1 ;  /* 0x0000000a190c9c11 */ /* 0x001fe4000f8a08ff */
[----:B------:R-:W-:Y:S02]  /*0550*/  @!P0 LEA R14, P4, R27, UR10, 0x1 ;  /* 0x0000000a1b0e8c11 */ /* 0x000fe4000f8808ff */
[----:B------:R-:W-:Y:S02]  /*0560*/  @!P1 LEA.HI.X R13, R25, UR11, R8, 0x1, P5 ;  /* 0x0000000b190d9c11 */ /* 0x000fe4000a8f0c08 */
[----:B------:R-:W-:-:S02]  /*0570*/  @!P0 LEA.HI.X R15, R27, UR11, R24, 0x1, P4 ;  /* 0x0000000b1b0f8c11 */ /* 0x000fc4000a0f0c18 */
[----:B------:R-:W-:-:S04]  /*0580*/  @!P2 LEA R16, P4, R10, UR10, 0x1 ;  /* 0x0000000a0a10ac11 */ /* 0x000fc8000f8808ff */
[----:B------:R-:W-:Y:S01]  /*0590*/  @!P2 LEA.HI.X R17, R10, UR11, R7, 0x1, P4 ;  /* 0x0000000b0a11ac11 */ /* 0x000fe2000a0f0c07 */
[----:B------:R-:W-:-:S04]  /*05a0*/  ULEA UR4, UP0, UR12, UR4, 0x2 ;  /* 0x000000040c047291 */ /* 0x000fc8000f8010ff */
[----:B------:R-:W-:Y:S02]  /*05b0*/  UIADD3.X UR5, UPT, UPT, URZ, UR5, URZ, UP0, !UPT ;  /* 0x00000005ff057290 */ /* 0x000fe400087fe4ff */
[----:B------:R-:W-:-:S04]  /*05c0*/  UISETP.GE.U32.AND UP0, UPT, UR4, UR13, UPT ;  /* 0x0000000d0400728c */ /* 0x000fc8000bf06070 */
[----:B------:R-:W-:Y:S01]  /*05d0*/  UISETP.GE.U32.AND.EX UP0, UPT, UR5, UR14, UPT, UP0 ;  /* 0x0000000e0500728c */ /* 0x000fe2000bf06100 */
[----:B---3--:R-:W-:Y:S02]  /*05e0*/  HADD2.F32 R11, -RZ, R11.H0_H0 ;  /* 0x2000000bff0b7230 */ /* 0x008fe40000004100 */
[----:B----4-:R-:W-:-:S03]  /*05f0*/  HADD2.F32 R2, -RZ, R2.H0_H0 ;  /* 0x20000002ff027230 */ /* 0x010fc60000004100 */
[----:B--2---:R-:W-:-:S04]  /*0600*/  FMUL.FTZ R11, R11, UR18 ;  /* 0x000000120b0b7c20 */ /* 0x004fc80008410000 */
[----:B------:R-:W-:Y:S01]  /*0610*/  FMUL.FTZ R11, R2, R11 ;  /* 0x0000000b020b7220 */ /* 0x000fe20000410000 */
[----:B------:R-:W-:Y:S01]  /*0620*/  @!P3 LEA R2, P4, R5, UR10, 0x1 ;  /* 0x0000000a0502bc11 */ /* 0x000fe2000f8808ff */
[----:B-----5:R-:W-:Y:S02]  /*0630*/  HADD2.F32 R3, -RZ, R3.H0_H0 ;  /* 0x20000003ff037230 */ /* 0x020fe40000004100 */
[----:B------:R-:W-:-:S03]  /*0640*/  HADD2.F32 R6, -RZ, R6.H0_H0 ;  /* 0x20000006ff067230 */ /* 0x000fc60000004100 */
[----:B------:R-:W-:Y:S01]  /*0650*/  FMUL.FTZ R8, R3, UR18 ;  /* 0x0000001203087c20 */ /* 0x000fe20008410000 */
[----:B------:R-:W-:Y:S02]  /*0660*/  HADD2.F32 R29, -RZ, R29.H0_H0 ;  /* 0x2000001dff1d7230 */ /* 0x000fe40000004100 */
[----:B------:R-:W-:Y:S01]  /*0670*/  FMUL.FTZ R3, R6, UR18 ;  /* 0x0000001206037c20 */ /* 0x000fe20008410000 */
[----:B------:R-:W-:Y:S02]  /*0680*/  HADD2.F32 R9, -RZ, R9.H0_H0 ;  /* 0x20000009ff097230 */ /* 0x000fe40000004100 */
[----:B------:R-:W-:Y:S01]  /*0690*/  FMUL.FTZ R29, R29, UR18 ;  /* 0x000000121d1d7c20 */ /* 0x000fe20008410000 */
[----:B------:R-:W-:Y:S02]  /*06a0*/  HADD2.F32 R28, -RZ, R28.H0_H0 ;  /* 0x2000001cff1c7230 */ /* 0x000fe40000004100 */
[----:B------:R-:W-:Y:S01]  /*06b0*/  FMUL.FTZ R8, R9, R8 ;  /* 0x0000000809087220 */ /* 0x000fe20000410000 */
[----:B------:R-:W-:-:S02]  /*06c0*/  HADD2.F32 R26, -RZ, R26.H0_H0 ;  /* 0x2000001aff1a7230 */ /* 0x000fc40000004100 */
[----:B------:R-:W-:Y:S01]  /*06d0*/  FMUL.FTZ R28, R28, R3 ;  /* 0x000000031c1c7220 */ /* 0x000fe20000410000 */
[----:B------:R-:W-:Y:S02]  /*06e0*/  F2FP.F16.F32.PACK_AB R11, RZ, R11 ;  /* 0x0000000bff0b723e */ /* 0x000fe400000000ff */
[----:B------:R-:W-:Y:S01]  /*06f0*/  FMUL.FTZ R26, R26, R29 ;  /* 0x0000001d1a1a7220 */ /* 0x000fe20000410000 */
[----:B------:R-:W-:Y:S02]  /*0700*/  F2FP.F16.F32.PACK_AB R8, RZ, R8 ;  /* 0x00000008ff08723e */ /* 0x000fe400000000ff */
        /* <DEDUP_REMOVED lines=9> */
.L_x_7169:
        /* <DEDUP_REMOVED lines=8> */
.L_x_7171:
        /* <DEDUP_REMOVED lines=8> */
[--C-:B--2---:R-:W-:Y:S02]  /*08a0*/  HADD2.F32 R8, -RZ, R6.reuse.H0_H0 ;  /* 0x20000006ff087230 */ /* 0x104fe40000004100 */
[----:B------:R-:W-:Y:S02]  /*08b0*/  HADD2.F32 R11, -RZ, R6.H1_H1 ;  /* 0x30000006ff0b7230 */ /* 0x000fe40000004100 */
[--C-:B------:R-:W-:Y:S02]  /*08c0*/  HADD2.F32 R13, -RZ, R7.reuse.H0_H0 ;  /* 0x20000007ff0d7230 */ /* 0x100fe40000004100 */
[----:B-1----:R-:W-:Y:S01]  /*08d0*/  FMUL.FTZ R9, R8, UR12 ;  /* 0x0000000c08097c20 */ /* 0x002fe20008410000 */
[----:B------:R-:W-:-:S02]  /*08e0*/  HADD2.F32 R15, -RZ, R7.H1_H1 ;  /* 0x30000007ff0f7230 */ /* 0x000fc40000004100 */
[----:B------:R-:W-:Y:S01]  /*08f0*/  FMUL.FTZ R11, R11, UR12 ;  /* 0x0000000c0b0b7c20 */ /* 0x000fe20008410000 */
[--C-:B---3--:R-:W-:Y:S02]  /*0900*/  HADD2.F32 R2, -RZ, R4.reuse.H0_H0 ;  /* 0x20000004ff027230 */ /* 0x108fe40000004100 */
[----:B------:R-:W-:Y:S01]  /*0910*/  FMUL.FTZ R13, R13, UR12 ;  /* 0x0000000c0d0d7c20 */ /* 0x000fe20008410000 */
[----:B------:R-:W-:Y:S01]  /*0920*/  HADD2.F32 R10, -RZ, R4.H1_H1 ;  /* 0x30000004ff0a7230 */ /* 0x000fe20000004100 */
[----:B------:R-:W-:Y:S01]  /*0930*/  IADD3 R4, P0, PT, R17, UR10, RZ ;  /* 0x0000000a11047c10 */ /* 0x000fe2000ff1e0ff */
[--C-:B------:R-:W-:Y:S02]  /*0940*/  HADD2.F32 R12, -RZ, R5.reuse.H0_H0 ;  /* 0x20000005ff0c7230 */ /* 0x100fe40000004100 */
[----:B------:R-:W-:Y:S01]  /*0950*/  FMUL.FTZ R15, R15, UR12 ;  /* 0x0000000c0f0f7c20 */ /* 0x000fe20008410000 */
[----:B------:R-:W-:Y:S02]  /*0960*/  HADD2.F32 R14, -RZ, R5.H1_H1 ;  /* 0x30000005ff0e7230 */ /* 0x000fe40000004100 */
[----:B------:R-:W-:Y:S01]  /*0970*/  FMUL.FTZ R2, R2, R9 ;  /* 0x0000000902027220 */ /* 0x000fe20000410000 */
[----:B------:R-:W-:Y:S01]  /*0980*/  FMUL.FTZ R11, R10, R11 ;  /* 0x0000000b0a0b7220 */ /* 0x000fe20000410000 */
[----:B------:R-:W-:Y:S01]  /*0990*/  IADD3.X R5, PT, PT, R16, UR11, RZ, P0, !PT ;  /* 0x0000000b10057c10 */ /* 0x000fe200087fe4ff */
[----:B------:R-:W-:Y:S01]  /*09a0*/  FMUL.FTZ R12, R12, R13 ;  /* 0x0000000d0c0c7220 */ /* 0x000fe20000410000 */
[----:B------:R-:W-:Y:S01]  /*09b0*/  FMUL.FTZ R15, R14, R15 ;  /* 0x0000000f0e0f7220 */ /* 0x000fe20000410000 */
[----:B0-----:R-:W-:-:S02]  /*09c0*/  IADD3 R0, P0, PT, R0, UR5, RZ ;  /* 0x0000000500007c10 */ /* 0x001fc4000ff1e0ff */
[----:B------:R-:W-:Y:S02]  /*09d0*/  F2FP.F16.F32.PACK_AB R14, R11, R2 ;  /* 0x000000020b0e723e */ /* 0x000fe400000000ff */
[----:B------:R-:W-:Y:S01]  /*09e0*/  F2FP.F16.F32.PACK_AB R15, R15, R12 ;  /* 0x0000000c0f0f723e */ /* 0x000fe200000000ff */
[C---:B------:R-:W-:Y:S02]  /*09f0*/  IMAD.SHL.U32 R2, R0.reuse, 0x4, RZ ;  /* 0x0000000400027824 */ /* 0x040fe400078e00ff */
[----:B------:R-:W-:Y:S01]  /*0a00*/  IMAD.X R3, RZ, RZ, R3, P0 ;  /* 0x000000ffff037224 */ /* 0x000fe200000e0603 */
[----:B------:R-:W-:Y:S01]  /*0a10*/  LOP3.LUT P0, RZ, R0, 0xffffc000, RZ, 0xc0, !PT ;  /* 0xffffc00000ff7812 */ /* 0x000fe2000780c0ff */
[----:B------:R2:W-:Y:S01]  /*0a20*/  STG.E.64 desc[UR16][R4.64], R14 ;  /* 0x0000000e04007986 */ /* 0x0005e2000c101b10 */
[----:B------:R-:W-:Y:S02]  /*0a30*/  ISETP.LT.U32.AND P1, PT, R2, UR15, PT ;  /* 0x0000000f02007c0c */ /* 0x000fe4000bf21070 */
[----:B------:R-:W-:-:S02]  /*0a40*/  SHF.L.U64.HI R2, R0, 0x2, R3 ;  /* 0x0000000200027819 */ /* 0x000fc40000010203 */
[----:B------:R-:W-:Y:S02]  /*0a50*/  LOP3.LUT P0, RZ, R3, 0x3fffffff, RZ, 0xc0, P0 ;  /* 0x3fffffff03ff7812 */ /* 0x000fe4000000c0ff */
[----:B------:R-:W-:-:S13]  /*0a60*/  ISETP.LT.AND.EX P1, PT, R2, UR4, PT, P1 ;  /* 0x0000000402007c0c */ /* 0x000fda000bf21310 */
[----:B--2---:R-:W-:Y:S05]  /*0a70*/  @!P0 BRA P1, `(.L_x_7171) ;  /* 0xfffffffc00688947 */ /* 0x004fea000083ffff */
[----:B------:R-:W-:Y:S05]  /*0a80*/  EXIT ;  /* 0x000000000000794d */ /* 0x000fea0003800000 */
.L_x_7172:
        /* <DEDUP_REMOVED lines=15> */
.L_x_7985:


//--------------------- .text._ZN2at6native55_GLOBAL__N__de093ff9_22_ForeachBinaryOpList_cu_a911ec4325multi_tensor_apply_kernelINS1_18TensorListMetadataILi3EEENS1_24BinaryOpListAlphaFunctorIN3c108BFloat16ELi3ELi2ELi2EEEJSt10multipliesIfEfEEEvT_T0_DpT1_ --------------------------
	.section	.text._ZN2at6native55_GLOBAL__N__de093ff9_22_ForeachBinaryOpList_cu_a911ec4325multi_tensor_apply_kernelINS1_18TensorListMetadataILi3EEENS1_24BinaryOpListAlphaFunctorIN3c108BFloat16ELi3ELi2ELi2EEEJSt10multipliesIfEfEEEvT_T0_DpT1_,"ax",@progbits
	.align	128
.text._ZN2at6native55_GLOBAL__N__de093ff9_22_ForeachBinaryOpList_cu_a911ec4325multi_tensor_apply_kernelINS1_18TensorListMetadataILi3EEENS1_24BinaryOpListAlphaFunctorIN3c108BFloat16ELi3ELi2ELi2EEEJSt10multipliesIfEfEEEvT_T0_DpT1_:
        .type           _ZN2at6native55_GLOBAL__N__de093ff9_22_ForeachBinaryOpList_cu_a911ec4325multi_tensor_apply_kernelINS1_18TensorListMetadataILi3EEENS1_24BinaryOpListAlphaFunctorIN3c108BFloat16ELi3ELi2ELi2EEEJSt10multipliesIfEfEEEvT_T0_DpT1_,@function
        .size           _ZN2at6native55_GLOBAL__N__de093ff9_22_ForeachBinaryOpList_cu_a911ec4325multi_tensor_apply_kernelINS1_18TensorListMetadataILi3EEENS1_24BinaryOpListAlphaFunctorIN3c108BFloat16ELi3ELi2ELi2EEEJSt10multipliesIfEfEEEvT_T0_DpT1_,(.L_x_7986 - _ZN2at6native55_GLOBAL__N__de093ff9_22_ForeachBinaryOpList_cu_a911ec4325multi_tensor_apply_kernelINS1_18TensorListMetadataILi3EEENS1_24BinaryOpListAlphaFunctorIN3c108BFloat16ELi3ELi2ELi2EEEJSt10multipliesIfEfEEEvT_T0_DpT1_)
        .other          _ZN2at6native55_GLOBAL__N__de093ff9_22_ForeachBinaryOpList_cu_a911ec4325multi_tensor_apply_kernelINS1_18TensorListMetadataILi3EEENS1_24BinaryOpListAlphaFunctorIN3c108BFloat16ELi3ELi2ELi2EEEJSt10multipliesIfEfEEEvT_T0_DpT1_,@"STO_CUDA_ENTRY STV_DEFAULT"
_ZN2at6native55_GLOBAL__N__de093ff9_22_ForeachBinaryOpList_cu_a911ec4325multi_tensor_apply_kernelINS1_18TensorListMetadataILi3EEENS1_24BinaryOpListAlphaFunctorIN3c108BFloat16ELi3ELi2ELi2EEEJSt10multipliesIfEfEEEvT_T0_DpT1_:
        /* <DEDUP_REMOVED lines=36> */
.L_x_7174:
        /* <DEDUP_REMOVED lines=58> */
[----:B---3--:R-:W-:Y:S02]  /*05e0*/  IMAD.U32 R11, R11, 0x10000, RZ ;  /* 0x000100000b0b7824 */ /* 0x008fe400078e00ff */
[----:B----4-:R-:W-:Y:S02]  /*05f0*/  IMAD.U32 R2, R2, 0x10000, RZ ;  /* 0x0001000002027824 */ /* 0x010fe400078e00ff */
[----:B--2---:R-:W-:-:S04]  /*0600*/  FMUL.FTZ R11, R11, UR18 ;  /* 0x000000120b0b7c20 */ /* 0x004fc80008410000 */
[----:B------:R-:W-:Y:S01]  /*0610*/  FMUL.FTZ R11, R2, R11 ;  /* 0x0000000b020b7220 */ /* 0x000fe20000410000 */
[----:B------:R-:W-:Y:S01]  /*0620*/  @!P3 LEA R2, P4, R5, UR10, 0x1 ;  /* 0x0000000a0502bc11 */ /* 0x000fe2000f8808ff */
[----:B-----5:R-:W-:Y:S02]  /*0630*/  IMAD.U32 R3, R3, 0x10000, RZ ;  /* 0x0001000003037824 */ /* 0x020fe400078e00ff */
[----:B------:R-:W-:Y:S02]  /*0640*/  IMAD.U32 R6, R6, 0x10000, RZ ;  /* 0x0001000006067824 */ /* 0x000fe400078e00ff */
[----:B------:R-:W-:Y:S02]  /*0650*/  FMUL.FTZ R8, R3, UR18 ;  /* 0x0000001203087c20 */ /* 0x000fe40008410000 */
[----:B------:R-:W-:Y:S01]  /*0660*/  FMUL.FTZ R3, R6, UR18 ;  /* 0x0000001206037c20 */ /* 0x000fe20008410000 */
[----:B------:R-:W-:Y:S02]  /*0670*/  IMAD.U32 R29, R29, 0x10000, RZ ;  /* 0x000100001d1d7824 */ /* 0x000fe400078e00ff */
[----:B------:R-:W-:-:S02]  /*0680*/  IMAD.U32 R9, R9, 0x10000, RZ ;  /* 0x0001000009097824 */ /* 0x000fc400078e00ff */
[----:B------:R-:W-:Y:S01]  /*0690*/  FMUL.FTZ R29, R29, UR18 ;  /* 0x000000121d1d7c20 */ /* 0x000fe20008410000 */
[----:B------:R-:W-:Y:S02]  /*06a0*/  IMAD.U32 R28, R28, 0x10000, RZ ;  /* 0x000100001c1c7824 */ /* 0x000fe400078e00ff */
[----:B------:R-:W-:Y:S01]  /*06b0*/  FMUL.FTZ R8, R9, R8 ;  /* 0x0000000809087220 */ /* 0x000fe20000410000 */
[----:B------:R-:W-:Y:S02]  /*06c0*/  IMAD.U32 R26, R26, 0x10000, RZ ;  /* 0x000100001a1a7824 */ /* 0x000fe400078e00ff */
[----:B------:R-:W-:Y:S01]  /*06d0*/  FMUL.FTZ R28, R28, R3 ;  /* 0x000000031c1c7220 */ /* 0x000fe20000410000 */
[----:B------:R-:W-:Y:S01]  /*06e0*/  F2FP.BF16.F32.PACK_AB R11, RZ, R11 ;  /* 0x0000000bff0b723e */ /* 0x000fe200000010ff */
[----:B------:R-:W-:Y:S01]  /*06f0*/  FMUL.FTZ R26, R26, R29 ;  /* 0x0000001d1a1a7220 */ /* 0x000fe20000410000 */
[----:B------:R-:W-:Y:S02]  /*0700*/  F2FP.BF16.F32.PACK_AB R8, RZ, R8 ;  /* 0x00000008ff08723e */ /* 0x000fe400000010ff */
[----:B------:R-:W-:-:S02]  /*0710*/  F2FP.BF16.F32.PACK_AB R28, RZ, R28 ;  /* 0x0000001cff1c723e */ /* 0x000fc400000010ff */
        /* <DEDUP_REMOVED lines=8> */
.L_x_7173:
        /* <DEDUP_REMOVED lines=8> */
.L_x_7175:
        /* <DEDUP_REMOVED lines=8> */
[C---:B--2---:R-:W-:Y:S02]  /*08a0*/  PRMT R10, R6.reuse, 0x7632, R10 ;  /* 0x00007632060a7816 */ /* 0x044fe4000000000a */
[----:B------:R-:W-:Y:S01]  /*08b0*/  PRMT R11, R7, 0x7632, R11 ;  /* 0x00007632070b7816 */ /* 0x000fe2000000000b */
[----:B------:R-:W-:Y:S01]  /*08c0*/  IMAD.U32 R13, R6, 0x10000, RZ ;  /* 0x00010000060d7824 */ /* 0x000fe200078e00ff */
[----:B---3--:R-:W-:Y:S01]  /*08d0*/  PRMT R8, R4, 0x7632, R8 ;  /* 0x0000763204087816 */ /* 0x008fe20000000008 */
[----:B------:R-:W-:Y:S01]  /*08e0*/  IMAD.U32 R10, R10, 0x10000, RZ ;  /* 0x000100000a0a7824 */ /* 0x000fe200078e00ff */
[----:B------:R-:W-:Y:S01]  /*08f0*/  PRMT R9, R5, 0x7632, R9 ;  /* 0x0000763205097816 */ /* 0x000fe20000000009 */
[----:B------:R-:W-:-:S02]  /*0900*/  IMAD.U32 R11, R11, 0x10000, RZ ;  /* 0x000100000b0b7824 */ /* 0x000fc400078e00ff */
[----:B-1----:R-:W-:Y:S01]  /*0910*/  FMUL.FTZ R13, R13, UR12 ;  /* 0x0000000c0d0d7c20 */ /* 0x002fe20008410000 */
[----:B------:R-:W-:Y:S02]  /*0920*/  IMAD.U32 R14, R5, 0x10000, RZ ;  /* 0x00010000050e7824 */ /* 0x000fe400078e00ff */
[----:B------:R-:W-:Y:S01]  /*0930*/  FMUL.FTZ R5, R10, UR12 ;  /* 0x0000000c0a057c20 */ /* 0x000fe20008410000 */
[----:B------:R-:W-:Y:S02]  /*0940*/  IMAD.U32 R12, R4, 0x10000, RZ ;  /* 0x00010000040c7824 */ /* 0x000fe400078e00ff */
[----:B------:R-:W-:Y:S01]  /*0950*/  FMUL.FTZ R4, R11, UR12 ;  /* 0x0000000c0b047c20 */ /* 0x000fe20008410000 */
[----:B------:R-:W-:Y:S02]  /*0960*/  IMAD.U32 R8, R8, 0x10000, RZ ;  /* 0x0001000008087824 */ /* 0x000fe400078e00ff */
[----:B------:R-:W-:Y:S02]  /*0970*/  IMAD.U32 R9, R9, 0x10000, RZ ;  /* 0x0001000009097824 */ /* 0x000fe400078e00ff */
[----:B------:R-:W-:Y:S01]  /*0980*/  FMUL.FTZ R12, R12, R13 ;  /* 0x0000000d0c0c7220 */ /* 0x000fe20000410000 */
[----:B------:R-:W-:-:S02]  /*0990*/  IMAD.U32 R15, R7, 0x10000, RZ ;  /* 0x00010000070f7824 */ /* 0x000fc400078e00ff */
[----:B------:R-:W-:Y:S01]  /*09a0*/  FMUL.FTZ R5, R8, R5 ;  /* 0x0000000508057220 */ /* 0x000fe20000410000 */
[----:B------:R-:W-:Y:S01]  /*09b0*/  FMUL.FTZ R9, R9, R4 ;  /* 0x0000000409097220 */ /* 0x000fe20000410000 */
[----:B------:R-:W-:Y:S01]  /*09c0*/  IADD3 R4, P0, PT, R2, UR10, RZ ;  /* 0x0000000a02047c10 */ /* 0x000fe2000ff1e0ff */
[----:B------:R-:W-:Y:S02]  /*09d0*/  FMUL.FTZ R15, R15, UR12 ;  /* 0x0000000c0f0f7c20 */ /* 0x000fe40008410000 */
[----:B------:R-:W-:Y:S02]  /*09e0*/  F2FP.BF16.F32.PACK_AB R8, R5, R12 ;  /* 0x0000000c0508723e */ /* 0x000fe400000010ff */
[----:B------:R-:W-:Y:S01]  /*09f0*/  IADD3.X R5, PT, PT, R16, UR11, RZ, P0, !PT ;  /* 0x0000000b10057c10 */ /* 0x000fe200087fe4ff */
[----:B------:R-:W-:Y:S01]  /*0a00*/  FMUL.FTZ R14, R14, R15 ;  /* 0x0000000f0e0e7220 */ /* 0x000fe20000410000 */
        /* <DEDUP_REMOVED lines=12> */
.L_x_7176:
        /* <DEDUP_REMOVED lines=11> */
.L_x_7986:


//--------------------- .text._ZN2at6native55_GLOBAL__N__de093ff9_22_ForeachBinaryOpList_cu_a911ec4325multi_tensor_apply_kernelINS1_18TensorListMetadataILi3EEENS1_24BinaryOpListAlphaFunctorIbLi3ELi2ELi2EEEJSt10multipliesIbEbEEEvT_T0_DpT1_ --------------------------
	.section	.text._ZN2at6native55_GLOBAL__N__de093ff9_22_ForeachBinaryOpList_cu_a911ec4325multi_tensor_apply_kernelINS1_18TensorListMetadataILi3EEENS1_24BinaryOpListAlphaFunctorIbLi3ELi2ELi2EEEJSt10multipliesIbEbEEEvT_T0_DpT1_,"ax",@progbits
	.align	128
.text._ZN2at6native55_GLOBAL__N__de093ff9_22_ForeachBinaryOpList_cu_a911ec4325multi_tensor_apply_kernelINS1_18TensorListMetadataILi3EEENS1_24BinaryOpListAlphaFunctorIbLi3ELi2ELi2EEEJSt10multipliesIbEbEEEvT_T0_DpT1_:
        .type           _ZN2at6native55_GLOBAL__N__de093ff9_22_ForeachBinaryOpList_cu_a911ec4325multi_tensor_apply_kernelINS1_18TensorListMetadataILi3EEENS1_24BinaryOpListAlphaFunctorIbLi3ELi2ELi2EEEJSt10multipliesIbEbEEEvT_T0_DpT1_,@function
        .size           _ZN2at6native55_GLOBAL__N__de093ff9_22_ForeachBinaryOpList_cu_a911ec4325multi_tensor_apply_kernelINS1_18TensorListMetadataILi3EEENS1_24BinaryOpListAlphaFunctorIbLi3ELi2ELi2EEEJSt10multipliesIbEbEEEvT_T0_DpT1_,(.L_x_7987 - _ZN2at6native55_GLOBAL__N__de093ff9_22_ForeachBinaryOpList_cu_a911ec4325multi_tensor_apply_kernelINS1_18TensorListMetadataILi3EEENS1_24BinaryOpListAlphaFunctorIbLi3ELi2ELi2EEEJSt10multipliesIbEbEEEvT_T0_DpT1_)
        .other          _ZN2at6native55_GLOBAL__N__de093ff9_22_ForeachBinaryOpList_cu_a911ec4325multi_tensor_apply_kernelINS1_18TensorListMetadataILi3EEENS1_24BinaryOpListAlphaFunctorIbLi3ELi2ELi2EEEJSt10multipliesIbEbEEEvT_T0_DpT1_,@"STO_CUDA_ENTRY STV_DEFAULT"
_ZN2at6native55_GLOBAL__N__de093ff9_22_ForeachBinaryOpList_cu_a911ec4325multi_tensor_apply_kernelINS1_18TensorListMetadataILi3EEENS1_24BinaryOpListAlphaFunctorIbLi3ELi2ELi2EEEJSt10multipliesIbEbEEEvT_T0_DpT1_:
        /* <DEDUP_REMOVED lines=59> */
.L_x_7178:
[C---:B------:R-:W-:Y:S01]  /*03b0*/  ISETP.GE.U32.AND P4, PT, R2.reuse, UR32, PT ;  /* 0x0000002002007c0c */ /* 0x040fe2000bf86070 */
[----:B0-----:R-:W-:Y:S01]  /*03c0*/  IMAD.U32 R5, RZ, RZ, UR20 ;  /* 0x00000014ff057e24 */ /* 0x001fe2000f8e00ff */
        /* <DEDUP_REMOVED lines=8> */
[----:B------:R-:W-:-:S02]  /*0450*/  UMOV UR6, URZ ;  /* 0x000000ff00067c82 */ /* 0x000fc40008000000 */
[----:B------:R-:W-:Y:S01]  /*0460*/  ISETP.GE.U32.AND.EX P2, PT, R8, UR33, PT, P2 ;  /* 0x0000002108007c0c */ /* 0x000fe2000bf46120 */
[----:B------:R-:W-:Y:S01]  /*0470*/  VIADD R8, R5, UR6 ;  /* 0x0000000605087c36 */ /* 0x000fe20008000000 */
[----:B------:R-:W-:Y:S02]  /*0480*/  ISETP.GE.U32.AND P1, PT, R0, UR32, PT ;  /* 0x0000002000007c0c */ /* 0x000fe4000bf26070 */
[----:B------:R-:W-:Y:S02]  /*0490*/  LEA.HI.X R0, R6, R3, RZ, 0x1, P0 ;  /* 0x0000000306007211 */ /* 0x000fe400000f0cff */
[----:B------:R-:W-:Y:S02]  /*04a0*/  ISETP.GE.U32.AND P0, PT, R4, UR32, PT ;  /* 0x0000002004007c0c */ /* 0x000fe4000bf06070 */
[----:B------:R-:W-:Y:S02]  /*04b0*/  @!P4 IADD3 R4, P3, PT, R2, UR39, RZ ;  /* 0x000000270204cc10 */ /* 0x000fe4000ff7e0ff */
[----:B------:R-:W-:-:S02]  /*04c0*/  ISETP.GE.U32.AND.EX P1, PT, R0, UR33, PT, P1 ;  /* 0x0000002100007c0c */ /* 0x000fc4000bf26110 */
[----:B------:R-:W-:Y:S02]  /*04d0*/  @!P4 IADD3 R6, P5, PT, R2, UR37, RZ ;  /* 0x000000250206cc10 */ /* 0x000fe4000ffbe0ff */
[C---:B------:R-:W-:Y:S02]  /*04e0*/  @!P4 IADD3.X R5, PT, PT, R3.reuse, UR40, RZ, P3, !PT ;  /* 0x000000280305cc10 */ /* 0x040fe40009ffe4ff */
[C---:B------:R-:W-:Y:S02]  /*04f0*/  @!P4 IADD3.X R7, PT, PT, R3.reuse, UR38, RZ, P5, !PT ;  /* 0x000000260307cc10 */ /* 0x040fe4000affe4ff */
[----:B------:R-:W-:Y:S01]  /*0500*/  ISETP.GE.U32.AND.EX P0, PT, R8, UR33, PT, P0 ;  /* 0x0000002108007c0c */ /* 0x000fe2000bf06100 */
[----:B------:R0:W2:Y:S01]  /*0510*/  @!P4 LDG.E.U8 R0, desc[UR18][R4.64] ;  /* 0x000000120400c981 */ /* 0x0000a2000c1e1100 */
[C---:B------:R-:W-:Y:S02]  /*0520*/  @!P2 IADD3 R8, P3, PT, R2.reuse, UR8, RZ ;  /* 0x000000080208ac10 */ /* 0x040fe4000ff7e0ff */
[----:B------:R-:W-:Y:S01]  /*0530*/  @!P2 IADD3 R10, P5, PT, R2, UR21, RZ ;  /* 0x00000015020aac10 */ /* 0x000fe2000ffbe0ff */
[----:B------:R1:W3:Y:S01]  /*0540*/  @!P4 LDG.E.U8 R16, desc[UR18][R6.64] ;  /* 0x000000120610c981 */ /* 0x0002e2000c1e1100 */
[----:B------:R-:W-:-:S02]  /*0550*/  @!P2 IADD3.X R9, PT, PT, R3, UR7, RZ, P3, !PT ;  /* 0x000000070309ac10 */ /* 0x000fc40009ffe4ff */
[C---:B------:R-:W-:Y:S02]  /*0560*/  @!P2 IADD3.X R11, PT, PT, R3.reuse, UR9, RZ, P5, !PT ;  /* 0x00000009030bac10 */ /* 0x040fe4000affe4ff */
[C---:B------:R-:W-:Y:S01]  /*0570*/  @!P1 IADD3 R12, P3, PT, R2.reuse, UR30, RZ ;  /* 0x0000001e020c9c10 */ /* 0x040fe2000ff7e0ff */
[----:B------:R-:W4:Y:S01]  /*0580*/  @!P2 LDG.E.U8 R8, desc[UR18][R8.64] ;  /* 0x000000120808a981 */ /* 0x000f22000c1e1100 */
[C---:B------:R-:W-:Y:S02]  /*0590*/  @!P1 IADD3 R14, P5, PT, R2.reuse, UR28, RZ ;  /* 0x0000001c020e9c10 */ /* 0x040fe4000ffbe0ff */
[C---:B------:R-:W-:Y:S01]  /*05a0*/  @!P1 IADD3.X R13, PT, PT, R3.reuse, UR31, RZ, P3, !PT ;  /* 0x0000001f030d9c10 */ /* 0x040fe20009ffe4ff */
[----:B------:R-:W5:Y:S01]  /*05b0*/  @!P2 LDG.E.U8 R10, desc[UR18][R10.64] ;  /* 0x000000120a0aa981 */ /* 0x000f62000c1e1100 */
[----:B------:R-:W-:Y:S02]  /*05c0*/  @!P1 IADD3.X R15, PT, PT, R3, UR29, RZ, P5, !PT ;  /* 0x0000001d030f9c10 */ /* 0x000fe4000affe4ff */
[C---:B0-----:R-:W-:Y:S01]  /*05d0*/  @!P0 IADD3 R4, P3, PT, R2.reuse, UR25, RZ ;  /* 0x0000001902048c10 */ /* 0x041fe2000ff7e0ff */
[----:B------:R0:W5:Y:S01]  /*05e0*/  @!P1 LDG.E.U8 R12, desc[UR18][R12.64] ;  /* 0x000000120c0c9981 */ /* 0x000162000c1e1100 */
[----:B-1----:R-:W-:-:S03]  /*05f0*/  @!P0 IADD3 R6, P5, PT, R2, UR24, RZ ;  /* 0x0000001802068c10 */ /* 0x002fc6000ffbe0ff */
[----:B------:R-:W5:Y:S01]  /*0600*/  @!P1 LDG.E.U8 R14, desc[UR18][R14.64] ;  /* 0x000000120e0e9981 */ /* 0x000f62000c1e1100 */
[C---:B------:R-:W-:Y:S02]  /*0610*/  @!P0 IADD3.X R5, PT, PT, R3.reuse, UR26, RZ, P3, !PT ;  /* 0x0000001a03058c10 */ /* 0x040fe40009ffe4ff */
[----:B------:R-:W-:-:S03]  /*0620*/  @!P0 IADD3.X R7, PT, PT, R3, UR13, RZ, P5, !PT ;  /* 0x0000000d03078c10 */ /* 0x000fc6000affe4ff */
[----:B------:R1:W5:Y:S04]  /*0630*/  @!P0 LDG.E.U8 R17, desc[UR18][R4.64] ;  /* 0x0000001204118981 */ /* 0x000368000c1e1100 */
[----:B------:R-:W5:Y:S01]  /*0640*/  @!P0 LDG.E.U8 R6, desc[UR18][R6.64] ;  /* 0x0000001206068981 */ /* 0x000f62000c1e1100 */
[----:B------:R-:W0:Y:S01]  /*0650*/  LDCU.S8 UR6, c[0x0][0xfca] ;  /* 0x0001f940ff0677ac */ /* 0x000e220008000200 */
[----:B------:R-:W-:-:S04]  /*0660*/  UIADD3 UR4, UP0, UPT, UR17, UR4, URZ ;  /* 0x0000000411047290 */ /* 0x000fc8000ff1e0ff */
[----:B------:R-:W-:Y:S02]  /*0670*/  UIADD3.X UR5, UPT, UPT, URZ, UR5, URZ, UP0, !UPT ;  /* 0x00000005ff057290 */ /* 0x000fe400087fe4ff */
[----:B------:R-:W-:-:S04]  /*0680*/  UISETP.GE.U32.AND UP0, UPT, UR4, UR32, UPT ;  /* 0x000000200400728c */ /* 0x000fc8000bf06070 */
[----:B------:R-:W-:Y:S01]  /*0690*/  UISETP.GE.U32.AND.EX UP0, UPT, UR5, UR33, UPT, UP0 ;  /* 0x000000210500728c */ /* 0x000fe2000bf06100 */
[----:B--2---:R-:W-:Y:S02]  /*06a0*/  ISETP.NE.AND P3, PT, R0, RZ, !P4 ;  /* 0x000000ff0000720c */ /* 0x004fe40006765270 */
[----:B---3--:R-:W-:-:S04]  /*06b0*/  ISETP.NE.AND P5, PT, R16, RZ, !P4 ;  /* 0x000000ff1000720c */ /* 0x008fc800067a5270 */
[----:B------:R-:W-:Y:S02]  /*06c0*/  PLOP3.LUT P3, PT, P5, P3, PT, 0x80, 0x8 ;  /* 0x000000000008781c */ /* 0x000fe40002f67070 */
[----:B----4-:R-:W-:Y:S02]  /*06d0*/  ISETP.NE.AND P5, PT, R8, RZ, !P2 ;  /* 0x000000ff0800720c */ /* 0x010fe400057a5270 */
[----:B0-----:R-:W-:Y:S02]  /*06e0*/  ISETP.NE.AND P3, PT, RZ, UR6, P3 ;  /* 0x00000006ff007c0c */ /* 0x001fe40009f65270 */
[----:B-----5:R-:W-:Y:S02]  /*06f0*/  ISETP.NE.AND P6, PT, R10, RZ, !P2 ;  /* 0x000000ff0a00720c */ /* 0x020fe400057c5270 */
[----:B------:R-:W-:Y:S02]  /*0700*/  @!P4 SEL R13, RZ, 0x1, !P3 ;  /* 0x00000001ff0dc807 */ /* 0x000fe40005800000 */
[----:B------:R-:W-:-:S02]  /*0710*/  PLOP3.LUT P5, PT, P6, P5, PT, 0x80, 0x8 ;  /* 0x000000000008781c */ /* 0x000fc400037ab070 */
[----:B------:R-:W-:Y:S02]  /*0720*/  ISETP.NE.AND P3, PT, R12, RZ, !P1 ;  /* 0x000000ff0c00720c */ /* 0x000fe40004f65270 */
[----:B------:R-:W-:-:S04]  /*0730*/  ISETP.NE.AND P6, PT, R14, RZ, !P1 ;  /* 0x000000ff0e00720c */ /* 0x000fc80004fc5270 */
[----:B------:R-:W-:Y:S02]  /*0740*/  PLOP3.LUT P3, PT, P6, P3, PT, 0x80, 0x8 ;  /* 0x000000000008781c */ /* 0x000fe40003767070 */
[----:B-1----:R-:W-:Y:S02]  /*0750*/  @!P4 IADD3 R4, P6, PT, R2, UR35, RZ ;  /* 0x000000230204cc10 */ /* 0x002fe4000ffde0ff */
[----:B------:R-:W-:Y:S02]  /*0760*/  P2R R0, PR, RZ, 0x4 ;  /* 0x00000004ff007803 */ /* 0x000fe40000000000 */
[----:B------:R-:W-:Y:S02]  /*0770*/  @!P4 IADD3.X R5, PT, PT, R3, UR36, RZ, P6, !PT ;  /* 0x000000240305cc10 */ /* 0x000fe4000b7fe4ff */
[----:B------:R-:W-:Y:S02]  /*0780*/  ISETP.NE.AND P2, PT, R17, RZ, !P0 ;  /* 0x000000ff1100720c */ /* 0x000fe40004745270 */
[----:B------:R-:W-:-:S04]  /*0790*/  ISETP.NE.AND P6, PT, R6, RZ, !P0 ;  /* 0x000000ff0600720c */ /* 0x000fc800047c5270 */
[----:B------:R-:W-:Y:S02]  /*07a0*/  PLOP3.LUT P6, PT, P6, P2, PT, 0x80, 0x8 ;  /* 0x000000000008781c */ /* 0x000fe400037c5070 */
[----:B------:R-:W-:Y:S01]  /*07b0*/  ISETP.NE.AND P2, PT, R0, RZ, PT ;  /* 0x000000ff0000720c */ /* 0x000fe20003f45270 */
[----:B------:R0:W-:Y:S01]  /*07c0*/  @!P4 STG.E.U8 desc[UR18][R4.64], R13 ;  /* 0x0000000d0400c986 */ /* 0x0001e2000c101112 */
[----:B------:R-:W-:Y:S02]  /*07d0*/  ISETP.NE.AND P5, PT, RZ, UR6, P5 ;  /* 0x00000006ff007c0c */ /* 0x000fe4000afa5270 */
[----:B------:R-:W-:Y:S02]  /*07e0*/  ISETP.NE.AND P3, PT, RZ, UR6, P3 ;  /* 0x00000006ff007c0c */ /* 0x000fe40009f65270 */
[----:B------:R-:W-:-:S07]  /*07f0*/  SEL R15, RZ, 0x1, !P5 ;  /* 0x00000001ff0f7807 */ /* 0x000fce0006800000 */
[C---:B------:R-:W-:Y:S02]  /*0800*/  @!P2 IADD3 R6, P4, PT, R2.reuse, UR22, RZ ;  /* 0x000000160206ac10 */ /* 0x040fe4000ff9e0ff */
[C---:B------:R-:W-:Y:S02]  /*0810*/  @!P0 IADD3 R10, P5, PT, R2.reuse, UR23, RZ ;  /* 0x00000017020a8c10 */ /* 0x040fe4000ffbe0ff */
[C---:B------:R-:W-:Y:S02]  /*0820*/  @!P2 IADD3.X R7, PT, PT, R3.reuse, UR10, RZ, P4, !PT ;  /* 0x0000000a0307ac10 */ /* 0x040fe4000a7fe4ff */
[----:B------:R-:W-:Y:S02]  /*0830*/  @!P1 IADD3 R8, P4, PT, R2, UR27, RZ ;  /* 0x0000001b02089c10 */ /* 0x000fe4000ff9e0ff */
[----:B------:R-:W-:Y:S02]  /*0840*/  ISETP.NE.AND P6, PT, RZ, UR6, P6 ;  /* 0x00000006ff007c0c */ /* 0x000fe4000b7c5270 */
[----:B------:R-:W-:-:S02]  /*0850*/  @!P1 IADD3.X R9, PT, PT, R3, UR12, RZ, P4, !PT ;  /* 0x0000000c03099c10 */ /* 0x000fc4000a7fe4ff */
[----:B0-----:R-:W-:Y:S02]  /*0860*/  SEL R5, RZ, 0x1, !P3 ;  /* 0x00000001ff057807 */ /* 0x001fe40005800000 */
        /* <DEDUP_REMOVED lines=9> */
.L_x_7177:
[----:B------:R-:W0:Y:S02]  /*0900*/  S2R R10, SR_TID.X ;  /* 0x00000000000a7919 */ /* 0x000e240000002100 */
[----:B0-----:R-:W-:-:S03]  /*0910*/  IMAD.WIDE.U32 R2, R10, 0x4, RZ ;  /* 0x000000040a027825 */ /* 0x001fc600078e00ff */
[----:B------:R-:W-:-:S04]  /*0920*/  ISETP.GE.U32.AND P0, PT, R2, UR34, PT ;  /* 0x0000002202007c0c */ /* 0x000fc8000bf06070 */
[----:B------:R-:W-:-:S13]  /*0930*/  ISETP.GE.AND.EX P0, PT, R3, UR16, PT, P0 ;  /* 0x0000001003007c0c */ /* 0x000fda000bf06300 */
[----:B------:R-:W-:Y:S05]  /*0940*/  @P0 EXIT ;  /* 0x000000000000094d */ /* 0x000fea0003800000 */
[----:B------:R-:W-:Y:S01]  /*0950*/  BSSY.RECONVERGENT B0, `(.L_x_7179) ;  /* 0x0000033000007945 */ /* 0x000fe20003800200 */
[----:B------:R-:W-:Y:S01]  /*0960*/  IMAD.MOV.U32 R11, RZ, RZ, RZ ;  /* 0x000000ffff0b7224 */ /* 0x000fe200078e00ff */
[----:B------:R-:W0:Y:S01]  /*0970*/  LDCU.S8 UR4, c[0x0][0xfca] ;  /* 0x0001f940ff0477ac */ /* 0x000e220008000200 */
[----:B------:R-:W1:Y:S05]  /*0980*/  LDCU UR5, c[0x0][0x360] ;  /* 0x00006c00ff0577ac */ /* 0x000e6a0008000800 */
.L_x_7180:
        /* <DEDUP_REMOVED lines=8> */
[C---:B--2---:R-:W-:Y:S02]  /*0a10*/  PRMT R0, R2.reuse, 0x7770, RZ ;  /* 0x0000777002007816 */ /* 0x044fe400000000ff */
[C---:B------:R-:W-:Y:S02]  /*0a20*/  PRMT R6, R2.reuse, 0x7771, RZ ;  /* 0x0000777102067816 */ /* 0x040fe400000000ff */
[C---:B------:R-:W-:Y:S02]  /*0a30*/  PRMT R7, R2.reuse, 0x7772, RZ ;  /* 0x0000777202077816 */ /* 0x040fe400000000ff */
[----:B------:R-:W-:Y:S02]  /*0a40*/  PRMT R8, R2, 0x7773, RZ ;  /* 0x0000777302087816 */ /* 0x000fe400000000ff */
[----:B------:R-:W-:Y:S02]  /*0a50*/  ISETP.NE.AND P0, PT, R0, RZ, PT ;  /* 0x000000ff0000720c */ /* 0x000fe40003f05270 */
[----:B------:R-:W-:-:S02]  /*0a60*/  ISETP.NE.AND P1, PT, R6, RZ, PT ;  /* 0x000000ff0600720c */ /* 0x000fc40003f25270 */
[C---:B---3--:R-:W-:Y:S02]  /*0a70*/  PRMT R0, R4.reuse, 0x7770, RZ ;  /* 0x0000777004007816 */ /* 0x048fe400000000ff */
[C---:B------:R-:W-:Y:S02]  /*0a80*/  PRMT R2, R4.reuse, 0x7771, RZ ;  /* 0x0000777104027816 */ /* 0x040fe400000000ff */
[----:B------:R-:W-:Y:S02]  /*0a90*/  PRMT R3, R4, 0x7773, RZ ;  /* 0x0000777304037816 */ /* 0x000fe400000000ff */
[----:B------:R-:W-:Y:S02]  /*0aa0*/  ISETP.NE.AND P2, PT, R7, RZ, PT ;  /* 0x000000ff0700720c */ /* 0x000fe40003f45270 */
[----:B------:R-:W-:Y:S02]  /*0ab0*/  ISETP.NE.AND P3, PT, R8, RZ, PT ;  /* 0x000000ff0800720c */ /* 0x000fe40003f65270 */
[----:B------:R-:W-:-:S02]  /*0ac0*/  PRMT R4, R4, 0x7772, RZ ;  /* 0x0000777204047816 */ /* 0x000fc400000000ff */
[----:B------:R-:W-:Y:S02]  /*0ad0*/  ISETP.NE.AND P0, PT, R0, RZ, P0 ;  /* 0x000000ff0000720c */ /* 0x000fe40000705270 */
[----:B------:R-:W-:Y:S02]  /*0ae0*/  ISETP.NE.AND P1, PT, R2, RZ, P1 ;  /* 0x000000ff0200720c */ /* 0x000fe40000f25270 */
[----:B------:R-:W-:Y:S02]  /*0af0*/  ISETP.NE.AND P3, PT, R3, RZ, P3 ;  /* 0x000000ff0300720c */ /* 0x000fe40001f65270 */
[----:B------:R-:W-:Y:S02]  /*0b00*/  ISETP.NE.AND P2, PT, R4, RZ, P2 ;  /* 0x000000ff0400720c */ /* 0x000fe40001745270 */
[----:B0-----:R-:W-:Y:S02]  /*0b10*/  ISETP.NE.AND P0, PT, RZ, UR4, P0 ;  /* 0x00000004ff007c0c */ /* 0x001fe40008705270 */
[----:B------:R-:W-:-:S02]  /*0b20*/  ISETP.NE.AND P1, PT, RZ, UR4, P1 ;  /* 0x00000004ff007c0c */ /* 0x000fc40008f25270 */
[----:B------:R-:W-:Y:S02]  /*0b30*/  ISETP.NE.AND P3, PT, RZ, UR4, P3 ;  /* 0x00000004ff007c0c */ /* 0x000fe40009f65270 */
[----:B------:R-:W-:Y:S02]  /*0b40*/  ISETP.NE.AND P2, PT, RZ, UR4, P2 ;  /* 0x00000004ff007c0c */ /* 0x000fe40009745270 */
        /* <DEDUP_REMOVED lines=8> */
[----:B-1----:R-:W-:Y:S02]  /*0bd0*/  IADD3 R10, P0, PT, R10, UR5, RZ ;  /* 0x000000050a0a7c10 */ /* 0x002fe4000ff1e0ff */
        /* <DEDUP_REMOVED lines=9> */
[----:B--2---:R-:W-:Y:S05]  /*0c70*/  @!P0 BRA P1, `(.L_x_7180) ;  /* 0xfffffffc00448947 */ /* 0x004fea000083ffff */
[----:B------:R-:W-:Y:S05]  /*0c80*/  BSYNC.RECONVERGENT B0 ;  /* 0x0000000000007941 */ /* 0x000fea0003800200 */
.L_x_7179:
[----:B------:R-:W-:Y:S05]  /*0c90*/  EXIT ;  /* 0x000000000000794d */ /* 0x000fea0003800000 */
.L_x_7181:
        /* <DEDUP_REMOVED lines=14> */
.L_x_7987:


//--------------------- .text._ZN2at6native55_GLOBAL__N__de093ff9_22_ForeachBinaryOpList_cu_a911ec4325multi_tensor_apply_kernelINS1_18TensorListMetadataILi3EEENS1_24BinaryOpListAlphaFunctorIN3c107complexIfEELi3ELi2ELi2EEEJSt10multipliesIS8_ES8_EEEvT_T0_DpT1_ --------------------------
	.section	.text._ZN2at6native55_GLOBAL__N__de093ff9_22_ForeachBinaryOpList_cu_a911ec4325multi_tensor_apply_kernelINS1_18TensorListMetadataILi3EEENS1_24BinaryOpListAlphaFunctorIN3c107complexIfEELi3ELi2ELi2EEEJSt10multipliesIS8_ES8_EEEvT_T0_DpT1_,"ax",@progbits
	.align	128
.text._ZN2at6native55_GLOBAL__N__de093ff9_22_ForeachBinaryOpList_cu_a911ec4325multi_tensor_apply_kernelINS1_18TensorListMetadataILi3EEENS1_24BinaryOpListAlphaFunctorIN3c107complexIfEELi3ELi2ELi2EEEJSt10multipliesIS8_ES8_EEEvT_T0_DpT1_:
        .type           _ZN2at6native55_GLOBAL__N__de093ff9_22_ForeachBinaryOpList_cu_a911ec4325multi_tensor_apply_kernelINS1_18TensorListMetadataILi3EEENS1_24BinaryOpListAlphaFunctorIN3c107complexIfEELi3ELi2ELi2EEEJSt10multipliesIS8_ES8_EEEvT_T0_DpT1_,@function
        .size           _ZN2at6native55_GLOBAL__N__de093ff9_22_ForeachBinaryOpList_cu_a911ec4325multi_tensor_apply_kernelINS1_18TensorListMetadataILi3EEENS1_24BinaryOpListAlphaFunctorIN3c107complexIfEELi3ELi2ELi2EEEJSt10multipliesIS8_ES8_EEEvT_T0_DpT1_,(.L_x_7988 - _ZN2at6native55_GLOBAL__N__de093ff9_22_ForeachBinaryOpList_cu_a911ec4325multi_tensor_apply_kernelINS1_18TensorListMetadataILi3EEENS1_24BinaryOpListAlphaFunctorIN3c107complexIfEELi3ELi2ELi2EEEJSt10multipliesIS8_ES8_EEEvT_T0_DpT1_)
        .other          _ZN2at6native55_GLOBAL__N__de093ff9_22_ForeachBinaryOpList_cu_a911ec4325multi_tensor_apply_kernelINS1_18TensorListMetadataILi3EEENS1_24BinaryOpListAlphaFunctorIN3c107complexIfEELi3ELi2ELi2EEEJSt10multipliesIS8_ES8_EEEvT_T0_DpT1_,@"STO_CUDA_ENTRY STV_DEFAULT"
_ZN2at6native55_GLOBAL__N__de093ff9_22_ForeachBinaryOpList_cu_a911ec4325multi_tensor_apply_kernelINS1_18TensorListMetadataILi3EEENS1_24BinaryOpListAlphaFunctorIN3c107complexIfEELi3ELi2ELi2EEEJSt10multipliesIS8_ES8_EEEvT_T0_DpT1_:
        /* <DEDUP_REMOVED lines=36> */
.L_x_7183:
[----:B0--3--:R-:W-:Y:S02]  /*0240*/  IADD3 R22, P1, PT, R0, UR4, RZ ;  /* 0x0000000400167c10 */ /* 0x009fe4000ff3e0ff */
[----:B------:R-:W-:Y:S02]  /*0250*/  CS2R R10, SRZ ;  /* 0x00000000000a7805 */ /* 0x000fe4000001ff00 */
[----:B------:R-:W-:Y:S02]  /*0260*/  ISETP.GE.U32.AND P0, PT, R22, UR13, PT ;  /* 0x0000000d16007c0c */ /* 0x000fe4000bf06070 */
[----:B------:R-:W-:-:S04]  /*0270*/  IADD3.X R23, PT, PT, RZ, UR5, RZ, P1, !PT ;  /* 0x00000005ff177c10 */ /* 0x000fc80008ffe4ff */
        /* <DEDUP_REMOVED lines=10> */
[----:B------:R-:W-:Y:S02]  /*0320*/  CS2R R18, SRZ ;  /* 0x0000000000127805 */ /* 0x000fe4000001ff00 */
[C---:B------:R-:W-:Y:S02]  /*0330*/  ISETP.GE.U32.AND P1, PT, R7.reuse, UR13, PT ;  /* 0x0000000d07007c0c */ /* 0x040fe4000bf26070 */
[----:B------:R-:W-:Y:S02]  /*0340*/  IADD3.X R6, PT, PT, RZ, R23, RZ, P2, !PT ;  /* 0x00000017ff067210 */ /* 0x000fe400017fe4ff */
[----:B------:R-:W-:-:S02]  /*0350*/  IADD3 R5, P3, PT, R7, UR12, RZ ;  /* 0x0000000c07057c10 */ /* 0x000fc4000ff7e0ff */
[----:B------:R-:W-:Y:S02]  /*0360*/  ISETP.GE.U32.AND.EX P1, PT, R6, UR14, PT, P1 ;  /* 0x0000000e06007c0c */ /* 0x000fe4000bf26110 */
[----:B0-----:R-:W-:Y:S02]  /*0370*/  IADD3.X R2, PT, PT, RZ, R6, RZ, P3, !PT ;  /* 0x00000006ff027210 */ /* 0x001fe40001ffe4ff */
[C---:B------:R-:W-:Y:S02]  /*0380*/  ISETP.GE.U32.AND P2, PT, R5.reuse, UR13, PT ;  /* 0x0000000d05007c0c */ /* 0x040fe4000bf46070 */
[----:B------:R-:W-:Y:S02]  /*0390*/  IADD3 R4, P4, PT, R5, UR12, RZ ;  /* 0x0000000c05047c10 */ /* 0x000fe4000ff9e0ff */
[----:B------:R-:W-:Y:S02]  /*03a0*/  ISETP.GE.U32.AND.EX P2, PT, R2, UR14, PT, P2 ;  /* 0x0000000e02007c0c */ /* 0x000fe4000bf46120 */
[----:B------:R-:W-:-:S03]  /*03b0*/  IADD3.X R3, PT, PT, RZ, R2, RZ, P4, !PT ;  /* 0x00000002ff037210 */ /* 0x000fc600027fe4ff */
[C---:B------:R-:W-:Y:S02]  /*03c0*/  @!P1 LEA R26, P3, R7.reuse, UR6, 0x3 ;  /* 0x00000006071a9c11 */ /* 0x040fe4000f8618ff */
[C---:B---3--:R-:W-:Y:S02]  /*03d0*/  @!P1 LEA R8, P5, R7.reuse, UR8, 0x3 ;  /* 0x0000000807089c11 */ /* 0x048fe4000f8a18ff */
[----:B------:R-:W-:Y:S02]  /*03e0*/  @!P1 LEA.HI.X R27, R7, UR7, R6, 0x3, P3 ;  /* 0x00000007071b9c11 */ /* 0x000fe400098f1c06 */
[----:B------:R-:W-:Y:S02]  /*03f0*/  ISETP.GE.U32.AND P3, PT, R4, UR13, PT ;  /* 0x0000000d04007c0c */ /* 0x000fe4000bf66070 */
[----:B------:R-:W-:Y:S01]  /*0400*/  @!P2 LEA R28, P4, R5, UR6, 0x3 ;  /* 0x00000006051cac11 */ /* 0x000fe2000f8818ff */
[----:B------:R0:W3:Y:S01]  /*0410*/  @!P1 LDG.E.64 R16, desc[UR16][R26.64] ;  /* 0x000000101a109981 */ /* 0x0000e2000c1e1b00 */
[----:B------:R-:W-:-:S02]  /*0420*/  ISETP.GE.U32.AND.EX P3, PT, R3, UR14, PT, P3 ;  /* 0x0000000e03007c0c */ /* 0x000fc4000bf66130 */
[----:B------:R-:W-:Y:S02]  /*0430*/  @!P1 LEA.HI.X R9, R7, UR9, R6, 0x3, P5 ;  /* 0x0000000907099c11 */ /* 0x000fe4000a8f1c06 */
[C---:B------:R-:W-:Y:S02]  /*0440*/  @!P2 LEA.HI.X R29, R5.reuse, UR7, R2, 0x3, P4 ;  /* 0x00000007051dac11 */ /* 0x040fe4000a0f1c02 */
[----:B------:R-:W-:Y:S01]  /*0450*/  @!P2 LEA R24, P5, R5, UR8, 0x3 ;  /* 0x000000080518ac11 */ /* 0x000fe2000f8a18ff */
[----:B------:R1:W5:Y:S01]  /*0460*/  @!P1 LDG.E.64 R18, desc[UR16][R8.64] ;  /* 0x0000001008129981 */ /* 0x000362000c1e1b00 */
[----:B------:R-:W-:-:S05]  /*0470*/  CS2R R14, SRZ ;  /* 0x00000000000e7805 */ /* 0x000fca000001ff00 */
[C---:B0-----:R-:W-:Y:S02]  /*0480*/  @!P3 LEA R26, P4, R4.reuse, UR6, 0x3 ;  /* 0x00000006041abc11 */ /* 0x041fe4000f8818ff */
[----:B------:R-:W-:Y:S02]  /*0490*/  @!P2 LEA.HI.X R25, R5, UR9, R2, 0x3, P5 ;  /* 0x000000090519ac11 */ /* 0x000fe4000a8f1c02 */
[----:B-1----:R-:W-:Y:S02]  /*04a0*/  CS2R R8, SRZ ;  /* 0x0000000000087805 */ /* 0x002fe4000001ff00 */
[----:B------:R-:W-:Y:S01]  /*04b0*/  @!P3 LEA.HI.X R27, R4, UR7, R3, 0x3, P4 ;  /* 0x00000007041bbc11 */ /* 0x000fe2000a0f1c03 */
[----:B------:R0:W3:Y:S01]  /*04c0*/  @!P2 LDG.E.64 R14, desc[UR16][R24.64] ;  /* 0x00000010180ea981 */ /* 0x0000e2000c1e1b00 */
[----:B------:R-:W-:-:S03]  /*04d0*/  CS2R R12, SRZ ;  /* 0x00000000000c7805 */ /* 0x000fc6000001ff00 */
[----:B------:R2:W3:Y:S04]  /*04e0*/  @!P3 LDG.E.64 R8, desc[UR16][R26.64] ;  /* 0x000000101a08b981 */ /* 0x0004e8000c1e1b00 */
[----:B------:R4:W3:Y:S01]  /*04f0*/  @!P2 LDG.E.64 R12, desc[UR16][R28.64] ;  /* 0x000000101c0ca981 */ /* 0x0008e2000c1e1b00 */
[----:B0-----:R-:W-:Y:S01]  /*0500*/  @!P3 LEA R24, P4, R4, UR8, 0x3 ;  /* 0x000000080418bc11 */ /* 0x001fe2000f8818ff */
[C---:B--2---:R-:W-:Y:S01]  /*0510*/  FMUL.FTZ R27, R11.reuse, UR18 ;  /* 0x000000120b1b7c20 */ /* 0x044fe20008410000 */
[----:B------:R-:W-:-:S03]  /*0520*/  FMUL.FTZ R25, R11, UR19 ;  /* 0x000000130b197c20 */ /* 0x000fc60008410000 */
[C---:B------:R-:W-:Y:S01]  /*0530*/  FFMA.FTZ R11, R10.reuse, UR19, R27 ;  /* 0x000000130a0b7c23 */ /* 0x040fe2000801001b */
[----:B------:R-:W-:-:S03]  /*0540*/  FFMA.FTZ R10, R10, UR18, -R25 ;  /* 0x000000120a0a7c23 */ /* 0x000fc60008010819 */
[CC--:B----4-:R-:W-:Y:S01]  /*0550*/  FMUL.FTZ R29, R11.reuse, R21.reuse ;  /* 0x000000150b1d7220 */ /* 0x0d0fe20000410000 */
[----:B------:R-:W-:Y:S01]  /*0560*/  FMUL.FTZ R28, R10, R21 ;  /* 0x000000150a1c7220 */ /* 0x000fe20000410000 */
[----:B------:R-:W-:Y:S02]  /*0570*/  @!P3 LEA.HI.X R25, R4, UR9, R3, 0x3, P4 ;  /* 0x000000090419bc11 */ /* 0x000fe4000a0f1c03 */
[-C--:B------:R-:W-:Y:S01]  /*0580*/  FFMA.FTZ R10, R10, R20.reuse, -R29 ;  /* 0x000000140a0a7223 */ /* 0x080fe2000001081d */
[----:B------:R-:W-:Y:S01]  /*0590*/  FFMA.FTZ R11, R11, R20, R28 ;  /* 0x000000140b0b7223 */ /* 0x000fe2000001001c */
[----:B------:R-:W-:-:S06]  /*05a0*/  CS2R R20, SRZ ;  /* 0x0000000000147805 */ /* 0x000fcc000001ff00 */
[----:B------:R0:W2:Y:S01]  /*05b0*/  @!P3 LDG.E.64 R20, desc[UR16][R24.64] ;  /* 0x000000101814b981 */ /* 0x0000a2000c1e1b00 */
[----:B------:R-:W-:Y:S02]  /*05c0*/  @!P0 LEA R26, P5, R22, UR10, 0x3 ;  /* 0x0000000a161a8c11 */ /* 0x000fe4000f8a18ff */
[----:B0-----:R-:W-:Y:S01]  /*05d0*/  @!P1 LEA R24, P4, R7, UR10, 0x3 ;  /* 0x0000000a07189c11 */ /* 0x001fe2000f8818ff */
[C---:B-----5:R-:W-:Y:S01]  /*05e0*/  FMUL.FTZ R29, R19.reuse, UR18 ;  /* 0x00000012131d7c20 */ /* 0x060fe20008410000 */
[----:B------:R-:W-:-:S03]  /*05f0*/  FMUL.FTZ R27, R19, UR19 ;  /* 0x00000013131b7c20 */ /* 0x000fc60008410000 */
[C---:B------:R-:W-:Y:S01]  /*0600*/  FFMA.FTZ R19, R18.reuse, UR19, R29 ;  /* 0x0000001312137c23 */ /* 0x040fe2000801001d */
[----:B------:R-:W-:-:S03]  /*0610*/  FFMA.FTZ R18, R18, UR18, -R27 ;  /* 0x0000001212127c23 */ /* 0x000fc6000801081b */
[-C--:B---3--:R-:W-:Y:S01]  /*0620*/  FMUL.FTZ R27, R19, R17.reuse ;  /* 0x00000011131b7220 */ /* 0x088fe20000410000 */
[----:B------:R-:W-:-:S03]  /*0630*/  FMUL.FTZ R28, R18, R17 ;  /* 0x00000011121c7220 */ /* 0x000fc60000410000 */
[----:B------:R-:W-:Y:S01]  /*0640*/  FFMA.FTZ R18, R18, R16, -R27 ;  /* 0x0000001012127223 */ /* 0x000fe2000001081b */
[----:B------:R-:W-:Y:S02]  /*0650*/  @!P0 LEA.HI.X R27, R22, UR11, R23, 0x3, P5 ;  /* 0x0000000b161b8c11 */ /* 0x000fe4000a8f1c17 */
[----:B------:R-:W-:Y:S02]  /*0660*/  @!P2 LEA R22, P5, R5, UR10, 0x3 ;  /* 0x0000000a0516ac11 */ /* 0x000fe4000f8a18ff */
[----:B------:R-:W-:Y:S02]  /*0670*/  @!P1 LEA.HI.X R25, R7, UR11, R6, 0x3, P4 ;  /* 0x0000000b07199c11 */ /* 0x000fe4000a0f1c06 */
[----:B------:R-:W-:Y:S01]  /*0680*/  @!P2 LEA.HI.X R23, R5, UR11, R2, 0x3, P5 ;  /* 0x0000000b0517ac11 */ /* 0x000fe2000a8f1c02 */
[C---:B------:R-:W-:Y:S01]  /*0690*/  FMUL.FTZ R5, R15.reuse, UR18 ;  /* 0x000000120f057c20 */ /* 0x040fe20008410000 */
[----:B------:R-:W-:Y:S01]  /*06a0*/  @!P3 LEA R6, P4, R4, UR10, 0x3 ;  /* 0x0000000a0406bc11 */ /* 0x000fe2000f8818ff */
[----:B------:R-:W-:-:S02]  /*06b0*/  FMUL.FTZ R15, R15, UR19 ;  /* 0x000000130f0f7c20 */ /* 0x000fc40008410000 */
[----:B------:R-:W-:Y:S01]  /*06c0*/  FFMA.FTZ R2, R14, UR19, R5 ;  /* 0x000000130e027c23 */ /* 0x000fe20008010005 */
[----:B------:R-:W-:Y:S01]  /*06d0*/  @!P3 LEA.HI.X R7, R4, UR11, R3, 0x3, P4 ;  /* 0x0000000b0407bc11 */ /* 0x000fe2000a0f1c03 */
[----:B------:R-:W-:Y:S02]  /*06e0*/  FFMA.FTZ R15, R14, UR18, -R15 ;  /* 0x000000120e0f7c23 */ /* 0x000fe4000801080f */
[CC--:B------:R-:W-:Y:S02]  /*06f0*/  FMUL.FTZ R4, R2.reuse, R13.reuse ;  /* 0x0000000d02047220 */ /* 0x0c0fe40000410000 */
[C---:B------:R-:W-:Y:S02]  /*0700*/  FMUL.FTZ R5, R15.reuse, R13 ;  /* 0x0000000d0f057220 */ /* 0x040fe40000410000 */
[-C--:B------:R-:W-:Y:S02]  /*0710*/  FFMA.FTZ R4, R15, R12.reuse, -R4 ;  /* 0x0000000c0f047223 */ /* 0x080fe40000010804 */
[----:B------:R-:W-:Y:S01]  /*0720*/  FFMA.FTZ R5, R2, R12, R5 ;  /* 0x0000000c02057223 */ /* 0x000fe20000010005 */
[----:B------:R-:W-:Y:S01]  /*0730*/  FFMA.FTZ R19, R19, R16, R28 ;  /* 0x0000001013137223 */ /* 0x000fe2000001001c */
[----:B------:R3:W-:Y:S01]  /*0740*/  @!P0 STG.E.64 desc[UR16][R26.64], R10 ;  /* 0x0000000a1a008986 */ /* 0x0007e2000c101b10 */
[----:B------:R-:W-:-:S03]  /*0750*/  ULEA UR4, UP0, UR12, UR4, 0x2 ;  /* 0x000000040c047291 */ /* 0x000fc6000f8010ff */
[----:B------:R3:W-:Y:S04]  /*0760*/  @!P1 STG.E.64 desc[UR16][R24.64], R18 ;  /* 0x0000001218009986 */ /* 0x0007e8000c101b10 */
[----:B------:R3:W-:Y:S01]  /*0770*/  @!P2 STG.E.64 desc[UR16][R22.64], R4 ;  /* 0x000000041600a986 */ /* 0x0007e2000c101b10 */
[----:B------:R-:W-:Y:S02]  /*0780*/  UIADD3.X UR5, UPT, UPT, URZ, UR5, URZ, UP0, !UPT ;  /* 0x00000005ff057290 */ /* 0x000fe400087fe4ff */
[----:B------:R-:W-:-:S04]  /*0790*/  UISETP.GE.U32.AND UP0, UPT, UR4, UR13, UPT ;  /* 0x0000000d0400728c */ /* 0x000fc8000bf06070 */
[----:B------:R-:W-:Y:S01]  /*07a0*/  UISETP.GE.U32.AND.EX UP0, UPT, UR5, UR14, UPT, UP0 ;  /* 0x0000000e0500728c */ /* 0x000fe2000bf06100 */
[C---:B--2---:R-:W-:Y:S01]  /*07b0*/  FMUL.FTZ R3, R21.reuse, UR18 ;  /* 0x0000001215037c20 */ /* 0x044fe20008410000 */
[----:B------:R-:W-:-:S03]  /*07c0*/  FMUL.FTZ R21, R21, UR19 ;  /* 0x0000001315157c20 */ /* 0x000fc60008410000 */
[C---:B------:R-:W-:Y:S01]  /*07d0*/  FFMA.FTZ R3, R20.reuse, UR19, R3 ;  /* 0x0000001314037c23 */ /* 0x040fe20008010003 */
[----:B------:R-:W-:-:S03]  /*07e0*/  FFMA.FTZ R21, R20, UR18, -R21 ;  /* 0x0000001214157c23 */ /* 0x000fc60008010815 */
[-C--:B------:R-:W-:Y:S01]  /*07f0*/  FMUL.FTZ R2, R3, R9.reuse ;  /* 0x0000000903027220 */ /* 0x080fe20000410000 */
[----:B------:R-:W-:-:S03]  /*0800*/  FMUL.FTZ R12, R21, R9 ;  /* 0x00000009150c7220 */ /* 0x000fc60000410000 */
[-C--:B------:R-:W-:Y:S01]  /*0810*/  FFMA.FTZ R2, R21, R8.reuse, -R2 ;  /* 0x0000000815027223 */ /* 0x080fe20000010802 */
[----:B------:R-:W-:-:S05]  /*0820*/  FFMA.FTZ R3, R3, R8, R12 ;  /* 0x0000000803037223 */ /* 0x000fca000001000c */
[----:B------:R3:W-:Y:S01]  /*0830*/  @!P3 STG.E.64 desc[UR16][R6.64], R2 ;  /* 0x000000020600b986 */ /* 0x0007e2000c101b10 */
[----:B------:R-:W-:Y:S05]  /*0840*/  BRA.U !UP0, `(.L_x_7183) ;  /* 0xfffffff9087c7547 */ /* 0x000fea000b83ffff */
[----:B------:R-:W-:Y:S05]  /*0850*/  EXIT ;  /* 0x000000000000794d */ /* 0x000fea0003800000 */
.L_x_7182:
[----:B------:R-:W0:Y:S02]  /*0860*/  S2R R0, SR_TID.X ;  /* 0x0000000000007919 */ /* 0x000e240000002100 */
[----:B0-----:R-:W-:-:S03]  /*0870*/  IMAD.WIDE.U32 R2, R0, 0x4, RZ ;  /* 0x0000000400027825 */ /* 0x001fc600078e00ff */
[----:B------:R-:W-:-:S04]  /*0880*/  ISETP.GE.U32.AND P0, PT, R2, UR15, PT ;  /* 0x0000000f02007c0c */ /* 0x000fc8000bf06070 */
[----:B------:R-:W-:-:S13]  /*0890*/  ISETP.GE.AND.EX P0, PT, R3, UR4, PT, P0 ;  /* 0x0000000403007c0c */ /* 0x000fda000bf06300 */
[----:B------:R-:W-:Y:S05]  /*08a0*/  @P0 EXIT ;  /* 0x000000000000094d */ /* 0x000fea0003800000 */
[----:B------:R-:W-:Y:S01]  /*08b0*/  HFMA2 R3, -RZ, RZ, 0, 0 ;  /* 0x00000000ff037431 */ /* 0x000fe200000001ff */
[----:B------:R-:W0:Y:S01]  /*08c0*/  LDCU UR5, c[0x0][0x360] ;  /* 0x00006c00ff0577ac */ /* 0x000e220008000800 */
[----:B------:R-:W1:Y:S05]  /*08d0*/  LDCU.64 UR12, c[0x0][0xfd0] ;  /* 0x0001fa00ff0c77ac */ /* 0x000e6a0008000a00 */
.L_x_7184:
[C---:B------:R-:W-:Y:S02]  /*08e0*/  SHF.L.U32 R2, R0.reuse, 0x5, RZ ;  /* 0x0000000500027819 */ /* 0x040fe400000006ff */
[----:B------:R-:W-:Y:S02]  /*08f0*/  SHF.L.U64.HI R20, R0, 0x5, R3 ;  /* 0x0000000500147819 */ /* 0x000fe40000010203 */
[----:B------:R-:W-:-:S04]  /*0900*/  IADD3 R16, P0, PT, R2, UR8, RZ ;  /* 0x0000000802107c10 */ /* 0x000fc8000ff1e0ff */
[----:B------:R-:W-:Y:S02]  /*0910*/  IADD3.X R17, PT, PT, R20, UR9, RZ, P0, !PT ;  /* 0x0000000914117c10 */ /* 0x000fe400087fe4ff */
[----:B------:R-:W-:-:S04]  /*0920*/  IADD3 R4, P0, PT, R2, UR6, RZ ;  /* 0x0000000602047c10 */ /* 0x000fc8000ff1e0ff */
[----:B--2---:R-:W1:Y:S01]  /*0930*/  LDG.E.ENL2.256 R16, R12, desc[UR16][R16.64] ;  /* 0xfe000010100c797e */ /* 0x004e620008121910 */
[----:B------:R-:W-:-:S06]  /*0940*/  IADD3.X R5, PT, PT, R20, UR7, RZ, P0, !PT ;  /* 0x0000000714057c10 */ /* 0x000fcc00087fe4ff */
[----:B------:R-:W2:Y:S01]  /*0950*/  LDG.E.ENL2.256 R4, R8, desc[UR16][R4.64] ;  /* 0xfe0000100408797e */ /* 0x000ea20008121904 */
[C---:B-1----:R-:W-:Y:S01]  /*0960*/  FMUL.FTZ R23, R13.reuse, UR12 ;  /* 0x0000000c0d177c20 */ /* 0x042fe20008410000 */
[----:B------:R-:W-:Y:S01]  /*0970*/  FMUL.FTZ R21, R13, UR13 ;  /* 0x0000000d0d157c20 */ /* 0x000fe20008410000 */
[C---:B------:R-:W-:Y:S01]  /*0980*/  FMUL.FTZ R25, R15.reuse, UR13 ;  /* 0x0000000d0f197c20 */ /* 0x040fe20008410000 */
[----:B------:R-:W-:Y:S01]  /*0990*/  FMUL.FTZ R27, R15, UR12 ;  /* 0x0000000c0f1b7c20 */ /* 0x000fe20008410000 */
[C---:B------:R-:W-:Y:S01]  /*09a0*/  FFMA.FTZ R15, R12.reuse, UR13, R23 ;  /* 0x0000000d0c0f7c23 */ /* 0x040fe20008010017 */
[C---:B------:R-:W-:Y:S01]  /*09b0*/  FMUL.FTZ R23, R17.reuse, UR13 ;  /* 0x0000000d11177c20 */ /* 0x040fe20008410000 */
[----:B------:R-:W-:Y:S01]  /*09c0*/  FFMA.FTZ R13, R12, UR12, -R21 ;  /* 0x0000000c0c0d7c23 */ /* 0x000fe20008010815 */
[C---:B------:R-:W-:Y:S01]  /*09d0*/  FFMA.FTZ R21, R14.reuse, UR12, -R25 ;  /* 0x0000000c0e157c23 */ /* 0x040fe20008010819 */
[----:B------:R-:W-:Y:S01]  /*09e0*/  FFMA.FTZ R22, R14, UR13, R27 ;  /* 0x0000000d0e167c23 */ /* 0x000fe2000801001b */
[----:B------:R-:W-:Y:S01]  /*09f0*/  FMUL.FTZ R17, R17, UR12 ;  /* 0x0000000c11117c20 */ /* 0x000fe20008410000 */
[C---:B------:R-:W-:Y:S01]  /*0a00*/  FMUL.FTZ R25, R19.reuse, UR13 ;  /* 0x0000000d13197c20 */ /* 0x040fe20008410000 */
[----:B------:R-:W-:Y:S01]  /*0a10*/  FMUL.FTZ R27, R19, UR12 ;  /* 0x0000000c131b7c20 */ /* 0x000fe20008410000 */
[C---:B------:R-:W-:Y:S01]  /*0a20*/  FFMA.FTZ R19, R16.reuse, UR12, -R23 ;  /* 0x0000000c10137c23 */ /* 0x040fe20008010817 */
[C---:B--2---:R-:W-:Y:S01]  /*0a30*/  FMUL.FTZ R23, R9.reuse, R15 ;  /* 0x0000000f09177220 */ /* 0x044fe20000410000 */
[----:B------:R-:W-:Y:S01]  /*0a40*/  FMUL.FTZ R14, R9, R13 ;  /* 0x0000000d090e7220 */ /* 0x000fe20000410000 */
[CC--:B------:R-:W-:Y:S01]  /*0a50*/  FMUL.FTZ R9, R11.reuse, R22.reuse ;  /* 0x000000160b097220 */ /* 0x0c0fe20000410000 */
[----:B------:R-:W-:Y:S01]  /*0a60*/  FFMA.FTZ R17, R16, UR13, R17 ;  /* 0x0000000d10117c23 */ /* 0x000fe20008010011 */
[----:B------:R-:W-:Y:S01]  /*0a70*/  FMUL.FTZ R11, R11, R21 ;  /* 0x000000150b0b7220 */ /* 0x000fe20000410000 */
[C---:B------:R-:W-:Y:S01]  /*0a80*/  FFMA.FTZ R12, R8.reuse, R13, -R23 ;  /* 0x0000000d080c7223 */ /* 0x040fe20000010817 */
[----:B------:R-:W-:Y:S01]  /*0a90*/  FFMA.FTZ R13, R8, R15, R14 ;  /* 0x0000000f080d7223 */ /* 0x000fe2000001000e */
[----:B------:R-:W-:Y:S01]  /*0aa0*/  FFMA.FTZ R16, R18, UR12, -R25 ;  /* 0x0000000c12107c23 */ /* 0x000fe20008010819 */
[C---:B------:R-:W-:Y:S01]  /*0ab0*/  FMUL.FTZ R23, R5.reuse, R17 ;  /* 0x0000001105177220 */ /* 0x040fe20000410000 */
[----:B------:R-:W-:Y:S01]  /*0ac0*/  FFMA.FTZ R15, R10, R22, R11 ;  /* 0x000000160a0f7223 */ /* 0x000fe2000001000b */
[----:B------:R-:W-:Y:S01]  /*0ad0*/  FFMA.FTZ R18, R18, UR13, R27 ;  /* 0x0000000d12127c23 */ /* 0x000fe2000801001b */
[----:B------:R-:W-:Y:S01]  /*0ae0*/  IADD3 R22, P0, PT, R2, UR10, RZ ;  /* 0x0000000a02167c10 */ /* 0x000fe2000ff1e0ff */
[----:B------:R-:W-:Y:S01]  /*0af0*/  FFMA.FTZ R14, R10, R21, -R9 ;  /* 0x000000150a0e7223 */ /* 0x000fe20000010809 */
[-C--:B------:R-:W-:Y:S01]  /*0b00*/  FMUL.FTZ R9, R5, R19.reuse ;  /* 0x0000001305097220 */ /* 0x080fe20000410000 */
[----:B------:R-:W-:Y:S01]  /*0b10*/  FFMA.FTZ R8, R4, R19, -R23 ;  /* 0x0000001304087223 */ /* 0x000fe20000010817 */
[C---:B------:R-:W-:Y:S01]  /*0b20*/  FMUL.FTZ R5, R7.reuse, R18 ;  /* 0x0000001207057220 */ /* 0x040fe20000410000 */
[-C--:B------:R-:W-:Y:S01]  /*0b30*/  FMUL.FTZ R11, R7, R16.reuse ;  /* 0x00000010070b7220 */ /* 0x080fe20000410000 */
[----:B------:R-:W-:Y:S01]  /*0b40*/  IADD3.X R23, PT, PT, R20, UR11, RZ, P0, !PT ;  /* 0x0000000b14177c10 */ /* 0x000fe200087fe4ff */
[----:B------:R-:W-:Y:S01]  /*0b50*/  FFMA.FTZ R9, R4, R17, R9 ;  /* 0x0000001104097223 */ /* 0x000fe20000010009 */
[----:B0-----:R-:W-:Y:S01]  /*0b60*/  IADD3 R0, P0, PT, R0, UR5, RZ ;  /* 0x0000000500007c10 */ /* 0x001fe2000ff1e0ff */
[C---:B------:R-:W-:Y:S01]  /*0b70*/  FFMA.FTZ R10, R6.reuse, R16, -R5 ;  /* 0x00000010060a7223 */ /* 0x040fe20000010805 */
[----:B------:R-:W-:-:S02]  /*0b80*/  FFMA.FTZ R11, R6, R18, R11 ;  /* 0x00000012060b7223 */ /* 0x000fc4000001000b */
[----:B------:R-:W-:Y:S02]  /*0b90*/  SHF.L.U32 R2, R0, 0x2, RZ ;  /* 0x0000000200027819 */ /* 0x000fe400000006ff */
[----:B------:R-:W-:Y:S01]  /*0ba0*/  IADD3.X R3, PT, PT, RZ, R3, RZ, P0, !PT ;  /* 0x00000003ff037210 */ /* 0x000fe200007fe4ff */
[----:B------:R2:W-:Y:S01]  /*0bb0*/  STG.E.ENL2.256 desc[UR16][R22.64], R12, R8 ;  /* 0xf800000c1608797f */ /* 0x0005e2000f121810 */
[----:B------:R-:W-:Y:S02]  /*0bc0*/  ISETP.LT.U32.AND P1, PT, R2, UR15, PT ;  /* 0x0000000f02007c0c */ /* 0x000fe4000bf21070 */
[C---:B------:R-:W-:Y:S02]  /*0bd0*/  LOP3.LUT P0, RZ, R0.reuse, 0xffffc000, RZ, 0xc0, !PT ;  /* 0xffffc00000ff7812 */ /* 0x040fe4000780c0ff */
[----:B------:R-:W-:Y:S02]  /*0be0*/  SHF.L.U64.HI R2, R0, 0x2, R3 ;  /* 0x0000000200027819 */ /* 0x000fe40000010203 */
[----:B------:R-:W-:-:S02]  /*0bf0*/  LOP3.LUT P0, RZ, R3, 0x3fffffff, RZ, 0xc0, P0 ;  /* 0x3fffffff03ff7812 */ /* 0x000fc4000000c0ff */
[----:B------:R-:W-:-:S13]  /*0c00*/  ISETP.LT.AND.EX P1, PT, R2, UR4, PT, P1 ;  /* 0x0000000402007c0c */ /* 0x000fda000bf21310 */
[----:B------:R-:W-:Y:S05]  /*0c10*/  @!P0 BRA P1, `(.L_x_7184) ;  /* 0xfffffffc00308947 */ /* 0x000fea000083ffff */
[----:B------:R-:W-:Y:S05]  /*0c20*/  EXIT ;  /* 0x000000000000794d */ /* 0x000fea0003800000 */
.L_x_7185:
        /* <DEDUP_REMOVED lines=13> */
.L_x_7988:


//--------------------- .text._ZN2at6native55_GLOBAL__N__de093ff9_22_ForeachBinaryOpList_cu_a911ec4325multi_tensor_apply_kernelINS1_18TensorListMetadataILi3EEENS1_24BinaryOpListAlphaFunctorIN3c107complexIdEELi3ELi2ELi2EEEJSt10multipliesIS8_ES8_EEEvT_T0_DpT1_ --------------------------
	.section	.text._ZN2at6native55_GLOBAL__N__de093ff9_22_ForeachBinaryOpList_cu_a911ec4325multi_tensor_apply_kernelINS1_18TensorListMetadataILi3EEENS1_24BinaryOpListAlphaFunctorIN3c107complexIdEELi3ELi2ELi2EEEJSt10multipliesIS8_ES8_EEEvT_T0_DpT1_,"ax",@progbits
	.align	128
.text._ZN2at6native55_GLOBAL__N__de093ff9_22_ForeachBinaryOpList_cu_a911ec4325multi_tensor_apply_kernelINS1_18TensorListMetadataILi3EEENS1_24BinaryOpListAlphaFunctorIN3c107complexIdEELi3ELi2ELi2EEEJSt10multipliesIS8_ES8_EEEvT_T0_DpT1_:
        .type           _ZN2at6native55_GLOBAL__N__de093ff9_22_ForeachBinaryOpList_cu_a911ec4325multi_tensor_apply_kernelINS1_18TensorListMetadataILi3EEENS1_24BinaryOpListAlphaFunctorIN3c107complexIdEELi3ELi2ELi2EEEJSt10multipliesIS8_ES8_EEEvT_T0_DpT1_,@function
        .size           _ZN2at6native55_GLOBAL__N__de093ff9_22_ForeachBinaryOpList_cu_a911ec4325multi_tensor_apply_kernelINS1_18TensorListMetadataILi3EEENS1_24BinaryOpListAlphaFunctorIN3c107complexIdEELi3ELi2ELi2EEEJSt10multipliesIS8_ES8_EEEvT_T0_DpT1_,(.L_x_7989 - _ZN2at6native55_GLOBAL__N__de093ff9_22_ForeachBinaryOpList_cu_a911ec4325multi_tensor_apply_kernelINS1_18TensorListMetadataILi3EEENS1_24BinaryOpListAlphaFunctorIN3c107complexIdEELi3ELi2ELi2EEEJSt10multipliesIS8_ES8_EEEvT_T0_DpT1_)
        .other          _ZN2at6native55_GLOBAL__N__de093ff9_22_ForeachBinaryOpList_cu_a911ec4325multi_tensor_apply_kernelINS1_18TensorListMetadataILi3EEENS1_24BinaryOpListAlphaFunctorIN3c107complexIdEELi3ELi2ELi2EEEJSt10multipliesIS8_ES8_EEEvT_T0_DpT1_,@"STO_CUDA_ENTRY STV_DEFAULT"
_ZN2at6native55_GLOBAL__N__de093ff9_22_ForeachBinaryOpList_cu_a911ec4325multi_tensor_apply_kernelINS1_18TensorListMetadataILi3EEENS1_24BinaryOpListAlphaFunctorIN3c107complexIdEELi3ELi2ELi2EEEJSt10multipliesIS8_ES8_EEEvT_T0_DpT1_:
        /* <DEDUP_REMOVED lines=27> */
[C---:B------:R-:W-:Y:S01]  /*01b0*/  ISETP.LT.U32.AND P0, PT, R41.reuse, 0x10000, PT ;  /* 0x000100002900780c */ /* 0x040fe20003f01070 */
[----:B------:R-:W1:Y:S03]  /*01c0*/  LDCU UR8, c[0x0][0x360] ;  /* 0x00006c00ff0877ac */ /* 0x000e660008000800 */
[C---:B------:R-:W-:Y:S01]  /*01d0*/  ISETP.LT.U32.AND.EX P0, PT, R40.reuse, RZ, PT, P0 ;  /* 0x000000ff2800720c */ /* 0x040fe20003f01100 */
[----:B------:R-:W2:Y:S03]  /*01e0*/  LDCU.128 UR12, c[0x0][0xfd0] ;  /* 0x0001fa00ff0c77ac */ /* 0x000ea60008000c00 */
[----:B------:R-:W-:Y:S01]  /*01f0*/  SEL R0, R41, 0x10000, P0 ;  /* 0x0001000029007807 */ /* 0x000fe20000000000 */
[----:B------:R-:W-:Y:S01]  /*0200*/  UMOV UR4, URZ ;  /* 0x000000ff00047c82 */ /* 0x000fe20008000000 */
[----:B------:R-:W-:Y:S01]  /*0210*/  SEL R32, R40, RZ, P0 ;  /* 0x000000ff28207207 */ /* 0x000fe20000000000 */
[----:B------:R-:W-:-:S06]  /*0220*/  UMOV UR5, URZ ;  /* 0x000000ff00057c82 */ /* 0x000fcc0008000000 */
.L_x_7187:
[----:B0-----:R-:W-:Y:S02]  /*0230*/  IADD3 R33, P1, PT, R34, UR4, RZ ;  /* 0x0000000422217c10 */ /* 0x001fe4000ff3e0ff */
[----:B---3--:R-:W-:Y:S02]  /*0240*/  CS2R R10, SRZ ;  /* 0x00000000000a7805 */ /* 0x008fe4000001ff00 */
[----:B------:R-:W-:Y:S02]  /*0250*/  CS2R R8, SRZ ;  /* 0x0000000000087805 */ /* 0x000fe4000001ff00 */
[----:B------:R-:W-:Y:S01]  /*0260*/  ISETP.GE.U32.AND P0, PT, R33, R0, PT ;  /* 0x000000002100720c */ /* 0x000fe20003f06070 */
[----:B------:R-:W-:-:S05]  /*0270*/  IMAD.X R35, RZ, RZ, UR5, P1 ;  /* 0x00000005ff237e24 */ /* 0x000fca00088e06ff */
[----:B------:R-:W-:-:S13]  /*0280*/  ISETP.GE.U32.AND.EX P0, PT, R35, R32, PT, P0 ;  /* 0x000000202300720c */ /* 0x000fda0003f06100 */
[----:B------:R-:W-:-:S04]  /*0290*/  @!P0 LEA R14, P1, R33, R4, 0x4 ;  /* 0x00000004210e8211 */ /* 0x000fc800078220ff */
[----:B------:R-:W-:-:S05]  /*02a0*/  @!P0 LEA.HI.X R15, R33, R5, R35, 0x4, P1 ;  /* 0x00000005210f8211 */ /* 0x000fca00008f2423 */
[----:B------:R-:W2:Y:S01]  /*02b0*/  @!P0 LDG.E.128 R8, desc[UR6][R14.64] ;  /* 0x000000060e088981 */ /* 0x000ea2000c1e1d00 */
[C---:B------:R-:W-:Y:S02]  /*02c0*/  @!P0 LEA R12, P1, R33.reuse, R6, 0x4 ;  /* 0x00000006210c8211 */ /* 0x040fe400078220ff */
[----:B------:R-:W-:Y:S02]  /*02d0*/  CS2R R22, SRZ ;  /* 0x0000000000167805 */ /* 0x000fe4000001ff00 */
[----:B------:R-:W-:Y:S02]  /*02e0*/  CS2R R20, SRZ ;  /* 0x0000000000147805 */ /* 0x000fe4000001ff00 */
[----:B------:R-:W-:-:S05]  /*02f0*/  @!P0 LEA.HI.X R13, R33, R7, R35, 0x4, P1 ;  /* 0x00000007210d8211 */ /* 0x000fca00008f2423 */
[----:B------:R0:W3:Y:S01]  /*0300*/  @!P0 LDG.E.128 R20, desc[UR6][R12.64] ;  /* 0x000000060c148981 */ /* 0x0000e2000c1e1d00 */
[----:B-1----:R-:W-:Y:S02]  /*0310*/  IADD3 R41, P2, PT, R33, UR8, RZ ;  /* 0x0000000821297c10 */ /* 0x002fe4000ff5e0ff */
[----:B------:R-:W-:Y:S02]  /*0320*/  CS2R R26, SRZ ;  /* 0x00000000001a7805 */ /* 0x000fe4000001ff00 */
[----:B------:R-:W-:Y:S02]  /*0330*/  CS2R R24, SRZ ;  /* 0x0000000000187805 */ /* 0x000fe4000001ff00 */
[C---:B------:R-:W-:Y:S01]  /*0340*/  ISETP.GE.U32.AND P1, PT, R41.reuse, R0, PT ;  /* 0x000000002900720c */ /* 0x040fe20003f26070 */
[----:B------:R-:W-:Y:S01]  /*0350*/  IMAD.X R43, RZ, RZ, R35, P2 ;  /* 0x000000ffff2b7224 */ /* 0x000fe200010e0623 */
[----:B------:R-:W-:-:S04]  /*0360*/  IADD3 R39, P3, PT, R41, UR8, RZ ;  /* 0x0000000829277c10 */ /* 0x000fc8000ff7e0ff */
[----:B------:R-:W-:Y:S01]  /*0370*/  ISETP.GE.U32.AND.EX P1, PT, R43, R32, PT, P1 ;  /* 0x000000202b00720c */ /* 0x000fe20003f26110 */
[----:B------:R-:W-:Y:S01]  /*0380*/  IMAD.X R37, RZ, RZ, R43, P3 ;  /* 0x000000ffff257224 */ /* 0x000fe200018e062b */
[----:B------:R-:W-:-:S04]  /*0390*/  ISETP.GE.U32.AND P2, PT, R39, R0, PT ;  /* 0x000000002700720c */ /* 0x000fc80003f46070 */
[----:B------:R-:W-:-:S07]  /*03a0*/  ISETP.GE.U32.AND.EX P2, PT, R37, R32, PT, P2 ;  /* 0x000000202500720c */ /* 0x000fce0003f46120 */
[----:B------:R-:W-:-:S04]  /*03b0*/  @!P1 LEA R28, P3, R41, R4, 0x4 ;  /* 0x00000004291c9211 */ /* 0x000fc800078620ff */
[C---:B------:R-:W-:Y:S02]  /*03c0*/  @!P1 LEA.HI.X R29, R41.reuse, R5, R43, 0x4, P3 ;  /* 0x00000005291d9211 */ /* 0x040fe400018f242b */
[----:B------:R-:W-:-:S03]  /*03d0*/  @!P1 LEA R44, P3, R41, R6, 0x4 ;  /* 0x00000006292c9211 */ /* 0x000fc600078620ff */
[----:B------:R3:W4:Y:S01]  /*03e0*/  @!P1 LDG.E.128 R24, desc[UR6][R28.64] ;  /* 0x000000061c189981 */ /* 0x000722000c1e1d00 */
[----:B------:R-:W-:Y:S02]  /*03f0*/  @!P1 LEA.HI.X R45, R41, R7, R43, 0x4, P3 ;  /* 0x00000007292d9211 */ /* 0x000fe400018f242b */
[----:B------:R-:W-:-:S04]  /*0400*/  @!P2 LEA R46, P3, R39, R6, 0x4 ;  /* 0x00000006272ea211 */ /* 0x000fc800078620ff */
[C-C-:B------:R-:W-:Y:S02]  /*0410*/  @!P2 LEA.HI.X R47, R39.reuse, R7, R37.reuse, 0x4, P3 ;  /* 0x00000007272fa211 */ /* 0x140fe400018f2425 */
[C---:B------:R-:W-:Y:S02]  /*0420*/  @!P2 LEA R48, P3, R39.reuse, R4, 0x4 ;  /* 0x000000042730a211 */ /* 0x040fe400078620ff */
[----:B------:R-:W-:Y:S02]  /*0430*/  CS2R R30, SRZ ;  /* 0x00000000001e7805 */ /* 0x000fe4000001ff00 */
[----:B------:R-:W-:Y:S02]  /*0440*/  CS2R R18, SRZ ;  /* 0x0000000000127805 */ /* 0x000fe4000001ff00 */
[----:B------:R-:W-:Y:S02]  /*0450*/  CS2R R16, SRZ ;  /* 0x0000000000107805 */ /* 0x000fe4000001ff00 */
[----:B------:R-:W-:-:S04]  /*0460*/  @!P2 LEA.HI.X R49, R39, R5, R37, 0x4, P3 ;  /* 0x000000052731a211 */ /* 0x000fc800018f2425 */
[----:B------:R1:W5:Y:S01]  /*0470*/  @!P1 LDG.E.128 R16, desc[UR6][R44.64] ;  /* 0x000000062c109981 */ /* 0x000362000c1e1d00 */
[C---:B--2---:R-:W-:Y:S02]  /*0480*/  DMUL R14, R10.reuse, UR12 ;  /* 0x0000000c0a0e7c28 */ /* 0x044fe40008000000 */
[----:B0-----:R-:W-:-:S06]  /*0490*/  DMUL R12, R10, UR14 ;  /* 0x0000000e0a0c7c28 */ /* 0x001fcc0008000000 */
[C---:B------:R-:W-:Y:S02]  /*04a0*/  DFMA R10, R8.reuse, UR14, R14 ;  /* 0x0000000e080a7c2b */ /* 0x040fe4000800000e */
[----:B------:R-:W-:-:S06]  /*04b0*/  DFMA R8, R8, UR12, -R12 ;  /* 0x0000000c08087c2b */ /* 0x000fcc000800080c */
[-C--:B---3--:R-:W-:Y:S02]  /*04c0*/  DMUL R28, R10, R22.reuse ;  /* 0x000000160a1c7228 */ /* 0x088fe40000000000 */
[----:B------:R-:W-:-:S06]  /*04d0*/  DMUL R22, R8, R22 ;  /* 0x0000001608167228 */ /* 0x000fcc0000000000 */
[----:B------:R-:W-:Y:S01]  /*04e0*/  DFMA R8, R8, R20, -R28 ;  /* 0x000000140808722b */ /* 0x000fe2000000081c */
[----:B------:R-:W-:-:S06]  /*04f0*/  CS2R R28, SRZ ;  /* 0x00000000001c7805 */ /* 0x000fcc000001ff00 */
[----:B------:R-:W2:Y:S01]  /*0500*/  @!P2 LDG.E.128 R28, desc[UR6][R48.64] ;  /* 0x00000006301ca981 */ /* 0x000ea2000c1e1d00 */
[----:B------:R-:W-:Y:S02]  /*0510*/  CS2R R14, SRZ ;  /* 0x00000000000e7805 */ /* 0x000fe4000001ff00 */
[----:B------:R-:W-:-:S06]  /*0520*/  CS2R R12, SRZ ;  /* 0x00000000000c7805 */ /* 0x000fcc000001ff00 */
[----:B------:R0:W3:Y:S01]  /*0530*/  @!P2 LDG.E.128 R12, desc[UR6][R46.64] ;  /* 0x000000062e0ca981 */ /* 0x0000e2000c1e1d00 */
[----:B------:R-:W-:Y:S01]  /*0540*/  DFMA R10, R10, R20, R22 ;  /* 0x000000140a0a722b */ /* 0x000fe20000000016 */
[----:B-1----:R-:W-:Y:S01]  /*0550*/  IADD3 R45, P4, PT, R39, UR8, RZ ;  /* 0x00000008272d7c10 */ /* 0x002fe2000ff9e0ff */
[C---:B----4-:R-:W-:Y:S02]  /*0560*/  DMUL R22, R26.reuse, UR12 ;  /* 0x0000000c1a167c28 */ /* 0x050fe40008000000 */
[----:B------:R-:W-:Y:S01]  /*0570*/  DMUL R26, R26, UR14 ;  /* 0x0000000e1a1a7c28 */ /* 0x000fe20008000000 */
[----:B------:R-:W-:Y:S01]  /*0580*/  ISETP.GE.U32.AND P3, PT, R45, R0, PT ;  /* 0x000000002d00720c */ /* 0x000fe20003f66070 */
[----:B0-----:R-:W-:-:S04]  /*0590*/  IMAD.X R47, RZ, RZ, R37, P4 ;  /* 0x000000ffff2f7224 */ /* 0x001fc800020e0625 */
[C---:B------:R-:W-:Y:S02]  /*05a0*/  DFMA R22, R24.reuse, UR14, R22 ;  /* 0x0000000e18167c2b */ /* 0x040fe40008000016 */
[----:B------:R-:W-:Y:S01]  /*05b0*/  DFMA R26, R24, UR12, -R26 ;  /* 0x0000000c181a7c2b */ /* 0x000fe2000800081a */
[----:B------:R-:W-:-:S05]  /*05c0*/  ISETP.GE.U32.AND.EX P3, PT, R47, R32, PT, P3 ;  /* 0x000000202f00720c */ /* 0x000fca0003f66130 */
[-C--:B-----5:R-:W-:Y:S02]  /*05d0*/  DMUL R20, R22, R18.reuse ;  /* 0x0000001216147228 */ /* 0x0a0fe40000000000 */
[----:B------:R-:W-:-:S06]  /*05e0*/  DMUL R18, R26, R18 ;  /* 0x000000121a127228 */ /* 0x000fcc0000000000 */
[C---:B------:R-:W-:Y:S01]  /*05f0*/  @!P3 LEA R48, P4, R45.reuse, R4, 0x4 ;  /* 0x000000042d30b211 */ /* 0x040fe200078820ff */
[-C--:B------:R-:W-:Y:S02]  /*0600*/  DFMA R20, R26, R16.reuse, -R20 ;  /* 0x000000101a14722b */ /* 0x080fe40000000814 */
[----:B------:R-:W-:Y:S01]  /*0610*/  DFMA R22, R22, R16, R18 ;  /* 0x000000101616722b */ /* 0x000fe20000000012 */
[----:B------:R-:W-:Y:S02]  /*0620*/  @!P3 LEA.HI.X R49, R45, R5, R47, 0x4, P4 ;  /* 0x000000052d31b211 */ /* 0x000fe400020f242f */
[----:B------:R-:W-:Y:S02]  /*0630*/  CS2R R18, SRZ ;  /* 0x0000000000127805 */ /* 0x000fe4000001ff00 */
[----:B------:R-:W-:-:S06]  /*0640*/  CS2R R16, SRZ ;  /* 0x0000000000107805 */ /* 0x000fcc000001ff00 */
[----:B------:R-:W4:Y:S01]  /*0650*/  @!P3 LDG.E.128 R16, desc[UR6][R48.64] ;  /* 0x000000063010b981 */ /* 0x000f22000c1e1d00 */
[----:B------:R-:W-:-:S04]  /*0660*/  @!P3 LEA R50, P4, R45, R6, 0x4 ;  /* 0x000000062d32b211 */ /* 0x000fc800078820ff */
[----:B------:R-:W-:Y:S01]  /*0670*/  @!P3 LEA.HI.X R51, R45, R7, R47, 0x4, P4 ;  /* 0x000000072d33b211 */ /* 0x000fe200020f242f */
[C---:B--2---:R-:W-:Y:S02]  /*0680*/  DMUL R24, R30.reuse, UR14 ;  /* 0x0000000e1e187c28 */ /* 0x044fe40008000000 */
[----:B------:R-:W-:-:S06]  /*0690*/  DMUL R30, R30, UR12 ;  /* 0x0000000c1e1e7c28 */ /* 0x000fcc0008000000 */
[C---:B------:R-:W-:Y:S02]  /*06a0*/  DFMA R24, R28.reuse, UR12, -R24 ;  /* 0x0000000c1c187c2b */ /* 0x040fe40008000818 */
[----:B------:R-:W-:-:S08]  /*06b0*/  DFMA R30, R28, UR14, R30 ;  /* 0x0000000e1c1e7c2b */ /* 0x000fd0000800001e */
[-C--:B---3--:R-:W-:Y:S02]  /*06c0*/  DMUL R26, R30, R14.reuse ;  /* 0x0000000e1e1a7228 */ /* 0x088fe40000000000 */
[----:B------:R-:W-:-:S06]  /*06d0*/  DMUL R14, R24, R14 ;  /* 0x0000000e180e7228 */ /* 0x000fcc0000000000 */
[-C--:B------:R-:W-:Y:S02]  /*06e0*/  DFMA R24, R24, R12.reuse, -R26 ;  /* 0x0000000c1818722b */ /* 0x080fe4000000081a */
[----:B------:R-:W-:Y:S01]  /*06f0*/  DFMA R26, R30, R12, R14 ;  /* 0x0000000c1e1a722b */ /* 0x000fe2000000000e */
[----:B------:R-:W-:Y:S02]  /*0700*/  CS2R R14, SRZ ;  /* 0x00000000000e7805 */ /* 0x000fe4000001ff00 */
[----:B------:R-:W-:-:S06]  /*0710*/  CS2R R12, SRZ ;  /* 0x00000000000c7805 */ /* 0x000fcc000001ff00 */
[----:B------:R-:W2:Y:S01]  /*0720*/  @!P3 LDG.E.128 R12, desc[UR6][R50.64] ;  /* 0x00000006320cb981 */ /* 0x000ea2000c1e1d00 */
[C---:B----4-:R-:W-:Y:S02]  /*0730*/  DMUL R30, R18.reuse, UR12 ;  /* 0x0000000c121e7c28 */ /* 0x050fe40008000000 */
[----:B------:R-:W-:-:S06]  /*0740*/  DMUL R28, R18, UR14 ;  /* 0x0000000e121c7c28 */ /* 0x000fcc0008000000 */
[C---:B------:R-:W-:Y:S02]  /*0750*/  DFMA R18, R16.reuse, UR14, R30 ;  /* 0x0000000e10127c2b */ /* 0x040fe4000800001e */
[----:B------:R-:W-:Y:S01]  /*0760*/  DFMA R16, R16, UR12, -R28 ;  /* 0x0000000c10107c2b */ /* 0x000fe2000800081c */
[-C--:B------:R-:W-:Y:S02]  /*0770*/  @!P0 LEA R30, P4, R33, R2.reuse, 0x4 ;  /* 0x00000002211e8211 */ /* 0x080fe400078820ff */
[-C--:B------:R-:W-:Y:S01]  /*0780*/  @!P1 LEA R28, P5, R41, R2.reuse, 0x4 ;  /* 0x00000002291c9211 */ /* 0x080fe200078a20ff */
[----:B------:R-:W-:Y:S01]  /*0790*/  ULEA UR4, UP0, UR8, UR4, 0x2 ;  /* 0x0000000408047291 */ /* 0x000fe2000f8010ff */
[-C--:B------:R-:W-:Y:S02]  /*07a0*/  @!P0 LEA.HI.X R31, R33, R3.reuse, R35, 0x4, P4 ;  /* 0x00000003211f8211 */ /* 0x080fe400020f2423 */
[----:B------:R-:W-:Y:S02]  /*07b0*/  @!P1 LEA.HI.X R29, R41, R3, R43, 0x4, P5 ;  /* 0x00000003291d9211 */ /* 0x000fe400028f242b */
[----:B------:R-:W-:-:S02]  /*07c0*/  @!P2 LEA R36, P4, R39, R2, 0x4 ;  /* 0x000000022724a211 */ /* 0x000fc400078820ff */
[----:B------:R-:W-:Y:S01]  /*07d0*/  @!P3 LEA R38, P5, R45, R2, 0x4 ;  /* 0x000000022d26b211 */ /* 0x000fe200078a20ff */
[----:B------:R-:W-:Y:S01]  /*07e0*/  UIADD3.X UR5, UPT, UPT, URZ, UR5, URZ, UP0, !UPT ;  /* 0x00000005ff057290 */ /* 0x000fe200087fe4ff */
[-C--:B------:R-:W-:Y:S02]  /*07f0*/  @!P2 LEA.HI.X R37, R39, R3.reuse, R37, 0x4, P4 ;  /* 0x000000032725a211 */ /* 0x080fe400020f2425 */
[----:B------:R-:W-:Y:S01]  /*0800*/  @!P3 LEA.HI.X R39, R45, R3, R47, 0x4, P5 ;  /* 0x000000032d27b211 */ /* 0x000fe200028f242f */
[----:B------:R3:W-:Y:S01]  /*0810*/  @!P0 STG.E.128 desc[UR6][R30.64], R8 ;  /* 0x000000081e008986 */ /* 0x0007e2000c101d06 */
[----:B------:R-:W-:-:S03]  /*0820*/  ISETP.LE.U32.AND P0, PT, R0, UR4, PT ;  /* 0x0000000400007c0c */ /* 0x000fc6000bf03070 */
[----:B------:R3:W-:Y:S04]  /*0830*/  @!P1 STG.E.128 desc[UR6][R28.64], R20 ;  /* 0x000000141c009986 */ /* 0x0007e8000c101d06 */
[----:B------:R3:W-:Y:S01]  /*0840*/  @!P2 STG.E.128 desc[UR6][R36.64], R24 ;  /* 0x000000182400a986 */ /* 0x0007e2000c101d06 */
[-C--:B--2---:R-:W-:Y:S02]  /*0850*/  DMUL R48, R18, R14.reuse ;  /* 0x0000000e12307228 */ /* 0x084fe40000000000 */
[----:B------:R-:W-:-:S06]  /*0860*/  DMUL R14, R16, R14 ;  /* 0x0000000e100e7228 */ /* 0x000fcc0000000000 */
[-C--:B------:R-:W-:Y:S02]  /*0870*/  DFMA R16, R16, R12.reuse, -R48 ;  /* 0x0000000c1010722b */ /* 0x080fe40000000830 */
[----:B------:R-:W-:Y:S01]  /*0880*/  DFMA R18, R18, R12, R14 ;  /* 0x0000000c1212722b */ /* 0x000fe2000000000e */
[----:B------:R-:W-:-:S06]  /*0890*/  IMAD.U32 R13, RZ, RZ, UR5 ;  /* 0x00000005ff0d7e24 */ /* 0x000fcc000f8e00ff */
[----:B------:R3:W-:Y:S01]  /*08a0*/  @!P3 STG.E.128 desc[UR6][R38.64], R16 ;  /* 0x000000102600b986 */ /* 0x0007e2000c101d06 */
[----:B------:R-:W-:-:S13]  /*08b0*/  ISETP.GE.U32.AND.EX P0, PT, R13, R32, PT, P0 ;  /* 0x000000200d00720c */ /* 0x000fda0003f06100 */
[----:B------:R-:W-:Y:S05]  /*08c0*/  @!P0 BRA `(.L_x_7187) ;  /* 0xfffffff800588947 */ /* 0x000fea000383ffff */
[----:B------:R-:W-:Y:S05]  /*08d0*/  EXIT ;  /* 0x000000000000794d */ /* 0x000fea0003800000 */
.L_x_7186:
[----:B------:R-:W0:Y:S02]  /*08e0*/  S2R R0, SR_TID.X ;  /* 0x0000000000007919 */ /* 0x000e240000002100 */
[----:B0-----:R-:W-:-:S03]  /*08f0*/  IMAD.WIDE.U32 R8, R0, 0x4, RZ ;  /* 0x0000000400087825 */ /* 0x001fc600078e00ff */
[----:B------:R-:W-:-:S04]  /*0900*/  ISETP.GE.U32.AND P0, PT, R8, R41, PT ;  /* 0x000000290800720c */ /* 0x000fc80003f06070 */
[----:B------:R-:W-:-:S13]  /*0910*/  ISETP.GE.AND.EX P0, PT, R9, R40, PT, P0 ;  /* 0x000000280900720c */ /* 0x000fda0003f06300 */
[----:B------:R-:W-:Y:S05]  /*0920*/  @P0 EXIT ;  /* 0x000000000000094d */ /* 0x000fea0003800000 */
[----:B------:R-:W-:Y:S01]  /*0930*/  IMAD.MOV.U32 R43, RZ, RZ, RZ ;  /* 0x000000ffff2b7224 */ /* 0x000fe200078e00ff */
[----:B------:R-:W0:Y:S01]  /*0940*/  LDCU UR4, c[0x0][0x360] ;  /* 0x00006c00ff0477ac */ /* 0x000e220008000800 */
[----:B------:R-:W1:Y:S05]  /*0950*/  LDCU.128 UR8, c[0x0][0xfd0] ;  /* 0x0001fa00ff0877ac */ /* 0x000e6a0008000c00 */
.L_x_7188:
[C---:B------:R-:W-:Y:S01]  /*0960*/  IMAD.SHL.U32 R47, R0.reuse, 0x40, RZ ;  /* 0x00000040002f7824 */ /* 0x040fe200078e00ff */
[----:B------:R-:W-:-:S04]  /*0970*/  SHF.L.U64.HI R45, R0, 0x6, R43 ;  /* 0x00000006002d7819 */ /* 0x000fc8000001022b */
[----:B------:R-:W-:-:S05]  /*0980*/  IADD3 R50, P0, PT, R4, R47, RZ ;  /* 0x0000002f04327210 */ /* 0x000fca0007f1e0ff */
[----:B------:R-:W-:-:S05]  /*0990*/  IMAD.X R51, R5, 0x1, R45, P0 ;  /* 0x0000000105337824 */ /* 0x000fca00000e062d */
[----:B--2---:R-:W1:Y:S01]  /*09a0*/  LDG.E.ENL2.256 R32, R20, desc[UR6][R50.64] ;  /* 0xfe0000063214797e */ /* 0x004e620008121920 */
[----:B------:R-:W-:-:S03]  /*09b0*/  IADD3 R48, P0, PT, R6, R47, RZ ;  /* 0x0000002f06307210 */ /* 0x000fc60007f1e0ff */
[----:B------:R-:W2:Y:S02]  /*09c0*/  LDG.E.ENL2.256 R16, R12, desc[UR6][R50.64+0x20] ;  /* 0xfe000106320c797e */ /* 0x000ea40008121910 */
[----:B------:R-:W-:-:S05]  /*09d0*/  IMAD.X R49, R7, 0x1, R45, P0 ;  /* 0x0000000107317824 */ /* 0x000fca00000e062d */
[----:B------:R-:W3:Y:S01]  /*09e0*/  LDG.E.ENL2.256 R8, R36, desc[UR6][R48.64] ;  /* 0xfe0000063024797e */ /* 0x000ee20008121908 */
[C---:B-1----:R-:W-:Y:S02]  /*09f0*/  DMUL R30, R22.reuse, UR8 ;  /* 0x00000008161e7c28 */ /* 0x042fe40008000000 */
[----:B------:R-:W-:-:S06]  /*0a00*/  DMUL R22, R22, UR10 ;  /* 0x0000000a16167c28 */ /* 0x000fcc0008000000 */
[C---:B------:R-:W-:Y:S02]  /*0a10*/  DFMA R30, R20.reuse, UR10, R30 ;  /* 0x0000000a141e7c2b */ /* 0x040fe4000800001e */
[----:B------:R-:W-:-:S06]  /*0a20*/  DFMA R22, R20, UR8, -R22 ;  /* 0x0000000814167c2b */ /* 0x000fcc0008000816 */
[C---:B---3--:R-:W-:Y:S02]  /*0a30*/  DMUL R28, R38.reuse, R30 ;  /* 0x0000001e261c7228 */ /* 0x048fe40000000000 */
[----:B------:R-:W-:-:S06]  /*0a40*/  DMUL R38, R38, R22 ;  /* 0x0000001626267228 */ /* 0x000fcc0000000000 */
[C---:B------:R-:W-:Y:S01]  /*0a50*/  DFMA R28, R36.reuse, R22, -R28 ;  /* 0x00000016241c722b */ /* 0x040fe2000000081c */
[----:B------:R-:W3:Y:S01]  /*0a60*/  LDG.E.ENL2.256 R24, R20, desc[UR6][R48.64+0x20] ;  /* 0xfe0001063014797e */ /* 0x000ee20008121918 */
[----:B------:R-:W-:Y:S02]  /*0a70*/  DFMA R30, R36, R30, R38 ;  /* 0x0000001e241e722b */ /* 0x000fe40000000026 */
[C---:B------:R-:W-:Y:S02]  /*0a80*/  DMUL R36, R34.reuse, UR8 ;  /* 0x0000000822247c28 */ /* 0x040fe40008000000 */
[----:B------:R-:W-:-:S06]  /*0a90*/  DMUL R34, R34, UR10 ;  /* 0x0000000a22227c28 */ /* 0x000fcc0008000000 */
[C---:B------:R-:W-:Y:S02]  /*0aa0*/  DFMA R36, R32.reuse, UR10, R36 ;  /* 0x0000000a20247c2b */ /* 0x040fe40008000024 */
[----:B------:R-:W-:-:S06]  /*0ab0*/  DFMA R32, R32, UR8, -R34 ;  /* 0x0000000820207c2b */ /* 0x000fcc0008000822 */
[C---:B------:R-:W-:Y:S02]  /*0ac0*/  DMUL R34, R10.reuse, R36 ;  /* 0x000000240a227228 */ /* 0x040fe40000000000 */
[----:B------:R-:W-:-:S06]  /*0ad0*/  DMUL R10, R10, R32 ;  /* 0x000000200a0a7228 */ /* 0x000fcc0000000000 */
[C---:B------:R-:W-:Y:S02]  /*0ae0*/  DFMA R32, R8.reuse, R32, -R34 ;  /* 0x000000200820722b */ /* 0x040fe40000000822 */
[----:B------:R-:W-:Y:S02]  /*0af0*/  DFMA R34, R8, R36, R10 ;  /* 0x000000240822722b */ /* 0x000fe4000000000a */
[C---:B--2---:R-:W-:Y:S02]  /*0b00*/  DMUL R10, R14.reuse, UR8 ;  /* 0x000000080e0a7c28 */ /* 0x044fe40008000000 */
[----:B------:R-:W-:Y:S02]  /*0b10*/  DMUL R14, R14, UR10 ;  /* 0x0000000a0e0e7c28 */ /* 0x000fe40008000000 */
[C---:B------:R-:W-:Y:S02]  /*0b20*/  DMUL R36, R18.reuse, UR8 ;  /* 0x0000000812247c28 */ /* 0x040fe40008000000 */
[----:B------:R-:W-:-:S02]  /*0b30*/  DMUL R18, R18, UR10 ;  /* 0x0000000a12127c28 */ /* 0x000fc40008000000 */
[C---:B------:R-:W-:Y:S02]  /*0b40*/  DFMA R10, R12.reuse, UR10, R10 ;  /* 0x0000000a0c0a7c2b */ /* 0x040fe4000800000a */
[----:B------:R-:W-:Y:S02]  /*0b50*/  DFMA R8, R12, UR8, -R14 ;  /* 0x000000080c087c2b */ /* 0x000fe4000800080e */
[C---:B------:R-:W-:Y:S02]  /*0b60*/  DFMA R14, R16.reuse, UR10, R36 ;  /* 0x0000000a100e7c2b */ /* 0x040fe40008000024 */
[----:B------:R-:W-:Y:S02]  /*0b70*/  DFMA R18, R16, UR8, -R18 ;  /* 0x0000000810127c2b */ /* 0x000fe40008000812 */
[C---:B---3--:R-:W-:Y:S02]  /*0b80*/  DMUL R12, R22.reuse, R10 ;  /* 0x0000000a160c7228 */ /* 0x048fe40000000000 */
[----:B------:R-:W-:-:S02]  /*0b90*/  DMUL R22, R22, R8 ;  /* 0x0000000816167228 */ /* 0x000fc40000000000 */
[C---:B------:R-:W-:Y:S02]  /*0ba0*/  DMUL R16, R26.reuse, R14 ;  /* 0x0000000e1a107228 */ /* 0x040fe40000000000 */
[----:B------:R-:W-:Y:S02]  /*0bb0*/  DMUL R26, R26, R18 ;  /* 0x000000121a1a7228 */ /* 0x000fe40000000000 */
[C---:B------:R-:W-:Y:S02]  /*0bc0*/  DFMA R8, R20.reuse, R8, -R12 ;  /* 0x000000081408722b */ /* 0x040fe4000000080c */
[----:B------:R-:W-:Y:S01]  /*0bd0*/  DFMA R10, R20, R10, R22 ;  /* 0x0000000a140a722b */ /* 0x000fe20000000016 */
[----:B------:R-:W-:Y:S01]  /*0be0*/  IADD3 R20, P0, PT, R2, R47, RZ ;  /* 0x0000002f02147210 */ /* 0x000fe20007f1e0ff */
[----:B------:R-:W-:-:S04]  /*0bf0*/  DFMA R12, R24, R18, -R16 ;  /* 0x00000012180c722b */ /* 0x000fc80000000810 */
[----:B------:R-:W-:Y:S01]  /*0c00*/  IMAD.X R21, R3, 0x1, R45, P0 ;  /* 0x0000000103157824 */ /* 0x000fe200000e062d */
[----:B0-----:R-:W-:Y:S01]  /*0c10*/  IADD3 R0, P0, PT, R0, UR4, RZ ;  /* 0x0000000400007c10 */ /* 0x001fe2000ff1e0ff */
[----:B------:R-:W-:-:S04]  /*0c20*/  DFMA R14, R24, R14, R26 ;  /* 0x0000000e180e722b */ /* 0x000fc8000000001a */
[C---:B------:R-:W-:Y:S02]  /*0c30*/  IMAD.SHL.U32 R16, R0.reuse, 0x4, RZ ;  /* 0x0000000400107824 */ /* 0x040fe400078e00ff */
[----:B------:R-:W-:Y:S01]  /*0c40*/  IMAD.X R43, RZ, RZ, R43, P0 ;  /* 0x000000ffff2b7224 */ /* 0x000fe200000e062b */
[----:B------:R2:W-:Y:S01]  /*0c50*/  STG.E.ENL2.256 desc[UR6][R20.64], R28, R32 ;  /* 0xf800001c1420797f */ /* 0x0005e2000f121806 */
[----:B------:R-:W-:Y:S02]  /*0c60*/  LOP3.LUT P0, RZ, R0, 0xffffc000, RZ, 0xc0, !PT ;  /* 0xffffc00000ff7812 */ /* 0x000fe4000780c0ff */
[----:B------:R-:W-:Y:S01]  /*0c70*/  ISETP.LT.U32.AND P1, PT, R16, R41, PT ;  /* 0x000000291000720c */ /* 0x000fe20003f21070 */
[----:B------:R2:W-:Y:S01]  /*0c80*/  STG.E.ENL2.256 desc[UR6][R20.64+0x20], R8, R12 ;  /* 0xf8000108140c797f */ /* 0x0005e2000f121806 */
[----:B------:R-:W-:Y:S02]  /*0c90*/  SHF.L.U64.HI R17, R0, 0x2, R43 ;  /* 0x0000000200117819 */ /* 0x000fe4000001022b */
[----:B------:R-:W-:-:S02]  /*0ca0*/  LOP3.LUT P0, RZ, R43, 0x3fffffff, RZ, 0xc0, P0 ;  /* 0x3fffffff2bff7812 */ /* 0x000fc4000000c0ff */
[----:B------:R-:W-:-:S13]  /*0cb0*/  ISETP.LT.AND.EX P1, PT, R17, R40, PT, P1 ;  /* 0x000000281100720c */ /* 0x000fda0003f21310 */
[----:B------:R-:W-:Y:S05]  /*0cc0*/  @!P0 BRA P1, `(.L_x_7188) ;  /* 0xfffffffc00248947 */ /* 0x000fea000083ffff */
[----:B------:R-:W-:Y:S05]  /*0cd0*/  EXIT ;  /* 0x000000000000794d */ /* 0x000fea0003800000 */
.L_x_7189:
        /* <DEDUP_REMOVED lines=10> */
.L_x_7989:


//--------------------- .text._ZN2at6native55_GLOBAL__N__de093ff9_22_ForeachBinaryOpList_cu_a911ec4325multi_tensor_apply_kernelINS1_18TensorListMetadataILi3EEENS1_24BinaryOpListAlphaFunctorIfLi3ELi2ELi2EEEJSt10multipliesIfEfEEEvT_T0_DpT1_ --------------------------
	.section	.text._ZN2at6native55_GLOBAL__N__de093ff9_22_ForeachBinaryOpList_cu_a911ec4325multi_tensor_apply_kernelINS1_18TensorListMetadataILi3EEENS1_24BinaryOpListAlphaFunctorIfLi3ELi2ELi2EEEJSt10multipliesIfEfEEEvT_T0_DpT1_,"ax",@progbits
	.align	128
.text._ZN2at6native55_GLOBAL__N__de093ff9_22_ForeachBinaryOpList_cu_a911ec4325multi_tensor_apply_kernelINS1_18TensorListMetadataILi3EEENS1_24BinaryOpListAlphaFunctorIfLi3ELi2ELi2EEEJSt10multipliesIfEfEEEvT_T0_DpT1_:
        .type           _ZN2at6native55_GLOBAL__N__de093ff9_22_ForeachBinaryOpList_cu_a911ec4325multi_tensor_apply_kernelINS1_18TensorListMetadataILi3EEENS1_24BinaryOpListAlphaFunctorIfLi3ELi2ELi2EEEJSt10multipliesIfEfEEEvT_T0_DpT1_,@function
        .size           _ZN2at6native55_GLOBAL__N__de093ff9_22_ForeachBinaryOpList_cu_a911ec4325multi_tensor_apply_kernelINS1_18TensorListMetadataILi3EEENS1_24BinaryOpListAlphaFunctorIfLi3ELi2ELi2EEEJSt10multipliesIfEfEEEvT_T0_DpT1_,(.L_x_7990 - _ZN2at6native55_GLOBAL__N__de093ff9_22_ForeachBinaryOpList_cu_a911ec4325multi_tensor_apply_kernelINS1_18TensorListMetadataILi3EEENS1_24BinaryOpListAlphaFunctorIfLi3ELi2ELi2EEEJSt10multipliesIfEfEEEvT_T0_DpT1_)
        .other          _ZN2at6native55_GLOBAL__N__de093ff9_22_ForeachBinaryOpList_cu_a911ec4325multi_tensor_apply_kernelINS1_18TensorListMetadataILi3EEENS1_24BinaryOpListAlphaFunctorIfLi3ELi2ELi2EEEJSt10multipliesIfEfEEEvT_T0_DpT1_,@"STO_CUDA_ENTRY STV_DEFAULT"
_ZN2at6native55_GLOBAL__N__de093ff9_22_ForeachBinaryOpList_cu_a911ec4325multi_tensor_apply_kernelINS1_18TensorListMetadataILi3EEENS1_24BinaryOpListAlphaFunctorIfLi3ELi2ELi2EEEJSt10multipliesIfEfEEEvT_T0_DpT1_:
        /* <DEDUP_REMOVED lines=36> */
.L_x_7191:
        /* <DEDUP_REMOVED lines=23> */
[----:B------:R1:W2:Y:S01]  /*03b0*/  @!P0 LDG.E R6, desc[UR16][R22.64] ;  /* 0x0000001016068981 */ /* 0x0002a2000c1e1900 */
[C---:B------:R-:W-:Y:S02]  /*03c0*/  @!P1 LEA R20, P4, R28.reuse, UR6, 0x2 ;  /* 0x000000061c149c11 */ /* 0x040fe4000f8810ff */
[C---:B------:R-:W-:Y:S02]  /*03d0*/  @!P1 LEA R26, P5, R28.reuse, UR8, 0x2 ;  /* 0x000000081c1a9c11 */ /* 0x040fe4000f8a10ff */
[C-C-:B------:R-:W-:Y:S02]  /*03e0*/  @!P1 LEA.HI.X R21, R28.reuse, UR7, R15.reuse, 0x2, P4 ;  /* 0x000000071c159c11 */ /* 0x140fe4000a0f140f */
[----:B0-----:R-:W-:Y:S02]  /*03f0*/  CS2R R8, SRZ ;  /* 0x0000000000087805 */ /* 0x001fe4000001ff00 */
[----:B------:R-:W-:-:S02]  /*0400*/  @!P1 LEA.HI.X R27, R28, UR9, R15, 0x2, P5 ;  /* 0x000000091c1b9c11 */ /* 0x000fc4000a8f140f */
[----:B------:R-:W-:Y:S02]  /*0410*/  @!P2 LEA R16, P4, R2, UR8, 0x2 ;  /* 0x000000080210ac11 */ /* 0x000fe4000f8810ff */
[----:B-1----:R-:W-:Y:S01]  /*0420*/  @!P3 LEA R22, P5, R4, UR8, 0x2 ;  /* 0x000000080416bc11 */ /* 0x002fe2000f8a10ff */
[----:B------:R0:W4:Y:S01]  /*0430*/  @!P1 LDG.E R8, desc[UR16][R20.64] ;  /* 0x0000001014089981 */ /* 0x000122000c1e1900 */
[----:B------:R-:W-:Y:S02]  /*0440*/  @!P2 LEA.HI.X R17, R2, UR9, R5, 0x2, P4 ;  /* 0x000000090211ac11 */ /* 0x000fe4000a0f1405 */
[----:B------:R-:W-:Y:S02]  /*0450*/  CS2R R10, SRZ ;  /* 0x00000000000a7805 */ /* 0x000fe4000001ff00 */
[C---:B------:R-:W-:Y:S01]  /*0460*/  @!P3 LEA.HI.X R23, R4.reuse, UR9, R7, 0x2, P5 ;  /* 0x000000090417bc11 */ /* 0x040fe2000a8f1407 */
[----:B------:R1:W5:Y:S01]  /*0470*/  @!P1 LDG.E R9, desc[UR16][R26.64] ;  /* 0x000000101a099981 */ /* 0x000362000c1e1900 */
[----:B------:R-:W-:-:S03]  /*0480*/  @!P3 LEA R24, P5, R4, UR6, 0x2 ;  /* 0x000000060418bc11 */ /* 0x000fc6000f8a10ff */
[----:B------:R1:W4:Y:S01]  /*0490*/  @!P2 LDG.E R10, desc[UR16][R16.64] ;  /* 0x00000010100aa981 */ /* 0x000322000c1e1900 */
[----:B0-----:R-:W-:Y:S02]  /*04a0*/  @!P2 LEA R20, P4, R2, UR6, 0x2 ;  /* 0x000000060214ac11 */ /* 0x001fe4000f8810ff */
[----:B------:R-:W-:Y:S01]  /*04b0*/  @!P3 LEA.HI.X R25, R4, UR7, R7, 0x2, P5 ;  /* 0x000000070419bc11 */ /* 0x000fe2000a8f1407 */
[----:B------:R-:W4:Y:S01]  /*04c0*/  @!P3 LDG.E R11, desc[UR16][R22.64] ;  /* 0x00000010160bb981 */ /* 0x000f22000c1e1900 */
[----:B-1----:R-:W-:Y:S02]  /*04d0*/  CS2R R26, SRZ ;  /* 0x00000000001a7805 */ /* 0x002fe4000001ff00 */
[----:B------:R-:W-:-:S05]  /*04e0*/  @!P2 LEA.HI.X R21, R2, UR7, R5, 0x2, P4 ;  /* 0x000000070215ac11 */ /* 0x000fca000a0f1405 */
[----:B------:R-:W4:Y:S04]  /*04f0*/  @!P2 LDG.E R26, desc[UR16][R20.64] ;  /* 0x00000010141aa981 */ /* 0x000f28000c1e1900 */
[----:B------:R-:W4:Y:S01]  /*0500*/  @!P3 LDG.E R27, desc[UR16][R24.64] ;  /* 0x00000010181bb981 */ /* 0x000f22000c1e1900 */
[----:B------:R-:W-:Y:S02]  /*0510*/  @!P2 LEA R16, P4, R2, UR10, 0x2 ;  /* 0x0000000a0210ac11 */ /* 0x000fe4000f8810ff */
[----:B------:R-:W-:Y:S02]  /*0520*/  @!P0 LEA R12, P5, R13, UR10, 0x2 ;  /* 0x0000000a0d0c8c11 */ /* 0x000fe4000f8a10ff */
[----:B------:R-:W-:Y:S02]  /*0530*/  @!P1 LEA R14, P6, R28, UR10, 0x2 ;  /* 0x0000000a1c0e9c11 */ /* 0x000fe4000f8c10ff */
[----:B------:R-:W-:-:S02]  /*0540*/  @!P2 LEA.HI.X R17, R2, UR11, R5, 0x2, P4 ;  /* 0x0000000b0211ac11 */ /* 0x000fc4000a0f1405 */
        /* <DEDUP_REMOVED lines=8> */
[----:B--2---:R-:W-:-:S04]  /*05d0*/  FMUL.FTZ R6, R6, UR18 ;  /* 0x0000001206067c20 */ /* 0x004fc80008410000 */
[----:B---3--:R-:W-:-:S05]  /*05e0*/  FMUL.FTZ R3, R6, R3 ;  /* 0x0000000306037220 */ /* 0x008fca0000410000 */
[----:B------:R3:W-:Y:S01]  /*05f0*/  @!P0 STG.E desc[UR16][R12.64], R3 ;  /* 0x000000030c008986 */ /* 0x0007e2000c101910 */
[----:B-----5:R-:W-:Y:S01]  /*0600*/  FMUL.FTZ R9, R9, UR18 ;  /* 0x0000001209097c20 */ /* 0x020fe20008410000 */
[----:B----4-:R-:W-:-:S03]  /*0610*/  FMUL.FTZ R5, R10, UR18 ;  /* 0x000000120a057c20 */ /* 0x010fc60008410000 */
[----:B------:R-:W-:Y:S01]  /*0620*/  FMUL.FTZ R9, R9, R8 ;  /* 0x0000000809097220 */ /* 0x000fe20000410000 */
[----:B------:R-:W-:-:S04]  /*0630*/  FMUL.FTZ R2, R11, UR18 ;  /* 0x000000120b027c20 */ /* 0x000fc80008410000 */
[----:B------:R3:W-:Y:S01]  /*0640*/  @!P1 STG.E desc[UR16][R14.64], R9 ;  /* 0x000000090e009986 */ /* 0x0007e2000c101910 */
[----:B------:R-:W-:Y:S01]  /*0650*/  FMUL.FTZ R5, R5, R26 ;  /* 0x0000001a05057220 */ /* 0x000fe20000410000 */
[----:B------:R-:W-:-:S04]  /*0660*/  FMUL.FTZ R27, R2, R27 ;  /* 0x0000001b021b7220 */ /* 0x000fc80000410000 */
[----:B------:R3:W-:Y:S04]  /*0670*/  @!P2 STG.E desc[UR16][R16.64], R5 ;  /* 0x000000051000a986 */ /* 0x0007e8000c101910 */
[----:B------:R3:W-:Y:S01]  /*0680*/  @!P3 STG.E desc[UR16][R18.64], R27 ;  /* 0x0000001b1200b986 */ /* 0x0007e2000c101910 */
[----:B------:R-:W-:Y:S05]  /*0690*/  BRA.U !UP0, `(.L_x_7191) ;  /* 0xfffffff908e87547 */ /* 0x000fea000b83ffff */
[----:B------:R-:W-:Y:S05]  /*06a0*/  EXIT ;  /* 0x000000000000794d */ /* 0x000fea0003800000 */
.L_x_7190:
        /* <DEDUP_REMOVED lines=8> */
.L_x_7192:
        /* <DEDUP_REMOVED lines=8> */
[----:B-1----:R-:W-:Y:S01]  /*07b0*/  FMUL.FTZ R15, R10, UR12 ;  /* 0x0000000c0a0f7c20 */ /* 0x002fe20008410000 */
[----:B------:R-:W-:Y:S01]  /*07c0*/  IADD3 R10, P0, PT, R14, UR10, RZ ;  /* 0x0000000a0e0a7c10 */ /* 0x000fe2000ff1e0ff */
[----:B------:R-:W-:Y:S01]  /*07d0*/  FMUL.FTZ R12, R11, UR12 ;  /* 0x0000000c0b0c7c20 */ /* 0x000fe20008410000 */
[----:B------:R-:W-:Y:S01]  /*07e0*/  FMUL.FTZ R0, R9, UR12 ;  /* 0x0000000c09007c20 */ /* 0x000fe20008410000 */
[----:B------:R-:W-:Y:S01]  /*07f0*/  FMUL.FTZ R13, R8, UR12 ;  /* 0x0000000c080d7c20 */ /* 0x000fe20008410000 */
[----:B------:R-:W-:Y:S01]  /*0800*/  IADD3.X R11, PT, PT, R18, UR11, RZ, P0, !PT ;  /* 0x0000000b120b7c10 */ /* 0x000fe200087fe4ff */
[----:B--2---:R-:W-:Y:S01]  /*0810*/  FMUL.FTZ R6, R6, R15 ;  /* 0x0000000f06067220 */ /* 0x004fe20000410000 */
[----:B0-----:R-:W-:Y:S01]  /*0820*/  IADD3 R16, P0, PT, R16, UR5, RZ ;  /* 0x0000000510107c10 */ /* 0x001fe2000ff1e0ff */
[----:B------:R-:W-:Y:S01]  /*0830*/  FMUL.FTZ R5, R5, R0 ;  /* 0x0000000005057220 */ /* 0x000fe20000410000 */
[----:B------:R-:W-:Y:S01]  /*0840*/  FMUL.FTZ R4, R4, R13 ;  /* 0x0000000d04047220 */ /* 0x000fe20000410000 */
[----:B------:R-:W-:-:S02]  /*0850*/  FMUL.FTZ R7, R7, R12 ;  /* 0x0000000c07077220 */ /* 0x000fc40000410000 */
[C---:B------:R-:W-:Y:S02]  /*0860*/  IMAD.SHL.U32 R0, R16.reuse, 0x4, RZ ;  /* 0x0000000410007824 */ /* 0x040fe400078e00ff */
[----:B------:R-:W-:Y:S01]  /*0870*/  IMAD.X R17, RZ, RZ, R17, P0 ;  /* 0x000000ffff117224 */ /* 0x000fe200000e0611 */
[----:B------:R2:W-:Y:S01]  /*0880*/  STG.E.128 desc[UR16][R10.64], R4 ;  /* 0x000000040a007986 */ /* 0x0005e2000c101d10 */
[----:B------:R-:W-:Y:S02]  /*0890*/  LOP3.LUT P0, RZ, R16, 0xffffc000, RZ, 0xc0, !PT ;  /* 0xffffc00010ff7812 */ /* 0x000fe4000780c0ff */
[----:B------:R-:W-:Y:S02]  /*08a0*/  ISETP.LT.U32.AND P1, PT, R0, UR15, PT ;  /* 0x0000000f00007c0c */ /* 0x000fe4000bf21070 */
[----:B------:R-:W-:Y:S02]  /*08b0*/  SHF.L.U64.HI R0, R16, 0x2, R17 ;  /* 0x0000000210007819 */ /* 0x000fe40000010211 */
[----:B------:R-:W-:-:S02]  /*08c0*/  LOP3.LUT P0, RZ, R17, 0x3fffffff, RZ, 0xc0, P0 ;  /* 0x3fffffff11ff7812 */ /* 0x000fc4000000c0ff */
[----:B------:R-:W-:-:S13]  /*08d0*/  ISETP.LT.AND.EX P1, PT, R0, UR4, PT, P1 ;  /* 0x0000000400007c0c */ /* 0x000fda000bf21310 */
[----:B--2---:R-:W-:Y:S05]  /*08e0*/  @!P0 BRA P1, `(.L_x_7192) ;  /* 0xfffffffc00908947 */ /* 0x004fea000083ffff */
[----:B------:R-:W-:Y:S05]  /*08f0*/  EXIT ;  /* 0x000000000000794d */ /* 0x000fea0003800000 */
.L_x_7193:
        /* <DEDUP_REMOVED lines=16> */
.L_x_7990:


//--------------------- .text._ZN2at6native55_GLOBAL__N__de093ff9_22_ForeachBinaryOpList_cu_a911ec4325multi_tensor_apply_kernelINS1_18TensorListMetadataILi3EEENS1_24BinaryOpListAlphaFunctorIdLi3ELi2ELi2EEEJSt10multipliesIdEdEEEvT_T0_DpT1_ --------------------------
	.section	.text._ZN2at6native55_GLOBAL__N__de093ff9_22_ForeachBinaryOpList_cu_a911ec4325multi_tensor_apply_kernelINS1_18TensorListMetadataILi3EEENS1_24BinaryOpListAlphaFunctorIdLi3ELi2ELi2EEEJSt10multipliesIdEdEEEvT_T0_DpT1_,"ax",@progbits
	.align	128
.text._ZN2at6native55_GLOBAL__N__de093ff9_22_ForeachBinaryOpList_cu_a911ec4325multi_tensor_apply_kernelINS1_18TensorListMetadataILi3EEENS1_24BinaryOpListAlphaFunctorIdLi3ELi2ELi2EEEJSt10multipliesIdEdEEEvT_T0_DpT1_:
        .type           _ZN2at6native55_GLOBAL__N__de093ff9_22_ForeachBinaryOpList_cu_a911ec4325multi_tensor_apply_kernelINS1_18TensorListMetadataILi3EEENS1_24BinaryOpListAlphaFunctorIdLi3ELi2ELi2EEEJSt10multipliesIdEdEEEvT_T0_DpT1_,@function
        .size           _ZN2at6native55_GLOBAL__N__de093ff9_22_ForeachBinaryOpList_cu_a911ec4325multi_tensor_apply_kernelINS1_18TensorListMetadataILi3EEENS1_24BinaryOpListAlphaFunctorIdLi3ELi2ELi2EEEJSt10multipliesIdEdEEEvT_T0_DpT1_,(.L_x_7991 - _ZN2at6native55_GLOBAL__N__de093ff9_22_ForeachBinaryOpList_cu_a911ec4325multi_tensor_apply_kernelINS1_18TensorListMetadataILi3EEENS1_24BinaryOpListAlphaFunctorIdLi3ELi2ELi2EEEJSt10multipliesIdEdEEEvT_T0_DpT1_)
        .other          _ZN2at6native55_GLOBAL__N__de093ff9_22_ForeachBinaryOpList_cu_a911ec4325multi_tensor_apply_kernelINS1_18TensorListMetadataILi3EEENS1_24BinaryOpListAlphaFunctorIdLi3ELi2ELi2EEEJSt10multipliesIdEdEEEvT_T0_DpT1_,@"STO_CUDA_ENTRY STV_DEFAULT"
_ZN2at6native55_GLOBAL__N__de093ff9_22_ForeachBinaryOpList_cu_a911ec4325multi_tensor_apply_kernelINS1_18TensorListMetadataILi3EEENS1_24BinaryOpListAlphaFunctorIdLi3ELi2ELi2EEEJSt10multipliesIdEdEEEvT_T0_DpT1_:
        /* <DEDUP_REMOVED lines=36> */
.L_x_7195:
        /* <DEDUP_REMOVED lines=9> */
[----:B------:R-:W2:Y:S01]  /*02d0*/  @!P0 LDG.E.64 R10, desc[UR16][R8.64] ;  /* 0x00000010080a8981 */ /* 0x000ea2000c1e1b00 */
[----:B------:R-:W-:-:S05]  /*02e0*/  @!P0 LEA.HI.X R7, R24, UR7, R15, 0x3, P1 ;  /* 0x0000000718078c11 */ /* 0x000fca00088f1c0f */
[----:B------:R0:W3:Y:S01]  /*02f0*/  @!P0 LDG.E.64 R20, desc[UR16][R6.64] ;  /* 0x0000001006148981 */ /* 0x0000e2000c1e1b00 */
[----:B-1----:R-:W-:Y:S02]  /*0300*/  IADD3 R2, P2, PT, R24, UR12, RZ ;  /* 0x0000000c18027c10 */ /* 0x002fe4000ff5e0ff */
[----:B------:R-:W-:Y:S02]  /*0310*/  CS2R R18, SRZ ;  /* 0x0000000000127805 */ /* 0x000fe4000001ff00 */
[C---:B------:R-:W-:Y:S01]  /*0320*/  ISETP.GE.U32.AND P1, PT, R2.reuse, UR13, PT ;  /* 0x0000000d02007c0c */ /* 0x040fe2000bf26070 */
[----:B------:R-:W-:Y:S01]  /*0330*/  IMAD.X R3, RZ, RZ, R15, P2 ;  /* 0x000000ffff037224 */ /* 0x000fe200010e060f */
[----:B------:R-:W-:-:S04]  /*0340*/  IADD3 R4, P3, PT, R2, UR12, RZ ;  /* 0x0000000c02047c10 */ /* 0x000fc8000ff7e0ff */
[----:B------:R-:W-:Y:S01]  /*0350*/  ISETP.GE.U32.AND.EX P1, PT, R3, UR14, PT, P1 ;  /* 0x0000000e03007c0c */ /* 0x000fe2000bf26110 */
[----:B------:R-:W-:Y:S01]  /*0360*/  IMAD.X R5, RZ, RZ, R3, P3 ;  /* 0x000000ffff057224 */ /* 0x000fe200018e0603 */
[C---:B------:R-:W-:Y:S02]  /*0370*/  IADD3 R25, P5, PT, R4.reuse, UR12, RZ ;  /* 0x0000000c04197c10 */ /* 0x040fe4000ffbe0ff */
[----:B------:R-:W-:-:S03]  /*0380*/  ISETP.GE.U32.AND P2, PT, R4, UR13, PT ;  /* 0x0000000d04007c0c */ /* 0x000fc6000bf46070 */
[----:B------:R-:W-:Y:S01]  /*0390*/  IMAD.X R26, RZ, RZ, R5, P5 ;  /* 0x000000ffff1a7224 */ /* 0x000fe200028e0605 */
[----:B------:R-:W-:-:S05]  /*03a0*/  ISETP.GE.U32.AND.EX P2, PT, R5, UR14, PT, P2 ;  /* 0x0000000e05007c0c */ /* 0x000fca000bf46120 */
[C---:B------:R-:W-:Y:S02]  /*03b0*/  @!P1 LEA R22, P3, R2.reuse, UR6, 0x3 ;  /* 0x0000000602169c11 */ /* 0x040fe4000f8618ff */
[C---:B------:R-:W-:Y:S02]  /*03c0*/  @!P1 LEA R16, P4, R2.reuse, UR8, 0x3 ;  /* 0x0000000802109c11 */ /* 0x040fe4000f8818ff */
[C-C-:B------:R-:W-:Y:S02]  /*03d0*/  @!P1 LEA.HI.X R23, R2.reuse, UR7, R3.reuse, 0x3, P3 ;  /* 0x0000000702179c11 */ /* 0x140fe400098f1c03 */
[----:B------:R-:W-:Y:S02]  /*03e0*/  ISETP.GE.U32.AND P3, PT, R25, UR13, PT ;  /* 0x0000000d19007c0c */ /* 0x000fe4000bf66070 */
[----:B------:R-:W-:Y:S02]  /*03f0*/  @!P1 LEA.HI.X R17, R2, UR9, R3, 0x3, P4 ;  /* 0x0000000902119c11 */ /* 0x000fe4000a0f1c03 */
[----:B0-----:R-:W-:-:S02]  /*0400*/  CS2R R6, SRZ ;  /* 0x0000000000067805 */ /* 0x001fc4000001ff00 */
[----:B------:R-:W-:Y:S01]  /*0410*/  ISETP.GE.U32.AND.EX P3, PT, R26, UR14, PT, P3 ;  /* 0x0000000e1a007c0c */ /* 0x000fe2000bf66130 */
[----:B------:R0:W4:Y:S01]  /*0420*/  @!P1 LDG.E.64 R18, desc[UR16][R22.64] ;  /* 0x0000001016129981 */ /* 0x000122000c1e1b00 */
[C---:B------:R-:W-:Y:S02]  /*0430*/  @!P2 LEA R28, P5, R4.reuse, UR6, 0x3 ;  /* 0x00000006041cac11 */ /* 0x040fe4000f8a18ff */
[----:B------:R-:W-:Y:S02]  /*0440*/  CS2R R12, SRZ ;  /* 0x00000000000c7805 */ /* 0x000fe4000001ff00 */
[C---:B------:R-:W-:Y:S02]  /*0450*/  @!P2 LEA R8, P4, R4.reuse, UR8, 0x3 ;  /* 0x000000080408ac11 */ /* 0x040fe4000f8818ff */
[C-C-:B------:R-:W-:Y:S02]  /*0460*/  @!P2 LEA.HI.X R29, R4.reuse, UR7, R5.reuse, 0x3, P5 ;  /* 0x00000007041dac11 */ /* 0x140fe4000a8f1c05 */
[----:B------:R-:W-:Y:S01]  /*0470*/  @!P2 LEA.HI.X R9, R4, UR9, R5, 0x3, P4 ;  /* 0x000000090409ac11 */ /* 0x000fe2000a0f1c05 */
[----:B------:R1:W5:Y:S02]  /*0480*/  @!P1 LDG.E.64 R12, desc[UR16][R16.64] ;  /* 0x00000010100c9981 */ /* 0x000364000c1e1b00 */
[----:B0-----:R-:W-:-:S02]  /*0490*/  @!P3 LEA R22, P4, R25, UR6, 0x3 ;  /* 0x000000061916bc11 */ /* 0x001fc4000f8818ff */
[----:B------:R0:W4:Y:S02]  /*04a0*/  @!P2 LDG.E.64 R6, desc[UR16][R28.64] ;  /* 0x000000101c06a981 */ /* 0x000124000c1e1b00 */
[C---:B------:R-:W-:Y:S02]  /*04b0*/  @!P3 LEA.HI.X R23, R25.reuse, UR7, R26, 0x3, P4 ;  /* 0x000000071917bc11 */ /* 0x040fe4000a0f1c1a */
[----:B-1----:R-:W-:Y:S02]  /*04c0*/  CS2R R16, SRZ ;  /* 0x0000000000107805 */ /* 0x002fe4000001ff00 */
[----:B0-----:R-:W-:-:S04]  /*04d0*/  @!P3 LEA R28, P4, R25, UR8, 0x3 ;  /* 0x00000008191cbc11 */ /* 0x001fc8000f8818ff */
[----:B------:R0:W4:Y:S01]  /*04e0*/  @!P2 LDG.E.64 R16, desc[UR16][R8.64] ;  /* 0x000000100810a981 */ /* 0x000122000c1e1b00 */
[----:B------:R-:W-:Y:S02]  /*04f0*/  @!P3 LEA.HI.X R29, R25, UR9, R26, 0x3, P4 ;  /* 0x00000009191dbc11 */ /* 0x000fe4000a0f1c1a */
[----:B0-----:R-:W-:-:S06]  /*0500*/  CS2R R8, SRZ ;  /* 0x0000000000087805 */ /* 0x001fcc000001ff00 */
[----:B------:R0:W4:Y:S01]  /*0510*/  @!P3 LDG.E.64 R8, desc[UR16][R22.64] ;  /* 0x000000101608b981 */ /* 0x000122000c1e1b00 */
[----:B--2---:R-:W-:-:S08]  /*0520*/  DMUL R10, R10, UR18 ;  /* 0x000000120a0a7c28 */ /* 0x004fd00008000000 */
[----:B---3--:R-:W-:Y:S01]  /*0530*/  DMUL R10, R10, R20 ;  /* 0x000000140a0a7228 */ /* 0x008fe20000000000 */
[----:B------:R-:W-:-:S06]  /*0540*/  CS2R R20, SRZ ;  /* 0x0000000000147805 */ /* 0x000fcc000001ff00 */
[----:B------:R-:W2:Y:S01]  /*0550*/  @!P3 LDG.E.64 R20, desc[UR16][R28.64] ;  /* 0x000000101c14b981 */ /* 0x000ea2000c1e1b00 */
[----:B------:R-:W-:Y:S02]  /*0560*/  @!P0 LEA R14, P6, R24, UR10, 0x3 ;  /* 0x0000000a180e8c11 */ /* 0x000fe4000f8c18ff */
[----:B0-----:R-:W-:Y:S02]  /*0570*/  @!P2 LEA R22, P4, R4, UR10, 0x3 ;  /* 0x0000000a0416ac11 */ /* 0x001fe4000f8818ff */
[----:B------:R-:W-:Y:S02]  /*0580*/  @!P0 LEA.HI.X R15, R24, UR11, R15, 0x3, P6 ;  /* 0x0000000b180f8c11 */ /* 0x000fe4000b0f1c0f */
[C---:B------:R-:W-:Y:S02]  /*0590*/  @!P3 LEA R24, P6, R25.reuse, UR10, 0x3 ;  /* 0x0000000a1918bc11 */ /* 0x040fe4000f8c18ff */
[----:B------:R-:W-:Y:S02]  /*05a0*/  @!P2 LEA.HI.X R23, R4, UR11, R5, 0x3, P4 ;  /* 0x0000000b0417ac11 */ /* 0x000fe4000a0f1c05 */
[----:B------:R-:W-:Y:S01]  /*05b0*/  @!P3 LEA.HI.X R25, R25, UR11, R26, 0x3, P6 ;  /* 0x0000000b1919bc11 */ /* 0x000fe2000b0f1c1a */
[----:B------:R3:W-:Y:S01]  /*05c0*/  @!P0 STG.E.64 desc[UR16][R14.64], R10 ;  /* 0x0000000a0e008986 */ /* 0x0007e2000c101b10 */
[----:B------:R-:W-:Y:S01]  /*05d0*/  ULEA UR4, UP0, UR12, UR4, 0x2 ;  /* 0x000000040c047291 */ /* 0x000fe2000f8010ff */
[----:B-----5:R-:W-:-:S08]  /*05e0*/  DMUL R12, R12, UR18 ;  /* 0x000000120c0c7c28 */ /* 0x020fd00008000000 */
[----:B----4-:R-:W-:Y:S01]  /*05f0*/  DMUL R12, R12, R18 ;  /* 0x000000120c0c7228 */ /* 0x010fe20000000000 */
[----:B------:R-:W-:Y:S01]  /*0600*/  @!P1 LEA R18, P5, R2, UR10, 0x3 ;  /* 0x0000000a02129c11 */ /* 0x000fe2000f8a18ff */
[----:B------:R-:W-:-:S03]  /*0610*/  DMUL R16, R16, UR18 ;  /* 0x0000001210107c28 */ /* 0x000fc60008000000 */
[----:B------:R-:W-:-:S05]  /*0620*/  @!P1 LEA.HI.X R19, R2, UR11, R3, 0x3, P5 ;  /* 0x0000000b02139c11 */ /* 0x000fca000a8f1c03 */
[----:B------:R-:W-:Y:S01]  /*0630*/  DMUL R6, R16, R6 ;  /* 0x0000000610067228 */ /* 0x000fe20000000000 */
[----:B------:R3:W-:Y:S01]  /*0640*/  @!P1 STG.E.64 desc[UR16][R18.64], R12 ;  /* 0x0000000c12009986 */ /* 0x0007e2000c101b10 */
[----:B------:R-:W-:-:S05]  /*0650*/  UIADD3.X UR5, UPT, UPT, URZ, UR5, URZ, UP0, !UPT ;  /* 0x00000005ff057290 */ /* 0x000fca00087fe4ff */
[----:B------:R3:W-:Y:S01]  /*0660*/  @!P2 STG.E.64 desc[UR16][R22.64], R6 ;  /* 0x000000061600a986 */ /* 0x0007e2000c101b10 */
[----:B------:R-:W-:-:S04]  /*0670*/  UISETP.GE.U32.AND UP0, UPT, UR4, UR13, UPT ;  /* 0x0000000d0400728c */ /* 0x000fc8000bf06070 */
[----:B------:R-:W-:Y:S01]  /*0680*/  UISETP.GE.U32.AND.EX UP0, UPT, UR5, UR14, UPT, UP0 ;  /* 0x0000000e0500728c */ /* 0x000fe2000bf06100 */
[----:B--2---:R-:W-:-:S08]  /*0690*/  DMUL R20, R20, UR18 ;  /* 0x0000001214147c28 */ /* 0x004fd00008000000 */
[----:B------:R-:W-:-:S07]  /*06a0*/  DMUL R8, R20, R8 ;  /* 0x0000000814087228 */ /* 0x000fce0000000000 */
[----:B------:R3:W-:Y:S01]  /*06b0*/  @!P3 STG.E.64 desc[UR16][R24.64], R8 ;  /* 0x000000081800b986 */ /* 0x0007e2000c101b10 */
[----:B------:R-:W-:Y:S05]  /*06c0*/  BRA.U !UP0, `(.L_x_7195) ;  /* 0xfffffff908dc7547 */ /* 0x000fea000b83ffff */
[----:B------:R-:W-:Y:S05]  /*06d0*/  EXIT ;  /* 0x000000000000794d */ /* 0x000fea0003800000 */
.L_x_7194:
        /* <DEDUP_REMOVED lines=8> */
.L_x_7196:
[C---:B------:R-:W-:Y:S01]  /*0760*/  IMAD.SHL.U32 R2, R3.reuse, 0x20, RZ ;  /* 0x0000002003027824 */ /* 0x040fe200078e00ff */
[----:B------:R-:W-:-:S04]  /*0770*/  SHF.L.U64.HI R20, R3, 0x5, R0 ;  /* 0x0000000503147819 */ /* 0x000fc80000010200 */
[----:B------:R-:W-:-:S04]  /*0780*/  IADD3 R24, P0, PT, R2, UR8, RZ ;  /* 0x0000000802187c10 */ /* 0x000fc8000ff1e0ff */
[----:B------:R-:W-:Y:S02]  /*0790*/  IADD3.X R25, PT, PT, R20, UR9, RZ, P0, !PT ;  /* 0x0000000914197c10 */ /* 0x000fe400087fe4ff */
[----:B------:R-:W-:-:S03]  /*07a0*/  IADD3 R22, P0, PT, R2, UR6, RZ ;  /* 0x0000000602167c10 */ /* 0x000fc6000ff1e0ff */
[----:B--2---:R-:W1:Y:S01]  /*07b0*/  LDG.E.ENL2.256 R12, R8, desc[UR16][R24.64] ;  /* 0xfe0000101808797e */ /* 0x004e62000812190c */
[----:B------:R-:W-:-:S05]  /*07c0*/  IADD3.X R23, PT, PT, R20, UR7, RZ, P0, !PT ;  /* 0x0000000714177c10 */ /* 0x000fca00087fe4ff */
[----:B------:R-:W2:Y:S01]  /*07d0*/  LDG.E.ENL2.256 R4, R16, desc[UR16][R22.64] ;  /* 0xfe0000101610797e */ /* 0x000ea20008121904 */
[----:B-1----:R-:W-:Y:S02]  /*07e0*/  DMUL R8, R8, UR12 ;  /* 0x0000000c08087c28 */ /* 0x002fe40008000000 */
[----:B------:R-:W-:Y:S02]  /*07f0*/  DMUL R10, R10, UR12 ;  /* 0x0000000c0a0a7c28 */ /* 0x000fe40008000000 */
[----:B------:R-:W-:Y:S02]  /*0800*/  DMUL R12, R12, UR12 ;  /* 0x0000000c0c0c7c28 */ /* 0x000fe40008000000 */
[----:B------:R-:W-:Y:S02]  /*0810*/  DMUL R14, R14, UR12 ;  /* 0x0000000c0e0e7c28 */ /* 0x000fe40008000000 */
[----:B--2---:R-:W-:Y:S01]  /*0820*/  DMUL R16, R16, R8 ;  /* 0x0000000810107228 */ /* 0x004fe20000000000 */
[----:B------:R-:W-:Y:S01]  /*0830*/  IADD3 R8, P0, PT, R2, UR10, RZ ;  /* 0x0000000a02087c10 */ /* 0x000fe2000ff1e0ff */
[----:B------:R-:W-:-:S02]  /*0840*/  DMUL R18, R18, R10 ;  /* 0x0000000a12127228 */ /* 0x000fc40000000000 */
[----:B------:R-:W-:Y:S01]  /*0850*/  DMUL R4, R4, R12 ;  /* 0x0000000c04047228 */ /* 0x000fe20000000000 */
[----:B------:R-:W-:Y:S01]  /*0860*/  IADD3.X R9, PT, PT, R20, UR11, RZ, P0, !PT ;  /* 0x0000000b14097c10 */ /* 0x000fe200087fe4ff */
[----:B------:R-:W-:Y:S01]  /*0870*/  DMUL R6, R6, R14 ;  /* 0x0000000e06067228 */ /* 0x000fe20000000000 */
[----:B0-----:R-:W-:-:S05]  /*0880*/  IADD3 R3, P0, PT, R3, UR5, RZ ;  /* 0x0000000503037c10 */ /* 0x001fca000ff1e0ff */
[C---:B------:R-:W-:Y:S01]  /*0890*/  IMAD.SHL.U32 R2, R3.reuse, 0x4, RZ ;  /* 0x0000000403027824 */ /* 0x040fe200078e00ff */
[----:B------:R2:W-:Y:S01]  /*08a0*/  STG.E.ENL2.256 desc[UR16][R8.64], R16, R4 ;  /* 0xf80000100804797f */ /* 0x0005e2000f121810 */
[----:B------:R-:W-:Y:S01]  /*08b0*/  IMAD.X R0, RZ, RZ, R0, P0 ;  /* 0x000000ffff007224 */ /* 0x000fe200000e0600 */
[C---:B------:R-:W-:Y:S02]  /*08c0*/  LOP3.LUT P0, RZ, R3.reuse, 0xffffc000, RZ, 0xc0, !PT ;  /* 0xffffc00003ff7812 */ /* 0x040fe4000780c0ff */
[----:B------:R-:W-:Y:S02]  /*08d0*/  ISETP.LT.U32.AND P1, PT, R2, UR15, PT ;  /* 0x0000000f02007c0c */ /* 0x000fe4000bf21070 */
[----:B------:R-:W-:Y:S02]  /*08e0*/  SHF.L.U64.HI R2, R3, 0x2, R0 ;  /* 0x0000000203027819 */ /* 0x000fe40000010200 */
[----:B------:R-:W-:Y:S02]  /*08f0*/  LOP3.LUT P0, RZ, R0, 0x3fffffff, RZ, 0xc0, P0 ;  /* 0x3fffffff00ff7812 */ /* 0x000fe4000000c0ff */
[----:B------:R-:W-:-:S13]  /*0900*/  ISETP.LT.AND.EX P1, PT, R2, UR4, PT, P1 ;  /* 0x0000000402007c0c */ /* 0x000fda000bf21310 */
[----:B------:R-:W-:Y:S05]  /*0910*/  @!P0 BRA P1, `(.L_x_7196) ;  /* 0xfffffffc00908947 */ /* 0x000fea000083ffff */
[----:B------:R-:W-:Y:S05]  /*0920*/  EXIT ;  /* 0x000000000000794d */ /* 0x000fea0003800000 */
.L_x_7197:
        /* <DEDUP_REMOVED lines=13> */
.L_x_7991:


//--------------------- .text._ZN2at6native55_GLOBAL__N__de093ff9_22_ForeachBinaryOpList_cu_a911ec4325multi_tensor_apply_kernelINS1_18TensorListMetadataILi3EEENS1_24BinaryOpListAlphaFunctorIsLi3ELi2ELi2EEEJSt10multipliesIsEsEEEvT_T0_DpT1_ --------------------------
	.section	.text._ZN2at6native55_GLOBAL__N__de093ff9_22_ForeachBinaryOpList_cu_a911ec4325multi_tensor_apply_kernelINS1_18TensorListMetadataILi3EEENS1_24BinaryOpListAlphaFunctorIsLi3ELi2ELi2EEEJSt10multipliesIsEsEEEvT_T0_DpT1_,"ax",@progbits
	.align	128
.text._ZN2at6native55_GLOBAL__N__de093ff9_22_ForeachBinaryOpList_cu_a911ec4325multi_tensor_apply_kernelINS1_18TensorListMetadataILi3EEENS1_24BinaryOpListAlphaFunctorIsLi3ELi2ELi2EEEJSt10multipliesIsEsEEEvT_T0_DpT1_:
        .type           _ZN2at6native55_GLOBAL__N__de093ff9_22_ForeachBinaryOpList_cu_a911ec4325multi_tensor_apply_kernelINS1_18TensorListMetadataILi3EEENS1_24BinaryOpListAlphaFunctorIsLi3ELi2ELi2EEEJSt10multipliesIsEsEEEvT_T0_DpT1_,@function
        .size           _ZN2at6native55_GLOBAL__N__de093ff9_22_ForeachBinaryOpList_cu_a911ec4325multi_tensor_apply_kernelINS1_18TensorListMetadataILi3EEENS1_24BinaryOpListAlphaFunctorIsLi3ELi2ELi2EEEJSt10multipliesIsEsEEEvT_T0_DpT1_,(.L_x_7992 - _ZN2at6native55_GLOBAL__N__de093ff9_22_ForeachBinaryOpList_cu_a911ec4325multi_tensor_apply_kernelINS1_18TensorListMetadataILi3EEENS1_24BinaryOpListAlphaFunctorIsLi3ELi2ELi2EEEJSt10multipliesIsEsEEEvT_T0_DpT1_)
        .other          _ZN2at6native55_GLOBAL__N__de093ff9_22_ForeachBinaryOpList_cu_a911ec4325multi_tensor_apply_kernelINS1_18TensorListMetadataILi3EEENS1_24BinaryOpListAlphaFunctorIsLi3ELi2ELi2EEEJSt10multipliesIsEsEEEvT_T0_DpT1_,@"STO_CUDA_ENTRY STV_DEFAULT"
_ZN2at6native55_GLOBAL__N__de093ff9_22_ForeachBinaryOpList_cu_a911ec4325multi_tensor_apply_kernelINS1_18TensorListMetadataILi3EEENS1_24BinaryOpListAlphaFunctorIsLi3ELi2ELi2EEEJSt10multipliesIsEsEEEvT_T0_DpT1_:
        /* <DEDUP_REMOVED lines=35> */
.L_x_7199:
[----:B0-----:R-:W-:Y:S02]  /*0230*/  IADD3 R26, P1, PT, R0, UR4, RZ ;  /* 0x00000004001a7c10 */ /* 0x001fe4000ff3e0ff */
[----:B--2---:R-:W-:Y:S02]  /*0240*/  PRMT R3, RZ, 0x7610, R3 ;  /* 0x00007610ff037816 */ /* 0x004fe40000000003 */
        /* <DEDUP_REMOVED lines=9> */
[----:B------:R-:W-:-:S05]  /*02e0*/  ISETP.GE.U32.AND.EX P1, PT, R15, UR15, PT, P1 ;  /* 0x0000000f0f007c0c */ /* 0x000fca000bf26110 */
[----:B------:R-:W-:Y:S01]  /*02f0*/  @!P0 LEA R8, P2, R26, UR6, 0x1 ;  /* 0x000000061a088c11 */ /* 0x000fe2000f8408ff */
[----:B------:R-:W-:Y:S01]  /*0300*/  IMAD.X R7, RZ, RZ, R5, P5 ;  /* 0x000000ffff077224 */ /* 0x000fe200028e0605 */
[----:B------:R-:W-:Y:S02]  /*0310*/  ISETP.GE.U32.AND P3, PT, R4, UR14, PT ;  /* 0x0000000e04007c0c */ /* 0x000fe4000bf66070 */
[----:B------:R-:W-:Y:S02]  /*0320*/  @!P0 LEA.HI.X R9, R26, UR7, R13, 0x1, P2 ;  /* 0x000000071a098c11 */ /* 0x000fe400090f0c0d */
[----:B------:R-:W-:Y:S02]  /*0330*/  ISETP.GE.U32.AND P2, PT, R2, UR14, PT ;  /* 0x0000000e02007c0c */ /* 0x000fe4000bf46070 */
[----:B------:R-:W-:Y:S01]  /*0340*/  ISETP.GE.U32.AND.EX P3, PT, R7, UR15, PT, P3 ;  /* 0x0000000f07007c0c */ /* 0x000fe2000bf66130 */
[----:B------:R0:W2:Y:S01]  /*0350*/  @!P0 LDG.E.U16 R3, desc[UR16][R8.64] ;  /* 0x0000001008038981 */ /* 0x0000a2000c1e1500 */
[----:B------:R-:W-:-:S02]  /*0360*/  ISETP.GE.U32.AND.EX P2, PT, R5, UR15, PT, P2 ;  /* 0x0000000f05007c0c */ /* 0x000fc4000bf46120 */
[----:B------:R-:W-:Y:S02]  /*0370*/  @!P0 LEA R18, P4, R26, UR8, 0x1 ;  /* 0x000000081a128c11 */ /* 0x000fe4000f8808ff */
[----:B------:R-:W-:Y:S02]  /*0380*/  @!P1 LEA R24, P5, R28, UR8, 0x1 ;  /* 0x000000081c189c11 */ /* 0x000fe4000f8a08ff */
[----:B------:R-:W-:Y:S02]  /*0390*/  @!P0 LEA.HI.X R19, R26, UR9, R13, 0x1, P4 ;  /* 0x000000091a138c11 */ /* 0x000fe4000a0f0c0d */
[C---:B------:R-:W-:Y:S02]  /*03a0*/  @!P1 LEA R22, P4, R28.reuse, UR6, 0x1 ;  /* 0x000000061c169c11 */ /* 0x040fe4000f8808ff */
[----:B0-----:R-:W-:Y:S02]  /*03b0*/  PRMT R8, RZ, 0x7610, R8 ;  /* 0x00007610ff087816 */ /* 0x001fe40000000008 */
[----:B------:R-:W-:-:S02]  /*03c0*/  @!P1 LEA.HI.X R23, R28, UR7, R15, 0x1, P4 ;  /* 0x000000071c179c11 */ /* 0x000fc4000a0f0c0f */
[----:B------:R-:W-:Y:S02]  /*03d0*/  @!P2 LEA R20, P4, R2, UR6, 0x1 ;  /* 0x000000060214ac11 */ /* 0x000fe4000f8808ff */
[----:B------:R-:W-:Y:S01]  /*03e0*/  @!P3 LEA R16, P6, R4, UR6, 0x1 ;  /* 0x000000060410bc11 */ /* 0x000fe2000f8c08ff */
[----:B------:R0:W3:Y:S01]  /*03f0*/  @!P1 LDG.E.U16 R8, desc[UR16][R22.64] ;  /* 0x0000001016089981 */ /* 0x0000e2000c1e1500 */
[----:B------:R-:W-:Y:S02]  /*0400*/  PRMT R6, RZ, 0x7610, R6 ;  /* 0x00007610ff067816 */ /* 0x000fe40000000006 */
[----:B------:R-:W-:Y:S02]  /*0410*/  PRMT R10, RZ, 0x7610, R10 ;  /* 0x00007610ff0a7816 */ /* 0x000fe4000000000a */
[----:B------:R-:W-:Y:S02]  /*0420*/  PRMT R9, RZ, 0x7610, R9 ;  /* 0x00007610ff097816 */ /* 0x000fe40000000009 */
[----:B------:R-:W-:Y:S01]  /*0430*/  @!P2 LEA.HI.X R21, R2, UR7, R5, 0x1, P4 ;  /* 0x000000070215ac11 */ /* 0x000fe2000a0f0c05 */
[----:B------:R1:W4:Y:S01]  /*0440*/  @!P0 LDG.E.U16 R6, desc[UR16][R18.64] ;  /* 0x0000001012068981 */ /* 0x000322000c1e1500 */
[----:B------:R-:W-:-:S02]  /*0450*/  @!P1 LEA.HI.X R25, R28, UR9, R15, 0x1, P5 ;  /* 0x000000091c199c11 */ /* 0x000fc4000a8f0c0f */
[----:B0-----:R-:W-:Y:S01]  /*0460*/  PRMT R22, RZ, 0x7610, R22 ;  /* 0x00007610ff167816 */ /* 0x001fe20000000016 */
[----:B------:R-:W5:Y:S01]  /*0470*/  @!P2 LDG.E.U16 R10, desc[UR16][R20.64] ;  /* 0x00000010140aa981 */ /* 0x000f62000c1e1500 */
[----:B------:R-:W-:-:S03]  /*0480*/  @!P3 LEA.HI.X R17, R4, UR7, R7, 0x1, P6 ;  /* 0x000000070411bc11 */ /* 0x000fc6000b0f0c07 */
[----:B------:R0:W5:Y:S01]  /*0490*/  @!P1 LDG.E.U16 R9, desc[UR16][R24.64] ;  /* 0x0000001018099981 */ /* 0x000162000c1e1500 */
[----:B-1----:R-:W-:-:S03]  /*04a0*/  @!P2 LEA R18, P5, R2, UR8, 0x1 ;  /* 0x000000080212ac11 */ /* 0x002fc6000f8a08ff */
[----:B------:R1:W5:Y:S01]  /*04b0*/  @!P3 LDG.E.U16 R22, desc[UR16][R16.64] ;  /* 0x000000101016b981 */ /* 0x000362000c1e1500 */
[----:B------:R-:W-:Y:S02]  /*04c0*/  PRMT R11, RZ, 0x7610, R11 ;  /* 0x00007610ff0b7816 */ /* 0x000fe4000000000b */
[----:B------:R-:W-:Y:S02]  /*04d0*/  @!P2 LEA.HI.X R19, R2, UR9, R5, 0x1, P5 ;  /* 0x000000090213ac11 */ /* 0x000fe4000a8f0c05 */
[C---:B0-----:R-:W-:Y:S02]  /*04e0*/  @!P3 LEA R24, P4, R4.reuse, UR8, 0x1 ;  /* 0x000000080418bc11 */ /* 0x041fe4000f8808ff */
[----:B------:R-:W-:Y:S01]  /*04f0*/  PRMT R23, RZ, 0x7610, R23 ;  /* 0x00007610ff177816 */ /* 0x000fe20000000017 */
[----:B------:R0:W5:Y:S01]  /*0500*/  @!P2 LDG.E.U16 R11, desc[UR16][R18.64] ;  /* 0x00000010120ba981 */ /* 0x000162000c1e1500 */
[----:B------:R-:W-:-:S05]  /*0510*/  @!P3 LEA.HI.X R25, R4, UR9, R7, 0x1, P4 ;  /* 0x000000090419bc11 */ /* 0x000fca000a0f0c07 */
[----:B------:R-:W5:Y:S01]  /*0520*/  @!P3 LDG.E.U16 R23, desc[UR16][R24.64] ;  /* 0x000000101817b981 */ /* 0x000f62000c1e1500 */
[----:B------:R-:W0:Y:S01]  /*0530*/  LDCU.U16 UR12, c[0x0][0xfca] ;  /* 0x0001f940ff0c77ac */ /* 0x000e220008000400 */
[----:B------:R-:W-:Y:S02]  /*0540*/  @!P0 LEA R12, P4, R26, UR10, 0x1 ;  /* 0x0000000a1a0c8c11 */ /* 0x000fe4000f8808ff */
[----:B------:R-:W-:Y:S02]  /*0550*/  @!P1 LEA R14, P5, R28, UR10, 0x1 ;  /* 0x0000000a1c0e9c11 */ /* 0x000fe4000f8a08ff */
[----:B------:R-:W-:Y:S02]  /*0560*/  @!P0 LEA.HI.X R13, R26, UR11, R13, 0x1, P4 ;  /* 0x0000000b1a0d8c11 */ /* 0x000fe4000a0f0c0d */
[----:B------:R-:W-:Y:S02]  /*0570*/  @!P1 LEA.HI.X R15, R28, UR11, R15, 0x1, P5 ;  /* 0x0000000b1c0f9c11 */ /* 0x000fe4000a8f0c0f */
[----:B-1----:R-:W-:-:S02]  /*0580*/  @!P2 LEA R16, P4, R2, UR10, 0x1 ;  /* 0x0000000a0210ac11 */ /* 0x002fc4000f8808ff */
[----:B0-----:R-:W-:Y:S02]  /*0590*/  @!P3 LEA R18, P5, R4, UR10, 0x1 ;  /* 0x0000000a0412bc11 */ /* 0x001fe4000f8a08ff */
[----:B------:R-:W-:Y:S02]  /*05a0*/  @!P2 LEA.HI.X R17, R2, UR11, R5, 0x1, P4 ;  /* 0x0000000b0211ac11 */ /* 0x000fe4000a0f0c05 */
[----:B------:R-:W-:Y:S01]  /*05b0*/  @!P3 LEA.HI.X R19, R4, UR11, R7, 0x1, P5 ;  /* 0x0000000b0413bc11 */ /* 0x000fe2000a8f0c07 */
[----:B------:R-:W-:Y:S02]  /*05c0*/  UPRMT UR12, UR12, 0x9910, URZ ;  /* 0x000099100c0c7896 */ /* 0x000fe400080000ff */
[----:B------:R-:W-:-:S04]  /*05d0*/  ULEA UR4, UP0, UR13, UR4, 0x2 ;  /* 0x000000040d047291 */ /* 0x000fc8000f8010ff */
[----:B------:R-:W-:Y:S02]  /*05e0*/  UIADD3.X UR5, UPT, UPT, URZ, UR5, URZ, UP0, !UPT ;  /* 0x00000005ff057290 */ /* 0x000fe400087fe4ff */
[----:B------:R-:W-:-:S04]  /*05f0*/  UISETP.GE.U32.AND UP0, UPT, UR4, UR14, UPT ;  /* 0x0000000e0400728c */ /* 0x000fc8000bf06070 */
[----:B------:R-:W-:Y:S01]  /*0600*/  UISETP.GE.U32.AND.EX UP0, UPT, UR5, UR15, UPT, UP0 ;  /* 0x0000000f0500728c */ /* 0x000fe2000bf06100 */
[----:B--2---:R-:W-:-:S05]  /*0610*/  PRMT R3, R3, 0x9910, RZ ;  /* 0x0000991003037816 */ /* 0x004fca00000000ff */
[----:B------:R-:W-:-:S04]  /*0620*/  IMAD.MOV.U32 R4, RZ, RZ, R3 ;  /* 0x000000ffff047224 */ /* 0x000fc800078e0003 */
[----:B------:R-:W-:Y:S01]  /*0630*/  IMAD R4, R4, UR12, RZ ;  /* 0x0000000c04047c24 */ /* 0x000fe2000f8e02ff */
[----:B---3--:R-:W-:-:S05]  /*0640*/  PRMT R5, R8, 0x9910, RZ ;  /* 0x0000991008057816 */ /* 0x008fca00000000ff */
[----:B------:R-:W-:Y:S01]  /*0650*/  IMAD R5, R5, UR12, RZ ;  /* 0x0000000c05057c24 */ /* 0x000fe2000f8e02ff */
[----:B----4-:R-:W-:Y:S02]  /*0660*/  PRMT R2, R6, 0x9910, RZ ;  /* 0x0000991006027816 */ /* 0x010fe400000000ff */
[----:B-----5:R-:W-:Y:S02]  /*0670*/  PRMT R6, R10, 0x9910, RZ ;  /* 0x000099100a067816 */ /* 0x020fe400000000ff */
[----:B------:R-:W-:Y:S02]  /*0680*/  PRMT R8, R4, 0x9910, RZ ;  /* 0x0000991004087816 */ /* 0x000fe400000000ff */
[----:B------:R-:W-:Y:S02]  /*0690*/  PRMT R3, R9, 0x9910, RZ ;  /* 0x0000991009037816 */ /* 0x000fe400000000ff */
[----:B------:R-:W-:Y:S01]  /*06a0*/  PRMT R7, R22, 0x9910, RZ ;  /* 0x0000991016077816 */ /* 0x000fe200000000ff */
[----:B------:R-:W-:Y:S01]  /*06b0*/  IMAD R4, R6, UR12, RZ ;  /* 0x0000000c06047c24 */ /* 0x000fe2000f8e02ff */
[----:B------:R-:W-:-:S03]  /*06c0*/  PRMT R9, R5, 0x9910, RZ ;  /* 0x0000991005097816 */ /* 0x000fc600000000ff */
[----:B------:R-:W-:Y:S02]  /*06d0*/  IMAD R5, R7, UR12, RZ ;  /* 0x0000000c07057c24 */ /* 0x000fe4000f8e02ff */
[----:B------:R-:W-:Y:S01]  /*06e0*/  IMAD.MOV.U32 R7, RZ, RZ, R8 ;  /* 0x000000ffff077224 */ /* 0x000fe200078e0008 */
[----:B------:R-:W-:Y:S02]  /*06f0*/  PRMT R8, R4, 0x9910, RZ ;  /* 0x0000991004087816 */ /* 0x000fe400000000ff */
[----:B------:R-:W-:Y:S02]  /*0700*/  PRMT R11, R11, 0x9910, RZ ;  /* 0x000099100b0b7816 */ /* 0x000fe400000000ff */
[----:B------:R-:W-:Y:S02]  /*0710*/  PRMT R10, R5, 0x9910, RZ ;  /* 0x00009910050a7816 */ /* 0x000fe400000000ff */
[----:B------:R-:W-:Y:S01]  /*0720*/  PRMT R23, R23, 0x9910, RZ ;  /* 0x0000991017177816 */ /* 0x000fe200000000ff */
[----:B------:R-:W-:-:S02]  /*0730*/  IMAD.MOV.U32 R4, RZ, RZ, R9 ;  /* 0x000000ffff047224 */ /* 0x000fc400078e0009 */
[----:B------:R-:W-:Y:S02]  /*0740*/  IMAD.MOV.U32 R6, RZ, RZ, R11 ;  /* 0x000000ffff067224 */ /* 0x000fe400078e000b */
[----:B------:R-:W-:Y:S02]  /*0750*/  IMAD.MOV.U32 R5, RZ, RZ, R8 ;  /* 0x000000ffff057224 */ /* 0x000fe400078e0008 */
[----:B------:R-:W-:Y:S02]  /*0760*/  IMAD R9, R2, R7, RZ ;  /* 0x0000000702097224 */ /* 0x000fe400078e02ff */
[----:B------:R-:W-:Y:S02]  /*0770*/  IMAD.MOV.U32 R2, RZ, RZ, R23 ;  /* 0x000000ffff027224 */ /* 0x000fe400078e0017 */
[----:B------:R-:W-:Y:S02]  /*0780*/  IMAD.MOV.U32 R7, RZ, RZ, R10 ;  /* 0x000000ffff077224 */ /* 0x000fe400078e000a */
[----:B------:R-:W-:-:S02]  /*0790*/  IMAD R3, R3, R4, RZ ;  /* 0x0000000403037224 */ /* 0x000fc400078e02ff */
[----:B------:R-:W-:Y:S02]  /*07a0*/  IMAD R5, R6, R5, RZ ;  /* 0x0000000506057224 */ /* 0x000fe400078e02ff */
[----:B------:R-:W-:Y:S01]  /*07b0*/  IMAD R7, R2, R7, RZ ;  /* 0x0000000702077224 */ /* 0x000fe200078e02ff */
[----:B------:R2:W-:Y:S04]  /*07c0*/  @!P0 STG.E.U16 desc[UR16][R12.64], R9 ;  /* 0x000000090c008986 */ /* 0x0005e8000c101510 */
[----:B------:R2:W-:Y:S04]  /*07d0*/  @!P1 STG.E.U16 desc[UR16][R14.64], R3 ;  /* 0x000000030e009986 */ /* 0x0005e8000c101510 */
[----:B------:R2:W-:Y:S04]  /*07e0*/  @!P2 STG.E.U16 desc[UR16][R16.64], R5 ;  /* 0x000000051000a986 */ /* 0x0005e8000c101510 */
[----:B------:R2:W-:Y:S01]  /*07f0*/  @!P3 STG.E.U16 desc[UR16][R18.64], R7 ;  /* 0x000000071200b986 */ /* 0x0005e2000c101510 */
[----:B------:R-:W-:Y:S05]  /*0800*/  BRA.U !UP0, `(.L_x_7199) ;  /* 0xfffffff908887547 */ /* 0x000fea000b83ffff */
[----:B------:R-:W-:Y:S05]  /*0810*/  EXIT ;  /* 0x000000000000794d */ /* 0x000fea0003800000 */
.L_x_7198:
[----:B------:R-:W0:Y:S02]  /*0820*/  S2R R3, SR_TID.X ;  /* 0x0000000000037919 */ /* 0x000e240000002100 */
[----:B0-----:R-:W-:-:S03]  /*0830*/  IMAD.WIDE.U32 R4, R3, 0x4, RZ ;  /* 0x0000000403047825 */ /* 0x001fc600078e00ff */
[----:B------:R-:W-:-:S04]  /*0840*/  ISETP.GE.U32.AND P0, PT, R4, UR18, PT ;  /* 0x0000001204007c0c */ /* 0x000fc8000bf06070 */
[----:B------:R-:W-:-:S13]  /*0850*/  ISETP.GE.AND.EX P0, PT, R5, UR4, PT, P0 ;  /* 0x0000000405007c0c */ /* 0x000fda000bf06300 */
[----:B------:R-:W-:Y:S05]  /*0860*/  @P0 EXIT ;  /* 0x000000000000094d */ /* 0x000fea0003800000 */
[----:B------:R-:W-:Y:S01]  /*0870*/  IMAD.MOV.U32 R0, RZ, RZ, RZ ;  /* 0x000000ffff007224 */ /* 0x000fe200078e00ff */
[----:B------:R-:W0:Y:S06]  /*0880*/  LDCU UR12, c[0x0][0x360] ;  /* 0x00006c00ff0c77ac */ /* 0x000e2c0008000800 */
.L_x_7200:
        /* <DEDUP_REMOVED lines=8> */
[----:B------:R-:W1:Y:S01]  /*0910*/  LDCU.U16 UR5, c[0x0][0xfca] ;  /* 0x0001f940ff0577ac */ /* 0x000e620008000400 */
[----:B------:R-:W-:Y:S01]  /*0920*/  IADD3 R4, P0, PT, R4, UR10, RZ ;  /* 0x0000000a04047c10 */ /* 0x000fe2000ff1e0ff */
[----:B-1----:R-:W-:Y:S01]  /*0930*/  UPRMT UR5, UR5, 0x9910, URZ ;  /* 0x0000991005057896 */ /* 0x002fe200080000ff */
[C---:B--2---:R-:W-:Y:S02]  /*0940*/  PRMT R2, R6.reuse, 0x9910, RZ ;  /* 0x0000991006027816 */ /* 0x044fe400000000ff */
[----:B------:R-:W-:-:S02]  /*0950*/  PRMT R5, R6, 0xbb32, RZ ;  /* 0x0000bb3206057816 */ /* 0x000fc400000000ff */
[C---:B------:R-:W-:Y:S01]  /*0960*/  PRMT R6, R7.reuse, 0x9910, RZ ;  /* 0x0000991007067816 */ /* 0x040fe200000000ff */
[----:B------:R-:W-:Y:S01]  /*0970*/  IMAD R2, R2, UR5, RZ ;  /* 0x0000000502027c24 */ /* 0x000fe2000f8e02ff */
[----:B------:R-:W-:Y:S01]  /*0980*/  PRMT R7, R7, 0xbb32, RZ ;  /* 0x0000bb3207077816 */ /* 0x000fe200000000ff */
[----:B------:R-:W-:Y:S01]  /*0990*/  IMAD R5, R5, UR5, RZ ;  /* 0x0000000505057c24 */ /* 0x000fe2000f8e02ff */
[----:B---3--:R-:W-:Y:S01]  /*09a0*/  PRMT R12, R8, 0xbb32, RZ ;  /* 0x0000bb32080c7816 */ /* 0x008fe200000000ff */
[----:B------:R-:W-:Y:S01]  /*09b0*/  IMAD R6, R6, UR5, RZ ;  /* 0x0000000506067c24 */ /* 0x000fe2000f8e02ff */
[----:B------:R-:W-:Y:S01]  /*09c0*/  PRMT R13, R9, 0x9910, RZ ;  /* 0x00009910090d7816 */ /* 0x000fe200000000ff */
[----:B------:R-:W-:Y:S01]  /*09d0*/  IMAD R7, R7, UR5, RZ ;  /* 0x0000000507077c24 */ /* 0x000fe2000f8e02ff */
[----:B------:R-:W-:Y:S01]  /*09e0*/  PRMT R15, R9, 0xbb32, RZ ;  /* 0x0000bb32090f7816 */ /* 0x000fe200000000ff */
[----:B------:R-:W-:Y:S01]  /*09f0*/  IMAD.MOV.U32 R9, RZ, RZ, R12 ;  /* 0x000000ffff097224 */ /* 0x000fe200078e000c */
[----:B------:R-:W-:-:S02]  /*0a00*/  PRMT R11, R8, 0x9910, RZ ;  /* 0x00009910080b7816 */ /* 0x000fc400000000ff */
[----:B------:R-:W-:Y:S02]  /*0a10*/  PRMT R2, R2, 0x9910, RZ ;  /* 0x0000991002027816 */ /* 0x000fe400000000ff */
[----:B------:R-:W-:Y:S01]  /*0a20*/  PRMT R12, R5, 0x9910, RZ ;  /* 0x00009910050c7816 */ /* 0x000fe200000000ff */
[----:B------:R-:W-:Y:S01]  /*0a30*/  IMAD.MOV.U32 R8, RZ, RZ, R11 ;  /* 0x000000ffff087224 */ /* 0x000fe200078e000b */
[----:B------:R-:W-:Y:S01]  /*0a40*/  PRMT R14, R6, 0x9910, RZ ;  /* 0x00009910060e7816 */ /* 0x000fe200000000ff */
[----:B------:R-:W-:Y:S01]  /*0a50*/  IMAD.MOV.U32 R5, RZ, RZ, R2 ;  /* 0x000000ffff057224 */ /* 0x000fe200078e0002 */
[----:B------:R-:W-:Y:S01]  /*0a60*/  PRMT R7, R7, 0x9910, RZ ;  /* 0x0000991007077816 */ /* 0x000fe200000000ff */
[----:B------:R-:W-:Y:S02]  /*0a70*/  IMAD.MOV.U32 R6, RZ, RZ, R12 ;  /* 0x000000ffff067224 */ /* 0x000fe400078e000c */
[----:B------:R-:W-:Y:S02]  /*0a80*/  IMAD.MOV.U32 R11, RZ, RZ, R13 ;  /* 0x000000ffff0b7224 */ /* 0x000fe400078e000d */
[----:B------:R-:W-:-:S02]  /*0a90*/  IMAD.MOV.U32 R12, RZ, RZ, R14 ;  /* 0x000000ffff0c7224 */ /* 0x000fc400078e000e */
[----:B------:R-:W-:Y:S02]  /*0aa0*/  IMAD.MOV.U32 R13, RZ, RZ, R15 ;  /* 0x000000ffff0d7224 */ /* 0x000fe400078e000f */
[----:B------:R-:W-:Y:S02]  /*0ab0*/  IMAD.MOV.U32 R14, RZ, RZ, R7 ;  /* 0x000000ffff0e7224 */ /* 0x000fe400078e0007 */
[----:B------:R-:W-:Y:S01]  /*0ac0*/  IMAD R2, R8, R5, RZ ;  /* 0x0000000508027224 */ /* 0x000fe200078e02ff */
[----:B------:R-:W-:Y:S01]  /*0ad0*/  IADD3.X R5, PT, PT, R10, UR11, RZ, P0, !PT ;  /* 0x0000000b0a057c10 */ /* 0x000fe200087fe4ff */
[----:B------:R-:W-:Y:S01]  /*0ae0*/  IMAD R7, R9, R6, RZ ;  /* 0x0000000609077224 */ /* 0x000fe200078e02ff */
[----:B0-----:R-:W-:Y:S01]  /*0af0*/  IADD3 R3, P0, PT, R3, UR12, RZ ;  /* 0x0000000c03037c10 */ /* 0x001fe2000ff1e0ff */
[----:B------:R-:W-:Y:S02]  /*0b00*/  IMAD R6, R11, R12, RZ ;  /* 0x0000000c0b067224 */ /* 0x000fe400078e02ff */
[----:B------:R-:W-:Y:S01]  /*0b10*/  IMAD R9, R13, R14, RZ ;  /* 0x0000000e0d097224 */ /* 0x000fe200078e02ff */
[----:B------:R-:W-:Y:S01]  /*0b20*/  PRMT R8, R2, 0x5410, R7 ;  /* 0x0000541002087816 */ /* 0x000fe20000000007 */
[----:B------:R-:W-:-:S02]  /*0b30*/  IMAD.SHL.U32 R2, R3, 0x4, RZ ;  /* 0x0000000403027824 */ /* 0x000fc400078e00ff */
[----:B------:R-:W-:Y:S01]  /*0b40*/  IMAD.X R0, RZ, RZ, R0, P0 ;  /* 0x000000ffff007224 */ /* 0x000fe200000e0600 */
[----:B------:R-:W-:Y:S02]  /*0b50*/  PRMT R9, R6, 0x5410, R9 ;  /* 0x0000541006097816 */ /* 0x000fe40000000009 */
        /* <DEDUP_REMOVED lines=8> */
.L_x_7201:
        /* <DEDUP_REMOVED lines=10> */
.L_x_7992:


//--------------------- .text._ZN2at6native55_GLOBAL__N__de093ff9_22_ForeachBinaryOpList_cu_a911ec4325multi_tensor_apply_kernelINS1_18TensorListMetadataILi3EEENS1_24BinaryOpListAlphaFunctorIlLi3ELi2ELi2EEEJSt10multipliesIlElEEEvT_T0_DpT1_ --------------------------
	.section	.text._ZN2at6native55_GLOBAL__N__de093ff9_22_ForeachBinaryOpList_cu_a911ec4325multi_tensor_apply_kernelINS1_18TensorListMetadataILi3EEENS1_24BinaryOpListAlphaFunctorIlLi3ELi2ELi2EEEJSt10multipliesIlElEEEvT_T0_DpT1_,"ax",@progbits
	.align	128
.text._ZN2at6native55_GLOBAL__N__de093ff9_22_ForeachBinaryOpList_cu_a911ec4325multi_tensor_apply_kernelINS1_18TensorListMetadataILi3EEENS1_24BinaryOpListAlphaFunctorIlLi3ELi2ELi2EEEJSt10multipliesIlElEEEvT_T0_DpT1_:
        .type           _ZN2at6native55_GLOBAL__N__de093ff9_22_ForeachBinaryOpList_cu_a911ec4325multi_tensor_apply_kernelINS1_18TensorListMetadataILi3EEENS1_24BinaryOpListAlphaFunctorIlLi3ELi2ELi2EEEJSt10multipliesIlElEEEvT_T0_DpT1_,@function
        .size           _ZN2at6native55_GLOBAL__N__de093ff9_22_ForeachBinaryOpList_cu_a911ec4325multi_tensor_apply_kernelINS1_18TensorListMetadataILi3EEENS1_24BinaryOpListAlphaFunctorIlLi3ELi2ELi2EEEJSt10multipliesIlElEEEvT_T0_DpT1_,(.L_x_7993 - _ZN2at6native55_GLOBAL__N__de093ff9_22_ForeachBinaryOpList_cu_a911ec4325multi_tensor_apply_kernelINS1_18TensorListMetadataILi3EEENS1_24BinaryOpListAlphaFunctorIlLi3ELi2ELi2EEEJSt10multipliesIlElEEEvT_T0_DpT1_)
        .other          _ZN2at6native55_GLOBAL__N__de093ff9_22_ForeachBinaryOpList_cu_a911ec4325multi_tensor_apply_kernelINS1_18TensorListMetadataILi3EEENS1_24BinaryOpListAlphaFunctorIlLi3ELi2ELi2EEEJSt10multipliesIlElEEEvT_T0_DpT1_,@"STO_CUDA_ENTRY STV_DEFAULT"
_ZN2at6native55_GLOBAL__N__de093ff9_22_ForeachBinaryOpList_cu_a911ec4325multi_tensor_apply_kernelINS1_18TensorListMetadataILi3EEENS1_24BinaryOpListAlphaFunctorIlLi3ELi2ELi2EEEJSt10multipliesIlElEEEvT_T0_DpT1_:
        /* <DEDUP_REMOVED lines=36> */
.L_x_7203:
[----:B0-----:R-:W-:Y:S02]  /*0240*/  IADD3 R4, P1, PT, R0, UR4, RZ ;  /* 0x0000000400047c10 */ /* 0x001fe4000ff3e0ff */
[----:B------:R-:W-:Y:S02]  /*0250*/  CS2R R16, SRZ ;  /* 0x0000000000107805 */ /* 0x000fe4000001ff00 */
        /* <DEDUP_REMOVED lines=10> */
[----:B------:R0:W2:Y:S01]  /*0300*/  @!P0 LDG.E.64 R16, desc[UR16][R6.64] ;  /* 0x0000001006108981 */ /* 0x0000a2000c1e1b00 */
[----:B------:R-:W-:Y:S02]  /*0310*/  @!P0 LEA R8, P2, R4, UR8, 0x3 ;  /* 0x0000000804088c11 */ /* 0x000fe4000f8418ff */
[----:B------:R-:W-:Y:S02]  /*0320*/  CS2R R14, SRZ ;  /* 0x00000000000e7805 */ /* 0x000fe4000001ff00 */
[----:B------:R-:W-:Y:S02]  /*0330*/  @!P1 LEA.HI.X R19, R2, UR7, R5, 0x3, P3 ;  /* 0x0000000702139c11 */ /* 0x000fe400098f1c05 */
[----:B------:R-:W-:Y:S02]  /*0340*/  CS2R R10, SRZ ;  /* 0x00000000000a7805 */ /* 0x000fe4000001ff00 */
[----:B------:R-:W-:Y:S01]  /*0350*/  @!P0 LEA.HI.X R9, R4, UR9, R3, 0x3, P2 ;  /* 0x0000000904098c11 */ /* 0x000fe200090f1c03 */
[----:B------:R1:W3:Y:S04]  /*0360*/  @!P1 LDG.E.64 R14, desc[UR16][R18.64] ;  /* 0x00000010120e9981 */ /* 0x0002e8000c1e1b00 */
[----:B------:R-:W4:Y:S01]  /*0370*/  @!P0 LDG.E.64 R10, desc[UR16][R8.64] ;  /* 0x00000010080a8981 */ /* 0x000f22000c1e1b00 */
[----:B------:R-:W-:-:S02]  /*0380*/  @!P1 LEA R20, P2, R2, UR8, 0x3 ;  /* 0x0000000802149c11 */ /* 0x000fc4000f8418ff */
[----:B------:R-:W-:Y:S02]  /*0390*/  CS2R R12, SRZ ;  /* 0x00000000000c7805 */ /* 0x000fe4000001ff00 */
[----:B------:R-:W-:-:S05]  /*03a0*/  @!P1 LEA.HI.X R21, R2, UR9, R5, 0x3, P2 ;  /* 0x0000000902159c11 */ /* 0x000fca00090f1c05 */
[----:B------:R5:W4:Y:S01]  /*03b0*/  @!P1 LDG.E.64 R12, desc[UR16][R20.64] ;  /* 0x00000010140c9981 */ /* 0x000b22000c1e1b00 */
[----:B0-----:R-:W-:-:S04]  /*03c0*/  IADD3 R6, P3, PT, R2, UR12, RZ ;  /* 0x0000000c02067c10 */ /* 0x001fc8000ff7e0ff */
[C---:B------:R-:W-:Y:S02]  /*03d0*/  ISETP.GE.U32.AND P2, PT, R6.reuse, UR13, PT ;  /* 0x0000000d06007c0c */ /* 0x040fe4000bf46070 */
[----:B------:R-:W-:Y:S02]  /*03e0*/  IADD3.X R7, PT, PT, RZ, R5, RZ, P3, !PT ;  /* 0x00000005ff077210 */ /* 0x000fe40001ffe4ff */
[----:B------:R-:W-:Y:S02]  /*03f0*/  IADD3 R24, P4, PT, R6, UR12, RZ ;  /* 0x0000000c06187c10 */ /* 0x000fe4000ff9e0ff */
[----:B------:R-:W-:Y:S02]  /*0400*/  ISETP.GE.U32.AND.EX P2, PT, R7, UR14, PT, P2 ;  /* 0x0000000e07007c0c */ /* 0x000fe4000bf46120 */
[----:B------:R-:W-:Y:S01]  /*0410*/  ISETP.GE.U32.AND P3, PT, R24, UR13, PT ;  /* 0x0000000d18007c0c */ /* 0x000fe2000bf66070 */
[----:B------:R-:W-:-:S05]  /*0420*/  IMAD.X R25, RZ, RZ, R7, P4 ;  /* 0x000000ffff197224 */ /* 0x000fca00020e0607 */
[----:B------:R-:W-:Y:S02]  /*0430*/  ISETP.GE.U32.AND.EX P3, PT, R25, UR14, PT, P3 ;  /* 0x0000000e19007c0c */ /* 0x000fe4000bf66130 */
[----:B-1----:R-:W-:-:S03]  /*0440*/  CS2R R18, SRZ ;  /* 0x0000000000127805 */ /* 0x002fc6000001ff00 */
[----:B------:R-:W-:-:S04]  /*0450*/  @!P2 LEA R28, P4, R6, UR6, 0x3 ;  /* 0x00000006061cac11 */ /* 0x000fc8000f8818ff */
[C---:B------:R-:W-:Y:S02]  /*0460*/  @!P2 LEA.HI.X R29, R6.reuse, UR7, R7, 0x3, P4 ;  /* 0x00000007061dac11 */ /* 0x040fe4000a0f1c07 */
[----:B-----5:R-:W-:-:S03]  /*0470*/  @!P2 LEA R20, P4, R6, UR8, 0x3 ;  /* 0x000000080614ac11 */ /* 0x020fc6000f8818ff */
[----:B------:R0:W5:Y:S01]  /*0480*/  @!P2 LDG.E.64 R18, desc[UR16][R28.64] ;  /* 0x000000101c12a981 */ /* 0x000162000c1e1b00 */
[----:B------:R-:W-:Y:S02]  /*0490*/  @!P2 LEA.HI.X R21, R6, UR9, R7, 0x3, P4 ;  /* 0x000000090615ac11 */ /* 0x000fe4000a0f1c07 */
[----:B------:R-:W-:-:S04]  /*04a0*/  @!P3 LEA R22, P4, R24, UR6, 0x3 ;  /* 0x000000061816bc11 */ /* 0x000fc8000f8818ff */
[----:B------:R-:W-:Y:S01]  /*04b0*/  @!P3 LEA.HI.X R23, R24, UR7, R25, 0x3, P4 ;  /* 0x000000071817bc11 */ /* 0x000fe2000a0f1c19 */
[----:B--2---:R-:W-:-:S04]  /*04c0*/  IMAD R9, R17, UR18, RZ ;  /* 0x0000001211097c24 */ /* 0x004fc8000f8e02ff */
[C---:B------:R-:W-:Y:S02]  /*04d0*/  IMAD R9, R16.reuse, UR19, R9 ;  /* 0x0000001310097c24 */ /* 0x040fe4000f8e0209 */
[----:B------:R-:W-:-:S04]  /*04e0*/  IMAD.WIDE.U32 R16, R16, UR18, RZ ;  /* 0x0000001210107c25 */ /* 0x000fc8000f8e00ff */
[----:B------:R-:W-:Y:S02]  /*04f0*/  IMAD.IADD R17, R17, 0x1, R9 ;  /* 0x0000000111117824 */ /* 0x000fe400078e0209 */
[----:B---3--:R-:W-:Y:S02]  /*0500*/  IMAD R15, R15, UR18, RZ ;  /* 0x000000120f0f7c24 */ /* 0x008fe4000f8e02ff */
[----:B----4-:R-:W-:Y:S02]  /*0510*/  IMAD R17, R17, R10, RZ ;  /* 0x0000000a11117224 */ /* 0x010fe400078e02ff */
[C---:B0-----:R-:W-:Y:S02]  /*0520*/  IMAD R29, R14.reuse, UR19, R15 ;  /* 0x000000130e1d7c24 */ /* 0x041fe4000f8e020f */
[----:B------:R-:W-:-:S04]  /*0530*/  IMAD.WIDE.U32 R14, R14, UR18, RZ ;  /* 0x000000120e0e7c25 */ /* 0x000fc8000f8e00ff */
[----:B------:R-:W-:Y:S02]  /*0540*/  IMAD R27, R11, R16, R17 ;  /* 0x000000100b1b7224 */ /* 0x000fe400078e0211 */
[----:B------:R-:W-:Y:S01]  /*0550*/  IMAD.WIDE.U32 R16, R16, R10, RZ ;  /* 0x0000000a10107225 */ /* 0x000fe200078e00ff */
[----:B------:R-:W-:Y:S02]  /*0560*/  CS2R R10, SRZ ;  /* 0x00000000000a7805 */ /* 0x000fe4000001ff00 */
[----:B------:R-:W-:Y:S02]  /*0570*/  IADD3 R15, PT, PT, R15, R29, RZ ;  /* 0x0000001d0f0f7210 */ /* 0x000fe40007ffe0ff */
[----:B------:R-:W-:Y:S02]  /*0580*/  CS2R R8, SRZ ;  /* 0x0000000000087805 */ /* 0x000fe4000001ff00 */
[----:B------:R-:W2:Y:S01]  /*0590*/  @!P3 LDG.E.64 R10, desc[UR16][R22.64] ;  /* 0x00000010160ab981 */ /* 0x000ea2000c1e1b00 */
[----:B------:R-:W-:-:S03]  /*05a0*/  IMAD R15, R15, R12, RZ ;  /* 0x0000000c0f0f7224 */ /* 0x000fc600078e02ff */
[----:B------:R0:W3:Y:S01]  /*05b0*/  @!P2 LDG.E.64 R8, desc[UR16][R20.64] ;  /* 0x000000101408a981 */ /* 0x0000e2000c1e1b00 */
[----:B------:R-:W-:Y:S02]  /*05c0*/  IMAD R29, R13, R14, R15 ;  /* 0x0000000e0d1d7224 */ /* 0x000fe400078e020f */
[----:B------:R-:W-:Y:S01]  /*05d0*/  IMAD.WIDE.U32 R14, R14, R12, RZ ;  /* 0x0000000c0e0e7225 */ /* 0x000fe200078e00ff */
[----:B------:R-:W-:Y:S02]  /*05e0*/  CS2R R12, SRZ ;  /* 0x00000000000c7805 */ /* 0x000fe4000001ff00 */
[----:B0-----:R-:W-:-:S04]  /*05f0*/  @!P3 LEA R20, P4, R24, UR8, 0x3 ;  /* 0x000000081814bc11 */ /* 0x001fc8000f8818ff */
[----:B------:R-:W-:-:S05]  /*0600*/  @!P3 LEA.HI.X R21, R24, UR9, R25, 0x3, P4 ;  /* 0x000000091815bc11 */ /* 0x000fca000a0f1c19 */
[----:B------:R0:W4:Y:S01]  /*0610*/  @!P3 LDG.E.64 R12, desc[UR16][R20.64] ;  /* 0x00000010140cb981 */ /* 0x000122000c1e1b00 */
[----:B------:R-:W-:Y:S01]  /*0620*/  @!P0 LEA R22, P4, R4, UR10, 0x3 ;  /* 0x0000000a04168c11 */ /* 0x000fe2000f8818ff */
[----:B-----5:R-:W-:-:S03]  /*0630*/  IMAD R19, R19, UR18, RZ ;  /* 0x0000001213137c24 */ /* 0x020fc6000f8e02ff */
[----:B------:R-:W-:Y:S01]  /*0640*/  @!P0 LEA.HI.X R23, R4, UR11, R3, 0x3, P4 ;  /* 0x0000000b04178c11 */ /* 0x000fe2000a0f1c03 */
[C---:B------:R-:W-:Y:S02]  /*0650*/  IMAD R3, R18.reuse, UR19, R19 ;  /* 0x0000001312037c24 */ /* 0x040fe4000f8e0213 */
[----:B------:R-:W-:-:S04]  /*0660*/  IMAD.WIDE.U32 R18, R18, UR18, RZ ;  /* 0x0000001212127c25 */ /* 0x000fc8000f8e00ff */
[----:B------:R-:W-:Y:S01]  /*0670*/  IMAD.IADD R3, R19, 0x1, R3 ;  /* 0x0000000113037824 */ /* 0x000fe200078e0203 */
[----:B------:R-:W-:-:S04]  /*0680*/  @!P1 LEA R4, P4, R2, UR10, 0x3 ;  /* 0x0000000a02049c11 */ /* 0x000fc8000f8818ff */
[----:B------:R-:W-:Y:S02]  /*0690*/  @!P1 LEA.HI.X R5, R2, UR11, R5, 0x3, P4 ;  /* 0x0000000b02059c11 */ /* 0x000fe4000a0f1c05 */
[C---:B0-----:R-:W-:Y:S01]  /*06a0*/  @!P2 LEA R20, P4, R6.reuse, UR10, 0x3 ;  /* 0x0000000a0614ac11 */ /* 0x041fe2000f8818ff */
[----:B------:R-:W-:Y:S01]  /*06b0*/  IMAD.IADD R15, R15, 0x1, R29 ;  /* 0x000000010f0f7824 */ /* 0x000fe200078e021d */
[----:B------:R-:W-:Y:S02]  /*06c0*/  IADD3 R17, PT, PT, R17, R27, RZ ;  /* 0x0000001b11117210 */ /* 0x000fe40007ffe0ff */
[----:B------:R-:W-:-:S03]  /*06d0*/  @!P2 LEA.HI.X R21, R6, UR11, R7, 0x3, P4 ;  /* 0x0000000b0615ac11 */ /* 0x000fc6000a0f1c07 */
[----:B------:R0:W-:Y:S01]  /*06e0*/  @!P0 STG.E.64 desc[UR16][R22.64], R16 ;  /* 0x0000001016008986 */ /* 0x0001e2000c101b10 */
[----:B------:R-:W-:-:S03]  /*06f0*/  ULEA UR4, UP0, UR12, UR4, 0x2 ;  /* 0x000000040c047291 */ /* 0x000fc6000f8010ff */
[----:B------:R0:W-:Y:S01]  /*0700*/  @!P1 STG.E.64 desc[UR16][R4.64], R14 ;  /* 0x0000000e04009986 */ /* 0x0001e2000c101b10 */
[----:B------:R-:W-:Y:S02]  /*0710*/  UIADD3.X UR5, UPT, UPT, URZ, UR5, URZ, UP0, !UPT ;  /* 0x00000005ff057290 */ /* 0x000fe400087fe4ff */
[----:B------:R-:W-:-:S04]  /*0720*/  UISETP.GE.U32.AND UP0, UPT, UR4, UR13, UPT ;  /* 0x0000000d0400728c */ /* 0x000fc8000bf06070 */
[----:B------:R-:W-:Y:S01]  /*0730*/  UISETP.GE.U32.AND.EX UP0, UPT, UR5, UR14, UPT, UP0 ;  /* 0x0000000e0500728c */ /* 0x000fe2000bf06100 */
[----:B--2---:R-:W-:-:S04]  /*0740*/  IMAD R11, R11, UR18, RZ ;  /* 0x000000120b0b7c24 */ /* 0x004fc8000f8e02ff */
[C---:B------:R-:W-:Y:S02]  /*0750*/  IMAD R19, R10.reuse, UR19, R11 ;  /* 0x000000130a137c24 */ /* 0x040fe4000f8e020b */
[----:B------:R-:W-:-:S04]  /*0760*/  IMAD.WIDE.U32 R10, R10, UR18, RZ ;  /* 0x000000120a0a7c25 */ /* 0x000fc8000f8e00ff */
[----:B---3--:R-:W-:Y:S02]  /*0770*/  IMAD R3, R3, R8, RZ ;  /* 0x0000000803037224 */ /* 0x008fe400078e02ff */
[----:B------:R-:W-:Y:S02]  /*0780*/  IMAD.IADD R11, R11, 0x1, R19 ;  /* 0x000000010b0b7824 */ /* 0x000fe400078e0213 */
[----:B------:R-:W-:Y:S02]  /*0790*/  IMAD R3, R9, R18, R3 ;  /* 0x0000001209037224 */ /* 0x000fe400078e0203 */
[----:B------:R-:W-:Y:S01]  /*07a0*/  IMAD.WIDE.U32 R8, R18, R8, RZ ;  /* 0x0000000812087225 */ /* 0x000fe200078e00ff */
[----:B------:R-:W-:-:S03]  /*07b0*/  @!P3 LEA R18, P5, R24, UR10, 0x3 ;  /* 0x0000000a1812bc11 */ /* 0x000fc6000f8a18ff */
[----:B------:R-:W-:Y:S02]  /*07c0*/  IMAD.IADD R9, R9, 0x1, R3 ;  /* 0x0000000109097824 */ /* 0x000fe400078e0203 */
[-C--:B----4-:R-:W-:Y:S02]  /*07d0*/  IMAD R11, R11, R12.reuse, RZ ;  /* 0x0000000c0b0b7224 */ /* 0x090fe400078e02ff */
[----:B------:R-:W-:-:S04]  /*07e0*/  IMAD.WIDE.U32 R2, R10, R12, RZ ;  /* 0x0000000c0a027225 */ /* 0x000fc800078e00ff */
[----:B------:R-:W-:Y:S01]  /*07f0*/  IMAD R11, R13, R10, R11 ;  /* 0x0000000a0d0b7224 */ /* 0x000fe200078e020b */
[----:B------:R-:W-:-:S04]  /*0800*/  @!P3 LEA.HI.X R19, R24, UR11, R25, 0x3, P5 ;  /* 0x0000000b1813bc11 */ /* 0x000fc8000a8f1c19 */
[----:B------:R-:W-:Y:S01]  /*0810*/  IADD3 R3, PT, PT, R3, R11, RZ ;  /* 0x0000000b03037210 */ /* 0x000fe20007ffe0ff */
[----:B------:R0:W-:Y:S04]  /*0820*/  @!P2 STG.E.64 desc[UR16][R20.64], R8 ;  /* 0x000000081400a986 */ /* 0x0001e8000c101b10 */
[----:B------:R0:W-:Y:S01]  /*0830*/  @!P3 STG.E.64 desc[UR16][R18.64], R2 ;  /* 0x000000021200b986 */ /* 0x0001e2000c101b10 */
[----:B------:R-:W-:Y:S05]  /*0840*/  BRA.U !UP0, `(.L_x_7203) ;  /* 0xfffffff9087c7547 */ /* 0x000fea000b83ffff */
[----:B------:R-:W-:Y:S05]  /*0850*/  EXIT ;  /* 0x000000000000794d */ /* 0x000fea0003800000 */
.L_x_7202:
        /* <DEDUP_REMOVED lines=8> */
.L_x_7204:
[C---:B------:R-:W-:Y:S01]  /*08e0*/  IMAD.SHL.U32 R20, R21.reuse, 0x20, RZ ;  /* 0x0000002015147824 */ /* 0x040fe200078e00ff */
[----:B------:R-:W-:-:S04]  /*08f0*/  SHF.L.U64.HI R22, R21, 0x5, R0 ;  /* 0x0000000515167819 */ /* 0x000fc80000010200 */
[----:B--2---:R-:W-:-:S04]  /*0900*/  IADD3 R4, P0, PT, R20, UR6, RZ ;  /* 0x0000000614047c10 */ /* 0x004fc8000ff1e0ff */
[----:B------:R-:W-:-:S06]  /*0910*/  IADD3.X R5, PT, PT, R22, UR7, RZ, P0, !PT ;  /* 0x0000000716057c10 */ /* 0x000fcc00087fe4ff */
[----:B------:R-:W1:Y:S01]  /*0920*/  LDG.E.ENL2.256 R8, R4, desc[UR16][R4.64] ;  /* 0xfe0000100404797e */ /* 0x000e620008121908 */
[----:B------:R-:W-:-:S04]  /*0930*/  IADD3 R12, P0, PT, R20, UR8, RZ ;  /* 0x00000008140c7c10 */ /* 0x000fc8000ff1e0ff */
[----:B------:R-:W-:-:S06]  /*0940*/  IADD3.X R13, PT, PT, R22, UR9, RZ, P0, !PT ;  /* 0x00000009160d7c10 */ /* 0x000fcc00087fe4ff */
[----:B------:R-:W2:Y:S01]  /*0950*/  LDG.E.ENL2.256 R16, R12, desc[UR16][R12.64] ;  /* 0xfe0000100c0c797e */ /* 0x000ea20008121910 */
[----:B-1----:R-:W-:Y:S02]  /*0960*/  IMAD R23, R5, UR12, RZ ;  /* 0x0000000c05177c24 */ /* 0x002fe4000f8e02ff */
[----:B------:R-:W-:Y:S02]  /*0970*/  IMAD R7, R7, UR12, RZ ;  /* 0x0000000c07077c24 */ /* 0x000fe4000f8e02ff */
[----:B------:R-:W-:-:S04]  /*0980*/  IMAD.WIDE.U32 R2, R4, UR12, RZ ;  /* 0x0000000c04027c25 */ /* 0x000fc8000f8e00ff */
[----:B------:R-:W-:Y:S02]  /*0990*/  IMAD R25, R4, UR13, R23 ;  /* 0x0000000d04197c24 */ /* 0x000fe4000f8e0217 */
[----:B------:R-:W-:Y:S02]  /*09a0*/  IMAD R23, R11, UR12, RZ ;  /* 0x0000000c0b177c24 */ /* 0x000fe4000f8e02ff */
[C---:B------:R-:W-:Y:S01]  /*09b0*/  IMAD R11, R6.reuse, UR13, R7 ;  /* 0x0000000d060b7c24 */ /* 0x040fe2000f8e0207 */
[----:B------:R-:W-:Y:S01]  /*09c0*/  IADD3 R25, PT, PT, R3, R25, RZ ;  /* 0x0000001903197210 */ /* 0x000fe20007ffe0ff */
[----:B------:R-:W-:Y:S02]  /*09d0*/  IMAD R9, R9, UR12, RZ ;  /* 0x0000000c09097c24 */ /* 0x000fe4000f8e02ff */
[----:B------:R-:W-:-:S04]  /*09e0*/  IMAD.WIDE.U32 R6, R6, UR12, RZ ;  /* 0x0000000c06067c25 */ /* 0x000fc8000f8e00ff */
[----:B------:R-:W-:Y:S02]  /*09f0*/  IMAD R3, R10, UR13, R23 ;  /* 0x0000000d0a037c24 */ /* 0x000fe4000f8e0217 */
[C---:B------:R-:W-:Y:S02]  /*0a00*/  IMAD R5, R8.reuse, UR13, R9 ;  /* 0x0000000d08057c24 */ /* 0x040fe4000f8e0209 */
[----:B------:R-:W-:Y:S02]  /*0a10*/  IMAD.IADD R23, R7, 0x1, R11 ;  /* 0x0000000107177824 */ /* 0x000fe400078e020b */
[----:B------:R-:W-:-:S04]  /*0a20*/  IMAD.WIDE.U32 R8, R8, UR12, RZ ;  /* 0x0000000c08087c25 */ /* 0x000fc8000f8e00ff */
[----:B------:R-:W-:-:S04]  /*0a30*/  IMAD.WIDE.U32 R10, R10, UR12, RZ ;  /* 0x0000000c0a0a7c25 */ /* 0x000fc8000f8e00ff */
[----:B--2---:R-:W-:Y:S02]  /*0a40*/  IMAD R25, R25, R12, RZ ;  /* 0x0000000c19197224 */ /* 0x004fe400078e02ff */
[----:B------:R-:W-:Y:S01]  /*0a50*/  IMAD.IADD R5, R9, 0x1, R5 ;  /* 0x0000000109057824 */ /* 0x000fe200078e0205 */
[----:B------:R-:W-:Y:S01]  /*0a60*/  IADD3 R9, PT, PT, R11, R3, RZ ;  /* 0x000000030b097210 */ /* 0x000fe20007ffe0ff */
[----:B------:R-:W-:Y:S02]  /*0a70*/  IMAD R23, R23, R14, RZ ;  /* 0x0000000e17177224 */ /* 0x000fe400078e02ff */
[----:B------:R-:W-:Y:S02]  /*0a80*/  IMAD R7, R13, R2, R25 ;  /* 0x000000020d077224 */ /* 0x000fe400078e0219 */
[----:B------:R-:W-:-:S04]  /*0a90*/  IMAD.WIDE.U32 R12, R2, R12, RZ ;  /* 0x0000000c020c7225 */ /* 0x000fc800078e00ff */
[----:B------:R-:W-:Y:S02]  /*0aa0*/  IMAD R11, R5, R16, RZ ;  /* 0x00000010050b7224 */ /* 0x000fe400078e02ff */
[----:B------:R-:W-:Y:S02]  /*0ab0*/  IMAD R15, R15, R6, R23 ;  /* 0x000000060f0f7224 */ /* 0x000fe400078e0217 */
[----:B------:R-:W-:Y:S02]  /*0ac0*/  IMAD R23, R9, R18, RZ ;  /* 0x0000001209177224 */ /* 0x000fe400078e02ff */
[----:B------:R-:W-:-:S04]  /*0ad0*/  IMAD.WIDE.U32 R4, R8, R16, RZ ;  /* 0x0000001008047225 */ /* 0x000fc800078e00ff */
[----:B------:R-:W-:Y:S02]  /*0ae0*/  IMAD R11, R17, R8, R11 ;  /* 0x00000008110b7224 */ /* 0x000fe400078e020b */
[----:B------:R-:W-:Y:S02]  /*0af0*/  IMAD.IADD R13, R13, 0x1, R7 ;  /* 0x000000010d0d7824 */ /* 0x000fe400078e0207 */
[----:B------:R-:W-:Y:S01]  /*0b00*/  IMAD.WIDE.U32 R8, R10, R18, RZ ;  /* 0x000000120a087225 */ /* 0x000fe200078e00ff */
[----:B------:R-:W-:-:S03]  /*0b10*/  IADD3 R5, PT, PT, R5, R11, RZ ;  /* 0x0000000b05057210 */ /* 0x000fc60007ffe0ff */
[----:B------:R-:W-:Y:S01]  /*0b20*/  IMAD R7, R19, R10, R23 ;  /* 0x0000000a13077224 */ /* 0x000fe200078e0217 */
[----:B------:R-:W-:Y:S01]  /*0b30*/  IADD3 R10, P0, PT, R20, UR10, RZ ;  /* 0x0000000a140a7c10 */ /* 0x000fe2000ff1e0ff */
[----:B------:R-:W-:Y:S01]  /*0b40*/  IMAD.WIDE.U32 R2, R6, R14, RZ ;  /* 0x0000000e06027225 */ /* 0x000fe200078e00ff */
[----:B------:R-:W-:Y:S02]  /*0b50*/  MOV R6, R8 ;  /* 0x0000000800067202 */ /* 0x000fe40000000f00 */
[----:B------:R-:W-:Y:S01]  /*0b60*/  IADD3.X R11, PT, PT, R22, UR11, RZ, P0, !PT ;  /* 0x0000000b160b7c10 */ /* 0x000fe200087fe4ff */
[----:B------:R-:W-:Y:S01]  /*0b70*/  IMAD.MOV.U32 R14, RZ, RZ, R2 ;  /* 0x000000ffff0e7224 */ /* 0x000fe200078e0002 */
[----:B0-----:R-:W-:Y:S01]  /*0b80*/  IADD3 R21, P0, PT, R21, UR5, RZ ;  /* 0x0000000515157c10 */ /* 0x001fe2000ff1e0ff */
[----:B------:R-:W-:Y:S02]  /*0b90*/  IMAD.IADD R15, R3, 0x1, R15 ;  /* 0x00000001030f7824 */ /* 0x000fe400078e020f */
[----:B------:R-:W-:Y:S01]  /*0ba0*/  IMAD.IADD R7, R9, 0x1, R7 ;  /* 0x0000000109077824 */ /* 0x000fe200078e0207 */
[----:B------:R-:W-:Y:S01]  /*0bb0*/  IADD3.X R0, PT, PT, RZ, R0, RZ, P0, !PT ;  /* 0x00000000ff007210 */ /* 0x000fe200007fe4ff */
[C---:B------:R-:W-:Y:S01]  /*0bc0*/  IMAD.SHL.U32 R2, R21.reuse, 0x4, RZ ;  /* 0x0000000415027824 */ /* 0x040fe200078e00ff */
[----:B------:R-:W-:-:S02]  /*0bd0*/  LOP3.LUT P0, RZ, R21, 0xffffc000, RZ, 0xc0, !PT ;  /* 0xffffc00015ff7812 */ /* 0x000fc4000780c0ff */
[----:B------:R2:W-:Y:S02]  /*0be0*/  STG.E.ENL2.256 desc[UR16][R10.64], R12, R4 ;  /* 0xf800000c0a04797f */ /* 0x0005e4000f121810 */
[----:B------:R-:W-:Y:S02]  /*0bf0*/  ISETP.LT.U32.AND P1, PT, R2, UR15, PT ;  /* 0x0000000f02007c0c */ /* 0x000fe4000bf21070 */
[----:B------:R-:W-:Y:S02]  /*0c00*/  SHF.L.U64.HI R2, R21, 0x2, R0 ;  /* 0x0000000215027819 */ /* 0x000fe40000010200 */
[----:B------:R-:W-:Y:S02]  /*0c10*/  LOP3.LUT P0, RZ, R0, 0x3fffffff, RZ, 0xc0, P0 ;  /* 0x3fffffff00ff7812 */ /* 0x000fe4000000c0ff */
[----:B------:R-:W-:-:S13]  /*0c20*/  ISETP.LT.AND.EX P1, PT, R2, UR4, PT, P1 ;  /* 0x0000000402007c0c */ /* 0x000fda000bf21310 */
[----:B------:R-:W-:Y:S05]  /*0c30*/  @!P0 BRA P1, `(.L_x_7204) ;  /* 0xfffffffc00288947 */ /* 0x000fea000083ffff */
[----:B------:R-:W-:Y:S05]  /*0c40*/  EXIT ;  /* 0x000000000000794d */ /* 0x000fea0003800000 */
.L_x_7205:
        /* <DEDUP_REMOVED lines=11> */
.L_x_7993:


//--------------------- .text._ZN2at6native55_GLOBAL__N__de093ff9_22_ForeachBinaryOpList_cu_a911ec4325multi_tensor_apply_kernelINS1_18TensorListMetadataILi3EEENS1_24BinaryOpListAlphaFunctorIiLi3ELi2ELi2EEEJSt10multipliesIiEiEEEvT_T0_DpT1_ --------------------------
	.section	.text._ZN2at6native55_GLOBAL__N__de093ff9_22_ForeachBinaryOpList_cu_a911ec4325multi_tensor_apply_kernelINS1_18TensorListMetadataILi3EEENS1_24BinaryOpListAlphaFunctorIiLi3ELi2ELi2EEEJSt10multipliesIiEiEEEvT_T0_DpT1_,"ax",@progbits
	.align	128
.text._ZN2at6native55_GLOBAL__N__de093ff9_22_ForeachBinaryOpList_cu_a911ec4325multi_tensor_apply_kernelINS1_18TensorListMetadataILi3EEENS1_24BinaryOpListAlphaFunctorIiLi3ELi2ELi2EEEJSt10multipliesIiEiEEEvT_T0_DpT1_:
        .type           _ZN2at6native55_GLOBAL__N__de093ff9_22_ForeachBinaryOpList_cu_a911ec4325multi_tensor_apply_kernelINS1_18TensorListMetadataILi3EEENS1_24BinaryOpListAlphaFunctorIiLi3ELi2ELi2EEEJSt10multipliesIiEiEEEvT_T0_DpT1_,@function
        .size           _ZN2at6native55_GLOBAL__N__de093ff9_22_ForeachBinaryOpList_cu_a911ec4325multi_tensor_apply_kernelINS1_18TensorListMetadataILi3EEENS1_24BinaryOpListAlphaFunctorIiLi3ELi2ELi2EEEJSt10multipliesIiEiEEEvT_T0_DpT1_,(.L_x_7994 - _ZN2at6native55_GLOBAL__N__de093ff9_22_ForeachBinaryOpList_cu_a911ec4325multi_tensor_apply_kernelINS1_18TensorListMetadataILi3EEENS1_24BinaryOpListAlphaFunctorIiLi3ELi2ELi2EEEJSt10multipliesIiEiEEEvT_T0_DpT1_)
        .other          _ZN2at6native55_GLOBAL__N__de093ff9_22_ForeachBinaryOpList_cu_a911ec4325multi_tensor_apply_kernelINS1_18TensorListMetadataILi3EEENS1_24BinaryOpListAlphaFunctorIiLi3ELi2ELi2EEEJSt10multipliesIiEiEEEvT_T0_DpT1_,@"STO_CUDA_ENTRY STV_DEFAULT"
_ZN2at6native55_GLOBAL__N__de093ff9_22_ForeachBinaryOpList_cu_a911ec4325multi_tensor_apply_kernelINS1_18TensorListMetadataILi3EEENS1_24BinaryOpListAlphaFunctorIiLi3ELi2ELi2EEEJSt10multipliesIiEiEEEvT_T0_DpT1_:
        /* <DEDUP_REMOVED lines=36> */
.L_x_7207:
[----:B0-----:R-:W-:Y:S01]  /*0240*/  IADD3 R29, P1, PT, R0, UR4, RZ ;  /* 0x00000004001d7c10 */ /* 0x001fe2000ff3e0ff */
[----:B------:R-:W-:-:S03]  /*0250*/  IMAD.MOV.U32 R19, RZ, RZ, RZ ;  /* 0x000000ffff137224 */ /* 0x000fc600078e00ff */
[C---:B------:R-:W-:Y:S01]  /*0260*/  ISETP.GE.U32.AND P0, PT, R29.reuse, UR14, PT ;  /* 0x0000000e1d007c0c */ /* 0x040fe2000bf06070 */
[----:B---3--:R-:W-:Y:S01]  /*0270*/  IMAD.X R4, RZ, RZ, UR5, P1 ;  /* 0x00000005ff047e24 */ /* 0x008fe200088e06ff */
        /* <DEDUP_REMOVED lines=16> */
[----:B------:R-:W-:Y:S01]  /*0380*/  IMAD.MOV.U32 R21, RZ, RZ, RZ ;  /* 0x000000ffff157224 */ /* 0x000fe200078e00ff */
[----:B------:R-:W-:Y:S01]  /*0390*/  ISETP.GE.U32.AND.EX P2, PT, R7, UR15, PT, P2 ;  /* 0x0000000f07007c0c */ /* 0x000fe2000bf46120 */
[----:B------:R0:W2:Y:S01]  /*03a0*/  @!P0 LDG.E R19, desc[UR16][R2.64] ;  /* 0x0000001002138981 */ /* 0x0000a2000c1e1900 */
[----:B------:R-:W-:-:S02]  /*03b0*/  ISETP.GE.U32.AND.EX P3, PT, R20, UR15, PT, P3 ;  /* 0x0000000f14007c0c */ /* 0x000fc4000bf66130 */
[C---:B------:R-:W-:Y:S01]  /*03c0*/  @!P1 LEA R12, P4, R16.reuse, UR6, 0x2 ;  /* 0x00000006100c9c11 */ /* 0x040fe2000f8810ff */
[----:B------:R1:W3:Y:S01]  /*03d0*/  @!P0 LDG.E R17, desc[UR16][R10.64] ;  /* 0x000000100a118981 */ /* 0x0002e2000c1e1900 */
[C---:B------:R-:W-:Y:S02]  /*03e0*/  @!P1 LEA R24, P5, R16.reuse, UR8, 0x2 ;  /* 0x0000000810189c11 */ /* 0x040fe4000f8a10ff */
[----:B------:R-:W-:Y:S02]  /*03f0*/  CS2R R22, SRZ ;  /* 0x0000000000167805 */ /* 0x000fe4000001ff00 */
[C-C-:B------:R-:W-:Y:S02]  /*0400*/  @!P1 LEA.HI.X R13, R16.reuse, UR7, R5.reuse, 0x2, P4 ;  /* 0x00000007100d9c11 */ /* 0x140fe4000a0f1405 */
[----:B------:R-:W-:Y:S02]  /*0410*/  @!P1 LEA.HI.X R25, R16, UR9, R5, 0x2, P5 ;  /* 0x0000000910199c11 */ /* 0x000fe4000a8f1405 */
[----:B0-----:R-:W-:Y:S01]  /*0420*/  @!P2 LEA R2, P4, R18, UR6, 0x2 ;  /* 0x000000061202ac11 */ /* 0x001fe2000f8810ff */
[----:B------:R0:W4:Y:S01]  /*0430*/  @!P1 LDG.E R21, desc[UR16][R12.64] ;  /* 0x000000100c159981 */ /* 0x000122000c1e1900 */
[----:B-1----:R-:W-:-:S02]  /*0440*/  @!P3 LEA R10, P5, R9, UR6, 0x2 ;  /* 0x00000006090abc11 */ /* 0x002fc4000f8a10ff */
[----:B------:R-:W-:Y:S02]  /*0450*/  CS2R R26, SRZ ;  /* 0x00000000001a7805 */ /* 0x000fe4000001ff00 */
[C-C-:B------:R-:W-:Y:S01]  /*0460*/  @!P2 LEA.HI.X R3, R18.reuse, UR7, R7.reuse, 0x2, P4 ;  /* 0x000000071203ac11 */ /* 0x140fe2000a0f1407 */
[----:B------:R1:W5:Y:S01]  /*0470*/  @!P1 LDG.E R22, desc[UR16][R24.64] ;  /* 0x0000001018169981 */ /* 0x000362000c1e1900 */
[C-C-:B------:R-:W-:Y:S02]  /*0480*/  @!P3 LEA.HI.X R11, R9.reuse, UR7, R20.reuse, 0x2, P5 ;  /* 0x00000007090bbc11 */ /* 0x140fe4000a8f1414 */
[C---:B------:R-:W-:Y:S01]  /*0490*/  @!P3 LEA R14, P5, R9.reuse, UR8, 0x2 ;  /* 0x00000008090ebc11 */ /* 0x040fe2000f8a10ff */
[----:B------:R1:W5:Y:S01]  /*04a0*/  @!P2 LDG.E R23, desc[UR16][R2.64] ;  /* 0x000000100217a981 */ /* 0x000362000c1e1900 */
[C---:B0-----:R-:W-:Y:S02]  /*04b0*/  @!P2 LEA R12, P4, R18.reuse, UR8, 0x2 ;  /* 0x00000008120cac11 */ /* 0x041fe4000f8810ff */
[----:B------:R-:W-:Y:S01]  /*04c0*/  @!P3 LEA.HI.X R15, R9, UR9, R20, 0x2, P5 ;  /* 0x00000009090fbc11 */ /* 0x000fe2000a8f1414 */
[----:B------:R2:W5:Y:S01]  /*04d0*/  @!P3 LDG.E R26, desc[UR16][R10.64] ;  /* 0x000000100a1ab981 */ /* 0x000562000c1e1900 */
[----:B------:R-:W-:Y:S01]  /*04e0*/  @!P2 LEA.HI.X R13, R18, UR9, R7, 0x2, P4 ;  /* 0x00000009120dac11 */ /* 0x000fe2000a0f1407 */
[----:B-1----:R-:W-:-:S04]  /*04f0*/  IMAD.MOV.U32 R24, RZ, RZ, RZ ;  /* 0x000000ffff187224 */ /* 0x002fc800078e00ff */
[----:B------:R0:W5:Y:S04]  /*0500*/  @!P2 LDG.E R27, desc[UR16][R12.64] ;  /* 0x000000100c1ba981 */ /* 0x000168000c1e1900 */
[----:B------:R-:W5:Y:S01]  /*0510*/  @!P3 LDG.E R24, desc[UR16][R14.64] ;  /* 0x000000100e18b981 */ /* 0x000f62000c1e1900 */
[----:B------:R-:W1:Y:S01]  /*0520*/  LDCU UR12, c[0x0][0x360] ;  /* 0x00006c00ff0c77ac */ /* 0x000e620008000800 */
[C---:B------:R-:W-:Y:S02]  /*0530*/  @!P0 LEA R2, P4, R29.reuse, UR10, 0x2 ;  /* 0x0000000a1d028c11 */ /* 0x040fe4000f8810ff */
[----:B------:R-:W-:Y:S02]  /*0540*/  @!P2 LEA R6, P5, R18, UR10, 0x2 ;  /* 0x0000000a1206ac11 */ /* 0x000fe4000f8a10ff */
[----:B------:R-:W-:-:S02]  /*0550*/  @!P0 LEA.HI.X R3, R29, UR11, R4, 0x2, P4 ;  /* 0x0000000b1d038c11 */ /* 0x000fc4000a0f1404 */
[C---:B------:R-:W-:Y:S02]  /*0560*/  @!P1 LEA R4, P4, R16.reuse, UR10, 0x2 ;  /* 0x0000000a10049c11 */ /* 0x040fe4000f8810ff */
[C---:B------:R-:W-:Y:S02]  /*0570*/  @!P3 LEA R8, P6, R9.reuse, UR10, 0x2 ;  /* 0x0000000a0908bc11 */ /* 0x040fe4000f8c10ff */
[----:B------:R-:W-:Y:S02]  /*0580*/  @!P1 LEA.HI.X R5, R16, UR11, R5, 0x2, P4 ;  /* 0x0000000b10059c11 */ /* 0x000fe4000a0f1405 */
[----:B------:R-:W-:Y:S02]  /*0590*/  @!P2 LEA.HI.X R7, R18, UR11, R7, 0x2, P5 ;  /* 0x0000000b1207ac11 */ /* 0x000fe4000a8f1407 */
[----:B------:R-:W-:Y:S01]  /*05a0*/  @!P3 LEA.HI.X R9, R9, UR11, R20, 0x2, P6 ;  /* 0x0000000b0909bc11 */ /* 0x000fe2000b0f1414 */
[----:B-1----:R-:W-:-:S04]  /*05b0*/  ULEA UR4, UP0, UR12, UR4, 0x2 ;  /* 0x000000040c047291 */ /* 0x002fc8000f8010ff */
[----:B------:R-:W-:Y:S02]  /*05c0*/  UIADD3.X UR5, UPT, UPT, URZ, UR5, URZ, UP0, !UPT ;  /* 0x00000005ff057290 */ /* 0x000fe400087fe4ff */
[----:B------:R-:W-:-:S04]  /*05d0*/  UISETP.GE.U32.AND UP0, UPT, UR4, UR14, UPT ;  /* 0x0000000e0400728c */ /* 0x000fc8000bf06070 */
[----:B------:R-:W-:Y:S01]  /*05e0*/  UISETP.GE.U32.AND.EX UP0, UPT, UR5, UR15, UPT, UP0 ;  /* 0x0000000f0500728c */ /* 0x000fe2000bf06100 */
[----:B--2---:R-:W-:-:S04]  /*05f0*/  IMAD R10, R19, UR18, RZ ;  /* 0x00000012130a7c24 */ /* 0x004fc8000f8e02ff */
[----:B---3--:R-:W-:Y:S02]  /*0600*/  IMAD R17, R10, R17, RZ ;  /* 0x000000110a117224 */ /* 0x008fe400078e02ff */
[----:B----4-:R-:W-:-:S04]  /*0610*/  IMAD R21, R21, UR18, RZ ;  /* 0x0000001215157c24 */ /* 0x010fc8000f8e02ff */
[----:B-----5:R-:W-:Y:S02]  /*0620*/  IMAD R21, R21, R22, RZ ;  /* 0x0000001615157224 */ /* 0x020fe400078e02ff */
[----:B0-----:R-:W-:Y:S02]  /*0630*/  IMAD R12, R23, UR18, RZ ;  /* 0x00000012170c7c24 */ /* 0x001fe4000f8e02ff */
[----:B------:R-:W-:Y:S01]  /*0640*/  IMAD R11, R26, UR18, RZ ;  /* 0x000000121a0b7c24 */ /* 0x000fe2000f8e02ff */
[----:B------:R3:W-:Y:S01]  /*0650*/  @!P0 STG.E desc[UR16][R2.64], R17 ;  /* 0x0000001102008986 */ /* 0x0007e2000c101910 */
[----:B------:R-:W-:-:S03]  /*0660*/  IMAD R27, R12, R27, RZ ;  /* 0x0000001b0c1b7224 */ /* 0x000fc600078e02ff */
[----:B------:R3:W-:Y:S01]  /*0670*/  @!P1 STG.E desc[UR16][R4.64], R21 ;  /* 0x0000001504009986 */ /* 0x0007e2000c101910 */
[----:B------:R-:W-:-:S03]  /*0680*/  IMAD R11, R11, R24, RZ ;  /* 0x000000180b0b7224 */ /* 0x000fc600078e02ff */
[----:B------:R3:W-:Y:S04]  /*0690*/  @!P2 STG.E desc[UR16][R6.64], R27 ;  /* 0x0000001b0600a986 */ /* 0x0007e8000c101910 */
[----:B------:R3:W-:Y:S01]  /*06a0*/  @!P3 STG.E desc[UR16][R8.64], R11 ;  /* 0x0000000b0800b986 */ /* 0x0007e2000c101910 */
[----:B------:R-:W-:Y:S05]  /*06b0*/  BRA.U !UP0, `(.L_x_7207) ;  /* 0xfffffff908e07547 */ /* 0x000fea000b83ffff */
[----:B------:R-:W-:Y:S05]  /*06c0*/  EXIT ;  /* 0x000000000000794d */ /* 0x000fea0003800000 */
.L_x_7206:
        /* <DEDUP_REMOVED lines=8> */
.L_x_7208:
        /* <DEDUP_REMOVED lines=14> */
[----:B0-----:R-:W-:Y:S01]  /*0830*/  IADD3 R16, P0, PT, R16, UR5, RZ ;  /* 0x0000000510107c10 */ /* 0x001fe2000ff1e0ff */
[----:B--2---:R-:W-:-:S02]  /*0840*/  IMAD R5, R5, R0, RZ ;  /* 0x0000000005057224 */ /* 0x004fc400078e02ff */
[----:B------:R-:W-:Y:S02]  /*0850*/  IMAD R4, R4, R13, RZ ;  /* 0x0000000d04047224 */ /* 0x000fe400078e02ff */
[----:B------:R-:W-:Y:S02]  /*0860*/  IMAD R6, R6, R15, RZ ;  /* 0x0000000f06067224 */ /* 0x000fe400078e02ff */
[----:B------:R-:W-:Y:S02]  /*0870*/  IMAD R7, R7, R12, RZ ;  /* 0x0000000c07077224 */ /* 0x000fe400078e02ff */
[C---:B------:R-:W-:Y:S02]  /*0880*/  IMAD.SHL.U32 R0, R16.reuse, 0x4, RZ ;  /* 0x0000000410007824 */ /* 0x040fe400078e00ff */
[----:B------:R-:W-:Y:S01]  /*0890*/  IMAD.X R17, RZ, RZ, R17, P0 ;  /* 0x000000ffff117224 */ /* 0x000fe200000e0611 */
[----:B------:R2:W-:Y:S01]  /*08a0*/  STG.E.128 desc[UR16][R10.64], R4 ;  /* 0x000000040a007986 */ /* 0x0005e2000c101d10 */
[----:B------:R-:W-:-:S02]  /*08b0*/  LOP3.LUT P0, RZ, R16, 0xffffc000, RZ, 0xc0, !PT ;  /* 0xffffc00010ff7812 */ /* 0x000fc4000780c0ff */
[----:B------:R-:W-:Y:S02]  /*08c0*/  ISETP.LT.U32.AND P1, PT, R0, UR12, PT ;  /* 0x0000000c00007c0c */ /* 0x000fe4000bf21070 */
[----:B------:R-:W-:Y:S02]  /*08d0*/  SHF.L.U64.HI R0, R16, 0x2, R17 ;  /* 0x0000000210007819 */ /* 0x000fe40000010211 */
[----:B------:R-:W-:Y:S02]  /*08e0*/  LOP3.LUT P0, RZ, R17, 0x3fffffff, RZ, 0xc0, P0 ;  /* 0x3fffffff11ff7812 */ /* 0x000fe4000000c0ff */
[----:B------:R-:W-:-:S13]  /*08f0*/  ISETP.LT.AND.EX P1, PT, R0, UR4, PT, P1 ;  /* 0x0000000400007c0c */ /* 0x000fda000bf21310 */
[----:B--2---:R-:W-:Y:S05]  /*0900*/  @!P0 BRA P1, `(.L_x_7208) ;  /* 0xfffffffc00908947 */ /* 0x004fea000083ffff */
[----:B------:R-:W-:Y:S05]  /*0910*/  EXIT ;  /* 0x000000000000794d */ /* 0x000fea0003800000 */
.L_x_7209:
        /* <DEDUP_REMOVED lines=14> */
.L_x_7994:


//--------------------- .text._ZN2at6native55_GLOBAL__N__de093ff9_22_ForeachBinaryOpList_cu_a911ec4325multi_tensor_apply_kernelINS1_18TensorListMetadataILi3EEENS1_24BinaryOpListAlphaFunctorIaLi3ELi2ELi2EEEJSt10multipliesIaEaEEEvT_T0_DpT1_ --------------------------
	.section	.text._ZN2at6native55_GLOBAL__N__de093ff9_22_ForeachBinaryOpList_cu_a911ec4325multi_tensor_apply_kernelINS1_18TensorListMetadataILi3EEENS1_24BinaryOpListAlphaFunctorIaLi3ELi2ELi2EEEJSt10multipliesIaEaEEEvT_T0_DpT1_,"ax",@progbits
	.align	128
.text._ZN2at6native55_GLOBAL__N__de093ff9_22_ForeachBinaryOpList_cu_a911ec4325multi_tensor_apply_kernelINS1_18TensorListMetadataILi3EEENS1_24BinaryOpListAlphaFunctorIaLi3ELi2ELi2EEEJSt10multipliesIaEaEEEvT_T0_DpT1_:
        .type           _ZN2at6native55_GLOBAL__N__de093ff9_22_ForeachBinaryOpList_cu_a911ec4325multi_tensor_apply_kernelINS1_18TensorListMetadataILi3EEENS1_24BinaryOpListAlphaFunctorIaLi3ELi2ELi2EEEJSt10multipliesIaEaEEEvT_T0_DpT1_,@function
        .size           _ZN2at6native55_GLOBAL__N__de093ff9_22_ForeachBinaryOpList_cu_a911ec4325multi_tensor_apply_kernelINS1_18TensorListMetadataILi3EEENS1_24BinaryOpListAlphaFunctorIaLi3ELi2ELi2EEEJSt10multipliesIaEaEEEvT_T0_DpT1_,(.L_x_7995 - _ZN2at6native55_GLOBAL__N__de093ff9_22_ForeachBinaryOpList_cu_a911ec4325multi_tensor_apply_kernelINS1_18TensorListMetadataILi3EEENS1_24BinaryOpListAlphaFunctorIaLi3ELi2ELi2EEEJSt10multipliesIaEaEEEvT_T0_DpT1_)
        .other          _ZN2at6native55_GLOBAL__N__de093ff9_22_ForeachBinaryOpList_cu_a911ec4325multi_tensor_apply_kernelINS1_18TensorListMetadataILi3EEENS1_24BinaryOpListAlphaFunctorIaLi3ELi2ELi2EEEJSt10multipliesIaEaEEEvT_T0_DpT1_,@"STO_CUDA_ENTRY STV_DEFAULT"
_ZN2at6native55_GLOBAL__N__de093ff9_22_ForeachBinaryOpList_cu_a911ec4325multi_tensor_apply_kernelINS1_18TensorListMetadataILi3EEENS1_24BinaryOpListAlphaFunctorIaLi3ELi2ELi2EEEJSt10multipliesIaEaEEEvT_T0_DpT1_:
        /* <DEDUP_REMOVED lines=59> */
.L_x_7211:
[----:B0-----:R-:W-:Y:S01]  /*03b0*/  IMAD.U32 R5, RZ, RZ, UR20 ;  /* 0x00000014ff057e24 */ /* 0x001fe2000f8e00ff */
[C---:B------:R-:W-:Y:S01]  /*03c0*/  IADD3 R0, P2, PT, R2.reuse, UR20, RZ ;  /* 0x0000001402007c10 */ /* 0x040fe2000ff5e0ff */
[----:B------:R-:W-:Y:S01]  /*03d0*/  IMAD.U32 R7, RZ, RZ, UR20 ;  /* 0x00000014ff077e24 */ /* 0x000fe2000f8e00ff */
[----:B------:R-:W-:Y:S01]  /*03e0*/  ISETP.GE.U32.AND P0, PT, R2, UR32, PT ;  /* 0x0000002002007c0c */ /* 0x000fe2000bf06070 */
[--C-:B------:R-:W-:Y:S01]  /*03f0*/  IMAD.WIDE.U32 R4, R5, 0x2, R2.reuse ;  /* 0x0000000205047825 */ /* 0x100fe200078e0002 */
[----:B------:R-:W-:Y:S02]  /*0400*/  ISETP.GE.U32.AND P1, PT, R0, UR32, PT ;  /* 0x0000002000007c0c */ /* 0x000fe4000bf26070 */
[----:B------:R-:W-:Y:S01]  /*0410*/  ISETP.GE.U32.AND.EX P0, PT, R3, UR33, PT, P0 ;  /* 0x0000002103007c0c */ /* 0x000fe2000bf06100 */
[--C-:B------:R-:W-:Y:S01]  /*0420*/  IMAD.X R0, RZ, RZ, R3.reuse, P2 ;  /* 0x000000ffff007224 */ /* 0x100fe200010e0603 */
[----:B------:R-:W-:Y:S01]  /*0430*/  ISETP.GE.U32.AND P2, PT, R4, UR32, PT ;  /* 0x0000002004007c0c */ /* 0x000fe2000bf46070 */
[----:B------:R-:W-:-:S03]  /*0440*/  IMAD.WIDE.U32 R6, R7, 0x3, R2 ;  /* 0x0000000307067825 */ /* 0x000fc600078e0002 */
[----:B------:R-:W-:Y:S02]  /*0450*/  ISETP.GE.U32.AND.EX P1, PT, R0, UR33, PT, P1 ;  /* 0x0000002100007c0c */ /* 0x000fe4000bf26110 */
[----:B------:R-:W-:Y:S02]  /*0460*/  ISETP.GE.U32.AND.EX P2, PT, R5, UR33, PT, P2 ;  /* 0x0000002105007c0c */ /* 0x000fe4000bf46120 */
[----:B------:R-:W-:Y:S02]  /*0470*/  ISETP.GE.U32.AND P3, PT, R6, UR32, PT ;  /* 0x0000002006007c0c */ /* 0x000fe4000bf66070 */
[----:B------:R-:W-:Y:S02]  /*0480*/  PRMT R18, RZ, 0x7610, R18 ;  /* 0x00007610ff127816 */ /* 0x000fe40000000012 */
[C---:B------:R-:W-:Y:S02]  /*0490*/  @!P0 IADD3 R8, P4, PT, R2.reuse, UR39, RZ ;  /* 0x0000002702088c10 */ /* 0x040fe4000ff9e0ff */
[----:B------:R-:W-:-:S02]  /*04a0*/  @!P0 IADD3 R6, P5, PT, R2, UR37, RZ ;  /* 0x0000002502068c10 */ /* 0x000fc4000ffbe0ff */
[----:B------:R-:W-:Y:S02]  /*04b0*/  ISETP.GE.U32.AND.EX P3, PT, R7, UR33, PT, P3 ;  /* 0x0000002107007c0c */ /* 0x000fe4000bf66130 */
[C---:B------:R-:W-:Y:S02]  /*04c0*/  @!P0 IADD3.X R9, PT, PT, R3.reuse, UR40, RZ, P4, !PT ;  /* 0x0000002803098c10 */ /* 0x040fe4000a7fe4ff */
[----:B------:R-:W-:Y:S02]  /*04d0*/  @!P0 IADD3.X R7, PT, PT, R3, UR38, RZ, P5, !PT ;  /* 0x0000002603078c10 */ /* 0x000fe4000affe4ff */
[C---:B------:R-:W-:Y:S02]  /*04e0*/  @!P1 IADD3 R10, P4, PT, R2.reuse, UR8, RZ ;  /* 0x00000008020a9c10 */ /* 0x040fe4000ff9e0ff */
[----:B------:R-:W-:Y:S02]  /*04f0*/  @!P2 IADD3 R14, P5, PT, R2, UR30, RZ ;  /* 0x0000001e020eac10 */ /* 0x000fe4000ffbe0ff */
[----:B------:R-:W-:-:S02]  /*0500*/  PRMT R20, RZ, 0x7610, R20 ;  /* 0x00007610ff147816 */ /* 0x000fc40000000014 */
[C---:B------:R-:W-:Y:S02]  /*0510*/  @!P1 IADD3.X R11, PT, PT, R3.reuse, UR7, RZ, P4, !PT ;  /* 0x00000007030b9c10 */ /* 0x040fe4000a7fe4ff */
[----:B------:R-:W-:Y:S02]  /*0520*/  @!P2 IADD3.X R15, PT, PT, R3, UR31, RZ, P5, !PT ;  /* 0x0000001f030fac10 */ /* 0x000fe4000affe4ff */
[----:B------:R-:W-:Y:S01]  /*0530*/  PRMT R0, RZ, 0x7610, R0 ;  /* 0x00007610ff007816 */ /* 0x000fe20000000000 */
[----:B------:R-:W2:Y:S01]  /*0540*/  @!P1 LDG.E.U8 R18, desc[UR18][R10.64] ;  /* 0x000000120a129981 */ /* 0x000ea2000c1e1100 */
[----:B------:R-:W-:Y:S02]  /*0550*/  PRMT R5, RZ, 0x7610, R5 ;  /* 0x00007610ff057816 */ /* 0x000fe40000000005 */
[C---:B------:R-:W-:Y:S01]  /*0560*/  @!P1 IADD3 R12, P4, PT, R2.reuse, UR21, RZ ;  /* 0x00000015020c9c10 */ /* 0x040fe2000ff9e0ff */
[----:B------:R-:W3:Y:S01]  /*0570*/  @!P2 LDG.E.U8 R20, desc[UR18][R14.64] ;  /* 0x000000120e14a981 */ /* 0x000ee2000c1e1100 */
[----:B------:R-:W-:-:S02]  /*0580*/  @!P3 IADD3 R16, P5, PT, R2, UR25, RZ ;  /* 0x000000190210bc10 */ /* 0x000fc4000ffbe0ff */
[----:B------:R-:W-:Y:S01]  /*0590*/  PRMT R19, RZ, 0x7610, R19 ;  /* 0x00007610ff137816 */ /* 0x000fe20000000013 */
[----:B------:R0:W4:Y:S01]  /*05a0*/  @!P0 LDG.E.U8 R0, desc[UR18][R8.64] ;  /* 0x0000001208008981 */ /* 0x000122000c1e1100 */
[----:B------:R-:W-:-:S03]  /*05b0*/  @!P1 IADD3.X R13, PT, PT, R3, UR9, RZ, P4, !PT ;  /* 0x00000009030d9c10 */ /* 0x000fc6000a7fe4ff */
[----:B------:R1:W5:Y:S01]  /*05c0*/  @!P0 LDG.E.U8 R5, desc[UR18][R6.64] ;  /* 0x0000001206058981 */ /* 0x000362000c1e1100 */
[C---:B------:R-:W-:Y:S02]  /*05d0*/  @!P3 IADD3.X R17, PT, PT, R3.reuse, UR26, RZ, P5, !PT ;  /* 0x0000001a0311bc10 */ /* 0x040fe4000affe4ff */
[----:B------:R-:W-:Y:S01]  /*05e0*/  PRMT R21, RZ, 0x7610, R21 ;  /* 0x00007610ff157816 */ /* 0x000fe20000000015 */
[----:B------:R-:W5:Y:S01]  /*05f0*/  @!P1 LDG.E.U8 R19, desc[UR18][R12.64] ;  /* 0x000000120c139981 */ /* 0x000f62000c1e1100 */
[C---:B0-----:R-:W-:Y:S02]  /*0600*/  @!P2 IADD3 R8, P4, PT, R2.reuse, UR28, RZ ;  /* 0x0000001c0208ac10 */ /* 0x041fe4000ff9e0ff */
[----:B-1----:R-:W-:Y:S02]  /*0610*/  PRMT R7, RZ, 0x7610, R7 ;  /* 0x00007610ff077816 */ /* 0x002fe40000000007 */
[----:B------:R-:W-:Y:S02]  /*0620*/  @!P2 IADD3.X R9, PT, PT, R3, UR29, RZ, P4, !PT ;  /* 0x0000001d0309ac10 */ /* 0x000fe4000a7fe4ff */
[----:B------:R-:W-:-:S02]  /*0630*/  @!P3 IADD3 R10, P4, PT, R2, UR24, RZ ;  /* 0x00000018020abc10 */ /* 0x000fc4000ff9e0ff */
[----:B------:R-:W5:Y:S01]  /*0640*/  @!P3 LDG.E.U8 R7, desc[UR18][R16.64] ;  /* 0x000000121007b981 */ /* 0x000f62000c1e1100 */
[----:B------:R-:W-:Y:S02]  /*0650*/  PRMT R6, RZ, 0x7610, R6 ;  /* 0x00007610ff067816 */ /* 0x000fe40000000006 */
[----:B------:R-:W-:Y:S01]  /*0660*/  @!P3 IADD3.X R11, PT, PT, R3, UR13, RZ, P4, !PT ;  /* 0x0000000d030bbc10 */ /* 0x000fe2000a7fe4ff */
[----:B------:R3:W5:Y:S04]  /*0670*/  @!P2 LDG.E.U8 R21, desc[UR18][R8.64] ;  /* 0x000000120815a981 */ /* 0x000768000c1e1100 */
[----:B------:R0:W5:Y:S01]  /*0680*/  @!P3 LDG.E.U8 R6, desc[UR18][R10.64] ;  /* 0x000000120a06b981 */ /* 0x000162000c1e1100 */
[----:B------:R-:W1:Y:S01]  /*0690*/  LDCU.S8 UR6, c[0x0][0xfca] ;  /* 0x0001f940ff0677ac */ /* 0x000e620008000200 */
[----:B------:R-:W-:Y:S01]  /*06a0*/  @!P0 IADD3 R4, P4, PT, R2, UR35, RZ ;  /* 0x0000002302048c10 */ /* 0x000fe2000ff9e0ff */
[----:B------:R-:W-:-:S04]  /*06b0*/  UIADD3 UR4, UP0, UPT, UR17, UR4, URZ ;  /* 0x0000000411047290 */ /* 0x000fc8000ff1e0ff */
[----:B------:R-:W-:Y:S02]  /*06c0*/  UIADD3.X UR5, UPT, UPT, URZ, UR5, URZ, UP0, !UPT ;  /* 0x00000005ff057290 */ /* 0x000fe400087fe4ff */
[----:B------:R-:W-:-:S04]  /*06d0*/  UISETP.GE.U32.AND UP0, UPT, UR4, UR32, UPT ;  /* 0x000000200400728c */ /* 0x000fc8000bf06070 */
[----:B------:R-:W-:Y:S01]  /*06e0*/  UISETP.GE.U32.AND.EX UP0, UPT, UR5, UR33, UPT, UP0 ;  /* 0x000000210500728c */ /* 0x000fe2000bf06100 */
[----:B--2---:R-:W-:Y:S02]  /*06f0*/  PRMT R18, R18, 0x9910, RZ ;  /* 0x0000991012127816 */ /* 0x004fe400000000ff */
[----:B---3--:R-:W-:Y:S02]  /*0700*/  PRMT R8, R20, 0x9910, RZ ;  /* 0x0000991014087816 */ /* 0x008fe400000000ff */
[----:B----4-:R-:W-:-:S03]  /*0710*/  PRMT R0, R0, 0x9910, RZ ;  /* 0x0000991000007816 */ /* 0x010fc600000000ff */
[----:B-1----:R-:W-:Y:S01]  /*0720*/  IMAD R8, R8, UR6, RZ ;  /* 0x0000000608087c24 */ /* 0x002fe2000f8e02ff */
[----:B-----5:R-:W-:Y:S01]  /*0730*/  PRMT R9, R5, 0x9910, RZ ;  /* 0x0000991005097816 */ /* 0x020fe200000000ff */
[----:B------:R-:W-:-:S03]  /*0740*/  IMAD.MOV.U32 R5, RZ, RZ, R18 ;  /* 0x000000ffff057224 */ /* 0x000fc600078e0012 */
[----:B0-----:R-:W-:Y:S01]  /*0750*/  PRMT R11, R8, 0x9910, RZ ;  /* 0x00009910080b7816 */ /* 0x001fe200000000ff */
[----:B------:R-:W-:Y:S01]  /*0760*/  IMAD R0, R0, UR6, RZ ;  /* 0x0000000600007c24 */ /* 0x000fe2000f8e02ff */
[----:B------:R-:W-:Y:S01]  /*0770*/  PRMT R19, R19, 0x9910, RZ ;  /* 0x0000991013137816 */ /* 0x000fe200000000ff */
[----:B------:R-:W-:-:S03]  /*0780*/  IMAD R5, R5, UR6, RZ ;  /* 0x0000000605057c24 */ /* 0x000fc6000f8e02ff */
[----:B------:R-:W-:Y:S01]  /*0790*/  PRMT R8, R0, 0x9910, RZ ;  /* 0x0000991000087816 */ /* 0x000fe200000000ff */
[----:B------:R-:W-:Y:S01]  /*07a0*/  IMAD.MOV.U32 R0, RZ, RZ, R19 ;  /* 0x000000ffff007224 */ /* 0x000fe200078e0013 */
[----:B------:R-:W-:Y:S02]  /*07b0*/  PRMT R12, R7, 0x9910, RZ ;  /* 0x00009910070c7816 */ /* 0x000fe400000000ff */
[----:B------:R-:W-:Y:S01]  /*07c0*/  PRMT R7, R5, 0x9910, RZ ;  /* 0x0000991005077816 */ /* 0x000fe200000000ff */
[----:B------:R-:W-:Y:S01]  /*07d0*/  IMAD.MOV.U32 R5, RZ, RZ, R11 ;  /* 0x000000ffff057224 */ /* 0x000fe200078e000b */
[----:B------:R-:W-:Y:S01]  /*07e0*/  PRMT R10, R21, 0x9910, RZ ;  /* 0x00009910150a7816 */ /* 0x000fe200000000ff */
[----:B------:R-:W-:Y:S02]  /*07f0*/  IMAD.MOV.U32 R11, RZ, RZ, R12 ;  /* 0x000000ffff0b7224 */ /* 0x000fe400078e000c */
[----:B------:R-:W-:Y:S01]  /*0800*/  IMAD R17, R0, R7, RZ ;  /* 0x0000000700117224 */ /* 0x000fe200078e02ff */
[----:B------:R-:W-:Y:S01]  /*0810*/  PRMT R7, R6, 0x9910, RZ ;  /* 0x0000991006077816 */ /* 0x000fe200000000ff */
[----:B------:R-:W-:-:S02]  /*0820*/  IMAD R0, R11, UR6, RZ ;  /* 0x000000060b007c24 */ /* 0x000fc4000f8e02ff */
[----:B------:R-:W-:Y:S01]  /*0830*/  IMAD R19, R10, R5, RZ ;  /* 0x000000050a137224 */ /* 0x000fe200078e02ff */
[----:B------:R-:W-:Y:S01]  /*0840*/  @!P0 IADD3.X R5, PT, PT, R3, UR36, RZ, P4, !PT ;  /* 0x0000002403058c10 */ /* 0x000fe2000a7fe4ff */
[----:B------:R-:W-:Y:S01]  /*0850*/  IMAD R15, R9, R8, RZ ;  /* 0x00000008090f7224 */ /* 0x000fe200078e02ff */
[----:B------:R-:W-:Y:S02]  /*0860*/  @!P1 IADD3 R8, P4, PT, R2, UR22, RZ ;  /* 0x0000001602089c10 */ /* 0x000fe4000ff9e0ff */
[----:B------:R-:W-:Y:S01]  /*0870*/  PRMT R13, R0, 0x9910, RZ ;  /* 0x00009910000d7816 */ /* 0x000fe200000000ff */
[----:B------:R-:W-:Y:S01]  /*0880*/  IMAD.MOV.U32 R0, RZ, RZ, R7 ;  /* 0x000000ffff007224 */ /* 0x000fe200078e0007 */
[C---:B------:R-:W-:Y:S02]  /*0890*/  @!P2 IADD3 R6, P5, PT, R2.reuse, UR27, RZ ;  /* 0x0000001b0206ac10 */ /* 0x040fe4000ffbe0ff */
[----:B------:R-:W-:Y:S02]  /*08a0*/  @!P3 IADD3 R10, P6, PT, R2, UR23, RZ ;  /* 0x00000017020abc10 */ /* 0x000fe4000ffde0ff */
[C---:B------:R-:W-:Y:S01]  /*08b0*/  @!P1 IADD3.X R9, PT, PT, R3.reuse, UR10, RZ, P4, !PT ;  /* 0x0000000a03099c10 */ /* 0x040fe2000a7fe4ff */
[----:B------:R-:W-:Y:S01]  /*08c0*/  IMAD R13, R0, R13, RZ ;  /* 0x0000000d000d7224 */ /* 0x000fe200078e02ff */
[----:B------:R-:W-:-:S02]  /*08d0*/  @!P2 IADD3.X R7, PT, PT, R3, UR12, RZ, P5, !PT ;  /* 0x0000000c0307ac10 */ /* 0x000fc4000affe4ff */
[----:B------:R-:W-:Y:S01]  /*08e0*/  @!P3 IADD3.X R11, PT, PT, R3, UR14, RZ, P6, !PT ;  /* 0x0000000e030bbc10 */ /* 0x000fe2000b7fe4ff */
[----:B------:R0:W-:Y:S04]  /*08f0*/  @!P0 STG.E.U8 desc[UR18][R4.64], R15 ;  /* 0x0000000f04008986 */ /* 0x0001e8000c101112 */
[----:B------:R0:W-:Y:S04]  /*0900*/  @!P1 STG.E.U8 desc[UR18][R8.64], R17 ;  /* 0x0000001108009986 */ /* 0x0001e8000c101112 */
[----:B------:R0:W-:Y:S04]  /*0910*/  @!P2 STG.E.U8 desc[UR18][R6.64], R19 ;  /* 0x000000130600a986 */ /* 0x0001e8000c101112 */
[----:B------:R0:W-:Y:S01]  /*0920*/  @!P3 STG.E.U8 desc[UR18][R10.64], R13 ;  /* 0x0000000d0a00b986 */ /* 0x0001e2000c101112 */
[----:B------:R-:W-:-:S05]  /*0930*/  IADD3 R2, P0, PT, R2, UR17, RZ ;  /* 0x0000001102027c10 */ /* 0x000fca000ff1e0ff */
[----:B------:R-:W-:Y:S01]  /*0940*/  IMAD.X R3, RZ, RZ, R3, P0 ;  /* 0x000000ffff037224 */ /* 0x000fe200000e0603 */
[----:B------:R-:W-:Y:S07]  /*0950*/  BRA.U !UP0, `(.L_x_7211) ;  /* 0xfffffff908947547 */ /* 0x000fee000b83ffff */
[----:B------:R-:W-:Y:S05]  /*0960*/  EXIT ;  /* 0x000000000000794d */ /* 0x000fea0003800000 */
.L_x_7210:
[----:B------:R-:W0:Y:S02]  /*0970*/  S2R R3, SR_TID.X ;  /* 0x0000000000037919 */ /* 0x000e240000002100 */
[----:B0-----:R-:W-:-:S03]  /*0980*/  IMAD.WIDE.U32 R4, R3, 0x4, RZ ;  /* 0x0000000403047825 */ /* 0x001fc600078e00ff */
[----:B------:R-:W-:-:S04]  /*0990*/  ISETP.GE.U32.AND P0, PT, R4, UR34, PT ;  /* 0x0000002204007c0c */ /* 0x000fc8000bf06070 */
[----:B------:R-:W-:-:S13]  /*09a0*/  ISETP.GE.AND.EX P0, PT, R5, UR16, PT, P0 ;  /* 0x0000001005007c0c */ /* 0x000fda000bf06300 */
[----:B------:R-:W-:Y:S05]  /*09b0*/  @P0 EXIT ;  /* 0x000000000000094d */ /* 0x000fea0003800000 */
[----:B------:R-:W-:Y:S01]  /*09c0*/  IMAD.MOV.U32 R0, RZ, RZ, RZ ;  /* 0x000000ffff007224 */ /* 0x000fe200078e00ff */
[----:B------:R-:W0:Y:S06]  /*09d0*/  LDCU UR5, c[0x0][0x360] ;  /* 0x00006c00ff0577ac */ /* 0x000e2c0008000800 */
.L_x_7212:
        /* <DEDUP_REMOVED lines=9> */
[C---:B--2---:R-:W-:Y:S02]  /*0a70*/  PRMT R11, R6.reuse, 0x7771, RZ ;  /* 0x00007771060b7816 */ /* 0x044fe400000000ff */
[C---:B------:R-:W-:Y:S02]  /*0a80*/  LOP3.LUT R5, R6.reuse, 0xff, RZ, 0xc0, !PT ;  /* 0x000000ff06057812 */ /* 0x040fe400078ec0ff */
[----:B------:R-:W-:-:S02]  /*0a90*/  PRMT R13, R6, 0x7773, RZ ;  /* 0x00007773060d7816 */ /* 0x000fc400000000ff */
[----:B------:R-:W-:Y:S01]  /*0aa0*/  PRMT R7, R6, 0x7772, RZ ;  /* 0x0000777206077816 */ /* 0x000fe200000000ff */
[----:B------:R-:W-:Y:S01]  /*0ab0*/  IMAD.MOV.U32 R6, RZ, RZ, R11 ;  /* 0x000000ffff067224 */ /* 0x000fe200078e000b */
[C---:B---3--:R-:W-:Y:S01]  /*0ac0*/  LOP3.LUT R4, R8.reuse, 0xff, RZ, 0xc0, !PT ;  /* 0x000000ff08047812 */ /* 0x048fe200078ec0ff */
[----:B-1----:R-:W-:Y:S01]  /*0ad0*/  IMAD R5, R5, UR4, RZ ;  /* 0x0000000405057c24 */ /* 0x002fe2000f8e02ff */
[----:B------:R-:W-:Y:S01]  /*0ae0*/  PRMT R9, R8, 0x7771, RZ ;  /* 0x0000777108097816 */ /* 0x000fe200000000ff */
[----:B------:R-:W-:Y:S01]  /*0af0*/  IMAD R6, R6, UR4, RZ ;  /* 0x0000000406067c24 */ /* 0x000fe2000f8e02ff */
[C---:B------:R-:W-:Y:S01]  /*0b00*/  PRMT R12, R8.reuse, 0x7772, RZ ;  /* 0x00007772080c7816 */ /* 0x040fe200000000ff */
[----:B------:R-:W-:Y:S01]  /*0b10*/  IMAD R7, R7, UR4, RZ ;  /* 0x0000000407077c24 */ /* 0x000fe2000f8e02ff */
[----:B------:R-:W-:Y:S01]  /*0b20*/  PRMT R14, R8, 0x7773, RZ ;  /* 0x00007773080e7816 */ /* 0x000fe200000000ff */
[----:B------:R-:W-:Y:S01]  /*0b30*/  IMAD.MOV.U32 R8, RZ, RZ, R13 ;  /* 0x000000ffff087224 */ /* 0x000fe200078e000d */
[----:B------:R-:W-:Y:S01]  /*0b40*/  PRMT R5, R5, 0x9910, RZ ;  /* 0x0000991005057816 */ /* 0x000fe200000000ff */
[----:B------:R-:W-:Y:S01]  /*0b50*/  IMAD.MOV.U32 R11, RZ, RZ, R12 ;  /* 0x000000ffff0b7224 */ /* 0x000fe200078e000c */
[----:B------:R-:W-:Y:S01]  /*0b60*/  PRMT R6, R6, 0x9910, RZ ;  /* 0x0000991006067816 */ /* 0x000fe200000000ff */
[----:B------:R-:W-:-:S02]  /*0b70*/  IMAD R8, R8, UR4, RZ ;  /* 0x0000000408087c24 */ /* 0x000fc4000f8e02ff */
[----:B------:R-:W-:Y:S02]  /*0b80*/  IMAD R4, R4, R5, RZ ;  /* 0x0000000504047224 */ /* 0x000fe400078e02ff */
[----:B------:R-:W-:Y:S01]  /*0b90*/  IMAD R5, R9, R6, RZ ;  /* 0x0000000609057224 */ /* 0x000fe200078e02ff */
[----:B------:R-:W-:Y:S01]  /*0ba0*/  PRMT R13, R8, 0x9910, RZ ;  /* 0x00009910080d7816 */ /* 0x000fe200000000ff */
[----:B------:R-:W-:Y:S01]  /*0bb0*/  IMAD.MOV.U32 R12, RZ, RZ, R14 ;  /* 0x000000ffff0c7224 */ /* 0x000fe200078e000e */
[----:B------:R-:W-:Y:S02]  /*0bc0*/  PRMT R8, R7, 0x9910, RZ ;  /* 0x0000991007087816 */ /* 0x000fe400000000ff */
[----:B------:R-:W-:Y:S01]  /*0bd0*/  LOP3.LUT R4, R4, 0xffff, RZ, 0xc0, !PT ;  /* 0x0000ffff04047812 */ /* 0x000fe200078ec0ff */
[----:B------:R-:W-:Y:S01]  /*0be0*/  IMAD.MOV.U32 R7, RZ, RZ, R13 ;  /* 0x000000ffff077224 */ /* 0x000fe200078e000d */
[----:B------:R-:W-:Y:S01]  /*0bf0*/  LOP3.LUT R5, R5, 0xffff, RZ, 0xc0, !PT ;  /* 0x0000ffff05057812 */ /* 0x000fe200078ec0ff */
[----:B------:R-:W-:-:S02]  /*0c00*/  IMAD R6, R11, R8, RZ ;  /* 0x000000080b067224 */ /* 0x000fc400078e02ff */
[----:B------:R-:W-:Y:S01]  /*0c10*/  IMAD R7, R12, R7, RZ ;  /* 0x000000070c077224 */ /* 0x000fe200078e02ff */
[----:B------:R-:W-:Y:S02]  /*0c20*/  PRMT R9, R4, 0x3340, R5 ;  /* 0x0000334004097816 */ /* 0x000fe40000000005 */
[----:B------:R-:W-:Y:S02]  /*0c30*/  IADD3 R4, P0, PT, R2, UR35, RZ ;  /* 0x0000002302047c10 */ /* 0x000fe4000ff1e0ff */
[----:B------:R-:W-:Y:S02]  /*0c40*/  LOP3.LUT R7, R7, 0xffff, RZ, 0xc0, !PT ;  /* 0x0000ffff07077812 */ /* 0x000fe400078ec0ff */
[----:B------:R-:W-:Y:S02]  /*0c50*/  LOP3.LUT R6, R6, 0xffff, RZ, 0xc0, !PT ;  /* 0x0000ffff06067812 */ /* 0x000fe400078ec0ff */
[----:B------:R-:W-:Y:S02]  /*0c60*/  IADD3.X R5, PT, PT, R10, UR36, RZ, P0, !PT ;  /* 0x000000240a057c10 */ /* 0x000fe400087fe4ff */
[----:B0-----:R-:W-:-:S02]  /*0c70*/  IADD3 R3, P0, PT, R3, UR5, RZ ;  /* 0x0000000503037c10 */ /* 0x001fc4000ff1e0ff */
        /* <DEDUP_REMOVED lines=12> */
.L_x_7213:
        /* <DEDUP_REMOVED lines=12> */
.L_x_7995:


//--------------------- .text._ZN2at6native55_GLOBAL__N__de093ff9_22_ForeachBinaryOpList_cu_a911ec4325multi_tensor_apply_kernelINS1_18TensorListMetadataILi3EEENS1_24BinaryOpListAlphaFunctorIhLi3ELi2ELi2EEEJSt10multipliesIhEhEEEvT_T0_DpT1_ --------------------------
	.section	.text._ZN2at6native55_GLOBAL__N__de093ff9_22_ForeachBinaryOpList_cu_a911ec4325multi_tensor_apply_kernelINS1_18TensorListMetadataILi3EEENS1_24BinaryOpListAlphaFunctorIhLi3ELi2ELi2EEEJSt10multipliesIhEhEEEvT_T0_DpT1_,"ax",@progbits
	.align	128
.text._ZN2at6native55_GLOBAL__N__de093ff9_22_ForeachBinaryOpList_cu_a911ec4325multi_tensor_apply_kernelINS1_18TensorListMetadataILi3EEENS1_24BinaryOpListAlphaFunctorIhLi3ELi2ELi2EEEJSt10multipliesIhEhEEEvT_T0_DpT1_:
        .type           _ZN2at6native55_GLOBAL__N__de093ff9_22_ForeachBinaryOpList_cu_a911ec4325multi_tensor_apply_kernelINS1_18TensorListMetadataILi3EEENS1_24BinaryOpListAlphaFunctorIhLi3ELi2ELi2EEEJSt10multipliesIhEhEEEvT_T0_DpT1_,@function
        .size           _ZN2at6native55_GLOBAL__N__de093ff9_22_ForeachBinaryOpList_cu_a911ec4325multi_tensor_apply_kernelINS1_18TensorListMetadataILi3EEENS1_24BinaryOpListAlphaFunctorIhLi3ELi2ELi2EEEJSt10multipliesIhEhEEEvT_T0_DpT1_,(.L_x_7996 - _ZN2at6native55_GLOBAL__N__de093ff9_22_ForeachBinaryOpList_cu_a911ec4325multi_tensor_apply_kernelINS1_18TensorListMetadataILi3EEENS1_24BinaryOpListAlphaFunctorIhLi3ELi2ELi2EEEJSt10multipliesIhEhEEEvT_T0_DpT1_)
        .other          _ZN2at6native55_GLOBAL__N__de093ff9_22_ForeachBinaryOpList_cu_a911ec4325multi_tensor_apply_kernelINS1_18TensorListMetadataILi3EEENS1_24BinaryOpListAlphaFunctorIhLi3ELi2ELi2EEEJSt10multipliesIhEhEEEvT_T0_DpT1_,@"STO_CUDA_ENTRY STV_DEFAULT"
_ZN2at6native55_GLOBAL__N__de093ff9_22_ForeachBinaryOpList_cu_a911ec4325multi_tensor_apply_kernelINS1_18TensorListMetadataILi3EEENS1_24BinaryOpListAlphaFunctorIhLi3ELi2ELi2EEEJSt10multipliesIhEhEEEvT_T0_DpT1_:
        /* <DEDUP_REMOVED lines=59> */
.L_x_7215:
        /* <DEDUP_REMOVED lines=46> */
[----:B------:R-:W1:Y:S02]  /*0690*/  LDCU.U8 UR6, c[0x0][0xfca] ;  /* 0x0001f940ff0677ac */ /* 0x000e640008000000 */
[----:B-1----:R-:W-:Y:S01]  /*06a0*/  UPRMT UR6, UR6, 0x9910, URZ ;  /* 0x0000991006067896 */ /* 0x002fe200080000ff */
        /* <DEDUP_REMOVED lines=8> */
[----:B------:R-:W-:Y:S01]  /*0730*/  IMAD R8, R8, UR6, RZ ;  /* 0x0000000608087c24 */ /* 0x000fe2000f8e02ff */
        /* <DEDUP_REMOVED lines=36> */
.L_x_7214:
[----:B------:R-:W0:Y:S02]  /*0980*/  S2R R3, SR_TID.X ;  /* 0x0000000000037919 */ /* 0x000e240000002100 */
[----:B0-----:R-:W-:-:S03]  /*0990*/  IMAD.WIDE.U32 R4, R3, 0x4, RZ ;  /* 0x0000000403047825 */ /* 0x001fc600078e00ff */
[----:B------:R-:W-:-:S04]  /*09a0*/  ISETP.GE.U32.AND P0, PT, R4, UR34, PT ;  /* 0x0000002204007c0c */ /* 0x000fc8000bf06070 */
[----:B------:R-:W-:-:S13]  /*09b0*/  ISETP.GE.AND.EX P0, PT, R5, UR16, PT, P0 ;  /* 0x0000001005007c0c */ /* 0x000fda000bf06300 */
[----:B------:R-:W-:Y:S05]  /*09c0*/  @P0 EXIT ;  /* 0x000000000000094d */ /* 0x000fea0003800000 */
[----:B------:R-:W-:Y:S01]  /*09d0*/  IMAD.MOV.U32 R0, RZ, RZ, RZ ;  /* 0x000000ffff007224 */ /* 0x000fe200078e00ff */
[----:B------:R-:W0:Y:S06]  /*09e0*/  LDCU UR5, c[0x0][0x360] ;  /* 0x00006c00ff0577ac */ /* 0x000e2c0008000800 */
.L_x_7216:
        /* <DEDUP_REMOVED lines=10> */
[C---:B--2---:R-:W-:Y:S02]  /*0a90*/  PRMT R11, R6.reuse, 0x7771, RZ ;  /* 0x00007771060b7816 */ /* 0x044fe400000000ff */
[----:B------:R-:W-:-:S02]  /*0aa0*/  LOP3.LUT R5, R6, 0xff, RZ, 0xc0, !PT ;  /* 0x000000ff06057812 */ /* 0x000fc400078ec0ff */
[C---:B------:R-:W-:Y:S02]  /*0ab0*/  PRMT R13, R6.reuse, 0x7773, RZ ;  /* 0x00007773060d7816 */ /* 0x040fe400000000ff */
[----:B------:R-:W-:Y:S01]  /*0ac0*/  PRMT R7, R6, 0x7772, RZ ;  /* 0x0000777206077816 */ /* 0x000fe200000000ff */
[----:B------:R-:W-:Y:S01]  /*0ad0*/  IMAD.MOV.U32 R6, RZ, RZ, R11 ;  /* 0x000000ffff067224 */ /* 0x000fe200078e000b */
[C---:B---3--:R-:W-:Y:S01]  /*0ae0*/  LOP3.LUT R4, R8.reuse, 0xff, RZ, 0xc0, !PT ;  /* 0x000000ff08047812 */ /* 0x048fe200078ec0ff */
[----:B------:R-:W-:Y:S01]  /*0af0*/  IMAD R5, R5, UR4, RZ ;  /* 0x0000000405057c24 */ /* 0x000fe2000f8e02ff */
        /* <DEDUP_REMOVED lines=38> */
.L_x_7217:
        /* <DEDUP_REMOVED lines=10> */
.L_x_7996:


//--------------------- .text._ZN2at6native55_GLOBAL__N__de093ff9_22_ForeachBinaryOpList_cu_a911ec4325multi_tensor_apply_kernelINS1_18TensorListMetadataILi2EEENS1_24BinaryOpListAlphaFunctorIN3c104HalfELi2ELi2ELi0EEEJSt10multipliesIfEfEEEvT_T0_DpT1_ --------------------------
	.section	.text._ZN2at6native55_GLOBAL__N__de093ff9_22_ForeachBinaryOpList_cu_a911ec4325multi_tensor_apply_kernelINS1_18TensorListMetadataILi2EEENS1_24BinaryOpListAlphaFunctorIN3c104HalfELi2ELi2ELi0EEEJSt10multipliesIfEfEEEvT_T0_DpT1_,"ax",@progbits
	.align	128
.text._ZN2at6native55_GLOBAL__N__de093ff9_22_ForeachBinaryOpList_cu_a911ec4325multi_tensor_apply_kernelINS1_18TensorListMetadataILi2EEENS1_24BinaryOpListAlphaFunctorIN3c104HalfELi2ELi2ELi0EEEJSt10multipliesIfEfEEEvT_T0_DpT1_:
        .type           _ZN2at6native55_GLOBAL__N__de093ff9_22_ForeachBinaryOpList_cu_a911ec4325multi_tensor_apply_kernelINS1_18TensorListMetadataILi2EEENS1_24BinaryOpListAlphaFunctorIN3c104HalfELi2ELi2ELi0EEEJSt10multipliesIfEfEEEvT_T0_DpT1_,@function
        .size           _ZN2at6native55_GLOBAL__N__de093ff9_22_ForeachBinaryOpList_cu_a911ec4325multi_tensor_apply_kernelINS1_18TensorListMetadataILi2EEENS1_24BinaryOpListAlphaFunctorIN3c104HalfELi2ELi2ELi0EEEJSt10multipliesIfEfEEEvT_T0_DpT1_,(.L_x_7997 - _ZN2at6native55_GLOBAL__N__de093ff9_22_ForeachBinaryOpList_cu_a911ec4325multi_tensor_apply_kernelINS1_18TensorListMetadataILi2EEENS1_24BinaryOpListAlphaFunctorIN3c104HalfELi2ELi2ELi0EEEJSt10multipliesIfEfEEEvT_T0_DpT1_)
        .other          _ZN2at6native55_GLOBAL__N__de093ff9_22_ForeachBinaryOpList_cu_a911ec4325multi_tensor_apply_kernelINS1_18TensorListMetadataILi2EEENS1_24BinaryOpListAlphaFunctorIN3c104HalfELi2ELi2ELi0EEEJSt10multipliesIfEfEEEvT_T0_DpT1_,@"STO_CUDA_ENTRY STV_DEFAULT"
_ZN2at6native55_GLOBAL__N__de093ff9_22_ForeachBinaryOpList_cu_a911ec4325multi_tensor_apply_kernelINS1_18TensorListMetadataILi2EEENS1_24BinaryOpListAlphaFunctorIN3c104HalfELi2ELi2ELi0EEEJSt10multipliesIfEfEEEvT_T0_DpT1_:
        /* <DEDUP_REMOVED lines=33> */
.L_x_7219:
[----:B0-----:R-:W-:Y:S02]  /*0210*/  IADD3 R2, P0, PT, R0, R18, RZ ;  /* 0x0000001200027210 */ /* 0x001fe40007f1e0ff */
[----:B------:R-:W-:Y:S02]  /*0220*/  PRMT R20, RZ, 0x7610, R20 ;  /* 0x00007610ff147816 */ /* 0x000fe40000000014 */
[C---:B------:R-:W-:Y:S01]  /*0230*/  ISETP.GE.U32.AND P2, PT, R2.reuse, UR5, PT ;  /* 0x0000000502007c0c */ /* 0x040fe2000bf46070 */
[----:B------:R-:W-:Y:S01]  /*0240*/  IMAD.X R3, RZ, RZ, R16, P0 ;  /* 0x000000ffff037224 */ /* 0x000fe200000e0610 */
[----:B-1----:R-:W-:Y:S01]  /*0250*/  IADD3 R8, P1, PT, R17, R2, RZ ;  /* 0x0000000211087210 */ /* 0x002fe20007f3e0ff */
[----:B------:R-:W-:-:S03]  /*0260*/  IMAD.SHL.U32 R14, R2, 0x2, RZ ;  /* 0x00000002020e7824 */ /* 0x000fc600078e00ff */
[----:B------:R-:W-:Y:S02]  /*0270*/  ISETP.GE.U32.AND.EX P2, PT, R3, UR10, PT, P2 ;  /* 0x0000000a03007c0c */ /* 0x000fe4000bf46120 */
[--C-:B------:R-:W-:Y:S01]  /*0280*/  SHF.L.U64.HI R6, R2, 0x1, R3.reuse ;  /* 0x0000000102067819 */ /* 0x100fe20000010203 */
[----:B------:R-:W-:Y:S01]  /*0290*/  IMAD.X R3, RZ, RZ, R3, P1 ;  /* 0x000000ffff037224 */ /* 0x000fe200008e0603 */
[----:B------:R-:W-:Y:S02]  /*02a0*/  IADD3 R24, P3, PT, R17, R8, RZ ;  /* 0x0000000811187210 */ /* 0x000fe40007f7e0ff */
[----:B------:R-:W-:Y:S02]  /*02b0*/  IADD3 R4, P0, PT, R14, UR6, RZ ;  /* 0x000000060e047c10 */ /* 0x000fe4000ff1e0ff */
[----:B------:R-:W-:Y:S01]  /*02c0*/  ISETP.GE.U32.AND P1, PT, R8, UR5, PT ;  /* 0x0000000508007c0c */ /* 0x000fe2000bf26070 */
[----:B------:R-:W-:Y:S01]  /*02d0*/  IMAD.X R9, RZ, RZ, R3, P3 ;  /* 0x000000ffff097224 */ /* 0x000fe200018e0603 */
[----:B------:R-:W-:-:S02]  /*02e0*/  IADD3.X R5, PT, PT, R6, UR7, RZ, P0, !PT ;  /* 0x0000000706057c10 */ /* 0x000fc400087fe4ff */
[----:B------:R-:W-:Y:S02]  /*02f0*/  ISETP.GE.U32.AND.EX P1, PT, R3, UR10, PT, P1 ;  /* 0x0000000a03007c0c */ /* 0x000fe4000bf26110 */
[C---:B------:R-:W-:Y:S01]  /*0300*/  IADD3 R7, P4, PT, R17.reuse, R24, RZ ;  /* 0x0000001811077210 */ /* 0x040fe20007f9e0ff */
[----:B------:R-:W-:Y:S01]  /*0310*/  IMAD.SHL.U32 R25, R17, 0x2, RZ ;  /* 0x0000000211197824 */ /* 0x000fe200078e00ff */
[----:B------:R-:W-:Y:S01]  /*0320*/  ISETP.GE.U32.AND P0, PT, R24, UR5, PT ;  /* 0x0000000518007c0c */ /* 0x000fe2000bf06070 */
[----:B------:R-:W3:Y:S01]  /*0330*/  @!P2 LDG.E.U16 R20, desc[UR14][R4.64] ;  /* 0x0000000e0414a981 */ /* 0x000ee2000c1e1500 */
[----:B------:R-:W-:Y:S01]  /*0340*/  ISETP.GE.U32.AND P3, PT, R7, UR5, PT ;  /* 0x0000000507007c0c */ /* 0x000fe2000bf66070 */
[----:B------:R-:W-:Y:S01]  /*0350*/  IMAD.X R10, RZ, RZ, R9, P4 ;  /* 0x000000ffff0a7224 */ /* 0x000fe200020e0609 */
[----:B------:R-:W-:Y:S02]  /*0360*/  ISETP.GE.U32.AND.EX P0, PT, R9, UR10, PT, P0 ;  /* 0x0000000a09007c0c */ /* 0x000fe4000bf06100 */
[----:B------:R-:W-:-:S02]  /*0370*/  @!P2 IADD3 R14, P4, PT, R14, UR8, RZ ;  /* 0x000000080e0eac10 */ /* 0x000fc4000ff9e0ff */
[----:B------:R-:W-:Y:S02]  /*0380*/  ISETP.GE.U32.AND.EX P3, PT, R10, UR10, PT, P3 ;  /* 0x0000000a0a007c0c */ /* 0x000fe4000bf66130 */
[----:B------:R-:W-:Y:S02]  /*0390*/  @!P1 LEA R12, P6, R8, UR8, 0x1 ;  /* 0x00000008080c9c11 */ /* 0x000fe4000f8c08ff */
[----:B------:R-:W-:Y:S02]  /*03a0*/  @!P2 IADD3.X R15, PT, PT, R6, UR9, RZ, P4, !PT ;  /* 0x00000009060fac10 */ /* 0x000fe4000a7fe4ff */
[----:B------:R-:W-:Y:S02]  /*03b0*/  @!P1 LEA.HI.X R13, R8, UR9, R3, 0x1, P6 ;  /* 0x00000009080d9c11 */ /* 0x000fe4000b0f0c03 */
[----:B------:R-:W-:Y:S02]  /*03c0*/  SHF.R.U32.HI R11, RZ, 0x1f, R17 ;  /* 0x0000001fff0b7819 */ /* 0x000fe40000011611 */
[----:B------:R-:W-:-:S02]  /*03d0*/  @!P0 LEA R8, P4, R24, UR8, 0x1 ;  /* 0x0000000818088c11 */ /* 0x000fc4000f8808ff */
[----:B------:R-:W-:Y:S02]  /*03e0*/  IADD3 R2, P5, PT, R25, R4, RZ ;  /* 0x0000000419027210 */ /* 0x000fe40007fbe0ff */
[----:B------:R-:W-:Y:S02]  /*03f0*/  @!P0 LEA.HI.X R9, R24, UR9, R9, 0x1, P4 ;  /* 0x0000000918098c11 */ /* 0x000fe4000a0f0c09 */
[----:B------:R-:W-:Y:S01]  /*0400*/  @!P3 LEA R6, P4, R7, UR8, 0x1 ;  /* 0x000000080706bc11 */ /* 0x000fe2000f8808ff */
[----:B------:R-:W-:Y:S01]  /*0410*/  IMAD.X R3, R11, 0x1, R5, P5 ;  /* 0x000000010b037824 */ /* 0x000fe200028e0605 */
[----:B------:R-:W-:Y:S02]  /*0420*/  PRMT R21, RZ, 0x7610, R21 ;  /* 0x00007610ff157816 */ /* 0x000fe40000000015 */
[----:B------:R-:W-:Y:S02]  /*0430*/  PRMT R22, RZ, 0x7610, R22 ;  /* 0x00007610ff167816 */ /* 0x000fe40000000016 */
[----:B------:R-:W-:-:S02]  /*0440*/  @!P3 LEA.HI.X R7, R7, UR9, R10, 0x1, P4 ;  /* 0x000000090707bc11 */ /* 0x000fc4000a0f0c0a */
[----:B------:R-:W-:Y:S01]  /*0450*/  PRMT R23, RZ, 0x7610, R23 ;  /* 0x00007610ff177816 */ /* 0x000fe20000000017 */
[----:B------:R0:W4:Y:S01]  /*0460*/  @!P2 LDG.E.U16 R21, desc[UR14][R14.64] ;  /* 0x0000000e0e15a981 */ /* 0x000122000c1e1500 */
[----:B------:R-:W-:Y:S02]  /*0470*/  IADD3 R10, P4, PT, R25, R2, RZ ;  /* 0x00000002190a7210 */ /* 0x000fe40007f9e0ff */
[----:B------:R-:W-:Y:S01]  /*0480*/  PRMT R19, RZ, 0x7610, R19 ;  /* 0x00007610ff137816 */ /* 0x000fe20000000013 */
[----:B------:R-:W5:Y:S01]  /*0490*/  @!P1 LDG.E.U16 R22, desc[UR14][R12.64] ;  /* 0x0000000e0c169981 */ /* 0x000f62000c1e1500 */
[----:B------:R-:W-:Y:S01]  /*04a0*/  PRMT R26, RZ, 0x7610, R26 ;  /* 0x00007610ff1a7816 */ /* 0x000fe2000000001a */
[----:B------:R-:W-:Y:S01]  /*04b0*/  IMAD.X R11, R11, 0x1, R3, P4 ;  /* 0x000000010b0b7824 */ /* 0x000fe200020e0603 */
[----:B------:R-:W-:Y:S01]  /*04c0*/  PRMT R24, RZ, 0x7610, R24 ;  /* 0x00007610ff187816 */ /* 0x000fe20000000018 */
[----:B------:R3:W2:Y:S01]  /*04d0*/  @!P0 LDG.E.U16 R23, desc[UR14][R8.64] ;  /* 0x0000000e08178981 */ /* 0x0006a2000c1e1500 */
[----:B0-----:R-:W-:-:S03]  /*04e0*/  LEA R14, P4, R17, R10, 0x1 ;  /* 0x0000000a110e7211 */ /* 0x001fc600078808ff */
[----:B------:R-:W2:Y:S01]  /*04f0*/  @!P1 LDG.E.U16 R19, desc[UR14][R2.64] ;  /* 0x0000000e02139981 */ /* 0x000ea2000c1e1500 */
[----:B------:R-:W-:Y:S02]  /*0500*/  PRMT R25, RZ, 0x7610, R25 ;  /* 0x00007610ff197816 */ /* 0x000fe40000000019 */
[----:B------:R-:W-:Y:S01]  /*0510*/  LEA.HI.X R15, R17, R11, RZ, 0x1, P4 ;  /* 0x0000000b110f7211 */ /* 0x000fe200020f0cff */
[----:B------:R-:W2:Y:S04]  /*0520*/  @!P0 LDG.E.U16 R26, desc[UR14][R10.64] ;  /* 0x0000000e0a1a8981 */ /* 0x000ea8000c1e1500 */
[----:B------:R-:W2:Y:S04]  /*0530*/  @!P3 LDG.E.U16 R24, desc[UR14][R6.64] ;  /* 0x0000000e0618b981 */ /* 0x000ea8000c1e1500 */
[----:B------:R-:W2:Y:S01]  /*0540*/  @!P3 LDG.E.U16 R25, desc[UR14][R14.64] ;  /* 0x0000000e0e19b981 */ /* 0x000ea2000c1e1500 */
[----:B---3--:R-:W-:-:S02]  /*0550*/  HADD2.F32 R8, -RZ, R20.H0_H0 ;  /* 0x20000014ff087230 */ /* 0x008fc40000004100 */
[----:B----4-:R-:W-:Y:S02]  /*0560*/  HADD2.F32 R21, -RZ, R21.H0_H0 ;  /* 0x20000015ff157230 */ /* 0x010fe40000004100 */
[----:B-----5:R-:W-:-:S03]  /*0570*/  HADD2.F32 R22, -RZ, R22.H0_H0 ;  /* 0x20000016ff167230 */ /* 0x020fc60000004100 */
[----:B--2---:R-:W-:Y:S01]  /*0580*/  FMUL.FTZ R21, R21, UR11 ;  /* 0x0000000b15157c20 */ /* 0x004fe20008410000 */
[----:B------:R-:W-:Y:S02]  /*0590*/  HADD2.F32 R23, -RZ, R23.H0_H0 ;  /* 0x20000017ff177230 */ /* 0x000fe40000004100 */
[----:B------:R-:W-:Y:S01]  /*05a0*/  FMUL.FTZ R22, R22, UR11 ;  /* 0x0000000b16167c20 */ /* 0x000fe20008410000 */
[----:B------:R-:W-:Y:S02]  /*05b0*/  HADD2.F32 R19, -RZ, R19.H0_H0 ;  /* 0x20000013ff137230 */ /* 0x000fe40000004100 */
[----:B------:R-:W-:Y:S01]  /*05c0*/  FMUL.FTZ R23, R23, UR11 ;  /* 0x0000000b17177c20 */ /* 0x000fe20008410000 */
[----:B------:R-:W-:Y:S02]  /*05d0*/  HADD2.F32 R26, -RZ, R26.H0_H0 ;  /* 0x2000001aff1a7230 */ /* 0x000fe40000004100 */
[----:B------:R-:W-:Y:S01]  /*05e0*/  FMUL.FTZ R8, R8, R21 ;  /* 0x0000001508087220 */ /* 0x000fe20000410000 */
[----:B------:R-:W-:Y:S01]  /*05f0*/  FMUL.FTZ R19, R19, R22 ;  /* 0x0000001613137220 */ /* 0x000fe20000410000 */
[----:B------:R-:W-:-:S02]  /*0600*/  HADD2.F32 R24, -RZ, R24.H0_H0 ;  /* 0x20000018ff187230 */ /* 0x000fc40000004100 */
[----:B------:R-:W-:Y:S01]  /*0610*/  FMUL.FTZ R23, R26, R23 ;  /* 0x000000171a177220 */ /* 0x000fe20000410000 */
[----:B------:R-:W-:Y:S01]  /*0620*/  F2FP.F16.F32.PACK_AB R8, RZ, R8 ;  /* 0x00000008ff08723e */ /* 0x000fe200000000ff */
[----:B------:R-:W-:Y:S02]  /*0630*/  HADD2.F32 R25, -RZ, R25.H0_H0 ;  /* 0x20000019ff197230 */ /* 0x000fe40000004100 */
[----:B------:R-:W-:Y:S01]  /*0640*/  FMUL.FTZ R24, R24, UR11 ;  /* 0x0000000b18187c20 */ /* 0x000fe20008410000 */
[----:B------:R-:W-:Y:S02]  /*0650*/  F2FP.F16.F32.PACK_AB R19, RZ, R19 ;  /* 0x00000013ff13723e */ /* 0x000fe400000000ff */
[----:B------:R-:W-:Y:S01]  /*0660*/  F2FP.F16.F32.PACK_AB R23, RZ, R23 ;  /* 0x00000017ff17723e */ /* 0x000fe200000000ff */
[----:B------:R-:W-:Y:S01]  /*0670*/  FMUL.FTZ R24, R25, R24 ;  /* 0x0000001819187220 */ /* 0x000fe20000410000 */
[----:B------:R3:W-:Y:S04]  /*0680*/  @!P2 STG.E.U16 desc[UR14][R4.64], R8 ;  /* 0x000000080400a986 */ /* 0x0007e8000c10150e */
[----:B------:R3:W-:Y:S01]  /*0690*/  @!P1 STG.E.U16 desc[UR14][R2.64], R19 ;  /* 0x0000001302009986 */ /* 0x0007e2000c10150e */
[----:B------:R-:W-:-:S03]  /*06a0*/  F2FP.F16.F32.PACK_AB R24, RZ, R24 ;  /* 0x00000018ff18723e */ /* 0x000fc600000000ff */
[----:B------:R3:W-:Y:S01]  /*06b0*/  @!P0 STG.E.U16 desc[UR14][R10.64], R23 ;  /* 0x000000170a008986 */ /* 0x0007e2000c10150e */
[----:B------:R-:W-:-:S03]  /*06c0*/  LEA R18, P0, R17, R18, 0x2 ;  /* 0x0000001211127211 */ /* 0x000fc600078010ff */
[----:B------:R3:W-:Y:S02]  /*06d0*/  @!P3 STG.E.U16 desc[UR14][R14.64], R24 ;  /* 0x000000180e00b986 */ /* 0x0007e4000c10150e */
[----:B------:R-:W-:Y:S01]  /*06e0*/  IMAD.X R16, RZ, RZ, R16, P0 ;  /* 0x000000ffff107224 */ /* 0x000fe200000e0610 */
[----:B------:R-:W-:-:S04]  /*06f0*/  ISETP.GE.U32.AND P0, PT, R18, UR5, PT ;  /* 0x0000000512007c0c */ /* 0x000fc8000bf06070 */
[----:B------:R-:W-:-:S13]  /*0700*/  ISETP.GE.U32.AND.EX P0, PT, R16, UR10, PT, P0 ;  /* 0x0000000a10007c0c */ /* 0x000fda000bf06100 */
[----:B---3--:R-:W-:Y:S05]  /*0710*/  @!P0 BRA `(.L_x_7219) ;  /* 0xfffffff800bc8947 */ /* 0x008fea000383ffff */
[----:B------:R-:W-:Y:S05]  /*0720*/  EXIT ;  /* 0x000000000000794d */ /* 0x000fea0003800000 */
.L_x_7218:
        /* <DEDUP_REMOVED lines=8> */
.L_x_7220:
        /* <DEDUP_REMOVED lines=8> */
[----:B0-----:R-:W-:-:S05]  /*0830*/  IADD3 R0, P0, PT, R0, UR5, RZ ;  /* 0x0000000500007c10 */ /* 0x001fca000ff1e0ff */
[----:B------:R-:W-:Y:S01]  /*0840*/  IMAD.X R5, RZ, RZ, R5, P0 ;  /* 0x000000ffff057224 */ /* 0x000fe200000e0605 */
[----:B------:R-:W-:-:S04]  /*0850*/  LOP3.LUT P0, RZ, R0, 0xffffc000, RZ, 0xc0, !PT ;  /* 0xffffc00000ff7812 */ /* 0x000fc8000780c0ff */
[----:B------:R-:W-:Y:S01]  /*0860*/  LOP3.LUT P0, RZ, R5, 0x3fffffff, RZ, 0xc0, P0 ;  /* 0x3fffffff05ff7812 */ /* 0x000fe2000000c0ff */
[--C-:B--2---:R-:W-:Y:S02]  /*0870*/  HADD2.F32 R8, -RZ, R6.reuse.H0_H0 ;  /* 0x20000006ff087230 */ /* 0x104fe40000004100 */
[----:B------:R-:W-:Y:S02]  /*0880*/  HADD2.F32 R11, -RZ, R6.H1_H1 ;  /* 0x30000006ff0b7230 */ /* 0x000fe40000004100 */
[--C-:B------:R-:W-:Y:S02]  /*0890*/  HADD2.F32 R13, -RZ, R7.reuse.H0_H0 ;  /* 0x20000007ff0d7230 */ /* 0x100fe40000004100 */
[----:B-1----:R-:W-:Y:S01]  /*08a0*/  FMUL.FTZ R9, R8, UR10 ;  /* 0x0000000a08097c20 */ /* 0x002fe20008410000 */
[----:B------:R-:W-:Y:S02]  /*08b0*/  HADD2.F32 R15, -RZ, R7.H1_H1 ;  /* 0x30000007ff0f7230 */ /* 0x000fe40000004100 */
[----:B------:R-:W-:Y:S01]  /*08c0*/  FMUL.FTZ R11, R11, UR10 ;  /* 0x0000000a0b0b7c20 */ /* 0x000fe20008410000 */
[----:B---3--:R-:W-:-:S02]  /*08d0*/  HADD2.F32 R4, -RZ, R16.H0_H0 ;  /* 0x20000010ff047230 */ /* 0x008fc40000004100 */
[----:B------:R-:W-:Y:S01]  /*08e0*/  FMUL.FTZ R13, R13, UR10 ;  /* 0x0000000a0d0d7c20 */ /* 0x000fe20008410000 */
[----:B------:R-:W-:Y:S02]  /*08f0*/  HADD2.F32 R10, -RZ, R16.H1_H1 ;  /* 0x30000010ff0a7230 */ /* 0x000fe40000004100 */
[----:B------:R-:W-:Y:S01]  /*0900*/  FMUL.FTZ R15, R15, UR10 ;  /* 0x0000000a0f0f7c20 */ /* 0x000fe20008410000 */
[--C-:B------:R-:W-:Y:S02]  /*0910*/  HADD2.F32 R12, -RZ, R17.reuse.H0_H0 ;  /* 0x20000011ff0c7230 */ /* 0x100fe40000004100 */
[----:B------:R-:W-:Y:S01]  /*0920*/  FMUL.FTZ R4, R4, R9 ;  /* 0x0000000904047220 */ /* 0x000fe20000410000 */
[----:B------:R-:W-:Y:S02]  /*0930*/  HADD2.F32 R14, -RZ, R17.H1_H1 ;  /* 0x30000011ff0e7230 */ /* 0x000fe40000004100 */
[----:B------:R-:W-:Y:S01]  /*0940*/  FMUL.FTZ R11, R10, R11 ;  /* 0x0000000b0a0b7220 */ /* 0x000fe20000410000 */
[----:B------:R-:W-:-:S02]  /*0950*/  FMUL.FTZ R12, R12, R13 ;  /* 0x0000000d0c0c7220 */ /* 0x000fc40000410000 */
[----:B------:R-:W-:Y:S02]  /*0960*/  FMUL.FTZ R15, R14, R15 ;  /* 0x0000000f0e0f7220 */ /* 0x000fe40000410000 */
[----:B------:R-:W-:Y:S01]  /*0970*/  F2FP.F16.F32.PACK_AB R14, R11, R4 ;  /* 0x000000040b0e723e */ /* 0x000fe200000000ff */
[----:B------:R-:W-:Y:S02]  /*0980*/  IMAD.SHL.U32 R4, R0, 0x4, RZ ;  /* 0x0000000400047824 */ /* 0x000fe400078e00ff */
[----:B------:R-:W-:-:S03]  /*0990*/  F2FP.F16.F32.PACK_AB R15, R15, R12 ;  /* 0x0000000c0f0f723e */ /* 0x000fc600000000ff */
[----:B------:R-:W-:Y:S02]  /*09a0*/  ISETP.LT.U32.AND P1, PT, R4, UR13, PT ;  /* 0x0000000d04007c0c */ /* 0x000fe4000bf21070 */
[----:B------:R-:W-:Y:S01]  /*09b0*/  SHF.L.U64.HI R4, R0, 0x2, R5 ;  /* 0x0000000200047819 */ /* 0x000fe20000010205 */
[----:B------:R2:W-:Y:S03]  /*09c0*/  STG.E.64 desc[UR14][R2.64], R14 ;  /* 0x0000000e02007986 */ /* 0x0005e6000c101b0e */
[----:B------:R-:W-:-:S13]  /*09d0*/  ISETP.LT.AND.EX P1, PT, R4, UR4, PT, P1 ;  /* 0x0000000404007c0c */ /* 0x000fda000bf21310 */
[----:B--2---:R-:W-:Y:S05]  /*09e0*/  @!P0 BRA P1, `(.L_x_7220) ;  /* 0xfffffffc00708947 */ /* 0x004fea000083ffff */
[----:B------:R-:W-:Y:S05]  /*09f0*/  EXIT ;  /* 0x000000000000794d */ /* 0x000fea0003800000 */
.L_x_7221:
        /* <DEDUP_REMOVED lines=16> */
.L_x_7997:


//--------------------- .text._ZN2at6native55_GLOBAL__N__de093ff9_22_ForeachBinaryOpList_cu_a911ec4325multi_tensor_apply_kernelINS1_18TensorListMetadataILi2EEENS1_24BinaryOpListAlphaFunctorIN3c108BFloat16ELi2ELi2ELi0EEEJSt10multipliesIfEfEEEvT_T0_DpT1_ --------------------------
	.section	.text._ZN2at6native55_GLOBAL__N__de093ff9_22_ForeachBinaryOpList_cu_a911ec4325multi_tensor_apply_kernelINS1_18TensorListMetadataILi2EEENS1_24BinaryOpListAlphaFunctorIN3c108BFloat16ELi2ELi2ELi0EEEJSt10multipliesIfEfEEEvT_T0_DpT1_,"ax",@progbits
	.align	128
.text._ZN2at6native55_GLOBAL__N__de093ff9_22_ForeachBinaryOpList_cu_a911ec4325multi_tensor_apply_kernelINS1_18TensorListMetadataILi2EEENS1_24BinaryOpListAlphaFunctorIN3c108BFloat16ELi2ELi2ELi0EEEJSt10multipliesIfEfEEEvT_T0_DpT1_:
        .type           _ZN2at6native55_GLOBAL__N__de093ff9_22_ForeachBinaryOpList_cu_a911ec4325multi_tensor_apply_kernelINS1_18TensorListMetadataILi2EEENS1_24BinaryOpListAlphaFunctorIN3c108BFloat16ELi2ELi2ELi0EEEJSt10multipliesIfEfEEEvT_T0_DpT1_,@function
        .size           _ZN2at6native55_GLOBAL__N__de093ff9_22_ForeachBinaryOpList_cu_a911ec4325multi_tensor_apply_kernelINS1_18TensorListMetadataILi2EEENS1_24BinaryOpListAlphaFunctorIN3c108BFloat16ELi2ELi2ELi0EEEJSt10multipliesIfEfEEEvT_T0_DpT1_,(.L_x_7998 - _ZN2at6native55_GLOBAL__N__de093ff9_22_ForeachBinaryOpList_cu_a911ec4325multi_tensor_apply_kernelINS1_18TensorListMetadataILi2EEENS1_24BinaryOpListAlphaFunctorIN3c108BFloat16ELi2ELi2ELi0EEEJSt10multipliesIfEfEEEvT_T0_DpT1_)
        .other          _ZN2at6native55_GLOBAL__N__de093ff9_22_ForeachBinaryOpList_cu_a911ec4325multi_tensor_apply_kernelINS1_18TensorListMetadataILi2EEENS1_24BinaryOpListAlphaFunctorIN3c108BFloat16ELi2ELi2ELi0EEEJSt10multipliesIfEfEEEvT_T0_DpT1_,@"STO_CUDA_ENTRY STV_DEFAULT"
_ZN2at6native55_GLOBAL__N__de093ff9_22_ForeachBinaryOpList_cu_a911ec4325multi_tensor_apply_kernelINS1_18TensorListMetadataILi2EEENS1_24BinaryOpListAlphaFunctorIN3c108BFloat16ELi2ELi2ELi0EEEJSt10multipliesIfEfEEEvT_T0_DpT1_:
        /* <DEDUP_REMOVED lines=33> */
.L_x_7223:
        /* <DEDUP_REMOVED lines=52> */
[----:B---3--:R-:W-:-:S02]  /*0550*/  IMAD.U32 R8, R20, 0x10000, RZ ;  /* 0x0001000014087824 */ /* 0x008fc400078e00ff */
[----:B----4-:R-:W-:Y:S02]  /*0560*/  IMAD.U32 R21, R21, 0x10000, RZ ;  /* 0x0001000015157824 */ /* 0x010fe400078e00ff */
[----:B-----5:R-:W-:Y:S02]  /*0570*/  IMAD.U32 R22, R22, 0x10000, RZ ;  /* 0x0001000016167824 */ /* 0x020fe400078e00ff */
[----:B--2---:R-:W-:Y:S01]  /*0580*/  FMUL.FTZ R21, R21, UR11 ;  /* 0x0000000b15157c20 */ /* 0x004fe20008410000 */
[----:B------:R-:W-:Y:S02]  /*0590*/  IMAD.U32 R23, R23, 0x10000, RZ ;  /* 0x0001000017177824 */ /* 0x000fe400078e00ff */
[----:B------:R-:W-:Y:S01]  /*05a0*/  FMUL.FTZ R22, R22, UR11 ;  /* 0x0000000b16167c20 */ /* 0x000fe20008410000 */
[----:B------:R-:W-:Y:S02]  /*05b0*/  IMAD.U32 R19, R19, 0x10000, RZ ;  /* 0x0001000013137824 */ /* 0x000fe400078e00ff */
[----:B------:R-:W-:Y:S01]  /*05c0*/  FMUL.FTZ R23, R23, UR11 ;  /* 0x0000000b17177c20 */ /* 0x000fe20008410000 */
[----:B------:R-:W-:Y:S01]  /*05d0*/  FMUL.FTZ R8, R8, R21 ;  /* 0x0000001508087220 */ /* 0x000fe20000410000 */
[----:B------:R-:W-:-:S02]  /*05e0*/  IMAD.U32 R26, R26, 0x10000, RZ ;  /* 0x000100001a1a7824 */ /* 0x000fc400078e00ff */
[----:B------:R-:W-:Y:S01]  /*05f0*/  FMUL.FTZ R19, R19, R22 ;  /* 0x0000001613137220 */ /* 0x000fe20000410000 */
[----:B------:R-:W-:Y:S02]  /*0600*/  IMAD.U32 R24, R24, 0x10000, RZ ;  /* 0x0001000018187824 */ /* 0x000fe400078e00ff */
[----:B------:R-:W-:Y:S01]  /*0610*/  FMUL.FTZ R23, R26, R23 ;  /* 0x000000171a177220 */ /* 0x000fe20000410000 */
[----:B------:R-:W-:Y:S01]  /*0620*/  F2FP.BF16.F32.PACK_AB R8, RZ, R8 ;  /* 0x00000008ff08723e */ /* 0x000fe200000010ff */
[----:B------:R-:W-:Y:S02]  /*0630*/  IMAD.U32 R25, R25, 0x10000, RZ ;  /* 0x0001000019197824 */ /* 0x000fe400078e00ff */
[----:B------:R-:W-:Y:S01]  /*0640*/  FMUL.FTZ R24, R24, UR11 ;  /* 0x0000000b18187c20 */ /* 0x000fe20008410000 */
[----:B------:R-:W-:Y:S02]  /*0650*/  F2FP.BF16.F32.PACK_AB R19, RZ, R19 ;  /* 0x00000013ff13723e */ /* 0x000fe400000010ff */
[----:B------:R-:W-:Y:S01]  /*0660*/  F2FP.BF16.F32.PACK_AB R23, RZ, R23 ;  /* 0x00000017ff17723e */ /* 0x000fe200000010ff */
[----:B------:R-:W-:Y:S01]  /*0670*/  FMUL.FTZ R24, R25, R24 ;  /* 0x0000001819187220 */ /* 0x000fe20000410000 */
[----:B------:R3:W-:Y:S04]  /*0680*/  @!P2 STG.E.U16 desc[UR14][R4.64], R8 ;  /* 0x000000080400a986 */ /* 0x0007e8000c10150e */
[----:B------:R3:W-:Y:S01]  /*0690*/  @!P1 STG.E.U16 desc[UR14][R2.64], R19 ;  /* 0x0000001302009986 */ /* 0x0007e2000c10150e */
[----:B------:R-:W-:-:S03]  /*06a0*/  F2FP.BF16.F32.PACK_AB R24, RZ, R24 ;  /* 0x00000018ff18723e */ /* 0x000fc600000010ff */
        /* <DEDUP_REMOVED lines=8> */
.L_x_7222:
        /* <DEDUP_REMOVED lines=8> */
.L_x_7224:
        /* <DEDUP_REMOVED lines=11> */
[----:B------:R-:W-:Y:S02]  /*0860*/  LOP3.LUT P0, RZ, R0, 0x3fffffff, RZ, 0xc0, P0 ;  /* 0x3fffffff00ff7812 */ /* 0x000fe4000000c0ff */
[C---:B--2---:R-:W-:Y:S01]  /*0870*/  PRMT R9, R6.reuse, 0x7632, R9 ;  /* 0x0000763206097816 */ /* 0x044fe20000000009 */
[----:B------:R-:W-:Y:S01]  /*0880*/  IMAD.U32 R12, R6, 0x10000, RZ ;  /* 0x00010000060c7824 */ /* 0x000fe200078e00ff */
[C---:B------:R-:W-:Y:S01]  /*0890*/  PRMT R10, R7.reuse, 0x7632, R10 ;  /* 0x00007632070a7816 */ /* 0x040fe2000000000a */
[----:B------:R-:W-:Y:S01]  /*08a0*/  IMAD.U32 R14, R7, 0x10000, RZ ;  /* 0x00010000070e7824 */ /* 0x000fe200078e00ff */
[----:B---3--:R-:W-:Y:S01]  /*08b0*/  PRMT R4, R16, 0x7632, R4 ;  /* 0x0000763210047816 */ /* 0x008fe20000000004 */
[----:B------:R-:W-:Y:S01]  /*08c0*/  IMAD.U32 R9, R9, 0x10000, RZ ;  /* 0x0001000009097824 */ /* 0x000fe200078e00ff */
[----:B------:R-:W-:Y:S01]  /*08d0*/  PRMT R8, R17, 0x7632, R8 ;  /* 0x0000763211087816 */ /* 0x000fe20000000008 */
[----:B------:R-:W-:Y:S02]  /*08e0*/  IMAD.U32 R10, R10, 0x10000, RZ ;  /* 0x000100000a0a7824 */ /* 0x000fe400078e00ff */
[----:B-1----:R-:W-:Y:S01]  /*08f0*/  FMUL.FTZ R12, R12, UR10 ;  /* 0x0000000a0c0c7c20 */ /* 0x002fe20008410000 */
[----:B------:R-:W-:-:S02]  /*0900*/  IMAD.U32 R11, R16, 0x10000, RZ ;  /* 0x00010000100b7824 */ /* 0x000fc400078e00ff */
[----:B------:R-:W-:Y:S01]  /*0910*/  FMUL.FTZ R9, R9, UR10 ;  /* 0x0000000a09097c20 */ /* 0x000fe20008410000 */
[----:B------:R-:W-:Y:S02]  /*0920*/  IMAD.U32 R4, R4, 0x10000, RZ ;  /* 0x0001000004047824 */ /* 0x000fe400078e00ff */
[----:B------:R-:W-:Y:S01]  /*0930*/  FMUL.FTZ R14, R14, UR10 ;  /* 0x0000000a0e0e7c20 */ /* 0x000fe20008410000 */
[----:B------:R-:W-:Y:S02]  /*0940*/  IMAD.U32 R13, R17, 0x10000, RZ ;  /* 0x00010000110d7824 */ /* 0x000fe400078e00ff */
[----:B------:R-:W-:Y:S01]  /*0950*/  FMUL.FTZ R7, R10, UR10 ;  /* 0x0000000a0a077c20 */ /* 0x000fe20008410000 */
[----:B------:R-:W-:Y:S02]  /*0960*/  IMAD.U32 R8, R8, 0x10000, RZ ;  /* 0x0001000008087824 */ /* 0x000fe400078e00ff */
[----:B------:R-:W-:Y:S01]  /*0970*/  FMUL.FTZ R11, R11, R12 ;  /* 0x0000000c0b0b7220 */ /* 0x000fe20000410000 */
[----:B------:R-:W-:Y:S01]  /*0980*/  FMUL.FTZ R4, R4, R9 ;  /* 0x0000000904047220 */ /* 0x000fe20000410000 */
[----:B------:R-:W-:Y:S01]  /*0990*/  FMUL.FTZ R13, R13, R14 ;  /* 0x0000000e0d0d7220 */ /* 0x000fe20000410000 */
[----:B------:R-:W-:-:S03]  /*09a0*/  FMUL.FTZ R8, R8, R7 ;  /* 0x0000000708087220 */ /* 0x000fc60000410000 */
[----:B------:R-:W-:Y:S01]  /*09b0*/  F2FP.BF16.F32.PACK_AB R12, R4, R11 ;  /* 0x0000000b040c723e */ /* 0x000fe200000010ff */
[----:B------:R-:W-:Y:S01]  /*09c0*/  IMAD.SHL.U32 R4, R5, 0x4, RZ ;  /* 0x0000000405047824 */ /* 0x000fe200078e00ff */
[----:B------:R-:W-:-:S04]  /*09d0*/  F2FP.BF16.F32.PACK_AB R13, R8, R13 ;  /* 0x0000000d080d723e */ /* 0x000fc800000010ff */
[----:B------:R-:W-:Y:S01]  /*09e0*/  ISETP.LT.U32.AND P1, PT, R4, UR13, PT ;  /* 0x0000000d04007c0c */ /* 0x000fe2000bf21070 */
[----:B------:R2:W-:Y:S01]  /*09f0*/  STG.E.64 desc[UR14][R2.64], R12 ;  /* 0x0000000c02007986 */ /* 0x0005e2000c101b0e */
[----:B------:R-:W-:-:S04]  /*0a00*/  SHF.L.U64.HI R4, R5, 0x2, R0 ;  /* 0x0000000205047819 */ /* 0x000fc80000010200 */
[----:B------:R-:W-:-:S13]  /*0a10*/  ISETP.LT.AND.EX P1, PT, R4, UR4, PT, P1 ;  /* 0x0000000404007c0c */ /* 0x000fda000bf21310 */
[----:B--2---:R-:W-:Y:S05]  /*0a20*/  @!P0 BRA P1, `(.L_x_7224) ;  /* 0xfffffffc00608947 */ /* 0x004fea000083ffff */
[----:B------:R-:W-:Y:S05]  /*0a30*/  EXIT ;  /* 0x000000000000794d */ /* 0x000fea0003800000 */
.L_x_7225:
        /* <DEDUP_REMOVED lines=12> */
.L_x_7998:


//--------------------- .text._ZN2at6native55_GLOBAL__N__de093ff9_22_ForeachBinaryOpList_cu_a911ec4325multi_tensor_apply_kernelINS1_18TensorListMetadataILi2EEENS1_24BinaryOpListAlphaFunctorIbLi2ELi2ELi0EEEJSt10multipliesIbEbEEEvT_T0_DpT1_ --------------------------
	.section	.text._ZN2at6native55_GLOBAL__N__de093ff9_22_ForeachBinaryOpList_cu_a911ec4325multi_tensor_apply_kernelINS1_18TensorListMetadataILi2EEENS1_24BinaryOpListAlphaFunctorIbLi2ELi2ELi0EEEJSt10multipliesIbEbEEEvT_T0_DpT1_,"ax",@progbits
	.align	128
.text._ZN2at6native55_GLOBAL__N__de093ff9_22_ForeachBinaryOpList_cu_a911ec4325multi_tensor_apply_kernelINS1_18TensorListMetadataILi2EEENS1_24BinaryOpListAlphaFunctorIbLi2ELi2ELi0EEEJSt10multipliesIbEbEEEvT_T0_DpT1_:
        .type           _ZN2at6native55_GLOBAL__N__de093ff9_22_ForeachBinaryOpList_cu_a911ec4325multi_tensor_apply_kernelINS1_18TensorListMetadataILi2EEENS1_24BinaryOpListAlphaFunctorIbLi2ELi2ELi0EEEJSt10multipliesIbEbEEEvT_T0_DpT1_,@function
        .size           _ZN2at6native55_GLOBAL__N__de093ff9_22_ForeachBinaryOpList_cu_a911ec4325multi_tensor_apply_kernelINS1_18TensorListMetadataILi2EEENS1_24BinaryOpListAlphaFunctorIbLi2ELi2ELi0EEEJSt10multipliesIbEbEEEvT_T0_DpT1_,(.L_x_7999 - _ZN2at6native55_GLOBAL__N__de093ff9_22_ForeachBinaryOpList_cu_a911ec4325multi_tensor_apply_kernelINS1_18TensorListMetadataILi2EEENS1_24BinaryOpListAlphaFunctorIbLi2ELi2ELi0EEEJSt10multipliesIbEbEEEvT_T0_DpT1_)
        .other          _ZN2at6native55_GLOBAL__N__de093ff9_22_ForeachBinaryOpList_cu_a911ec4325multi_tensor_apply_kernelINS1_18TensorListMetadataILi2EEENS1_24BinaryOpListAlphaFunctorIbLi2ELi2ELi0EEEJSt10multipliesIbEbEEEvT_T0_DpT1_,@"STO_CUDA_ENTRY STV_DEFAULT"
_ZN2at6native55_GLOBAL__N__de093ff9_22_ForeachBinaryOpList_cu_a911ec4325multi_tensor_apply_kernelINS1_18TensorListMetadataILi2EEENS1_24BinaryOpListAlphaFunctorIbLi2ELi2ELi0EEEJSt10multipliesIbEbEEEvT_T0_DpT1_:
        /* <DEDUP_REMOVED lines=49> */
.L_x_7227:
        /* <DEDUP_REMOVED lines=9> */
[----:B------:R-:W-:Y:S01]  /*03a0*/  IMAD.WIDE.U32 R6, R7, 0x3, R2 ;  /* 0x0000000307067825 */ /* 0x000fe200078e0002 */
[----:B------:R-:W-:Y:S02]  /*03b0*/  IADD3 R4, P3, PT, R2, UR30, RZ ;  /* 0x0000001e02047c10 */ /* 0x000fe4000ff7e0ff */
[----:B------:R-:W-:Y:S02]  /*03c0*/  ISETP.GE.U32.AND.EX P4, PT, R0, UR26, PT, P4 ;  /* 0x0000001a00007c0c */ /* 0x000fe4000bf86140 */
[----:B------:R-:W-:Y:S02]  /*03d0*/  ISETP.GE.U32.AND P0, PT, R6, UR25, PT ;  /* 0x0000001906007c0c */ /* 0x000fe4000bf06070 */
[----:B------:R-:W-:Y:S02]  /*03e0*/  ISETP.GE.U32.AND.EX P1, PT, R5, UR26, PT, P1 ;  /* 0x0000001a05007c0c */ /* 0x000fe4000bf26110 */
[----:B------:R-:W-:-:S02]  /*03f0*/  @!P2 IADD3 R6, P5, PT, R2, UR28, RZ ;  /* 0x0000001c0206ac10 */ /* 0x000fc4000ffbe0ff */
[----:B------:R-:W-:Y:S02]  /*0400*/  ISETP.GE.U32.AND.EX P0, PT, R7, UR26, PT, P0 ;  /* 0x0000001a07007c0c */ /* 0x000fe4000bf06100 */
[C---:B------:R-:W-:Y:S02]  /*0410*/  IADD3.X R5, PT, PT, R3.reuse, UR31, RZ, P3, !PT ;  /* 0x0000001f03057c10 */ /* 0x040fe40009ffe4ff */
[C---:B------:R-:W-:Y:S02]  /*0420*/  @!P2 IADD3.X R7, PT, PT, R3.reuse, UR29, RZ, P5, !PT ;  /* 0x0000001d0307ac10 */ /* 0x040fe4000affe4ff */
[C---:B------:R-:W-:Y:S01]  /*0430*/  @!P4 IADD3 R8, P3, PT, R2.reuse, UR20, RZ ;  /* 0x000000140208cc10 */ /* 0x040fe2000ff7e0ff */
[----:B------:R0:W2:Y:S01]  /*0440*/  @!P2 LDG.E.U8 R0, desc[UR16][R4.64] ;  /* 0x000000100400a981 */ /* 0x0000a2000c1e1100 */
[----:B------:R-:W-:Y:S02]  /*0450*/  @!P4 IADD3 R10, P5, PT, R2, UR8, RZ ;  /* 0x00000008020acc10 */ /* 0x000fe4000ffbe0ff */
[C---:B------:R-:W-:Y:S01]  /*0460*/  @!P4 IADD3.X R9, PT, PT, R3.reuse, UR9, RZ, P3, !PT ;  /* 0x000000090309cc10 */ /* 0x040fe20009ffe4ff */
[----:B------:R-:W3:Y:S01]  /*0470*/  @!P2 LDG.E.U8 R6, desc[UR16][R6.64] ;  /* 0x000000100606a981 */ /* 0x000ee2000c1e1100 */
[----:B------:R-:W-:-:S02]  /*0480*/  @!P4 IADD3.X R11, PT, PT, R3, UR10, RZ, P5, !PT ;  /* 0x0000000a030bcc10 */ /* 0x000fc4000affe4ff */
[C---:B------:R-:W-:Y:S01]  /*0490*/  @!P1 IADD3 R12, P3, PT, R2.reuse, UR21, RZ ;  /* 0x00000015020c9c10 */ /* 0x040fe2000ff7e0ff */
[----:B------:R-:W4:Y:S01]  /*04a0*/  @!P4 LDG.E.U8 R8, desc[UR16][R8.64] ;  /* 0x000000100808c981 */ /* 0x000f22000c1e1100 */
[C---:B------:R-:W-:Y:S02]  /*04b0*/  @!P1 IADD3 R14, P5, PT, R2.reuse, UR19, RZ ;  /* 0x00000013020e9c10 */ /* 0x040fe4000ffbe0ff */
[C---:B------:R-:W-:Y:S01]  /*04c0*/  @!P1 IADD3.X R13, PT, PT, R3.reuse, UR22, RZ, P3, !PT ;  /* 0x00000016030d9c10 */ /* 0x040fe20009ffe4ff */
[----:B------:R-:W5:Y:S01]  /*04d0*/  @!P4 LDG.E.U8 R10, desc[UR16][R10.64] ;  /* 0x000000100a0ac981 */ /* 0x000f62000c1e1100 */
[----:B------:R-:W-:Y:S02]  /*04e0*/  @!P1 IADD3.X R15, PT, PT, R3, UR12, RZ, P5, !PT ;  /* 0x0000000c030f9c10 */ /* 0x000fe4000affe4ff */
[C---:B------:R-:W-:Y:S01]  /*04f0*/  @!P0 IADD3 R16, P3, PT, R2.reuse, UR23, RZ ;  /* 0x0000001702108c10 */ /* 0x040fe2000ff7e0ff */
[----:B------:R1:W5:Y:S01]  /*0500*/  @!P1 LDG.E.U8 R12, desc[UR16][R12.64] ;  /* 0x000000100c0c9981 */ /* 0x000362000c1e1100 */
[----:B------:R-:W-:-:S02]  /*0510*/  @!P0 IADD3 R18, P5, PT, R2, UR18, RZ ;  /* 0x0000001202128c10 */ /* 0x000fc4000ffbe0ff */
[C---:B------:R-:W-:Y:S01]  /*0520*/  @!P0 IADD3.X R17, PT, PT, R3.reuse, UR24, RZ, P3, !PT ;  /* 0x0000001803118c10 */ /* 0x040fe20009ffe4ff */
[----:B------:R-:W5:Y:S01]  /*0530*/  @!P1 LDG.E.U8 R14, desc[UR16][R14.64] ;  /* 0x000000100e0e9981 */ /* 0x000f62000c1e1100 */
[----:B------:R-:W-:-:S03]  /*0540*/  @!P0 IADD3.X R19, PT, PT, R3, UR7, RZ, P5, !PT ;  /* 0x0000000703138c10 */ /* 0x000fc6000affe4ff */
[----:B------:R-:W5:Y:S04]  /*0550*/  @!P0 LDG.E.U8 R16, desc[UR16][R16.64] ;  /* 0x0000001010108981 */ /* 0x000f68000c1e1100 */
[----:B------:R-:W5:Y:S01]  /*0560*/  @!P0 LDG.E.U8 R18, desc[UR16][R18.64] ;  /* 0x0000001012128981 */ /* 0x000f62000c1e1100 */
[----:B------:R-:W1:Y:S01]  /*0570*/  LDCU.S8 UR6, c[0x0][0xfca] ;  /* 0x0001f940ff0677ac */ /* 0x000e620008000200 */
[----:B0-----:R-:W-:Y:S01]  /*0580*/  VIADD R4, R2, UR30 ;  /* 0x0000001e02047c36 */ /* 0x001fe20008000000 */
[----:B--2---:R-:W-:Y:S02]  /*0590*/  ISETP.NE.AND P3, PT, R0, RZ, !P2 ;  /* 0x000000ff0000720c */ /* 0x004fe40005765270 */
[----:B------:R-:W-:Y:S02]  /*05a0*/  P2R R0, PR, RZ, 0x10 ;  /* 0x00000010ff007803 */ /* 0x000fe40000000000 */
[----:B---3--:R-:W-:-:S04]  /*05b0*/  ISETP.NE.AND P5, PT, R6, RZ, !P2 ;  /* 0x000000ff0600720c */ /* 0x008fc800057a5270 */
[----:B------:R-:W-:Y:S02]  /*05c0*/  PLOP3.LUT P3, PT, P5, P3, PT, 0x80, 0x8 ;  /* 0x000000000008781c */ /* 0x000fe40002f67070 */
[----:B----4-:R-:W-:Y:S02]  /*05d0*/  ISETP.NE.AND P5, PT, R8, RZ, !P4 ;  /* 0x000000ff0800720c */ /* 0x010fe400067a5270 */
[----:B-1----:R-:W-:Y:S02]  /*05e0*/  ISETP.NE.AND P3, PT, RZ, UR6, P3 ;  /* 0x00000006ff007c0c */ /* 0x002fe40009f65270 */
[----:B-----5:R-:W-:Y:S02]  /*05f0*/  ISETP.NE.AND P6, PT, R10, RZ, !P4 ;  /* 0x000000ff0a00720c */ /* 0x020fe400067c5270 */
[----:B------:R-:W-:Y:S02]  /*0600*/  @!P2 SEL R13, RZ, 0x1, !P3 ;  /* 0x00000001ff0da807 */ /* 0x000fe40005800000 */
[----:B------:R-:W-:-:S02]  /*0610*/  PLOP3.LUT P5, PT, P6, P5, PT, 0x80, 0x8 ;  /* 0x000000000008781c */ /* 0x000fc400037ab070 */
[----:B------:R-:W-:Y:S01]  /*0620*/  ISETP.NE.AND P3, PT, R12, RZ, !P1 ;  /* 0x000000ff0c00720c */ /* 0x000fe20004f65270 */
[----:B------:R0:W-:Y:S01]  /*0630*/  @!P2 STG.E.U8 desc[UR16][R4.64], R13 ;  /* 0x0000000d0400a986 */ /* 0x0001e2000c101110 */
[----:B------:R-:W-:Y:S02]  /*0640*/  ISETP.NE.AND P6, PT, R14, RZ, !P1 ;  /* 0x000000ff0e00720c */ /* 0x000fe40004fc5270 */
[----:B------:R-:W-:Y:S02]  /*0650*/  ISETP.NE.AND P4, PT, R16, RZ, !P0 ;  /* 0x000000ff1000720c */ /* 0x000fe40004785270 */
[----:B------:R-:W-:Y:S02]  /*0660*/  PLOP3.LUT P3, PT, P6, P3, PT, 0x80, 0x8 ;  /* 0x000000000008781c */ /* 0x000fe40003767070 */
[----:B------:R-:W-:Y:S02]  /*0670*/  ISETP.NE.AND P6, PT, R18, RZ, !P0 ;  /* 0x000000ff1200720c */ /* 0x000fe400047c5270 */
[----:B------:R-:W-:-:S02]  /*0680*/  ISETP.NE.AND P5, PT, RZ, UR6, P5 ;  /* 0x00000006ff007c0c */ /* 0x000fc4000afa5270 */
[----:B------:R-:W-:Y:S02]  /*0690*/  PLOP3.LUT P6, PT, P6, P4, PT, 0x80, 0x8 ;  /* 0x000000000008781c */ /* 0x000fe400037c9070 */
[----:B------:R-:W-:Y:S02]  /*06a0*/  ISETP.NE.AND P4, PT, R0, RZ, PT ;  /* 0x000000ff0000720c */ /* 0x000fe40003f85270 */
[----:B------:R-:W-:Y:S02]  /*06b0*/  ISETP.NE.AND P3, PT, RZ, UR6, P3 ;  /* 0x00000006ff007c0c */ /* 0x000fe40009f65270 */
[----:B------:R-:W-:Y:S01]  /*06c0*/  ISETP.NE.AND P6, PT, RZ, UR6, P6 ;  /* 0x00000006ff007c0c */ /* 0x000fe2000b7c5270 */
[----:B------:R-:W-:Y:S01]  /*06d0*/  USHF.L.U32 UR6, UR15, 0x2, URZ ;  /* 0x000000020f067899 */ /* 0x000fe200080006ff */
[----:B------:R-:W-:Y:S02]  /*06e0*/  SEL R15, RZ, 0x1, !P5 ;  /* 0x00000001ff0f7807 */ /* 0x000fe40006800000 */
[----:B------:R-:W-:Y:S01]  /*06f0*/  @!P1 IADD3 R8, P5, PT, R2, UR21, RZ ;  /* 0x0000001502089c10 */ /* 0x000fe2000ffbe0ff */
[----:B------:R-:W-:Y:S01]  /*0700*/  UIADD3 UR4, UP0, UPT, UR6, UR4, URZ ;  /* 0x0000000406047290 */ /* 0x000fe2000ff1e0ff */
[----:B------:R-:W-:-:S02]  /*0710*/  SEL R17, RZ, 0x1, !P3 ;  /* 0x00000001ff117807 */ /* 0x000fc40005800000 */
[C---:B------:R-:W-:Y:S01]  /*0720*/  @!P1 IADD3.X R9, PT, PT, R3.reuse, UR22, RZ, P5, !PT ;  /* 0x0000001603099c10 */ /* 0x040fe2000affe4ff */
[----:B------:R-:W-:Y:S01]  /*0730*/  UIADD3.X UR5, UPT, UPT, URZ, UR5, URZ, UP0, !UPT ;  /* 0x00000005ff057290 */ /* 0x000fe200087fe4ff */
[C---:B------:R-:W-:Y:S01]  /*0740*/  @!P4 IADD3 R6, P2, PT, R2.reuse, UR20, RZ ;  /* 0x000000140206cc10 */ /* 0x040fe2000ff5e0ff */
[----:B------:R-:W-:Y:S01]  /*0750*/  UISETP.GE.U32.AND UP0, UPT, UR4, UR25, UPT ;  /* 0x000000190400728c */ /* 0x000fe2000bf06070 */
[----:B0-----:R-:W-:Y:S02]  /*0760*/  SEL R5, RZ, 0x1, !P6 ;  /* 0x00000001ff057807 */ /* 0x001fe40007000000 */
[----:B------:R-:W-:Y:S01]  /*0770*/  @!P4 IADD3.X R7, PT, PT, R3, UR9, RZ, P2, !PT ;  /* 0x000000090307cc10 */ /* 0x000fe200097fe4ff */
[----:B------:R-:W-:Y:S01]  /*0780*/  UISETP.GE.U32.AND.EX UP0, UPT, UR5, UR26, UPT, UP0 ;  /* 0x0000001a0500728c */ /* 0x000fe2000bf06100 */
[----:B------:R-:W-:-:S03]  /*0790*/  @!P0 IADD3 R10, P2, PT, R2, UR23, RZ ;  /* 0x00000017020a8c10 */ /* 0x000fc6000ff5e0ff */
[----:B------:R0:W-:Y:S01]  /*07a0*/  @!P4 STG.E.U8 desc[UR16][R6.64], R15 ;  /* 0x0000000f0600c986 */ /* 0x0001e2000c101110 */
[----:B------:R-:W-:-:S03]  /*07b0*/  @!P0 IADD3.X R11, PT, PT, R3, UR24, RZ, P2, !PT ;  /* 0x00000018030b8c10 */ /* 0x000fc600097fe4ff */
[----:B------:R0:W-:Y:S04]  /*07c0*/  @!P1 STG.E.U8 desc[UR16][R8.64], R17 ;  /* 0x0000001108009986 */ /* 0x0001e8000c101110 */
[----:B------:R0:W-:Y:S01]  /*07d0*/  @!P0 STG.E.U8 desc[UR16][R10.64], R5 ;  /* 0x000000050a008986 */ /* 0x0001e2000c101110 */
[----:B------:R-:W-:-:S05]  /*07e0*/  IADD3 R2, P0, PT, R2, UR6, RZ ;  /* 0x0000000602027c10 */ /* 0x000fca000ff1e0ff */
[----:B------:R-:W-:Y:S01]  /*07f0*/  IMAD.X R3, RZ, RZ, R3, P0 ;  /* 0x000000ffff037224 */ /* 0x000fe200000e0603 */
[----:B------:R-:W-:Y:S07]  /*0800*/  BRA.U !UP0, `(.L_x_7227) ;  /* 0xfffffff908c07547 */ /* 0x000fee000b83ffff */
[----:B------:R-:W-:Y:S05]  /*0810*/  EXIT ;  /* 0x000000000000794d */ /* 0x000fea0003800000 */
.L_x_7226:
[----:B------:R-:W0:Y:S02]  /*0820*/  S2R R9, SR_TID.X ;  /* 0x0000000000097919 */ /* 0x000e240000002100 */
[----:B0-----:R-:W-:-:S03]  /*0830*/  IMAD.WIDE.U32 R2, R9, 0x4, RZ ;  /* 0x0000000409027825 */ /* 0x001fc600078e00ff */
[----:B------:R-:W-:-:S04]  /*0840*/  ISETP.GE.U32.AND P0, PT, R2, UR27, PT ;  /* 0x0000001b02007c0c */ /* 0x000fc8000bf06070 */
[----:B------:R-:W-:-:S13]  /*0850*/  ISETP.GE.AND.EX P0, PT, R3, UR14, PT, P0 ;  /* 0x0000000e03007c0c */ /* 0x000fda000bf06300 */
[----:B------:R-:W-:Y:S05]  /*0860*/  @P0 EXIT ;  /* 0x000000000000094d */ /* 0x000fea0003800000 */
[----:B------:R-:W-:Y:S01]  /*0870*/  IMAD.MOV.U32 R10, RZ, RZ, RZ ;  /* 0x000000ffff0a7224 */ /* 0x000fe200078e00ff */
[----:B------:R-:W0:Y:S01]  /*0880*/  LDCU.S8 UR4, c[0x0][0xfca] ;  /* 0x0001f940ff0477ac */ /* 0x000e220008000200 */
[----:B------:R-:W1:Y:S05]  /*0890*/  LDCU UR5, c[0x0][0x360] ;  /* 0x00006c00ff0577ac */ /* 0x000e6a0008000800 */
.L_x_7228:
        /* <DEDUP_REMOVED lines=33> */
[----:B------:R-:W-:Y:S02]  /*0ab0*/  PRMT R0, R5, 0x3340, R0 ;  /* 0x0000334005007816 */ /* 0x000fe40000000000 */
[----:B-1----:R-:W-:Y:S02]  /*0ac0*/  IADD3 R9, P0, PT, R9, UR5, RZ ;  /* 0x0000000509097c10 */ /* 0x002fe4000ff1e0ff */
        /* <DEDUP_REMOVED lines=9> */
[----:B--2---:R-:W-:Y:S05]  /*0b60*/  @!P0 BRA P1, `(.L_x_7228) ;  /* 0xfffffffc004c8947 */ /* 0x004fea000083ffff */
[----:B------:R-:W-:Y:S05]  /*0b70*/  EXIT ;  /* 0x000000000000794d */ /* 0x000fea0003800000 */
.L_x_7229:
        /* <DEDUP_REMOVED lines=16> */
.L_x_7999:


//--------------------- .text._ZN2at6native55_GLOBAL__N__de093ff9_22_ForeachBinaryOpList_cu_a911ec4325multi_tensor_apply_kernelINS1_18TensorListMetadataILi2EEENS1_24BinaryOpListAlphaFunctorIN3c107complexIfEELi2ELi2ELi0EEEJSt10multipliesIS8_ES8_EEEvT_T0_DpT1_ --------------------------
	.section	.text._ZN2at6native55_GLOBAL__N__de093ff9_22_ForeachBinaryOpList_cu_a911ec4325multi_tensor_apply_kernelINS1_18TensorListMetadataILi2EEENS1_24BinaryOpListAlphaFunctorIN3c107complexIfEELi2ELi2ELi0EEEJSt10multipliesIS8_ES8_EEEvT_T0_DpT1_,"ax",@progbits
	.align	128
.text._ZN2at6native55_GLOBAL__N__de093ff9_22_ForeachBinaryOpList_cu_a911ec4325multi_tensor_apply_kernelINS1_18TensorListMetadataILi2EEENS1_24BinaryOpListAlphaFunctorIN3c107complexIfEELi2ELi2ELi0EEEJSt10multipliesIS8_ES8_EEEvT_T0_DpT1_:
        .type           _ZN2at6native55_GLOBAL__N__de093ff9_22_ForeachBinaryOpList_cu_a911ec4325multi_tensor_apply_kernelINS1_18TensorListMetadataILi2EEENS1_24BinaryOpListAlphaFunctorIN3c107complexIfEELi2ELi2ELi0EEEJSt10multipliesIS8_ES8_EEEvT_T0_DpT1_,@function
        .size           _ZN2at6native55_GLOBAL__N__de093ff9_22_ForeachBinaryOpList_cu_a911ec4325multi_tensor_apply_kernelINS1_18TensorListMetadataILi2EEENS1_24BinaryOpListAlphaFunctorIN3c107complexIfEELi2ELi2ELi0EEEJSt10multipliesIS8_ES8_EEEvT_T0_DpT1_,(.L_x_8000 - _ZN2at6native55_GLOBAL__N__de093ff9_22_ForeachBinaryOpList_cu_a911ec4325multi_tensor_apply_kernelINS1_18TensorListMetadataILi2EEENS1_24BinaryOpListAlphaFunctorIN3c107complexIfEELi2ELi2ELi0EEEJSt10multipliesIS8_ES8_EEEvT_T0_DpT1_)
        .other          _ZN2at6native55_GLOBAL__N__de093ff9_22_ForeachBinaryOpList_cu_a911ec4325multi_tensor_apply_kernelINS1_18TensorListMetadataILi2EEENS1_24BinaryOpListAlphaFunctorIN3c107complexIfEELi2ELi2ELi0EEEJSt10multipliesIS8_ES8_EEEvT_T0_DpT1_,@"STO_CUDA_ENTRY STV_DEFAULT"
_ZN2at6native55_GLOBAL__N__de093ff9_22_ForeachBinaryOpList_cu_a911ec4325multi_tensor_apply_kernelINS1_18TensorListMetadataILi2EEENS1_24BinaryOpListAlphaFunctorIN3c107complexIfEELi2ELi2ELi0EEEJSt10multipliesIS8_ES8_EEEvT_T0_DpT1_:
        /* <DEDUP_REMOVED lines=33> */
.L_x_7231:
[----:B0-----:R-:W-:Y:S02]  /*0210*/  IADD3 R3, P0, PT, R0, R23, RZ ;  /* 0x0000001700037210 */ /* 0x001fe40007f1e0ff */
[----:B------:R-:W-:Y:S02]  /*0220*/  CS2R R12, SRZ ;  /* 0x00000000000c7805 */ /* 0x000fe4000001ff00 */
[C---:B-1----:R-:W-:Y:S02]  /*0230*/  IADD3 R6, P1, PT, R21.reuse, R3, RZ ;  /* 0x0000000315067210 */ /* 0x042fe40007f3e0ff */
[----:B------:R-:W-:Y:S02]  /*0240*/  IADD3.X R22, PT, PT, RZ, R20, RZ, P0, !PT ;  /* 0x00000014ff167210 */ /* 0x000fe400007fe4ff */
[----:B------:R-:W-:Y:S02]  /*0250*/  ISETP.GE.U32.AND P0, PT, R6, UR5, PT ;  /* 0x0000000506007c0c */ /* 0x000fe4000bf06070 */
[----:B------:R-:W-:Y:S01]  /*0260*/  IADD3 R17, P3, PT, R21, R6, RZ ;  /* 0x0000000615117210 */ /* 0x000fe20007f7e0ff */
[----:B------:R-:W-:Y:S01]  /*0270*/  IMAD.X R5, RZ, RZ, R22, P1 ;  /* 0x000000ffff057224 */ /* 0x000fe200008e0616 */
[----:B------:R-:W-:-:S02]  /*0280*/  ISETP.GE.U32.AND P1, PT, R3, UR5, PT ;  /* 0x0000000503007c0c */ /* 0x000fc4000bf26070 */
[----:B------:R-:W-:Y:S01]  /*0290*/  IADD3 R4, P4, PT, R21, R17, RZ ;  /* 0x0000001115047210 */ /* 0x000fe20007f9e0ff */
[----:B------:R-:W-:Y:S01]  /*02a0*/  IMAD.X R16, RZ, RZ, R5, P3 ;  /* 0x000000ffff107224 */ /* 0x000fe200018e0605 */
[----:B------:R-:W-:Y:S02]  /*02b0*/  ISETP.GE.U32.AND.EX P0, PT, R5, UR10, PT, P0 ;  /* 0x0000000a05007c0c */ /* 0x000fe4000bf06100 */
[----:B------:R-:W-:Y:S02]  /*02c0*/  ISETP.GE.U32.AND.EX P1, PT, R22, UR10, PT, P1 ;  /* 0x0000000a16007c0c */ /* 0x000fe4000bf26110 */
[C---:B------:R-:W-:Y:S02]  /*02d0*/  SHF.L.U32 R24, R3.reuse, 0x3, RZ ;  /* 0x0000000303187819 */ /* 0x040fe400000006ff */
[----:B------:R-:W-:-:S07]  /*02e0*/  SHF.L.U64.HI R8, R3, 0x3, R22 ;  /* 0x0000000303087819 */ /* 0x000fce0000010216 */
[----:B------:R-:W-:Y:S02]  /*02f0*/  @!P0 LEA R2, P2, R6, UR8, 0x3 ;  /* 0x0000000806028c11 */ /* 0x000fe4000f8418ff */
[----:B------:R-:W-:Y:S02]  /*0300*/  @!P1 IADD3 R26, P3, PT, R24, UR8, RZ ;  /* 0x00000008181a9c10 */ /* 0x000fe4000ff7e0ff */
[----:B------:R-:W-:Y:S01]  /*0310*/  @!P0 LEA.HI.X R3, R6, UR9, R5, 0x3, P2 ;  /* 0x0000000906038c11 */ /* 0x000fe200090f1c05 */
[----:B------:R-:W-:Y:S01]  /*0320*/  IMAD.SHL.U32 R14, R21, 0x8, RZ ;  /* 0x00000008150e7824 */ /* 0x000fe200078e00ff */
[----:B------:R-:W-:Y:S02]  /*0330*/  ISETP.GE.U32.AND P2, PT, R4, UR5, PT ;  /* 0x0000000504007c0c */ /* 0x000fe4000bf46070 */
[----:B------:R-:W-:Y:S02]  /*0340*/  CS2R R6, SRZ ;  /* 0x0000000000067805 */ /* 0x000fe4000001ff00 */
[----:B------:R-:W-:-:S02]  /*0350*/  IADD3.X R5, PT, PT, RZ, R16, RZ, P4, !PT ;  /* 0x00000010ff057210 */ /* 0x000fc400027fe4ff */
[----:B------:R-:W-:Y:S02]  /*0360*/  @!P1 IADD3.X R27, PT, PT, R8, UR9, RZ, P3, !PT ;  /* 0x00000009081b9c10 */ /* 0x000fe40009ffe4ff */
[----:B------:R-:W-:Y:S01]  /*0370*/  ISETP.GE.U32.AND.EX P2, PT, R5, UR10, PT, P2 ;  /* 0x0000000a05007c0c */ /* 0x000fe2000bf46120 */
[----:B------:R0:W2:Y:S01]  /*0380*/  @!P0 LDG.E.64 R6, desc[UR14][R2.64] ;  /* 0x0000000e02068981 */ /* 0x0000a2000c1e1b00 */
[----:B------:R-:W-:Y:S02]  /*0390*/  IADD3 R24, P3, PT, R24, UR6, RZ ;  /* 0x0000000618187c10 */ /* 0x000fe4000ff7e0ff */
[----:B------:R-:W-:Y:S01]  /*03a0*/  SHF.R.U32.HI R15, RZ, 0x1d, R21 ;  /* 0x0000001dff0f7819 */ /* 0x000fe20000011615 */
[----:B------:R1:W3:Y:S01]  /*03b0*/  @!P1 LDG.E.64 R12, desc[UR14][R26.64] ;  /* 0x0000000e1a0c9981 */ /* 0x0002e2000c1e1b00 */
[----:B------:R-:W-:Y:S02]  /*03c0*/  IADD3.X R25, PT, PT, R8, UR7, RZ, P3, !PT ;  /* 0x0000000708197c10 */ /* 0x000fe40009ffe4ff */
[----:B------:R-:W-:-:S02]  /*03d0*/  IADD3 R18, P3, PT, R14, R24, RZ ;  /* 0x000000180e127210 */ /* 0x000fc40007f7e0ff */
[----:B------:R-:W-:Y:S02]  /*03e0*/  CS2R R8, SRZ ;  /* 0x0000000000087805 */ /* 0x000fe4000001ff00 */
[----:B------:R-:W-:Y:S02]  /*03f0*/  CS2R R10, SRZ ;  /* 0x00000000000a7805 */ /* 0x000fe4000001ff00 */
[----:B------:R-:W-:Y:S02]  /*0400*/  IADD3.X R19, PT, PT, R15, R25, RZ, P3, !PT ;  /* 0x000000190f137210 */ /* 0x000fe40001ffe4ff */
[C---:B------:R-:W-:Y:S01]  /*0410*/  @!P2 LEA R28, P4, R4.reuse, UR8, 0x3 ;  /* 0x00000008041cac11 */ /* 0x040fe2000f8818ff */
[----:B------:R4:W5:Y:S01]  /*0420*/  @!P1 LDG.E.64 R8, desc[UR14][R24.64] ;  /* 0x0000000e18089981 */ /* 0x000962000c1e1b00 */
[----:B------:R-:W-:Y:S02]  /*0430*/  ISETP.GE.U32.AND P3, PT, R17, UR5, PT ;  /* 0x0000000511007c0c */ /* 0x000fe4000bf66070 */
[----:B------:R-:W-:-:S02]  /*0440*/  @!P2 LEA.HI.X R29, R4, UR9, R5, 0x3, P4 ;  /* 0x00000009041dac11 */ /* 0x000fc4000a0f1c05 */
[----:B------:R-:W-:Y:S02]  /*0450*/  CS2R R4, SRZ ;  /* 0x0000000000047805 */ /* 0x000fe4000001ff00 */
[----:B------:R-:W-:Y:S01]  /*0460*/  ISETP.GE.U32.AND.EX P3, PT, R16, UR10, PT, P3 ;  /* 0x0000000a10007c0c */ /* 0x000fe2000bf66130 */
[----:B------:R4:W5:Y:S01]  /*0470*/  @!P0 LDG.E.64 R10, desc[UR14][R18.64] ;  /* 0x0000000e120a8981 */ /* 0x000962000c1e1b00 */
[----:B0-----:R-:W-:-:S03]  /*0480*/  IADD3 R2, P4, PT, R14, R18, RZ ;  /* 0x000000120e027210 */ /* 0x001fc60007f9e0ff */
[----:B------:R-:W5:Y:S01]  /*0490*/  @!P2 LDG.E.64 R4, desc[UR14][R28.64] ;  /* 0x0000000e1c04a981 */ /* 0x000f62000c1e1b00 */
[----:B-1----:R-:W-:Y:S01]  /*04a0*/  @!P2 LEA R26, P5, R21, R2, 0x3 ;  /* 0x00000002151aa211 */ /* 0x002fe200078a18ff */
[----:B------:R-:W-:Y:S01]  /*04b0*/  IMAD.X R3, R15, 0x1, R19, P4 ;  /* 0x000000010f037824 */ /* 0x000fe200020e0613 */
[----:B------:R-:W-:-:S04]  /*04c0*/  CS2R R14, SRZ ;  /* 0x00000000000e7805 */ /* 0x000fc8000001ff00 */
[----:B------:R-:W-:Y:S02]  /*04d0*/  @!P2 LEA.HI.X R27, R21, R3, RZ, 0x3, P5 ;  /* 0x00000003151ba211 */ /* 0x000fe400028f1cff */
[----:B----4-:R-:W-:-:S03]  /*04e0*/  @!P3 LEA R24, P4, R17, UR8, 0x3 ;  /* 0x000000081118bc11 */ /* 0x010fc6000f8818ff */
[----:B------:R-:W4:Y:S01]  /*04f0*/  @!P2 LDG.E.64 R14, desc[UR14][R26.64] ;  /* 0x0000000e1a0ea981 */ /* 0x000f22000c1e1b00 */
[----:B------:R-:W-:Y:S02]  /*0500*/  @!P3 LEA.HI.X R25, R17, UR9, R16, 0x3, P4 ;  /* 0x000000091119bc11 */ /* 0x000fe4000a0f1c10 */
[----:B------:R-:W-:Y:S02]  /*0510*/  CS2R R16, SRZ ;  /* 0x0000000000107805 */ /* 0x000fe4000001ff00 */
[----:B------:R-:W-:-:S04]  /*0520*/  CS2R R18, SRZ ;  /* 0x0000000000127805 */ /* 0x000fc8000001ff00 */
[----:B------:R0:W4:Y:S04]  /*0530*/  @!P3 LDG.E.64 R16, desc[UR14][R24.64] ;  /* 0x0000000e1810b981 */ /* 0x000128000c1e1b00 */
[----:B------:R-:W4:Y:S01]  /*0540*/  @!P3 LDG.E.64 R18, desc[UR14][R2.64] ;  /* 0x0000000e0212b981 */ /* 0x000f22000c1e1b00 */
[----:B0-----:R-:W-:Y:S02]  /*0550*/  IMAD.SHL.U32 R25, R21, 0x8, RZ ;  /* 0x0000000815197824 */ /* 0x001fe400078e00ff */
[C---:B--2---:R-:W-:Y:S01]  /*0560*/  FMUL.FTZ R27, R7.reuse, UR17 ;  /* 0x00000011071b7c20 */ /* 0x044fe20008410000 */
[----:B------:R-:W-:Y:S01]  /*0570*/  FMUL.FTZ R7, R7, UR16 ;  /* 0x0000001007077c20 */ /* 0x000fe20008410000 */
[C---:B---3--:R-:W-:Y:S01]  /*0580*/  FMUL.FTZ R29, R13.reuse, UR17 ;  /* 0x000000110d1d7c20 */ /* 0x048fe20008410000 */
[----:B------:R-:W-:-:S02]  /*0590*/  FMUL.FTZ R28, R13, UR16 ;  /* 0x000000100d1c7c20 */ /* 0x000fc40008410000 */
[----:B------:R-:W-:Y:S01]  /*05a0*/  FFMA.FTZ R24, R6, UR17, R7 ;  /* 0x0000001106187c23 */ /* 0x000fe20008010007 */
[C---:B------:R-:W-:Y:S01]  /*05b0*/  FFMA.FTZ R13, R12.reuse, UR16, -R29 ;  /* 0x000000100c0d7c23 */ /* 0x040fe2000801081d */
[----:B------:R-:W-:Y:S01]  /*05c0*/  FFMA.FTZ R12, R12, UR17, R28 ;  /* 0x000000110c0c7c23 */ /* 0x000fe2000801001c */
[----:B------:R-:W-:-:S03]  /*05d0*/  FFMA.FTZ R26, R6, UR16, -R27 ;  /* 0x00000010061a7c23 */ /* 0x000fc6000801081b */
[-C--:B-----5:R-:W-:Y:S01]  /*05e0*/  FMUL.FTZ R6, R12, R9.reuse ;  /* 0x000000090c067220 */ /* 0x0a0fe20000410000 */
[C---:B------:R-:W-:Y:S01]  /*05f0*/  FMUL.FTZ R7, R13.reuse, R9 ;  /* 0x000000090d077220 */ /* 0x040fe20000410000 */
[-C--:B------:R-:W-:Y:S01]  /*0600*/  FMUL.FTZ R9, R24, R11.reuse ;  /* 0x0000000b18097220 */ /* 0x080fe20000410000 */
[----:B------:R-:W-:Y:S01]  /*0610*/  FMUL.FTZ R11, R26, R11 ;  /* 0x0000000b1a0b7220 */ /* 0x000fe20000410000 */
[-C--:B------:R-:W-:Y:S01]  /*0620*/  FFMA.FTZ R6, R13, R8.reuse, -R6 ;  /* 0x000000080d067223 */ /* 0x080fe20000010806 */
[----:B------:R-:W-:Y:S01]  /*0630*/  FFMA.FTZ R7, R12, R8, R7 ;  /* 0x000000080c077223 */ /* 0x000fe20000010007 */
[-C--:B------:R-:W-:Y:S01]  /*0640*/  FFMA.FTZ R8, R26, R10.reuse, -R9 ;  /* 0x0000000a1a087223 */ /* 0x080fe20000010809 */
[C---:B------:R-:W-:Y:S01]  /*0650*/  FMUL.FTZ R13, R5.reuse, UR17 ;  /* 0x00000011050d7c20 */ /* 0x040fe20008410000 */
[----:B------:R-:W-:Y:S01]  /*0660*/  FMUL.FTZ R5, R5, UR16 ;  /* 0x0000001005057c20 */ /* 0x000fe20008410000 */
[----:B------:R-:W-:Y:S01]  /*0670*/  FFMA.FTZ R9, R24, R10, R11 ;  /* 0x0000000a18097223 */ /* 0x000fe2000001000b */
[----:B------:R-:W-:Y:S01]  /*0680*/  IADD3 R11, PT, PT, R0, R23, RZ ;  /* 0x00000017000b7210 */ /* 0x000fe20007ffe0ff */
[C---:B------:R-:W-:Y:S01]  /*0690*/  FFMA.FTZ R12, R4.reuse, UR16, -R13 ;  /* 0x00000010040c7c23 */ /* 0x040fe2000801080d */
[----:B------:R-:W-:-:S02]  /*06a0*/  FFMA.FTZ R13, R4, UR17, R5 ;  /* 0x00000011040d7c23 */ /* 0x000fc40008010005 */
[C---:B------:R-:W-:Y:S02]  /*06b0*/  @!P1 LEA R4, P4, R11.reuse, UR6, 0x3 ;  /* 0x000000060b049c11 */ /* 0x040fe4000f8818ff */
[C---:B------:R-:W-:Y:S02]  /*06c0*/  @!P0 LEA R26, P5, R11.reuse, UR6, 0x3 ;  /* 0x000000060b1a8c11 */ /* 0x040fe4000f8a18ff */
[C---:B------:R-:W-:Y:S02]  /*06d0*/  @!P2 LEA R10, P6, R11.reuse, UR6, 0x3 ;  /* 0x000000060b0aac11 */ /* 0x040fe4000f8c18ff */
[C-C-:B------:R-:W-:Y:S02]  /*06e0*/  @!P1 LEA.HI.X R5, R11.reuse, UR7, R22.reuse, 0x3, P4 ;  /* 0x000000070b059c11 */ /* 0x140fe4000a0f1c16 */
[C-C-:B------:R-:W-:Y:S02]  /*06f0*/  @!P0 LEA.HI.X R24, R11.reuse, UR7, R22.reuse, 0x3, P5 ;  /* 0x000000070b188c11 */ /* 0x140fe4000a8f1c16 */
[----:B------:R-:W-:Y:S01]  /*0700*/  @!P2 LEA.HI.X R22, R11, UR7, R22, 0x3, P6 ;  /* 0x000000070b16ac11 */ /* 0x000fe2000b0f1c16 */
[-C--:B----4-:R-:W-:Y:S01]  /*0710*/  FMUL.FTZ R11, R13, R15.reuse ;  /* 0x0000000f0d0b7220 */ /* 0x090fe20000410000 */
[----:B------:R-:W-:Y:S01]  /*0720*/  @!P2 IADD3 R10, P4, P5, R25, R10, R25 ;  /* 0x0000000a190aa210 */ /* 0x000fe20007d9e019 */
[----:B------:R-:W-:-:S02]  /*0730*/  FMUL.FTZ R28, R12, R15 ;  /* 0x0000000f0c1c7220 */ /* 0x000fc40000410000 */
[----:B------:R-:W-:Y:S01]  /*0740*/  FFMA.FTZ R12, R12, R14, -R11 ;  /* 0x0000000e0c0c7223 */ /* 0x000fe2000001080b */
[----:B------:R-:W-:Y:S01]  /*0750*/  @!P2 IADD3 R10, P6, PT, R25, R10, RZ ;  /* 0x0000000a190aa210 */ /* 0x000fe20007fde0ff */
[C---:B------:R-:W-:Y:S01]  /*0760*/  FMUL.FTZ R25, R17.reuse, UR16 ;  /* 0x0000001011197c20 */ /* 0x040fe20008410000 */
[----:B------:R-:W-:Y:S01]  /*0770*/  SHF.R.U32.HI R11, RZ, 0x1d, R21 ;  /* 0x0000001dff0b7819 */ /* 0x000fe20000011615 */
[----:B------:R-:W-:Y:S01]  /*0780*/  FMUL.FTZ R15, R17, UR17 ;  /* 0x00000011110f7c20 */ /* 0x000fe20008410000 */
[----:B------:R-:W-:Y:S01]  /*0790*/  FFMA.FTZ R13, R13, R14, R28 ;  /* 0x0000000e0d0d7223 */ /* 0x000fe2000001001c */
[C---:B------:R-:W-:Y:S01]  /*07a0*/  FFMA.FTZ R17, R16.reuse, UR17, R25 ;  /* 0x0000001110117c23 */ /* 0x040fe20008010019 */
[----:B------:R-:W-:Y:S01]  /*07b0*/  @!P2 IADD3.X R28, PT, PT, R11, R22, R11, P4, P5 ;  /* 0x000000160b1ca210 */ /* 0x000fe200027ea40b */
[----:B------:R-:W-:Y:S01]  /*07c0*/  FFMA.FTZ R16, R16, UR16, -R15 ;  /* 0x0000001010107c23 */ /* 0x000fe2000801080f */
[----:B------:R-:W-:Y:S01]  /*07d0*/  @!P0 LEA R14, P4, R21, R26, 0x3 ;  /* 0x0000001a150e8211 */ /* 0x000fe200078818ff */
[----:B------:R-:W-:-:S02]  /*07e0*/  FMUL.FTZ R25, R17, R19 ;  /* 0x0000001311197220 */ /* 0x000fc40000410000 */
[C---:B------:R-:W-:Y:S01]  /*07f0*/  FMUL.FTZ R22, R16.reuse, R19 ;  /* 0x0000001310167220 */ /* 0x040fe20000410000 */
[----:B------:R-:W-:Y:S01]  /*0800*/  @!P0 LEA.HI.X R15, R21, R24, RZ, 0x3, P4 ;  /* 0x00000018150f8211 */ /* 0x000fe200020f1cff */
[----:B------:R3:W-:Y:S01]  /*0810*/  @!P1 STG.E.64 desc[UR14][R4.64], R6 ;  /* 0x0000000604009986 */ /* 0x0007e2000c101b0e */
[-C--:B------:R-:W-:Y:S01]  /*0820*/  FFMA.FTZ R16, R16, R18.reuse, -R25 ;  /* 0x0000001210107223 */ /* 0x080fe20000010819 */
[----:B------:R-:W-:Y:S01]  /*0830*/  FFMA.FTZ R17, R17, R18, R22 ;  /* 0x0000001211117223 */ /* 0x000fe20000010016 */
[----:B------:R-:W-:Y:S01]  /*0840*/  @!P2 IADD3.X R11, PT, PT, R11, R28, RZ, P6, !PT ;  /* 0x0000001c0b0ba210 */ /* 0x000fe200037fe4ff */
[----:B------:R3:W-:Y:S01]  /*0850*/  @!P0 STG.E.64 desc[UR14][R14.64], R8 ;  /* 0x000000080e008986 */ /* 0x0007e2000c101b0e */
[----:B------:R-:W-:-:S03]  /*0860*/  LEA R23, P0, R21, R23, 0x2 ;  /* 0x0000001715177211 */ /* 0x000fc600078010ff */
[----:B------:R3:W-:Y:S02]  /*0870*/  @!P3 STG.E.64 desc[UR14][R2.64], R16 ;  /* 0x000000100200b986 */ /* 0x0007e4000c101b0e */
[----:B------:R-:W-:Y:S01]  /*0880*/  IMAD.X R20, RZ, RZ, R20, P0 ;  /* 0x000000ffff147224 */ /* 0x000fe200000e0614 */
[----:B------:R-:W-:Y:S01]  /*0890*/  ISETP.GE.U32.AND P0, PT, R23, UR5, PT ;  /* 0x0000000517007c0c */ /* 0x000fe2000bf06070 */
[----:B------:R3:W-:Y:S03]  /*08a0*/  @!P2 STG.E.64 desc[UR14][R10.64], R12 ;  /* 0x0000000c0a00a986 */ /* 0x0007e6000c101b0e */
[----:B------:R-:W-:-:S13]  /*08b0*/  ISETP.GE.U32.AND.EX P0, PT, R20, UR10, PT, P0 ;  /* 0x0000000a14007c0c */ /* 0x000fda000bf06100 */
[----:B---3--:R-:W-:Y:S05]  /*08c0*/  @!P0 BRA `(.L_x_7231) ;  /* 0xfffffff800508947 */ /* 0x008fea000383ffff */
[----:B------:R-:W-:Y:S05]  /*08d0*/  EXIT ;  /* 0x000000000000794d */ /* 0x000fea0003800000 */
.L_x_7230:
        /* <DEDUP_REMOVED lines=8> */
.L_x_7232:
        /* <DEDUP_REMOVED lines=8> */
[----:B0-----:R-:W-:-:S04]  /*09e0*/  IADD3 R21, P0, PT, R21, UR5, RZ ;  /* 0x0000000515157c10 */ /* 0x001fc8000ff1e0ff */
[----:B------:R-:W-:Y:S02]  /*09f0*/  IADD3.X R0, PT, PT, RZ, R0, RZ, P0, !PT ;  /* 0x00000000ff007210 */ /* 0x000fe400007fe4ff */
[----:B------:R-:W-:-:S04]  /*0a00*/  LOP3.LUT P0, RZ, R21, 0xffffc000, RZ, 0xc0, !PT ;  /* 0xffffc00015ff7812 */ /* 0x000fc8000780c0ff */
[----:B------:R-:W-:Y:S01]  /*0a10*/  LOP3.LUT P0, RZ, R0, 0x3fffffff, RZ, 0xc0, P0 ;  /* 0x3fffffff00ff7812 */ /* 0x000fe2000000c0ff */
[C---:B-1----:R-:W-:Y:S01]  /*0a20*/  FMUL.FTZ R23, R13.reuse, UR11 ;  /* 0x0000000b0d177c20 */ /* 0x042fe20008410000 */
[----:B------:R-:W-:Y:S01]  /*0a30*/  FMUL.FTZ R25, R13, UR10 ;  /* 0x0000000a0d197c20 */ /* 0x000fe20008410000 */
[C---:B------:R-:W-:Y:S01]  /*0a40*/  FMUL.FTZ R27, R15.reuse, UR11 ;  /* 0x0000000b0f1b7c20 */ /* 0x040fe20008410000 */
[----:B------:R-:W-:Y:S01]  /*0a50*/  FMUL.FTZ R29, R15, UR10 ;  /* 0x0000000a0f1d7c20 */ /* 0x000fe20008410000 */
[C---:B------:R-:W-:Y:S01]  /*0a60*/  FFMA.FTZ R13, R12.reuse, UR10, -R23 ;  /* 0x0000000a0c0d7c23 */ /* 0x040fe20008010817 */
[----:B------:R-:W-:Y:S01]  /*0a70*/  FMUL.FTZ R23, R17, UR11 ;  /* 0x0000000b11177c20 */ /* 0x000fe20008410000 */
[----:B------:R-:W-:Y:S01]  /*0a80*/  FFMA.FTZ R15, R12, UR11, R25 ;  /* 0x0000000b0c0f7c23 */ /* 0x000fe20008010019 */
[C---:B------:R-:W-:Y:S01]  /*0a90*/  FFMA.FTZ R20, R14.reuse, UR10, -R27 ;  /* 0x0000000a0e147c23 */ /* 0x040fe2000801081b */
[----:B------:R-:W-:Y:S01]  /*0aa0*/  FFMA.FTZ R22, R14, UR11, R29 ;  /* 0x0000000b0e167c23 */ /* 0x000fe2000801001d */
[C---:B------:R-:W-:Y:S01]  /*0ab0*/  FMUL.FTZ R25, R19.reuse, UR11 ;  /* 0x0000000b13197c20 */ /* 0x040fe20008410000 */
[----:B------:R-:W-:Y:S01]  /*0ac0*/  FMUL.FTZ R27, R19, UR10 ;  /* 0x0000000a131b7c20 */ /* 0x000fe20008410000 */
[----:B------:R-:W-:Y:S01]  /*0ad0*/  FMUL.FTZ R17, R17, UR10 ;  /* 0x0000000a11117c20 */ /* 0x000fe20008410000 */
[C---:B------:R-:W-:Y:S01]  /*0ae0*/  FFMA.FTZ R19, R16.reuse, UR10, -R23 ;  /* 0x0000000a10137c23 */ /* 0x040fe20008010817 */
[C---:B--2---:R-:W-:Y:S01]  /*0af0*/  FMUL.FTZ R23, R5.reuse, R15 ;  /* 0x0000000f05177220 */ /* 0x044fe20000410000 */
[-C--:B------:R-:W-:Y:S01]  /*0b00*/  FMUL.FTZ R14, R5, R13.reuse ;  /* 0x0000000d050e7220 */ /* 0x080fe20000410000 */
[C---:B------:R-:W-:Y:S01]  /*0b10*/  FMUL.FTZ R5, R7.reuse, R22 ;  /* 0x0000001607057220 */ /* 0x040fe20000410000 */
[----:B------:R-:W-:Y:S01]  /*0b20*/  FFMA.FTZ R17, R16, UR11, R17 ;  /* 0x0000000b10117c23 */ /* 0x000fe20008010011 */
[-C--:B------:R-:W-:Y:S01]  /*0b30*/  FMUL.FTZ R7, R7, R20.reuse ;  /* 0x0000001407077220 */ /* 0x080fe20000410000 */
[----:B------:R-:W-:Y:S01]  /*0b40*/  FFMA.FTZ R16, R18, UR10, -R25 ;  /* 0x0000000a12107c23 */ /* 0x000fe20008010819 */
[----:B------:R-:W-:Y:S01]  /*0b50*/  FFMA.FTZ R12, R4, R13, -R23 ;  /* 0x0000000d040c7223 */ /* 0x000fe20000010817 */
[----:B------:R-:W-:Y:S01]  /*0b60*/  FFMA.FTZ R18, R18, UR11, R27 ;  /* 0x0000000b12127c23 */ /* 0x000fe2000801001b */
[----:B------:R-:W-:Y:S01]  /*0b70*/  FFMA.FTZ R13, R4, R15, R14 ;  /* 0x0000000f040d7223 */ /* 0x000fe2000001000e */
[C---:B------:R-:W-:Y:S01]  /*0b80*/  FFMA.FTZ R14, R6.reuse, R20, -R5 ;  /* 0x00000014060e7223 */ /* 0x040fe20000010805 */
[----:B------:R-:W-:Y:S01]  /*0b90*/  FFMA.FTZ R15, R6, R22, R7 ;  /* 0x00000016060f7223 */ /* 0x000fe20000010007 */
[C---:B------:R-:W-:Y:S01]  /*0ba0*/  FMUL.FTZ R5, R9.reuse, R17 ;  /* 0x0000001109057220 */ /* 0x040fe20000410000 */
[-C--:B------:R-:W-:Y:S01]  /*0bb0*/  FMUL.FTZ R6, R9, R19.reuse ;  /* 0x0000001309067220 */ /* 0x080fe20000410000 */
[C---:B------:R-:W-:Y:S01]  /*0bc0*/  FMUL.FTZ R7, R11.reuse, R18 ;  /* 0x000000120b077220 */ /* 0x040fe20000410000 */
[-C--:B------:R-:W-:Y:S01]  /*0bd0*/  FMUL.FTZ R11, R11, R16.reuse ;  /* 0x000000100b0b7220 */ /* 0x080fe20000410000 */
[C---:B------:R-:W-:Y:S01]  /*0be0*/  FFMA.FTZ R4, R8.reuse, R19, -R5 ;  /* 0x0000001308047223 */ /* 0x040fe20000010805 */
[----:B------:R-:W-:Y:S01]  /*0bf0*/  FFMA.FTZ R5, R8, R17, R6 ;  /* 0x0000001108057223 */ /* 0x000fe20000010006 */
[C---:B------:R-:W-:Y:S01]  /*0c00*/  FFMA.FTZ R6, R10.reuse, R16, -R7 ;  /* 0x000000100a067223 */ /* 0x040fe20000010807 */
[----:B------:R-:W-:Y:S01]  /*0c10*/  FFMA.FTZ R7, R10, R18, R11 ;  /* 0x000000120a077223 */ /* 0x000fe2000001000b */
[----:B------:R-:W-:-:S04]  /*0c20*/  SHF.L.U32 R8, R21, 0x2, RZ ;  /* 0x0000000215087819 */ /* 0x000fc800000006ff */
[----:B------:R2:W-:Y:S01]  /*0c30*/  STG.E.ENL2.256 desc[UR14][R2.64], R12, R4 ;  /* 0xf800000c0204797f */ /* 0x0005e2000f12180e */
[----:B------:R-:W-:Y:S02]  /*0c40*/  ISETP.LT.U32.AND P1, PT, R8, UR13, PT ;  /* 0x0000000d08007c0c */ /* 0x000fe4000bf21070 */
[----:B------:R-:W-:-:S04]  /*0c50*/  SHF.L.U64.HI R8, R21, 0x2, R0 ;  /* 0x0000000215087819 */ /* 0x000fc80000010200 */
[----:B------:R-:W-:-:S13]  /*0c60*/  ISETP.LT.AND.EX P1, PT, R8, UR4, PT, P1 ;  /* 0x0000000408007c0c */ /* 0x000fda000bf21310 */
[----:B------:R-:W-:Y:S05]  /*0c70*/  @!P0 BRA P1, `(.L_x_7232) ;  /* 0xfffffffc00388947 */ /* 0x000fea000083ffff */
[----:B------:R-:W-:Y:S05]  /*0c80*/  EXIT ;  /* 0x000000000000794d */ /* 0x000fea0003800000 */
.L_x_7233:
        /* <DEDUP_REMOVED lines=15> */
.L_x_8000:


//--------------------- .text._ZN2at6native55_GLOBAL__N__de093ff9_22_ForeachBinaryOpList_cu_a911ec4325multi_tensor_apply_kernelINS1_18TensorListMetadataILi2EEENS1_24BinaryOpListAlphaFunctorIN3c107complexIdEELi2ELi2ELi0EEEJSt10multipliesIS8_ES8_EEEvT_T0_DpT1_ --------------------------
	.section	.text._ZN2at6native55_GLOBAL__N__de093ff9_22_ForeachBinaryOpList_cu_a911ec4325multi_tensor_apply_kernelINS1_18TensorListMetadataILi2EEENS1_24BinaryOpListAlphaFunctorIN3c107complexIdEELi2ELi2ELi0EEEJSt10multipliesIS8_ES8_EEEvT_T0_DpT1_,"ax",@progbits
	.align	128
.text._ZN2at6native55_GLOBAL__N__de093ff9_22_ForeachBinaryOpList_cu_a911ec4325multi_tensor_apply_kernelINS1_18TensorListMetadataILi2EEENS1_24BinaryOpListAlphaFunctorIN3c107complexIdEELi2ELi2ELi0EEEJSt10multipliesIS8_ES8_EEEvT_T0_DpT1_:
        .type           _ZN2at6native55_GLOBAL__N__de093ff9_22_ForeachBinaryOpList_cu_a911ec4325multi_tensor_apply_kernelINS1_18TensorListMetadataILi2EEENS1_24BinaryOpListAlphaFunctorIN3c107complexIdEELi2ELi2ELi0EEEJSt10multipliesIS8_ES8_EEEvT_T0_DpT1_,@function
        .size           _ZN2at6native55_GLOBAL__N__de093ff9_22_ForeachBinaryOpList_cu_a911ec4325multi_tensor_apply_kernelINS1_18TensorListMetadataILi2EEENS1_24BinaryOpListAlphaFunctorIN3c107complexIdEELi2ELi2ELi0EEEJSt10multipliesIS8_ES8_EEEvT_T0_DpT1_,(.L_x_8001 - _ZN2at6native55_GLOBAL__N__de093ff9_22_ForeachBinaryOpList_cu_a911ec4325multi_tensor_apply_kernelINS1_18TensorListMetadataILi2EEENS1_24BinaryOpListAlphaFunctorIN3c107complexIdEELi2ELi2ELi0EEEJSt10multipliesIS8_ES8_EEEvT_T0_DpT1_)
        .other          _ZN2at6native55_GLOBAL__N__de093ff9_22_ForeachBinaryOpList_cu_a911ec4325multi_tensor_apply_kernelINS1_18TensorListMetadataILi2EEENS1_24BinaryOpListAlphaFunctorIN3c107complexIdEELi2ELi2ELi0EEEJSt10multipliesIS8_ES8_EEEvT_T0_DpT1_,@"STO_CUDA_ENTRY STV_DEFAULT"
_ZN2at6native55_GLOBAL__N__de093ff9_22_ForeachBinaryOpList_cu_a911ec4325multi_tensor_apply_kernelINS1_18TensorListMetadataILi2EEENS1_24BinaryOpListAlphaFunctorIN3c107complexIdEELi2ELi2ELi0EEEJSt10multipliesIS8_ES8_EEEvT_T0_DpT1_:
        /* <DEDUP_REMOVED lines=27> */
[----:B------:R-:W2:Y:S03]  /*01b0*/  LDCU.128 UR12, c[0x0][0xfd0] ;  /* 0x0001fa00ff0c77ac */ /* 0x000ea60008000c00 */
[----:B------:R-:W-:Y:S01]  /*01c0*/  SEL R0, R0, 0x10000, P0 ;  /* 0x0001000000007807 */ /* 0x000fe20000000000 */
[----:B------:R-:W-:Y:S01]  /*01d0*/  UMOV UR4, URZ ;  /* 0x000000ff00047c82 */ /* 0x000fe20008000000 */
[----:B------:R-:W-:Y:S01]  /*01e0*/  SEL R2, R2, RZ, P0 ;  /* 0x000000ff02027207 */ /* 0x000fe20000000000 */
[----:B------:R-:W-:-:S06]  /*01f0*/  UMOV UR5, URZ ;  /* 0x000000ff00057c82 */ /* 0x000fcc0008000000 */
.L_x_7235:
[----:B0---4-:R-:W-:Y:S02]  /*0200*/  IADD3 R5, P1, PT, R3, UR4, RZ ;  /* 0x0000000403057c10 */ /* 0x011fe4000ff3e0ff */
[----:B------:R-:W-:Y:S02]  /*0210*/  CS2R R6, SRZ ;  /* 0x0000000000067805 */ /* 0x000fe4000001ff00 */
[----:B------:R-:W-:Y:S02]  /*0220*/  CS2R R18, SRZ ;  /* 0x0000000000127805 */ /* 0x000fe4000001ff00 */
[C---:B------:R-:W-:Y:S01]  /*0230*/  ISETP.GE.U32.AND P0, PT, R5.reuse, R0, PT ;  /* 0x000000000500720c */ /* 0x040fe20003f06070 */
[----:B------:R-:W-:Y:S01]  /*0240*/  IMAD.X R4, RZ, RZ, UR5, P1 ;  /* 0x00000005ff047e24 */ /* 0x000fe200088e06ff */
[C---:B-1----:R-:W-:Y:S01]  /*0250*/  IADD3 R21, P2, PT, R5.reuse, UR8, RZ ;  /* 0x0000000805157c10 */ /* 0x042fe2000ff5e0ff */
[----:B------:R-:W-:-:S03]  /*0260*/  IMAD.SHL.U32 R27, R5, 0x10, RZ ;  /* 0x00000010051b7824 */ /* 0x000fc600078e00ff */
[----:B------:R-:W-:Y:S01]  /*0270*/  ISETP.GE.U32.AND.EX P0, PT, R4, R2, PT, P0 ;  /* 0x000000020400720c */ /* 0x000fe20003f06100 */
[--C-:B------:R-:W-:Y:S01]  /*0280*/  IMAD.X R20, RZ, RZ, R4.reuse, P2 ;  /* 0x000000ffff147224 */ /* 0x100fe200010e0604 */
[----:B------:R-:W-:Y:S02]  /*0290*/  ISETP.GE.U32.AND P1, PT, R21, R0, PT ;  /* 0x000000001500720c */ /* 0x000fe40003f26070 */
[----:B------:R-:W-:Y:S02]  /*02a0*/  SHF.L.U64.HI R9, R5, 0x4, R4 ;  /* 0x0000000405097819 */ /* 0x000fe40000010204 */
[----:B------:R-:W-:Y:S02]  /*02b0*/  CS2R R4, SRZ ;  /* 0x0000000000047805 */ /* 0x000fe4000001ff00 */
[----:B------:R-:W-:-:S05]  /*02c0*/  ISETP.GE.U32.AND.EX P1, PT, R20, R2, PT, P1 ;  /* 0x000000021400720c */ /* 0x000fca0003f26110 */
[----:B------:R-:W-:-:S05]  /*02d0*/  @!P0 IADD3 R12, P2, PT, R30, R27, RZ ;  /* 0x0000001b1e0c8210 */ /* 0x000fca0007f5e0ff */
[----:B------:R-:W-:-:S03]  /*02e0*/  @!P0 IMAD.X R13, R31, 0x1, R9, P2 ;  /* 0x000000011f0d8824 */ /* 0x000fc600010e0609 */
[C---:B------:R-:W-:Y:S02]  /*02f0*/  @!P1 LEA R22, P2, R21.reuse, R30, 0x4 ;  /* 0x0000001e15169211 */ /* 0x040fe400078420ff */
[----:B------:R-:W-:Y:S01]  /*0300*/  CS2R R16, SRZ ;  /* 0x0000000000107805 */ /* 0x000fe2000001ff00 */
[----:B------:R0:W2:Y:S01]  /*0310*/  @!P0 LDG.E.128 R4, desc[UR6][R12.64] ;  /* 0x000000060c048981 */ /* 0x0000a2000c1e1d00 */
[----:B------:R-:W-:Y:S02]  /*0320*/  @!P1 LEA.HI.X R23, R21, R31, R20, 0x4, P2 ;  /* 0x0000001f15179211 */ /* 0x000fe400010f2414 */
[----:B------:R-:W-:-:S03]  /*0330*/  IADD3 R26, P2, PT, R32, R27, RZ ;  /* 0x0000001b201a7210 */ /* 0x000fc60007f5e0ff */
[----:B------:R-:W3:Y:S01]  /*0340*/  @!P1 LDG.E.128 R16, desc[UR6][R22.64] ;  /* 0x0000000616109981 */ /* 0x000ee2000c1e1d00 */
[----:B------:R-:W-:Y:S01]  /*0350*/  CS2R R10, SRZ ;  /* 0x00000000000a7805 */ /* 0x000fe2000001ff00 */
[----:B------:R-:W-:Y:S01]  /*0360*/  IMAD.X R27, R33, 0x1, R9, P2 ;  /* 0x00000001211b7824 */ /* 0x000fe200010e0609 */
[----:B------:R-:W-:Y:S01]  /*0370*/  CS2R R8, SRZ ;  /* 0x0000000000087805 */ /* 0x000fe2000001ff00 */
[----:B------:R-:W-:Y:S02]  /*0380*/  USHF.L.U32 UR9, UR8, 0x4, URZ ;  /* 0x0000000408097899 */ /* 0x000fe400080006ff */
[----:B------:R-:W-:-:S03]  /*0390*/  USHF.R.U32.HI UR10, URZ, 0x1c, UR8 ;  /* 0x0000001cff0a7899 */ /* 0x000fc60008011608 */
[----:B------:R-:W4:Y:S01]  /*03a0*/  @!P0 LDG.E.128 R8, desc[UR6][R26.64] ;  /* 0x000000061a088981 */ /* 0x000f22000c1e1d00 */
[----:B------:R-:W-:Y:S02]  /*03b0*/  IADD3 R24, P2, PT, R26, UR9, RZ ;  /* 0x000000091a187c10 */ /* 0x000fe4000ff5e0ff */
[----:B------:R-:W-:Y:S02]  /*03c0*/  CS2R R14, SRZ ;  /* 0x00000000000e7805 */ /* 0x000fe4000001ff00 */
[----:B0-----:R-:W-:Y:S02]  /*03d0*/  CS2R R12, SRZ ;  /* 0x00000000000c7805 */ /* 0x001fe4000001ff00 */
[----:B------:R-:W-:-:S05]  /*03e0*/  IADD3.X R25, PT, PT, R27, UR10, RZ, P2, !PT ;  /* 0x0000000a1b197c10 */ /* 0x000fca00097fe4ff */
[----:B------:R-:W5:Y:S01]  /*03f0*/  @!P1 LDG.E.128 R12, desc[UR6][R24.64] ;  /* 0x00000006180c9981 */ /* 0x000f62000c1e1d00 */
[----:B------:R-:W-:-:S05]  /*0400*/  IADD3 R21, P2, PT, R21, UR8, RZ ;  /* 0x0000000815157c10 */ /* 0x000fca000ff5e0ff */
[----:B------:R-:W-:Y:S01]  /*0410*/  IMAD.X R20, RZ, RZ, R20, P2 ;  /* 0x000000ffff147224 */ /* 0x000fe200010e0614 */
[----:B------:R-:W-:-:S04]  /*0420*/  ISETP.GE.U32.AND P2, PT, R21, R0, PT ;  /* 0x000000001500720c */ /* 0x000fc80003f46070 */
[----:B------:R-:W-:Y:S01]  /*0430*/  ISETP.GE.U32.AND.EX P2, PT, R20, R2, PT, P2 ;  /* 0x000000021400720c */ /* 0x000fe20003f46120 */
[C---:B--2---:R-:W-:Y:S02]  /*0440*/  DMUL R34, R6.reuse, UR12 ;  /* 0x0000000c06227c28 */ /* 0x044fe40008000000 */
[----:B------:R-:W-:Y:S02]  /*0450*/  DMUL R36, R6, UR14 ;  /* 0x0000000e06247c28 */ /* 0x000fe40008000000 */
[C---:B---3--:R-:W-:Y:S02]  /*0460*/  DMUL R28, R18.reuse, UR14 ;  /* 0x0000000e121c7c28 */ /* 0x048fe40008000000 */
[----:B------:R-:W-:Y:S02]  /*0470*/  DMUL R22, R18, UR12 ;  /* 0x0000000c12167c28 */ /* 0x000fe40008000000 */
[C---:B------:R-:W-:Y:S02]  /*0480*/  DFMA R6, R4.reuse, UR14, R34 ;  /* 0x0000000e04067c2b */ /* 0x040fe40008000022 */
[----:B------:R-:W-:-:S02]  /*0490*/  DFMA R4, R4, UR12, -R36 ;  /* 0x0000000c04047c2b */ /* 0x000fc40008000824 */
[C---:B------:R-:W-:Y:S02]  /*04a0*/  DFMA R18, R16.reuse, UR12, -R28 ;  /* 0x0000000c10127c2b */ /* 0x040fe4000800081c */
[----:B------:R-:W-:Y:S02]  /*04b0*/  DFMA R22, R16, UR14, R22 ;  /* 0x0000000e10167c2b */ /* 0x000fe40008000016 */
[-C--:B----4-:R-:W-:Y:S02]  /*04c0*/  DMUL R16, R6, R10.reuse ;  /* 0x0000000a06107228 */ /* 0x090fe40000000000 */
[----:B------:R-:W-:Y:S01]  /*04d0*/  DMUL R10, R4, R10 ;  /* 0x0000000a040a7228 */ /* 0x000fe20000000000 */
[----:B------:R-:W-:-:S07]  /*04e0*/  IADD3 R28, P3, PT, R24, UR9, RZ ;  /* 0x00000009181c7c10 */ /* 0x000fce000ff7e0ff */
[----:B------:R-:W-:Y:S02]  /*04f0*/  DFMA R6, R6, R8, R10 ;  /* 0x000000080606722b */ /* 0x000fe4000000000a */
[----:B-----5:R-:W-:Y:S02]  /*0500*/  DMUL R10, R18, R14 ;  /* 0x0000000e120a7228 */ /* 0x020fe40000000000 */
[----:B------:R-:W-:Y:S02]  /*0510*/  DFMA R4, R4, R8, -R16 ;  /* 0x000000080404722b */ /* 0x000fe40000000810 */
[----:B------:R-:W-:Y:S01]  /*0520*/  DMUL R16, R22, R14 ;  /* 0x0000000e16107228 */ /* 0x000fe20000000000 */
[----:B------:R-:W-:-:S03]  /*0530*/  IADD3.X R29, PT, PT, R25, UR10, RZ, P3, !PT ;  /* 0x0000000a191d7c10 */ /* 0x000fc60009ffe4ff */
[-C--:B------:R-:W-:Y:S01]  /*0540*/  DFMA R10, R22, R12.reuse, R10 ;  /* 0x0000000c160a722b */ /* 0x080fe2000000000a */
[C---:B------:R-:W-:Y:S02]  /*0550*/  @!P2 LEA R22, P3, R21.reuse, R30, 0x4 ;  /* 0x0000001e1516a211 */ /* 0x040fe400078620ff */
[----:B------:R-:W-:Y:S01]  /*0560*/  CS2R R14, SRZ ;  /* 0x00000000000e7805 */ /* 0x000fe2000001ff00 */
[----:B------:R-:W-:Y:S01]  /*0570*/  DFMA R8, R18, R12, -R16 ;  /* 0x0000000c1208722b */ /* 0x000fe20000000810 */
[----:B------:R-:W-:Y:S02]  /*0580*/  CS2R R12, SRZ ;  /* 0x00000000000c7805 */ /* 0x000fe4000001ff00 */
[----:B------:R-:W-:-:S05]  /*0590*/  @!P2 LEA.HI.X R23, R21, R31, R20, 0x4, P3 ;  /* 0x0000001f1517a211 */ /* 0x000fca00018f2414 */
[----:B------:R-:W2:Y:S01]  /*05a0*/  @!P2 LDG.E.128 R12, desc[UR6][R22.64] ;  /* 0x00000006160ca981 */ /* 0x000ea2000c1e1d00 */
[----:B------:R-:W-:Y:S02]  /*05b0*/  CS2R R18, SRZ ;  /* 0x0000000000127805 */ /* 0x000fe4000001ff00 */
[----:B------:R-:W-:-:S06]  /*05c0*/  CS2R R16, SRZ ;  /* 0x0000000000107805 */ /* 0x000fcc000001ff00 */
[----:B------:R-:W3:Y:S01]  /*05d0*/  @!P2 LDG.E.128 R16, desc[UR6][R28.64] ;  /* 0x000000061c10a981 */ /* 0x000ee2000c1e1d00 */
[----:B------:R-:W-:-:S05]  /*05e0*/  IADD3 R21, P3, PT, R21, UR8, RZ ;  /* 0x0000000815157c10 */ /* 0x000fca000ff7e0ff */
[----:B------:R-:W-:Y:S01]  /*05f0*/  IMAD.X R34, RZ, RZ, R20, P3 ;  /* 0x000000ffff227224 */ /* 0x000fe200018e0614 */
[----:B------:R-:W-:-:S04]  /*0600*/  ISETP.GE.U32.AND P3, PT, R21, R0, PT ;  /* 0x000000001500720c */ /* 0x000fc80003f66070 */
[----:B------:R-:W-:-:S13]  /*0610*/  ISETP.GE.U32.AND.EX P3, PT, R34, R2, PT, P3 ;  /* 0x000000022200720c */ /* 0x000fda0003f66130 */
[----:B------:R-:W-:-:S04]  /*0620*/  @!P3 LEA R20, P4, R21, R30, 0x4 ;  /* 0x0000001e1514b211 */ /* 0x000fc800078820ff */
[----:B------:R-:W-:Y:S02]  /*0630*/  @!P3 LEA.HI.X R21, R21, R31, R34, 0x4, P4 ;  /* 0x0000001f1515b211 */ /* 0x000fe400020f2422 */
[----:B------:R-:W-:-:S04]  /*0640*/  IADD3 R34, P4, PT, R28, UR9, RZ ;  /* 0x000000091c227c10 */ /* 0x000fc8000ff9e0ff */
[----:B------:R-:W-:Y:S01]  /*0650*/  IADD3.X R35, PT, PT, R29, UR10, RZ, P4, !PT ;  /* 0x0000000a1d237c10 */ /* 0x000fe2000a7fe4ff */
        /* <DEDUP_REMOVED lines=10> */
[----:B------:R0:W2:Y:S01]  /*0700*/  @!P3 LDG.E.128 R16, desc[UR6][R20.64] ;  /* 0x000000061410b981 */ /* 0x0000a2000c1e1d00 */
[----:B------:R-:W-:Y:S02]  /*0710*/  CS2R R22, SRZ ;  /* 0x0000000000167805 */ /* 0x000fe4000001ff00 */
[----:B0-----:R-:W-:-:S06]  /*0720*/  CS2R R20, SRZ ;  /* 0x0000000000147805 */ /* 0x001fcc000001ff00 */
[----:B------:R-:W3:Y:S04]  /*0730*/  @!P3 LDG.E.128 R20, desc[UR6][R34.64] ;  /* 0x000000062214b981 */ /* 0x000ee8000c1e1d00 */
[----:B------:R2:W-:Y:S01]  /*0740*/  @!P0 STG.E.128 desc[UR6][R26.64], R4 ;  /* 0x000000041a008986 */ /* 0x0005e2000c101d06 */
[----:B------:R-:W-:-:S04]  /*0750*/  ULEA UR4, UP0, UR8, UR4, 0x2 ;  /* 0x0000000408047291 */ /* 0x000fc8000f8010ff */
[----:B------:R-:W-:Y:S01]  /*0760*/  UIADD3.X UR5, UPT, UPT, URZ, UR5, URZ, UP0, !UPT ;  /* 0x00000005ff057290 */ /* 0x000fe200087fe4ff */
[----:B------:R4:W-:Y:S01]  /*0770*/  @!P1 STG.E.128 desc[UR6][R24.64], R8 ;  /* 0x0000000818009986 */ /* 0x0009e2000c101d06 */
[----:B------:R-:W-:-:S03]  /*0780*/  ISETP.LE.U32.AND P0, PT, R0, UR4, PT ;  /* 0x0000000400007c0c */ /* 0x000fc6000bf03070 */
[----:B------:R4:W-:Y:S01]  /*0790*/  @!P2 STG.E.128 desc[UR6][R28.64], R12 ;  /* 0x0000000c1c00a986 */ /* 0x0009e2000c101d06 */
[C---:B--2---:R-:W-:Y:S02]  /*07a0*/  DMUL R4, R18.reuse, UR12 ;  /* 0x0000000c12047c28 */ /* 0x044fe40008000000 */
[----:B------:R-:W-:-:S06]  /*07b0*/  DMUL R36, R18, UR14 ;  /* 0x0000000e12247c28 */ /* 0x000fcc0008000000 */
[C---:B------:R-:W-:Y:S02]  /*07c0*/  DFMA R18, R16.reuse, UR14, R4 ;  /* 0x0000000e10127c2b */ /* 0x040fe40008000004 */
[----:B------:R-:W-:-:S06]  /*07d0*/  DFMA R36, R16, UR12, -R36 ;  /* 0x0000000c10247c2b */ /* 0x000fcc0008000824 */
[-C--:B---3--:R-:W-:Y:S02]  /*07e0*/  DMUL R16, R18, R22.reuse ;  /* 0x0000001612107228 */ /* 0x088fe40000000000 */
        /* <DEDUP_REMOVED lines=8> */
.L_x_7234:
        /* <DEDUP_REMOVED lines=8> */
.L_x_7236:
[C---:B--2---:R-:W-:Y:S01]  /*08f0*/  IMAD.SHL.U32 R35, R28.reuse, 0x40, RZ ;  /* 0x000000401c237824 */ /* 0x044fe200078e00ff */
[----:B------:R-:W-:-:S04]  /*0900*/  SHF.L.U64.HI R9, R28, 0x6, R3 ;  /* 0x000000061c097819 */ /* 0x000fc80000010203 */
[----:B------:R-:W-:-:S05]  /*0910*/  IADD3 R24, P0, PT, R30, R35, RZ ;  /* 0x000000231e187210 */ /* 0x000fca0007f1e0ff */
[----:B------:R-:W-:-:S05]  /*0920*/  IMAD.X R25, R31, 0x1, R9, P0 ;  /* 0x000000011f197824 */ /* 0x000fca00000e0609 */
[----:B------:R-:W1:Y:S01]  /*0930*/  LDG.E.ENL2.256 R12, R4, desc[UR6][R24.64] ;  /* 0xfe0000061804797e */ /* 0x000e62000812190c */
[----:B------:R-:W-:-:S05]  /*0940*/  IADD3 R34, P0, PT, R32, R35, RZ ;  /* 0x0000002320227210 */ /* 0x000fca0007f1e0ff */
[----:B------:R-:W-:-:S05]  /*0950*/  IMAD.X R35, R33, 0x1, R9, P0 ;  /* 0x0000000121237824 */ /* 0x000fca00000e0609 */
[----:B------:R-:W2:Y:S01]  /*0960*/  LDG.E.ENL2.256 R20, R8, desc[UR6][R34.64] ;  /* 0xfe0000062208797e */ /* 0x000ea20008121914 */
[C---:B-1----:R-:W-:Y:S02]  /*0970*/  DMUL R18, R6.reuse, UR8 ;  /* 0x0000000806127c28 */ /* 0x042fe40008000000 */
[----:B------:R-:W-:-:S06]  /*0980*/  DMUL R16, R6, UR10 ;  /* 0x0000000a06107c28 */ /* 0x000fcc0008000000 */
[C---:B------:R-:W-:Y:S02]  /*0990*/  DFMA R6, R4.reuse, UR10, R18 ;  /* 0x0000000a04067c2b */ /* 0x040fe40008000012 */
[----:B------:R-:W-:Y:S02]  /*09a0*/  DFMA R4, R4, UR8, -R16 ;  /* 0x0000000804047c2b */ /* 0x000fe40008000810 */
[C---:B------:R-:W-:Y:S02]  /*09b0*/  DMUL R16, R14.reuse, UR10 ;  /* 0x0000000a0e107c28 */ /* 0x040fe40008000000 */
[----:B------:R-:W-:Y:S02]  /*09c0*/  DMUL R18, R14, UR8 ;  /* 0x000000080e127c28 */ /* 0x000fe40008000000 */
[C---:B--2---:R-:W-:Y:S02]  /*09d0*/  DMUL R14, R10.reuse, R6 ;  /* 0x000000060a0e7228 */ /* 0x044fe40000000000 */
[----:B------:R-:W-:-:S02]  /*09e0*/  DMUL R10, R10, R4 ;  /* 0x000000040a0a7228 */ /* 0x000fc40000000000 */
[C---:B------:R-:W-:Y:S02]  /*09f0*/  DFMA R16, R12.reuse, UR8, -R16 ;  /* 0x000000080c107c2b */ /* 0x040fe40008000810 */
[----:B------:R-:W-:Y:S02]  /*0a00*/  DFMA R18, R12, UR10, R18 ;  /* 0x0000000a0c127c2b */ /* 0x000fe40008000012 */
[C---:B------:R-:W-:Y:S02]  /*0a10*/  DFMA R4, R8.reuse, R4, -R14 ;  /* 0x000000040804722b */ /* 0x040fe4000000080e */
[----:B------:R-:W-:Y:S02]  /*0a20*/  DFMA R6, R8, R6, R10 ;  /* 0x000000060806722b */ /* 0x000fe4000000000a */
[----:B------:R-:W2:Y:S02]  /*0a30*/  LDG.E.ENL2.256 R12, R8, desc[UR6][R24.64+0x20] ;  /* 0xfe0001061808797e */ /* 0x000ea4000812190c */
[----:B------:R-:W-:-:S02]  /*0a40*/  DMUL R26, R22, R18 ;  /* 0x00000012161a7228 */ /* 0x000fc40000000000 */
[----:B------:R-:W-:-:S06]  /*0a50*/  DMUL R22, R22, R16 ;  /* 0x0000001016167228 */ /* 0x000fcc0000000000 */
[C---:B------:R-:W-:Y:S02]  /*0a60*/  DFMA R16, R20.reuse, R16, -R26 ;  /* 0x000000101410722b */ /* 0x040fe4000000081a */
[----:B------:R-:W-:Y:S02]  /*0a70*/  DFMA R18, R20, R18, R22 ;  /* 0x000000121412722b */ /* 0x000fe40000000016 */
[----:B------:R-:W3:Y:S01]  /*0a80*/  LDG.E.ENL2.256 R24, R20, desc[UR6][R34.64+0x20] ;  /* 0xfe0001062214797e */ /* 0x000ee20008121918 */
[----:B0-----:R-:W-:-:S04]  /*0a90*/  IADD3 R28, P0, PT, R28, UR4, RZ ;  /* 0x000000041c1c7c10 */ /* 0x001fc8000ff1e0ff */
[----:B------:R2:W-:Y:S01]  /*0aa0*/  STG.E.ENL2.256 desc[UR6][R34.64], R4, R16 ;  /* 0xf80000042210797f */ /* 0x0005e2000f121806 */
[----:B------:R-:W-:Y:S01]  /*0ab0*/  IMAD.X R3, RZ, RZ, R3, P0 ;  /* 0x000000ffff037224 */ /* 0x000fe200000e0603 */
[----:B------:R-:W-:-:S04]  /*0ac0*/  LOP3.LUT P0, RZ, R28, 0xffffc000, RZ, 0xc0, !PT ;  /* 0xffffc0001cff7812 */ /* 0x000fc8000780c0ff */
[----:B------:R-:W-:Y:S01]  /*0ad0*/  LOP3.LUT P0, RZ, R3, 0x3fffffff, RZ, 0xc0, P0 ;  /* 0x3fffffff03ff7812 */ /* 0x000fe2000000c0ff */
[C---:B--2---:R-:W-:Y:S02]  /*0ae0*/  DMUL R4, R10.reuse, UR10 ;  /* 0x0000000a0a047c28 */ /* 0x044fe40008000000 */
[----:B------:R-:W-:Y:S02]  /*0af0*/  DMUL R6, R10, UR8 ;  /* 0x000000080a067c28 */ /* 0x000fe40008000000 */
[C---:B------:R-:W-:Y:S02]  /*0b00*/  DMUL R10, R14.reuse, UR8 ;  /* 0x000000080e0a7c28 */ /* 0x040fe40008000000 */
[----:B------:R-:W-:Y:S02]  /*0b10*/  DMUL R14, R14, UR10 ;  /* 0x0000000a0e0e7c28 */ /* 0x000fe40008000000 */
[C---:B------:R-:W-:Y:S02]  /*0b20*/  DFMA R4, R8.reuse, UR8, -R4 ;  /* 0x0000000808047c2b */ /* 0x040fe40008000804 */
[----:B------:R-:W-:-:S02]  /*0b30*/  DFMA R6, R8, UR10, R6 ;  /* 0x0000000a08067c2b */ /* 0x000fc40008000006 */
[C---:B------:R-:W-:Y:S02]  /*0b40*/  DFMA R10, R12.reuse, UR10, R10 ;  /* 0x0000000a0c0a7c2b */ /* 0x040fe4000800000a */
[----:B------:R-:W-:-:S04]  /*0b50*/  DFMA R8, R12, UR8, -R14 ;  /* 0x000000080c087c2b */ /* 0x000fc8000800080e */
[----:B---3--:R-:W-:Y:S02]  /*0b60*/  DMUL R14, R22, R6 ;  /* 0x00000006160e7228 */ /* 0x008fe40000000000 */
[----:B------:R-:W-:Y:S02]  /*0b70*/  DMUL R12, R26, R10 ;  /* 0x0000000a1a0c7228 */ /* 0x000fe40000000000 */
[----:B------:R-:W-:Y:S02]  /*0b80*/  DMUL R22, R22, R4 ;  /* 0x0000000416167228 */ /* 0x000fe40000000000 */
[----:B------:R-:W-:Y:S02]  /*0b90*/  DMUL R26, R26, R8 ;  /* 0x000000081a1a7228 */ /* 0x000fe40000000000 */
[----:B------:R-:W-:Y:S02]  /*0ba0*/  DFMA R4, R20, R4, -R14 ;  /* 0x000000041404722b */ /* 0x000fe4000000080e */
[----:B------:R-:W-:-:S02]  /*0bb0*/  DFMA R8, R24, R8, -R12 ;  /* 0x000000081808722b */ /* 0x000fc4000000080c */
[----:B------:R-:W-:Y:S01]  /*0bc0*/  DFMA R6, R20, R6, R22 ;  /* 0x000000061406722b */ /* 0x000fe20000000016 */
[----:B------:R-:W-:Y:S01]  /*0bd0*/  IMAD.SHL.U32 R13, R28, 0x4, RZ ;  /* 0x000000041c0d7824 */ /* 0x000fe200078e00ff */
[----:B------:R-:W-:-:S04]  /*0be0*/  DFMA R10, R24, R10, R26 ;  /* 0x0000000a180a722b */ /* 0x000fc8000000001a */
[----:B------:R-:W-:Y:S02]  /*0bf0*/  ISETP.LT.U32.AND P1, PT, R13, R0, PT ;  /* 0x000000000d00720c */ /* 0x000fe40003f21070 */
[----:B------:R-:W-:Y:S01]  /*0c00*/  SHF.L.U64.HI R13, R28, 0x2, R3 ;  /* 0x000000021c0d7819 */ /* 0x000fe20000010203 */
[----:B------:R2:W-:Y:S03]  /*0c10*/  STG.E.ENL2.256 desc[UR6][R34.64+0x20], R4, R8 ;  /* 0xf80001042208797f */ /* 0x0005e6000f121806 */
[----:B------:R-:W-:-:S13]  /*0c20*/  ISETP.LT.AND.EX P1, PT, R13, R2, PT, P1 ;  /* 0x000000020d00720c */ /* 0x000fda0003f21310 */
[----:B------:R-:W-:Y:S05]  /*0c30*/  @!P0 BRA P1, `(.L_x_7236) ;  /* 0xfffffffc002c8947 */ /* 0x000fea000083ffff */
[----:B------:R-:W-:Y:S05]  /*0c40*/  EXIT ;  /* 0x000000000000794d */ /* 0x000fea0003800000 */
.L_x_7237:
        /* <DEDUP_REMOVED lines=11> */
.L_x_8001:


//--------------------- .text._ZN2at6native55_GLOBAL__N__de093ff9_22_ForeachBinaryOpList_cu_a911ec4325multi_tensor_apply_kernelINS1_18TensorListMetadataILi2EEENS1_24BinaryOpListAlphaFunctorIfLi2ELi2ELi0EEEJSt10multipliesIfEfEEEvT_T0_DpT1_ --------------------------
	.section	.text._ZN2at6native55_GLOBAL__N__de093ff9_22_ForeachBinaryOpList_cu_a911ec4325multi_tensor_apply_kernelINS1_18TensorListMetadataILi2EEENS1_24BinaryOpListAlphaFunctorIfLi2ELi2ELi0EEEJSt10multipliesIfEfEEEvT_T0_DpT1_,"ax",@progbits
	.align	128
.text._ZN2at6native55_GLOBAL__N__de093ff9_22_ForeachBinaryOpList_cu_a911ec4325multi_tensor_apply_kernelINS1_18TensorListMetadataILi2EEENS1_24BinaryOpListAlphaFunctorIfLi2ELi2ELi0EEEJSt10multipliesIfEfEEEvT_T0_DpT1_:
        .type           _ZN2at6native55_GLOBAL__N__de093ff9_22_ForeachBinaryOpList_cu_a911ec4325multi_tensor_apply_kernelINS1_18TensorListMetadataILi2EEENS1_24BinaryOpListAlphaFunctorIfLi2ELi2ELi0EEEJSt10multipliesIfEfEEEvT_T0_DpT1_,@function
        .size           _ZN2at6native55_GLOBAL__N__de093ff9_22_ForeachBinaryOpList_cu_a911ec4325multi_tensor_apply_kernelINS1_18TensorListMetadataILi2EEENS1_24BinaryOpListAlphaFunctorIfLi2ELi2ELi0EEEJSt10multipliesIfEfEEEvT_T0_DpT1_,(.L_x_8002 - _ZN2at6native55_GLOBAL__N__de093ff9_22_ForeachBinaryOpList_cu_a911ec4325multi_tensor_apply_kernelINS1_18TensorListMetadataILi2EEENS1_24BinaryOpListAlphaFunctorIfLi2ELi2ELi0EEEJSt10multipliesIfEfEEEvT_T0_DpT1_)
        .other          _ZN2at6native55_GLOBAL__N__de093ff9_22_ForeachBinaryOpList_cu_a911ec4325multi_tensor_apply_kernelINS1_18TensorListMetadataILi2EEENS1_24BinaryOpListAlphaFunctorIfLi2ELi2ELi0EEEJSt10multipliesIfEfEEEvT_T0_DpT1_,@"STO_CUDA_ENTRY STV_DEFAULT"
_ZN2at6native55_GLOBAL__N__de093ff9_22_ForeachBinaryOpList_cu_a911ec4325multi_tensor_apply_kernelINS1_18TensorListMetadataILi2EEENS1_24BinaryOpListAlphaFunctorIfLi2ELi2ELi0EEEJSt10multipliesIfEfEEEvT_T0_DpT1_:
        /* <DEDUP_REMOVED lines=32> */
.L_x_7241:
        /* <DEDUP_REMOVED lines=13> */
[----:B------:R-:W-:Y:S01]  /*02d0*/  SHF.L.U64.HI R17, R8, 0x2, R5 ;  /* 0x0000000208117819 */ /* 0x000fe20000010205 */
[----:B------:R-:W-:Y:S01]  /*02e0*/  IMAD.MOV.U32 R8, RZ, RZ, RZ ;  /* 0x000000ffff087224 */ /* 0x000fe200078e00ff */
[----:B------:R-:W-:Y:S02]  /*02f0*/  IADD3 R14, P4, PT, R12, R21, RZ ;  /* 0x000000150c0e7210 */ /* 0x000fe40007f9e0ff */
[----:B------:R-:W-:-:S03]  /*0300*/  ISETP.GE.U32.AND.EX P2, PT, R29, R4, PT, P2 ;  /* 0x000000041d00720c */ /* 0x000fc60003f46120 */
[--C-:B------:R-:W-:Y:S01]  /*0310*/  IMAD.X R15, R13, 0x1, R17.reuse, P4 ;  /* 0x000000010d0f7824 */ /* 0x100fe200020e0611 */
[----:B------:R-:W-:Y:S02]  /*0320*/  @!P0 IADD3 R20, P3, PT, R10, R21, RZ ;  /* 0x000000150a148210 */ /* 0x000fe40007f7e0ff */
[----:B------:R-:W-:Y:S02]  /*0330*/  @!P1 LEA R18, P4, R19, R10, 0x2 ;  /* 0x0000000a13129211 */ /* 0x000fe400078810ff */
[----:B------:R0:W3:Y:S01]  /*0340*/  @!P0 LDG.E R8, desc[UR4][R14.64] ;  /* 0x000000040e088981 */ /* 0x0000e2000c1e1900 */
[----:B------:R-:W-:Y:S01]  /*0350*/  @!P0 IMAD.X R21, R11, 0x1, R17, P3 ;  /* 0x000000010b158824 */ /* 0x000fe200018e0611 */
[----:B------:R-:W-:Y:S02]  /*0360*/  @!P1 LEA.HI.X R19, R19, R11, R23, 0x2, P4 ;  /* 0x0000000b13139211 */ /* 0x000fe400020f1417 */
[C---:B------:R-:W-:Y:S02]  /*0370*/  LEA R16, P4, R2.reuse, R14, 0x2 ;  /* 0x0000000e02107211 */ /* 0x040fe400078810ff */
[C---:B------:R-:W-:Y:S01]  /*0380*/  IADD3 R26, P5, PT, R2.reuse, R27, RZ ;  /* 0x0000001b021a7210 */ /* 0x040fe20007fbe0ff */
[----:B------:R1:W2:Y:S01]  /*0390*/  @!P0 LDG.E R6, desc[UR4][R20.64] ;  /* 0x0000000414068981 */ /* 0x0002a2000c1e1900 */
[----:B------:R-:W-:-:S02]  /*03a0*/  LEA.HI.X R17, R2, R15, RZ, 0x2, P4 ;  /* 0x0000000f02117211 */ /* 0x000fc400020f14ff */
[C---:B0-----:R-:W-:Y:S02]  /*03b0*/  @!P2 LEA R14, P4, R27.reuse, R10, 0x2 ;  /* 0x0000000a1b0ea211 */ /* 0x041fe400078810ff */
[----:B------:R-:W-:Y:S02]  /*03c0*/  CS2R R24, SRZ ;  /* 0x0000000000187805 */ /* 0x000fe4000001ff00 */
[--C-:B------:R-:W-:Y:S01]  /*03d0*/  @!P2 LEA.HI.X R15, R27, R11, R29.reuse, 0x2, P4 ;  /* 0x0000000b1b0fa211 */ /* 0x100fe200020f141d */
[----:B------:R-:W-:Y:S01]  /*03e0*/  IMAD.MOV.U32 R27, RZ, RZ, RZ ;  /* 0x000000ffff1b7224 */ /* 0x000fe200078e00ff */
[----:B-1----:R-:W-:Y:S01]  /*03f0*/  LEA R20, P4, R2, R16, 0x2 ;  /* 0x0000001002147211 */ /* 0x002fe200078810ff */
[----:B------:R-:W-:Y:S01]  /*0400*/  IMAD.X R23, RZ, RZ, R29, P5 ;  /* 0x000000ffff177224 */ /* 0x000fe200028e061d */
[----:B------:R-:W-:Y:S02]  /*0410*/  ISETP.GE.U32.AND P3, PT, R26, R3, PT ;  /* 0x000000031a00720c */ /* 0x000fe40003f66070 */
[----:B------:R-:W-:Y:S01]  /*0420*/  CS2R R28, SRZ ;  /* 0x00000000001c7805 */ /* 0x000fe2000001ff00 */
[----:B------:R-:W4:Y:S01]  /*0430*/  @!P1 LDG.E R24, desc[UR4][R18.64] ;  /* 0x0000000412189981 */ /* 0x000f22000c1e1900 */
[----:B------:R-:W-:-:S02]  /*0440*/  LEA.HI.X R21, R2, R17, RZ, 0x2, P4 ;  /* 0x0000001102157211 */ /* 0x000fc400020f14ff */
[----:B------:R-:W-:Y:S01]  /*0450*/  ISETP.GE.U32.AND.EX P3, PT, R23, R4, PT, P3 ;  /* 0x000000041700720c */ /* 0x000fe20003f66130 */
[----:B------:R-:W5:Y:S04]  /*0460*/  @!P2 LDG.E R27, desc[UR4][R14.64] ;  /* 0x000000040e1ba981 */ /* 0x000f68000c1e1900 */
[----:B------:R0:W5:Y:S04]  /*0470*/  @!P1 LDG.E R25, desc[UR4][R16.64] ;  /* 0x0000000410199981 */ /* 0x000168000c1e1900 */
[----:B------:R-:W5:Y:S04]  /*0480*/  @!P2 LDG.E R28, desc[UR4][R20.64] ;  /* 0x00000004141ca981 */ /* 0x000f68000c1e1900 */
[----:B------:R-:W-:-:S04]  /*0490*/  @!P3 LEA R22, P4, R26, R10, 0x2 ;  /* 0x0000000a1a16b211 */ /* 0x000fc800078810ff */
[----:B------:R-:W-:Y:S01]  /*04a0*/  @!P3 LEA.HI.X R23, R26, R11, R23, 0x2, P4 ;  /* 0x0000000b1a17b211 */ /* 0x000fe200020f1417 */
[----:B------:R-:W-:Y:S01]  /*04b0*/  IMAD.MOV.U32 R26, RZ, RZ, RZ ;  /* 0x000000ffff1a7224 */ /* 0x000fe200078e00ff */
[----:B0-----:R-:W-:-:S04]  /*04c0*/  @!P3 LEA R16, P4, R2, R20, 0x2 ;  /* 0x000000140210b211 */ /* 0x001fc800078810ff */
[----:B------:R-:W-:Y:S01]  /*04d0*/  @!P3 LEA.HI.X R17, R2, R21, RZ, 0x2, P4 ;  /* 0x000000150211b211 */ /* 0x000fe200020f14ff */
[----:B------:R-:W5:Y:S04]  /*04e0*/  @!P3 LDG.E R26, desc[UR4][R22.64] ;  /* 0x00000004161ab981 */ /* 0x000f68000c1e1900 */
[----:B------:R0:W5:Y:S02]  /*04f0*/  @!P3 LDG.E R29, desc[UR4][R16.64] ;  /* 0x00000004101db981 */ /* 0x000164000c1e1900 */
[----:B0-----:R-:W-:-:S05]  /*0500*/  IMAD.IADD R17, R0, 0x1, R9 ;  /* 0x0000000100117824 */ /* 0x001fca00078e0209 */
[CC--:B------:R-:W-:Y:S02]  /*0510*/  @!P0 LEA R14, P5, R17.reuse, R12.reuse, 0x2 ;  /* 0x0000000c110e8211 */ /* 0x0c0fe400078a10ff */
[----:B------:R-:W-:Y:S01]  /*0520*/  @!P1 LEA R19, P4, R17, R12, 0x2 ;  /* 0x0000000c11139211 */ /* 0x000fe200078810ff */
[----:B------:R-:W-:Y:S01]  /*0530*/  BSSY.RECONVERGENT B0, `(.L_x_7239) ;  /* 0x000001e000007945 */ /* 0x000fe20003800200 */
[----:B--2---:R-:W-:-:S04]  /*0540*/  FMUL.FTZ R15, R6, UR6 ;  /* 0x00000006060f7c20 */ /* 0x004fc80008410000 */
[----:B---3--:R-:W-:Y:S01]  /*0550*/  FMUL.FTZ R8, R15, R8 ;  /* 0x000000080f087220 */ /* 0x008fe20000410000 */
[C-C-:B------:R-:W-:Y:S02]  /*0560*/  @!P0 LEA.HI.X R15, R17.reuse, R13, R5.reuse, 0x2, P5 ;  /* 0x0000000d110f8211 */ /* 0x140fe400028f1405 */
[----:B------:R-:W-:Y:S02]  /*0570*/  @!P1 LEA R18, P5, R2, R19, 0x2 ;  /* 0x0000001302129211 */ /* 0x000fe400078a10ff */
[----:B------:R-:W-:Y:S01]  /*0580*/  @!P1 LEA.HI.X R19, R17, R13, R5, 0x2, P4 ;  /* 0x0000000d11139211 */ /* 0x000fe200020f1405 */
[----:B----4-:R-:W-:-:S03]  /*0590*/  FMUL.FTZ R24, R24, UR6 ;  /* 0x0000000618187c20 */ /* 0x010fc60008410000 */
[----:B------:R-:W-:Y:S01]  /*05a0*/  @!P1 LEA.HI.X R19, R2, R19, RZ, 0x2, P5 ;  /* 0x0000001302139211 */ /* 0x000fe200028f14ff */
[----:B-----5:R-:W-:Y:S01]  /*05b0*/  FMUL.FTZ R27, R27, UR6 ;  /* 0x000000061b1b7c20 */ /* 0x020fe20008410000 */
[----:B------:R-:W-:Y:S01]  /*05c0*/  FMUL.FTZ R25, R24, R25 ;  /* 0x0000001918197220 */ /* 0x000fe20000410000 */
[----:B------:R0:W-:Y:S02]  /*05d0*/  @!P0 STG.E desc[UR4][R14.64], R8 ;  /* 0x000000080e008986 */ /* 0x0001e4000c101904 */
[----:B------:R-:W-:Y:S02]  /*05e0*/  FMUL.FTZ R27, R27, R28 ;  /* 0x0000001c1b1b7220 */ /* 0x000fe40000410000 */
[----:B------:R0:W-:Y:S04]  /*05f0*/  @!P1 STG.E desc[UR4][R18.64], R25 ;  /* 0x0000001912009986 */ /* 0x0001e8000c101904 */
[----:B------:R0:W-:Y:S01]  /*0600*/  @!P2 STG.E desc[UR4][R20.64], R27 ;  /* 0x0000001b1400a986 */ /* 0x0001e2000c101904 */
[----:B------:R-:W-:-:S04]  /*0610*/  LEA R9, P4, R2, R9, 0x2 ;  /* 0x0000000902097211 */ /* 0x000fc800078810ff */
[----:B------:R-:W-:Y:S01]  /*0620*/  ISETP.GE.U32.AND P0, PT, R9, R3, PT ;  /* 0x000000030900720c */ /* 0x000fe20003f06070 */
[----:B------:R-:W-:Y:S02]  /*0630*/  IMAD.X R7, RZ, RZ, R7, P4 ;  /* 0x000000ffff077224 */ /* 0x000fe400020e0607 */
[----:B------:R-:W-:-:S03]  /*0640*/  FMUL.FTZ R26, R26, UR6 ;  /* 0x000000061a1a7c20 */ /* 0x000fc60008410000 */
[----:B------:R-:W-:Y:S01]  /*0650*/  ISETP.GE.U32.AND.EX P0, PT, R7, R4, PT, P0 ;  /* 0x000000040700720c */ /* 0x000fe20003f06100 */
[----:B------:R-:W-:Y:S01]  /*0660*/  FMUL.FTZ R29, R26, R29 ;  /* 0x0000001d1a1d7220 */ /* 0x000fe20000410000 */
        /* <DEDUP_REMOVED lines=10> */
.L_x_7240:
[----:B------:R-:W-:Y:S05]  /*0710*/  BSYNC.RECONVERGENT B0 ;  /* 0x0000000000007941 */ /* 0x000fea0003800200 */
.L_x_7239:
[----:B------:R-:W-:Y:S05]  /*0720*/  @!P0 BRA `(.L_x_7241) ;  /* 0xfffffff800b48947 */ /* 0x000fea000383ffff */
[----:B------:R-:W-:Y:S05]  /*0730*/  EXIT ;  /* 0x000000000000794d */ /* 0x000fea0003800000 */
.L_x_7238:
        /* <DEDUP_REMOVED lines=8> */
.L_x_7242:
[C---:B------:R-:W-:Y:S01]  /*07c0*/  IMAD.SHL.U32 R15, R0.reuse, 0x10, RZ ;  /* 0x00000010000f7824 */ /* 0x040fe200078e00ff */
        /* <DEDUP_REMOVED lines=15> */
[----:B--2---:R-:W-:Y:S01]  /*08c0*/  FMUL.FTZ R18, R18, R23 ;  /* 0x0000001712127220 */ /* 0x004fe20000410000 */
[----:B------:R-:W-:Y:S01]  /*08d0*/  FMUL.FTZ R16, R16, R21 ;  /* 0x0000001510107220 */ /* 0x000fe20000410000 */
[----:B------:R-:W-:Y:S01]  /*08e0*/  FMUL.FTZ R17, R17, R2 ;  /* 0x0000000211117220 */ /* 0x000fe20000410000 */
[----:B------:R-:W-:Y:S01]  /*08f0*/  FMUL.FTZ R19, R19, R6 ;  /* 0x0000000613137220 */ /* 0x000fe20000410000 */
[C---:B------:R-:W-:Y:S01]  /*0900*/  IMAD.SHL.U32 R2, R0.reuse, 0x4, RZ ;  /* 0x0000000400027824 */ /* 0x040fe200078e00ff */
[----:B------:R-:W-:-:S03]  /*0910*/  SHF.L.U64.HI R5, R0, 0x2, R9 ;  /* 0x0000000200057819 */ /* 0x000fc60000010209 */
[----:B------:R2:W-:Y:S01]  /*0920*/  STG.E.128 desc[UR4][R14.64], R16 ;  /* 0x000000100e007986 */ /* 0x0005e2000c101d04 */
[----:B------:R-:W-:-:S04]  /*0930*/  ISETP.LT.U32.AND P1, PT, R2, R3, PT ;  /* 0x000000030200720c */ /* 0x000fc80003f21070 */
[----:B------:R-:W-:-:S13]  /*0940*/  ISETP.LT.AND.EX P1, PT, R5, R8, PT, P1 ;  /* 0x000000080500720c */ /* 0x000fda0003f21310 */
[----:B--2---:R-:W-:Y:S05]  /*0950*/  @!P0 BRA P1, `(.L_x_7242) ;  /* 0xfffffffc00988947 */ /* 0x004fea000083ffff */
[----:B------:R-:W-:Y:S05]  /*0960*/  EXIT ;  /* 0x000000000000794d */ /* 0x000fea0003800000 */
.L_x_7243:
        /* <DEDUP_REMOVED lines=9> */
.L_x_8002:


//--------------------- .text._ZN2at6native55_GLOBAL__N__de093ff9_22_ForeachBinaryOpList_cu_a911ec4325multi_tensor_apply_kernelINS1_18TensorListMetadataILi2EEENS1_24BinaryOpListAlphaFunctorIdLi2ELi2ELi0EEEJSt10multipliesIdEdEEEvT_T0_DpT1_ --------------------------
	.section	.text._ZN2at6native55_GLOBAL__N__de093ff9_22_ForeachBinaryOpList_cu_a911ec4325multi_tensor_apply_kernelINS1_18TensorListMetadataILi2EEENS1_24BinaryOpListAlphaFunctorIdLi2ELi2ELi0EEEJSt10multipliesIdEdEEEvT_T0_DpT1_,"ax",@progbits
	.align	128
.text._ZN2at6native55_GLOBAL__N__de093ff9_22_ForeachBinaryOpList_cu_a911ec4325multi_tensor_apply_kernelINS1_18TensorListMetadataILi2EEENS1_24BinaryOpListAlphaFunctorIdLi2ELi2ELi0EEEJSt10multipliesIdEdEEEvT_T0_DpT1_:
        .type           _ZN2at6native55_GLOBAL__N__de093ff9_22_ForeachBinaryOpList_cu_a911ec4325multi_tensor_apply_kernelINS1_18TensorListMetadataILi2EEENS1_24BinaryOpListAlphaFunctorIdLi2ELi2ELi0EEEJSt10multipliesIdEdEEEvT_T0_DpT1_,@function
        .size           _ZN2at6native55_GLOBAL__N__de093ff9_22_ForeachBinaryOpList_cu_a911ec4325multi_tensor_apply_kernelINS1_18TensorListMetadataILi2EEENS1_24BinaryOpListAlphaFunctorIdLi2ELi2ELi0EEEJSt10multipliesIdEdEEEvT_T0_DpT1_,(.L_x_8003 - _ZN2at6native55_GLOBAL__N__de093ff9_22_ForeachBinaryOpList_cu_a911ec4325multi_tensor_apply_kernelINS1_18TensorListMetadataILi2EEENS1_24BinaryOpListAlphaFunctorIdLi2ELi2ELi0EEEJSt10multipliesIdEdEEEvT_T0_DpT1_)
        .other          _ZN2at6native55_GLOBAL__N__de093ff9_22_ForeachBinaryOpList_cu_a911ec4325multi_tensor_apply_kernelINS1_18TensorListMetadataILi2EEENS1_24BinaryOpListAlphaFunctorIdLi2ELi2ELi0EEEJSt10multipliesIdEdEEEvT_T0_DpT1_,@"STO_CUDA_ENTRY STV_DEFAULT"
_ZN2at6native55_GLOBAL__N__de093ff9_22_ForeachBinaryOpList_cu_a911ec4325multi_tensor_apply_kernelINS1_18TensorListMetadataILi2EEENS1_24BinaryOpListAlphaFunctorIdLi2ELi2ELi0EEEJSt10multipliesIdEdEEEvT_T0_DpT1_:
        /* <DEDUP_REMOVED lines=33> */
.L_x_7245:
[----:B0-----:R-:W-:Y:S01]  /*0210*/  IADD3 R7, P1, PT, R0, R5, RZ ;  /* 0x0000000500077210 */ /* 0x001fe20007f3e0ff */
[----:B-1----:R-:W-:-:S03]  /*0220*/  IMAD.SHL.U32 R27, R2, 0x8, RZ ;  /* 0x00000008021b7824 */ /* 0x002fc600078e00ff */
[----:B------:R-:W-:Y:S01]  /*0230*/  IADD3 R13, P2, PT, R2, R7, RZ ;  /* 0x00000007020d7210 */ /* 0x000fe20007f5e0ff */
[----:B------:R-:W-:Y:S01]  /*0240*/  IMAD.X R4, RZ, RZ, R3, P1 ;  /* 0x000000ffff047224 */ /* 0x000fe200008e0603 */
[C---:B------:R-:W-:Y:S01]  /*0250*/  ISETP.GE.U32.AND P0, PT, R7.reuse, UR5, PT ;  /* 0x0000000507007c0c */ /* 0x040fe2000bf06070 */
[----:B------:R-:W-:Y:S01]  /*0260*/  IMAD.SHL.U32 R12, R7, 0x8, RZ ;  /* 0x00000008070c7824 */ /* 0x000fe200078e00ff */
[----:B------:R-:W-:Y:S01]  /*0270*/  ISETP.GE.U32.AND P1, PT, R13, UR5, PT ;  /* 0x000000050d007c0c */ /* 0x000fe2000bf26070 */
[--C-:B------:R-:W-:Y:S01]  /*0280*/  IMAD.X R22, RZ, RZ, R4.reuse, P2 ;  /* 0x000000ffff167224 */ /* 0x100fe200010e0604 */
[----:B------:R-:W-:Y:S02]  /*0290*/  ISETP.GE.U32.AND.EX P0, PT, R4, UR10, PT, P0 ;  /* 0x0000000a04007c0c */ /* 0x000fe4000bf06100 */
[----:B------:R-:W-:Y:S02]  /*02a0*/  SHF.L.U64.HI R8, R7, 0x3, R4 ;  /* 0x0000000307087819 */ /* 0x000fe40000010204 */
[----:B------:R-:W-:-:S02]  /*02b0*/  CS2R R6, SRZ ;  /* 0x0000000000067805 */ /* 0x000fc4000001ff00 */
[----:B------:R-:W-:Y:S02]  /*02c0*/  ISETP.GE.U32.AND.EX P1, PT, R22, UR10, PT, P1 ;  /* 0x0000000a16007c0c */ /* 0x000fe4000bf26110 */
[----:B------:R-:W-:-:S05]  /*02d0*/  IADD3 R25, P4, PT, R2, R13, RZ ;  /* 0x0000000d02197210 */ /* 0x000fca0007f9e0ff */
[----:B------:R-:W-:-:S04]  /*02e0*/  @!P0 IADD3 R10, P2, PT, R12, UR8, RZ ;  /* 0x000000080c0a8c10 */ /* 0x000fc8000ff5e0ff */
[----:B------:R-:W-:Y:S02]  /*02f0*/  @!P0 IADD3.X R11, PT, PT, R8, UR9, RZ, P2, !PT ;  /* 0x00000009080b8c10 */ /* 0x000fe400097fe4ff */
[C---:B------:R-:W-:Y:S02]  /*0300*/  @!P1 LEA R20, P2, R13.reuse, UR8, 0x3 ;  /* 0x000000080d149c11 */ /* 0x040fe4000f8418ff */
[----:B------:R-:W-:Y:S02]  /*0310*/  IADD3 R4, P5, PT, R2, R25, RZ ;  /* 0x0000001902047210 */ /* 0x000fe40007fbe0ff */
[----:B------:R-:W-:Y:S02]  /*0320*/  CS2R R18, SRZ ;  /* 0x0000000000127805 */ /* 0x000fe4000001ff00 */
[--C-:B------:R-:W-:Y:S01]  /*0330*/  @!P1 LEA.HI.X R21, R13, UR9, R22.reuse, 0x3, P2 ;  /* 0x000000090d159c11 */ /* 0x100fe200090f1c16 */
[----:B------:R-:W-:Y:S01]  /*0340*/  IMAD.X R22, RZ, RZ, R22, P4 ;  /* 0x000000ffff167224 */ /* 0x000fe200020e0616 */
[----:B------:R-:W-:Y:S01]  /*0350*/  IADD3 R12, P3, PT, R12, UR6, RZ ;  /* 0x000000060c0c7c10 */ /* 0x000fe2000ff7e0ff */
[----:B------:R0:W2:Y:S01]  /*0360*/  @!P0 LDG.E.64 R6, desc[UR14][R10.64] ;  /* 0x0000000e0a068981 */ /* 0x0000a2000c1e1b00 */
[----:B------:R-:W-:Y:S01]  /*0370*/  ISETP.GE.U32.AND P2, PT, R25, UR5, PT ;  /* 0x0000000519007c0c */ /* 0x000fe2000bf46070 */
[----:B------:R-:W-:Y:S01]  /*0380*/  IMAD.X R23, RZ, RZ, R22, P5 ;  /* 0x000000ffff177224 */ /* 0x000fe200028e0616 */
[----:B------:R-:W-:Y:S01]  /*0390*/  IADD3.X R13, PT, PT, R8, UR7, RZ, P3, !PT ;  /* 0x00000007080d7c10 */ /* 0x000fe20009ffe4ff */
[----:B------:R1:W3:Y:S01]  /*03a0*/  @!P1 LDG.E.64 R18, desc[UR14][R20.64] ;  /* 0x0000000e14129981 */ /* 0x0002e2000c1e1b00 */
[----:B------:R-:W-:-:S02]  /*03b0*/  ISETP.GE.U32.AND P3, PT, R4, UR5, PT ;  /* 0x0000000504007c0c */ /* 0x000fc4000bf66070 */
[----:B------:R-:W-:Y:S02]  /*03c0*/  ISETP.GE.U32.AND.EX P2, PT, R22, UR10, PT, P2 ;  /* 0x0000000a16007c0c */ /* 0x000fe4000bf46120 */
[----:B------:R-:W-:Y:S02]  /*03d0*/  ISETP.GE.U32.AND.EX P3, PT, R23, UR10, PT, P3 ;  /* 0x0000000a17007c0c */ /* 0x000fe4000bf66130 */
[----:B------:R-:W-:Y:S02]  /*03e0*/  SHF.R.U32.HI R9, RZ, 0x1d, R2 ;  /* 0x0000001dff097819 */ /* 0x000fe40000011602 */
[----:B------:R-:W-:Y:S02]  /*03f0*/  IADD3 R16, P4, PT, R27, R12, RZ ;  /* 0x0000000c1b107210 */ /* 0x000fe40007f9e0ff */
[----:B------:R-:W-:Y:S02]  /*0400*/  CS2R R14, SRZ ;  /* 0x00000000000e7805 */ /* 0x000fe4000001ff00 */
[----:B0-----:R-:W-:Y:S01]  /*0410*/  CS2R R10, SRZ ;  /* 0x00000000000a7805 */ /* 0x001fe2000001ff00 */
[----:B------:R-:W-:-:S02]  /*0420*/  IMAD.X R17, R9, 0x1, R13, P4 ;  /* 0x0000000109117824 */ /* 0x000fc400020e060d */
[C---:B------:R-:W-:Y:S01]  /*0430*/  @!P2 LEA R28, P5, R25.reuse, UR8, 0x3 ;  /* 0x00000008191cac11 */ /* 0x040fe2000f8a18ff */
[----:B------:R0:W4:Y:S01]  /*0440*/  @!P0 LDG.E.64 R14, desc[UR14][R12.64] ;  /* 0x0000000e0c0e8981 */ /* 0x000122000c1e1b00 */
[C---:B------:R-:W-:Y:S02]  /*0450*/  @!P3 LEA R24, P6, R4.reuse, UR8, 0x3 ;  /* 0x000000080418bc11 */ /* 0x040fe4000f8c18ff */
[----:B-1----:R-:W-:Y:S02]  /*0460*/  CS2R R20, SRZ ;  /* 0x0000000000147805 */ /* 0x002fe4000001ff00 */
[----:B------:R-:W-:Y:S01]  /*0470*/  @!P2 LEA.HI.X R29, R25, UR9, R22, 0x3, P5 ;  /* 0x00000009191dac11 */ /* 0x000fe2000a8f1c16 */
[----:B------:R1:W5:Y:S01]  /*0480*/  @!P1 LDG.E.64 R10, desc[UR14][R16.64] ;  /* 0x0000000e100a9981 */ /* 0x000362000c1e1b00 */
[----:B------:R-:W-:Y:S02]  /*0490*/  IADD3 R8, P4, PT, R27, R16, RZ ;  /* 0x000000101b087210 */ /* 0x000fe40007f9e0ff */
[----:B------:R-:W-:-:S02]  /*04a0*/  @!P3 LEA.HI.X R25, R4, UR9, R23, 0x3, P6 ;  /* 0x000000090419bc11 */ /* 0x000fc4000b0f1c17 */
[----:B------:R-:W-:Y:S01]  /*04b0*/  CS2R R22, SRZ ;  /* 0x0000000000167805 */ /* 0x000fe2000001ff00 */
[----:B------:R1:W5:Y:S01]  /*04c0*/  @!P2 LDG.E.64 R20, desc[UR14][R28.64] ;  /* 0x0000000e1c14a981 */ /* 0x000362000c1e1b00 */
[----:B------:R-:W-:Y:S01]  /*04d0*/  IMAD.X R9, R9, 0x1, R17, P4 ;  /* 0x0000000109097824 */ /* 0x000fe200020e0611 */
[C---:B------:R-:W-:Y:S02]  /*04e0*/  @!P3 LEA R26, P4, R2.reuse, R8, 0x3 ;  /* 0x00000008021ab211 */ /* 0x040fe400078818ff */
[----:B0-----:R-:W-:Y:S01]  /*04f0*/  CS2R R12, SRZ ;  /* 0x00000000000c7805 */ /* 0x001fe2000001ff00 */
[----:B------:R0:W5:Y:S01]  /*0500*/  @!P3 LDG.E.64 R22, desc[UR14][R24.64] ;  /* 0x0000000e1816b981 */ /* 0x000162000c1e1b00 */
[----:B-1----:R-:W-:Y:S02]  /*0510*/  CS2R R16, SRZ ;  /* 0x0000000000107805 */ /* 0x002fe4000001ff00 */
[----:B------:R-:W-:Y:S02]  /*0520*/  @!P3 LEA.HI.X R27, R2, R9, RZ, 0x3, P4 ;  /* 0x00000009021bb211 */ /* 0x000fe400020f1cff */
[----:B------:R-:W5:Y:S04]  /*0530*/  @!P2 LDG.E.64 R12, desc[UR14][R8.64] ;  /* 0x0000000e080ca981 */ /* 0x000f68000c1e1b00 */
[----:B------:R1:W5:Y:S01]  /*0540*/  @!P3 LDG.E.64 R16, desc[UR14][R26.64] ;  /* 0x0000000e1a10b981 */ /* 0x000362000c1e1b00 */
[----:B------:R-:W-:Y:S01]  /*0550*/  IADD3 R4, P4, PT, R0, R5, RZ ;  /* 0x0000000500047210 */ /* 0x000fe20007f9e0ff */
[----:B------:R-:W-:-:S03]  /*0560*/  IMAD.SHL.U32 R29, R2, 0x8, RZ ;  /* 0x00000008021d7824 */ /* 0x000fc600078e00ff */
[----:B0-----:R-:W-:Y:S01]  /*0570*/  @!P1 LEA R25, P5, R4, UR6, 0x3 ;  /* 0x0000000604199c11 */ /* 0x001fe2000f8a18ff */
[----:B------:R-:W-:Y:S01]  /*0580*/  IMAD.X R24, RZ, RZ, R3, P4 ;  /* 0x000000ffff187224 */ /* 0x000fe200020e0603 */
[----:B--2---:R-:W-:Y:S02]  /*0590*/  DMUL R6, R6, UR16 ;  /* 0x0000001006067c28 */ /* 0x004fe40008000000 */
[----:B---3--:R-:W-:-:S06]  /*05a0*/  DMUL R18, R18, UR16 ;  /* 0x0000001012127c28 */ /* 0x008fcc0008000000 */
[----:B----4-:R-:W-:Y:S01]  /*05b0*/  DMUL R14, R6, R14 ;  /* 0x0000000e060e7228 */ /* 0x010fe20000000000 */
[C---:B------:R-:W-:Y:S01]  /*05c0*/  @!P0 LEA R6, P4, R4.reuse, UR6, 0x3 ;  /* 0x0000000604068c11 */ /* 0x040fe2000f8818ff */
[----:B-----5:R-:W-:Y:S01]  /*05d0*/  DMUL R10, R18, R10 ;  /* 0x0000000a120a7228 */ /* 0x020fe20000000000 */
[C---:B------:R-:W-:Y:S02]  /*05e0*/  @!P3 LEA R18, P6, R4.reuse, UR6, 0x3 ;  /* 0x000000060412bc11 */ /* 0x040fe4000f8c18ff */
[C-C-:B------:R-:W-:Y:S01]  /*05f0*/  @!P0 LEA.HI.X R7, R4.reuse, UR7, R24.reuse, 0x3, P4 ;  /* 0x0000000704078c11 */ /* 0x140fe2000a0f1c18 */
[----:B------:R-:W-:Y:S01]  /*0600*/  DMUL R20, R20, UR16 ;  /* 0x0000001014147c28 */ /* 0x000fe20008000000 */
[C-C-:B------:R-:W-:Y:S02]  /*0610*/  @!P1 LEA.HI.X R19, R4.reuse, UR7, R24.reuse, 0x3, P5 ;  /* 0x0000000704139c11 */ /* 0x140fe4000a8f1c18 */
[----:B-1----:R-:W-:Y:S02]  /*0620*/  @!P3 LEA.HI.X R27, R4, UR7, R24, 0x3, P6 ;  /* 0x00000007041bbc11 */ /* 0x002fe4000b0f1c18 */
[----:B------:R-:W-:Y:S01]  /*0630*/  @!P3 IADD3 R18, P4, P5, R29, R18, R29 ;  /* 0x000000121d12b210 */ /* 0x000fe20007d9e01d */
[----:B------:R-:W-:Y:S01]  /*0640*/  DMUL R22, R22, UR16 ;  /* 0x0000001016167c28 */ /* 0x000fe20008000000 */
[----:B------:R-:W-:-:S02]  /*0650*/  SHF.R.U32.HI R4, RZ, 0x1d, R2 ;  /* 0x0000001dff047819 */ /* 0x000fc40000011602 */
[----:B------:R-:W-:Y:S02]  /*0660*/  @!P3 IADD3 R18, P6, PT, R29, R18, RZ ;  /* 0x000000121d12b210 */ /* 0x000fe40007fde0ff */
[----:B------:R-:W-:Y:S02]  /*0670*/  @!P3 IADD3.X R27, PT, PT, R4, R27, R4, P4, P5 ;  /* 0x0000001b041bb210 */ /* 0x000fe400027ea404 */
[C---:B------:R-:W-:Y:S01]  /*0680*/  @!P1 LEA R24, P4, R2.reuse, R25, 0x3 ;  /* 0x0000001902189211 */ /* 0x040fe200078818ff */
[----:B------:R-:W-:Y:S01]  /*0690*/  DMUL R12, R20, R12 ;  /* 0x0000000c140c7228 */ /* 0x000fe20000000000 */
[----:B------:R3:W-:Y:S01]  /*06a0*/  @!P0 STG.E.64 desc[UR14][R6.64], R14 ;  /* 0x0000000e06008986 */ /* 0x0007e2000c101b0e */
[----:B------:R-:W-:Y:S01]  /*06b0*/  DMUL R16, R22, R16 ;  /* 0x0000001016107228 */ /* 0x000fe20000000000 */
[----:B------:R-:W-:Y:S01]  /*06c0*/  @!P1 LEA.HI.X R25, R2, R19, RZ, 0x3, P4 ;  /* 0x0000001302199211 */ /* 0x000fe200020f1cff */
[----:B------:R-:W-:Y:S01]  /*06d0*/  @!P3 IMAD.X R19, R4, 0x1, R27, P6 ;  /* 0x000000010413b824 */ /* 0x000fe200030e061b */
[----:B------:R-:W-:-:S03]  /*06e0*/  LEA R5, P0, R2, R5, 0x2 ;  /* 0x0000000502057211 */ /* 0x000fc600078010ff */
[----:B------:R3:W-:Y:S02]  /*06f0*/  @!P1 STG.E.64 desc[UR14][R24.64], R10 ;  /* 0x0000000a18009986 */ /* 0x0007e4000c101b0e */
[----:B------:R-:W-:Y:S02]  /*0700*/  IMAD.X R3, RZ, RZ, R3, P0 ;  /* 0x000000ffff037224 */ /* 0x000fe400000e0603 */
[----:B------:R3:W-:Y:S01]  /*0710*/  @!P2 STG.E.64 desc[UR14][R8.64], R12 ;  /* 0x0000000c0800a986 */ /* 0x0007e2000c101b0e */
[----:B------:R-:W-:-:S03]  /*0720*/  ISETP.GE.U32.AND P0, PT, R5, UR5, PT ;  /* 0x0000000505007c0c */ /* 0x000fc6000bf06070 */
[----:B------:R3:W-:Y:S01]  /*0730*/  @!P3 STG.E.64 desc[UR14][R18.64], R16 ;  /* 0x000000101200b986 */ /* 0x0007e2000c101b0e */
[----:B------:R-:W-:-:S13]  /*0740*/  ISETP.GE.U32.AND.EX P0, PT, R3, UR10, PT, P0 ;  /* 0x0000000a03007c0c */ /* 0x000fda000bf06100 */
[----:B---3--:R-:W-:Y:S05]  /*0750*/  @!P0 BRA `(.L_x_7245) ;  /* 0xfffffff800ac8947 */ /* 0x008fea000383ffff */
[----:B------:R-:W-:Y:S05]  /*0760*/  EXIT ;  /* 0x000000000000794d */ /* 0x000fea0003800000 */
.L_x_7244:
        /* <DEDUP_REMOVED lines=8> */
.L_x_7246:
        /* <DEDUP_REMOVED lines=8> */
[----:B0-----:R-:W-:-:S05]  /*0870*/  IADD3 R21, P0, PT, R21, UR5, RZ ;  /* 0x0000000515157c10 */ /* 0x001fca000ff1e0ff */
[----:B------:R-:W-:Y:S01]  /*0880*/  IMAD.X R0, RZ, RZ, R0, P0 ;  /* 0x000000ffff007224 */ /* 0x000fe200000e0600 */
[----:B------:R-:W-:-:S04]  /*0890*/  LOP3.LUT P0, RZ, R21, 0xffffc000, RZ, 0xc0, !PT ;  /* 0xffffc00015ff7812 */ /* 0x000fc8000780c0ff */
[----:B------:R-:W-:Y:S01]  /*08a0*/  LOP3.LUT P0, RZ, R0, 0x3fffffff, RZ, 0xc0, P0 ;  /* 0x3fffffff00ff7812 */ /* 0x000fe2000000c0ff */
[----:B-1----:R-:W-:Y:S02]  /*08b0*/  DMUL R4, R4, UR10 ;  /* 0x0000000a04047c28 */ /* 0x002fe40008000000 */
[----:B------:R-:W-:Y:S02]  /*08c0*/  DMUL R6, R6, UR10 ;  /* 0x0000000a06067c28 */ /* 0x000fe40008000000 */
[----:B------:R-:W-:Y:S02]  /*08d0*/  DMUL R8, R8, UR10 ;  /* 0x0000000a08087c28 */ /* 0x000fe40008000000 */
[----:B------:R-:W-:Y:S02]  /*08e0*/  DMUL R10, R10, UR10 ;  /* 0x0000000a0a0a7c28 */ /* 0x000fe40008000000 */
[----:B--2---:R-:W-:Y:S02]  /*08f0*/  DMUL R12, R12, R4 ;  /* 0x000000040c0c7228 */ /* 0x004fe40000000000 */
[----:B------:R-:W-:Y:S01]  /*0900*/  DMUL R14, R14, R6 ;  /* 0x000000060e0e7228 */ /* 0x000fe20000000000 */
[----:B------:R-:W-:Y:S01]  /*0910*/  IMAD.SHL.U32 R4, R21, 0x4, RZ ;  /* 0x0000000415047824 */ /* 0x000fe200078e00ff */
[----:B------:R-:W-:-:S02]  /*0920*/  DMUL R16, R16, R8 ;  /* 0x0000000810107228 */ /* 0x000fc40000000000 */
[----:B------:R-:W-:Y:S02]  /*0930*/  DMUL R18, R18, R10 ;  /* 0x0000000a12127228 */ /* 0x000fe40000000000 */
[----:B------:R-:W-:Y:S02]  /*0940*/  ISETP.LT.U32.AND P1, PT, R4, UR13, PT ;  /* 0x0000000d04007c0c */ /* 0x000fe4000bf21070 */
[----:B------:R-:W-:-:S03]  /*0950*/  SHF.L.U64.HI R4, R21, 0x2, R0 ;  /* 0x0000000215047819 */ /* 0x000fc60000010200 */
[----:B------:R2:W-:Y:S01]  /*0960*/  STG.E.ENL2.256 desc[UR14][R2.64], R12, R16 ;  /* 0xf800000c0210797f */ /* 0x0005e2000f12180e */
[----:B------:R-:W-:-:S13]  /*0970*/  ISETP.LT.AND.EX P1, PT, R4, UR4, PT, P1 ;  /* 0x0000000404007c0c */ /* 0x000fda000bf21310 */
[----:B------:R-:W-:Y:S05]  /*0980*/  @!P0 BRA P1, `(.L_x_7246) ;  /* 0xfffffffc00988947 */ /* 0x000fea000083ffff */
[----:B------:R-:W-:Y:S05]  /*0990*/  EXIT ;  /* 0x000000000000794d */ /* 0x000fea0003800000 */
.L_x_7247:
        /* <DEDUP_REMOVED lines=14> */
.L_x_8003:


//--------------------- .text._ZN2at6native55_GLOBAL__N__de093ff9_22_ForeachBinaryOpList_cu_a911ec4325multi_tensor_apply_kernelINS1_18TensorListMetadataILi2EEENS1_24BinaryOpListAlphaFunctorIsLi2ELi2ELi0EEEJSt10multipliesIsEsEEEvT_T0_DpT1_ --------------------------
	.section	.text._ZN2at6native55_GLOBAL__N__de093ff9_22_ForeachBinaryOpList_cu_a911ec4325multi_tensor_apply_kernelINS1_18TensorListMetadataILi2EEENS1_24BinaryOpListAlphaFunctorIsLi2ELi2ELi0EEEJSt10multipliesIsEsEEEvT_T0_DpT1_,"ax",@progbits
	.align	128
.text._ZN2at6native55_GLOBAL__N__de093ff9_22_ForeachBinaryOpList_cu_a911ec4325multi_tensor_apply_kernelINS1_18TensorListMetadataILi2EEENS1_24BinaryOpListAlphaFunctorIsLi2ELi2ELi0EEEJSt10multipliesIsEsEEEvT_T0_DpT1_:
        .type           _ZN2at6native55_GLOBAL__N__de093ff9_22_ForeachBinaryOpList_cu_a911ec4325multi_tensor_apply_kernelINS1_18TensorListMetadataILi2EEENS1_24BinaryOpListAlphaFunctorIsLi2ELi2ELi0EEEJSt10multipliesIsEsEEEvT_T0_DpT1_,@function
        .size           _ZN2at6native55_GLOBAL__N__de093ff9_22_ForeachBinaryOpList_cu_a911ec4325multi_tensor_apply_kernelINS1_18TensorListMetadataILi2EEENS1_24BinaryOpListAlphaFunctorIsLi2ELi2ELi0EEEJSt10multipliesIsEsEEEvT_T0_DpT1_,(.L_x_8004 - _ZN2at6native55_GLOBAL__N__de093ff9_22_ForeachBinaryOpList_cu_a911ec4325multi_tensor_apply_kernelINS1_18TensorListMetadataILi2EEENS1_24BinaryOpListAlphaFunctorIsLi2ELi2ELi0EEEJSt10multipliesIsEsEEEvT_T0_DpT1_)
        .other          _ZN2at6native55_GLOBAL__N__de093ff9_22_ForeachBinaryOpList_cu_a911ec4325multi_tensor_apply_kernelINS1_18TensorListMetadataILi2EEENS1_24BinaryOpListAlphaFunctorIsLi2ELi2ELi0EEEJSt10multipliesIsEsEEEvT_T0_DpT1_,@"STO_CUDA_ENTRY STV_DEFAULT"
_ZN2at6native55_GLOBAL__N__de093ff9_22_ForeachBinaryOpList_cu_a911ec4325multi_tensor_apply_kernelINS1_18TensorListMetadataILi2EEENS1_24BinaryOpListAlphaFunctorIsLi2ELi2ELi0EEEJSt10multipliesIsEsEEEvT_T0_DpT1_:
        /* <DEDUP_REMOVED lines=31> */
.L_x_7251:
[----:B0-----:R-:W-:Y:S02]  /*01f0*/  IADD3 R6, P0, PT, R0, R23, RZ ;  /* 0x0000001700067210 */ /* 0x001fe40007f1e0ff */
[----:B------:R-:W-:Y:S02]  /*0200*/  PRMT R19, RZ, 0x7610, R19 ;  /* 0x00007610ff137816 */ /* 0x000fe40000000013 */
[----:B-1----:R-:W-:Y:S01]  /*0210*/  IADD3 R11, P1, PT, R15, R6, RZ ;  /* 0x000000060f0b7210 */ /* 0x002fe20007f3e0ff */
[----:B------:R-:W-:Y:S02]  /*0220*/  IMAD.X R17, RZ, RZ, R21, P0 ;  /* 0x000000ffff117224 */ /* 0x000fe400000e0615 */
[C---:B------:R-:W-:Y:S01]  /*0230*/  IMAD.SHL.U32 R7, R6.reuse, 0x2, RZ ;  /* 0x0000000206077824 */ /* 0x040fe200078e00ff */
[-C--:B------:R-:W-:Y:S01]  /*0240*/  ISETP.GE.U32.AND P0, PT, R11, R14.reuse, PT ;  /* 0x0000000e0b00720c */ /* 0x080fe20003f06070 */
[----:B------:R-:W-:Y:S01]  /*0250*/  IMAD.X R13, RZ, RZ, R17, P1 ;  /* 0x000000ffff0d7224 */ /* 0x000fe200008e0611 */
[----:B------:R-:W-:-:S02]  /*0260*/  ISETP.GE.U32.AND P1, PT, R6, R14, PT ;  /* 0x0000000e0600720c */ /* 0x000fc40003f26070 */
[----:B------:R-:W-:Y:S02]  /*0270*/  SHF.L.U64.HI R9, R6, 0x1, R17 ;  /* 0x0000000106097819 */ /* 0x000fe40000010211 */
[-C--:B------:R-:W-:Y:S02]  /*0280*/  ISETP.GE.U32.AND.EX P0, PT, R13, R16.reuse, PT, P0 ;  /* 0x000000100d00720c */ /* 0x080fe40003f06100 */
[----:B------:R-:W-:Y:S02]  /*0290*/  ISETP.GE.U32.AND.EX P1, PT, R17, R16, PT, P1 ;  /* 0x000000101100720c */ /* 0x000fe40003f26110 */
[----:B------:R-:W-:Y:S02]  /*02a0*/  IADD3 R24, P2, PT, R2, R7, RZ ;  /* 0x0000000702187210 */ /* 0x000fe40007f5e0ff */
[----:B------:R-:W-:-:S03]  /*02b0*/  IADD3 R27, P3, PT, R15, R11, RZ ;  /* 0x0000000b0f1b7210 */ /* 0x000fc60007f7e0ff */
[----:B------:R-:W-:Y:S01]  /*02c0*/  IMAD.X R25, R3, 0x1, R9, P2 ;  /* 0x0000000103197824 */ /* 0x000fe200010e0609 */
[----:B------:R-:W-:Y:S01]  /*02d0*/  ISETP.GE.U32.AND P2, PT, R27, R14, PT ;  /* 0x0000000e1b00720c */ /* 0x000fe20003f46070 */
[--C-:B------:R-:W-:Y:S02]  /*02e0*/  IMAD.X R29, RZ, RZ, R13.reuse, P3 ;  /* 0x000000ffff1d7224 */ /* 0x100fe400018e060d */
[C---:B------:R-:W-:Y:S02]  /*02f0*/  @!P0 LEA R6, P4, R11.reuse, R4, 0x1 ;  /* 0x000000040b068211 */ /* 0x040fe400078808ff */
[----:B------:R-:W-:Y:S01]  /*0300*/  @!P1 IADD3 R8, P3, PT, R4, R7, RZ ;  /* 0x0000000704089210 */ /* 0x000fe20007f7e0ff */
[----:B------:R0:W2:Y:S01]  /*0310*/  @!P1 LDG.E.U16 R19, desc[UR6][R24.64] ;  /* 0x0000000618139981 */ /* 0x0000a2000c1e1500 */
[----:B------:R-:W-:Y:S02]  /*0320*/  @!P0 LEA.HI.X R7, R11, R5, R13, 0x1, P4 ;  /* 0x000000050b078211 */ /* 0x000fe400020f0c0d */
[----:B------:R-:W-:Y:S01]  /*0330*/  ISETP.GE.U32.AND.EX P2, PT, R29, R16, PT, P2 ;  /* 0x000000101d00720c */ /* 0x000fe20003f46120 */
[----:B------:R-:W-:Y:S01]  /*0340*/  @!P1 IMAD.X R9, R5, 0x1, R9, P3 ;  /* 0x0000000105099824 */ /* 0x000fe200018e0609 */
[----:B------:R-:W-:-:S02]  /*0350*/  LEA R10, P4, R15, R24, 0x1 ;  /* 0x000000180f0a7211 */ /* 0x000fc400078808ff */
[----:B------:R-:W-:Y:S02]  /*0360*/  PRMT R20, RZ, 0x7610, R20 ;  /* 0x00007610ff147816 */ /* 0x000fe40000000014 */
[C---:B------:R-:W-:Y:S02]  /*0370*/  LEA.HI.X R11, R15.reuse, R25, RZ, 0x1, P4 ;  /* 0x000000190f0b7211 */ /* 0x040fe400020f0cff */
[C---:B------:R-:W-:Y:S02]  /*0380*/  LEA R12, P3, R15.reuse, R10, 0x1 ;  /* 0x0000000a0f0c7211 */ /* 0x040fe400078608ff */
[----:B------:R-:W-:Y:S01]  /*0390*/  PRMT R18, RZ, 0x7610, R18 ;  /* 0x00007610ff127816 */ /* 0x000fe20000000012 */
[----:B------:R-:W3:Y:S01]  /*03a0*/  @!P0 LDG.E.U16 R20, desc[UR6][R10.64] ;  /* 0x000000060a148981 */ /* 0x000ee2000c1e1500 */
[----:B------:R-:W-:Y:S02]  /*03b0*/  IADD3 R28, P5, PT, R15, R27, RZ ;  /* 0x0000001b0f1c7210 */ /* 0x000fe40007fbe0ff */
[----:B0-----:R-:W-:-:S02]  /*03c0*/  @!P2 LEA R24, P4, R27, R4, 0x1 ;  /* 0x000000041b18a211 */ /* 0x001fc400078808ff */
[----:B------:R-:W-:Y:S01]  /*03d0*/  PRMT R22, RZ, 0x7610, R22 ;  /* 0x00007610ff167816 */ /* 0x000fe20000000016 */
[----:B------:R-:W4:Y:S01]  /*03e0*/  @!P1 LDG.E.U16 R18, desc[UR6][R8.64] ;  /* 0x0000000608129981 */ /* 0x000f22000c1e1500 */
[--C-:B------:R-:W-:Y:S01]  /*03f0*/  @!P2 LEA.HI.X R25, R27, R5, R29.reuse, 0x1, P4 ;  /* 0x000000051b19a211 */ /* 0x100fe200020f0c1d */
[----:B------:R-:W-:Y:S01]  /*0400*/  IMAD.X R26, RZ, RZ, R29, P5 ;  /* 0x000000ffff1a7224 */ /* 0x000fe200028e061d */
[----:B------:R-:W-:Y:S02]  /*0410*/  LEA.HI.X R13, R15, R11, RZ, 0x1, P3 ;  /* 0x0000000b0f0d7211 */ /* 0x000fe400018f0cff */
[----:B------:R-:W-:Y:S02]  /*0420*/  PRMT R27, RZ, 0x7610, R27 ;  /* 0x00007610ff1b7816 */ /* 0x000fe4000000001b */
[----:B------:R-:W-:Y:S01]  /*0430*/  ISETP.GE.U32.AND P3, PT, R28, R14, PT ;  /* 0x0000000e1c00720c */ /* 0x000fe20003f66070 */
[----:B------:R-:W5:Y:S03]  /*0440*/  @!P2 LDG.E.U16 R22, desc[UR6][R12.64] ;  /* 0x000000060c16a981 */ /* 0x000f66000c1e1500 */
[----:B------:R-:W-:Y:S01]  /*0450*/  ISETP.GE.U32.AND.EX P3, PT, R26, R16, PT, P3 ;  /* 0x000000101a00720c */ /* 0x000fe20003f66130 */
[----:B------:R0:W5:Y:S02]  /*0460*/  @!P0 LDG.E.U16 R27, desc[UR6][R6.64] ;  /* 0x00000006061b8981 */ /* 0x000164000c1e1500 */
[----:B0-----:R-:W-:-:S06]  /*0470*/  PRMT R6, RZ, 0x7610, R6 ;  /* 0x00007610ff067816 */ /* 0x001fcc0000000006 */
[----:B------:R-:W5:Y:S04]  /*0480*/  @!P2 LDG.E.U16 R6, desc[UR6][R24.64] ;  /* 0x000000061806a981 */ /* 0x000f68000c1e1500 */
[C---:B------:R-:W-:Y:S02]  /*0490*/  @!P3 LEA R8, P4, R15.reuse, R12, 0x1 ;  /* 0x0000000c0f08b211 */ /* 0x040fe400078808ff */
[----:B------:R-:W-:Y:S02]  /*04a0*/  PRMT R29, RZ, 0x7610, R29 ;  /* 0x00007610ff1d7816 */ /* 0x000fe4000000001d */
[----:B------:R-:W-:Y:S02]  /*04b0*/  @!P3 LEA.HI.X R9, R15, R13, RZ, 0x1, P4 ;  /* 0x0000000d0f09b211 */ /* 0x000fe400020f0cff */
[----:B------:R-:W-:-:S03]  /*04c0*/  @!P3 LEA R10, P4, R28, R4, 0x1 ;  /* 0x000000041c0ab211 */ /* 0x000fc600078808ff */
[----:B------:R-:W5:Y:S01]  /*04d0*/  @!P3 LDG.E.U16 R29, desc[UR6][R8.64] ;  /* 0x00000006081db981 */ /* 0x000f62000c1e1500 */
[--C-:B------:R-:W-:Y:S02]  /*04e0*/  @!P3 LEA.HI.X R11, R28, R5, R26.reuse, 0x1, P4 ;  /* 0x000000051c0bb211 */ /* 0x100fe400020f0c1a */
[----:B------:R-:W-:-:S06]  /*04f0*/  PRMT R26, RZ, 0x7610, R26 ;  /* 0x00007610ff1a7816 */ /* 0x000fcc000000001a */
[----:B------:R0:W5:Y:S01]  /*0500*/  @!P3 LDG.E.U16 R26, desc[UR6][R10.64] ;  /* 0x000000060a1ab981 */ /* 0x000162000c1e1500 */
[----:B------:R-:W1:Y:S02]  /*0510*/  LDCU.U16 UR4, c[0x0][0xfca] ;  /* 0x0001f940ff0477ac */ /* 0x000e640008000400 */
[----:B-1----:R-:W-:Y:S01]  /*0520*/  UPRMT UR4, UR4, 0x9910, URZ ;  /* 0x0000991004047896 */ /* 0x002fe200080000ff */
[----:B0-----:R-:W-:Y:S01]  /*0530*/  IMAD.IADD R11, R0, 0x1, R23 ;  /* 0x00000001000b7824 */ /* 0x001fe200078e0217 */
[----:B------:R-:W-:Y:S01]  /*0540*/  BSSY.RECONVERGENT B0, `(.L_x_7249) ;  /* 0x0000031000007945 */ /* 0x000fe20003800200 */
[----:B--2---:R-:W-:-:S05]  /*0550*/  PRMT R7, R19, 0x9910, RZ ;  /* 0x0000991013077816 */ /* 0x004fca00000000ff */
[----:B------:R-:W-:-:S05]  /*0560*/  IMAD R7, R7, UR4, RZ ;  /* 0x0000000407077c24 */ /* 0x000fca000f8e02ff */
[----:B------:R-:W-:Y:S02]  /*0570*/  PRMT R8, R7, 0x9910, RZ ;  /* 0x0000991007087816 */ /* 0x000fe400000000ff */
[----:B---3--:R-:W-:-:S05]  /*0580*/  PRMT R20, R20, 0x9910, RZ ;  /* 0x0000991014147816 */ /* 0x008fca00000000ff */
[----:B------:R-:W-:Y:S01]  /*0590*/  IMAD.MOV.U32 R7, RZ, RZ, R20 ;  /* 0x000000ffff077224 */ /* 0x000fe200078e0014 */
[----:B----4-:R-:W-:-:S03]  /*05a0*/  PRMT R19, R18, 0x9910, RZ ;  /* 0x0000991012137816 */ /* 0x010fc600000000ff */
[----:B------:R-:W-:Y:S01]  /*05b0*/  IMAD R7, R7, UR4, RZ ;  /* 0x0000000407077c24 */ /* 0x000fe2000f8e02ff */
[----:B-----5:R-:W-:-:S04]  /*05c0*/  PRMT R9, R22, 0x9910, RZ ;  /* 0x0000991016097816 */ /* 0x020fc800000000ff */
[----:B------:R-:W-:Y:S01]  /*05d0*/  PRMT R10, R7, 0x9910, RZ ;  /* 0x00009910070a7816 */ /* 0x000fe200000000ff */
[----:B------:R-:W-:Y:S01]  /*05e0*/  IMAD R19, R19, R8, RZ ;  /* 0x0000000813137224 */ /* 0x000fe200078e02ff */
[----:B------:R-:W-:Y:S01]  /*05f0*/  PRMT R8, R27, 0x9910, RZ ;  /* 0x000099101b087816 */ /* 0x000fe200000000ff */
[----:B------:R-:W-:Y:S01]  /*0600*/  IMAD R7, R9, UR4, RZ ;  /* 0x0000000409077c24 */ /* 0x000fe2000f8e02ff */
[----:B------:R-:W-:Y:S01]  /*0610*/  @!P0 LEA R18, P6, R11, R2, 0x1 ;  /* 0x000000020b128211 */ /* 0x000fe200078c08ff */
[----:B------:R-:W-:-:S04]  /*0620*/  IMAD.MOV.U32 R9, RZ, RZ, R10 ;  /* 0x000000ffff097224 */ /* 0x000fc800078e000a */
[----:B------:R-:W-:Y:S01]  /*0630*/  IMAD R27, R8, R9, RZ ;  /* 0x00000009081b7224 */ /* 0x000fe200078e02ff */
[----:B------:R-:W-:Y:S02]  /*0640*/  @!P0 LEA R8, P5, R15, R18, 0x1 ;  /* 0x000000120f088211 */ /* 0x000fe400078a08ff */
[----:B------:R-:W-:Y:S02]  /*0650*/  PRMT R25, R7, 0x9910, RZ ;  /* 0x0000991007197816 */ /* 0x000fe400000000ff */
[C---:B------:R-:W-:Y:S02]  /*0660*/  @!P0 LEA.HI.X R18, R11.reuse, R3, R17, 0x1, P6 ;  /* 0x000000030b128211 */ /* 0x040fe400030f0c11 */
[----:B------:R-:W-:Y:S02]  /*0670*/  PRMT R20, R6, 0x9910, RZ ;  /* 0x0000991006147816 */ /* 0x000fe400000000ff */
[----:B------:R-:W-:-:S03]  /*0680*/  @!P1 LEA R6, P4, R11, R2, 0x1 ;  /* 0x000000020b069211 */ /* 0x000fc600078808ff */
[----:B------:R-:W-:Y:S01]  /*0690*/  IMAD.MOV.U32 R10, RZ, RZ, R20 ;  /* 0x000000ffff0a7224 */ /* 0x000fe200078e0014 */
[----:B------:R-:W-:Y:S02]  /*06a0*/  @!P1 LEA.HI.X R7, R11, R3, R17, 0x1, P4 ;  /* 0x000000030b079211 */ /* 0x000fe400020f0c11 */
[----:B------:R-:W-:Y:S01]  /*06b0*/  @!P0 LEA.HI.X R9, R15, R18, RZ, 0x1, P5 ;  /* 0x000000120f098211 */ /* 0x000fe200028f0cff */
[----:B------:R-:W-:Y:S02]  /*06c0*/  IMAD R25, R10, R25, RZ ;  /* 0x000000190a197224 */ /* 0x000fe400078e02ff */
[----:B------:R0:W-:Y:S01]  /*06d0*/  @!P1 STG.E.U16 desc[UR6][R6.64], R19 ;  /* 0x0000001306009986 */ /* 0x0001e2000c101506 */
[----:B------:R-:W-:-:S03]  /*06e0*/  PRMT R10, R29, 0x9910, RZ ;  /* 0x000099101d0a7816 */ /* 0x000fc600000000ff */
[----:B------:R1:W-:Y:S04]  /*06f0*/  @!P0 STG.E.U16 desc[UR6][R8.64], R27 ;  /* 0x0000001b08008986 */ /* 0x0003e8000c101506 */
[----:B------:R1:W-:Y:S01]  /*0700*/  @!P2 STG.E.U16 desc[UR6][R12.64], R25 ;  /* 0x000000190c00a986 */ /* 0x0003e2000c101506 */
[----:B------:R-:W-:Y:S01]  /*0710*/  IMAD R10, R10, UR4, RZ ;  /* 0x000000040a0a7c24 */ /* 0x000fe2000f8e02ff */
[----:B------:R-:W-:Y:S02]  /*0720*/  LEA R23, P4, R15, R23, 0x2 ;  /* 0x000000170f177211 */ /* 0x000fe400078810ff */
[----:B------:R-:W-:Y:S02]  /*0730*/  PRMT R26, R26, 0x9910, RZ ;  /* 0x000099101a1a7816 */ /* 0x000fe400000000ff */
[----:B------:R-:W-:Y:S01]  /*0740*/  PRMT R18, R10, 0x9910, RZ ;  /* 0x000099100a127816 */ /* 0x000fe200000000ff */
[----:B------:R-:W-:Y:S01]  /*0750*/  IMAD.X R21, RZ, RZ, R21, P4 ;  /* 0x000000ffff157224 */ /* 0x000fe200020e0615 */
[----:B------:R-:W-:Y:S01]  /*0760*/  ISETP.GE.U32.AND P0, PT, R23, R14, PT ;  /* 0x0000000e1700720c */ /* 0x000fe20003f06070 */
[----:B------:R-:W-:-:S02]  /*0770*/  IMAD.MOV.U32 R10, RZ, RZ, R26 ;  /* 0x000000ffff0a7224 */ /* 0x000fc400078e001a */
[----:B0-----:R-:W-:Y:S01]  /*0780*/  IMAD.MOV.U32 R7, RZ, RZ, R18 ;  /* 0x000000ffff077224 */ /* 0x001fe200078e0012 */
[----:B------:R-:W-:-:S03]  /*0790*/  ISETP.GE.U32.AND.EX P0, PT, R21, R16, PT, P0 ;  /* 0x000000101500720c */ /* 0x000fc60003f06100 */
[----:B------:R-:W-:Y:S01]  /*07a0*/  IMAD R19, R10, R7, RZ ;  /* 0x000000070a137224 */ /* 0x000fe200078e02ff */
[----:B-1----:R-:W-:Y:S09]  /*07b0*/  @P3 BRA `(.L_x_7250) ;  /* 0x0000000000243947 */ /* 0x002ff20003800000 */
        /* <DEDUP_REMOVED lines=9> */
.L_x_7250:
[----:B------:R-:W-:Y:S05]  /*0850*/  BSYNC.RECONVERGENT B0 ;  /* 0x0000000000007941 */ /* 0x000fea0003800200 */
.L_x_7249:
[----:B------:R-:W-:Y:S05]  /*0860*/  @!P0 BRA `(.L_x_7251) ;  /* 0xfffffff800608947 */ /* 0x000fea000383ffff */
[----:B------:R-:W-:Y:S05]  /*0870*/  EXIT ;  /* 0x000000000000794d */ /* 0x000fea0003800000 */
.L_x_7248:
        /* <DEDUP_REMOVED lines=8> */
[----:B0-----:R-:W-:-:S12]  /*0900*/  UPRMT UR4, UR4, 0x9910, URZ ;  /* 0x0000991004047896 */ /* 0x001fd800080000ff */
.L_x_7252:
        /* <DEDUP_REMOVED lines=14> */
[C---:B---3--:R-:W-:Y:S02]  /*09f0*/  PRMT R20, R11.reuse, 0x9910, RZ ;  /* 0x000099100b147816 */ /* 0x048fe400000000ff */
[C---:B------:R-:W-:Y:S02]  /*0a00*/  PRMT R13, R10.reuse, 0x9910, RZ ;  /* 0x000099100a0d7816 */ /* 0x040fe400000000ff */
[----:B------:R-:W-:Y:S01]  /*0a10*/  PRMT R15, R10, 0xbb32, RZ ;  /* 0x0000bb320a0f7816 */ /* 0x000fe200000000ff */
[----:B------:R-:W-:Y:S01]  /*0a20*/  IMAD.MOV.U32 R10, RZ, RZ, R17 ;  /* 0x000000ffff0a7224 */ /* 0x000fe200078e0011 */
[----:B------:R-:W-:Y:S01]  /*0a30*/  PRMT R18, R11, 0xbb32, RZ ;  /* 0x0000bb320b127816 */ /* 0x000fe200000000ff */
[----:B------:R-:W-:Y:S01]  /*0a40*/  IMAD.MOV.U32 R17, RZ, RZ, R20 ;  /* 0x000000ffff117224 */ /* 0x000fe200078e0014 */
[----:B------:R-:W-:Y:S01]  /*0a50*/  PRMT R12, R19, 0xbb32, RZ ;  /* 0x0000bb32130c7816 */ /* 0x000fe200000000ff */
[----:B------:R-:W-:Y:S01]  /*0a60*/  IMAD R13, R13, UR4, RZ ;  /* 0x000000040d0d7c24 */ /* 0x000fe2000f8e02ff */
[----:B------:R-:W-:Y:S01]  /*0a70*/  PRMT R21, R19, 0x9910, RZ ;  /* 0x0000991013157816 */ /* 0x000fe200000000ff */
[----:B------:R-:W-:-:S02]  /*0a80*/  IMAD R15, R15, UR4, RZ ;  /* 0x000000040f0f7c24 */ /* 0x000fc4000f8e02ff */
[----:B------:R-:W-:Y:S02]  /*0a90*/  IMAD R17, R17, UR4, RZ ;  /* 0x0000000411117c24 */ /* 0x000fe4000f8e02ff */
[----:B------:R-:W-:Y:S02]  /*0aa0*/  IMAD R18, R18, UR4, RZ ;  /* 0x0000000412127c24 */ /* 0x000fe4000f8e02ff */
[----:B------:R-:W-:Y:S01]  /*0ab0*/  IMAD.MOV.U32 R19, RZ, RZ, R12 ;  /* 0x000000ffff137224 */ /* 0x000fe200078e000c */
[----:B------:R-:W-:Y:S01]  /*0ac0*/  PRMT R12, R13, 0x9910, RZ ;  /* 0x000099100d0c7816 */ /* 0x000fe200000000ff */
[----:B------:R-:W-:Y:S01]  /*0ad0*/  IMAD.MOV.U32 R11, RZ, RZ, R8 ;  /* 0x000000ffff0b7224 */ /* 0x000fe200078e0008 */
[----:B------:R-:W-:Y:S01]  /*0ae0*/  PRMT R13, R15, 0x9910, RZ ;  /* 0x000099100f0d7816 */ /* 0x000fe200000000ff */
[----:B------:R-:W-:Y:S01]  /*0af0*/  IMAD.MOV.U32 R8, RZ, RZ, R21 ;  /* 0x000000ffff087224 */ /* 0x000fe200078e0015 */
[----:B------:R-:W-:Y:S01]  /*0b00*/  PRMT R15, R17, 0x9910, RZ ;  /* 0x00009910110f7816 */ /* 0x000fe200000000ff */
[----:B------:R-:W-:Y:S01]  /*0b10*/  IMAD R11, R11, R12, RZ ;  /* 0x0000000c0b0b7224 */ /* 0x000fe200078e02ff */
[----:B------:R-:W-:Y:S01]  /*0b20*/  PRMT R18, R18, 0x9910, RZ ;  /* 0x0000991012127816 */ /* 0x000fe200000000ff */
[----:B------:R-:W-:-:S02]  /*0b30*/  IMAD R10, R10, R13, RZ ;  /* 0x0000000d0a0a7224 */ /* 0x000fc400078e02ff */
[----:B------:R-:W-:Y:S02]  /*0b40*/  IMAD R8, R8, R15, RZ ;  /* 0x0000000f08087224 */ /* 0x000fe400078e02ff */
[----:B------:R-:W-:Y:S01]  /*0b50*/  IMAD R13, R19, R18, RZ ;  /* 0x00000012130d7224 */ /* 0x000fe200078e02ff */
[----:B------:R-:W-:-:S04]  /*0b60*/  PRMT R10, R11, 0x5410, R10 ;  /* 0x000054100b0a7816 */ /* 0x000fc8000000000a */
[----:B------:R-:W-:Y:S01]  /*0b70*/  PRMT R11, R8, 0x5410, R13 ;  /* 0x00005410080b7816 */ /* 0x000fe2000000000d */
[----:B------:R-:W-:-:S04]  /*0b80*/  IMAD.SHL.U32 R13, R9, 0x4, RZ ;  /* 0x00000004090d7824 */ /* 0x000fc800078e00ff */
[----:B------:R0:W-:Y:S01]  /*0b90*/  STG.E.64 desc[UR6][R6.64], R10 ;  /* 0x0000000a06007986 */ /* 0x0001e2000c101b06 */
[----:B------:R-:W-:Y:S02]  /*0ba0*/  ISETP.LT.U32.AND P1, PT, R13, R14, PT ;  /* 0x0000000e0d00720c */ /* 0x000fe40003f21070 */
[----:B------:R-:W-:-:S04]  /*0bb0*/  SHF.L.U64.HI R13, R9, 0x2, R0 ;  /* 0x00000002090d7819 */ /* 0x000fc80000010200 */
[----:B------:R-:W-:-:S13]  /*0bc0*/  ISETP.LT.AND.EX P1, PT, R13, R16, PT, P1 ;  /* 0x000000100d00720c */ /* 0x000fda0003f21310 */
[----:B0-----:R-:W-:Y:S05]  /*0bd0*/  @!P0 BRA P1, `(.L_x_7252) ;  /* 0xfffffffc004c8947 */ /* 0x001fea000083ffff */
[----:B------:R-:W-:Y:S05]  /*0be0*/  EXIT ;  /* 0x000000000000794d */ /* 0x000fea0003800000 */
.L_x_7253:
        /* <DEDUP_REMOVED lines=9> */
.L_x_8004:


//--------------------- .text._ZN2at6native55_GLOBAL__N__de093ff9_22_ForeachBinaryOpList_cu_a911ec4325multi_tensor_apply_kernelINS1_18TensorListMetadataILi2EEENS1_24BinaryOpListAlphaFunctorIlLi2ELi2ELi0EEEJSt10multipliesIlElEEEvT_T0_DpT1_ --------------------------
	.section	.text._ZN2at6native55_GLOBAL__N__de093ff9_22_ForeachBinaryOpList_cu_a911ec4325multi_tensor_apply_kernelINS1_18TensorListMetadataILi2EEENS1_24BinaryOpListAlphaFunctorIlLi2ELi2ELi0EEEJSt10multipliesIlElEEEvT_T0_DpT1_,"ax",@progbits
	.align	128
.text._ZN2at6native55_GLOBAL__N__de093ff9_22_ForeachBinaryOpList_cu_a911ec4325multi_tensor_apply_kernelINS1_18TensorListMetadataILi2EEENS1_24BinaryOpListAlphaFunctorIlLi2ELi2ELi0EEEJSt10multipliesIlElEEEvT_T0_DpT1_:
        .type           _ZN2at6native55_GLOBAL__N__de093ff9_22_ForeachBinaryOpList_cu_a911ec4325multi_tensor_apply_kernelINS1_18TensorListMetadataILi2EEENS1_24BinaryOpListAlphaFunctorIlLi2ELi2ELi0EEEJSt10multipliesIlElEEEvT_T0_DpT1_,@function
        .size           _ZN2at6native55_GLOBAL__N__de093ff9_22_ForeachBinaryOpList_cu_a911ec4325multi_tensor_apply_kernelINS1_18TensorListMetadataILi2EEENS1_24BinaryOpListAlphaFunctorIlLi2ELi2ELi0EEEJSt10multipliesIlElEEEvT_T0_DpT1_,(.L_x_8005 - _ZN2at6native55_GLOBAL__N__de093ff9_22_ForeachBinaryOpList_cu_a911ec4325multi_tensor_apply_kernelINS1_18TensorListMetadataILi2EEENS1_24BinaryOpListAlphaFunctorIlLi2ELi2ELi0EEEJSt10multipliesIlElEEEvT_T0_DpT1_)
        .other          _ZN2at6native55_GLOBAL__N__de093ff9_22_ForeachBinaryOpList_cu_a911ec4325multi_tensor_apply_kernelINS1_18TensorListMetadataILi2EEENS1_24BinaryOpListAlphaFunctorIlLi2ELi2ELi0EEEJSt10multipliesIlElEEEvT_T0_DpT1_,@"STO_CUDA_ENTRY STV_DEFAULT"
_ZN2at6native55_GLOBAL__N__de093ff9_22_ForeachBinaryOpList_cu_a911ec4325multi_tensor_apply_kernelINS1_18TensorListMetadataILi2EEENS1_24BinaryOpListAlphaFunctorIlLi2ELi2ELi0EEEJSt10multipliesIlElEEEvT_T0_DpT1_:
        /* <DEDUP_REMOVED lines=33> */
.L_x_7257:
[----:B0-----:R-:W-:Y:S01]  /*0210*/  IADD3 R26, P1, PT, R3, R0, RZ ;  /* 0x00000000031a7210 */ /* 0x001fe20007f3e0ff */
[----:B-1----:R-:W-:Y:S01]  /*0220*/  IMAD.SHL.U32 R9, R5, 0x8, RZ ;  /* 0x0000000805097824 */ /* 0x002fe200078e00ff */
[----:B------:R-:W-:Y:S02]  /*0230*/  CS2R R18, SRZ ;  /* 0x0000000000127805 */ /* 0x000fe4000001ff00 */
[C---:B------:R-:W-:Y:S01]  /*0240*/  ISETP.GE.U32.AND P0, PT, R26.reuse, UR5, PT ;  /* 0x000000051a007c0c */ /* 0x040fe2000bf06070 */
[----:B------:R-:W-:Y:S01]  /*0250*/  IMAD.X R2, RZ, RZ, R4, P1 ;  /* 0x000000ffff027224 */ /* 0x000fe200008e0604 */
[----:B------:R-:W-:-:S04]  /*0260*/  SHF.L.U32 R14, R26, 0x3, RZ ;  /* 0x000000031a0e7819 */ /* 0x000fc800000006ff */
[----:B------:R-:W-:Y:S02]  /*0270*/  ISETP.GE.U32.AND.EX P0, PT, R2, UR10, PT, P0 ;  /* 0x0000000a02007c0c */ /* 0x000fe4000bf06100 */
[--C-:B------:R-:W-:Y:S02]  /*0280*/  SHF.L.U64.HI R8, R26, 0x3, R2.reuse ;  /* 0x000000031a087819 */ /* 0x100fe40000010202 */
[----:B------:R-:W-:Y:S02]  /*0290*/  IADD3 R26, P3, PT, R5, R26, RZ ;  /* 0x0000001a051a7210 */ /* 0x000fe40007f7e0ff */
[----:B------:R-:W-:Y:S02]  /*02a0*/  IADD3 R6, P1, PT, R14, UR6, RZ ;  /* 0x000000060e067c10 */ /* 0x000fe4000ff3e0ff */
[----:B------:R-:W-:Y:S01]  /*02b0*/  ISETP.GE.U32.AND P2, PT, R26, UR5, PT ;  /* 0x000000051a007c0c */ /* 0x000fe2000bf46070 */
[----:B------:R-:W-:Y:S01]  /*02c0*/  IMAD.X R11, RZ, RZ, R2, P3 ;  /* 0x000000ffff0b7224 */ /* 0x000fe200018e0602 */
[----:B------:R-:W-:-:S02]  /*02d0*/  IADD3.X R7, PT, PT, R8, UR7, RZ, P1, !PT ;  /* 0x0000000708077c10 */ /* 0x000fc40008ffe4ff */
[----:B------:R-:W-:Y:S02]  /*02e0*/  IADD3 R20, P3, PT, R5, R26, RZ ;  /* 0x0000001a05147210 */ /* 0x000fe40007f7e0ff */
[----:B------:R-:W-:Y:S02]  /*02f0*/  @!P0 IADD3 R14, P1, PT, R14, UR8, RZ ;  /* 0x000000080e0e8c10 */ /* 0x000fe4000ff3e0ff */
[----:B------:R-:W-:Y:S02]  /*0300*/  SHF.R.U32.HI R13, RZ, 0x1d, R5 ;  /* 0x0000001dff0d7819 */ /* 0x000fe40000011605 */
[----:B------:R-:W-:Y:S02]  /*0310*/  CS2R R16, SRZ ;  /* 0x0000000000107805 */ /* 0x000fe4000001ff00 */
[----:B------:R-:W-:Y:S01]  /*0320*/  ISETP.GE.U32.AND.EX P2, PT, R11, UR10, PT, P2 ;  /* 0x0000000a0b007c0c */ /* 0x000fe2000bf46120 */
[----:B------:R0:W2:Y:S01]  /*0330*/  @!P0 LDG.E.64 R18, desc[UR14][R6.64] ;  /* 0x0000000e06128981 */ /* 0x0000a2000c1e1b00 */
[----:B------:R-:W-:-:S02]  /*0340*/  @!P0 IADD3.X R15, PT, PT, R8, UR9, RZ, P1, !PT ;  /* 0x00000009080f8c10 */ /* 0x000fc40008ffe4ff */
[----:B------:R-:W-:Y:S02]  /*0350*/  CS2R R22, SRZ ;  /* 0x0000000000167805 */ /* 0x000fe4000001ff00 */
[----:B------:R-:W-:Y:S02]  /*0360*/  ISETP.GE.U32.AND P1, PT, R20, UR5, PT ;  /* 0x0000000514007c0c */ /* 0x000fe4000bf26070 */
[----:B------:R-:W-:Y:S02]  /*0370*/  IADD3.X R21, PT, PT, RZ, R11, RZ, P3, !PT ;  /* 0x0000000bff157210 */ /* 0x000fe40001ffe4ff */
[----:B------:R-:W-:Y:S01]  /*0380*/  IADD3 R24, P3, PT, R9, R6, RZ ;  /* 0x0000000609187210 */ /* 0x000fe20007f7e0ff */
[----:B------:R1:W3:Y:S01]  /*0390*/  @!P0 LDG.E.64 R22, desc[UR14][R14.64] ;  /* 0x0000000e0e168981 */ /* 0x0002e2000c1e1b00 */
[----:B------:R-:W-:-:S03]  /*03a0*/  ISETP.GE.U32.AND.EX P1, PT, R21, UR10, PT, P1 ;  /* 0x0000000a15007c0c */ /* 0x000fc6000bf26110 */
[----:B------:R-:W-:Y:S01]  /*03b0*/  IMAD.X R25, R13, 0x1, R7, P3 ;  /* 0x000000010d197824 */ /* 0x000fe200018e0607 */
[----:B------:R-:W-:Y:S02]  /*03c0*/  IADD3 R8, P3, PT, R9, R24, RZ ;  /* 0x0000001809087210 */ /* 0x000fe40007f7e0ff */
[----:B0-----:R-:W-:Y:S02]  /*03d0*/  CS2R R6, SRZ ;  /* 0x0000000000067805 */ /* 0x001fe4000001ff00 */
[----:B------:R-:W4:Y:S01]  /*03e0*/  @!P2 LDG.E.64 R16, desc[UR14][R24.64] ;  /* 0x0000000e1810a981 */ /* 0x000f22000c1e1b00 */
[----:B------:R-:W-:Y:S01]  /*03f0*/  IMAD.X R9, R13, 0x1, R25, P3 ;  /* 0x000000010d097824 */ /* 0x000fe200018e0619 */
[----:B------:R-:W-:Y:S02]  /*0400*/  @!P2 LEA R10, P3, R26, UR8, 0x3 ;  /* 0x000000081a0aac11 */ /* 0x000fe4000f8618ff */
[----:B-1----:R-:W-:Y:S02]  /*0410*/  CS2R R14, SRZ ;  /* 0x00000000000e7805 */ /* 0x002fe4000001ff00 */
[----:B------:R-:W5:Y:S01]  /*0420*/  @!P1 LDG.E.64 R6, desc[UR14][R8.64] ;  /* 0x0000000e08069981 */ /* 0x000f62000c1e1b00 */
[----:B------:R-:W-:-:S02]  /*0430*/  IADD3 R12, P4, PT, R5, R20, RZ ;  /* 0x00000014050c7210 */ /* 0x000fc40007f9e0ff */
[----:B------:R-:W-:Y:S02]  /*0440*/  @!P2 LEA.HI.X R11, R26, UR9, R11, 0x3, P3 ;  /* 0x000000091a0bac11 */ /* 0x000fe400098f1c0b */
[C---:B------:R-:W-:Y:S02]  /*0450*/  @!P1 LEA R28, P5, R20.reuse, UR8, 0x3 ;  /* 0x00000008141c9c11 */ /* 0x040fe4000f8a18ff */
[----:B------:R-:W-:Y:S01]  /*0460*/  IADD3.X R13, PT, PT, RZ, R21, RZ, P4, !PT ;  /* 0x00000015ff0d7210 */ /* 0x000fe200027fe4ff */
[----:B------:R0:W3:Y:S01]  /*0470*/  @!P2 LDG.E.64 R14, desc[UR14][R10.64] ;  /* 0x0000000e0a0ea981 */ /* 0x0000e2000c1e1b00 */
[----:B------:R-:W-:Y:S02]  /*0480*/  @!P1 LEA.HI.X R29, R20, UR9, R21, 0x3, P5 ;  /* 0x00000009141d9c11 */ /* 0x000fe4000a8f1c15 */
[----:B------:R-:W-:Y:S02]  /*0490*/  CS2R R20, SRZ ;  /* 0x0000000000147805 */ /* 0x000fe4000001ff00 */
[----:B------:R-:W-:-:S04]  /*04a0*/  ISETP.GE.U32.AND P3, PT, R12, UR5, PT ;  /* 0x000000050c007c0c */ /* 0x000fc8000bf66070 */
[----:B------:R-:W3:Y:S01]  /*04b0*/  @!P1 LDG.E.64 R20, desc[UR14][R28.64] ;  /* 0x0000000e1c149981 */ /* 0x000ee2000c1e1b00 */
[----:B------:R-:W-:Y:S02]  /*04c0*/  ISETP.GE.U32.AND.EX P3, PT, R13, UR10, PT, P3 ;  /* 0x0000000a0d007c0c */ /* 0x000fe4000bf66130 */
[----:B0-----:R-:W-:-:S11]  /*04d0*/  CS2R R10, SRZ ;  /* 0x00000000000a7805 */ /* 0x001fd6000001ff00 */
[----:B------:R-:W-:-:S04]  /*04e0*/  @!P3 LEA R26, P4, R5, R8, 0x3 ;  /* 0x00000008051ab211 */ /* 0x000fc800078818ff */
[----:B------:R-:W-:Y:S02]  /*04f0*/  @!P3 LEA.HI.X R27, R5, R9, RZ, 0x3, P4 ;  /* 0x00000009051bb211 */ /* 0x000fe400020f1cff */
[----:B------:R-:W-:-:S03]  /*0500*/  @!P3 LEA R24, P4, R12, UR8, 0x3 ;  /* 0x000000080c18bc11 */ /* 0x000fc6000f8818ff */
[----:B------:R-:W3:Y:S01]  /*0510*/  @!P3 LDG.E.64 R10, desc[UR14][R26.64] ;  /* 0x0000000e1a0ab981 */ /* 0x000ee2000c1e1b00 */
[----:B------:R-:W-:Y:S02]  /*0520*/  @!P3 LEA.HI.X R25, R12, UR9, R13, 0x3, P4 ;  /* 0x000000090c19bc11 */ /* 0x000fe4000a0f1c0d */
[----:B------:R-:W-:-:S06]  /*0530*/  CS2R R12, SRZ ;  /* 0x00000000000c7805 */ /* 0x000fcc000001ff00 */
[----:B------:R0:W3:Y:S01]  /*0540*/  @!P3 LDG.E.64 R12, desc[UR14][R24.64] ;  /* 0x0000000e180cb981 */ /* 0x0000e2000c1e1b00 */
[----:B------:R-:W-:Y:S01]  /*0550*/  BSSY.RECONVERGENT B0, `(.L_x_7255) ;  /* 0x000003b000007945 */ /* 0x000fe20003800200 */
[----:B--2---:R-:W-:-:S04]  /*0560*/  IMAD R19, R19, UR16, RZ ;  /* 0x0000001013137c24 */ /* 0x004fc8000f8e02ff */
[C---:B0-----:R-:W-:Y:S02]  /*0570*/  IMAD R25, R18.reuse, UR17, R19 ;  /* 0x0000001112197c24 */ /* 0x041fe4000f8e0213 */
[----:B------:R-:W-:-:S04]  /*0580*/  IMAD.WIDE.U32 R18, R18, UR16, RZ ;  /* 0x0000001012127c25 */ /* 0x000fc8000f8e00ff */
[----:B----4-:R-:W-:-:S04]  /*0590*/  IMAD R17, R17, UR16, RZ ;  /* 0x0000001011117c24 */ /* 0x010fc8000f8e02ff */
[C---:B------:R-:W-:Y:S02]  /*05a0*/  IMAD R27, R16.reuse, UR17, R17 ;  /* 0x00000011101b7c24 */ /* 0x040fe4000f8e0211 */
[----:B------:R-:W-:-:S04]  /*05b0*/  IMAD.WIDE.U32 R16, R16, UR16, RZ ;  /* 0x0000001010107c25 */ /* 0x000fc8000f8e00ff */
[----:B-----5:R-:W-:Y:S02]  /*05c0*/  IMAD R7, R7, UR16, RZ ;  /* 0x0000001007077c24 */ /* 0x020fe4000f8e02ff */
[----:B------:R-:W-:Y:S02]  /*05d0*/  IMAD.IADD R17, R17, 0x1, R27 ;  /* 0x0000000111117824 */ /* 0x000fe400078e021b */
[C---:B------:R-:W-:Y:S02]  /*05e0*/  IMAD R27, R6.reuse, UR17, R7 ;  /* 0x00000011061b7c24 */ /* 0x040fe4000f8e0207 */
[----:B------:R-:W-:Y:S02]  /*05f0*/  IMAD.IADD R19, R19, 0x1, R25 ;  /* 0x0000000113137824 */ /* 0x000fe400078e0219 */
[----:B------:R-:W-:-:S04]  /*0600*/  IMAD.WIDE.U32 R6, R6, UR16, RZ ;  /* 0x0000001006067c25 */ /* 0x000fc8000f8e00ff */
[----:B---3--:R-:W-:Y:S02]  /*0610*/  IMAD R19, R19, R22, RZ ;  /* 0x0000001613137224 */ /* 0x008fe400078e02ff */
[----:B------:R-:W-:Y:S01]  /*0620*/  IMAD R25, R17, R14, RZ ;  /* 0x0000000e11197224 */ /* 0x000fe200078e02ff */
[----:B------:R-:W-:Y:S01]  /*0630*/  IADD3 R17, PT, PT, R7, R27, RZ ;  /* 0x0000001b07117210 */ /* 0x000fe20007ffe0ff */
[----:B------:R-:W-:Y:S02]  /*0640*/  IMAD.IADD R7, R3, 0x1, R0 ;  /* 0x0000000103077824 */ /* 0x000fe400078e0200 */
[----:B------:R-:W-:Y:S02]  /*0650*/  IMAD R23, R23, R18, R19 ;  /* 0x0000001217177224 */ /* 0x000fe400078e0213 */
[----:B------:R-:W-:Y:S01]  /*0660*/  IMAD.WIDE.U32 R18, R18, R22, RZ ;  /* 0x0000001612127225 */ /* 0x000fe200078e00ff */
[----:B------:R-:W-:-:S03]  /*0670*/  @!P2 LEA R22, P4, R7, UR6, 0x3 ;  /* 0x000000060716ac11 */ /* 0x000fc6000f8818ff */
[----:B------:R-:W-:Y:S02]  /*0680*/  IMAD R25, R15, R16, R25 ;  /* 0x000000100f197224 */ /* 0x000fe400078e0219 */
[----:B------:R-:W-:Y:S01]  /*0690*/  IMAD.WIDE.U32 R14, R16, R14, RZ ;  /* 0x0000000e100e7225 */ /* 0x000fe200078e00ff */
[----:B------:R-:W-:-:S03]  /*06a0*/  @!P0 LEA R16, P5, R7, UR6, 0x3 ;  /* 0x0000000607108c11 */ /* 0x000fc6000f8a18ff */
[----:B------:R-:W-:Y:S02]  /*06b0*/  IMAD R17, R17, R20, RZ ;  /* 0x0000001411117224 */ /* 0x000fe400078e02ff */
[----:B------:R-:W-:Y:S02]  /*06c0*/  IMAD.IADD R19, R19, 0x1, R23 ;  /* 0x0000000113137824 */ /* 0x000fe400078e0217 */
[----:B------:R-:W-:Y:S01]  /*06d0*/  IMAD R23, R21, R6, R17 ;  /* 0x0000000615177224 */ /* 0x000fe200078e0211 */
[--C-:B------:R-:W-:Y:S01]  /*06e0*/  @!P0 LEA.HI.X R17, R7, UR7, R2.reuse, 0x3, P5 ;  /* 0x0000000707118c11 */ /* 0x100fe2000a8f1c02 */
[----:B------:R-:W-:Y:S01]  /*06f0*/  IMAD.WIDE.U32 R20, R6, R20, RZ ;  /* 0x0000001406147225 */ /* 0x000fe200078e00ff */
[----:B------:R-:W-:Y:S02]  /*0700*/  @!P2 LEA R22, P5, R5, R22, 0x3 ;  /* 0x000000160516a211 */ /* 0x000fe400078a18ff */
[----:B------:R-:W-:Y:S01]  /*0710*/  @!P2 LEA.HI.X R6, R7, UR7, R2, 0x3, P4 ;  /* 0x000000070706ac11 */ /* 0x000fe2000a0f1c02 */
[----:B------:R-:W-:Y:S01]  /*0720*/  IMAD.IADD R21, R21, 0x1, R23 ;  /* 0x0000000115157824 */ /* 0x000fe200078e0217 */
[----:B------:R-:W-:-:S02]  /*0730*/  IADD3 R15, PT, PT, R15, R25, RZ ;  /* 0x000000190f0f7210 */ /* 0x000fc40007ffe0ff */
[----:B------:R-:W-:Y:S01]  /*0740*/  @!P2 LEA.HI.X R23, R5, R6, RZ, 0x3, P5 ;  /* 0x000000060517a211 */ /* 0x000fe200028f1cff */
[----:B------:R-:W-:Y:S04]  /*0750*/  @!P0 STG.E.64 desc[UR14][R16.64], R18 ;  /* 0x0000001210008986 */ /* 0x000fe8000c101b0e */
[----:B------:R0:W-:Y:S01]  /*0760*/  @!P2 STG.E.64 desc[UR14][R22.64], R14 ;  /* 0x0000000e1600a986 */ /* 0x0001e2000c101b0e */
[----:B------:R-:W-:Y:S01]  /*0770*/  IMAD R11, R11, UR16, RZ ;  /* 0x000000100b0b7c24 */ /* 0x000fe2000f8e02ff */
[----:B0-----:R-:W-:Y:S01]  /*0780*/  @!P1 MOV R14, R8 ;  /* 0x00000008000e9202 */ /* 0x001fe20000000f00 */
[----:B------:R-:W-:-:S05]  /*0790*/  @!P1 IMAD.MOV.U32 R15, RZ, RZ, R9 ;  /* 0x000000ffff0f9224 */ /* 0x000fca00078e0009 */
[----:B------:R0:W-:Y:S01]  /*07a0*/  @!P1 STG.E.64 desc[UR14][R14.64], R20 ;  /* 0x000000140e009986 */ /* 0x0001e2000c101b0e */
[C---:B------:R-:W-:Y:S02]  /*07b0*/  IMAD R25, R10.reuse, UR17, R11 ;  /* 0x000000110a197c24 */ /* 0x040fe4000f8e020b */
[----:B------:R-:W-:Y:S01]  /*07c0*/  IMAD.WIDE.U32 R10, R10, UR16, RZ ;  /* 0x000000100a0a7c25 */ /* 0x000fe2000f8e00ff */
[----:B------:R-:W-:-:S03]  /*07d0*/  LEA R0, P0, R5, R0, 0x2 ;  /* 0x0000000005007211 */ /* 0x000fc600078010ff */
[----:B------:R-:W-:Y:S02]  /*07e0*/  IMAD.IADD R9, R11, 0x1, R25 ;  /* 0x000000010b097824 */ /* 0x000fe400078e0219 */
[----:B------:R-:W-:Y:S01]  /*07f0*/  IMAD.X R4, RZ, RZ, R4, P0 ;  /* 0x000000ffff047224 */ /* 0x000fe200000e0604 */
[----:B------:R-:W-:Y:S01]  /*0800*/  ISETP.GE.U32.AND P0, PT, R0, UR5, PT ;  /* 0x0000000500007c0c */ /* 0x000fe2000bf06070 */
[-C--:B------:R-:W-:Y:S02]  /*0810*/  IMAD R11, R9, R12.reuse, RZ ;  /* 0x0000000c090b7224 */ /* 0x080fe400078e02ff */
[----:B------:R-:W-:Y:S01]  /*0820*/  IMAD.WIDE.U32 R8, R10, R12, RZ ;  /* 0x0000000c0a087225 */ /* 0x000fe200078e00ff */
[----:B------:R-:W-:-:S03]  /*0830*/  ISETP.GE.U32.AND.EX P0, PT, R4, UR10, PT, P0 ;  /* 0x0000000a04007c0c */ /* 0x000fc6000bf06100 */
[----:B------:R-:W-:Y:S01]  /*0840*/  IMAD R11, R13, R10, R11 ;  /* 0x0000000a0d0b7224 */ /* 0x000fe200078e020b */
[----:B0-----:R-:W-:Y:S09]  /*0850*/  @P3 BRA `(.L_x_7256) ;  /* 0x0000000000283947 */ /* 0x001ff20003800000 */
[----:B------:R-:W-:Y:S01]  /*0860*/  LEA R6, P3, R7, UR6, 0x3 ;  /* 0x0000000607067c11 */ /* 0x000fe2000f8618ff */
[----:B------:R-:W-:Y:S01]  /*0870*/  IMAD.IADD R9, R9, 0x1, R11 ;  /* 0x0000000109097824 */ /* 0x000fe200078e020b */
[----:B------:R-:W-:Y:S02]  /*0880*/  SHF.L.U32 R13, R5, 0x3, RZ ;  /* 0x00000003050d7819 */ /* 0x000fe400000006ff */
[----:B------:R-:W-:Y:S02]  /*0890*/  SHF.R.U32.HI R15, RZ, 0x1d, R5 ;  /* 0x0000001dff0f7819 */ /* 0x000fe40000011605 */
[----:B------:R-:W-:Y:S02]  /*08a0*/  IADD3 R6, P1, P2, R13, R6, R13 ;  /* 0x000000060d067210 */ /* 0x000fe40007a3e00d */
[----:B------:R-:W-:Y:S02]  /*08b0*/  LEA.HI.X R2, R7, UR7, R2, 0x3, P3 ;  /* 0x0000000707027c11 */ /* 0x000fe400098f1c02 */
[----:B------:R-:W-:-:S02]  /*08c0*/  IADD3 R6, P3, PT, R13, R6, RZ ;  /* 0x000000060d067210 */ /* 0x000fc40007f7e0ff */
[----:B------:R-:W-:-:S05]  /*08d0*/  IADD3.X R2, PT, PT, R15, R2, R15, P1, P2 ;  /* 0x000000020f027210 */ /* 0x000fca0000fe440f */
[----:B------:R-:W-:-:S05]  /*08e0*/  IMAD.X R7, R15, 0x1, R2, P3 ;  /* 0x000000010f077824 */ /* 0x000fca00018e0602 */
[----:B------:R0:W-:Y:S02]  /*08f0*/  STG.E.64 desc[UR14][R6.64], R8 ;  /* 0x0000000806007986 */ /* 0x0001e4000c101b0e */
.L_x_7256:
[----:B------:R-:W-:Y:S05]  /*0900*/  BSYNC.RECONVERGENT B0 ;  /* 0x0000000000007941 */ /* 0x000fea0003800200 */
.L_x_7255:
[----:B------:R-:W-:Y:S05]  /*0910*/  @!P0 BRA `(.L_x_7257) ;  /* 0xfffffff8003c8947 */ /* 0x000fea000383ffff */
[----:B------:R-:W-:Y:S05]  /*0920*/  EXIT ;  /* 0x000000000000794d */ /* 0x000fea0003800000 */
.L_x_7254:
        /* <DEDUP_REMOVED lines=8> */
.L_x_7258:
[C---:B------:R-:W-:Y:S01]  /*09b0*/  IMAD.SHL.U32 R12, R0.reuse, 0x20, RZ ;  /* 0x00000020000c7824 */ /* 0x040fe200078e00ff */
[----:B------:R-:W-:-:S04]  /*09c0*/  SHF.L.U64.HI R13, R0, 0x5, R21 ;  /* 0x00000005000d7819 */ /* 0x000fc80000010215 */
[----:B--2---:R-:W-:-:S04]  /*09d0*/  IADD3 R2, P0, PT, R12, UR6, RZ ;  /* 0x000000060c027c10 */ /* 0x004fc8000ff1e0ff */
[----:B------:R-:W-:-:S05]  /*09e0*/  IADD3.X R3, PT, PT, R13, UR7, RZ, P0, !PT ;  /* 0x000000070d037c10 */ /* 0x000fca00087fe4ff */
[----:B------:R-:W1:Y:S01]  /*09f0*/  LDG.E.ENL2.256 R8, R4, desc[UR14][R2.64] ;  /* 0xfe00000e0204797e */ /* 0x000e620008121908 */
[----:B------:R-:W-:-:S04]  /*0a00*/  IADD3 R12, P0, PT, R12, UR8, RZ ;  /* 0x000000080c0c7c10 */ /* 0x000fc8000ff1e0ff */
[----:B------:R-:W-:-:S06]  /*0a10*/  IADD3.X R13, PT, PT, R13, UR9, RZ, P0, !PT ;  /* 0x000000090d0d7c10 */ /* 0x000fcc00087fe4ff */
[----:B------:R-:W2:Y:S01]  /*0a20*/  LDG.E.ENL2.256 R16, R12, desc[UR14][R12.64] ;  /* 0xfe00000e0c0c797e */ /* 0x000ea20008121910 */
[----:B0-----:R-:W-:-:S04]  /*0a30*/  IADD3 R0, P0, PT, R0, UR5, RZ ;  /* 0x0000000500007c10 */ /* 0x001fc8000ff1e0ff */
[----:B------:R-:W-:Y:S02]  /*0a40*/  IADD3.X R21, PT, PT, RZ, R21, RZ, P0, !PT ;  /* 0x00000015ff157210 */ /* 0x000fe400007fe4ff */
[----:B------:R-:W-:-:S04]  /*0a50*/  LOP3.LUT P0, RZ, R0, 0xffffc000, RZ, 0xc0, !PT ;  /* 0xffffc00000ff7812 */ /* 0x000fc8000780c0ff */
[----:B------:R-:W-:Y:S01]  /*0a60*/  LOP3.LUT P0, RZ, R21, 0x3fffffff, RZ, 0xc0, P0 ;  /* 0x3fffffff15ff7812 */ /* 0x000fe2000000c0ff */
[----:B-1----:R-:W-:Y:S02]  /*0a70*/  IMAD R23, R7, UR10, RZ ;  /* 0x0000000a07177c24 */ /* 0x002fe4000f8e02ff */
[----:B------:R-:W-:Y:S02]  /*0a80*/  IMAD R27, R5, UR10, RZ ;  /* 0x0000000a051b7c24 */ /* 0x000fe4000f8e02ff */
[----:B------:R-:W-:Y:S02]  /*0a90*/  IMAD R25, R9, UR10, RZ ;  /* 0x0000000a09197c24 */ /* 0x000fe4000f8e02ff */
[----:B------:R-:W-:Y:S02]  /*0aa0*/  IMAD R23, R6, UR11, R23 ;  /* 0x0000000b06177c24 */ /* 0x000fe4000f8e0217 */
[----:B------:R-:W-:Y:S02]  /*0ab0*/  IMAD R11, R11, UR10, RZ ;  /* 0x0000000a0b0b7c24 */ /* 0x000fe4000f8e02ff */
[----:B------:R-:W-:-:S02]  /*0ac0*/  IMAD R27, R4, UR11, R27 ;  /* 0x0000000b041b7c24 */ /* 0x000fc4000f8e021b */
[----:B------:R-:W-:-:S04]  /*0ad0*/  IMAD.WIDE.U32 R6, R6, UR10, RZ ;  /* 0x0000000a06067c25 */ /* 0x000fc8000f8e00ff */
[----:B------:R-:W-:Y:S01]  /*0ae0*/  IMAD.WIDE.U32 R4, R4, UR10, RZ ;  /* 0x0000000a04047c25 */ /* 0x000fe2000f8e00ff */
[----:B------:R-:W-:-:S03]  /*0af0*/  IADD3 R23, PT, PT, R7, R23, RZ ;  /* 0x0000001707177210 */ /* 0x000fc60007ffe0ff */
[C---:B------:R-:W-:Y:S02]  /*0b00*/  IMAD R25, R8.reuse, UR11, R25 ;  /* 0x0000000b08197c24 */ /* 0x040fe4000f8e0219 */
[----:B------:R-:W-:-:S04]  /*0b10*/  IMAD.WIDE.U32 R8, R8, UR10, RZ ;  /* 0x0000000a08087c25 */ /* 0x000fc8000f8e00ff */
[C---:B------:R-:W-:Y:S02]  /*0b20*/  IMAD R29, R10.reuse, UR11, R11 ;  /* 0x0000000b0a1d7c24 */ /* 0x040fe4000f8e020b */
[----:B------:R-:W-:-:S04]  /*0b30*/  IMAD.WIDE.U32 R10, R10, UR10, RZ ;  /* 0x0000000a0a0a7c25 */ /* 0x000fc8000f8e00ff */
[----:B------:R-:W-:Y:S02]  /*0b40*/  IMAD.IADD R27, R5, 0x1, R27 ;  /* 0x00000001051b7824 */ /* 0x000fe400078e021b */
[----:B------:R-:W-:Y:S02]  /*0b50*/  IMAD.IADD R25, R9, 0x1, R25 ;  /* 0x0000000109197824 */ /* 0x000fe400078e0219 */
[----:B------:R-:W-:Y:S02]  /*0b60*/  IMAD.IADD R7, R11, 0x1, R29 ;  /* 0x000000010b077824 */ /* 0x000fe400078e021d */
[----:B--2---:R-:W-:Y:S02]  /*0b70*/  IMAD R5, R27, R12, RZ ;  /* 0x0000000c1b057224 */ /* 0x004fe400078e02ff */
[----:B------:R-:W-:Y:S02]  /*0b80*/  IMAD R9, R23, R14, RZ ;  /* 0x0000000e17097224 */ /* 0x000fe400078e02ff */
[----:B------:R-:W-:-:S02]  /*0b90*/  IMAD R25, R25, R16, RZ ;  /* 0x0000001019197224 */ /* 0x000fc400078e02ff */
[----:B------:R-:W-:Y:S02]  /*0ba0*/  IMAD R7, R7, R18, RZ ;  /* 0x0000001207077224 */ /* 0x000fe400078e02ff */
[----:B------:R-:W-:Y:S02]  /*0bb0*/  IMAD R5, R13, R4, R5 ;  /* 0x000000040d057224 */ /* 0x000fe400078e0205 */
[----:B------:R-:W-:-:S04]  /*0bc0*/  IMAD.WIDE.U32 R22, R4, R12, RZ ;  /* 0x0000000c04167225 */ /* 0x000fc800078e00ff */
[----:B------:R-:W-:Y:S01]  /*0bd0*/  IMAD.WIDE.U32 R12, R6, R14, RZ ;  /* 0x0000000e060c7225 */ /* 0x000fe200078e00ff */
[----:B------:R-:W-:-:S03]  /*0be0*/  IADD3 R5, PT, PT, R23, R5, RZ ;  /* 0x0000000517057210 */ /* 0x000fc60007ffe0ff */
[----:B------:R-:W-:Y:S02]  /*0bf0*/  IMAD R9, R15, R6, R9 ;  /* 0x000000060f097224 */ /* 0x000fe400078e0209 */
[----:B------:R-:W-:-:S04]  /*0c00*/  IMAD.WIDE.U32 R14, R8, R16, RZ ;  /* 0x00000010080e7225 */ /* 0x000fc800078e00ff */
[----:B------:R-:W-:Y:S01]  /*0c10*/  IMAD R25, R17, R8, R25 ;  /* 0x0000000811197224 */ /* 0x000fe200078e0219 */
[----:B------:R-:W-:Y:S01]  /*0c20*/  MOV R8, R14 ;  /* 0x0000000e00087202 */ /* 0x000fe20000000f00 */
[----:B------:R-:W-:-:S04]  /*0c30*/  IMAD.WIDE.U32 R16, R10, R18, RZ ;  /* 0x000000120a107225 */ /* 0x000fc800078e00ff */
[----:B------:R-:W-:Y:S02]  /*0c40*/  IMAD R11, R19, R10, R7 ;  /* 0x0000000a130b7224 */ /* 0x000fe400078e0207 */
[----:B------:R-:W-:Y:S02]  /*0c50*/  IMAD.IADD R7, R13, 0x1, R9 ;  /* 0x000000010d077824 */ /* 0x000fe400078e0209 */
[----:B------:R-:W-:Y:S01]  /*0c60*/  IMAD.MOV.U32 R6, RZ, RZ, R12 ;  /* 0x000000ffff067224 */ /* 0x000fe200078e000c */
[----:B------:R-:W-:Y:S01]  /*0c70*/  IADD3 R11, PT, PT, R17, R11, RZ ;  /* 0x0000000b110b7210 */ /* 0x000fe20007ffe0ff */
[----:B------:R-:W-:Y:S02]  /*0c80*/  IMAD.IADD R9, R15, 0x1, R25 ;  /* 0x000000010f097824 */ /* 0x000fe400078e0219 */
[----:B------:R-:W-:Y:S02]  /*0c90*/  IMAD.MOV.U32 R4, RZ, RZ, R22 ;  /* 0x000000ffff047224 */ /* 0x000fe400078e0016 */
[----:B------:R-:W-:-:S02]  /*0ca0*/  IMAD.MOV.U32 R10, RZ, RZ, R16 ;  /* 0x000000ffff0a7224 */ /* 0x000fc400078e0010 */
[----:B------:R-:W-:-:S03]  /*0cb0*/  IMAD.SHL.U32 R12, R0, 0x4, RZ ;  /* 0x00000004000c7824 */ /* 0x000fc600078e00ff */
[----:B------:R2:W-:Y:S02]  /*0cc0*/  STG.E.ENL2.256 desc[UR14][R2.64], R4, R8 ;  /* 0xf80000040208797f */ /* 0x0005e4000f12180e */
[----:B------:R-:W-:Y:S02]  /*0cd0*/  ISETP.LT.U32.AND P1, PT, R12, UR13, PT ;  /* 0x0000000d0c007c0c */ /* 0x000fe4000bf21070 */
[----:B------:R-:W-:-:S04]  /*0ce0*/  SHF.L.U64.HI R12, R0, 0x2, R21 ;  /* 0x00000002000c7819 */ /* 0x000fc80000010215 */
[----:B------:R-:W-:-:S13]  /*0cf0*/  ISETP.LT.AND.EX P1, PT, R12, UR4, PT, P1 ;  /* 0x000000040c007c0c */ /* 0x000fda000bf21310 */
[----:B------:R-:W-:Y:S05]  /*0d00*/  @!P0 BRA P1, `(.L_x_7258) ;  /* 0xfffffffc00288947 */ /* 0x000fea000083ffff */
[----:B------:R-:W-:Y:S05]  /*0d10*/  EXIT ;  /* 0x000000000000794d */ /* 0x000fea0003800000 */
.L_x_7259:
        /* <DEDUP_REMOVED lines=14> */
.L_x_8005:


//--------------------- .text._ZN2at6native55_GLOBAL__N__de093ff9_22_ForeachBinaryOpList_cu_a911ec4325multi_tensor_apply_kernelINS1_18TensorListMetadataILi2EEENS1_24BinaryOpListAlphaFunctorIiLi2ELi2ELi0EEEJSt10multipliesIiEiEEEvT_T0_DpT1_ --------------------------
	.section	.text._ZN2at6native55_GLOBAL__N__de093ff9_22_ForeachBinaryOpList_cu_a911ec4325multi_tensor_apply_kernelINS1_18TensorListMetadataILi2EEENS1_24BinaryOpListAlphaFunctorIiLi2ELi2ELi0EEEJSt10multipliesIiEiEEEvT_T0_DpT1_,"ax",@progbits
	.align	128
.text._ZN2at6native55_GLOBAL__N__de093ff9_22_ForeachBinaryOpList_cu_a911ec4325multi_tensor_apply_kernelINS1_18TensorListMetadataILi2EEENS1_24BinaryOpListAlphaFunctorIiLi2ELi2ELi0EEEJSt10multipliesIiEiEEEvT_T0_DpT1_:
        .type           _ZN2at6native55_GLOBAL__N__de093ff9_22_ForeachBinaryOpList_cu_a911ec4325multi_tensor_apply_kernelINS1_18TensorListMetadataILi2EEENS1_24BinaryOpListAlphaFunctorIiLi2ELi2ELi0EEEJSt10multipliesIiEiEEEvT_T0_DpT1_,@function
        .size           _ZN2at6native55_GLOBAL__N__de093ff9_22_ForeachBinaryOpList_cu_a911ec4325multi_tensor_apply_kernelINS1_18TensorListMetadataILi2EEENS1_24BinaryOpListAlphaFunctorIiLi2ELi2ELi0EEEJSt10multipliesIiEiEEEvT_T0_DpT1_,(.L_x_8006 - _ZN2at6native55_GLOBAL__N__de093ff9_22_ForeachBinaryOpList_cu_a911ec4325multi_tensor_apply_kernelINS1_18TensorListMetadataILi2EEENS1_24BinaryOpListAlphaFunctorIiLi2ELi2ELi0EEEJSt10multipliesIiEiEEEvT_T0_DpT1_)
        .other          _ZN2at6native55_GLOBAL__N__de093ff9_22_ForeachBinaryOpList_cu_a911ec4325multi_tensor_apply_kernelINS1_18TensorListMetadataILi2EEENS1_24BinaryOpListAlphaFunctorIiLi2ELi2ELi0EEEJSt10multipliesIiEiEEEvT_T0_DpT1_,@"STO_CUDA_ENTRY STV_DEFAULT"
_ZN2at6native55_GLOBAL__N__de093ff9_22_ForeachBinaryOpList_cu_a911ec4325multi_tensor_apply_kernelINS1_18TensorListMetadataILi2EEENS1_24BinaryOpListAlphaFunctorIiLi2ELi2ELi0EEEJSt10multipliesIiEiEEEvT_T0_DpT1_:
        /* <DEDUP_REMOVED lines=32> */
.L_x_7263:
[----:B0-----:R-:W-:Y:S01]  /*0200*/  IADD3 R5, P0, PT, R0, UR4, RZ ;  /* 0x0000000400057c10 */ /* 0x001fe2000ff1e0ff */
[----:B-1----:R-:W-:-:S03]  /*0210*/  IMAD.MOV.U32 R8, RZ, RZ, RZ ;  /* 0x000000ffff087224 */ /* 0x002fc600078e00ff */
[C---:B-1----:R-:W-:Y:S01]  /*0220*/  IADD3 R17, P1, PT, R2.reuse, R5, RZ ;  /* 0x0000000502117210 */ /* 0x042fe20007f3e0ff */
[----:B--2---:R-:W-:Y:S02]  /*0230*/  IMAD.X R6, RZ, RZ, UR5, P0 ;  /* 0x00000005ff067e24 */ /* 0x004fe400080e06ff */
[----:B------:R-:W-:Y:S01]  /*0240*/  IMAD.SHL.U32 R21, R5, 0x4, RZ ;  /* 0x0000000405157824 */ /* 0x000fe200078e00ff */
[-C--:B------:R-:W-:Y:S01]  /*0250*/  ISETP.GE.U32.AND P0, PT, R17, R3.reuse, PT ;  /* 0x000000031100720c */ /* 0x080fe20003f06070 */
[----:B------:R-:W-:Y:S01]  /*0260*/  IMAD.X R19, RZ, RZ, R6, P1 ;  /* 0x000000ffff137224 */ /* 0x000fe200008e0606 */
[----:B------:R-:W-:Y:S02]  /*0270*/  ISETP.GE.U32.AND P1, PT, R5, R3, PT ;  /* 0x000000030500720c */ /* 0x000fe40003f26070 */
[----:B------:R-:W-:Y:S02]  /*0280*/  IADD3 R25, P3, PT, R2, R17, RZ ;  /* 0x0000001102197210 */ /* 0x000fe40007f7e0ff */
[----:B------:R-:W-:-:S02]  /*0290*/  ISETP.GE.U32.AND.EX P0, PT, R19, R4, PT, P0 ;  /* 0x000000041300720c */ /* 0x000fc40003f06100 */
[----:B------:R-:W-:Y:S01]  /*02a0*/  ISETP.GE.U32.AND.EX P1, PT, R6, R4, PT, P1 ;  /* 0x000000040600720c */ /* 0x000fe20003f26110 */
[----:B------:R-:W-:Y:S01]  /*02b0*/  IMAD.X R9, RZ, RZ, R19, P3 ;  /* 0x000000ffff097224 */ /* 0x000fe200018e0613 */
[----:B------:R-:W-:Y:S02]  /*02c0*/  SHF.L.U64.HI R7, R5, 0x2, R6 ;  /* 0x0000000205077819 */ /* 0x000fe40000010206 */
[----:B------:R-:W-:Y:S02]  /*02d0*/  IADD3 R14, P2, PT, R12, R21, RZ ;  /* 0x000000150c0e7210 */ /* 0x000fe40007f5e0ff */
[----:B------:R-:W-:-:S03]  /*02e0*/  IADD3 R27, P3, PT, R2, R25, RZ ;  /* 0x00000019021b7210 */ /* 0x000fc60007f7e0ff */
[----:B------:R-:W-:Y:S02]  /*02f0*/  IMAD.X R15, R13, 0x1, R7, P2 ;  /* 0x000000010d0f7824 */ /* 0x000fe400010e0607 */
[C---:B------:R-:W-:Y:S01]  /*0300*/  @!P0 LEA R16, P2, R17.reuse, R10, 0x2 ;  /* 0x0000000a11108211 */ /* 0x040fe200078410ff */
[----:B------:R-:W-:Y:S02]  /*0310*/  IMAD.SHL.U32 R22, R2, 0x4, RZ ;  /* 0x0000000402167824 */ /* 0x000fe400078e00ff */
[----:B------:R-:W-:Y:S01]  /*0320*/  IMAD.X R29, RZ, RZ, R9, P3 ;  /* 0x000000ffff1d7224 */ /* 0x000fe200018e0609 */
[----:B------:R-:W-:Y:S01]  /*0330*/  @!P0 LEA.HI.X R17, R17, R11, R19, 0x2, P2 ;  /* 0x0000000b11118211 */ /* 0x000fe200010f1413 */
[----:B------:R0:W2:Y:S01]  /*0340*/  @!P1 LDG.E R8, desc[UR8][R14.64] ;  /* 0x000000080e089981 */ /* 0x0000a2000c1e1900 */
[----:B------:R-:W-:Y:S02]  /*0350*/  @!P1 IADD3 R20, P3, PT, R10, R21, RZ ;  /* 0x000000150a149210 */ /* 0x000fe40007f7e0ff */
[----:B------:R-:W-:-:S02]  /*0360*/  ISETP.GE.U32.AND P2, PT, R27, R3, PT ;  /* 0x000000031b00720c */ /* 0x000fc40003f46070 */
[----:B------:R-:W-:Y:S01]  /*0370*/  SHF.R.U32.HI R23, RZ, 0x1e, R2 ;  /* 0x0000001eff177819 */ /* 0x000fe20000011602 */
[----:B------:R-:W-:Y:S01]  /*0380*/  @!P1 IMAD.X R21, R11, 0x1, R7, P3 ;  /* 0x000000010b159824 */ /* 0x000fe200018e0607 */
[C---:B------:R-:W-:Y:S01]  /*0390*/  IADD3 R18, P4, PT, R22.reuse, R14, RZ ;  /* 0x0000000e16127210 */ /* 0x040fe20007f9e0ff */
[----:B------:R-:W-:Y:S01]  /*03a0*/  IMAD.MOV.U32 R26, RZ, RZ, RZ ;  /* 0x000000ffff1a7224 */ /* 0x000fe200078e00ff */
[----:B------:R-:W-:Y:S01]  /*03b0*/  ISETP.GE.U32.AND.EX P2, PT, R29, R4, PT, P2 ;  /* 0x000000041d00720c */ /* 0x000fe20003f46120 */
[----:B------:R-:W-:Y:S01]  /*03c0*/  IMAD.MOV.U32 R7, RZ, RZ, RZ ;  /* 0x000000ffff077224 */ /* 0x000fe200078e00ff */
[----:B------:R-:W-:Y:S01]  /*03d0*/  ISETP.GE.U32.AND P3, PT, R25, R3, PT ;  /* 0x000000031900720c */ /* 0x000fe20003f66070 */
[----:B------:R-:W-:Y:S01]  /*03e0*/  IMAD.X R19, R23, 0x1, R15, P4 ;  /* 0x0000000117137824 */ /* 0x000fe200020e060f */
[----:B0-----:R-:W-:Y:S02]  /*03f0*/  IADD3 R14, P4, PT, R22, R18, RZ ;  /* 0x00000012160e7210 */ /* 0x001fe40007f9e0ff */
[----:B------:R-:W-:Y:S01]  /*0400*/  ISETP.GE.U32.AND.EX P3, PT, R9, R4, PT, P3 ;  /* 0x000000040900720c */ /* 0x000fe20003f66130 */
[----:B------:R-:W3:Y:S02]  /*0410*/  @!P1 LDG.E R7, desc[UR8][R20.64] ;  /* 0x0000000814079981 */ /* 0x000ee4000c1e1900 */
[----:B------:R-:W-:-:S02]  /*0420*/  IMAD.X R15, R23, 0x1, R19, P4 ;  /* 0x00000001170f7824 */ /* 0x000fc400020e0613 */
[----:B------:R0:W4:Y:S02]  /*0430*/  @!P0 LDG.E R26, desc[UR8][R18.64] ;  /* 0x00000008121a8981 */ /* 0x000124000c1e1900 */
[C---:B------:R-:W-:Y:S02]  /*0440*/  @!P2 LEA R22, P4, R2.reuse, R14, 0x2 ;  /* 0x0000000e0216a211 */ /* 0x040fe400078810ff */
[----:B0-----:R-:W-:Y:S02]  /*0450*/  CS2R R18, SRZ ;  /* 0x0000000000127805 */ /* 0x001fe4000001ff00 */
[-C--:B------:R-:W-:Y:S02]  /*0460*/  @!P2 LEA R20, P5, R27, R10.reuse, 0x2 ;  /* 0x0000000a1b14a211 */ /* 0x080fe400078a10ff */
[----:B------:R-:W-:Y:S02]  /*0470*/  @!P2 LEA.HI.X R23, R2, R15, RZ, 0x2, P4 ;  /* 0x0000000f0217a211 */ /* 0x000fe400020f14ff */
[----:B------:R0:W5:Y:S01]  /*0480*/  @!P0 LDG.E R18, desc[UR8][R16.64] ;  /* 0x0000000810128981 */ /* 0x000162000c1e1900 */
[----:B------:R-:W-:-:S02]  /*0490*/  @!P3 LEA R24, P4, R25, R10, 0x2 ;  /* 0x0000000a1918b211 */ /* 0x000fc400078810ff */
[-C--:B------:R-:W-:Y:S01]  /*04a0*/  @!P2 LEA.HI.X R21, R27, R11.reuse, R29, 0x2, P5 ;  /* 0x0000000b1b15a211 */ /* 0x080fe200028f141d */
[----:B------:R-:W-:Y:S01]  /*04b0*/  IMAD.MOV.U32 R27, RZ, RZ, RZ ;  /* 0x000000ffff1b7224 */ /* 0x000fe200078e00ff */
[----:B------:R-:W-:Y:S01]  /*04c0*/  @!P3 LEA.HI.X R25, R25, R11, R9, 0x2, P4 ;  /* 0x0000000b1919b211 */ /* 0x000fe200020f1409 */
[----:B------:R-:W-:Y:S02]  /*04d0*/  IMAD.MOV.U32 R28, RZ, RZ, RZ ;  /* 0x000000ffff1c7224 */ /* 0x000fe400078e00ff */
[----:B------:R-:W5:Y:S01]  /*04e0*/  @!P2 LDG.E R19, desc[UR8][R20.64] ;  /* 0x000000081413a981 */ /* 0x000f62000c1e1900 */
[----:B0-----:R-:W-:-:S03]  /*04f0*/  IMAD.MOV.U32 R16, RZ, RZ, RZ ;  /* 0x000000ffff107224 */ /* 0x001fc600078e00ff */
[----:B------:R-:W5:Y:S04]  /*0500*/  @!P3 LDG.E R27, desc[UR8][R24.64] ;  /* 0x00000008181bb981 */ /* 0x000f68000c1e1900 */
[----:B------:R-:W5:Y:S04]  /*0510*/  @!P3 LDG.E R16, desc[UR8][R14.64] ;  /* 0x000000080e10b981 */ /* 0x000f68000c1e1900 */
[----:B------:R0:W5:Y:S01]  /*0520*/  @!P2 LDG.E R28, desc[UR8][R22.64] ;  /* 0x00000008161ca981 */ /* 0x000162000c1e1900 */
[----:B------:R-:W1:Y:S01]  /*0530*/  @!P1 S2R R0, SR_TID.X ;  /* 0x0000000000009919 */ /* 0x000e620000002100 */
[CC--:B0-----:R-:W-:Y:S01]  /*0540*/  @!P0 LEA R23, P4, R5.reuse, R12.reuse, 0x2 ;  /* 0x0000000c05178211 */ /* 0x0c1fe200078810ff */
[----:B------:R-:W-:Y:S01]  /*0550*/  BSSY.RECONVERGENT B0, `(.L_x_7261) ;  /* 0x000001d000007945 */ /* 0x000fe20003800200 */
[----:B-1----:R-:W0:Y:S01]  /*0560*/  @!P0 S2R R0, SR_TID.X ;  /* 0x0000000000008919 */ /* 0x002e220000002100 */
[----:B--2---:R-:W-:Y:S01]  /*0570*/  IMAD R22, R8, UR7, RZ ;  /* 0x0000000708167c24 */ /* 0x004fe2000f8e02ff */
[----:B------:R-:W-:-:S04]  /*0580*/  @!P1 LEA R8, P5, R5, R12, 0x2 ;  /* 0x0000000c05089211 */ /* 0x000fc800078a10ff */
[C-C-:B------:R-:W-:Y:S01]  /*0590*/  @!P1 LEA.HI.X R9, R5.reuse, R13, R6.reuse, 0x2, P5 ;  /* 0x0000000d05099211 */ /* 0x140fe200028f1406 */
[----:B---3--:R-:W-:Y:S01]  /*05a0*/  IMAD R7, R22, R7, RZ ;  /* 0x0000000716077224 */ /* 0x008fe200078e02ff */
[----:B------:R-:W-:Y:S02]  /*05b0*/  @!P0 LEA R22, P5, R2, R23, 0x2 ;  /* 0x0000001702168211 */ /* 0x000fe400078a10ff */
[----:B------:R-:W-:Y:S01]  /*05c0*/  @!P0 LEA.HI.X R23, R5, R13, R6, 0x2, P4 ;  /* 0x0000000d05178211 */ /* 0x000fe200020f1406 */
[----:B----4-:R-:W-:-:S03]  /*05d0*/  IMAD R17, R26, UR7, RZ ;  /* 0x000000071a117c24 */ /* 0x010fc6000f8e02ff */
[----:B------:R-:W-:Y:S01]  /*05e0*/  @!P0 LEA.HI.X R23, R2, R23, RZ, 0x2, P5 ;  /* 0x0000001702178211 */ /* 0x000fe200028f14ff */
[----:B------:R1:W-:Y:S01]  /*05f0*/  @!P1 STG.E desc[UR8][R8.64], R7 ;  /* 0x0000000708009986 */ /* 0x0003e2000c101908 */
[----:B-----5:R-:W-:-:S05]  /*0600*/  IMAD R17, R17, R18, RZ ;  /* 0x0000001211117224 */ /* 0x020fca00078e02ff */
[----:B------:R1:W-:Y:S01]  /*0610*/  @!P0 STG.E desc[UR8][R22.64], R17 ;  /* 0x0000001116008986 */ /* 0x0003e2000c101908 */
[----:B------:R-:W-:-:S04]  /*0620*/  IMAD R16, R16, UR7, RZ ;  /* 0x0000000710107c24 */ /* 0x000fc8000f8e02ff */
[----:B------:R-:W-:-:S05]  /*0630*/  IMAD R27, R16, R27, RZ ;  /* 0x0000001b101b7224 */ /* 0x000fca00078e02ff */
[----:B------:R1:W-:Y:S01]  /*0640*/  @!P3 STG.E desc[UR8][R14.64], R27 ;  /* 0x0000001b0e00b986 */ /* 0x0003e2000c101908 */
[----:B------:R-:W-:-:S04]  /*0650*/  IMAD R28, R28, UR7, RZ ;  /* 0x000000071c1c7c24 */ /* 0x000fc8000f8e02ff */
[----:B------:R-:W-:Y:S01]  /*0660*/  IMAD R19, R28, R19, RZ ;  /* 0x000000131c137224 */ /* 0x000fe200078e02ff */
[----:B0-----:R-:W-:Y:S06]  /*0670*/  @P2 BRA `(.L_x_7262) ;  /* 0x0000000000282947 */ /* 0x001fec0003800000 */
[----:B------:R-:W-:Y:S01]  /*0680*/  IMAD.SHL.U32 R0, R2, 0x4, RZ ;  /* 0x0000000402007824 */ /* 0x000fe200078e00ff */
[C---:B-1----:R-:W-:Y:S02]  /*0690*/  LEA R7, P2, R5.reuse, R12, 0x2 ;  /* 0x0000000c05077211 */ /* 0x042fe400078410ff */
        /* <DEDUP_REMOVED lines=8> */
.L_x_7262:
[----:B------:R-:W-:Y:S05]  /*0720*/  BSYNC.RECONVERGENT B0 ;  /* 0x0000000000007941 */ /* 0x000fea0003800200 */
.L_x_7261:
[----:B------:R-:W3:Y:S02]  /*0730*/  LDCU UR6, c[0x0][0x360] ;  /* 0x00006c00ff0677ac */ /* 0x000ee40008000800 */
[----:B---3--:R-:W-:-:S04]  /*0740*/  ULEA UR4, UP0, UR6, UR4, 0x2 ;  /* 0x0000000406047291 */ /* 0x008fc8000f8010ff */
[----:B------:R-:W-:Y:S02]  /*0750*/  UIADD3.X UR5, UPT, UPT, URZ, UR5, URZ, UP0, !UPT ;  /* 0x00000005ff057290 */ /* 0x000fe400087fe4ff */
[----:B------:R-:W-:-:S04]  /*0760*/  ISETP.LE.U32.AND P0, PT, R3, UR4, PT ;  /* 0x0000000403007c0c */ /* 0x000fc8000bf03070 */
[----:B------:R-:W-:-:S05]  /*0770*/  IMAD.U32 R5, RZ, RZ, UR5 ;  /* 0x00000005ff057e24 */ /* 0x000fca000f8e00ff */
[----:B------:R-:W-:-:S13]  /*0780*/  ISETP.GE.U32.AND.EX P0, PT, R5, R4, PT, P0 ;  /* 0x000000040500720c */ /* 0x000fda0003f06100 */
[----:B------:R-:W-:Y:S05]  /*0790*/  @!P0 BRA `(.L_x_7263) ;  /* 0xfffffff800988947 */ /* 0x000fea000383ffff */
[----:B------:R-:W-:Y:S05]  /*07a0*/  EXIT ;  /* 0x000000000000794d */ /* 0x000fea0003800000 */
.L_x_7260:
        /* <DEDUP_REMOVED lines=8> */
.L_x_7264:
[C---:B------:R-:W-:Y:S01]  /*0830*/  IMAD.SHL.U32 R21, R0.reuse, 0x10, RZ ;  /* 0x0000001000157824 */ /* 0x040fe200078e00ff */
[----:B------:R-:W-:-:S04]  /*0840*/  SHF.L.U64.HI R5, R0, 0x4, R9 ;  /* 0x0000000400057819 */ /* 0x000fc80000010209 */
[-C--:B------:R-:W-:Y:S02]  /*0850*/  IADD3 R14, P0, PT, R12, R21.reuse, RZ ;  /* 0x000000150c0e7210 */ /* 0x080fe40007f1e0ff */
[----:B------:R-:W-:-:S03]  /*0860*/  IADD3 R20, P1, PT, R10, R21, RZ ;  /* 0x000000150a147210 */ /* 0x000fc60007f3e0ff */
[--C-:B------:R-:W-:Y:S02]  /*0870*/  IMAD.X R15, R13, 0x1, R5.reuse, P0 ;  /* 0x000000010d0f7824 */ /* 0x100fe400000e0605 */
[----:B------:R-:W-:-:S03]  /*0880*/  IMAD.X R21, R11, 0x1, R5, P1 ;  /* 0x000000010b157824 */ /* 0x000fc600008e0605 */
        /* <DEDUP_REMOVED lines=8> */
[----:B------:R-:W-:Y:S02]  /*0910*/  IMAD R5, R6, UR5, RZ ;  /* 0x0000000506057c24 */ /* 0x000fe4000f8e02ff */
[----:B------:R-:W-:Y:S02]  /*0920*/  IMAD R4, R7, UR5, RZ ;  /* 0x0000000507047c24 */ /* 0x000fe4000f8e02ff */
[----:B--2---:R-:W-:Y:S02]  /*0930*/  IMAD R16, R16, R23, RZ ;  /* 0x0000001710107224 */ /* 0x004fe400078e02ff */
[----:B------:R-:W-:-:S02]  /*0940*/  IMAD R17, R17, R2, RZ ;  /* 0x0000000211117224 */ /* 0x000fc400078e02ff */
[----:B------:R-:W-:Y:S01]  /*0950*/  IMAD R18, R18, R5, RZ ;  /* 0x0000000512127224 */ /* 0x000fe200078e02ff */
[C---:B------:R-:W-:Y:S01]  /*0960*/  SHF.L.U64.HI R5, R0.reuse, 0x2, R9 ;  /* 0x0000000200057819 */ /* 0x040fe20000010209 */
[----:B------:R-:W-:Y:S02]  /*0970*/  IMAD R19, R19, R4, RZ ;  /* 0x0000000413137224 */ /* 0x000fe400078e02ff */
[----:B------:R-:W-:-:S03]  /*0980*/  IMAD.SHL.U32 R2, R0, 0x4, RZ ;  /* 0x0000000400027824 */ /* 0x000fc600078e00ff */
[----:B------:R2:W-:Y:S02]  /*0990*/  STG.E.128 desc[UR8][R14.64], R16 ;  /* 0x000000100e007986 */ /* 0x0005e4000c101d08 */
[----:B------:R-:W-:-:S04]  /*09a0*/  ISETP.LT.U32.AND P1, PT, R2, R3, PT ;  /* 0x000000030200720c */ /* 0x000fc80003f21070 */
[----:B------:R-:W-:-:S13]  /*09b0*/  ISETP.LT.AND.EX P1, PT, R5, R8, PT, P1 ;  /* 0x000000080500720c */ /* 0x000fda0003f21310 */
[----:B--2---:R-:W-:Y:S05]  /*09c0*/  @!P0 BRA P1, `(.L_x_7264) ;  /* 0xfffffffc00988947 */ /* 0x004fea000083ffff */
[----:B------:R-:W-:Y:S05]  /*09d0*/  EXIT ;  /* 0x000000000000794d */ /* 0x000fea0003800000 */
.L_x_7265:
        /* <DEDUP_REMOVED lines=10> */
.L_x_8006:


//--------------------- .text._ZN2at6native55_GLOBAL__N__de093ff9_22_ForeachBinaryOpList_cu_a911ec4325multi_tensor_apply_kernelINS1_18TensorListMetadataILi2EEENS1_24BinaryOpListAlphaFunctorIaLi2ELi2ELi0EEEJSt10multipliesIaEaEEEvT_T0_DpT1_ --------------------------
	.section	.text._ZN2at6native55_GLOBAL__N__de093ff9_22_ForeachBinaryOpList_cu_a911ec4325multi_tensor_apply_kernelINS1_18TensorListMetadataILi2EEENS1_24BinaryOpListAlphaFunctorIaLi2ELi2ELi0EEEJSt10multipliesIaEaEEEvT_T0_DpT1_,"ax",@progbits
	.align	128
.text._ZN2at6native55_GLOBAL__N__de093ff9_22_ForeachBinaryOpList_cu_a911ec4325multi_tensor_apply_kernelINS1_18TensorListMetadataILi2EEENS1_24BinaryOpListAlphaFunctorIaLi2ELi2ELi0EEEJSt10multipliesIaEaEEEvT_T0_DpT1_:
        .type           _ZN2at6native55_GLOBAL__N__de093ff9_22_ForeachBinaryOpList_cu_a911ec4325multi_tensor_apply_kernelINS1_18TensorListMetadataILi2EEENS1_24BinaryOpListAlphaFunctorIaLi2ELi2ELi0EEEJSt10multipliesIaEaEEEvT_T0_DpT1_,@function
        .size           _ZN2at6native55_GLOBAL__N__de093ff9_22_ForeachBinaryOpList_cu_a911ec4325multi_tensor_apply_kernelINS1_18TensorListMetadataILi2EEENS1_24BinaryOpListAlphaFunctorIaLi2ELi2ELi0EEEJSt10multipliesIaEaEEEvT_T0_DpT1_,(.L_x_8007 - _ZN2at6native55_GLOBAL__N__de093ff9_22_ForeachBinaryOpList_cu_a911ec4325multi_tensor_apply_kernelINS1_18TensorListMetadataILi2EEENS1_24BinaryOpListAlphaFunctorIaLi2ELi2ELi0EEEJSt10multipliesIaEaEEEvT_T0_DpT1_)
        .other          _ZN2at6native55_GLOBAL__N__de093ff9_22_ForeachBinaryOpList_cu_a911ec4325multi_tensor_apply_kernelINS1_18TensorListMetadataILi2EEENS1_24BinaryOpListAlphaFunctorIaLi2ELi2ELi0EEEJSt10multipliesIaEaEEEvT_T0_DpT1_,@"STO_CUDA_ENTRY STV_DEFAULT"
_ZN2at6native55_GLOBAL__N__de093ff9_22_ForeachBinaryOpList_cu_a911ec4325multi_tensor_apply_kernelINS1_18TensorListMetadataILi2EEENS1_24BinaryOpListAlphaFunctorIaLi2ELi2ELi0EEEJSt10multipliesIaEaEEEvT_T0_DpT1_:
        /* <DEDUP_REMOVED lines=49> */
.L_x_7267:
[----:B------:R-:W-:Y:S01]  /*0310*/  IMAD.U32 R3, RZ, RZ, UR15 ;  /* 0x0000000fff037e24 */ /* 0x000fe2000f8e00ff */
[----:B------:R-:W-:Y:S01]  /*0320*/  IADD3 R2, P1, PT, R4, UR15, RZ ;  /* 0x0000000f04027c10 */ /* 0x000fe2000ff3e0ff */
[----:B------:R-:W-:Y:S01]  /*0330*/  IMAD.U32 R7, RZ, RZ, UR15 ;  /* 0x0000000fff077e24 */ /* 0x000fe2000f8e00ff */
[----:B------:R-:W-:Y:S01]  /*0340*/  UMOV UR6, URZ ;  /* 0x000000ff00067c82 */ /* 0x000fe20008000000 */
[----:B------:R-:W-:Y:S02]  /*0350*/  PRMT R20, RZ, 0x7610, R20 ;  /* 0x00007610ff147816 */ /* 0x000fe40000000014 */
[----:B------:R-:W-:Y:S01]  /*0360*/  ISETP.GE.U32.AND P0, PT, R2, UR25, PT ;  /* 0x0000001902007c0c */ /* 0x000fe2000bf06070 */
[----:B------:R-:W-:Y:S01]  /*0370*/  IMAD.U32 R2, RZ, RZ, UR15 ;  /* 0x0000000fff027e24 */ /* 0x000fe2000f8e00ff */
[----:B------:R-:W-:Y:S01]  /*0380*/  LEA R0, P3, R3, R4, 0x1 ;  /* 0x0000000403007211 */ /* 0x000fe200078608ff */
[--C-:B------:R-:W-:Y:S01]  /*0390*/  IMAD.X R3, RZ, RZ, R5.reuse, P1 ;  /* 0x000000ffff037224 */ /* 0x100fe200008e0605 */
[----:B------:R-:W-:Y:S01]  /*03a0*/  ISETP.GE.U32.AND P1, PT, R4, UR25, PT ;  /* 0x0000001904007c0c */ /* 0x000fe2000bf26070 */
[----:B------:R-:W-:Y:S01]  /*03b0*/  IMAD.WIDE.U32 R6, R7, 0x3, R4 ;  /* 0x0000000307067825 */ /* 0x000fe200078e0004 */
[----:B------:R-:W-:-:S02]  /*03c0*/  ISETP.GE.U32.AND P2, PT, R0, UR25, PT ;  /* 0x0000001900007c0c */ /* 0x000fc4000bf46070 */
[----:B------:R-:W-:Y:S02]  /*03d0*/  LEA.HI.X R0, R2, R5, RZ, 0x1, P3 ;  /* 0x0000000502007211 */ /* 0x000fe400018f0cff */
[----:B------:R-:W-:Y:S02]  /*03e0*/  ISETP.GE.U32.AND.EX P0, PT, R3, UR26, PT, P0 ;  /* 0x0000001a03007c0c */ /* 0x000fe4000bf06100 */
[----:B------:R-:W-:Y:S02]  /*03f0*/  ISETP.GE.U32.AND.EX P2, PT, R0, UR26, PT, P2 ;  /* 0x0000001a00007c0c */ /* 0x000fe4000bf46120 */
[----:B------:R-:W-:Y:S02]  /*0400*/  ISETP.GE.U32.AND.EX P1, PT, R5, UR26, PT, P1 ;  /* 0x0000001a05007c0c */ /* 0x000fe4000bf26110 */
[----:B------:R-:W-:-:S04]  /*0410*/  IADD3 R2, P3, PT, R4, UR30, RZ ;  /* 0x0000001e04027c10 */ /* 0x000fc8000ff7e0ff */
[----:B------:R-:W-:Y:S02]  /*0420*/  IADD3.X R3, PT, PT, R5, UR31, RZ, P3, !PT ;  /* 0x0000001f05037c10 */ /* 0x000fe40009ffe4ff */
[----:B------:R-:W-:Y:S01]  /*0430*/  ISETP.GE.U32.AND P3, PT, R6, UR25, PT ;  /* 0x0000001906007c0c */ /* 0x000fe2000bf66070 */
[----:B------:R-:W-:Y:S01]  /*0440*/  VIADD R6, R7, UR6 ;  /* 0x0000000607067c36 */ /* 0x000fe20008000000 */
[C---:B------:R-:W-:Y:S02]  /*0450*/  @!P0 IADD3 R8, P5, PT, R4.reuse, UR20, RZ ;  /* 0x0000001404088c10 */ /* 0x040fe4000ffbe0ff */
[----:B------:R-:W-:Y:S01]  /*0460*/  @!P2 IADD3 R14, P4, PT, R4, UR21, RZ ;  /* 0x00000015040eac10 */ /* 0x000fe2000ff9e0ff */
[----:B------:R0:W2:Y:S01]  /*0470*/  @!P1 LDG.E.U8 R20, desc[UR16][R2.64] ;  /* 0x0000001002149981 */ /* 0x0000a2000c1e1100 */
[----:B------:R-:W-:Y:S02]  /*0480*/  ISETP.GE.U32.AND.EX P3, PT, R6, UR26, PT, P3 ;  /* 0x0000001a06007c0c */ /* 0x000fe4000bf66130 */
[----:B------:R-:W-:-:S02]  /*0490*/  @!P0 IADD3.X R9, PT, PT, R5, UR9, RZ, P5, !PT ;  /* 0x0000000905098c10 */ /* 0x000fc4000affe4ff */
[----:B------:R-:W-:Y:S02]  /*04a0*/  PRMT R22, RZ, 0x7610, R22 ;  /* 0x00007610ff167816 */ /* 0x000fe40000000016 */
[C---:B------:R-:W-:Y:S02]  /*04b0*/  @!P2 IADD3.X R15, PT, PT, R5.reuse, UR22, RZ, P4, !PT ;  /* 0x00000016050fac10 */ /* 0x040fe4000a7fe4ff */
[C---:B------:R-:W-:Y:S02]  /*04c0*/  @!P1 IADD3 R10, P5, PT, R4.reuse, UR28, RZ ;  /* 0x0000001c040a9c10 */ /* 0x040fe4000ffbe0ff */
[----:B------:R-:W-:Y:S01]  /*04d0*/  PRMT R7, RZ, 0x7610, R7 ;  /* 0x00007610ff077816 */ /* 0x000fe20000000007 */
[----:B------:R1:W3:Y:S01]  /*04e0*/  @!P2 LDG.E.U8 R22, desc[UR16][R14.64] ;  /* 0x000000100e16a981 */ /* 0x0002e2000c1e1100 */
[----:B------:R-:W-:Y:S02]  /*04f0*/  @!P1 IADD3.X R11, PT, PT, R5, UR29, RZ, P5, !PT ;  /* 0x0000001d050b9c10 */ /* 0x000fe4000affe4ff */
[----:B------:R-:W-:-:S02]  /*0500*/  @!P2 IADD3 R16, P5, PT, R4, UR19, RZ ;  /* 0x000000130410ac10 */ /* 0x000fc4000ffbe0ff */
[C---:B------:R-:W-:Y:S01]  /*0510*/  @!P0 IADD3 R12, P4, PT, R4.reuse, UR8, RZ ;  /* 0x00000008040c8c10 */ /* 0x040fe2000ff9e0ff */
[----:B------:R4:W5:Y:S01]  /*0520*/  @!P0 LDG.E.U8 R7, desc[UR16][R8.64] ;  /* 0x0000001008078981 */ /* 0x000962000c1e1100 */
[C---:B------:R-:W-:Y:S02]  /*0530*/  @!P2 IADD3.X R17, PT, PT, R5.reuse, UR12, RZ, P5, !PT ;  /* 0x0000000c0511ac10 */ /* 0x040fe4000affe4ff */
[----:B------:R-:W-:Y:S02]  /*0540*/  @!P0 IADD3.X R13, PT, PT, R5, UR10, RZ, P4, !PT ;  /* 0x0000000a050d8c10 */ /* 0x000fe4000a7fe4ff */
[----:B0-----:R-:W-:Y:S02]  /*0550*/  PRMT R2, RZ, 0x7610, R2 ;  /* 0x00007610ff027816 */ /* 0x001fe40000000002 */
[----:B-1----:R-:W-:Y:S02]  /*0560*/  @!P3 IADD3 R14, P4, PT, R4, UR23, RZ ;  /* 0x00000017040ebc10 */ /* 0x002fe4000ff9e0ff */
[----:B----4-:R-:W-:-:S02]  /*0570*/  PRMT R8, RZ, 0x7610, R8 ;  /* 0x00007610ff087816 */ /* 0x010fc40000000008 */
[----:B------:R-:W4:Y:S01]  /*0580*/  @!P0 LDG.E.U8 R2, desc[UR16][R12.64] ;  /* 0x000000100c028981 */ /* 0x000f22000c1e1100 */
[----:B------:R-:W-:Y:S02]  /*0590*/  PRMT R21, RZ, 0x7610, R21 ;  /* 0x00007610ff157816 */ /* 0x000fe40000000015 */
[----:B------:R-:W-:Y:S01]  /*05a0*/  PRMT R6, RZ, 0x7610, R6 ;  /* 0x00007610ff067816 */ /* 0x000fe20000000006 */
[----:B------:R-:W4:Y:S01]  /*05b0*/  @!P2 LDG.E.U8 R8, desc[UR16][R16.64] ;  /* 0x000000101008a981 */ /* 0x000f22000c1e1100 */
[----:B------:R-:W-:-:S03]  /*05c0*/  @!P3 IADD3.X R15, PT, PT, R5, UR24, RZ, P4, !PT ;  /* 0x00000018050fbc10 */ /* 0x000fc6000a7fe4ff */
[----:B------:R3:W4:Y:S04]  /*05d0*/  @!P1 LDG.E.U8 R21, desc[UR16][R10.64] ;  /* 0x000000100a159981 */ /* 0x000728000c1e1100 */
[----:B------:R-:W4:Y:S01]  /*05e0*/  @!P3 LDG.E.U8 R6, desc[UR16][R14.64] ;  /* 0x000000100e06b981 */ /* 0x000f22000c1e1100 */
[----:B------:R-:W-:Y:S02]  /*05f0*/  @!P3 IADD3 R18, P4, PT, R4, UR18, RZ ;  /* 0x000000120412bc10 */ /* 0x000fe4000ff9e0ff */
[----:B------:R-:W-:Y:S02]  /*0600*/  PRMT R0, RZ, 0x7610, R0 ;  /* 0x00007610ff007816 */ /* 0x000fe40000000000 */
[----:B------:R-:W-:-:S05]  /*0610*/  @!P3 IADD3.X R19, PT, PT, R5, UR7, RZ, P4, !PT ;  /* 0x000000070513bc10 */ /* 0x000fca000a7fe4ff */
[----:B------:R0:W4:Y:S01]  /*0620*/  @!P3 LDG.E.U8 R0, desc[UR16][R18.64] ;  /* 0x000000101200b981 */ /* 0x000122000c1e1100 */
[----:B------:R-:W1:Y:S01]  /*0630*/  LDCU.S8 UR6, c[0x0][0xfca] ;  /* 0x0001f940ff0677ac */ /* 0x000e620008000200 */
[----:B--2---:R-:W-:Y:S02]  /*0640*/  PRMT R9, R20, 0x9910, RZ ;  /* 0x0000991014097816 */ /* 0x004fe400000000ff */
[----:B---3--:R-:W-:Y:S02]  /*0650*/  PRMT R11, R22, 0x9910, RZ ;  /* 0x00009910160b7816 */ /* 0x008fe400000000ff */
[----:B-----5:R-:W-:Y:S01]  /*0660*/  PRMT R10, R7, 0x9910, RZ ;  /* 0x00009910070a7816 */ /* 0x020fe200000000ff */
[----:B-1----:R-:W-:Y:S02]  /*0670*/  IMAD R7, R9, UR6, RZ ;  /* 0x0000000609077c24 */ /* 0x002fe4000f8e02ff */
[----:B------:R-:W-:-:S05]  /*0680*/  IMAD R9, R11, UR6, RZ ;  /* 0x000000060b097c24 */ /* 0x000fca000f8e02ff */
[----:B------:R-:W-:Y:S02]  /*0690*/  PRMT R13, R9, 0x9910, RZ ;  /* 0x00009910090d7816 */ /* 0x000fe400000000ff */
[----:B----4-:R-:W-:Y:S01]  /*06a0*/  PRMT R12, R2, 0x9910, RZ ;  /* 0x00009910020c7816 */ /* 0x010fe200000000ff */
[----:B------:R-:W-:Y:S01]  /*06b0*/  IMAD R2, R10, UR6, RZ ;  /* 0x000000060a027c24 */ /* 0x000fe2000f8e02ff */
[----:B------:R-:W-:Y:S02]  /*06c0*/  PRMT R11, R8, 0x9910, RZ ;  /* 0x00009910080b7816 */ /* 0x000fe400000000ff */
[----:B------:R-:W-:-:S03]  /*06d0*/  PRMT R21, R21, 0x9910, RZ ;  /* 0x0000991015157816 */ /* 0x000fc600000000ff */
[----:B------:R-:W-:Y:S02]  /*06e0*/  IMAD.MOV.U32 R10, RZ, RZ, R11 ;  /* 0x000000ffff0a7224 */ /* 0x000fe400078e000b */
[----:B------:R-:W-:Y:S01]  /*06f0*/  IMAD.MOV.U32 R11, RZ, RZ, R13 ;  /* 0x000000ffff0b7224 */ /* 0x000fe200078e000d */
[----:B------:R-:W-:Y:S01]  /*0700*/  PRMT R6, R6, 0x9910, RZ ;  /* 0x0000991006067816 */ /* 0x000fe200000000ff */
[----:B------:R-:W-:Y:S01]  /*0710*/  IMAD.MOV.U32 R8, RZ, RZ, R21 ;  /* 0x000000ffff087224 */ /* 0x000fe200078e0015 */
[----:B------:R-:W-:Y:S01]  /*0720*/  PRMT R7, R7, 0x9910, RZ ;  /* 0x0000991007077816 */ /* 0x000fe200000000ff */
[----:B0-----:R-:W-:Y:S01]  /*0730*/  IMAD R19, R10, R11, RZ ;  /* 0x0000000b0a137224 */ /* 0x001fe200078e02ff */
[----:B------:R-:W-:Y:S01]  /*0740*/  PRMT R9, R2, 0x9910, RZ ;  /* 0x0000991002097816 */ /* 0x000fe200000000ff */
[----:B------:R-:W-:Y:S02]  /*0750*/  IMAD.MOV.U32 R10, RZ, RZ, R6 ;  /* 0x000000ffff0a7224 */ /* 0x000fe400078e0006 */
[----:B------:R-:W-:-:S02]  /*0760*/  IMAD.MOV.U32 R2, RZ, RZ, R12 ;  /* 0x000000ffff027224 */ /* 0x000fc400078e000c */
[----:B------:R-:W-:Y:S02]  /*0770*/  IMAD R15, R8, R7, RZ ;  /* 0x00000007080f7224 */ /* 0x000fe400078e02ff */
[----:B------:R-:W-:Y:S02]  /*0780*/  VIADD R6, R4, UR30 ;  /* 0x0000001e04067c36 */ /* 0x000fe40008000000 */
[----:B------:R-:W-:Y:S02]  /*0790*/  IMAD R8, R10, UR6, RZ ;  /* 0x000000060a087c24 */ /* 0x000fe4000f8e02ff */
[----:B------:R-:W-:Y:S02]  /*07a0*/  @!P1 IMAD.MOV.U32 R7, RZ, RZ, R3 ;  /* 0x000000ffff079224 */ /* 0x000fe400078e0003 */
[----:B------:R-:W-:Y:S01]  /*07b0*/  IMAD R17, R2, R9, RZ ;  /* 0x0000000902117224 */ /* 0x000fe200078e02ff */
[----:B------:R-:W-:Y:S02]  /*07c0*/  @!P0 IADD3 R2, P4, PT, R4, UR20, RZ ;  /* 0x0000001404028c10 */ /* 0x000fe4000ff9e0ff */
[----:B------:R0:W-:Y:S01]  /*07d0*/  @!P1 STG.E.U8 desc[UR16][R6.64], R15 ;  /* 0x0000000f06009986 */ /* 0x0001e2000c101110 */
[----:B------:R-:W-:-:S02]  /*07e0*/  PRMT R13, R8, 0x9910, RZ ;  /* 0x00009910080d7816 */ /* 0x000fc400000000ff */
[C---:B------:R-:W-:Y:S02]  /*07f0*/  @!P0 IADD3.X R3, PT, PT, R5.reuse, UR9, RZ, P4, !PT ;  /* 0x0000000905038c10 */ /* 0x040fe4000a7fe4ff */
[----:B------:R-:W-:Y:S02]  /*0800*/  PRMT R0, R0, 0x9910, RZ ;  /* 0x0000991000007816 */ /* 0x000fe400000000ff */
[C---:B------:R-:W-:Y:S02]  /*0810*/  @!P2 IADD3 R8, P1, PT, R4.reuse, UR21, RZ ;  /* 0x000000150408ac10 */ /* 0x040fe4000ff3e0ff */
[----:B------:R-:W-:Y:S01]  /*0820*/  @!P3 IADD3 R10, P4, PT, R4, UR23, RZ ;  /* 0x00000017040abc10 */ /* 0x000fe2000ff9e0ff */
[----:B------:R-:W-:Y:S01]  /*0830*/  IMAD R13, R0, R13, RZ ;  /* 0x0000000d000d7224 */ /* 0x000fe200078e02ff */
[C---:B------:R-:W-:Y:S01]  /*0840*/  @!P2 IADD3.X R9, PT, PT, R5.reuse, UR22, RZ, P1, !PT ;  /* 0x000000160509ac10 */ /* 0x040fe20008ffe4ff */
[----:B------:R-:W-:Y:S01]  /*0850*/  USHF.L.U32 UR6, UR15, 0x2, URZ ;  /* 0x000000020f067899 */ /* 0x000fe200080006ff */
[----:B------:R-:W-:Y:S01]  /*0860*/  @!P3 IADD3.X R11, PT, PT, R5, UR24, RZ, P4, !PT ;  /* 0x00000018050bbc10 */ /* 0x000fe2000a7fe4ff */
        /* <DEDUP_REMOVED lines=11> */
.L_x_7266:
[----:B------:R-:W0:Y:S02]  /*0920*/  S2R R5, SR_TID.X ;  /* 0x0000000000057919 */ /* 0x000e240000002100 */
[----:B0-----:R-:W-:-:S03]  /*0930*/  IMAD.WIDE.U32 R2, R5, 0x4, RZ ;  /* 0x0000000405027825 */ /* 0x001fc600078e00ff */
[----:B------:R-:W-:-:S04]  /*0940*/  ISETP.GE.U32.AND P0, PT, R2, UR27, PT ;  /* 0x0000001b02007c0c */ /* 0x000fc8000bf06070 */
[----:B------:R-:W-:-:S13]  /*0950*/  ISETP.GE.AND.EX P0, PT, R3, UR14, PT, P0 ;  /* 0x0000000e03007c0c */ /* 0x000fda000bf06300 */
[----:B------:R-:W-:Y:S05]  /*0960*/  @P0 EXIT ;  /* 0x000000000000094d */ /* 0x000fea0003800000 */
[----:B------:R-:W-:Y:S01]  /*0970*/  IMAD.MOV.U32 R0, RZ, RZ, RZ ;  /* 0x000000ffff007224 */ /* 0x000fe200078e00ff */
[----:B------:R-:W0:Y:S06]  /*0980*/  LDCU UR5, c[0x0][0x360] ;  /* 0x00006c00ff0577ac */ /* 0x000e2c0008000800 */
.L_x_7268:
        /* <DEDUP_REMOVED lines=13> */
[C---:B--2---:R-:W-:Y:S02]  /*0a60*/  PRMT R11, R6.reuse, 0x7771, RZ ;  /* 0x00007771060b7816 */ /* 0x044fe400000000ff */
[----:B------:R-:W-:Y:S02]  /*0a70*/  LOP3.LUT R4, R6, 0xff, RZ, 0xc0, !PT ;  /* 0x000000ff06047812 */ /* 0x000fe400078ec0ff */
[C---:B---3--:R-:W-:Y:S02]  /*0a80*/  PRMT R10, R8.reuse, 0x7771, RZ ;  /* 0x00007771080a7816 */ /* 0x048fe400000000ff */
[C---:B------:R-:W-:Y:S02]  /*0a90*/  PRMT R13, R8.reuse, 0x7773, RZ ;  /* 0x00007773080d7816 */ /* 0x040fe400000000ff */
[----:B------:R-:W-:-:S02]  /*0aa0*/  LOP3.LUT R9, R8, 0xff, RZ, 0xc0, !PT ;  /* 0x000000ff08097812 */ /* 0x000fc400078ec0ff */
[----:B------:R-:W-:Y:S01]  /*0ab0*/  PRMT R7, R8, 0x7772, RZ ;  /* 0x0000777208077816 */ /* 0x000fe200000000ff */
[----:B------:R-:W-:Y:S01]  /*0ac0*/  IMAD.MOV.U32 R8, RZ, RZ, R10 ;  /* 0x000000ffff087224 */ /* 0x000fe200078e000a */
[C---:B------:R-:W-:Y:S01]  /*0ad0*/  PRMT R12, R6.reuse, 0x7772, RZ ;  /* 0x00007772060c7816 */ /* 0x040fe200000000ff */
[----:B------:R-:W-:Y:S01]  /*0ae0*/  IMAD.MOV.U32 R10, RZ, RZ, R13 ;  /* 0x000000ffff0a7224 */ /* 0x000fe200078e000d */
[----:B------:R-:W-:Y:S01]  /*0af0*/  PRMT R14, R6, 0x7773, RZ ;  /* 0x00007773060e7816 */ /* 0x000fe200000000ff */
[----:B------:R-:W-:Y:S02]  /*0b00*/  IMAD.MOV.U32 R6, RZ, RZ, R11 ;  /* 0x000000ffff067224 */ /* 0x000fe400078e000b */
[----:B------:R-:W-:Y:S02]  /*0b10*/  IMAD.MOV.U32 R11, RZ, RZ, R7 ;  /* 0x000000ffff0b7224 */ /* 0x000fe400078e0007 */
[----:B-1----:R-:W-:Y:S02]  /*0b20*/  IMAD R8, R8, UR4, RZ ;  /* 0x0000000408087c24 */ /* 0x002fe4000f8e02ff */
[----:B------:R-:W-:-:S02]  /*0b30*/  IMAD R10, R10, UR4, RZ ;  /* 0x000000040a0a7c24 */ /* 0x000fc4000f8e02ff */
[----:B------:R-:W-:Y:S01]  /*0b40*/  IMAD R7, R9, UR4, RZ ;  /* 0x0000000409077c24 */ /* 0x000fe2000f8e02ff */
[----:B------:R-:W-:Y:S01]  /*0b50*/  PRMT R8, R8, 0x9910, RZ ;  /* 0x0000991008087816 */ /* 0x000fe200000000ff */
[----:B------:R-:W-:Y:S01]  /*0b60*/  IMAD R9, R11, UR4, RZ ;  /* 0x000000040b097c24 */ /* 0x000fe2000f8e02ff */
[----:B------:R-:W-:Y:S01]  /*0b70*/  PRMT R10, R10, 0x9910, RZ ;  /* 0x000099100a0a7816 */ /* 0x000fe200000000ff */
[----:B------:R-:W-:Y:S01]  /*0b80*/  IMAD.MOV.U32 R13, RZ, RZ, R14 ;  /* 0x000000ffff0d7224 */ /* 0x000fe200078e000e */
[----:B------:R-:W-:Y:S02]  /*0b90*/  PRMT R7, R7, 0x9910, RZ ;  /* 0x0000991007077816 */ /* 0x000fe400000000ff */
[----:B------:R-:W-:Y:S01]  /*0ba0*/  PRMT R11, R9, 0x9910, RZ ;  /* 0x00009910090b7816 */ /* 0x000fe200000000ff */
[----:B------:R-:W-:Y:S02]  /*0bb0*/  IMAD.MOV.U32 R9, RZ, RZ, R8 ;  /* 0x000000ffff097224 */ /* 0x000fe400078e0008 */
[----:B------:R-:W-:-:S02]  /*0bc0*/  IMAD.MOV.U32 R8, RZ, RZ, R10 ;  /* 0x000000ffff087224 */ /* 0x000fc400078e000a */
[----:B------:R-:W-:Y:S02]  /*0bd0*/  IMAD R4, R4, R7, RZ ;  /* 0x0000000704047224 */ /* 0x000fe400078e02ff */
[----:B------:R-:W-:Y:S02]  /*0be0*/  IMAD R6, R6, R9, RZ ;  /* 0x0000000906067224 */ /* 0x000fe400078e02ff */
[----:B------:R-:W-:Y:S01]  /*0bf0*/  IMAD R8, R13, R8, RZ ;  /* 0x000000080d087224 */ /* 0x000fe200078e02ff */
[----:B------:R-:W-:Y:S01]  /*0c00*/  LOP3.LUT R9, R4, 0xffff, RZ, 0xc0, !PT ;  /* 0x0000ffff04097812 */ /* 0x000fe200078ec0ff */
[----:B------:R-:W-:Y:S01]  /*0c10*/  IMAD R7, R12, R11, RZ ;  /* 0x0000000b0c077224 */ /* 0x000fe200078e02ff */
[----:B------:R-:W-:Y:S01]  /*0c20*/  LOP3.LUT R6, R6, 0xffff, RZ, 0xc0, !PT ;  /* 0x0000ffff06067812 */ /* 0x000fe200078ec0ff */
[----:B------:R-:W-:Y:S01]  /*0c30*/  IMAD.SHL.U32 R4, R5, 0x4, RZ ;  /* 0x0000000405047824 */ /* 0x000fe200078e00ff */
[----:B------:R-:W-:Y:S02]  /*0c40*/  LOP3.LUT R8, R8, 0xffff, RZ, 0xc0, !PT ;  /* 0x0000ffff08087812 */ /* 0x000fe400078ec0ff */
[----:B------:R-:W-:-:S02]  /*0c50*/  LOP3.LUT R7, R7, 0xffff, RZ, 0xc0, !PT ;  /* 0x0000ffff07077812 */ /* 0x000fc400078ec0ff */
[----:B------:R-:W-:Y:S02]  /*0c60*/  PRMT R6, R9, 0x3340, R6 ;  /* 0x0000334009067816 */ /* 0x000fe40000000006 */
[----:B------:R-:W-:Y:S02]  /*0c70*/  PRMT R7, R7, 0x3340, R8 ;  /* 0x0000334007077816 */ /* 0x000fe40000000008 */
[----:B------:R-:W-:Y:S02]  /*0c80*/  ISETP.LT.U32.AND P1, PT, R4, UR27, PT ;  /* 0x0000001b04007c0c */ /* 0x000fe4000bf21070 */
[----:B------:R-:W-:Y:S02]  /*0c90*/  PRMT R7, R6, 0x5410, R7 ;  /* 0x0000541006077816 */ /* 0x000fe40000000007 */
[----:B------:R-:W-:-:S03]  /*0ca0*/  SHF.L.U64.HI R4, R5, 0x2, R0 ;  /* 0x0000000205047819 */ /* 0x000fc60000010200 */
[----:B------:R1:W-:Y:S01]  /*0cb0*/  STG.E desc[UR16][R2.64], R7 ;  /* 0x0000000702007986 */ /* 0x0003e2000c101910 */
[----:B------:R-:W-:-:S13]  /*0cc0*/  ISETP.LT.AND.EX P1, PT, R4, UR14, PT, P1 ;  /* 0x0000000e04007c0c */ /* 0x000fda000bf21310 */
[----:B-1----:R-:W-:Y:S05]  /*0cd0*/  @!P0 BRA P1, `(.L_x_7268) ;  /* 0xfffffffc002c8947 */ /* 0x002fea000083ffff */
[----:B------:R-:W-:Y:S05]  /*0ce0*/  EXIT ;  /* 0x000000000000794d */ /* 0x000fea0003800000 */
.L_x_7269:
        /* <DEDUP_REMOVED lines=9> */
.L_x_8007:


//--------------------- .text._ZN2at6native55_GLOBAL__N__de093ff9_22_ForeachBinaryOpList_cu_a911ec4325multi_tensor_apply_kernelINS1_18TensorListMetadataILi2EEENS1_24BinaryOpListAlphaFunctorIhLi2ELi2ELi0EEEJSt10multipliesIhEhEEEvT_T0_DpT1_ --------------------------
	.section	.text._ZN2at6native55_GLOBAL__N__de093ff9_22_ForeachBinaryOpList_cu_a911ec4325multi_tensor_apply_kernelINS1_18TensorListMetadataILi2EEENS1_24BinaryOpListAlphaFunctorIhLi2ELi2ELi0EEEJSt10multipliesIhEhEEEvT_T0_DpT1_,"ax",@progbits
	.align	128
.text._ZN2at6native55_GLOBAL__N__de093ff9_22_ForeachBinaryOpList_cu_a911ec4325multi_tensor_apply_kernelINS1_18TensorListMetadataILi2EEENS1_24BinaryOpListAlphaFunctorIhLi2ELi2ELi0EEEJSt10multipliesIhEhEEEvT_T0_DpT1_:
        .type           _ZN2at6native55_GLOBAL__N__de093ff9_22_ForeachBinaryOpList_cu_a911ec4325multi_tensor_apply_kernelINS1_18TensorListMetadataILi2EEENS1_24BinaryOpListAlphaFunctorIhLi2ELi2ELi0EEEJSt10multipliesIhEhEEEvT_T0_DpT1_,@function
        .size           _ZN2at6native55_GLOBAL__N__de093ff9_22_ForeachBinaryOpList_cu_a911ec4325multi_tensor_apply_kernelINS1_18TensorListMetadataILi2EEENS1_24BinaryOpListAlphaFunctorIhLi2ELi2ELi0EEEJSt10multipliesIhEhEEEvT_T0_DpT1_,(.L_x_8008 - _ZN2at6native55_GLOBAL__N__de093ff9_22_ForeachBinaryOpList_cu_a911ec4325multi_tensor_apply_kernelINS1_18TensorListMetadataILi2EEENS1_24BinaryOpListAlphaFunctorIhLi2ELi2ELi0EEEJSt10multipliesIhEhEEEvT_T0_DpT1_)
        .other          _ZN2at6native55_GLOBAL__N__de093ff9_22_ForeachBinaryOpList_cu_a911ec4325multi_tensor_apply_kernelINS1_18TensorListMetadataILi2EEENS1_24BinaryOpListAlphaFunctorIhLi2ELi2ELi0EEEJSt10multipliesIhEhEEEvT_T0_DpT1_,@"STO_CUDA_ENTRY STV_DEFAULT"
_ZN2at6native55_GLOBAL__N__de093ff9_22_ForeachBinaryOpList_cu_a911ec4325multi_tensor_apply_kernelINS1_18TensorListMetadataILi2EEENS1_24BinaryOpListAlphaFunctorIhLi2ELi2ELi0EEEJSt10multipliesIhEhEEEvT_T0_DpT1_:
        /* <DEDUP_REMOVED lines=49> */
.L_x_7271:
        /* <DEDUP_REMOVED lines=50> */
[----:B------:R-:W1:Y:S02]  /*0630*/  LDCU.U8 UR6, c[0x0][0xfca] ;  /* 0x0001f940ff0677ac */ /* 0x000e640008000000 */
[----:B-1----:R-:W-:Y:S01]  /*0640*/  UPRMT UR6, UR6, 0x9910, URZ ;  /* 0x0000991006067896 */ /* 0x002fe200080000ff */
[----:B--2---:R-:W-:Y:S02]  /*0650*/  PRMT R9, R20, 0x9910, RZ ;  /* 0x0000991014097816 */ /* 0x004fe400000000ff */
[----:B---3--:R-:W-:Y:S02]  /*0660*/  PRMT R11, R22, 0x9910, RZ ;  /* 0x00009910160b7816 */ /* 0x008fe400000000ff */
[----:B-----5:R-:W-:Y:S01]  /*0670*/  PRMT R10, R7, 0x9910, RZ ;  /* 0x00009910070a7816 */ /* 0x020fe200000000ff */
[----:B------:R-:W-:Y:S02]  /*0680*/  IMAD R7, R9, UR6, RZ ;  /* 0x0000000609077c24 */ /* 0x000fe4000f8e02ff */
        /* <DEDUP_REMOVED lines=42> */
.L_x_7270:
[----:B------:R-:W0:Y:S02]  /*0930*/  S2R R5, SR_TID.X ;  /* 0x0000000000057919 */ /* 0x000e240000002100 */
[----:B0-----:R-:W-:-:S03]  /*0940*/  IMAD.WIDE.U32 R2, R5, 0x4, RZ ;  /* 0x0000000405027825 */ /* 0x001fc600078e00ff */
[----:B------:R-:W-:-:S04]  /*0950*/  ISETP.GE.U32.AND P0, PT, R2, UR27, PT ;  /* 0x0000001b02007c0c */ /* 0x000fc8000bf06070 */
[----:B------:R-:W-:-:S13]  /*0960*/  ISETP.GE.AND.EX P0, PT, R3, UR14, PT, P0 ;  /* 0x0000000e03007c0c */ /* 0x000fda000bf06300 */
[----:B------:R-:W-:Y:S05]  /*0970*/  @P0 EXIT ;  /* 0x000000000000094d */ /* 0x000fea0003800000 */
[----:B------:R-:W-:Y:S01]  /*0980*/  IMAD.MOV.U32 R0, RZ, RZ, RZ ;  /* 0x000000ffff007224 */ /* 0x000fe200078e00ff */
[----:B------:R-:W0:Y:S06]  /*0990*/  LDCU UR5, c[0x0][0x360] ;  /* 0x00006c00ff0577ac */ /* 0x000e2c0008000800 */
.L_x_7272:
        /* <DEDUP_REMOVED lines=8> */
[----:B------:R-:W1:Y:S01]  /*0a20*/  LDCU.U8 UR4, c[0x0][0xfca] ;  /* 0x0001f940ff0477ac */ /* 0x000e620008000000 */
[----:B0-----:R-:W-:-:S05]  /*0a30*/  IADD3 R5, P0, PT, R5, UR5, RZ ;  /* 0x0000000505057c10 */ /* 0x001fca000ff1e0ff */
[----:B------:R-:W-:Y:S01]  /*0a40*/  IMAD.X R0, RZ, RZ, R0, P0 ;  /* 0x000000ffff007224 */ /* 0x000fe200000e0600 */
[----:B------:R-:W-:-:S04]  /*0a50*/  LOP3.LUT P0, RZ, R5, 0xffffc000, RZ, 0xc0, !PT ;  /* 0xffffc00005ff7812 */ /* 0x000fc8000780c0ff */
[----:B------:R-:W-:Y:S01]  /*0a60*/  LOP3.LUT P0, RZ, R0, 0x3fffffff, RZ, 0xc0, P0 ;  /* 0x3fffffff00ff7812 */ /* 0x000fe2000000c0ff */
[----:B-1----:R-:W-:Y:S01]  /*0a70*/  UPRMT UR4, UR4, 0x9910, URZ ;  /* 0x0000991004047896 */ /* 0x002fe200080000ff */
        /* <DEDUP_REMOVED lines=12> */
[----:B------:R-:W-:Y:S02]  /*0b40*/  IMAD R8, R8, UR4, RZ ;  /* 0x0000000408087c24 */ /* 0x000fe4000f8e02ff */
        /* <DEDUP_REMOVED lines=28> */
.L_x_7273:
        /* <DEDUP_REMOVED lines=15> */
.L_x_8008:


//--------------------- .text._ZN2at6native55_GLOBAL__N__de093ff9_22_ForeachBinaryOpList_cu_a911ec4325multi_tensor_apply_kernelINS1_18TensorListMetadataILi3EEENS1_24BinaryOpListAlphaFunctorIN3c104HalfELi3ELi2ELi2EEEJSt5minusIfEfEEEvT_T0_DpT1_ --------------------------
	.section	.text._ZN2at6native55_GLOBAL__N__de093ff9_22_ForeachBinaryOpList_cu_a911ec4325multi_tensor_apply_kernelINS1_18TensorListMetadataILi3EEENS1_24BinaryOpListAlphaFunctorIN3c104HalfELi3ELi2ELi2EEEJSt5minusIfEfEEEvT_T0_DpT1_,"ax",@progbits
	.align	128
.text._ZN2at6native55_GLOBAL__N__de093ff9_22_ForeachBinaryOpList_cu_a911ec4325multi_tensor_apply_kernelINS1_18TensorListMetadataILi3EEENS1_24BinaryOpListAlphaFunctorIN3c104HalfELi3ELi2ELi2EEEJSt5minusIfEfEEEvT_T0_DpT1_:
        .type           _ZN2at6native55_GLOBAL__N__de093ff9_22_ForeachBinaryOpList_cu_a911ec4325multi_tensor_apply_kernelINS1_18TensorListMetadataILi3EEENS1_24BinaryOpListAlphaFunctorIN3c104HalfELi3ELi2ELi2EEEJSt5minusIfEfEEEvT_T0_DpT1_,@function
        .size           _ZN2at6native55_GLOBAL__N__de093ff9_22_ForeachBinaryOpList_cu_a911ec4325multi_tensor_apply_kernelINS1_18TensorListMetadataILi3EEENS1_24BinaryOpListAlphaFunctorIN3c104HalfELi3ELi2ELi2EEEJSt5minusIfEfEEEvT_T0_DpT1_,(.L_x_8009 - _ZN2at6native55_GLOBAL__N__de093ff9_22_ForeachBinaryOpList_cu_a911ec4325multi_tensor_apply_kernelINS1_18TensorListMetadataILi3EEENS1_24BinaryOpListAlphaFunctorIN3c104HalfELi3ELi2ELi2EEEJSt5minusIfEfEEEvT_T0_DpT1_)
        .other          _ZN2at6native55_GLOBAL__N__de093ff9_22_ForeachBinaryOpList_cu_a911ec4325multi_tensor_apply_kernelINS1_18TensorListMetadataILi3EEENS1_24BinaryOpListAlphaFunctorIN3c104HalfELi3ELi2ELi2EEEJSt5minusIfEfEEEvT_T0_DpT1_,@"STO_CUDA_ENTRY STV_DEFAULT"
_ZN2at6native55_GLOBAL__N__de093ff9_22_ForeachBinaryOpList_cu_a911ec4325multi_tensor_apply_kernelINS1_18TensorListMetadataILi3EEENS1_24BinaryOpListAlphaFunctorIN3c104HalfELi3ELi2ELi2EEEJSt5minusIfEfEEEvT_T0_DpT1_:
        /* <DEDUP_REMOVED lines=36> */
.L_x_7275:
[----:B0--3--:R-:W-:Y:S02]  /*0240*/  IADD3 R3, P1, PT, R2, UR4, RZ ;  /* 0x0000000402037c10 */ /* 0x009fe4000ff3e0ff */
[----:B------:R-:W-:Y:S02]  /*0250*/  PRMT R5, RZ, 0x7610, R5 ;  /* 0x00007610ff057816 */ /* 0x000fe40000000005 */
        /* <DEDUP_REMOVED lines=14> */
[--C-:B------:R-:W-:Y:S02]  /*0340*/  @!P0 LEA.HI.X R15, R3, UR9, R10.reuse, 0x1, P4 ;  /* 0x00000009030f8c11 */ /* 0x100fe4000a0f0c0a */
        /* <DEDUP_REMOVED lines=10> */
[----:B------:R-:W-:Y:S02]  /*03f0*/  @!P1 LEA.HI.X R21, R9, UR9, R6, 0x1, P4 ;  /* 0x0000000909159c11 */ /* 0x000fe4000a0f0c06 */
[C---:B------:R-:W-:Y:S02]  /*0400*/  @!P2 LEA R18, P5, R23.reuse, UR6, 0x1 ;  /* 0x000000061712ac11 */ /* 0x040fe4000f8a08ff */
[----:B0-----:R-:W-:Y:S02]  /*0410*/  @!P2 LEA R12, P4, R23, UR8, 0x1 ;  /* 0x00000008170cac11 */ /* 0x001fe4000f8808ff */
[----:B------:R-:W-:-:S02]  /*0420*/  PRMT R0, RZ, 0x7610, R0 ;  /* 0x00007610ff007816 */ /* 0x000fc40000000000 */
[C-C-:B------:R-:W-:Y:S02]  /*0430*/  @!P2 LEA.HI.X R19, R23.reuse, UR7, R4.reuse, 0x1, P5 ;  /* 0x000000071713ac11 */ /* 0x140fe4000a8f0c04 */
[----:B------:R-:W-:Y:S02]  /*0440*/  @!P2 LEA.HI.X R13, R23, UR9, R4, 0x1, P4 ;  /* 0x00000009170dac11 */ /* 0x000fe4000a0f0c04 */
[C---:B------:R-:W-:Y:S01]  /*0450*/  @!P3 LEA R14, P5, R8.reuse, UR6, 0x1 ;  /* 0x00000006080ebc11 */ /* 0x040fe2000f8a08ff */
[----:B------:R0:W5:Y:S01]  /*0460*/  @!P1 LDG.E.U16 R0, desc[UR16][R26.64] ;  /* 0x000000101a009981 */ /* 0x000162000c1e1500 */
[----:B------:R-:W-:Y:S02]  /*0470*/  @!P3 LEA R16, P4, R8, UR8, 0x1 ;  /* 0x000000080810bc11 */ /* 0x000fe4000f8808ff */
[----:B------:R-:W-:Y:S02]  /*0480*/  PRMT R24, RZ, 0x7610, R24 ;  /* 0x00007610ff187816 */ /* 0x000fe40000000018 */
[----:B------:R-:W-:-:S02]  /*0490*/  PRMT R25, RZ, 0x7610, R25 ;  /* 0x00007610ff197816 */ /* 0x000fc40000000019 */
[----:B------:R-:W-:Y:S02]  /*04a0*/  PRMT R28, RZ, 0x7610, R28 ;  /* 0x00007610ff1c7816 */ /* 0x000fe4000000001c */
[----:B------:R-:W-:Y:S01]  /*04b0*/  PRMT R29, RZ, 0x7610, R29 ;  /* 0x00007610ff1d7816 */ /* 0x000fe2000000001d */
[----:B------:R-:W5:Y:S01]  /*04c0*/  @!P1 LDG.E.U16 R24, desc[UR16][R20.64] ;  /* 0x0000001014189981 */ /* 0x000f62000c1e1500 */
[----:B0-----:R-:W-:Y:S02]  /*04d0*/  PRMT R26, RZ, 0x7610, R26 ;  /* 0x00007610ff1a7816 */ /* 0x001fe4000000001a */
[C-C-:B------:R-:W-:Y:S01]  /*04e0*/  @!P3 LEA.HI.X R15, R8.reuse, UR7, R7.reuse, 0x1, P5 ;  /* 0x00000007080fbc11 */ /* 0x140fe2000a8f0c07 */
[----:B------:R0:W5:Y:S01]  /*04f0*/  @!P2 LDG.E.U16 R25, desc[UR16][R18.64] ;  /* 0x000000101219a981 */ /* 0x000162000c1e1500 */
[----:B------:R-:W-:-:S03]  /*0500*/  @!P3 LEA.HI.X R17, R8, UR9, R7, 0x1, P4 ;  /* 0x000000090811bc11 */ /* 0x000fc6000a0f0c07 */
[----:B------:R-:W5:Y:S04]  /*0510*/  @!P2 LDG.E.U16 R28, desc[UR16][R12.64] ;  /* 0x000000100c1ca981 */ /* 0x000f68000c1e1500 */
[----:B------:R-:W5:Y:S04]  /*0520*/  @!P3 LDG.E.U16 R29, desc[UR16][R14.64] ;  /* 0x000000100e1db981 */ /* 0x000f68000c1e1500 */
[----:B------:R-:W5:Y:S01]  /*0530*/  @!P3 LDG.E.U16 R26, desc[UR16][R16.64] ;  /* 0x00000010101ab981 */ /* 0x000f62000c1e1500 */
[----:B0-----:R-:W-:-:S04]  /*0540*/  @!P0 LEA R18, P4, R3, UR10, 0x1 ;  /* 0x0000000a03128c11 */ /* 0x001fc8000f8808ff */
[----:B------:R-:W-:Y:S02]  /*0550*/  @!P0 LEA.HI.X R19, R3, UR11, R10, 0x1, P4 ;  /* 0x0000000b03138c11 */ /* 0x000fe4000a0f0c0a */
[----:B------:R-:W-:Y:S02]  /*0560*/  @!P2 LEA R22, P6, R23, UR10, 0x1 ;  /* 0x0000000a1716ac11 */ /* 0x000fe4000f8c08ff */
[----:B------:R-:W-:Y:S02]  /*0570*/  @!P1 LEA R20, P5, R9, UR10, 0x1 ;  /* 0x0000000a09149c11 */ /* 0x000fe4000f8a08ff */
[----:B------:R-:W-:Y:S02]  /*0580*/  @!P2 LEA.HI.X R23, R23, UR11, R4, 0x1, P6 ;  /* 0x0000000b1717ac11 */ /* 0x000fe4000b0f0c04 */
[----:B------:R-:W-:Y:S02]  /*0590*/  @!P3 LEA R4, P4, R8, UR10, 0x1 ;  /* 0x0000000a0804bc11 */ /* 0x000fe4000f8808ff */
[----:B------:R-:W-:Y:S01]  /*05a0*/  @!P1 LEA.HI.X R21, R9, UR11, R6, 0x1, P5 ;  /* 0x0000000b09159c11 */ /* 0x000fe2000a8f0c06 */
[----:B------:R-:W-:-:S04]  /*05b0*/  ULEA UR4, UP0, UR12, UR4, 0x2 ;  /* 0x000000040c047291 */ /* 0x000fc8000f8010ff */
[----:B------:R-:W-:Y:S02]  /*05c0*/  UIADD3.X UR5, UPT, UPT, URZ, UR5, URZ, UP0, !UPT ;  /* 0x00000005ff057290 */ /* 0x000fe400087fe4ff */
[----:B------:R-:W-:-:S04]  /*05d0*/  UISETP.GE.U32.AND UP0, UPT, UR4, UR13, UPT ;  /* 0x0000000d0400728c */ /* 0x000fc8000bf06070 */
[----:B------:R-:W-:Y:S01]  /*05e0*/  UISETP.GE.U32.AND.EX UP0, UPT, UR5, UR14, UPT, UP0 ;  /* 0x0000000e0500728c */ /* 0x000fe2000bf06100 */
[----:B---3--:R-:W-:Y:S02]  /*05f0*/  HADD2.F32 R11, -RZ, R11.H0_H0 ;  /* 0x2000000bff0b7230 */ /* 0x008fe40000004100 */
[----:B----4-:R-:W-:-:S05]  /*0600*/  HADD2.F32 R5, -RZ, R5.H0_H0 ;  /* 0x20000005ff057230 */ /* 0x010fca0000004100 */
[----:B--2---:R-:W-:Y:S01]  /*0610*/  FFMA.FTZ R5, -R11, UR18, R5 ;  /* 0x000000120b057c23 */ /* 0x004fe20008010105 */
[----:B-----5:R-:W-:Y:S02]  /*0620*/  HADD2.F32 R0, -RZ, R0.H0_H0 ;  /* 0x20000000ff007230 */ /* 0x020fe40000004100 */
[----:B------:R-:W-:Y:S02]  /*0630*/  HADD2.F32 R3, -RZ, R24.H0_H0 ;  /* 0x20000018ff037230 */ /* 0x000fe40000004100 */
[----:B------:R-:W-:Y:S02]  /*0640*/  HADD2.F32 R25, -RZ, R25.H0_H0 ;  /* 0x20000019ff197230 */ /* 0x000fe40000004100 */
[----:B------:R-:W-:Y:S02]  /*0650*/  HADD2.F32 R28, -RZ, R28.H0_H0 ;  /* 0x2000001cff1c7230 */ /* 0x000fe40000004100 */
[----:B------:R-:W-:Y:S01]  /*0660*/  FFMA.FTZ R0, -R3, UR18, R0 ;  /* 0x0000001203007c23 */ /* 0x000fe20008010100 */
[----:B------:R-:W-:-:S02]  /*0670*/  HADD2.F32 R29, -RZ, R29.H0_H0 ;  /* 0x2000001dff1d7230 */ /* 0x000fc40000004100 */
[----:B------:R-:W-:Y:S02]  /*0680*/  HADD2.F32 R26, -RZ, R26.H0_H0 ;  /* 0x2000001aff1a7230 */ /* 0x000fe40000004100 */
[----:B------:R-:W-:Y:S01]  /*0690*/  FFMA.FTZ R25, -R28, UR18, R25 ;  /* 0x000000121c197c23 */ /* 0x000fe20008010119 */
[----:B------:R-:W-:Y:S02]  /*06a0*/  F2FP.F16.F32.PACK_AB R3, RZ, R5 ;  /* 0x00000005ff03723e */ /* 0x000fe400000000ff */
[----:B------:R-:W-:Y:S01]  /*06b0*/  FFMA.FTZ R26, -R26, UR18, R29 ;  /* 0x000000121a1a7c23 */ /* 0x000fe2000801011d */
[----:B------:R-:W-:Y:S02]  /*06c0*/  F2FP.F16.F32.PACK_AB R0, RZ, R0 ;  /* 0x00000000ff00723e */ /* 0x000fe400000000ff */
[----:B------:R-:W-:Y:S02]  /*06d0*/  F2FP.F16.F32.PACK_AB R25, RZ, R25 ;  /* 0x00000019ff19723e */ /* 0x000fe400000000ff */
[----:B------:R-:W-:-:S02]  /*06e0*/  @!P3 LEA.HI.X R5, R8, UR11, R7, 0x1, P4 ;  /* 0x0000000b0805bc11 */ /* 0x000fc4000a0f0c07 */
[----:B------:R-:W-:Y:S01]  /*06f0*/  F2FP.F16.F32.PACK_AB R26, RZ, R26 ;  /* 0x0000001aff1a723e */ /* 0x000fe200000000ff */
[----:B------:R3:W-:Y:S04]  /*0700*/  @!P0 STG.E.U16 desc[UR16][R18.64], R3 ;  /* 0x0000000312008986 */ /* 0x0007e8000c101510 */
[----:B------:R3:W-:Y:S04]  /*0710*/  @!P1 STG.E.U16 desc[UR16][R20.64], R0 ;  /* 0x0000000014009986 */ /* 0x0007e8000c101510 */
[----:B------:R3:W-:Y:S04]  /*0720*/  @!P2 STG.E.U16 desc[UR16][R22.64], R25 ;  /* 0x000000191600a986 */ /* 0x0007e8000c101510 */
[----:B------:R3:W-:Y:S01]  /*0730*/  @!P3 STG.E.U16 desc[UR16][R4.64], R26 ;  /* 0x0000001a0400b986 */ /* 0x0007e2000c101510 */
[----:B------:R-:W-:Y:S05]  /*0740*/  BRA.U !UP0, `(.L_x_7275) ;  /* 0xfffffff908bc7547 */ /* 0x000fea000b83ffff */
[----:B------:R-:W-:Y:S05]  /*0750*/  EXIT ;  /* 0x000000000000794d */ /* 0x000fea0003800000 */
.L_x_7274:
        /* <DEDUP_REMOVED lines=8> */
.L_x_7276:
        /* <DEDUP_REMOVED lines=9> */
[----:B------:R-:W-:Y:S01]  /*0870*/  HADD2.F32 R8, -RZ, R4.H1_H1 ;  /* 0x30000004ff087230 */ /* 0x000fe20000004100 */
[----:B------:R-:W-:Y:S01]  /*0880*/  IADD3 R4, P0, PT, R14, UR10, RZ ;  /* 0x0000000a0e047c10 */ /* 0x000fe2000ff1e0ff */
[--C-:B---3--:R-:W-:Y:S02]  /*0890*/  HADD2.F32 R9, -RZ, R6.reuse.H0_H0 ;  /* 0x20000006ff097230 */ /* 0x108fe40000004100 */
[----:B------:R-:W-:-:S02]  /*08a0*/  HADD2.F32 R11, -RZ, R6.H1_H1 ;  /* 0x30000006ff0b7230 */ /* 0x000fc40000004100 */
[--C-:B------:R-:W-:Y:S02]  /*08b0*/  HADD2.F32 R10, -RZ, R5.reuse.H0_H0 ;  /* 0x20000005ff0a7230 */ /* 0x100fe40000004100 */
[----:B-1----:R-:W-:Y:S01]  /*08c0*/  FFMA.FTZ R2, -R9, UR12, R2 ;  /* 0x0000000c09027c23 */ /* 0x002fe20008010102 */
[----:B------:R-:W-:Y:S02]  /*08d0*/  HADD2.F32 R12, -RZ, R5.H1_H1 ;  /* 0x30000005ff0c7230 */ /* 0x000fe40000004100 */
[----:B------:R-:W-:Y:S01]  /*08e0*/  FFMA.FTZ R11, -R11, UR12, R8 ;  /* 0x0000000c0b0b7c23 */ /* 0x000fe20008010108 */
[--C-:B------:R-:W-:Y:S01]  /*08f0*/  HADD2.F32 R13, -RZ, R7.reuse.H0_H0 ;  /* 0x20000007ff0d7230 */ /* 0x100fe20000004100 */
[----:B------:R-:W-:Y:S01]  /*0900*/  IADD3.X R5, PT, PT, R16, UR11, RZ, P0, !PT ;  /* 0x0000000b10057c10 */ /* 0x000fe200087fe4ff */
[----:B------:R-:W-:Y:S01]  /*0910*/  HADD2.F32 R15, -RZ, R7.H1_H1 ;  /* 0x30000007ff0f7230 */ /* 0x000fe20000004100 */
[----:B0-----:R-:W-:Y:S02]  /*0920*/  IADD3 R3, P0, PT, R3, UR5, RZ ;  /* 0x0000000503037c10 */ /* 0x001fe4000ff1e0ff */
[----:B------:R-:W-:Y:S01]  /*0930*/  FFMA.FTZ R10, -R13, UR12, R10 ;  /* 0x0000000c0d0a7c23 */ /* 0x000fe2000801010a */
[----:B------:R-:W-:Y:S01]  /*0940*/  F2FP.F16.F32.PACK_AB R14, R11, R2 ;  /* 0x000000020b0e723e */ /* 0x000fe200000000ff */
[----:B------:R-:W-:Y:S01]  /*0950*/  FFMA.FTZ R15, -R15, UR12, R12 ;  /* 0x0000000c0f0f7c23 */ /* 0x000fe2000801010c */
[----:B------:R-:W-:-:S02]  /*0960*/  IMAD.SHL.U32 R2, R3, 0x4, RZ ;  /* 0x0000000403027824 */ /* 0x000fc400078e00ff */
[----:B------:R-:W-:Y:S01]  /*0970*/  IMAD.X R0, RZ, RZ, R0, P0 ;  /* 0x000000ffff007224 */ /* 0x000fe200000e0600 */
[----:B------:R-:W-:Y:S02]  /*0980*/  LOP3.LUT P0, RZ, R3, 0xffffc000, RZ, 0xc0, !PT ;  /* 0xffffc00003ff7812 */ /* 0x000fe4000780c0ff */
[----:B------:R-:W-:Y:S02]  /*0990*/  F2FP.F16.F32.PACK_AB R15, R15, R10 ;  /* 0x0000000a0f0f723e */ /* 0x000fe400000000ff */
[----:B------:R-:W-:Y:S02]  /*09a0*/  ISETP.LT.U32.AND P1, PT, R2, UR15, PT ;  /* 0x0000000f02007c0c */ /* 0x000fe4000bf21070 */
[----:B------:R-:W-:Y:S01]  /*09b0*/  SHF.L.U64.HI R2, R3, 0x2, R0 ;  /* 0x0000000203027819 */ /* 0x000fe20000010200 */
[----:B------:R2:W-:Y:S01]  /*09c0*/  STG.E.64 desc[UR16][R4.64], R14 ;  /* 0x0000000e04007986 */ /* 0x0005e2000c101b10 */
[----:B------:R-:W-:Y:S02]  /*09d0*/  LOP3.LUT P0, RZ, R0, 0x3fffffff, RZ, 0xc0, P0 ;  /* 0x3fffffff00ff7812 */ /* 0x000fe4000000c0ff */
[----:B------:R-:W-:-:S13]  /*09e0*/  ISETP.LT.AND.EX P1, PT, R2, UR4, PT, P1 ;  /* 0x0000000402007c0c */ /* 0x000fda000bf21310 */
[----:B--2---:R-:W-:Y:S05]  /*09f0*/  @!P0 BRA P1, `(.L_x_7276) ;  /* 0xfffffffc00788947 */ /* 0x004fea000083ffff */
[----:B------:R-:W-:Y:S05]  /*0a00*/  EXIT ;  /* 0x000000000000794d */ /* 0x000fea0003800000 */
.L_x_7277:
        /* <DEDUP_REMOVED lines=15> */
.L_x_8009:


//--------------------- .text._ZN2at6native55_GLOBAL__N__de093ff9_22_ForeachBinaryOpList_cu_a911ec4325multi_tensor_apply_kernelINS1_18TensorListMetadataILi3EEENS1_24BinaryOpListAlphaFunctorIN3c108BFloat16ELi3ELi2ELi2EEEJSt5minusIfEfEEEvT_T0_DpT1_ --------------------------
	.section	.text._ZN2at6native55_GLOBAL__N__de093ff9_22_ForeachBinaryOpList_cu_a911ec4325multi_tensor_apply_kernelINS1_18TensorListMetadataILi3EEENS1_24BinaryOpListAlphaFunctorIN3c108BFloat16ELi3ELi2ELi2EEEJSt5minusIfEfEEEvT_T0_DpT1_,"ax",@progbits
	.align	128
.text._ZN2at6native55_GLOBAL__N__de093ff9_22_ForeachBinaryOpList_cu_a911ec4325multi_tensor_apply_kernelINS1_18TensorListMetadataILi3EEENS1_24BinaryOpListAlphaFunctorIN3c108BFloat16ELi3ELi2ELi2EEEJSt5minusIfEfEEEvT_T0_DpT1_:
        .type           _ZN2at6native55_GLOBAL__N__de093ff9_22_ForeachBinaryOpList_cu_a911ec4325multi_tensor_apply_kernelINS1_18TensorListMetadataILi3EEENS1_24BinaryOpListAlphaFunctorIN3c108BFloat16ELi3ELi2ELi2EEEJSt5minusIfEfEEEvT_T0_DpT1_,@function
        .size           _ZN2at6native55_GLOBAL__N__de093ff9_22_ForeachBinaryOpList_cu_a911ec4325multi_tensor_apply_kernelINS1_18TensorListMetadataILi3EEENS1_24BinaryOpListAlphaFunctorIN3c108BFloat16ELi3ELi2ELi2EEEJSt5minusIfEfEEEvT_T0_DpT1_,(.L_x_8010 - _ZN2at6native55_GLOBAL__N__de093ff9_22_ForeachBinaryOpList_cu_a911ec4325multi_tensor_apply_kernelINS1_18TensorListMetadataILi3EEENS1_24BinaryOpListAlphaFunctorIN3c108BFloat16ELi3ELi2ELi2EEEJSt5minusIfEfEEEvT_T0_DpT1_)
        .other          _ZN2at6native55_GLOBAL__N__de093ff9_22_ForeachBinaryOpList_cu_a911ec4325multi_tensor_apply_kernelINS1_18TensorListMetadataILi3EEENS1_24BinaryOpListAlphaFunctorIN3c108BFloat16ELi3ELi2ELi2EEEJSt5minusIfEfEEEvT_T0_DpT1_,@"STO_CUDA_ENTRY STV_DEFAULT"
_ZN2at6native55_GLOBAL__N__de093ff9_22_ForeachBinaryOpList_cu_a911ec4325multi_tensor_apply_kernelINS1_18TensorListMetadataILi3EEENS1_24BinaryOpListAlphaFunctorIN3c108BFloat16ELi3ELi2ELi2EEEJSt5minusIfEfEEEvT_T0_DpT1_:
        /* <DEDUP_REMOVED lines=36> */
.L_x_7279:
        /* <DEDUP_REMOVED lines=59> */
[----:B---3--:R-:W-:Y:S02]  /*05f0*/  IMAD.U32 R11, R11, 0x10000, RZ ;  /* 0x000100000b0b7824 */ /* 0x008fe400078e00ff */
[----:B----4-:R-:W-:-:S04]  /*0600*/  IMAD.U32 R5, R5, 0x10000, RZ ;  /* 0x0001000005057824 */ /* 0x010fc800078e00ff */
[----:B--2---:R-:W-:Y:S01]  /*0610*/  FFMA.FTZ R5, -R11, UR18, R5 ;  /* 0x000000120b057c23 */ /* 0x004fe20008010105 */
[----:B-----5:R-:W-:Y:S02]  /*0620*/  IMAD.U32 R0, R0, 0x10000, RZ ;  /* 0x0001000000007824 */ /* 0x020fe400078e00ff */
[----:B------:R-:W-:Y:S02]  /*0630*/  IMAD.U32 R3, R24, 0x10000, RZ ;  /* 0x0001000018037824 */ /* 0x000fe400078e00ff */
[----:B------:R-:W-:Y:S02]  /*0640*/  IMAD.U32 R25, R25, 0x10000, RZ ;  /* 0x0001000019197824 */ /* 0x000fe400078e00ff */
[----:B------:R-:W-:Y:S01]  /*0650*/  FFMA.FTZ R0, -R3, UR18, R0 ;  /* 0x0000001203007c23 */ /* 0x000fe20008010100 */
[----:B------:R-:W-:Y:S02]  /*0660*/  IMAD.U32 R28, R28, 0x10000, RZ ;  /* 0x000100001c1c7824 */ /* 0x000fe400078e00ff */
[----:B------:R-:W-:-:S02]  /*0670*/  IMAD.U32 R29, R29, 0x10000, RZ ;  /* 0x000100001d1d7824 */ /* 0x000fc400078e00ff */
[----:B------:R-:W-:Y:S01]  /*0680*/  FFMA.FTZ R25, -R28, UR18, R25 ;  /* 0x000000121c197c23 */ /* 0x000fe20008010119 */
[----:B------:R-:W-:Y:S01]  /*0690*/  IMAD.U32 R26, R26, 0x10000, RZ ;  /* 0x000100001a1a7824 */ /* 0x000fe200078e00ff */
[----:B------:R-:W-:-:S03]  /*06a0*/  F2FP.BF16.F32.PACK_AB R3, RZ, R5 ;  /* 0x00000005ff03723e */ /* 0x000fc600000010ff */
[----:B------:R-:W-:Y:S01]  /*06b0*/  FFMA.FTZ R26, -R26, UR18, R29 ;  /* 0x000000121a1a7c23 */ /* 0x000fe2000801011d */
[----:B------:R-:W-:Y:S02]  /*06c0*/  F2FP.BF16.F32.PACK_AB R0, RZ, R0 ;  /* 0x00000000ff00723e */ /* 0x000fe400000010ff */
        /* <DEDUP_REMOVED lines=9> */
.L_x_7278:
        /* <DEDUP_REMOVED lines=8> */
.L_x_7280:
        /* <DEDUP_REMOVED lines=9> */
[----:B------:R-:W-:Y:S01]  /*0870*/  IMAD.U32 R13, R5, 0x10000, RZ ;  /* 0x00010000050d7824 */ /* 0x000fe200078e00ff */
[C---:B------:R-:W-:Y:S01]  /*0880*/  PRMT R2, R4.reuse, 0x7632, R2 ;  /* 0x0000763204027816 */ /* 0x040fe20000000002 */
[----:B------:R-:W-:Y:S01]  /*0890*/  IMAD.U32 R11, R4, 0x10000, RZ ;  /* 0x00010000040b7824 */ /* 0x000fe200078e00ff */
[----:B---3--:R-:W-:Y:S01]  /*08a0*/  PRMT R10, R7, 0x7632, R10 ;  /* 0x00007632070a7816 */ /* 0x008fe2000000000a */
[----:B------:R-:W-:Y:S01]  /*08b0*/  IMAD.U32 R8, R8, 0x10000, RZ ;  /* 0x0001000008087824 */ /* 0x000fe200078e00ff */
[C---:B------:R-:W-:Y:S01]  /*08c0*/  PRMT R9, R6.reuse, 0x7632, R9 ;  /* 0x0000763206097816 */ /* 0x040fe20000000009 */
[----:B------:R-:W-:Y:S01]  /*08d0*/  IMAD.U32 R12, R6, 0x10000, RZ ;  /* 0x00010000060c7824 */ /* 0x000fe200078e00ff */
[----:B------:R-:W-:Y:S01]  /*08e0*/  IADD3 R4, P0, PT, R16, UR10, RZ ;  /* 0x0000000a10047c10 */ /* 0x000fe2000ff1e0ff */
[----:B------:R-:W-:-:S02]  /*08f0*/  IMAD.U32 R5, R10, 0x10000, RZ ;  /* 0x000100000a057824 */ /* 0x000fc400078e00ff */
[----:B------:R-:W-:Y:S02]  /*0900*/  IMAD.U32 R2, R2, 0x10000, RZ ;  /* 0x0001000002027824 */ /* 0x000fe400078e00ff */
[----:B-1----:R-:W-:Y:S01]  /*0910*/  FFMA.FTZ R11, -R12, UR12, R11 ;  /* 0x0000000c0c0b7c23 */ /* 0x002fe2000801010b */
[----:B------:R-:W-:Y:S02]  /*0920*/  IMAD.U32 R9, R9, 0x10000, RZ ;  /* 0x0001000009097824 */ /* 0x000fe400078e00ff */
[----:B------:R-:W-:Y:S01]  /*0930*/  FFMA.FTZ R8, -R5, UR12, R8 ;  /* 0x0000000c05087c23 */ /* 0x000fe20008010108 */
[----:B------:R-:W-:Y:S01]  /*0940*/  IMAD.U32 R14, R7, 0x10000, RZ ;  /* 0x00010000070e7824 */ /* 0x000fe200078e00ff */
[----:B------:R-:W-:Y:S01]  /*0950*/  IADD3.X R5, PT, PT, R15, UR11, RZ, P0, !PT ;  /* 0x0000000b0f057c10 */ /* 0x000fe200087fe4ff */
[----:B------:R-:W-:Y:S01]  /*0960*/  FFMA.FTZ R2, -R9, UR12, R2 ;  /* 0x0000000c09027c23 */ /* 0x000fe20008010102 */
[----:B0-----:R-:W-:Y:S01]  /*0970*/  IADD3 R0, P0, PT, R0, UR5, RZ ;  /* 0x0000000500007c10 */ /* 0x001fe2000ff1e0ff */
[----:B------:R-:W-:-:S03]  /*0980*/  FFMA.FTZ R13, -R14, UR12, R13 ;  /* 0x0000000c0e0d7c23 */ /* 0x000fc6000801010d */
[----:B------:R-:W-:Y:S01]  /*0990*/  F2FP.BF16.F32.PACK_AB R12, R2, R11 ;  /* 0x0000000b020c723e */ /* 0x000fe200000010ff */
[----:B------:R-:W-:Y:S01]  /*09a0*/  IMAD.SHL.U32 R2, R0, 0x4, RZ ;  /* 0x0000000400027824 */ /* 0x000fe200078e00ff */
[----:B------:R-:W-:Y:S01]  /*09b0*/  F2FP.BF16.F32.PACK_AB R13, R8, R13 ;  /* 0x0000000d080d723e */ /* 0x000fe200000010ff */
[----:B------:R-:W-:Y:S01]  /*09c0*/  IMAD.X R3, RZ, RZ, R3, P0 ;  /* 0x000000ffff037224 */ /* 0x000fe200000e0603 */
[----:B------:R-:W-:Y:S02]  /*09d0*/  LOP3.LUT P0, RZ, R0, 0xffffc000, RZ, 0xc0, !PT ;  /* 0xffffc00000ff7812 */ /* 0x000fe4000780c0ff */
[----:B------:R-:W-:Y:S01]  /*09e0*/  ISETP.LT.U32.AND P1, PT, R2, UR15, PT ;  /* 0x0000000f02007c0c */ /* 0x000fe2000bf21070 */
[----:B------:R2:W-:Y:S01]  /*09f0*/  STG.E.64 desc[UR16][R4.64], R12 ;  /* 0x0000000c04007986 */ /* 0x0005e2000c101b10 */
[----:B------:R-:W-:Y:S02]  /*0a00*/  SHF.L.U64.HI R2, R0, 0x2, R3 ;  /* 0x0000000200027819 */ /* 0x000fe40000010203 */
[----:B------:R-:W-:-:S02]  /*0a10*/  LOP3.LUT P0, RZ, R3, 0x3fffffff, RZ, 0xc0, P0 ;  /* 0x3fffffff03ff7812 */ /* 0x000fc4000000c0ff */
[----:B------:R-:W-:-:S13]  /*0a20*/  ISETP.LT.AND.EX P1, PT, R2, UR4, PT, P1 ;  /* 0x0000000402007c0c */ /* 0x000fda000bf21310 */
[----:B--2---:R-:W-:Y:S05]  /*0a30*/  @!P0 BRA P1, `(.L_x_7280) ;  /* 0xfffffffc00688947 */ /* 0x004fea000083ffff */
[----:B------:R-:W-:Y:S05]  /*0a40*/  EXIT ;  /* 0x000000000000794d */ /* 0x000fea0003800000 */
.L_x_7281:
        /* <DEDUP_REMOVED lines=11> */
.L_x_8010:


//--------------------- .text._ZN2at6native55_GLOBAL__N__de093ff9_22_ForeachBinaryOpList_cu_a911ec4325multi_tensor_apply_kernelINS1_18TensorListMetadataILi3EEENS1_24BinaryOpListAlphaFunctorIbLi3ELi2ELi2EEEJSt5minusIbEbEEEvT_T0_DpT1_ --------------------------
	.section	.text._ZN2at6native55_GLOBAL__N__de093ff9_22_ForeachBinaryOpList_cu_a911ec4325multi_tensor_apply_kernelINS1_18TensorListMetadataILi3EEENS1_24BinaryOpListAlphaFunctorIbLi3ELi2ELi2EEEJSt5minusIbEbEEEvT_T0_DpT1_,"ax",@progbits
	.align	128
.text._ZN2at6native55_GLOBAL__N__de093ff9_22_ForeachBinaryOpList_cu_a911ec4325multi_tensor_apply_kernelINS1_18TensorListMetadataILi3EEENS1_24BinaryOpListAlphaFunctorIbLi3ELi2ELi2EEEJSt5minusIbEbEEEvT_T0_DpT1_:
        .type           _ZN2at6native55_GLOBAL__N__de093ff9_22_ForeachBinaryOpList_cu_a911ec4325multi_tensor_apply_kernelINS1_18TensorListMetadataILi3EEENS1_24BinaryOpListAlphaFunctorIbLi3ELi2ELi2EEEJSt5minusIbEbEEEvT_T0_DpT1_,@function
        .size           _ZN2at6native55_GLOBAL__N__de093ff9_22_ForeachBinaryOpList_cu_a911ec4325multi_tensor_apply_kernelINS1_18TensorListMetadataILi3EEENS1_24BinaryOpListAlphaFunctorIbLi3ELi2ELi2EEEJSt5minusIbEbEEEvT_T0_DpT1_,(.L_x_8011 - _ZN2at6native55_GLOBAL__N__de093ff9_22_ForeachBinaryOpList_cu_a911ec4325multi_tensor_apply_kernelINS1_18TensorListMetadataILi3EEENS1_24BinaryOpListAlphaFunctorIbLi3ELi2ELi2EEEJSt5minusIbEbEEEvT_T0_DpT1_)
        .other          _ZN2at6native55_GLOBAL__N__de093ff9_22_ForeachBinaryOpList_cu_a911ec4325multi_tensor_apply_kernelINS1_18TensorListMetadataILi3EEENS1_24BinaryOpListAlphaFunctorIbLi3ELi2ELi2EEEJSt5minusIbEbEEEvT_T0_DpT1_,@"STO_CUDA_ENTRY STV_DEFAULT"
_ZN2at6native55_GLOBAL__N__de093ff9_22_ForeachBinaryOpList_cu_a911ec4325multi_tensor_apply_kernelINS1_18TensorListMetadataILi3EEENS1_24BinaryOpListAlphaFunctorIbLi3ELi2ELi2EEEJSt5minusIbEbEEEvT_T0_DpT1_:
        /* <DEDUP_REMOVED lines=59> */
.L_x_7283:
[C---:B------:R-:W-:Y:S01]  /*03b0*/  IADD3 R0, P0, PT, R2.reuse, UR20, RZ ;  /* 0x0000001402007c10 */ /* 0x040fe2000ff1e0ff */
[----:B0-----:R-:W-:Y:S01]  /*03c0*/  IMAD.U32 R7, RZ, RZ, UR20 ;  /* 0x00000014ff077e24 */ /* 0x001fe2000f8e00ff */
[----:B------:R-:W-:Y:S01]  /*03d0*/  ISETP.GE.U32.AND P3, PT, R2, UR32, PT ;  /* 0x0000002002007c0c */ /* 0x000fe2000bf66070 */
[----:B------:R-:W-:Y:S01]  /*03e0*/  IMAD.U32 R5, RZ, RZ, UR20 ;  /* 0x00000014ff057e24 */ /* 0x000fe2000f8e00ff */
[----:B------:R-:W-:Y:S01]  /*03f0*/  ISETP.GE.U32.AND P2, PT, R0, UR32, PT ;  /* 0x0000002000007c0c */ /* 0x000fe2000bf46070 */
[--C-:B------:R-:W-:Y:S01]  /*0400*/  IMAD.X R6, RZ, RZ, R3.reuse, P0 ;  /* 0x000000ffff067224 */ /* 0x100fe200000e0603 */
[----:B------:R-:W-:Y:S01]  /*0410*/  ISETP.GE.U32.AND.EX P3, PT, R3, UR33, PT, P3 ;  /* 0x0000002103007c0c */ /* 0x000fe2000bf66130 */
[----:B------:R-:W-:Y:S01]  /*0420*/  IMAD.WIDE.U32 R4, R5, 0x3, R2 ;  /* 0x0000000305047825 */ /* 0x000fe200078e0002 */
[----:B------:R-:W-:Y:S01]  /*0430*/  LEA R0, P0, R7, R2, 0x1 ;  /* 0x0000000207007211 */ /* 0x000fe200078008ff */
[----:B------:R-:W-:Y:S01]  /*0440*/  UMOV UR6, URZ ;  /* 0x000000ff00067c82 */ /* 0x000fe20008000000 */
[----:B------:R-:W-:Y:S01]  /*0450*/  ISETP.GE.U32.AND.EX P2, PT, R6, UR33, PT, P2 ;  /* 0x0000002106007c0c */ /* 0x000fe2000bf46120 */
[----:B------:R-:W-:Y:S01]  /*0460*/  IMAD.U32 R6, RZ, RZ, UR20 ;  /* 0x00000014ff067e24 */ /* 0x000fe2000f8e00ff */
[----:B------:R-:W-:Y:S01]  /*0470*/  ISETP.GE.U32.AND P1, PT, R0, UR32, PT ;  /* 0x0000002000007c0c */ /* 0x000fe2000bf26070 */
[----:B------:R-:W-:-:S03]  /*0480*/  VIADD R5, R5, UR6 ;  /* 0x0000000605057c36 */ /* 0x000fc60008000000 */
[----:B------:R-:W-:Y:S02]  /*0490*/  LEA.HI.X R0, R6, R3, RZ, 0x1, P0 ;  /* 0x0000000306007211 */ /* 0x000fe400000f0cff */
[----:B------:R-:W-:Y:S02]  /*04a0*/  ISETP.GE.U32.AND P0, PT, R4, UR32, PT ;  /* 0x0000002004007c0c */ /* 0x000fe4000bf06070 */
[----:B------:R-:W-:Y:S02]  /*04b0*/  @!P3 IADD3 R6, P5, PT, R2, UR37, RZ ;  /* 0x000000250206bc10 */ /* 0x000fe4000ffbe0ff */
[----:B------:R-:W-:Y:S02]  /*04c0*/  ISETP.GE.U32.AND.EX P1, PT, R0, UR33, PT, P1 ;  /* 0x0000002100007c0c */ /* 0x000fe4000bf26110 */
[----:B------:R-:W-:Y:S02]  /*04d0*/  @!P3 IADD3 R4, P4, PT, R2, UR39, RZ ;  /* 0x000000270204bc10 */ /* 0x000fe4000ff9e0ff */
[----:B------:R-:W-:-:S02]  /*04e0*/  @!P3 IADD3.X R7, PT, PT, R3, UR38, RZ, P5, !PT ;  /* 0x000000260307bc10 */ /* 0x000fc4000affe4ff */
[C---:B------:R-:W-:Y:S02]  /*04f0*/  @!P2 IADD3 R10, P5, PT, R2.reuse, UR21, RZ ;  /* 0x00000015020aac10 */ /* 0x040fe4000ffbe0ff */
[----:B------:R-:W-:Y:S01]  /*0500*/  ISETP.GE.U32.AND.EX P0, PT, R5, UR33, PT, P0 ;  /* 0x0000002105007c0c */ /* 0x000fe2000bf06100 */
[----:B------:R0:W2:Y:S01]  /*0510*/  @!P3 LDG.E.U8 R0, desc[UR18][R6.64] ;  /* 0x000000120600b981 */ /* 0x0000a2000c1e1100 */
[C---:B------:R-:W-:Y:S02]  /*0520*/  @!P3 IADD3.X R5, PT, PT, R3.reuse, UR40, RZ, P4, !PT ;  /* 0x000000280305bc10 */ /* 0x040fe4000a7fe4ff */
[----:B------:R-:W-:Y:S02]  /*0530*/  @!P2 IADD3 R8, P4, PT, R2, UR8, RZ ;  /* 0x000000080208ac10 */ /* 0x000fe4000ff9e0ff */
[C---:B------:R-:W-:Y:S01]  /*0540*/  @!P2 IADD3.X R11, PT, PT, R3.reuse, UR9, RZ, P5, !PT ;  /* 0x00000009030bac10 */ /* 0x040fe2000affe4ff */
[----:B------:R-:W3:Y:S01]  /*0550*/  @!P3 LDG.E.U8 R4, desc[UR18][R4.64] ;  /* 0x000000120404b981 */ /* 0x000ee2000c1e1100 */
[----:B------:R-:W-:-:S03]  /*0560*/  @!P2 IADD3.X R9, PT, PT, R3, UR7, RZ, P4, !PT ;  /* 0x000000070309ac10 */ /* 0x000fc6000a7fe4ff */
[----:B------:R-:W4:Y:S01]  /*0570*/  @!P2 LDG.E.U8 R10, desc[UR18][R10.64] ;  /* 0x000000120a0aa981 */ /* 0x000f22000c1e1100 */
[C---:B------:R-:W-:Y:S02]  /*0580*/  @!P1 IADD3 R14, P5, PT, R2.reuse, UR28, RZ ;  /* 0x0000001c020e9c10 */ /* 0x040fe4000ffbe0ff */
[C---:B------:R-:W-:Y:S01]  /*0590*/  @!P1 IADD3 R12, P4, PT, R2.reuse, UR30, RZ ;  /* 0x0000001e020c9c10 */ /* 0x040fe2000ff9e0ff */
[----:B------:R-:W5:Y:S01]  /*05a0*/  @!P2 LDG.E.U8 R8, desc[UR18][R8.64] ;  /* 0x000000120808a981 */ /* 0x000f62000c1e1100 */
[C---:B------:R-:W-:Y:S02]  /*05b0*/  @!P1 IADD3.X R15, PT, PT, R3.reuse, UR29, RZ, P5, !PT ;  /* 0x0000001d030f9c10 */ /* 0x040fe4000affe4ff */
[----:B------:R-:W-:Y:S02]  /*05c0*/  @!P1 IADD3.X R13, PT, PT, R3, UR31, RZ, P4, !PT ;  /* 0x0000001f030d9c10 */ /* 0x000fe4000a7fe4ff */
[C---:B0-----:R-:W-:Y:S01]  /*05d0*/  @!P0 IADD3 R6, P4, PT, R2.reuse, UR24, RZ ;  /* 0x0000001802068c10 */ /* 0x041fe2000ff9e0ff */
[----:B------:R-:W5:Y:S01]  /*05e0*/  @!P1 LDG.E.U8 R14, desc[UR18][R14.64] ;  /* 0x000000120e0e9981 */ /* 0x000f62000c1e1100 */
[----:B------:R-:W-:-:S02]  /*05f0*/  @!P0 IADD3 R16, P5, PT, R2, UR25, RZ ;  /* 0x0000001902108c10 */ /* 0x000fc4000ffbe0ff */
[C---:B------:R-:W-:Y:S01]  /*0600*/  @!P0 IADD3.X R7, PT, PT, R3.reuse, UR13, RZ, P4, !PT ;  /* 0x0000000d03078c10 */ /* 0x040fe2000a7fe4ff */
[----:B------:R0:W5:Y:S01]  /*0610*/  @!P1 LDG.E.U8 R12, desc[UR18][R12.64] ;  /* 0x000000120c0c9981 */ /* 0x000162000c1e1100 */
[----:B------:R-:W-:-:S03]  /*0620*/  @!P0 IADD3.X R17, PT, PT, R3, UR26, RZ, P5, !PT ;  /* 0x0000001a03118c10 */ /* 0x000fc6000affe4ff */
[----:B------:R-:W5:Y:S04]  /*0630*/  @!P0 LDG.E.U8 R6, desc[UR18][R6.64] ;  /* 0x0000001206068981 */ /* 0x000f68000c1e1100 */
[----:B------:R-:W5:Y:S01]  /*0640*/  @!P0 LDG.E.U8 R16, desc[UR18][R16.64] ;  /* 0x0000001210108981 */ /* 0x000f62000c1e1100 */
[----:B------:R-:W1:Y:S01]  /*0650*/  LDCU.S8 UR6, c[0x0][0xfca] ;  /* 0x0001f940ff0677ac */ /* 0x000e620008000200 */
[----:B------:R-:W-:-:S04]  /*0660*/  UIADD3 UR4, UP0, UPT, UR17, UR4, URZ ;  /* 0x0000000411047290 */ /* 0x000fc8000ff1e0ff */
[----:B------:R-:W-:Y:S02]  /*0670*/  UIADD3.X UR5, UPT, UPT, URZ, UR5, URZ, UP0, !UPT ;  /* 0x00000005ff057290 */ /* 0x000fe400087fe4ff */
[----:B------:R-:W-:-:S04]  /*0680*/  UISETP.GE.U32.AND UP0, UPT, UR4, UR32, UPT ;  /* 0x000000200400728c */ /* 0x000fc8000bf06070 */
[----:B------:R-:W-:Y:S01]  /*0690*/  UISETP.GE.U32.AND.EX UP0, UPT, UR5, UR33, UPT, UP0 ;  /* 0x000000210500728c */ /* 0x000fe2000bf06100 */
[----:B--2---:R-:W-:-:S04]  /*06a0*/  ISETP.NE.AND P5, PT, R0, RZ, !P3 ;  /* 0x000000ff0000720c */ /* 0x004fc80005fa5270 */
[----:B-1----:R-:W-:Y:S02]  /*06b0*/  ISETP.NE.AND P6, PT, RZ, UR6, P5 ;  /* 0x00000006ff007c0c */ /* 0x002fe4000afc5270 */
[----:B---3--:R-:W-:Y:S02]  /*06c0*/  ISETP.NE.AND P4, PT, R4, RZ, !P3 ;  /* 0x000000ff0400720c */ /* 0x008fe40005f85270 */
[----:B----4-:R-:W-:Y:S02]  /*06d0*/  ISETP.NE.AND P5, PT, R10, RZ, !P2 ;  /* 0x000000ff0a00720c */ /* 0x010fe400057a5270 */
[----:B------:R-:W-:Y:S02]  /*06e0*/  PLOP3.LUT P4, PT, P4, P6, PT, 0x28, 0x82 ;  /* 0x000000000082781c */ /* 0x000fe4000278c570 */
[----:B-----5:R-:W-:Y:S02]  /*06f0*/  ISETP.NE.AND P6, PT, R8, RZ, !P2 ;  /* 0x000000ff0800720c */ /* 0x020fe400057c5270 */
[----:B------:R-:W-:-:S02]  /*0700*/  ISETP.NE.AND P5, PT, RZ, UR6, P5 ;  /* 0x00000006ff007c0c */ /* 0x000fc4000afa5270 */
[----:B0-----:R-:W-:Y:S02]  /*0710*/  @!P3 SEL R13, RZ, 0x1, !P4 ;  /* 0x00000001ff0db807 */ /* 0x001fe40006000000 */
[----:B------:R-:W-:Y:S02]  /*0720*/  PLOP3.LUT P5, PT, P6, P5, PT, 0x28, 0x82 ;  /* 0x000000000082781c */ /* 0x000fe400037aa570 */
[----:B------:R-:W-:Y:S02]  /*0730*/  @!P3 IADD3 R4, P6, PT, R2, UR35, RZ ;  /* 0x000000230204bc10 */ /* 0x000fe4000ffde0ff */
[----:B------:R-:W-:Y:S02]  /*0740*/  ISETP.NE.AND P4, PT, R14, RZ, !P1 ;  /* 0x000000ff0e00720c */ /* 0x000fe40004f85270 */
[----:B------:R-:W-:Y:S02]  /*0750*/  @!P3 IADD3.X R5, PT, PT, R3, UR36, RZ, P6, !PT ;  /* 0x000000240305bc10 */ /* 0x000fe4000b7fe4ff */
[----:B------:R-:W-:-:S02]  /*0760*/  SEL R15, RZ, 0x1, !P5 ;  /* 0x00000001ff0f7807 */ /* 0x000fc40006800000 */
[----:B------:R-:W-:Y:S02]  /*0770*/  ISETP.NE.AND P5, PT, R12, RZ, !P1 ;  /* 0x000000ff0c00720c */ /* 0x000fe40004fa5270 */
[----:B------:R-:W-:Y:S02]  /*0780*/  ISETP.NE.AND P4, PT, RZ, UR6, P4 ;  /* 0x00000006ff007c0c */ /* 0x000fe4000a785270 */
[----:B------:R-:W-:Y:S01]  /*0790*/  ISETP.NE.AND P6, PT, R6, RZ, !P0 ;  /* 0x000000ff0600720c */ /* 0x000fe200047c5270 */
[----:B------:R0:W-:Y:S01]  /*07a0*/  @!P3 STG.E.U8 desc[UR18][R4.64], R13 ;  /* 0x0000000d0400b986 */ /* 0x0001e2000c101112 */
[----:B------:R-:W-:Y:S02]  /*07b0*/  PLOP3.LUT P5, PT, P5, P4, PT, 0x28, 0x82 ;  /* 0x000000000082781c */ /* 0x000fe40002fa8570 */
[----:B------:R-:W-:Y:S02]  /*07c0*/  @!P2 IADD3 R6, P3, PT, R2, UR22, RZ ;  /* 0x000000160206ac10 */ /* 0x000fe4000ff7e0ff */
[----:B------:R-:W-:-:S02]  /*07d0*/  ISETP.NE.AND P4, PT, R16, RZ, !P0 ;  /* 0x000000ff1000720c */ /* 0x000fc40004785270 */
[----:B------:R-:W-:Y:S02]  /*07e0*/  ISETP.NE.AND P6, PT, RZ, UR6, P6 ;  /* 0x00000006ff007c0c */ /* 0x000fe4000b7c5270 */
[C---:B------:R-:W-:Y:S02]  /*07f0*/  @!P2 IADD3.X R7, PT, PT, R3.reuse, UR10, RZ, P3, !PT ;  /* 0x0000000a0307ac10 */ /* 0x040fe40009ffe4ff */
[----:B------:R-:W-:Y:S02]  /*0800*/  PLOP3.LUT P4, PT, P4, P6, PT, 0x28, 0x82 ;  /* 0x000000000082781c */ /* 0x000fe4000278c570 */
[C---:B------:R-:W-:Y:S02]  /*0810*/  @!P1 IADD3 R8, P3, PT, R2.reuse, UR27, RZ ;  /* 0x0000001b02089c10 */ /* 0x040fe4000ff7e0ff */
[----:B------:R-:W-:Y:S02]  /*0820*/  @!P0 IADD3 R10, P6, PT, R2, UR23, RZ ;  /* 0x00000017020a8c10 */ /* 0x000fe4000ffde0ff */
[----:B------:R-:W-:-:S02]  /*0830*/  @!P1 IADD3.X R9, PT, PT, R3, UR12, RZ, P3, !PT ;  /* 0x0000000c03099c10 */ /* 0x000fc40009ffe4ff */
        /* <DEDUP_REMOVED lines=10> */
.L_x_7282:
[----:B------:R-:W0:Y:S02]  /*08e0*/  S2R R10, SR_TID.X ;  /* 0x00000000000a7919 */ /* 0x000e240000002100 */
[----:B0-----:R-:W-:-:S03]  /*08f0*/  IMAD.WIDE.U32 R2, R10, 0x4, RZ ;  /* 0x000000040a027825 */ /* 0x001fc600078e00ff */
[----:B------:R-:W-:-:S04]  /*0900*/  ISETP.GE.U32.AND P0, PT, R2, UR34, PT ;  /* 0x0000002202007c0c */ /* 0x000fc8000bf06070 */
[----:B------:R-:W-:-:S13]  /*0910*/  ISETP.GE.AND.EX P0, PT, R3, UR16, PT, P0 ;  /* 0x0000001003007c0c */ /* 0x000fda000bf06300 */
[----:B------:R-:W-:Y:S05]  /*0920*/  @P0 EXIT ;  /* 0x000000000000094d */ /* 0x000fea0003800000 */
[----:B------:R-:W0:Y:S01]  /*0930*/  LDCU.S8 UR4, c[0x0][0xfca] ;  /* 0x0001f940ff0477ac */ /* 0x000e220008000200 */
[----:B------:R-:W-:Y:S01]  /*0940*/  IMAD.MOV.U32 R11, RZ, RZ, RZ ;  /* 0x000000ffff0b7224 */ /* 0x000fe200078e00ff */
[----:B------:R-:W1:Y:S01]  /*0950*/  LDCU UR5, c[0x0][0x360] ;  /* 0x00006c00ff0577ac */ /* 0x000e620008000800 */
[----:B0-----:R-:W-:-:S13]  /*0960*/  ISETP.NE.AND P3, PT, RZ, UR4, PT ;  /* 0x00000004ff007c0c */ /* 0x001fda000bf65270 */
.L_x_7284:
        /* <DEDUP_REMOVED lines=12> */
[----:B------:R-:W-:Y:S02]  /*0a30*/  ISETP.NE.AND P0, PT, R0, RZ, P3 ;  /* 0x000000ff0000720c */ /* 0x000fe40001f05270 */
[----:B------:R-:W-:-:S02]  /*0a40*/  ISETP.NE.AND P2, PT, R6, RZ, P3 ;  /* 0x000000ff0600720c */ /* 0x000fc40001f45270 */
[C---:B---3--:R-:W-:Y:S02]  /*0a50*/  PRMT R0, R2.reuse, 0x7770, RZ ;  /* 0x0000777002007816 */ /* 0x048fe400000000ff */
[C---:B------:R-:W-:Y:S02]  /*0a60*/  PRMT R4, R2.reuse, 0x7771, RZ ;  /* 0x0000777102047816 */ /* 0x040fe400000000ff */
[C---:B------:R-:W-:Y:S02]  /*0a70*/  PRMT R3, R2.reuse, 0x7773, RZ ;  /* 0x0000777302037816 */ /* 0x040fe400000000ff */
[----:B------:R-:W-:Y:S02]  /*0a80*/  ISETP.NE.AND P1, PT, R7, RZ, P3 ;  /* 0x000000ff0700720c */ /* 0x000fe40001f25270 */
[----:B------:R-:W-:Y:S02]  /*0a90*/  PRMT R2, R2, 0x7772, RZ ;  /* 0x0000777202027816 */ /* 0x000fe400000000ff */
[----:B------:R-:W-:-:S02]  /*0aa0*/  ISETP.NE.AND P4, PT, R8, RZ, P3 ;  /* 0x000000ff0800720c */ /* 0x000fc40001f85270 */
[----:B------:R-:W-:Y:S02]  /*0ab0*/  ISETP.NE.XOR P0, PT, R0, RZ, P0 ;  /* 0x000000ff0000720c */ /* 0x000fe40000705a70 */
[----:B------:R-:W-:Y:S02]  /*0ac0*/  ISETP.NE.XOR P2, PT, R4, RZ, P2 ;  /* 0x000000ff0400720c */ /* 0x000fe40001745a70 */
[----:B------:R-:W-:Y:S02]  /*0ad0*/  ISETP.NE.XOR P1, PT, R2, RZ, P1 ;  /* 0x000000ff0200720c */ /* 0x000fe40000f25a70 */
[----:B------:R-:W-:Y:S02]  /*0ae0*/  ISETP.NE.XOR P4, PT, R3, RZ, P4 ;  /* 0x000000ff0300720c */ /* 0x000fe40002785a70 */
[----:B------:R-:W-:Y:S02]  /*0af0*/  SEL R5, RZ, 0x1, !P0 ;  /* 0x00000001ff057807 */ /* 0x000fe40004000000 */
[----:B------:R-:W-:-:S02]  /*0b00*/  SEL R2, RZ, 0x1, !P2 ;  /* 0x00000001ff027807 */ /* 0x000fc40005000000 */
[----:B------:R-:W-:Y:S02]  /*0b10*/  SEL R0, RZ, 0x1, !P4 ;  /* 0x00000001ff007807 */ /* 0x000fe40006000000 */
[----:B------:R-:W-:Y:S02]  /*0b20*/  SEL R3, RZ, 0x1, !P1 ;  /* 0x00000001ff037807 */ /* 0x000fe40004800000 */
[----:B------:R-:W-:Y:S02]  /*0b30*/  PRMT R5, R5, 0x3340, R2 ;  /* 0x0000334005057816 */ /* 0x000fe40000000002 */
[----:B------:R-:W-:Y:S02]  /*0b40*/  IADD3 R2, P0, PT, R9, UR35, RZ ;  /* 0x0000002309027c10 */ /* 0x000fe4000ff1e0ff */
[----:B------:R-:W-:Y:S02]  /*0b50*/  PRMT R0, R3, 0x3340, R0 ;  /* 0x0000334003007816 */ /* 0x000fe40000000000 */
[----:B------:R-:W-:-:S02]  /*0b60*/  IADD3.X R3, PT, PT, R12, UR36, RZ, P0, !PT ;  /* 0x000000240c037c10 */ /* 0x000fc400087fe4ff */
        /* <DEDUP_REMOVED lines=10> */
[----:B0-----:R-:W-:Y:S05]  /*0c10*/  @!P0 BRA P1, `(.L_x_7284) ;  /* 0xfffffffc00548947 */ /* 0x001fea000083ffff */
[----:B------:R-:W-:Y:S05]  /*0c20*/  EXIT ;  /* 0x000000000000794d */ /* 0x000fea0003800000 */
.L_x_7285:
        /* <DEDUP_REMOVED lines=13> */
.L_x_8011:


//--------------------- .text._ZN2at6native55_GLOBAL__N__de093ff9_22_ForeachBinaryOpList_cu_a911ec4325multi_tensor_apply_kernelINS1_18TensorListMetadataILi3EEENS1_24BinaryOpListAlphaFunctorIN3c107complexIfEELi3ELi2ELi2EEEJSt5minusIS8_ES8_EEEvT_T0_DpT1_ --------------------------
	.section	.text._ZN2at6native55_GLOBAL__N__de093ff9_22_ForeachBinaryOpList_cu_a911ec4325multi_tensor_apply_kernelINS1_18TensorListMetadataILi3EEENS1_24BinaryOpListAlphaFunctorIN3c107complexIfEELi3ELi2ELi2EEEJSt5minusIS8_ES8_EEEvT_T0_DpT1_,"ax",@progbits
	.align	128
.text._ZN2at6native55_GLOBAL__N__de093ff9_22_ForeachBinaryOpList_cu_a911ec4325multi_tensor_apply_kernelINS1_18TensorListMetadataILi3EEENS1_24BinaryOpListAlphaFunctorIN3c107complexIfEELi3ELi2ELi2EEEJSt5minusIS8_ES8_EEEvT_T0_DpT1_:
        .type           _ZN2at6native55_GLOBAL__N__de093ff9_22_ForeachBinaryOpList_cu_a911ec4325multi_tensor_apply_kernelINS1_18TensorListMetadataILi3EEENS1_24BinaryOpListAlphaFunctorIN3c107complexIfEELi3ELi2ELi2EEEJSt5minusIS8_ES8_EEEvT_T0_DpT1_,@function
        .size           _ZN2at6native55_GLOBAL__N__de093ff9_22_ForeachBinaryOpList_cu_a911ec4325multi_tensor_apply_kernelINS1_18TensorListMetadataILi3EEENS1_24BinaryOpListAlphaFunctorIN3c107complexIfEELi3ELi2ELi2EEEJSt5minusIS8_ES8_EEEvT_T0_DpT1_,(.L_x_8012 - _ZN2at6native55_GLOBAL__N__de093ff9_22_ForeachBinaryOpList_cu_a911ec4325multi_tensor_apply_kernelINS1_18TensorListMetadataILi3EEENS1_24BinaryOpListAlphaFunctorIN3c107complexIfEELi3ELi2ELi2EEEJSt5minusIS8_ES8_EEEvT_T0_DpT1_)
        .other          _ZN2at6native55_GLOBAL__N__de093ff9_22_ForeachBinaryOpList_cu_a911ec4325multi_tensor_apply_kernelINS1_18TensorListMetadataILi3EEENS1_24BinaryOpListAlphaFunctorIN3c107complexIfEELi3ELi2ELi2EEEJSt5minusIS8_ES8_EEEvT_T0_DpT1_,@"STO_CUDA_ENTRY STV_DEFAULT"
_ZN2at6native55_GLOBAL__N__de093ff9_22_ForeachBinaryOpList_cu_a911ec4325multi_tensor_apply_kernelINS1_18TensorListMetadataILi3EEENS1_24BinaryOpListAlphaFunctorIN3c107complexIfEELi3ELi2ELi2EEEJSt5minusIS8_ES8_EEEvT_T0_DpT1_:
        /* <DEDUP_REMOVED lines=36> */
.L_x_7287:
[----:B0--3--:R-:W-:Y:S02]  /*0240*/  IADD3 R20, P1, PT, R0, UR4, RZ ;  /* 0x0000000400147c10 */ /* 0x009fe4000ff3e0ff */
[----:B------:R-:W-:Y:S02]  /*0250*/  CS2R R18, SRZ ;  /* 0x0000000000127805 */ /* 0x000fe4000001ff00 */
[----:B------:R-:W-:Y:S01]  /*0260*/  ISETP.GE.U32.AND P0, PT, R20, UR13, PT ;  /* 0x0000000d14007c0c */ /* 0x000fe2000bf06070 */
[----:B------:R-:W-:-:S05]  /*0270*/  IMAD.X R7, RZ, RZ, UR5, P1 ;  /* 0x00000005ff077e24 */ /* 0x000fca00088e06ff */
[----:B------:R-:W-:-:S13]  /*0280*/  ISETP.GE.U32.AND.EX P0, PT, R7, UR14, PT, P0 ;  /* 0x0000000e07007c0c */ /* 0x000fda000bf06100 */
[----:B------:R-:W-:-:S04]  /*0290*/  @!P0 LEA R8, P1, R20, UR8, 0x3 ;  /* 0x0000000814088c11 */ /* 0x000fc8000f8218ff */
[C-C-:B------:R-:W-:Y:S02]  /*02a0*/  @!P0 LEA.HI.X R9, R20.reuse, UR9, R7.reuse, 0x3, P1 ;  /* 0x0000000914098c11 */ /* 0x140fe400088f1c07 */
[C---:B-1----:R-:W-:Y:S02]  /*02b0*/  IADD3 R24, P2, PT, R20.reuse, UR12, RZ ;  /* 0x0000000c14187c10 */ /* 0x042fe4000ff5e0ff */
[C---:B------:R-:W-:Y:S01]  /*02c0*/  @!P0 LEA R2, P1, R20.reuse, UR6, 0x3 ;  /* 0x0000000614028c11 */ /* 0x040fe2000f8218ff */
[----:B------:R-:W2:Y:S01]  /*02d0*/  @!P0 LDG.E.64 R18, desc[UR16][R8.64] ;  /* 0x0000001008128981 */ /* 0x000ea2000c1e1b00 */
[----:B------:R-:W-:Y:S01]  /*02e0*/  CS2R R22, SRZ ;  /* 0x0000000000167805 */ /* 0x000fe2000001ff00 */
[--C-:B------:R-:W-:Y:S01]  /*02f0*/  IMAD.X R21, RZ, RZ, R7.reuse, P2 ;  /* 0x000000ffff157224 */ /* 0x100fe200010e0607 */
[----:B------:R-:W-:Y:S02]  /*0300*/  @!P0 LEA.HI.X R3, R20, UR7, R7, 0x3, P1 ;  /* 0x0000000714038c11 */ /* 0x000fe400088f1c07 */
[----:B------:R-:W-:-:S02]  /*0310*/  ISETP.GE.U32.AND P1, PT, R24, UR13, PT ;  /* 0x0000000d18007c0c */ /* 0x000fc4000bf26070 */
[----:B------:R-:W-:Y:S01]  /*0320*/  IADD3 R4, P3, PT, R24, UR12, RZ ;  /* 0x0000000c18047c10 */ /* 0x000fe2000ff7e0ff */
[----:B------:R0:W3:Y:S01]  /*0330*/  @!P0 LDG.E.64 R22, desc[UR16][R2.64] ;  /* 0x0000001002168981 */ /* 0x0000e2000c1e1b00 */
[----:B------:R-:W-:Y:S02]  /*0340*/  ISETP.GE.U32.AND.EX P1, PT, R21, UR14, PT, P1 ;  /* 0x0000000e15007c0c */ /* 0x000fe4000bf26110 */
[----:B------:R-:W-:Y:S02]  /*0350*/  CS2R R12, SRZ ;  /* 0x00000000000c7805 */ /* 0x000fe4000001ff00 */
[----:B------:R-:W-:Y:S01]  /*0360*/  ISETP.GE.U32.AND P2, PT, R4, UR13, PT ;  /* 0x0000000d04007c0c */ /* 0x000fe2000bf46070 */
[----:B------:R-:W-:Y:S01]  /*0370*/  IMAD.X R5, RZ, RZ, R21, P3 ;  /* 0x000000ffff057224 */ /* 0x000fe200018e0615 */
[----:B------:R-:W-:-:S04]  /*0380*/  CS2R R16, SRZ ;  /* 0x0000000000107805 */ /* 0x000fc8000001ff00 */
[----:B------:R-:W-:Y:S02]  /*0390*/  ISETP.GE.U32.AND.EX P2, PT, R5, UR14, PT, P2 ;  /* 0x0000000e05007c0c */ /* 0x000fe4000bf46120 */
[----:B0-----:R-:W-:Y:S02]  /*03a0*/  IADD3 R2, P4, PT, R4, UR12, RZ ;  /* 0x0000000c04027c10 */ /* 0x001fe4000ff9e0ff */
[----:B------:R-:W-:-:S03]  /*03b0*/  @!P1 LEA R8, P3, R24, UR6, 0x3 ;  /* 0x0000000618089c11 */ /* 0x000fc6000f8618ff */
[----:B------:R-:W-:Y:S01]  /*03c0*/  IMAD.X R3, RZ, RZ, R5, P4 ;  /* 0x000000ffff037224 */ /* 0x000fe200020e0605 */
[C---:B------:R-:W-:Y:S02]  /*03d0*/  @!P1 LEA R10, P5, R24.reuse, UR8, 0x3 ;  /* 0x00000008180a9c11 */ /* 0x040fe4000f8a18ff */
[----:B------:R-:W-:Y:S02]  /*03e0*/  @!P1 LEA.HI.X R9, R24, UR7, R21, 0x3, P3 ;  /* 0x0000000718099c11 */ /* 0x000fe400098f1c15 */
[----:B------:R-:W-:Y:S02]  /*03f0*/  ISETP.GE.U32.AND P3, PT, R2, UR13, PT ;  /* 0x0000000d02007c0c */ /* 0x000fe4000bf66070 */
[C---:B------:R-:W-:Y:S01]  /*0400*/  @!P2 LEA R28, P4, R4.reuse, UR6, 0x3 ;  /* 0x00000006041cac11 */ /* 0x040fe2000f8818ff */
[----:B------:R0:W4:Y:S01]  /*0410*/  @!P1 LDG.E.64 R12, desc[UR16][R8.64] ;  /* 0x00000010080c9981 */ /* 0x000122000c1e1b00 */
[----:B------:R-:W-:Y:S02]  /*0420*/  ISETP.GE.U32.AND.EX P3, PT, R3, UR14, PT, P3 ;  /* 0x0000000e03007c0c */ /* 0x000fe4000bf66130 */
[----:B------:R-:W-:-:S02]  /*0430*/  @!P2 LEA.HI.X R29, R4, UR7, R5, 0x3, P4 ;  /* 0x00000007041dac11 */ /* 0x000fc4000a0f1c05 */
[----:B------:R-:W-:Y:S02]  /*0440*/  @!P1 LEA.HI.X R11, R24, UR9, R21, 0x3, P5 ;  /* 0x00000009180b9c11 */ /* 0x000fe4000a8f1c15 */
[----:B0-----:R-:W-:Y:S02]  /*0450*/  CS2R R8, SRZ ;  /* 0x0000000000087805 */ /* 0x001fe4000001ff00 */
[C---:B------:R-:W-:Y:S02]  /*0460*/  @!P2 LEA R26, P5, R4.reuse, UR8, 0x3 ;  /* 0x00000008041aac11 */ /* 0x040fe4000f8a18ff */
[----:B------:R-:W-:Y:S01]  /*0470*/  CS2R R14, SRZ ;  /* 0x00000000000e7805 */ /* 0x000fe2000001ff00 */
[----:B------:R0:W5:Y:S04]  /*0480*/  @!P1 LDG.E.64 R16, desc[UR16][R10.64] ;  /* 0x000000100a109981 */ /* 0x000168000c1e1b00 */
[----:B------:R1:W4:Y:S01]  /*0490*/  @!P2 LDG.E.64 R8, desc[UR16][R28.64] ;  /* 0x000000101c08a981 */ /* 0x000322000c1e1b00 */
[----:B------:R-:W-:-:S02]  /*04a0*/  @!P2 LEA.HI.X R27, R4, UR9, R5, 0x3, P5 ;  /* 0x00000009041bac11 */ /* 0x000fc4000a8f1c05 */
[----:B0-----:R-:W-:-:S03]  /*04b0*/  CS2R R10, SRZ ;  /* 0x00000000000a7805 */ /* 0x001fc6000001ff00 */
[----:B------:R0:W4:Y:S01]  /*04c0*/  @!P2 LDG.E.64 R14, desc[UR16][R26.64] ;  /* 0x000000101a0ea981 */ /* 0x000122000c1e1b00 */
[----:B-1----:R-:W-:-:S04]  /*04d0*/  @!P3 LEA R28, P4, R2, UR6, 0x3 ;  /* 0x00000006021cbc11 */ /* 0x002fc8000f8818ff */
[C---:B------:R-:W-:Y:S02]  /*04e0*/  @!P3 LEA.HI.X R29, R2.reuse, UR7, R3, 0x3, P4 ;  /* 0x00000007021dbc11 */ /* 0x040fe4000a0f1c03 */
[----:B0-----:R-:W-:-:S03]  /*04f0*/  @!P3 LEA R26, P4, R2, UR8, 0x3 ;  /* 0x00000008021abc11 */ /* 0x001fc6000f8818ff */
[----:B------:R0:W4:Y:S01]  /*0500*/  @!P3 LDG.E.64 R10, desc[UR16][R28.64] ;  /* 0x000000101c0ab981 */ /* 0x000122000c1e1b00 */
[----:B------:R-:W-:Y:S01]  /*0510*/  @!P3 LEA.HI.X R27, R2, UR9, R3, 0x3, P4 ;  /* 0x00000009021bbc11 */ /* 0x000fe2000a0f1c03 */
[C---:B--2---:R-:W-:Y:S01]  /*0520*/  FMUL.FTZ R25, R19.reuse, UR19 ;  /* 0x0000001313197c20 */ /* 0x044fe20008410000 */
[----:B------:R-:W-:-:S03]  /*0530*/  FMUL.FTZ R19, R19, UR18 ;  /* 0x0000001213137c20 */ /* 0x000fc60008410000 */
[C---:B------:R-:W-:Y:S01]  /*0540*/  FFMA.FTZ R25, R18.reuse, UR18, -R25 ;  /* 0x0000001212197c23 */ /* 0x040fe20008010819 */
[----:B0-----:R-:W-:Y:S01]  /*0550*/  FFMA.FTZ R28, R18, UR19, R19 ;  /* 0x00000013121c7c23 */ /* 0x001fe20008010013 */
[----:B------:R-:W-:-:S06]  /*0560*/  CS2R R18, SRZ ;  /* 0x0000000000127805 */ /* 0x000fcc000001ff00 */
[----:B------:R0:W2:Y:S01]  /*0570*/  @!P3 LDG.E.64 R18, desc[UR16][R26.64] ;  /* 0x000000101a12b981 */ /* 0x0000a2000c1e1b00 */
[----:B------:R-:W-:-:S04]  /*0580*/  @!P0 LEA R6, P5, R20, UR10, 0x3 ;  /* 0x0000000a14068c11 */ /* 0x000fc8000f8a18ff */
[----:B------:R-:W-:Y:S02]  /*0590*/  @!P0 LEA.HI.X R7, R20, UR11, R7, 0x3, P5 ;  /* 0x0000000b14078c11 */ /* 0x000fe4000a8f1c07 */
[----:B------:R-:W-:Y:S02]  /*05a0*/  @!P2 LEA R20, P5, R4, UR10, 0x3 ;  /* 0x0000000a0414ac11 */ /* 0x000fe4000f8a18ff */
[----:B0-----:R-:W-:-:S04]  /*05b0*/  @!P1 LEA R26, P4, R24, UR10, 0x3 ;  /* 0x0000000a181a9c11 */ /* 0x001fc8000f8818ff */
[----:B------:R-:W-:Y:S02]  /*05c0*/  @!P1 LEA.HI.X R27, R24, UR11, R21, 0x3, P4 ;  /* 0x0000000b181b9c11 */ /* 0x000fe4000a0f1c15 */
[----:B------:R-:W-:Y:S02]  /*05d0*/  @!P2 LEA.HI.X R21, R4, UR11, R5, 0x3, P5 ;  /* 0x0000000b0415ac11 */ /* 0x000fe4000a8f1c05 */
[----:B------:R-:W-:-:S04]  /*05e0*/  @!P3 LEA R4, P4, R2, UR10, 0x3 ;  /* 0x0000000a0204bc11 */ /* 0x000fc8000f8818ff */
[----:B------:R-:W-:Y:S01]  /*05f0*/  @!P3 LEA.HI.X R5, R2, UR11, R3, 0x3, P4 ;  /* 0x0000000b0205bc11 */ /* 0x000fe2000a0f1c03 */
[----:B---3--:R-:W-:Y:S01]  /*0600*/  FADD.FTZ R22, -R25, R22 ;  /* 0x0000001619167221 */ /* 0x008fe20000010100 */
[----:B------:R-:W-:Y:S01]  /*0610*/  FADD.FTZ R23, -R28, R23 ;  /* 0x000000171c177221 */ /* 0x000fe20000010100 */
[C---:B-----5:R-:W-:Y:S01]  /*0620*/  FMUL.FTZ R25, R17.reuse, UR19 ;  /* 0x0000001311197c20 */ /* 0x060fe20008410000 */
[----:B------:R-:W-:Y:S01]  /*0630*/  FMUL.FTZ R17, R17, UR18 ;  /* 0x0000001211117c20 */ /* 0x000fe20008410000 */
[C---:B----4-:R-:W-:Y:S01]  /*0640*/  FMUL.FTZ R3, R15.reuse, UR19 ;  /* 0x000000130f037c20 */ /* 0x050fe20008410000 */
[----:B------:R-:W-:-:S03]  /*0650*/  FMUL.FTZ R15, R15, UR18 ;  /* 0x000000120f0f7c20 */ /* 0x000fc60008410000 */
[C---:B------:R-:W-:Y:S01]  /*0660*/  FFMA.FTZ R3, R14.reuse, UR18, -R3 ;  /* 0x000000120e037c23 */ /* 0x040fe20008010803 */
[----:B------:R-:W-:Y:S01]  /*0670*/  FFMA.FTZ R14, R14, UR19, R15 ;  /* 0x000000130e0e7c23 */ /* 0x000fe2000801000f */
[C---:B------:R-:W-:Y:S01]  /*0680*/  FFMA.FTZ R25, R16.reuse, UR18, -R25 ;  /* 0x0000001210197c23 */ /* 0x040fe20008010819 */
[----:B------:R-:W-:Y:S01]  /*0690*/  FFMA.FTZ R16, R16, UR19, R17 ;  /* 0x0000001310107c23 */ /* 0x000fe20008010011 */
[----:B------:R-:W-:Y:S01]  /*06a0*/  FADD.FTZ R8, -R3, R8 ;  /* 0x0000000803087221 */ /* 0x000fe20000010100 */
[----:B------:R-:W-:Y:S01]  /*06b0*/  FADD.FTZ R9, -R14, R9 ;  /* 0x000000090e097221 */ /* 0x000fe20000010100 */
[----:B------:R-:W-:Y:S01]  /*06c0*/  FADD.FTZ R12, -R25, R12 ;  /* 0x0000000c190c7221 */ /* 0x000fe20000010100 */
[----:B------:R-:W-:Y:S01]  /*06d0*/  FADD.FTZ R13, -R16, R13 ;  /* 0x0000000d100d7221 */ /* 0x000fe20000010100 */
        /* <DEDUP_REMOVED lines=9> */
[C---:B------:R-:W-:Y:S01]  /*0770*/  FFMA.FTZ R15, R18.reuse, UR18, -R15 ;  /* 0x00000012120f7c23 */ /* 0x040fe2000801080f */
[----:B------:R-:W-:-:S03]  /*0780*/  FFMA.FTZ R18, R18, UR19, R19 ;  /* 0x0000001312127c23 */ /* 0x000fc60008010013 */
[----:B------:R-:W-:Y:S01]  /*0790*/  FADD.FTZ R10, -R15, R10 ;  /* 0x0000000a0f0a7221 */ /* 0x000fe20000010100 */
[----:B------:R-:W-:-:S05]  /*07a0*/  FADD.FTZ R11, -R18, R11 ;  /* 0x0000000b120b7221 */ /* 0x000fca0000010100 */
[----:B------:R3:W-:Y:S01]  /*07b0*/  @!P3 STG.E.64 desc[UR16][R4.64], R10 ;  /* 0x0000000a0400b986 */ /* 0x0007e2000c101b10 */
[----:B------:R-:W-:Y:S05]  /*07c0*/  BRA.U !UP0, `(.L_x_7287) ;  /* 0xfffffff9089c7547 */ /* 0x000fea000b83ffff */
[----:B------:R-:W-:Y:S05]  /*07d0*/  EXIT ;  /* 0x000000000000794d */ /* 0x000fea0003800000 */
.L_x_7286:
        /* <DEDUP_REMOVED lines=8> */
.L_x_7288:
[C---:B------:R-:W-:Y:S01]  /*0860*/  IMAD.SHL.U32 R2, R3.reuse, 0x20, RZ ;  /* 0x0000002003027824 */ /* 0x040fe200078e00ff */
[----:B------:R-:W-:-:S04]  /*0870*/  SHF.L.U64.HI R20, R3, 0x5, R0 ;  /* 0x0000000503147819 */ /* 0x000fc80000010200 */
[----:B------:R-:W-:-:S04]  /*0880*/  IADD3 R12, P0, PT, R2, UR8, RZ ;  /* 0x00000008020c7c10 */ /* 0x000fc8000ff1e0ff */
[----:B------:R-:W-:Y:S02]  /*0890*/  IADD3.X R13, PT, PT, R20, UR9, RZ, P0, !PT ;  /* 0x00000009140d7c10 */ /* 0x000fe400087fe4ff */
[----:B--2---:R-:W-:-:S04]  /*08a0*/  IADD3 R4, P0, PT, R2, UR6, RZ ;  /* 0x0000000602047c10 */ /* 0x004fc8000ff1e0ff */
[----:B------:R-:W1:Y:S01]  /*08b0*/  LDG.E.ENL2.256 R12, R8, desc[UR16][R12.64] ;  /* 0xfe0000100c08797e */ /* 0x000e62000812190c */
[----:B------:R-:W-:-:S06]  /*08c0*/  IADD3.X R5, PT, PT, R20, UR7, RZ, P0, !PT ;  /* 0x0000000714057c10 */ /* 0x000fcc00087fe4ff */
[----:B------:R-:W2:Y:S01]  /*08d0*/  LDG.E.ENL2.256 R4, R16, desc[UR16][R4.64] ;  /* 0xfe0000100410797e */ /* 0x000ea20008121904 */
[C---:B-1----:R-:W-:Y:S01]  /*08e0*/  FMUL.FTZ R21, R9.reuse, UR13 ;  /* 0x0000000d09157c20 */ /* 0x042fe20008410000 */
[----:B------:R-:W-:Y:S01]  /*08f0*/  FMUL.FTZ R23, R9, UR12 ;  /* 0x0000000c09177c20 */ /* 0x000fe20008410000 */
[C---:B------:R-:W-:Y:S01]  /*0900*/  FMUL.FTZ R25, R11.reuse, UR13 ;  /* 0x0000000d0b197c20 */ /* 0x040fe20008410000 */
[----:B------:R-:W-:Y:S01]  /*0910*/  FMUL.FTZ R27, R11, UR12 ;  /* 0x0000000c0b1b7c20 */ /* 0x000fe20008410000 */
[C---:B------:R-:W-:Y:S01]  /*0920*/  FFMA.FTZ R9, R8.reuse, UR12, -R21 ;  /* 0x0000000c08097c23 */ /* 0x040fe20008010815 */
[----:B------:R-:W-:Y:S01]  /*0930*/  FFMA.FTZ R8, R8, UR13, R23 ;  /* 0x0000000d08087c23 */ /* 0x000fe20008010017 */
[C---:B------:R-:W-:Y:S01]  /*0940*/  FFMA.FTZ R11, R10.reuse, UR12, -R25 ;  /* 0x0000000c0a0b7c23 */ /* 0x040fe20008010819 */
[----:B------:R-:W-:Y:S01]  /*0950*/  FFMA.FTZ R10, R10, UR13, R27 ;  /* 0x0000000d0a0a7c23 */ /* 0x000fe2000801001b */
[----:B------:R-:W-:Y:S01]  /*0960*/  FMUL.FTZ R21, R13, UR13 ;  /* 0x0000000d0d157c20 */ /* 0x000fe20008410000 */
[----:B--2---:R-:W-:Y:S01]  /*0970*/  FADD.FTZ R17, R17, -R8 ;  /* 0x8000000811117221 */ /* 0x004fe20000010000 */
[----:B------:R-:W-:Y:S01]  /*0980*/  IADD3 R8, P0, PT, R2, UR10, RZ ;  /* 0x0000000a02087c10 */ /* 0x000fe2000ff1e0ff */
[----:B------:R-:W-:Y:S01]  /*0990*/  FMUL.FTZ R25, R15, UR13 ;  /* 0x0000000d0f197c20 */ /* 0x000fe20008410000 */
[----:B------:R-:W-:Y:S01]  /*09a0*/  FMUL.FTZ R23, R13, UR12 ;  /* 0x0000000c0d177c20 */ /* 0x000fe20008410000 */
[----:B------:R-:W-:Y:S01]  /*09b0*/  FMUL.FTZ R27, R15, UR12 ;  /* 0x0000000c0f1b7c20 */ /* 0x000fe20008410000 */
[----:B------:R-:W-:Y:S01]  /*09c0*/  FADD.FTZ R16, R16, -R9 ;  /* 0x8000000910107221 */ /* 0x000fe20000010000 */
[----:B------:R-:W-:Y:S01]  /*09d0*/  IADD3.X R9, PT, PT, R20, UR11, RZ, P0, !PT ;  /* 0x0000000b14097c10 */ /* 0x000fe200087fe4ff */
[----:B------:R-:W-:Y:S01]  /*09e0*/  FFMA.FTZ R13, R12, UR12, -R21 ;  /* 0x0000000c0c0d7c23 */ /* 0x000fe20008010815 */
[----:B------:R-:W-:Y:S01]  /*09f0*/  FFMA.FTZ R15, R14, UR12, -R25 ;  /* 0x0000000c0e0f7c23 */ /* 0x000fe20008010819 */
[----:B0-----:R-:W-:Y:S01]  /*0a00*/  IADD3 R3, P0, PT, R3, UR5, RZ ;  /* 0x0000000503037c10 */ /* 0x001fe2000ff1e0ff */
[----:B------:R-:W-:Y:S01]  /*0a10*/  FFMA.FTZ R12, R12, UR13, R23 ;  /* 0x0000000d0c0c7c23 */ /* 0x000fe20008010017 */
[----:B------:R-:W-:Y:S01]  /*0a20*/  FFMA.FTZ R14, R14, UR13, R27 ;  /* 0x0000000d0e0e7c23 */ /* 0x000fe2000801001b */
[----:B------:R-:W-:Y:S01]  /*0a30*/  FADD.FTZ R18, R18, -R11 ;  /* 0x8000000b12127221 */ /* 0x000fe20000010000 */
[----:B------:R-:W-:Y:S01]  /*0a40*/  FADD.FTZ R19, R19, -R10 ;  /* 0x8000000a13137221 */ /* 0x000fe20000010000 */
[----:B------:R-:W-:Y:S01]  /*0a50*/  FADD.FTZ R4, R4, -R13 ;  /* 0x8000000d04047221 */ /* 0x000fe20000010000 */
[----:B------:R-:W-:Y:S01]  /*0a60*/  FADD.FTZ R5, R5, -R12 ;  /* 0x8000000c05057221 */ /* 0x000fe20000010000 */
[----:B------:R-:W-:Y:S01]  /*0a70*/  FADD.FTZ R6, R6, -R15 ;  /* 0x8000000f06067221 */ /* 0x000fe20000010000 */
[----:B------:R-:W-:Y:S01]  /*0a80*/  FADD.FTZ R7, R7, -R14 ;  /* 0x8000000e07077221 */ /* 0x000fe20000010000 */
[----:B------:R-:W-:-:S02]  /*0a90*/  IMAD.SHL.U32 R2, R3, 0x4, RZ ;  /* 0x0000000403027824 */ /* 0x000fc400078e00ff */
[----:B------:R-:W-:Y:S01]  /*0aa0*/  IMAD.X R0, RZ, RZ, R0, P0 ;  /* 0x000000ffff007224 */ /* 0x000fe200000e0600 */
[C---:B------:R-:W-:Y:S01]  /*0ab0*/  LOP3.LUT P0, RZ, R3.reuse, 0xffffc000, RZ, 0xc0, !PT ;  /* 0xffffc00003ff7812 */ /* 0x040fe2000780c0ff */
[----:B------:R2:W-:Y:S01]  /*0ac0*/  STG.E.ENL2.256 desc[UR16][R8.64], R16, R4 ;  /* 0xf80000100804797f */ /* 0x0005e2000f121810 */
[----:B------:R-:W-:Y:S02]  /*0ad0*/  ISETP.LT.U32.AND P1, PT, R2, UR15, PT ;  /* 0x0000000f02007c0c */ /* 0x000fe4000bf21070 */
[----:B------:R-:W-:Y:S02]  /*0ae0*/  SHF.L.U64.HI R2, R3, 0x2, R0 ;  /* 0x0000000203027819 */ /* 0x000fe40000010200 */
[----:B------:R-:W-:Y:S02]  /*0af0*/  LOP3.LUT P0, RZ, R0, 0x3fffffff, RZ, 0xc0, P0 ;  /* 0x3fffffff00ff7812 */ /* 0x000fe4000000c0ff */
[----:B------:R-:W-:-:S13]  /*0b00*/  ISETP.LT.AND.EX P1, PT, R2, UR4, PT, P1 ;  /* 0x0000000402007c0c */ /* 0x000fda000bf21310 */
[----:B------:R-:W-:Y:S05]  /*0b10*/  @!P0 BRA P1, `(.L_x_7288) ;  /* 0xfffffffc00508947 */ /* 0x000fea000083ffff */
[----:B------:R-:W-:Y:S05]  /*0b20*/  EXIT ;  /* 0x000000000000794d */ /* 0x000fea0003800000 */
.L_x_7289:
        /* <DEDUP_REMOVED lines=13> */
.L_x_8012:


//--------------------- .text._ZN2at6native55_GLOBAL__N__de093ff9_22_ForeachBinaryOpList_cu_a911ec4325multi_tensor_apply_kernelINS1_18TensorListMetadataILi3EEENS1_24BinaryOpListAlphaFunctorIN3c107complexIdEELi3ELi2ELi2EEEJSt5minusIS8_ES8_EEEvT_T0_DpT1_ --------------------------
	.section	.text._ZN2at6native55_GLOBAL__N__de093ff9_22_ForeachBinaryOpList_cu_a911ec4325multi_tensor_apply_kernelINS1_18TensorListMetadataILi3EEENS1_24BinaryOpListAlphaFunctorIN3c107complexIdEELi3ELi2ELi2EEEJSt5minusIS8_ES8_EEEvT_T0_DpT1_,"ax",@progbits
	.align	128
.text._ZN2at6native55_GLOBAL__N__de093ff9_22_ForeachBinaryOpList_cu_a911ec4325multi_tensor_apply_kernelINS1_18TensorListMetadataILi3EEENS1_24BinaryOpListAlphaFunctorIN3c107complexIdEELi3ELi2ELi2EEEJSt5minusIS8_ES8_EEEvT_T0_DpT1_:
        .type           _ZN2at6native55_GLOBAL__N__de093ff9_22_ForeachBinaryOpList_cu_a911ec4325multi_tensor_apply_kernelINS1_18TensorListMetadataILi3EEENS1_24BinaryOpListAlphaFunctorIN3c107complexIdEELi3ELi2ELi2EEEJSt5minusIS8_ES8_EEEvT_T0_DpT1_,@function
        .size           _ZN2at6native55_GLOBAL__N__de093ff9_22_ForeachBinaryOpList_cu_a911ec4325multi_tensor_apply_kernelINS1_18TensorListMetadataILi3EEENS1_24BinaryOpListAlphaFunctorIN3c107complexIdEELi3ELi2ELi2EEEJSt5minusIS8_ES8_EEEvT_T0_DpT1_,(.L_x_8013 - _ZN2at6native55_GLOBAL__N__de093ff9_22_ForeachBinaryOpList_cu_a911ec4325multi_tensor_apply_kernelINS1_18TensorListMetadataILi3EEENS1_24BinaryOpListAlphaFunctorIN3c107complexIdEELi3ELi2ELi2EEEJSt5minusIS8_ES8_EEEvT_T0_DpT1_)
        .other          _ZN2at6native55_GLOBAL__N__de093ff9_22_ForeachBinaryOpList_cu_a911ec4325multi_tensor_apply_kernelINS1_18TensorListMetadataILi3EEENS1_24BinaryOpListAlphaFunctorIN3c107complexIdEELi3ELi2ELi2EEEJSt5minusIS8_ES8_EEEvT_T0_DpT1_,@"STO_CUDA_ENTRY STV_DEFAULT"
_ZN2at6native55_GLOBAL__N__de093ff9_22_ForeachBinaryOpList_cu_a911ec4325multi_tensor_apply_kernelINS1_18TensorListMetadataILi3EEENS1_24BinaryOpListAlphaFunctorIN3c107complexIdEELi3ELi2ELi2EEEJSt5minusIS8_ES8_EEEvT_T0_DpT1_:
        /* <DEDUP_REMOVED lines=35> */
.L_x_7291:
[----:B0--3--:R-:W-:Y:S02]  /*0230*/  IADD3 R33, P1, PT, R30, UR4, RZ ;  /* 0x000000041e217c10 */ /* 0x009fe4000ff3e0ff */
[----:B------:R-:W-:Y:S02]  /*0240*/  CS2R R10, SRZ ;  /* 0x00000000000a7805 */ /* 0x000fe4000001ff00 */
[----:B------:R-:W-:Y:S02]  /*0250*/  CS2R R8, SRZ ;  /* 0x0000000000087805 */ /* 0x000fe4000001ff00 */
[----:B------:R-:W-:Y:S01]  /*0260*/  ISETP.GE.U32.AND P0, PT, R33, R0, PT ;  /* 0x000000002100720c */ /* 0x000fe20003f06070 */
[----:B------:R-:W-:-:S05]  /*0270*/  IMAD.X R39, RZ, RZ, UR5, P1 ;  /* 0x00000005ff277e24 */ /* 0x000fca00088e06ff */
[----:B------:R-:W-:-:S13]  /*0280*/  ISETP.GE.U32.AND.EX P0, PT, R39, R28, PT, P0 ;  /* 0x0000001c2700720c */ /* 0x000fda0003f06100 */
[----:B------:R-:W-:-:S04]  /*0290*/  @!P0 LEA R12, P1, R33, R4, 0x4 ;  /* 0x00000004210c8211 */ /* 0x000fc800078220ff */
[----:B------:R-:W-:-:S05]  /*02a0*/  @!P0 LEA.HI.X R13, R33, R5, R39, 0x4, P1 ;  /* 0x00000005210d8211 */ /* 0x000fca00008f2427 */
[----:B------:R0:W2:Y:S01]  /*02b0*/  @!P0 LDG.E.128 R8, desc[UR6][R12.64] ;  /* 0x000000060c088981 */ /* 0x0000a2000c1e1d00 */
[----:B-1----:R-:W-:Y:S02]  /*02c0*/  IADD3 R35, P2, PT, R33, UR8, RZ ;  /* 0x0000000821237c10 */ /* 0x002fe4000ff5e0ff */
[----:B------:R-:W-:Y:S02]  /*02d0*/  CS2R R14, SRZ ;  /* 0x00000000000e7805 */ /* 0x000fe4000001ff00 */
[C---:B------:R-:W-:Y:S01]  /*02e0*/  IADD3 R37, P3, PT, R35.reuse, UR8, RZ ;  /* 0x0000000823257c10 */ /* 0x040fe2000ff7e0ff */
[----:B------:R-:W-:Y:S01]  /*02f0*/  IMAD.X R31, RZ, RZ, R39, P2 ;  /* 0x000000ffff1f7224 */ /* 0x000fe200010e0627 */
[-C--:B------:R-:W-:Y:S02]  /*0300*/  ISETP.GE.U32.AND P1, PT, R35, R0.reuse, PT ;  /* 0x000000002300720c */ /* 0x080fe40003f26070 */
[----:B------:R-:W-:Y:S01]  /*0310*/  ISETP.GE.U32.AND P2, PT, R37, R0, PT ;  /* 0x000000002500720c */ /* 0x000fe20003f46070 */
[----:B------:R-:W-:Y:S01]  /*0320*/  IMAD.X R29, RZ, RZ, R31, P3 ;  /* 0x000000ffff1d7224 */ /* 0x000fe200018e061f */
[----:B------:R-:W-:-:S02]  /*0330*/  ISETP.GE.U32.AND.EX P1, PT, R31, R28, PT, P1 ;  /* 0x0000001c1f00720c */ /* 0x000fc40003f26110 */
[----:B0-----:R-:W-:Y:S02]  /*0340*/  CS2R R12, SRZ ;  /* 0x00000000000c7805 */ /* 0x001fe4000001ff00 */
[----:B------:R-:W-:Y:S02]  /*0350*/  @!P0 LEA R16, P3, R33, R6, 0x4 ;  /* 0x0000000621108211 */ /* 0x000fe400078620ff */
[----:B------:R-:W-:Y:S02]  /*0360*/  ISETP.GE.U32.AND.EX P2, PT, R29, R28, PT, P2 ;  /* 0x0000001c1d00720c */ /* 0x000fe40003f46120 */
[----:B------:R-:W-:Y:S02]  /*0370*/  @!P0 LEA.HI.X R17, R33, R7, R39, 0x4, P3 ;  /* 0x0000000721118211 */ /* 0x000fe400018f2427 */
[----:B------:R-:W-:-:S03]  /*0380*/  CS2R R26, SRZ ;  /* 0x00000000001a7805 */ /* 0x000fc6000001ff00 */
[----:B------:R0:W3:Y:S01]  /*0390*/  @!P0 LDG.E.128 R12, desc[UR6][R16.64] ;  /* 0x00000006100c8981 */ /* 0x0000e2000c1e1d00 */
[----:B------:R-:W-:-:S04]  /*03a0*/  @!P1 LEA R44, P3, R35, R4, 0x4 ;  /* 0x00000004232c9211 */ /* 0x000fc800078620ff */
[-C--:B------:R-:W-:Y:S02]  /*03b0*/  @!P1 LEA.HI.X R45, R35, R5.reuse, R31, 0x4, P3 ;  /* 0x00000005232d9211 */ /* 0x080fe400018f241f */
[C---:B------:R-:W-:Y:S02]  /*03c0*/  @!P2 LEA R48, P3, R37.reuse, R4, 0x4 ;  /* 0x000000042530a211 */ /* 0x040fe400078620ff */
[----:B------:R-:W-:Y:S02]  /*03d0*/  CS2R R24, SRZ ;  /* 0x0000000000187805 */ /* 0x000fe4000001ff00 */
[----:B------:R-:W-:Y:S02]  /*03e0*/  @!P2 LEA.HI.X R49, R37, R5, R29, 0x4, P3 ;  /* 0x000000052531a211 */ /* 0x000fe400018f241d */
[----:B------:R-:W-:Y:S02]  /*03f0*/  CS2R R22, SRZ ;  /* 0x0000000000167805 */ /* 0x000fe4000001ff00 */
[----:B------:R-:W-:-:S02]  /*0400*/  CS2R R20, SRZ ;  /* 0x0000000000147805 */ /* 0x000fc4000001ff00 */
[CC--:B------:R-:W-:Y:S01]  /*0410*/  @!P1 LEA R46, P3, R35.reuse, R6.reuse, 0x4 ;  /* 0x00000006232e9211 */ /* 0x0c0fe200078620ff */
[----:B------:R-:W4:Y:S03]  /*0420*/  @!P2 LDG.E.128 R24, desc[UR6][R48.64] ;  /* 0x000000063018a981 */ /* 0x000f26000c1e1d00 */
[----:B------:R-:W-:Y:S01]  /*0430*/  @!P1 LEA.HI.X R47, R35, R7, R31, 0x4, P3 ;  /* 0x00000007232f9211 */ /* 0x000fe200018f241f */
[----:B------:R1:W5:Y:S01]  /*0440*/  @!P1 LDG.E.128 R20, desc[UR6][R44.64] ;  /* 0x000000062c149981 */ /* 0x000362000c1e1d00 */
[----:B------:R-:W-:-:S04]  /*0450*/  @!P2 LEA R52, P3, R37, R6, 0x4 ;  /* 0x000000062534a211 */ /* 0x000fc800078620ff */
[----:B------:R-:W-:Y:S02]  /*0460*/  @!P2 LEA.HI.X R53, R37, R7, R29, 0x4, P3 ;  /* 0x000000072535a211 */ /* 0x000fe400018f241d */
[----:B------:R-:W-:Y:S02]  /*0470*/  CS2R R18, SRZ ;  /* 0x0000000000127805 */ /* 0x000fe4000001ff00 */
[----:B0-----:R-:W-:-:S06]  /*0480*/  CS2R R16, SRZ ;  /* 0x0000000000107805 */ /* 0x001fcc000001ff00 */
[----:B------:R0:W5:Y:S01]  /*0490*/  @!P1 LDG.E.128 R16, desc[UR6][R46.64] ;  /* 0x000000062e109981 */ /* 0x000162000c1e1d00 */
[C---:B--2---:R-:W-:Y:S02]  /*04a0*/  DMUL R40, R10.reuse, UR14 ;  /* 0x0000000e0a287c28 */ /* 0x044fe40008000000 */
[----:B------:R-:W-:-:S06]  /*04b0*/  DMUL R10, R10, UR12 ;  /* 0x0000000c0a0a7c28 */ /* 0x000fcc0008000000 */
[C---:B------:R-:W-:Y:S02]  /*04c0*/  DFMA R42, R8.reuse, UR12, -R40 ;  /* 0x0000000c082a7c2b */ /* 0x040fe40008000828 */
[----:B-1----:R-:W-:Y:S01]  /*04d0*/  DFMA R44, R8, UR14, R10 ;  /* 0x0000000e082c7c2b */ /* 0x002fe2000800000a */
[----:B------:R-:W-:Y:S02]  /*04e0*/  CS2R R10, SRZ ;  /* 0x00000000000a7805 */ /* 0x000fe4000001ff00 */
[----:B------:R-:W-:-:S06]  /*04f0*/  CS2R R8, SRZ ;  /* 0x0000000000087805 */ /* 0x000fcc000001ff00 */
[----:B------:R-:W2:Y:S01]  /*0500*/  @!P2 LDG.E.128 R8, desc[UR6][R52.64] ;  /* 0x000000063408a981 */ /* 0x000ea2000c1e1d00 */
[----:B------:R-:W-:Y:S01]  /*0510*/  IADD3 R41, P4, PT, R37, UR8, RZ ;  /* 0x0000000825297c10 */ /* 0x000fe2000ff9e0ff */
[----:B---3--:R-:W-:-:S03]  /*0520*/  DADD R12, -R42, R12 ;  /* 0x000000002a0c7229 */ /* 0x008fc6000000010c */
[----:B------:R-:W-:Y:S01]  /*0530*/  ISETP.GE.U32.AND P3, PT, R41, R0, PT ;  /* 0x000000002900720c */ /* 0x000fe20003f66070 */
[----:B------:R-:W-:-:S05]  /*0540*/  IMAD.X R43, RZ, RZ, R29, P4 ;  /* 0x000000ffff2b7224 */ /* 0x000fca00020e061d */
[----:B------:R-:W-:Y:S01]  /*0550*/  ISETP.GE.U32.AND.EX P3, PT, R43, R28, PT, P3 ;  /* 0x0000001c2b00720c */ /* 0x000fe20003f66130 */
[----:B------:R-:W-:Y:S02]  /*0560*/  DADD R14, -R44, R14 ;  /* 0x000000002c0e7229 */ /* 0x000fe4000000010e */
[C---:B----4-:R-:W-:Y:S02]  /*0570*/  DMUL R48, R26.reuse, UR14 ;  /* 0x0000000e1a307c28 */ /* 0x050fe40008000000 */
[----:B------:R-:W-:Y:S02]  /*0580*/  DMUL R50, R26, UR12 ;  /* 0x0000000c1a327c28 */ /* 0x000fe40008000000 */
[----:B-----5:R-:W-:-:S04]  /*0590*/  DMUL R44, R22, UR14 ;  /* 0x0000000e162c7c28 */ /* 0x020fc80008000000 */
[----:B------:R-:W-:Y:S02]  /*05a0*/  DFMA R26, R24, UR12, -R48 ;  /* 0x0000000c181a7c2b */ /* 0x000fe40008000830 */
[C---:B------:R-:W-:Y:S01]  /*05b0*/  @!P3 LEA R48, P4, R41.reuse, R6, 0x4 ;  /* 0x000000062930b211 */ /* 0x040fe200078820ff */
[----:B0-----:R-:W-:Y:S02]  /*05c0*/  DMUL R46, R22, UR12 ;  /* 0x0000000c162e7c28 */ /* 0x001fe40008000000 */
[----:B------:R-:W-:Y:S01]  /*05d0*/  DFMA R22, R20, UR12, -R44 ;  /* 0x0000000c14167c2b */ /* 0x000fe2000800082c */
[C---:B------:R-:W-:Y:S01]  /*05e0*/  @!P3 LEA.HI.X R49, R41.reuse, R7, R43, 0x4, P4 ;  /* 0x000000072931b211 */ /* 0x040fe200020f242b */
[----:B------:R-:W-:Y:S01]  /*05f0*/  DFMA R44, R24, UR14, R50 ;  /* 0x0000000e182c7c2b */ /* 0x000fe20008000032 */
[----:B------:R-:W-:Y:S02]  /*0600*/  @!P3 LEA R50, P4, R41, R4, 0x4 ;  /* 0x000000042932b211 */ /* 0x000fe400078820ff */
[----:B------:R-:W-:-:S02]  /*0610*/  CS2R R24, SRZ ;  /* 0x0000000000187805 */ /* 0x000fc4000001ff00 */
[----:B------:R-:W-:Y:S01]  /*0620*/  @!P3 LEA.HI.X R51, R41, R5, R43, 0x4, P4 ;  /* 0x000000052933b211 */ /* 0x000fe200020f242b */
[----:B------:R-:W-:Y:S02]  /*0630*/  DFMA R46, R20, UR14, R46 ;  /* 0x0000000e142e7c2b */ /* 0x000fe4000800002e */
[----:B------:R-:W-:Y:S01]  /*0640*/  DADD R16, -R22, R16 ;  /* 0x0000000016107229 */ /* 0x000fe20000000110 */
[----:B------:R-:W-:Y:S02]  /*0650*/  CS2R R20, SRZ ;  /* 0x0000000000147805 */ /* 0x000fe4000001ff00 */
[----:B------:R-:W-:-:S06]  /*0660*/  CS2R R22, SRZ ;  /* 0x0000000000167805 */ /* 0x000fcc000001ff00 */
[----:B------:R-:W3:Y:S01]  /*0670*/  @!P3 LDG.E.128 R20, desc[UR6][R48.64] ;  /* 0x000000063014b981 */ /* 0x000ee2000c1e1d00 */
[----:B--2---:R-:W-:Y:S01]  /*0680*/  DADD R8, -R26, R8 ;  /* 0x000000001a087229 */ /* 0x004fe20000000108 */
[----:B------:R-:W-:-:S06]  /*0690*/  CS2R R26, SRZ ;  /* 0x00000000001a7805 */ /* 0x000fcc000001ff00 */
[----:B------:R-:W2:Y:S01]  /*06a0*/  @!P3 LDG.E.128 R24, desc[UR6][R50.64] ;  /* 0x000000063218b981 */ /* 0x000ea2000c1e1d00 */
[----:B------:R-:W-:Y:S02]  /*06b0*/  DADD R18, -R46, R18 ;  /* 0x000000002e127229 */ /* 0x000fe40000000112 */
[----:B------:R-:W-:Y:S01]  /*06c0*/  DADD R10, -R44, R10 ;  /* 0x000000002c0a7229 */ /* 0x000fe2000000010a */
[-C--:B------:R-:W-:Y:S01]  /*06d0*/  @!P2 LEA R32, P5, R37, R2.reuse, 0x4 ;  /* 0x000000022520a211 */ /* 0x080fe200078a20ff */
[----:B------:R-:W-:Y:S01]  /*06e0*/  ULEA UR4, UP0, UR8, UR4, 0x2 ;  /* 0x0000000408047291 */ /* 0x000fe2000f8010ff */
[----:B------:R-:W-:-:S03]  /*06f0*/  @!P3 LEA R34, P6, R41, R2, 0x4 ;  /* 0x000000022922b211 */ /* 0x000fc600078c20ff */
[----:B------:R-:W-:Y:S01]  /*0700*/  UIADD3.X UR5, UPT, UPT, URZ, UR5, URZ, UP0, !UPT ;  /* 0x00000005ff057290 */ /* 0x000fe200087fe4ff */
[C---:B--2---:R-:W-:Y:S02]  /*0710*/  DMUL R44, R26.reuse, UR14 ;  /* 0x0000000e1a2c7c28 */ /* 0x044fe40008000000 */
[----:B------:R-:W-:Y:S01]  /*0720*/  DMUL R46, R26, UR12 ;  /* 0x0000000c1a2e7c28 */ /* 0x000fe20008000000 */
[----:B------:R-:W-:-:S05]  /*0730*/  @!P0 LEA R26, P4, R33, R2, 0x4 ;  /* 0x00000002211a8211 */ /* 0x000fca00078820ff */
[C---:B------:R-:W-:Y:S02]  /*0740*/  DFMA R44, R24.reuse, UR12, -R44 ;  /* 0x0000000c182c7c2b */ /* 0x040fe4000800082c */
[----:B------:R-:W-:Y:S01]  /*0750*/  DFMA R46, R24, UR14, R46 ;  /* 0x0000000e182e7c2b */ /* 0x000fe2000800002e */
[-C--:B------:R-:W-:Y:S02]  /*0760*/  @!P0 LEA.HI.X R27, R33, R3.reuse, R39, 0x4, P4 ;  /* 0x00000003211b8211 */ /* 0x080fe400020f2427 */
[----:B------:R-:W-:Y:S02]  /*0770*/  @!P1 LEA R24, P4, R35, R2, 0x4 ;  /* 0x0000000223189211 */ /* 0x000fe400078820ff */
[-C--:B------:R-:W-:Y:S01]  /*0780*/  @!P2 LEA.HI.X R33, R37, R3.reuse, R29, 0x4, P5 ;  /* 0x000000032521a211 */ /* 0x080fe200028f241d */
[----:B---3--:R-:W-:Y:S01]  /*0790*/  DADD R20, -R44, R20 ;  /* 0x000000002c147229 */ /* 0x008fe20000000114 */
[-C--:B------:R-:W-:Y:S01]  /*07a0*/  @!P1 LEA.HI.X R25, R35, R3.reuse, R31, 0x4, P4 ;  /* 0x0000000323199211 */ /* 0x080fe200020f241f */
[----:B------:R-:W-:Y:S01]  /*07b0*/  DADD R22, -R46, R22 ;  /* 0x000000002e167229 */ /* 0x000fe20000000116 */
[----:B------:R-:W-:Y:S01]  /*07c0*/  @!P3 LEA.HI.X R35, R41, R3, R43, 0x4, P6 ;  /* 0x000000032923b211 */ /* 0x000fe200030f242b */
[----:B------:R3:W-:Y:S01]  /*07d0*/  @!P0 STG.E.128 desc[UR6][R26.64], R12 ;  /* 0x0000000c1a008986 */ /* 0x0007e2000c101d06 */
[----:B------:R-:W-:-:S03]  /*07e0*/  IMAD.U32 R29, RZ, RZ, UR5 ;  /* 0x00000005ff1d7e24 */ /* 0x000fc6000f8e00ff */
[----:B------:R3:W-:Y:S01]  /*07f0*/  @!P1 STG.E.128 desc[UR6][R24.64], R16 ;  /* 0x0000001018009986 */ /* 0x0007e2000c101d06 */
[----:B------:R-:W-:-:S03]  /*0800*/  ISETP.LE.U32.AND P0, PT, R0, UR4, PT ;  /* 0x0000000400007c0c */ /* 0x000fc6000bf03070 */
[----:B------:R3:W-:Y:S04]  /*0810*/  @!P2 STG.E.128 desc[UR6][R32.64], R8 ;  /* 0x000000082000a986 */ /* 0x0007e8000c101d06 */
[----:B------:R3:W-:Y:S01]  /*0820*/  @!P3 STG.E.128 desc[UR6][R34.64], R20 ;  /* 0x000000142200b986 */ /* 0x0007e2000c101d06 */
[----:B------:R-:W-:-:S13]  /*0830*/  ISETP.GE.U32.AND.EX P0, PT, R29, R28, PT, P0 ;  /* 0x0000001c1d00720c */ /* 0x000fda0003f06100 */
[----:B------:R-:W-:Y:S05]  /*0840*/  @!P0 BRA `(.L_x_7291) ;  /* 0xfffffff800788947 */ /* 0x000fea000383ffff */
[----:B------:R-:W-:Y:S05]  /*0850*/  EXIT ;  /* 0x000000000000794d */ /* 0x000fea0003800000 */
.L_x_7290:
        /* <DEDUP_REMOVED lines=8> */
.L_x_7292:
        /* <DEDUP_REMOVED lines=10> */
[----:B------:R-:W-:Y:S02]  /*0980*/  DMUL R26, R26, UR8 ;  /* 0x000000081a1a7c28 */ /* 0x000fe40008000000 */
[C---:B------:R-:W-:Y:S02]  /*0990*/  DMUL R44, R30.reuse, UR10 ;  /* 0x0000000a1e2c7c28 */ /* 0x040fe40008000000 */
[----:B------:R-:W-:Y:S02]  /*09a0*/  DMUL R46, R30, UR8 ;  /* 0x000000081e2e7c28 */ /* 0x000fe40008000000 */
[C---:B------:R-:W-:Y:S02]  /*09b0*/  DFMA R42, R24.reuse, UR8, -R42 ;  /* 0x00000008182a7c2b */ /* 0x040fe4000800082a */
[----:B------:R-:W-:-:S02]  /*09c0*/  DFMA R50, R24, UR10, R26 ;  /* 0x0000000a18327c2b */ /* 0x000fc4000800001a */
[C---:B------:R-:W-:Y:S02]  /*09d0*/  DFMA R44, R28.reuse, UR8, -R44 ;  /* 0x000000081c2c7c2b */ /* 0x040fe4000800082c */
[----:B------:R-:W-:Y:S01]  /*09e0*/  DFMA R46, R28, UR10, R46 ;  /* 0x0000000a1c2e7c2b */ /* 0x000fe2000800002e */
[----:B------:R-:W4:Y:S01]  /*09f0*/  LDG.E.ENL2.256 R28, R24, desc[UR6][R40.64+0x20] ;  /* 0xfe0001062818797e */ /* 0x000f22000812191c */
[----:B---3--:R-:W-:Y:S02]  /*0a00*/  DADD R20, R20, -R42 ;  /* 0x0000000014147229 */ /* 0x008fe4000000082a */
[C---:B--2---:R-:W-:Y:S02]  /*0a10*/  DMUL R42, R14.reuse, UR10 ;  /* 0x0000000a0e2a7c28 */ /* 0x044fe40008000000 */
[----:B------:R-:W-:-:S06]  /*0a20*/  DMUL R48, R14, UR8 ;  /* 0x000000080e307c28 */ /* 0x000fcc0008000000 */
[C---:B------:R-:W-:Y:S02]  /*0a30*/  DFMA R14, R12.reuse, UR8, -R42 ;  /* 0x000000080c0e7c2b */ /* 0x040fe4000800082a */
[----:B------:R-:W-:Y:S02]  /*0a40*/  DFMA R48, R12, UR10, R48 ;  /* 0x0000000a0c307c2b */ /* 0x000fe40008000030 */
[C---:B------:R-:W-:Y:S02]  /*0a50*/  DMUL R12, R18.reuse, UR10 ;  /* 0x0000000a120c7c28 */ /* 0x040fe40008000000 */
[----:B------:R-:W-:-:S06]  /*0a60*/  DMUL R18, R18, UR8 ;  /* 0x0000000812127c28 */ /* 0x000fcc0008000000 */
[C---:B------:R-:W-:Y:S02]  /*0a70*/  DFMA R12, R16.reuse, UR8, -R12 ;  /* 0x00000008100c7c2b */ /* 0x040fe4000800080c */
[----:B------:R-:W-:Y:S02]  /*0a80*/  DFMA R18, R16, UR10, R18 ;  /* 0x0000000a10127c2b */ /* 0x000fe40008000012 */
[----:B------:R-:W-:Y:S02]  /*0a90*/  DADD R22, R22, -R50 ;  /* 0x0000000016167229 */ /* 0x000fe40000000832 */
[----:B------:R-:W-:Y:S02]  /*0aa0*/  DADD R8, R8, -R44 ;  /* 0x0000000008087229 */ /* 0x000fe4000000082c */
[----:B------:R-:W-:Y:S02]  /*0ab0*/  DADD R10, R10, -R46 ;  /* 0x000000000a0a7229 */ /* 0x000fe4000000082e */
[----:B----4-:R-:W-:Y:S01]  /*0ac0*/  DADD R24, R24, -R14 ;  /* 0x0000000018187229 */ /* 0x010fe2000000080e */
[----:B------:R-:W-:Y:S01]  /*0ad0*/  IADD3 R14, P0, PT, R2, R39, RZ ;  /* 0x00000027020e7210 */ /* 0x000fe20007f1e0ff */
[----:B------:R-:W-:-:S04]  /*0ae0*/  DADD R26, R26, -R48 ;  /* 0x000000001a1a7229 */ /* 0x000fc80000000830 */
[----:B------:R-:W-:Y:S01]  /*0af0*/  IMAD.X R15, R3, 0x1, R37, P0 ;  /* 0x00000001030f7824 */ /* 0x000fe200000e0625 */
[----:B0-----:R-:W-:Y:S01]  /*0b00*/  IADD3 R0, P0, PT, R0, UR4, RZ ;  /* 0x0000000400007c10 */ /* 0x001fe2000ff1e0ff */
[----:B------:R-:W-:Y:S02]  /*0b10*/  DADD R28, R28, -R12 ;  /* 0x000000001c1c7229 */ /* 0x000fe4000000080c */
[----:B------:R-:W-:Y:S02]  /*0b20*/  DADD R30, R30, -R18 ;  /* 0x000000001e1e7229 */ /* 0x000fe40000000812 */
[C---:B------:R-:W-:Y:S02]  /*0b30*/  IMAD.SHL.U32 R12, R0.reuse, 0x4, RZ ;  /* 0x00000004000c7824 */ /* 0x040fe400078e00ff */
[----:B------:R-:W-:Y:S01]  /*0b40*/  IMAD.X R35, RZ, RZ, R35, P0 ;  /* 0x000000ffff237224 */ /* 0x000fe200000e0623 */
[----:B------:R2:W-:Y:S01]  /*0b50*/  STG.E.ENL2.256 desc[UR6][R14.64], R20, R8 ;  /* 0xf80000140e08797f */ /* 0x0005e2000f121806 */
[----:B------:R-:W-:-:S02]  /*0b60*/  LOP3.LUT P0, RZ, R0, 0xffffc000, RZ, 0xc0, !PT ;  /* 0xffffc00000ff7812 */ /* 0x000fc4000780c0ff */
[----:B------:R-:W-:Y:S01]  /*0b70*/  ISETP.LT.U32.AND P1, PT, R12, R33, PT ;  /* 0x000000210c00720c */ /* 0x000fe20003f21070 */
[----:B------:R2:W-:Y:S01]  /*0b80*/  STG.E.ENL2.256 desc[UR6][R14.64+0x20], R24, R28 ;  /* 0xf80001180e1c797f */ /* 0x0005e2000f121806 */
[----:B------:R-:W-:Y:S02]  /*0b90*/  SHF.L.U64.HI R13, R0, 0x2, R35 ;  /* 0x00000002000d7819 */ /* 0x000fe40000010223 */
[----:B------:R-:W-:Y:S02]  /*0ba0*/  LOP3.LUT P0, RZ, R35, 0x3fffffff, RZ, 0xc0, P0 ;  /* 0x3fffffff23ff7812 */ /* 0x000fe4000000c0ff */
[----:B------:R-:W-:-:S13]  /*0bb0*/  ISETP.LT.AND.EX P1, PT, R13, R32, PT, P1 ;  /* 0x000000200d00720c */ /* 0x000fda0003f21310 */
[----:B------:R-:W-:Y:S05]  /*0bc0*/  @!P0 BRA P1, `(.L_x_7292) ;  /* 0xfffffffc00448947 */ /* 0x000fea000083ffff */
[----:B------:R-:W-:Y:S05]  /*0bd0*/  EXIT ;  /* 0x000000000000794d */ /* 0x000fea0003800000 */
.L_x_7293:
        /* <DEDUP_REMOVED lines=10> */
.L_x_8013:


//--------------------- .text._ZN2at6native55_GLOBAL__N__de093ff9_22_ForeachBinaryOpList_cu_a911ec4325multi_tensor_apply_kernelINS1_18TensorListMetadataILi3EEENS1_24BinaryOpListAlphaFunctorIfLi3ELi2ELi2EEEJSt5minusIfEfEEEvT_T0_DpT1_ --------------------------
	.section	.text._ZN2at6native55_GLOBAL__N__de093ff9_22_ForeachBinaryOpList_cu_a911ec4325multi_tensor_apply_kernelINS1_18TensorListMetadataILi3EEENS1_24BinaryOpListAlphaFunctorIfLi3ELi2ELi2EEEJSt5minusIfEfEEEvT_T0_DpT1_,"ax",@progbits
	.align	128
.text._ZN2at6native55_GLOBAL__N__de093ff9_22_ForeachBinaryOpList_cu_a911ec4325multi_tensor_apply_kernelINS1_18TensorListMetadataILi3EEENS1_24BinaryOpListAlphaFunctorIfLi3ELi2ELi2EEEJSt5minusIfEfEEEvT_T0_DpT1_:
        .type           _ZN2at6native55_GLOBAL__N__de093ff9_22_ForeachBinaryOpList_cu_a911ec4325multi_tensor_apply_kernelINS1_18TensorListMetadataILi3EEENS1_24BinaryOpListAlphaFunctorIfLi3ELi2ELi2EEEJSt5minusIfEfEEEvT_T0_DpT1_,@function
        .size           _ZN2at6native55_GLOBAL__N__de093ff9_22_ForeachBinaryOpList_cu_a911ec4325multi_tensor_apply_kernelINS1_18TensorListMetadataILi3EEENS1_24BinaryOpListAlphaFunctorIfLi3ELi2ELi2EEEJSt5minusIfEfEEEvT_T0_DpT1_,(.L_x_8014 - _ZN2at6native55_GLOBAL__N__de093ff9_22_ForeachBinaryOpList_cu_a911ec4325multi_tensor_apply_kernelINS1_18TensorListMetadataILi3EEENS1_24BinaryOpListAlphaFunctorIfLi3ELi2ELi2EEEJSt5minusIfEfEEEvT_T0_DpT1_)
        .other          _ZN2at6native55_GLOBAL__N__de093ff9_22_ForeachBinaryOpList_cu_a911ec4325multi_tensor_apply_kernelINS1_18TensorListMetadataILi3EEENS1_24BinaryOpListAlphaFunctorIfLi3ELi2ELi2EEEJSt5minusIfEfEEEvT_T0_DpT1_,@"STO_CUDA_ENTRY STV_DEFAULT"
_ZN2at6native55_GLOBAL__N__de093ff9_22_ForeachBinaryOpList_cu_a911ec4325multi_tensor_apply_kernelINS1_18TensorListMetadataILi3EEENS1_24BinaryOpListAlphaFunctorIfLi3ELi2ELi2EEEJSt5minusIfEfEEEvT_T0_DpT1_:
        /* <DEDUP_REMOVED lines=36> */
.L_x_7295:
[----:B0-----:R-:W-:Y:S02]  /*0240*/  IADD3 R10, P1, PT, R0, UR4, RZ ;  /* 0x00000004000a7c10 */ /* 0x001fe4000ff3e0ff */
[----:B------:R-:W-:Y:S02]  /*0250*/  CS2R R6, SRZ ;  /* 0x0000000000067805 */ /* 0x000fe4000001ff00 */
[C---:B------:R-:W-:Y:S01]  /*0260*/  ISETP.GE.U32.AND P0, PT, R10.reuse, UR13, PT ;  /* 0x0000000d0a007c0c */ /* 0x040fe2000bf06070 */
[----:B------:R-:W-:Y:S01]  /*0270*/  IMAD.X R13, RZ, RZ, UR5, P1 ;  /* 0x00000005ff0d7e24 */ /* 0x000fe200088e06ff */
[----:B-1----:R-:W-:-:S04]  /*0280*/  IADD3 R2, P2, PT, R10, UR12, RZ ;  /* 0x0000000c0a027c10 */ /* 0x002fc8000ff5e0ff */
[----:B------:R-:W-:Y:S01]  /*0290*/  ISETP.GE.U32.AND.EX P0, PT, R13, UR14, PT, P0 ;  /* 0x0000000e0d007c0c */ /* 0x000fe2000bf06100 */
[----:B------:R-:W-:Y:S01]  /*02a0*/  IMAD.X R3, RZ, RZ, R13, P2 ;  /* 0x000000ffff037224 */ /* 0x000fe200010e060d */
[C---:B------:R-:W-:Y:S02]  /*02b0*/  IADD3 R4, P5, PT, R2.reuse, UR12, RZ ;  /* 0x0000000c02047c10 */ /* 0x040fe4000ffbe0ff */
        /* <DEDUP_REMOVED lines=10> */
[----:B------:R-:W2:Y:S01]  /*0360*/  @!P0 LDG.E R7, desc[UR16][R20.64] ;  /* 0x0000001014078981 */ /* 0x000ea2000c1e1900 */
[----:B------:R-:W-:Y:S01]  /*0370*/  ISETP.GE.U32.AND P3, PT, R8, UR13, PT ;  /* 0x0000000d08007c0c */ /* 0x000fe2000bf66070 */
[----:B------:R-:W-:Y:S01]  /*0380*/  IMAD.X R11, RZ, RZ, R5, P4 ;  /* 0x000000ffff0b7224 */ /* 0x000fe200020e0605 */
[----:B------:R-:W-:Y:S01]  /*0390*/  @!P1 LEA R28, P5, R2, UR6, 0x2 ;  /* 0x00000006021c9c11 */ /* 0x000fe2000f8a10ff */
[----:B------:R0:W2:Y:S03]  /*03a0*/  @!P0 LDG.E R6, desc[UR16][R14.64] ;  /* 0x000000100e068981 */ /* 0x0000a6000c1e1900 */
[----:B------:R-:W-:-:S02]  /*03b0*/  ISETP.GE.U32.AND.EX P3, PT, R11, UR14, PT, P3 ;  /* 0x0000000e0b007c0c */ /* 0x000fc4000bf66130 */
[C---:B------:R-:W-:Y:S02]  /*03c0*/  @!P1 LEA R16, P4, R2.reuse, UR8, 0x2 ;  /* 0x0000000802109c11 */ /* 0x040fe4000f8810ff */
[C-C-:B------:R-:W-:Y:S02]  /*03d0*/  @!P1 LEA.HI.X R29, R2.reuse, UR7, R3.reuse, 0x2, P5 ;  /* 0x00000007021d9c11 */ /* 0x140fe4000a8f1403 */
[----:B------:R-:W-:Y:S01]  /*03e0*/  @!P1 LEA.HI.X R17, R2, UR9, R3, 0x2, P4 ;  /* 0x0000000902119c11 */ /* 0x000fe2000a0f1403 */
[----:B------:R-:W-:Y:S01]  /*03f0*/  IMAD.MOV.U32 R9, RZ, RZ, RZ ;  /* 0x000000ffff097224 */ /* 0x000fe200078e00ff */
[C---:B0-----:R-:W-:Y:S02]  /*0400*/  @!P2 LEA R14, P5, R4.reuse, UR6, 0x2 ;  /* 0x00000006040eac11 */ /* 0x041fe4000f8a10ff */
[C---:B------:R-:W-:Y:S02]  /*0410*/  @!P2 LEA R20, P4, R4.reuse, UR8, 0x2 ;  /* 0x000000080414ac11 */ /* 0x040fe4000f8810ff */
[----:B------:R-:W-:-:S02]  /*0420*/  @!P2 LEA.HI.X R15, R4, UR7, R5, 0x2, P5 ;  /* 0x00000007040fac11 */ /* 0x000fc4000a8f1405 */
[----:B------:R-:W-:Y:S02]  /*0430*/  CS2R R18, SRZ ;  /* 0x0000000000127805 */ /* 0x000fe4000001ff00 */
[----:B------:R-:W-:Y:S01]  /*0440*/  @!P2 LEA.HI.X R21, R4, UR9, R5, 0x2, P4 ;  /* 0x000000090415ac11 */ /* 0x000fe2000a0f1405 */
[----:B------:R0:W3:Y:S01]  /*0450*/  @!P1 LDG.E R9, desc[UR16][R28.64] ;  /* 0x000000101c099981 */ /* 0x0000e2000c1e1900 */
[C---:B------:R-:W-:Y:S02]  /*0460*/  @!P3 LEA R22, P5, R8.reuse, UR6, 0x2 ;  /* 0x000000060816bc11 */ /* 0x040fe4000f8a10ff */
[C---:B------:R-:W-:Y:S02]  /*0470*/  @!P3 LEA R24, P4, R8.reuse, UR8, 0x2 ;  /* 0x000000080818bc11 */ /* 0x040fe4000f8810ff */
[----:B------:R-:W-:Y:S02]  /*0480*/  CS2R R26, SRZ ;  /* 0x00000000001a7805 */ /* 0x000fe4000001ff00 */
[C-C-:B------:R-:W-:Y:S01]  /*0490*/  @!P3 LEA.HI.X R23, R8.reuse, UR7, R11.reuse, 0x2, P5 ;  /* 0x000000070817bc11 */ /* 0x140fe2000a8f140b */
[----:B------:R-:W3:Y:S01]  /*04a0*/  @!P1 LDG.E R18, desc[UR16][R16.64] ;  /* 0x0000001010129981 */ /* 0x000ee2000c1e1900 */
[----:B------:R-:W-:Y:S01]  /*04b0*/  @!P3 LEA.HI.X R25, R8, UR9, R11, 0x2, P4 ;  /* 0x000000090819bc11 */ /* 0x000fe2000a0f140b */
[----:B0-----:R-:W-:-:S02]  /*04c0*/  IMAD.MOV.U32 R28, RZ, RZ, RZ ;  /* 0x000000ffff1c7224 */ /* 0x001fc400078e00ff */
[----:B------:R0:W4:Y:S04]  /*04d0*/  @!P2 LDG.E R19, desc[UR16][R14.64] ;  /* 0x000000100e13a981 */ /* 0x000128000c1e1900 */
[----:B------:R-:W4:Y:S04]  /*04e0*/  @!P2 LDG.E R26, desc[UR16][R20.64] ;  /* 0x00000010141aa981 */ /* 0x000f28000c1e1900 */
[----:B------:R-:W5:Y:S04]  /*04f0*/  @!P3 LDG.E R27, desc[UR16][R22.64] ;  /* 0x00000010161bb981 */ /* 0x000f68000c1e1900 */
[----:B------:R-:W5:Y:S01]  /*0500*/  @!P3 LDG.E R28, desc[UR16][R24.64] ;  /* 0x00000010181cb981 */ /* 0x000f62000c1e1900 */
[----:B------:R-:W-:-:S02]  /*0510*/  @!P0 LEA R12, P6, R10, UR10, 0x2 ;  /* 0x0000000a0a0c8c11 */ /* 0x000fc4000f8c10ff */
[----:B0-----:R-:W-:Y:S02]  /*0520*/  @!P1 LEA R14, P5, R2, UR10, 0x2 ;  /* 0x0000000a020e9c11 */ /* 0x001fe4000f8a10ff */
[----:B------:R-:W-:Y:S02]  /*0530*/  @!P2 LEA R16, P4, R4, UR10, 0x2 ;  /* 0x0000000a0410ac11 */ /* 0x000fe4000f8810ff */
[----:B------:R-:W-:Y:S02]  /*0540*/  @!P0 LEA.HI.X R13, R10, UR11, R13, 0x2, P6 ;  /* 0x0000000b0a0d8c11 */ /* 0x000fe4000b0f140d */
[----:B------:R-:W-:Y:S02]  /*0550*/  @!P3 LEA R10, P6, R8, UR10, 0x2 ;  /* 0x0000000a080abc11 */ /* 0x000fe4000f8c10ff */
[----:B------:R-:W-:Y:S02]  /*0560*/  @!P1 LEA.HI.X R15, R2, UR11, R3, 0x2, P5 ;  /* 0x0000000b020f9c11 */ /* 0x000fe4000a8f1403 */
[----:B------:R-:W-:-:S02]  /*0570*/  @!P2 LEA.HI.X R17, R4, UR11, R5, 0x2, P4 ;  /* 0x0000000b0411ac11 */ /* 0x000fc4000a0f1405 */
[----:B------:R-:W-:Y:S01]  /*0580*/  @!P3 LEA.HI.X R11, R8, UR11, R11, 0x2, P6 ;  /* 0x0000000b080bbc11 */ /* 0x000fe2000b0f140b */
[----:B------:R-:W-:-:S04]  /*0590*/  ULEA UR4, UP0, UR12, UR4, 0x2 ;  /* 0x000000040c047291 */ /* 0x000fc8000f8010ff */
[----:B------:R-:W-:Y:S02]  /*05a0*/  UIADD3.X UR5, UPT, UPT, URZ, UR5, URZ, UP0, !UPT ;  /* 0x00000005ff057290 */ /* 0x000fe400087fe4ff */
[----:B------:R-:W-:-:S04]  /*05b0*/  UISETP.GE.U32.AND UP0, UPT, UR4, UR13, UPT ;  /* 0x0000000d0400728c */ /* 0x000fc8000bf06070 */
[----:B------:R-:W-:Y:S01]  /*05c0*/  UISETP.GE.U32.AND.EX UP0, UPT, UR5, UR14, UPT, UP0 ;  /* 0x0000000e0500728c */ /* 0x000fe2000bf06100 */
[----:B--2---:R-:W-:-:S05]  /*05d0*/  FFMA.FTZ R7, -R7, UR18, R6 ;  /* 0x0000001207077c23 */ /* 0x004fca0008010106 */
[----:B------:R0:W-:Y:S01]  /*05e0*/  @!P0 STG.E desc[UR16][R12.64], R7 ;  /* 0x000000070c008986 */ /* 0x0001e2000c101910 */
[----:B---3--:R-:W-:-:S05]  /*05f0*/  FFMA.FTZ R9, -R18, UR18, R9 ;  /* 0x0000001212097c23 */ /* 0x008fca0008010109 */
[----:B------:R0:W-:Y:S01]  /*0600*/  @!P1 STG.E desc[UR16][R14.64], R9 ;  /* 0x000000090e009986 */ /* 0x0001e2000c101910 */
[----:B----4-:R-:W-:Y:S01]  /*0610*/  FFMA.FTZ R19, -R26, UR18, R19 ;  /* 0x000000121a137c23 */ /* 0x010fe20008010113 */
[----:B-----5:R-:W-:-:S04]  /*0620*/  FFMA.FTZ R27, -R28, UR18, R27 ;  /* 0x000000121c1b7c23 */ /* 0x020fc8000801011b */
[----:B------:R0:W-:Y:S04]  /*0630*/  @!P2 STG.E desc[UR16][R16.64], R19 ;  /* 0x000000131000a986 */ /* 0x0001e8000c101910 */
[----:B------:R0:W-:Y:S01]  /*0640*/  @!P3 STG.E desc[UR16][R10.64], R27 ;  /* 0x0000001b0a00b986 */ /* 0x0001e2000c101910 */
[----:B------:R-:W-:Y:S05]  /*0650*/  BRA.U !UP0, `(.L_x_7295) ;  /* 0xfffffff908f87547 */ /* 0x000fea000b83ffff */
[----:B------:R-:W-:Y:S05]  /*0660*/  EXIT ;  /* 0x000000000000794d */ /* 0x000fea0003800000 */
.L_x_7294:
        /* <DEDUP_REMOVED lines=8> */
.L_x_7296:
[C---:B--2---:R-:W-:Y:S01]  /*06f0*/  IMAD.SHL.U32 R2, R16.reuse, 0x10, RZ ;  /* 0x0000001010027824 */ /* 0x044fe200078e00ff */
[----:B------:R-:W-:-:S04]  /*0700*/  SHF.L.U64.HI R0, R16, 0x4, R17 ;  /* 0x0000000410007819 */ /* 0x000fc80000010211 */
[C---:B------:R-:W-:Y:S02]  /*0710*/  IADD3 R4, P0, PT, R2.reuse, UR6, RZ ;  /* 0x0000000602047c10 */ /* 0x040fe4000ff1e0ff */
[----:B------:R-:W-:Y:S02]  /*0720*/  IADD3 R8, P1, PT, R2, UR8, RZ ;  /* 0x0000000802087c10 */ /* 0x000fe4000ff3e0ff */
[C---:B------:R-:W-:Y:S02]  /*0730*/  IADD3.X R5, PT, PT, R0.reuse, UR7, RZ, P0, !PT ;  /* 0x0000000700057c10 */ /* 0x040fe400087fe4ff */
[----:B------:R-:W-:-:S04]  /*0740*/  IADD3.X R9, PT, PT, R0, UR9, RZ, P1, !PT ;  /* 0x0000000900097c10 */ /* 0x000fc80008ffe4ff */
[----:B------:R-:W1:Y:S04]  /*0750*/  LDG.E.128 R4, desc[UR16][R4.64] ;  /* 0x0000001004047981 */ /* 0x000e68000c1e1d00 */
[----:B------:R-:W1:Y:S01]  /*0760*/  LDG.E.128 R8, desc[UR16][R8.64] ;  /* 0x0000001008087981 */ /* 0x000e62000c1e1d00 */
        /* <DEDUP_REMOVED lines=10> */
[----:B-1----:R-:W-:Y:S01]  /*0810*/  FFMA.FTZ R12, -R8, UR12, R4 ;  /* 0x0000000c080c7c23 */ /* 0x002fe20008010104 */
[----:B------:R-:W-:Y:S01]  /*0820*/  FFMA.FTZ R13, -R9, UR12, R5 ;  /* 0x0000000c090d7c23 */ /* 0x000fe20008010105 */
[----:B------:R-:W-:Y:S01]  /*0830*/  FFMA.FTZ R14, -R10, UR12, R6 ;  /* 0x0000000c0a0e7c23 */ /* 0x000fe20008010106 */
[----:B------:R-:W-:-:S05]  /*0840*/  FFMA.FTZ R15, -R11, UR12, R7 ;  /* 0x0000000c0b0f7c23 */ /* 0x000fca0008010107 */
[----:B------:R2:W-:Y:S04]  /*0850*/  STG.E.128 desc[UR16][R2.64], R12 ;  /* 0x0000000c02007986 */ /* 0x0005e8000c101d10 */
[----:B------:R-:W-:Y:S05]  /*0860*/  @!P0 BRA P1, `(.L_x_7296) ;  /* 0xfffffffc00a08947 */ /* 0x000fea000083ffff */
[----:B------:R-:W-:Y:S05]  /*0870*/  EXIT ;  /* 0x000000000000794d */ /* 0x000fea0003800000 */
.L_x_7297:
        /* <DEDUP_REMOVED lines=16> */
.L_x_8014:


//--------------------- .text._ZN2at6native55_GLOBAL__N__de093ff9_22_ForeachBinaryOpList_cu_a911ec4325multi_tensor_apply_kernelINS1_18TensorListMetadataILi3EEENS1_24BinaryOpListAlphaFunctorIdLi3ELi2ELi2EEEJSt5minusIdEdEEEvT_T0_DpT1_ --------------------------
	.section	.text._ZN2at6native55_GLOBAL__N__de093ff9_22_ForeachBinaryOpList_cu_a911ec4325multi_tensor_apply_kernelINS1_18TensorListMetadataILi3EEENS1_24BinaryOpListAlphaFunctorIdLi3ELi2ELi2EEEJSt5minusIdEdEEEvT_T0_DpT1_,"ax",@progbits
	.align	128
.text._ZN2at6native55_GLOBAL__N__de093ff9_22_ForeachBinaryOpList_cu_a911ec4325multi_tensor_apply_kernelINS1_18TensorListMetadataILi3EEENS1_24BinaryOpListAlphaFunctorIdLi3ELi2ELi2EEEJSt5minusIdEdEEEvT_T0_DpT1_:
        .type           _ZN2at6native55_GLOBAL__N__de093ff9_22_ForeachBinaryOpList_cu_a911ec4325multi_tensor_apply_kernelINS1_18TensorListMetadataILi3EEENS1_24BinaryOpListAlphaFunctorIdLi3ELi2ELi2EEEJSt5minusIdEdEEEvT_T0_DpT1_,@function
        .size           _ZN2at6native55_GLOBAL__N__de093ff9_22_ForeachBinaryOpList_cu_a911ec4325multi_tensor_apply_kernelINS1_18TensorListMetadataILi3EEENS1_24BinaryOpListAlphaFunctorIdLi3ELi2ELi2EEEJSt5minusIdEdEEEvT_T0_DpT1_,(.L_x_8015 - _ZN2at6native55_GLOBAL__N__de093ff9_22_ForeachBinaryOpList_cu_a911ec4325multi_tensor_apply_kernelINS1_18TensorListMetadataILi3EEENS1_24BinaryOpListAlphaFunctorIdLi3ELi2ELi2EEEJSt5minusIdEdEEEvT_T0_DpT1_)
        .other          _ZN2at6native55_GLOBAL__N__de093ff9_22_ForeachBinaryOpList_cu_a911ec4325multi_tensor_apply_kernelINS1_18TensorListMetadataILi3EEENS1_24BinaryOpListAlphaFunctorIdLi3ELi2ELi2EEEJSt5minusIdEdEEEvT_T0_DpT1_,@"STO_CUDA_ENTRY STV_DEFAULT"
_ZN2at6native55_GLOBAL__N__de093ff9_22_ForeachBinaryOpList_cu_a911ec4325multi_tensor_apply_kernelINS1_18TensorListMetadataILi3EEENS1_24BinaryOpListAlphaFunctorIdLi3ELi2ELi2EEEJSt5minusIdEdEEEvT_T0_DpT1_:
        /* <DEDUP_REMOVED lines=36> */
.L_x_7299:
[----:B0-----:R-:W-:Y:S02]  /*0240*/  IADD3 R24, P1, PT, R0, UR4, RZ ;  /* 0x0000000400187c10 */ /* 0x001fe4000ff3e0ff */
[----:B------:R-:W-:Y:S02]  /*0250*/  CS2R R14, SRZ ;  /* 0x00000000000e7805 */ /* 0x000fe4000001ff00 */
[----:B------:R-:W-:Y:S02]  /*0260*/  CS2R R12, SRZ ;  /* 0x00000000000c7805 */ /* 0x000fe4000001ff00 */
[----:B------:R-:W-:Y:S01]  /*0270*/  ISETP.GE.U32.AND P0, PT, R24, UR13, PT ;  /* 0x0000000d18007c0c */ /* 0x000fe2000bf06070 */
[----:B------:R-:W-:-:S05]  /*0280*/  IMAD.X R17, RZ, RZ, UR5, P1 ;  /* 0x00000005ff117e24 */ /* 0x000fca00088e06ff */
[----:B------:R-:W-:-:S13]  /*0290*/  ISETP.GE.U32.AND.EX P0, PT, R17, UR14, PT, P0 ;  /* 0x0000000e11007c0c */ /* 0x000fda000bf06100 */
[C---:B------:R-:W-:Y:S02]  /*02a0*/  @!P0 LEA R6, P1, R24.reuse, UR6, 0x3 ;  /* 0x0000000618068c11 */ /* 0x040fe4000f8218ff */
[C---:B------:R-:W-:Y:S02]  /*02b0*/  @!P0 LEA R8, P2, R24.reuse, UR8, 0x3 ;  /* 0x0000000818088c11 */ /* 0x040fe4000f8418ff */
[C-C-:B------:R-:W-:Y:S02]  /*02c0*/  @!P0 LEA.HI.X R7, R24.reuse, UR7, R17.reuse, 0x3, P1 ;  /* 0x0000000718078c11 */ /* 0x140fe400088f1c11 */
[----:B------:R-:W-:-:S03]  /*02d0*/  @!P0 LEA.HI.X R9, R24, UR9, R17, 0x3, P2 ;  /* 0x0000000918098c11 */ /* 0x000fc600090f1c11 */
[----:B------:R-:W2:Y:S04]  /*02e0*/  @!P0 LDG.E.64 R14, desc[UR16][R6.64] ;  /* 0x00000010060e8981 */ /* 0x000ea8000c1e1b00 */
[----:B------:R0:W2:Y:S01]  /*02f0*/  @!P0 LDG.E.64 R12, desc[UR16][R8.64] ;  /* 0x00000010080c8981 */ /* 0x0000a2000c1e1b00 */
        /* <DEDUP_REMOVED lines=13> */
[----:B------:R-:W-:Y:S02]  /*03d0*/  @!P1 LEA.HI.X R23, R2, UR7, R3, 0x3, P3 ;  /* 0x0000000702179c11 */ /* 0x000fe400098f1c03 */
[----:B------:R-:W-:Y:S02]  /*03e0*/  ISETP.GE.U32.AND P3, PT, R25, UR13, PT ;  /* 0x0000000d19007c0c */ /* 0x000fe4000bf66070 */
[----:B0-----:R-:W-:Y:S02]  /*03f0*/  @!P2 LEA R8, P5, R4, UR6, 0x3 ;  /* 0x000000060408ac11 */ /* 0x001fe4000f8a18ff */
[----:B------:R-:W-:-:S02]  /*0400*/  CS2R R6, SRZ ;  /* 0x0000000000067805 */ /* 0x000fc4000001ff00 */
[----:B------:R-:W-:Y:S02]  /*0410*/  ISETP.GE.U32.AND.EX P3, PT, R26, UR14, PT, P3 ;  /* 0x0000000e1a007c0c */ /* 0x000fe4000bf66130 */
[----:B------:R-:W-:Y:S02]  /*0420*/  CS2R R18, SRZ ;  /* 0x0000000000127805 */ /* 0x000fe4000001ff00 */
[----:B------:R-:W-:Y:S01]  /*0430*/  @!P1 LEA.HI.X R29, R2, UR9, R3, 0x3, P4 ;  /* 0x00000009021d9c11 */ /* 0x000fe2000a0f1c03 */
[----:B------:R0:W3:Y:S01]  /*0440*/  @!P1 LDG.E.64 R20, desc[UR16][R22.64] ;  /* 0x0000001016149981 */ /* 0x0000e2000c1e1b00 */
[C-C-:B------:R-:W-:Y:S02]  /*0450*/  @!P2 LEA.HI.X R9, R4.reuse, UR7, R5.reuse, 0x3, P5 ;  /* 0x000000070409ac11 */ /* 0x140fe4000a8f1c05 */
[C---:B------:R-:W-:Y:S01]  /*0460*/  @!P2 LEA R10, P4, R4.reuse, UR8, 0x3 ;  /* 0x00000008040aac11 */ /* 0x040fe2000f8818ff */
[----:B------:R-:W3:Y:S03]  /*0470*/  @!P1 LDG.E.64 R18, desc[UR16][R28.64] ;  /* 0x000000101c129981 */ /* 0x000ee6000c1e1b00 */
[----:B------:R-:W-:Y:S01]  /*0480*/  @!P2 LEA.HI.X R11, R4, UR9, R5, 0x3, P4 ;  /* 0x00000009040bac11 */ /* 0x000fe2000a0f1c05 */
[----:B------:R1:W4:Y:S01]  /*0490*/  @!P2 LDG.E.64 R6, desc[UR16][R8.64] ;  /* 0x000000100806a981 */ /* 0x000322000c1e1b00 */
[----:B0-----:R-:W-:-:S04]  /*04a0*/  @!P3 LEA R22, P4, R25, UR6, 0x3 ;  /* 0x000000061916bc11 */ /* 0x001fc8000f8818ff */
[C---:B------:R-:W-:Y:S02]  /*04b0*/  @!P3 LEA.HI.X R23, R25.reuse, UR7, R26, 0x3, P4 ;  /* 0x000000071917bc11 */ /* 0x040fe4000a0f1c1a */
[----:B-1----:R-:W-:Y:S02]  /*04c0*/  CS2R R8, SRZ ;  /* 0x0000000000087805 */ /* 0x002fe4000001ff00 */
[----:B------:R-:W-:-:S04]  /*04d0*/  @!P3 LEA R28, P4, R25, UR8, 0x3 ;  /* 0x00000008191cbc11 */ /* 0x000fc8000f8818ff */
[----:B------:R0:W4:Y:S01]  /*04e0*/  @!P2 LDG.E.64 R8, desc[UR16][R10.64] ;  /* 0x000000100a08a981 */ /* 0x000122000c1e1b00 */
[----:B------:R-:W-:Y:S02]  /*04f0*/  @!P3 LEA.HI.X R29, R25, UR9, R26, 0x3, P4 ;  /* 0x00000009191dbc11 */ /* 0x000fe4000a0f1c1a */
[----:B0-----:R-:W-:-:S06]  /*0500*/  CS2R R10, SRZ ;  /* 0x00000000000a7805 */ /* 0x001fcc000001ff00 */
[----:B------:R0:W5:Y:S01]  /*0510*/  @!P3 LDG.E.64 R10, desc[UR16][R22.64] ;  /* 0x00000010160ab981 */ /* 0x000162000c1e1b00 */
[----:B--2---:R-:W-:Y:S01]  /*0520*/  DFMA R12, -R12, UR18, R14 ;  /* 0x000000120c0c7c2b */ /* 0x004fe2000800010e */
[----:B------:R-:W-:-:S06]  /*0530*/  CS2R R14, SRZ ;  /* 0x00000000000e7805 */ /* 0x000fcc000001ff00 */
[----:B------:R-:W5:Y:S01]  /*0540*/  @!P3 LDG.E.64 R14, desc[UR16][R28.64] ;  /* 0x000000101c0eb981 */ /* 0x000f62000c1e1b00 */
[----:B------:R-:W-:Y:S01]  /*0550*/  @!P0 LEA R16, P6, R24, UR10, 0x3 ;  /* 0x0000000a18108c11 */ /* 0x000fe2000f8c18ff */
[----:B------:R-:W-:Y:S01]  /*0560*/  ULEA UR4, UP0, UR12, UR4, 0x2 ;  /* 0x000000040c047291 */ /* 0x000fe2000f8010ff */
[----:B0-----:R-:W-:Y:S02]  /*0570*/  @!P2 LEA R22, P4, R4, UR10, 0x3 ;  /* 0x0000000a0416ac11 */ /* 0x001fe4000f8818ff */
[----:B------:R-:W-:Y:S01]  /*0580*/  @!P0 LEA.HI.X R17, R24, UR11, R17, 0x3, P6 ;  /* 0x0000000b18118c11 */ /* 0x000fe2000b0f1c11 */
[----:B------:R-:W-:Y:S01]  /*0590*/  UIADD3.X UR5, UPT, UPT, URZ, UR5, URZ, UP0, !UPT ;  /* 0x00000005ff057290 */ /* 0x000fe200087fe4ff */
[C---:B------:R-:W-:Y:S01]  /*05a0*/  @!P3 LEA R24, P6, R25.reuse, UR10, 0x3 ;  /* 0x0000000a1918bc11 */ /* 0x040fe2000f8c18ff */
[----:B------:R-:W-:Y:S01]  /*05b0*/  UISETP.GE.U32.AND UP0, UPT, UR4, UR13, UPT ;  /* 0x0000000d0400728c */ /* 0x000fe2000bf06070 */
[----:B------:R-:W-:Y:S01]  /*05c0*/  @!P2 LEA.HI.X R23, R4, UR11, R5, 0x3, P4 ;  /* 0x0000000b0417ac11 */ /* 0x000fe2000a0f1c05 */
[----:B------:R0:W-:Y:S01]  /*05d0*/  @!P0 STG.E.64 desc[UR16][R16.64], R12 ;  /* 0x0000000c10008986 */ /* 0x0001e2000c101b10 */
[----:B------:R-:W-:Y:S01]  /*05e0*/  @!P3 LEA.HI.X R25, R25, UR11, R26, 0x3, P6 ;  /* 0x0000000b1919bc11 */ /* 0x000fe2000b0f1c1a */
[----:B------:R-:W-:Y:S01]  /*05f0*/  UISETP.GE.U32.AND.EX UP0, UPT, UR5, UR14, UPT, UP0 ;  /* 0x0000000e0500728c */ /* 0x000fe2000bf06100 */
[----:B---3--:R-:W-:Y:S01]  /*0600*/  DFMA R18, -R18, UR18, R20 ;  /* 0x0000001212127c2b */ /* 0x008fe20008000114 */
[----:B------:R-:W-:-:S04]  /*0610*/  @!P1 LEA R20, P5, R2, UR10, 0x3 ;  /* 0x0000000a02149c11 */ /* 0x000fc8000f8a18ff */
[----:B------:R-:W-:-:S05]  /*0620*/  @!P1 LEA.HI.X R21, R2, UR11, R3, 0x3, P5 ;  /* 0x0000000b02159c11 */ /* 0x000fca000a8f1c03 */
[----:B------:R0:W-:Y:S01]  /*0630*/  @!P1 STG.E.64 desc[UR16][R20.64], R18 ;  /* 0x0000001214009986 */ /* 0x0001e2000c101b10 */
[----:B----4-:R-:W-:-:S07]  /*0640*/  DFMA R6, -R8, UR18, R6 ;  /* 0x0000001208067c2b */ /* 0x010fce0008000106 */
[----:B------:R0:W-:Y:S01]  /*0650*/  @!P2 STG.E.64 desc[UR16][R22.64], R6 ;  /* 0x000000061600a986 */ /* 0x0001e2000c101b10 */
[----:B-----5:R-:W-:-:S07]  /*0660*/  DFMA R10, -R14, UR18, R10 ;  /* 0x000000120e0a7c2b */ /* 0x020fce000800010a */
[----:B------:R0:W-:Y:S01]  /*0670*/  @!P3 STG.E.64 desc[UR16][R24.64], R10 ;  /* 0x0000000a1800b986 */ /* 0x0001e2000c101b10 */
[----:B------:R-:W-:Y:S05]  /*0680*/  BRA.U !UP0, `(.L_x_7299) ;  /* 0xfffffff908ec7547 */ /* 0x000fea000b83ffff */
[----:B------:R-:W-:Y:S05]  /*0690*/  EXIT ;  /* 0x000000000000794d */ /* 0x000fea0003800000 */
.L_x_7298:
        /* <DEDUP_REMOVED lines=8> */
.L_x_7300:
[C---:B------:R-:W-:Y:S01]  /*0720*/  IMAD.SHL.U32 R22, R3.reuse, 0x20, RZ ;  /* 0x0000002003167824 */ /* 0x040fe200078e00ff */
[----:B------:R-:W-:-:S04]  /*0730*/  SHF.L.U64.HI R2, R3, 0x5, R0 ;  /* 0x0000000503027819 */ /* 0x000fc80000010200 */
[C---:B------:R-:W-:Y:S02]  /*0740*/  IADD3 R8, P1, PT, R22.reuse, UR8, RZ ;  /* 0x0000000816087c10 */ /* 0x040fe4000ff3e0ff */
[----:B------:R-:W-:Y:S02]  /*0750*/  IADD3 R20, P0, PT, R22, UR6, RZ ;  /* 0x0000000616147c10 */ /* 0x000fe4000ff1e0ff */
[C---:B------:R-:W-:Y:S02]  /*0760*/  IADD3.X R9, PT, PT, R2.reuse, UR9, RZ, P1, !PT ;  /* 0x0000000902097c10 */ /* 0x040fe40008ffe4ff */
[----:B------:R-:W-:-:S04]  /*0770*/  IADD3.X R21, PT, PT, R2, UR7, RZ, P0, !PT ;  /* 0x0000000702157c10 */ /* 0x000fc800087fe4ff */
[----:B--2---:R-:W1:Y:S04]  /*0780*/  LDG.E.ENL2.256 R8, R16, desc[UR16][R8.64] ;  /* 0xfe0000100810797e */ /* 0x004e680008121908 */
[----:B------:R-:W1:Y:S02]  /*0790*/  LDG.E.ENL2.256 R4, R12, desc[UR16][R20.64] ;  /* 0xfe000010140c797e */ /* 0x000e640008121904 */
[----:B-1----:R-:W-:Y:S01]  /*07a0*/  DFMA R12, -R16, UR12, R12 ;  /* 0x0000000c100c7c2b */ /* 0x002fe2000800010c */
[----:B------:R-:W-:-:S04]  /*07b0*/  IADD3 R16, P0, PT, R22, UR10, RZ ;  /* 0x0000000a16107c10 */ /* 0x000fc8000ff1e0ff */
[----:B------:R-:W-:Y:S02]  /*07c0*/  IADD3.X R17, PT, PT, R2, UR11, RZ, P0, !PT ;  /* 0x0000000b02117c10 */ /* 0x000fe400087fe4ff */
[----:B0-----:R-:W-:Y:S01]  /*07d0*/  IADD3 R3, P0, PT, R3, UR5, RZ ;  /* 0x0000000503037c10 */ /* 0x001fe2000ff1e0ff */
[----:B------:R-:W-:Y:S02]  /*07e0*/  DFMA R14, -R18, UR12, R14 ;  /* 0x0000000c120e7c2b */ /* 0x000fe4000800010e */
[----:B------:R-:W-:Y:S02]  /*07f0*/  DFMA R4, -R8, UR12, R4 ;  /* 0x0000000c08047c2b */ /* 0x000fe40008000104 */
[----:B------:R-:W-:Y:S01]  /*0800*/  DFMA R6, -R10, UR12, R6 ;  /* 0x0000000c0a067c2b */ /* 0x000fe20008000106 */
[C---:B------:R-:W-:Y:S02]  /*0810*/  IMAD.SHL.U32 R2, R3.reuse, 0x4, RZ ;  /* 0x0000000403027824 */ /* 0x040fe400078e00ff */
[----:B------:R-:W-:Y:S01]  /*0820*/  IMAD.X R0, RZ, RZ, R0, P0 ;  /* 0x000000ffff007224 */ /* 0x000fe200000e0600 */
[----:B------:R-:W-:-:S02]  /*0830*/  LOP3.LUT P0, RZ, R3, 0xffffc000, RZ, 0xc0, !PT ;  /* 0xffffc00003ff7812 */ /* 0x000fc4000780c0ff */
[----:B------:R-:W-:Y:S01]  /*0840*/  ISETP.LT.U32.AND P1, PT, R2, UR15, PT ;  /* 0x0000000f02007c0c */ /* 0x000fe2000bf21070 */
[----:B------:R2:W-:Y:S01]  /*0850*/  STG.E.ENL2.256 desc[UR16][R16.64], R12, R4 ;  /* 0xf800000c1004797f */ /* 0x0005e2000f121810 */
[----:B------:R-:W-:Y:S02]  /*0860*/  SHF.L.U64.HI R2, R3, 0x2, R0 ;  /* 0x0000000203027819 */ /* 0x000fe40000010200 */
[----:B------:R-:W-:Y:S02]  /*0870*/  LOP3.LUT P0, RZ, R0, 0x3fffffff, RZ, 0xc0, P0 ;  /* 0x3fffffff00ff7812 */ /* 0x000fe4000000c0ff */
[----:B------:R-:W-:-:S13]  /*0880*/  ISETP.LT.AND.EX P1, PT, R2, UR4, PT, P1 ;  /* 0x0000000402007c0c */ /* 0x000fda000bf21310 */
[----:B------:R-:W-:Y:S05]  /*0890*/  @!P0 BRA P1, `(.L_x_7300) ;  /* 0xfffffffc00a08947 */ /* 0x000fea000083ffff */
[----:B------:R-:W-:Y:S05]  /*08a0*/  EXIT ;  /* 0x000000000000794d */ /* 0x000fea0003800000 */
.L_x_7301:
        /* <DEDUP_REMOVED lines=13> */
.L_x_8015:


//--------------------- .text._ZN2at6native55_GLOBAL__N__de093ff9_22_ForeachBinaryOpList_cu_a911ec4325multi_tensor_apply_kernelINS1_18TensorListMetadataILi3EEENS1_24BinaryOpListAlphaFunctorIsLi3ELi2ELi2EEEJSt5minusIsEsEEEvT_T0_DpT1_ --------------------------
	.section	.text._ZN2at6native55_GLOBAL__N__de093ff9_22_ForeachBinaryOpList_cu_a911ec4325multi_tensor_apply_kernelINS1_18TensorListMetadataILi3EEENS1_24BinaryOpListAlphaFunctorIsLi3ELi2ELi2EEEJSt5minusIsEsEEEvT_T0_DpT1_,"ax",@progbits
	.align	128
.text._ZN2at6native55_GLOBAL__N__de093ff9_22_ForeachBinaryOpList_cu_a911ec4325multi_tensor_apply_kernelINS1_18TensorListMetadataILi3EEENS1_24BinaryOpListAlphaFunctorIsLi3ELi2ELi2EEEJSt5minusIsEsEEEvT_T0_DpT1_:
        .type           _ZN2at6native55_GLOBAL__N__de093ff9_22_ForeachBinaryOpList_cu_a911ec4325multi_tensor_apply_kernelINS1_18TensorListMetadataILi3EEENS1_24BinaryOpListAlphaFunctorIsLi3ELi2ELi2EEEJSt5minusIsEsEEEvT_T0_DpT1_,@function
        .size           _ZN2at6native55_GLOBAL__N__de093ff9_22_ForeachBinaryOpList_cu_a911ec4325multi_tensor_apply_kernelINS1_18TensorListMetadataILi3EEENS1_24BinaryOpListAlphaFunctorIsLi3ELi2ELi2EEEJSt5minusIsEsEEEvT_T0_DpT1_,(.L_x_8016 - _ZN2at6native55_GLOBAL__N__de093ff9_22_ForeachBinaryOpList_cu_a911ec4325multi_tensor_apply_kernelINS1_18TensorListMetadataILi3EEENS1_24BinaryOpListAlphaFunctorIsLi3ELi2ELi2EEEJSt5minusIsEsEEEvT_T0_DpT1_)
        .other          _ZN2at6native55_GLOBAL__N__de093ff9_22_ForeachBinaryOpList_cu_a911ec4325multi_tensor_apply_kernelINS1_18TensorListMetadataILi3EEENS1_24BinaryOpListAlphaFunctorIsLi3ELi2ELi2EEEJSt5minusIsEsEEEvT_T0_DpT1_,@"STO_CUDA_ENTRY STV_DEFAULT"
_ZN2at6native55_GLOBAL__N__de093ff9_22_ForeachBinaryOpList_cu_a911ec4325multi_tensor_apply_kernelINS1_18TensorListMetadataILi3EEENS1_24BinaryOpListAlphaFunctorIsLi3ELi2ELi2EEEJSt5minusIsEsEEEvT_T0_DpT1_:
        /* <DEDUP_REMOVED lines=35> */
.L_x_7303:
[----:B0-----:R-:W-:Y:S02]  /*0230*/  IADD3 R22, P1, PT, R23, UR4, RZ ;  /* 0x0000000417167c10 */ /* 0x001fe4000ff3e0ff */
[----:B------:R-:W-:Y:S02]  /*0240*/  PRMT R17, RZ, 0x7610, R17 ;  /* 0x00007610ff117816 */ /* 0x000fe40000000011 */
[C---:B------:R-:W-:Y:S01]  /*0250*/  ISETP.GE.U32.AND P0, PT, R22.reuse, UR14, PT ;  /* 0x0000000e16007c0c */ /* 0x040fe2000bf06070 */
[----:B------:R-:W-:Y:S01]  /*0260*/  IMAD.X R21, RZ, RZ, UR5, P1 ;  /* 0x00000005ff157e24 */ /* 0x000fe200088e06ff */
[----:B-1----:R-:W-:-:S04]  /*0270*/  IADD3 R19, P1, PT, R22, UR13, RZ ;  /* 0x0000000d16137c10 */ /* 0x002fc8000ff3e0ff */
[C---:B------:R-:W-:Y:S01]  /*0280*/  IADD3 R15, P3, PT, R19.reuse, UR13, RZ ;  /* 0x0000000d130f7c10 */ /* 0x040fe2000ff7e0ff */
[----:B------:R-:W-:Y:S01]  /*0290*/  IMAD.X R18, RZ, RZ, R21, P1 ;  /* 0x000000ffff127224 */ /* 0x000fe200008e0615 */
[----:B------:R-:W-:Y:S02]  /*02a0*/  ISETP.GE.U32.AND P1, PT, R19, UR14, PT ;  /* 0x0000000e13007c0c */ /* 0x000fe4000bf26070 */
[----:B------:R-:W-:Y:S01]  /*02b0*/  ISETP.GE.U32.AND.EX P0, PT, R21, UR15, PT, P0 ;  /* 0x0000000f15007c0c */ /* 0x000fe2000bf06100 */
[----:B------:R-:W-:Y:S01]  /*02c0*/  IMAD.X R12, RZ, RZ, R18, P3 ;  /* 0x000000ffff0c7224 */ /* 0x000fe200018e0612 */
[C---:B------:R-:W-:Y:S02]  /*02d0*/  IADD3 R14, P3, PT, R15.reuse, UR13, RZ ;  /* 0x0000000d0f0e7c10 */ /* 0x040fe4000ff7e0ff */
[----:B------:R-:W-:Y:S02]  /*02e0*/  ISETP.GE.U32.AND P2, PT, R15, UR14, PT ;  /* 0x0000000e0f007c0c */ /* 0x000fe4000bf46070 */
[----:B------:R-:W-:Y:S01]  /*02f0*/  ISETP.GE.U32.AND.EX P1, PT, R18, UR15, PT, P1 ;  /* 0x0000000f12007c0c */ /* 0x000fe2000bf26110 */
[----:B------:R-:W-:Y:S01]  /*0300*/  IMAD.X R13, RZ, RZ, R12, P3 ;  /* 0x000000ffff0d7224 */ /* 0x000fe200018e060c */
[----:B------:R-:W-:-:S02]  /*0310*/  ISETP.GE.U32.AND P4, PT, R14, UR14, PT ;  /* 0x0000000e0e007c0c */ /* 0x000fc4000bf86070 */
[----:B------:R-:W-:Y:S02]  /*0320*/  ISETP.GE.U32.AND.EX P2, PT, R12, UR15, PT, P2 ;  /* 0x0000000f0c007c0c */ /* 0x000fe4000bf46120 */
[----:B------:R-:W-:Y:S02]  /*0330*/  ISETP.GE.U32.AND.EX P3, PT, R13, UR15, PT, P4 ;  /* 0x0000000f0d007c0c */ /* 0x000fe4000bf66140 */
[----:B--2---:R-:W-:-:S04]  /*0340*/  @!P0 LEA R4, P5, R22, UR8, 0x1 ;  /* 0x0000000816048c11 */ /* 0x004fc8000f8a08ff */
[----:B------:R-:W-:Y:S02]  /*0350*/  @!P0 LEA.HI.X R5, R22, UR9, R21, 0x1, P5 ;  /* 0x0000000916058c11 */ /* 0x000fe4000a8f0c15 */
[----:B------:R-:W-:-:S03]  /*0360*/  @!P1 LEA R10, P4, R19, UR8, 0x1 ;  /* 0x00000008130a9c11 */ /* 0x000fc6000f8808ff */
[----:B------:R-:W-:Y:S01]  /*0370*/  @!P2 LEA R6, P5, R15, UR8, 0x1 ;  /* 0x000000080f06ac11 */ /* 0x000fe2000f8a08ff */
[----:B------:R0:W2:Y:S01]  /*0380*/  @!P0 LDG.E.U16 R17, desc[UR16][R4.64] ;  /* 0x0000001004118981 */ /* 0x0000a2000c1e1500 */
[----:B------:R-:W-:Y:S02]  /*0390*/  @!P1 LEA.HI.X R11, R19, UR9, R18, 0x1, P4 ;  /* 0x00000009130b9c11 */ /* 0x000fe4000a0f0c12 */
[----:B------:R-:W-:Y:S02]  /*03a0*/  @!P3 LEA R2, P4, R14, UR8, 0x1 ;  /* 0x000000080e02bc11 */ /* 0x000fe4000f8808ff */
[----:B------:R-:W-:Y:S02]  /*03b0*/  PRMT R16, RZ, 0x7610, R16 ;  /* 0x00007610ff107816 */ /* 0x000fe40000000010 */
[----:B------:R-:W-:Y:S02]  /*03c0*/  PRMT R0, RZ, 0x7610, R0 ;  /* 0x00007610ff007816 */ /* 0x000fe40000000000 */
[----:B------:R-:W-:-:S02]  /*03d0*/  @!P2 LEA.HI.X R7, R15, UR9, R12, 0x1, P5 ;  /* 0x000000090f07ac11 */ /* 0x000fc4000a8f0c0c */
[----:B------:R-:W-:Y:S01]  /*03e0*/  PRMT R20, RZ, 0x7610, R20 ;  /* 0x00007610ff147816 */ /* 0x000fe20000000014 */
[----:B------:R1:W3:Y:S01]  /*03f0*/  @!P1 LDG.E.U16 R16, desc[UR16][R10.64] ;  /* 0x000000100a109981 */ /* 0x0002e2000c1e1500 */
[----:B------:R-:W-:Y:S02]  /*0400*/  @!P3 LEA.HI.X R3, R14, UR9, R13, 0x1, P4 ;  /* 0x000000090e03bc11 */ /* 0x000fe4000a0f0c0d */
[C---:B------:R-:W-:Y:S01]  /*0410*/  @!P0 LEA R8, P4, R22.reuse, UR6, 0x1 ;  /* 0x0000000616088c11 */ /* 0x040fe2000f8808ff */
[----:B------:R4:W5:Y:S04]  /*0420*/  @!P2 LDG.E.U16 R0, desc[UR16][R6.64] ;  /* 0x000000100600a981 */ /* 0x000968000c1e1500 */
[----:B------:R4:W5:Y:S01]  /*0430*/  @!P3 LDG.E.U16 R20, desc[UR16][R2.64] ;  /* 0x000000100214b981 */ /* 0x000962000c1e1500 */
[----:B------:R-:W-:-:S02]  /*0440*/  @!P0 LEA.HI.X R9, R22, UR7, R21, 0x1, P4 ;  /* 0x0000000716098c11 */ /* 0x000fc4000a0f0c15 */
[C---:B0-----:R-:W-:Y:S02]  /*0450*/  @!P1 LEA R4, P4, R19.reuse, UR6, 0x1 ;  /* 0x0000000613049c11 */ /* 0x041fe4000f8808ff */
[----:B------:R-:W-:Y:S02]  /*0460*/  PRMT R26, RZ, 0x7610, R26 ;  /* 0x00007610ff1a7816 */ /* 0x000fe4000000001a */
[----:B------:R-:W-:Y:S02]  /*0470*/  @!P1 LEA.HI.X R5, R19, UR7, R18, 0x1, P4 ;  /* 0x0000000713059c11 */ /* 0x000fe4000a0f0c12 */
[----:B-1----:R-:W-:Y:S02]  /*0480*/  @!P2 LEA R10, P4, R15, UR6, 0x1 ;  /* 0x000000060f0aac11 */ /* 0x002fe4000f8808ff */
[----:B----4-:R-:W-:Y:S01]  /*0490*/  @!P3 LEA R6, P5, R14, UR6, 0x1 ;  /* 0x000000060e06bc11 */ /* 0x010fe2000f8a08ff */
[----:B------:R0:W4:Y:S01]  /*04a0*/  @!P0 LDG.E.U16 R26, desc[UR16][R8.64] ;  /* 0x00000010081a8981 */ /* 0x000122000c1e1500 */
[----:B------:R-:W-:-:S02]  /*04b0*/  PRMT R28, RZ, 0x7610, R28 ;  /* 0x00007610ff1c7816 */ /* 0x000fc4000000001c */
[----:B------:R-:W-:Y:S02]  /*04c0*/  PRMT R27, RZ, 0x7610, R27 ;  /* 0x00007610ff1b7816 */ /* 0x000fe4000000001b */
[----:B------:R-:W-:Y:S02]  /*04d0*/  @!P2 LEA.HI.X R11, R15, UR7, R12, 0x1, P4 ;  /* 0x000000070f0bac11 */ /* 0x000fe4000a0f0c0c */
[----:B------:R-:W-:Y:S01]  /*04e0*/  PRMT R29, RZ, 0x7610, R29 ;  /* 0x00007610ff1d7816 */ /* 0x000fe2000000001d */
[----:B------:R2:W4:Y:S01]  /*04f0*/  @!P1 LDG.E.U16 R28, desc[UR16][R4.64] ;  /* 0x00000010041c9981 */ /* 0x000522000c1e1500 */
[----:B------:R-:W-:-:S03]  /*0500*/  @!P3 LEA.HI.X R7, R14, UR7, R13, 0x1, P5 ;  /* 0x000000070e07bc11 */ /* 0x000fc6000a8f0c0d */
[----:B------:R-:W4:Y:S04]  /*0510*/  @!P2 LDG.E.U16 R27, desc[UR16][R10.64] ;  /* 0x000000100a1ba981 */ /* 0x000f28000c1e1500 */
[----:B------:R5:W4:Y:S01]  /*0520*/  @!P3 LDG.E.U16 R29, desc[UR16][R6.64] ;  /* 0x00000010061db981 */ /* 0x000b22000c1e1500 */
[----:B------:R-:W1:Y:S01]  /*0530*/  LDCU.U16 UR12, c[0x0][0xfca] ;  /* 0x0001f940ff0c77ac */ /* 0x000e620008000400 */
[C---:B------:R-:W-:Y:S02]  /*0540*/  @!P0 LEA R2, P4, R22.reuse, UR10, 0x1 ;  /* 0x0000000a16028c11 */ /* 0x040fe4000f8808ff */
[----:B------:R-:W-:Y:S01]  /*0550*/  @!P2 LEA R24, P5, R15, UR10, 0x1 ;  /* 0x0000000a0f18ac11 */ /* 0x000fe2000f8a08ff */
[----:B------:R-:W-:Y:S01]  /*0560*/  ULEA UR4, UP0, UR13, UR4, 0x2 ;  /* 0x000000040d047291 */ /* 0x000fe2000f8010ff */
[----:B------:R-:W-:-:S02]  /*0570*/  @!P0 LEA.HI.X R3, R22, UR11, R21, 0x1, P4 ;  /* 0x0000000b16038c11 */ /* 0x000fc4000a0f0c15 */
[----:B0-----:R-:W-:Y:S01]  /*0580*/  @!P1 LEA R8, P4, R19, UR10, 0x1 ;  /* 0x0000000a13089c11 */ /* 0x001fe2000f8808ff */
[----:B------:R-:W-:Y:S01]  /*0590*/  UIADD3.X UR5, UPT, UPT, URZ, UR5, URZ, UP0, !UPT ;  /* 0x00000005ff057290 */ /* 0x000fe200087fe4ff */
[----:B------:R-:W-:Y:S01]  /*05a0*/  @!P2 LEA.HI.X R25, R15, UR11, R12, 0x1, P5 ;  /* 0x0000000b0f19ac11 */ /* 0x000fe2000a8f0c0c */
[----:B------:R-:W-:Y:S01]  /*05b0*/  UISETP.GE.U32.AND UP0, UPT, UR4, UR14, UPT ;  /* 0x0000000e0400728c */ /* 0x000fe2000bf06070 */
[----:B------:R-:W-:-:S03]  /*05c0*/  @!P1 LEA.HI.X R9, R19, UR11, R18, 0x1, P4 ;  /* 0x0000000b13099c11 */ /* 0x000fc6000a0f0c12 */
[----:B------:R-:W-:Y:S02]  /*05d0*/  UISETP.GE.U32.AND.EX UP0, UPT, UR5, UR15, UPT, UP0 ;  /* 0x0000000f0500728c */ /* 0x000fe4000bf06100 */
[----:B-1----:R-:W-:Y:S01]  /*05e0*/  UPRMT UR12, UR12, 0x9910, URZ ;  /* 0x000099100c0c7896 */ /* 0x002fe200080000ff */
[----:B--2---:R-:W-:Y:S02]  /*05f0*/  PRMT R4, R17, 0x9910, RZ ;  /* 0x0000991011047816 */ /* 0x004fe400000000ff */
[----:B---3--:R-:W-:Y:S02]  /*0600*/  PRMT R5, R16, 0x9910, RZ ;  /* 0x0000991010057816 */ /* 0x008fe400000000ff */
[----:B-----5:R-:W-:Y:S01]  /*0610*/  PRMT R6, R0, 0x9910, RZ ;  /* 0x0000991000067816 */ /* 0x020fe200000000ff */
[----:B------:R-:W-:Y:S01]  /*0620*/  IMAD R0, R4, UR12, RZ ;  /* 0x0000000c04007c24 */ /* 0x000fe2000f8e02ff */
[----:B------:R-:W-:Y:S01]  /*0630*/  @!P3 LEA R4, P4, R14, UR10, 0x1 ;  /* 0x0000000a0e04bc11 */ /* 0x000fe2000f8808ff */
[----:B------:R-:W-:Y:S01]  /*0640*/  IMAD R5, R5, UR12, RZ ;  /* 0x0000000c05057c24 */ /* 0x000fe2000f8e02ff */
[----:B------:R-:W-:Y:S01]  /*0650*/  PRMT R7, R20, 0x9910, RZ ;  /* 0x0000991014077816 */ /* 0x000fe200000000ff */
[----:B------:R-:W-:-:S02]  /*0660*/  IMAD.MOV R10, RZ, RZ, -R0 ;  /* 0x000000ffff0a7224 */ /* 0x000fc400078e0a00 */
[----:B------:R-:W-:Y:S02]  /*0670*/  IMAD R6, R6, UR12, RZ ;  /* 0x0000000c06067c24 */ /* 0x000fe4000f8e02ff */
[----:B------:R-:W-:Y:S01]  /*0680*/  IMAD R0, R7, UR12, RZ ;  /* 0x0000000c07007c24 */ /* 0x000fe2000f8e02ff */
[----:B------:R-:W-:Y:S01]  /*0690*/  PRMT R7, R10, 0x7710, RZ ;  /* 0x000077100a077816 */ /* 0x000fe200000000ff */
[----:B------:R-:W-:Y:S01]  /*06a0*/  IMAD.MOV R11, RZ, RZ, -R5 ;  /* 0x000000ffff0b7224 */ /* 0x000fe200078e0a05 */
[----:B------:R-:W-:Y:S01]  /*06b0*/  @!P3 LEA.HI.X R5, R14, UR11, R13, 0x1, P4 ;  /* 0x0000000b0e05bc11 */ /* 0x000fe2000a0f0c0d */
[----:B------:R-:W-:Y:S02]  /*06c0*/  IMAD.MOV R6, RZ, RZ, -R6 ;  /* 0x000000ffff067224 */ /* 0x000fe400078e0a06 */
[----:B------:R-:W-:Y:S01]  /*06d0*/  IMAD.MOV R10, RZ, RZ, -R0 ;  /* 0x000000ffff0a7224 */ /* 0x000fe200078e0a00 */
[----:B------:R-:W-:Y:S01]  /*06e0*/  PRMT R11, R11, 0x7710, RZ ;  /* 0x000077100b0b7816 */ /* 0x000fe200000000ff */
[----:B----4-:R-:W-:Y:S01]  /*06f0*/  IMAD.IADD R7, R7, 0x1, R26 ;  /* 0x0000000107077824 */ /* 0x010fe200078e021a */
[----:B------:R-:W-:-:S02]  /*0700*/  PRMT R0, R6, 0x7710, RZ ;  /* 0x0000771006007816 */ /* 0x000fc400000000ff */
[----:B------:R-:W-:Y:S02]  /*0710*/  PRMT R6, R10, 0x7710, RZ ;  /* 0x000077100a067816 */ /* 0x000fe400000000ff */
[----:B------:R2:W-:Y:S01]  /*0720*/  @!P0 STG.E.U16 desc[UR16][R2.64], R7 ;  /* 0x0000000702008986 */ /* 0x0005e2000c101510 */
[----:B------:R-:W-:Y:S02]  /*0730*/  IMAD.IADD R11, R11, 0x1, R28 ;  /* 0x000000010b0b7824 */ /* 0x000fe400078e021c */
[----:B------:R-:W-:-:S03]  /*0740*/  IMAD.IADD R27, R0, 0x1, R27 ;  /* 0x00000001001b7824 */ /* 0x000fc600078e021b */
[----:B------:R2:W-:Y:S01]  /*0750*/  @!P1 STG.E.U16 desc[UR16][R8.64], R11 ;  /* 0x0000000b08009986 */ /* 0x0005e2000c101510 */
[----:B------:R-:W-:-:S03]  /*0760*/  IMAD.IADD R29, R6, 0x1, R29 ;  /* 0x00000001061d7824 */ /* 0x000fc600078e021d */
[----:B------:R2:W-:Y:S04]  /*0770*/  @!P2 STG.E.U16 desc[UR16][R24.64], R27 ;  /* 0x0000001b1800a986 */ /* 0x0005e8000c101510 */
[----:B------:R2:W-:Y:S01]  /*0780*/  @!P3 STG.E.U16 desc[UR16][R4.64], R29 ;  /* 0x0000001d0400b986 */ /* 0x0005e2000c101510 */
[----:B------:R-:W-:Y:S05]  /*0790*/  BRA.U !UP0, `(.L_x_7303) ;  /* 0xfffffff908a47547 */ /* 0x000fea000b83ffff */
[----:B------:R-:W-:Y:S05]  /*07a0*/  EXIT ;  /* 0x000000000000794d */ /* 0x000fea0003800000 */
.L_x_7302:
        /* <DEDUP_REMOVED lines=9> */
.L_x_7304:
        /* <DEDUP_REMOVED lines=10> */
[C---:B------:R-:W-:Y:S01]  /*08e0*/  PRMT R6, R7.reuse, 0x9910, RZ ;  /* 0x0000991007067816 */ /* 0x040fe200000000ff */
[----:B------:R-:W-:Y:S01]  /*08f0*/  IMAD R8, R8, UR5, RZ ;  /* 0x0000000508087c24 */ /* 0x000fe2000f8e02ff */
[----:B------:R-:W-:Y:S01]  /*0900*/  PRMT R10, R7, 0xbb32, RZ ;  /* 0x0000bb32070a7816 */ /* 0x000fe200000000ff */
[----:B------:R-:W-:Y:S02]  /*0910*/  IMAD R7, R9, UR5, RZ ;  /* 0x0000000509077c24 */ /* 0x000fe4000f8e02ff */
[----:B------:R-:W-:-:S02]  /*0920*/  IMAD.MOV R8, RZ, RZ, -R8 ;  /* 0x000000ffff087224 */ /* 0x000fc400078e0a08 */
[----:B------:R-:W-:Y:S01]  /*0930*/  IMAD R9, R6, UR5, RZ ;  /* 0x0000000506097c24 */ /* 0x000fe2000f8e02ff */
[----:B---3--:R-:W-:Y:S01]  /*0940*/  PRMT R6, R2, 0x7632, R6 ;  /* 0x0000763202067816 */ /* 0x008fe20000000006 */
[----:B------:R-:W-:Y:S01]  /*0950*/  IMAD R10, R10, UR5, RZ ;  /* 0x000000050a0a7c24 */ /* 0x000fe2000f8e02ff */
[----:B------:R-:W-:-:S03]  /*0960*/  PRMT R11, R8, 0x7710, RZ ;  /* 0x00007710080b7816 */ /* 0x000fc600000000ff */
[----:B------:R-:W-:Y:S02]  /*0970*/  IMAD.MOV R14, RZ, RZ, -R10 ;  /* 0x000000ffff0e7224 */ /* 0x000fe400078e0a0a */
[----:B------:R-:W-:Y:S02]  /*0980*/  IMAD.IADD R8, R2, 0x1, R11 ;  /* 0x0000000102087824 */ /* 0x000fe400078e020b */
[----:B------:R-:W-:Y:S01]  /*0990*/  IMAD.MOV R11, RZ, RZ, -R9 ;  /* 0x000000ffff0b7224 */ /* 0x000fe200078e0a09 */
[----:B------:R-:W-:Y:S01]  /*09a0*/  PRMT R14, R14, 0x7710, RZ ;  /* 0x000077100e0e7816 */ /* 0x000fe200000000ff */
[--C-:B------:R-:W-:Y:S01]  /*09b0*/  IMAD.MOV R2, RZ, RZ, -R7.reuse ;  /* 0x000000ffff027224 */ /* 0x100fe200078e0a07 */
[----:B------:R-:W-:Y:S02]  /*09c0*/  PRMT R7, R3, 0x7632, R7 ;  /* 0x0000763203077816 */ /* 0x000fe40000000007 */
[----:B------:R-:W-:Y:S02]  /*09d0*/  PRMT R10, R11, 0x7710, RZ ;  /* 0x000077100b0a7816 */ /* 0x000fe400000000ff */
[----:B------:R-:W-:Y:S01]  /*09e0*/  PRMT R9, R2, 0x7710, RZ ;  /* 0x0000771002097816 */ /* 0x000fe200000000ff */
[----:B------:R-:W-:Y:S01]  /*09f0*/  IMAD.IADD R7, R7, 0x1, R14 ;  /* 0x0000000107077824 */ /* 0x000fe200078e020e */
[----:B------:R-:W-:Y:S01]  /*0a00*/  IADD3 R2, P0, PT, R4, UR10, RZ ;  /* 0x0000000a04027c10 */ /* 0x000fe2000ff1e0ff */
[----:B------:R-:W-:-:S02]  /*0a10*/  IMAD.IADD R4, R3, 0x1, R10 ;  /* 0x0000000103047824 */ /* 0x000fc400078e020a */
[----:B------:R-:W-:Y:S01]  /*0a20*/  IMAD.IADD R9, R6, 0x1, R9 ;  /* 0x0000000106097824 */ /* 0x000fe200078e0209 */
[----:B------:R-:W-:Y:S02]  /*0a30*/  IADD3.X R3, PT, PT, R12, UR11, RZ, P0, !PT ;  /* 0x0000000b0c037c10 */ /* 0x000fe400087fe4ff */
[----:B-1----:R-:W-:Y:S02]  /*0a40*/  IADD3 R5, P0, PT, R5, UR12, RZ ;  /* 0x0000000c05057c10 */ /* 0x002fe4000ff1e0ff */
        /* <DEDUP_REMOVED lines=10> */
[----:B0-----:R-:W-:Y:S05]  /*0af0*/  @!P0 BRA P1, `(.L_x_7304) ;  /* 0xfffffffc00508947 */ /* 0x001fea000083ffff */
[----:B------:R-:W-:Y:S05]  /*0b00*/  EXIT ;  /* 0x000000000000794d */ /* 0x000fea0003800000 */
.L_x_7305:
        /* <DEDUP_REMOVED lines=15> */
.L_x_8016:


//--------------------- .text._ZN2at6native55_GLOBAL__N__de093ff9_22_ForeachBinaryOpList_cu_a911ec4325multi_tensor_apply_kernelINS1_18TensorListMetadataILi3EEENS1_24BinaryOpListAlphaFunctorIlLi3ELi2ELi2EEEJSt5minusIlElEEEvT_T0_DpT1_ --------------------------
	.section	.text._ZN2at6native55_GLOBAL__N__de093ff9_22_ForeachBinaryOpList_cu_a911ec4325multi_tensor_apply_kernelINS1_18TensorListMetadataILi3EEENS1_24BinaryOpListAlphaFunctorIlLi3ELi2ELi2EEEJSt5minusIlElEEEvT_T0_DpT1_,"ax",@progbits
	.align	128
.text._ZN2at6native55_GLOBAL__N__de093ff9_22_ForeachBinaryOpList_cu_a911ec4325multi_tensor_apply_kernelINS1_18TensorListMetadataILi3EEENS1_24BinaryOpListAlphaFunctorIlLi3ELi2ELi2EEEJSt5minusIlElEEEvT_T0_DpT1_:
        .type           _ZN2at6native55_GLOBAL__N__de093ff9_22_ForeachBinaryOpList_cu_a911ec4325multi_tensor_apply_kernelINS1_18TensorListMetadataILi3EEENS1_24BinaryOpListAlphaFunctorIlLi3ELi2ELi2EEEJSt5minusIlElEEEvT_T0_DpT1_,@function
        .size           _ZN2at6native55_GLOBAL__N__de093ff9_22_ForeachBinaryOpList_cu_a911ec4325multi_tensor_apply_kernelINS1_18TensorListMetadataILi3EEENS1_24BinaryOpListAlphaFunctorIlLi3ELi2ELi2EEEJSt5minusIlElEEEvT_T0_DpT1_,(.L_x_8017 - _ZN2at6native55_GLOBAL__N__de093ff9_22_ForeachBinaryOpList_cu_a911ec4325multi_tensor_apply_kernelINS1_18TensorListMetadataILi3EEENS1_24BinaryOpListAlphaFunctorIlLi3ELi2ELi2EEEJSt5minusIlElEEEvT_T0_DpT1_)
        .other          _ZN2at6native55_GLOBAL__N__de093ff9_22_ForeachBinaryOpList_cu_a911ec4325multi_tensor_apply_kernelINS1_18TensorListMetadataILi3EEENS1_24BinaryOpListAlphaFunctorIlLi3ELi2ELi2EEEJSt5minusIlElEEEvT_T0_DpT1_,@"STO_CUDA_ENTRY STV_DEFAULT"
_ZN2at6native55_GLOBAL__N__de093ff9_22_ForeachBinaryOpList_cu_a911ec4325multi_tensor_apply_kernelINS1_18TensorListMetadataILi3EEENS1_24BinaryOpListAlphaFunctorIlLi3ELi2ELi2EEEJSt5minusIlElEEEvT_T0_DpT1_:
        /* <DEDUP_REMOVED lines=36> */
.L_x_7307:
[----:B0-----:R-:W-:Y:S02]  /*0240*/  IADD3 R28, P1, PT, R0, UR4, RZ ;  /* 0x00000004001c7c10 */ /* 0x001fe4000ff3e0ff */
[----:B------:R-:W-:Y:S02]  /*0250*/  CS2R R14, SRZ ;  /* 0x00000000000e7805 */ /* 0x000fe4000001ff00 */
[C---:B------:R-:W-:Y:S01]  /*0260*/  ISETP.GE.U32.AND P0, PT, R28.reuse, UR13, PT ;  /* 0x0000000d1c007c0c */ /* 0x040fe2000bf06070 */
[----:B----4-:R-:W-:Y:S01]  /*0270*/  IMAD.X R11, RZ, RZ, UR5, P1 ;  /* 0x00000005ff0b7e24 */ /* 0x010fe200088e06ff */
[----:B-1----:R-:W-:-:S04]  /*0280*/  IADD3 R9, P3, PT, R28, UR12, RZ ;  /* 0x0000000c1c097c10 */ /* 0x002fc8000ff7e0ff */
[----:B------:R-:W-:Y:S01]  /*0290*/  ISETP.GE.U32.AND.EX P0, PT, R11, UR14, PT, P0 ;  /* 0x0000000e0b007c0c */ /* 0x000fe2000bf06100 */
[----:B------:R-:W-:Y:S01]  /*02a0*/  IMAD.X R22, RZ, RZ, R11, P3 ;  /* 0x000000ffff167224 */ /* 0x000fe200018e060b */
[----:B------:R-:W-:-:S04]  /*02b0*/  ISETP.GE.U32.AND P1, PT, R9, UR13, PT ;  /* 0x0000000d09007c0c */ /* 0x000fc8000bf26070 */
[----:B------:R-:W-:-:S07]  /*02c0*/  ISETP.GE.U32.AND.EX P1, PT, R22, UR14, PT, P1 ;  /* 0x0000000e16007c0c */ /* 0x000fce000bf26110 */
[----:B------:R-:W-:-:S04]  /*02d0*/  @!P0 LEA R2, P2, R28, UR8, 0x3 ;  /* 0x000000081c028c11 */ /* 0x000fc8000f8418ff */
[C---:B------:R-:W-:Y:S02]  /*02e0*/  @!P0 LEA.HI.X R3, R28.reuse, UR9, R11, 0x3, P2 ;  /* 0x000000091c038c11 */ /* 0x040fe400090f1c0b */
[----:B------:R-:W-:-:S03]  /*02f0*/  @!P0 LEA R4, P2, R28, UR6, 0x3 ;  /* 0x000000061c048c11 */ /* 0x000fc6000f8418ff */
[----:B------:R0:W3:Y:S01]  /*0300*/  @!P0 LDG.E.64 R14, desc[UR16][R2.64] ;  /* 0x00000010020e8981 */ /* 0x0000e2000c1e1b00 */
[----:B------:R-:W-:Y:S02]  /*0310*/  @!P0 LEA.HI.X R5, R28, UR7, R11, 0x3, P2 ;  /* 0x000000071c058c11 */ /* 0x000fe400090f1c0b */
[----:B------:R-:W-:Y:S02]  /*0320*/  CS2R R18, SRZ ;  /* 0x0000000000127805 */ /* 0x000fe4000001ff00 */
[C---:B------:R-:W-:Y:S02]  /*0330*/  @!P1 LEA R20, P2, R9.reuse, UR8, 0x3 ;  /* 0x0000000809149c11 */ /* 0x040fe4000f8418ff */
[----:B------:R-:W-:Y:S02]  /*0340*/  CS2R R6, SRZ ;  /* 0x0000000000067805 */ /* 0x000fe4000001ff00 */
[C---:B------:R-:W-:Y:S01]  /*0350*/  @!P1 LEA.HI.X R21, R9.reuse, UR9, R22, 0x3, P2 ;  /* 0x0000000909159c11 */ /* 0x040fe200090f1c16 */
[----:B------:R1:W4:Y:S04]  /*0360*/  @!P0 LDG.E.64 R18, desc[UR16][R4.64] ;  /* 0x0000001004128981 */ /* 0x000328000c1e1b00 */
[----:B------:R5:W4:Y:S01]  /*0370*/  @!P1 LDG.E.64 R6, desc[UR16][R20.64] ;  /* 0x0000001014069981 */ /* 0x000b22000c1e1b00 */
[----:B------:R-:W-:-:S04]  /*0380*/  IADD3 R23, P3, PT, R9, UR12, RZ ;  /* 0x0000000c09177c10 */ /* 0x000fc8000ff7e0ff */
[C---:B------:R-:W-:Y:S01]  /*0390*/  ISETP.GE.U32.AND P2, PT, R23.reuse, UR13, PT ;  /* 0x0000000d17007c0c */ /* 0x040fe2000bf46070 */
[----:B------:R-:W-:Y:S01]  /*03a0*/  IMAD.X R24, RZ, RZ, R22, P3 ;  /* 0x000000ffff187224 */ /* 0x000fe200018e0616 */
[----:B0-----:R-:W-:Y:S02]  /*03b0*/  IADD3 R3, P4, PT, R23, UR12, RZ ;  /* 0x0000000c17037c10 */ /* 0x001fe4000ff9e0ff */
[----:B-1----:R-:W-:Y:S02]  /*03c0*/  CS2R R4, SRZ ;  /* 0x0000000000047805 */ /* 0x002fe4000001ff00 */
[----:B-----5:R-:W-:Y:S02]  /*03d0*/  CS2R R20, SRZ ;  /* 0x0000000000147805 */ /* 0x020fe4000001ff00 */
[----:B------:R-:W-:Y:S01]  /*03e0*/  ISETP.GE.U32.AND.EX P2, PT, R24, UR14, PT, P2 ;  /* 0x0000000e18007c0c */ /* 0x000fe2000bf46120 */
[----:B------:R-:W-:Y:S01]  /*03f0*/  IMAD.X R2, RZ, RZ, R24, P4 ;  /* 0x000000ffff027224 */ /* 0x000fe200020e0618 */
[----:B------:R-:W-:-:S02]  /*0400*/  ISETP.GE.U32.AND P3, PT, R3, UR13, PT ;  /* 0x0000000d03007c0c */ /* 0x000fc4000bf66070 */
[C---:B------:R-:W-:Y:S02]  /*0410*/  @!P1 LEA R16, P4, R9.reuse, UR6, 0x3 ;  /* 0x0000000609109c11 */ /* 0x040fe4000f8818ff */
[----:B------:R-:W-:Y:S02]  /*0420*/  ISETP.GE.U32.AND.EX P3, PT, R2, UR14, PT, P3 ;  /* 0x0000000e02007c0c */ /* 0x000fe4000bf66130 */
[----:B------:R-:W-:-:S05]  /*0430*/  @!P1 LEA.HI.X R17, R9, UR7, R22, 0x3, P4 ;  /* 0x0000000709119c11 */ /* 0x000fca000a0f1c16 */
[C---:B------:R-:W-:Y:S01]  /*0440*/  @!P2 LEA R12, P5, R23.reuse, UR6, 0x3 ;  /* 0x00000006170cac11 */ /* 0x040fe2000f8a18ff */
[----:B------:R0:W5:Y:S01]  /*0450*/  @!P1 LDG.E.64 R4, desc[UR16][R16.64] ;  /* 0x0000001010049981 */ /* 0x000162000c1e1b00 */
[C---:B------:R-:W-:Y:S02]  /*0460*/  @!P2 LEA R26, P4, R23.reuse, UR8, 0x3 ;  /* 0x00000008171aac11 */ /* 0x040fe4000f8818ff */
[C-C-:B------:R-:W-:Y:S02]  /*0470*/  @!P2 LEA.HI.X R13, R23.reuse, UR7, R24.reuse, 0x3, P5 ;  /* 0x00000007170dac11 */ /* 0x140fe4000a8f1c18 */
[----:B------:R-:W-:-:S03]  /*0480*/  @!P2 LEA.HI.X R27, R23, UR9, R24, 0x3, P4 ;  /* 0x00000009171bac11 */ /* 0x000fc6000a0f1c18 */
[----:B------:R1:W5:Y:S01]  /*0490*/  @!P2 LDG.E.64 R20, desc[UR16][R12.64] ;  /* 0x000000100c14a981 */ /* 0x000362000c1e1b00 */
[C---:B0-----:R-:W-:Y:S02]  /*04a0*/  @!P3 LEA R16, P4, R3.reuse, UR6, 0x3 ;  /* 0x000000060310bc11 */ /* 0x041fe4000f8818ff */
[----:B-1----:R-:W-:Y:S02]  /*04b0*/  CS2R R12, SRZ ;  /* 0x00000000000c7805 */ /* 0x002fe4000001ff00 */
[----:B------:R-:W-:-:S04]  /*04c0*/  @!P3 LEA.HI.X R17, R3, UR7, R2, 0x3, P4 ;  /* 0x000000070311bc11 */ /* 0x000fc8000a0f1c02 */
[----:B------:R0:W5:Y:S02]  /*04d0*/  @!P2 LDG.E.64 R12, desc[UR16][R26.64] ;  /* 0x000000101a0ca981 */ /* 0x000164000c1e1b00 */
[----:B0-----:R-:W-:-:S04]  /*04e0*/  @!P3 LEA R26, P4, R3, UR8, 0x3 ;  /* 0x00000008031abc11 */ /* 0x001fc8000f8818ff */
[----:B------:R-:W-:Y:S02]  /*04f0*/  @!P3 LEA.HI.X R27, R3, UR9, R2, 0x3, P4 ;  /* 0x00000009031bbc11 */ /* 0x000fe4000a0f1c02 */
[----:B---3--:R-:W-:-:S05]  /*0500*/  IADD3 R25, P5, PT, RZ, -R14, RZ ;  /* 0x8000000eff197210 */ /* 0x008fca0007fbe0ff */
[----:B------:R-:W-:-:S04]  /*0510*/  IMAD.X R8, RZ, RZ, ~R15, P5 ;  /* 0x000000ffff087224 */ /* 0x000fc800028e0e0f */
[----:B--2---:R-:W-:Y:S02]  /*0520*/  IMAD R8, R8, UR18, RZ ;  /* 0x0000001208087c24 */ /* 0x004fe4000f8e02ff */
[----:B----4-:R-:W-:-:S04]  /*0530*/  IMAD.WIDE.U32 R18, R25, UR18, R18 ;  /* 0x0000001219127c25 */ /* 0x010fc8000f8e0012 */
[----:B------:R-:W-:Y:S01]  /*0540*/  IMAD R25, R25, UR19, R8 ;  /* 0x0000001319197c24 */ /* 0x000fe2000f8e0208 */
[----:B------:R-:W-:-:S05]  /*0550*/  IADD3 R8, P5, PT, RZ, -R6, RZ ;  /* 0x80000006ff087210 */ /* 0x000fca0007fbe0ff */
[----:B------:R-:W-:Y:S01]  /*0560*/  IMAD.X R29, RZ, RZ, ~R7, P5 ;  /* 0x000000ffff1d7224 */ /* 0x000fe200028e0e07 */
[----:B------:R-:W-:-:S06]  /*0570*/  CS2R R6, SRZ ;  /* 0x0000000000067805 */ /* 0x000fcc000001ff00 */
[----:B------:R-:W2:Y:S01]  /*0580*/  @!P3 LDG.E.64 R6, desc[UR16][R26.64] ;  /* 0x000000101a06b981 */ /* 0x000ea2000c1e1b00 */
[----:B------:R-:W-:-:S06]  /*0590*/  CS2R R14, SRZ ;  /* 0x00000000000e7805 */ /* 0x000fcc000001ff00 */
[----:B------:R5:W3:Y:S01]  /*05a0*/  @!P3 LDG.E.64 R14, desc[UR16][R16.64] ;  /* 0x00000010100eb981 */ /* 0x000ae2000c1e1b00 */
[----:B------:R-:W-:Y:S01]  /*05b0*/  IMAD R29, R29, UR18, RZ ;  /* 0x000000121d1d7c24 */ /* 0x000fe2000f8e02ff */
[----:B------:R-:W-:Y:S01]  /*05c0*/  @!P0 LEA R10, P6, R28, UR10, 0x3 ;  /* 0x0000000a1c0a8c11 */ /* 0x000fe2000f8c18ff */
[----:B-----5:R-:W-:Y:S02]  /*05d0*/  IMAD.MOV.U32 R16, RZ, RZ, R4 ;  /* 0x000000ffff107224 */ /* 0x020fe400078e0004 */
[----:B------:R-:W-:Y:S02]  /*05e0*/  IMAD.MOV.U32 R17, RZ, RZ, R5 ;  /* 0x000000ffff117224 */ /* 0x000fe400078e0005 */
[C---:B------:R-:W-:Y:S02]  /*05f0*/  IMAD R4, R8.reuse, UR19, R29 ;  /* 0x0000001308047c24 */ /* 0x040fe4000f8e021d */
[----:B------:R-:W-:Y:S01]  /*0600*/  IMAD.WIDE.U32 R16, R8, UR18, R16 ;  /* 0x0000001208107c25 */ /* 0x000fe2000f8e0010 */
[----:B------:R-:W-:-:S02]  /*0610*/  @!P1 LEA R8, P5, R9, UR10, 0x3 ;  /* 0x0000000a09089c11 */ /* 0x000fc4000f8a18ff */
[----:B------:R-:W-:Y:S02]  /*0620*/  @!P0 LEA.HI.X R11, R28, UR11, R11, 0x3, P6 ;  /* 0x0000000b1c0b8c11 */ /* 0x000fe4000b0f1c0b */
[----:B------:R-:W-:Y:S02]  /*0630*/  @!P1 LEA.HI.X R9, R9, UR11, R22, 0x3, P5 ;  /* 0x0000000b09099c11 */ /* 0x000fe4000a8f1c16 */
[----:B------:R-:W-:Y:S02]  /*0640*/  IADD3 R5, P4, PT, RZ, -R12, RZ ;  /* 0x8000000cff057210 */ /* 0x000fe40007f9e0ff */
[----:B------:R-:W-:-:S03]  /*0650*/  @!P2 LEA R12, P5, R23, UR10, 0x3 ;  /* 0x0000000a170cac11 */ /* 0x000fc6000f8a18ff */
[----:B------:R-:W-:Y:S01]  /*0660*/  IMAD.X R28, RZ, RZ, ~R13, P4 ;  /* 0x000000ffff1c7224 */ /* 0x000fe200020e0e0d */
[----:B------:R-:W-:-:S03]  /*0670*/  @!P2 LEA.HI.X R13, R23, UR11, R24, 0x3, P5 ;  /* 0x0000000b170dac11 */ /* 0x000fc6000a8f1c18 */
[----:B------:R-:W-:Y:S02]  /*0680*/  IMAD R24, R28, UR18, RZ ;  /* 0x000000121c187c24 */ /* 0x000fe4000f8e02ff */
[----:B------:R-:W-:-:S04]  /*0690*/  IMAD.WIDE.U32 R20, R5, UR18, R20 ;  /* 0x0000001205147c25 */ /* 0x000fc8000f8e0014 */
[----:B------:R-:W-:Y:S02]  /*06a0*/  IMAD R5, R5, UR19, R24 ;  /* 0x0000001305057c24 */ /* 0x000fe4000f8e0218 */
[----:B------:R-:W-:Y:S02]  /*06b0*/  IMAD.IADD R19, R19, 0x1, R25 ;  /* 0x0000000113137824 */ /* 0x000fe400078e0219 */
[----:B------:R-:W-:Y:S02]  /*06c0*/  IMAD.IADD R17, R17, 0x1, R4 ;  /* 0x0000000111117824 */ /* 0x000fe400078e0204 */
[----:B------:R-:W-:Y:S01]  /*06d0*/  IMAD.IADD R21, R21, 0x1, R5 ;  /* 0x0000000115157824 */ /* 0x000fe200078e0205 */
[----:B------:R4:W-:Y:S01]  /*06e0*/  @!P0 STG.E.64 desc[UR16][R10.64], R18 ;  /* 0x000000120a008986 */ /* 0x0009e2000c101b10 */
[----:B------:R-:W-:-:S03]  /*06f0*/  ULEA UR4, UP0, UR12, UR4, 0x2 ;  /* 0x000000040c047291 */ /* 0x000fc6000f8010ff */
[----:B------:R4:W-:Y:S04]  /*0700*/  @!P1 STG.E.64 desc[UR16][R8.64], R16 ;  /* 0x0000001008009986 */ /* 0x0009e8000c101b10 */
[----:B------:R4:W-:Y:S01]  /*0710*/  @!P2 STG.E.64 desc[UR16][R12.64], R20 ;  /* 0x000000140c00a986 */ /* 0x0009e2000c101b10 */
[----:B------:R-:W-:Y:S02]  /*0720*/  UIADD3.X UR5, UPT, UPT, URZ, UR5, URZ, UP0, !UPT ;  /* 0x00000005ff057290 */ /* 0x000fe400087fe4ff */
[----:B------:R-:W-:-:S04]  /*0730*/  UISETP.GE.U32.AND UP0, UPT, UR4, UR13, UPT ;  /* 0x0000000d0400728c */ /* 0x000fc8000bf06070 */
[----:B------:R-:W-:Y:S01]  /*0740*/  UISETP.GE.U32.AND.EX UP0, UPT, UR5, UR14, UPT, UP0 ;  /* 0x0000000e0500728c */ /* 0x000fe2000bf06100 */
[----:B--2---:R-:W-:-:S05]  /*0750*/  IADD3 R22, P4, PT, RZ, -R6, RZ ;  /* 0x80000006ff167210 */ /* 0x004fca0007f9e0ff */
[----:B------:R-:W-:Y:S01]  /*0760*/  IMAD.X R23, RZ, RZ, ~R7, P4 ;  /* 0x000000ffff177224 */ /* 0x000fe200020e0e07 */
[----:B------:R-:W-:-:S03]  /*0770*/  @!P3 LEA R6, P4, R3, UR10, 0x3 ;  /* 0x0000000a0306bc11 */ /* 0x000fc6000f8818ff */
[----:B------:R-:W-:Y:S01]  /*0780*/  IMAD R23, R23, UR18, RZ ;  /* 0x0000001217177c24 */ /* 0x000fe2000f8e02ff */
[----:B------:R-:W-:Y:S01]  /*0790*/  @!P3 LEA.HI.X R7, R3, UR11, R2, 0x3, P4 ;  /* 0x0000000b0307bc11 */ /* 0x000fe2000a0f1c02 */
[----:B---3--:R-:W-:-:S04]  /*07a0*/  IMAD.WIDE.U32 R2, R22, UR18, R14 ;  /* 0x0000001216027c25 */ /* 0x008fc8000f8e000e */
[----:B------:R-:W-:-:S04]  /*07b0*/  IMAD R23, R22, UR19, R23 ;  /* 0x0000001316177c24 */ /* 0x000fc8000f8e0217 */
[----:B------:R-:W-:-:S05]  /*07c0*/  IMAD.IADD R3, R3, 0x1, R23 ;  /* 0x0000000103037824 */ /* 0x000fca00078e0217 */
[----:B------:R4:W-:Y:S01]  /*07d0*/  @!P3 STG.E.64 desc[UR16][R6.64], R2 ;  /* 0x000000020600b986 */ /* 0x0009e2000c101b10 */
[----:B------:R-:W-:Y:S05]  /*07e0*/  BRA.U !UP0, `(.L_x_7307) ;  /* 0xfffffff908947547 */ /* 0x000fea000b83ffff */
[----:B------:R-:W-:Y:S05]  /*07f0*/  EXIT ;  /* 0x000000000000794d */ /* 0x000fea0003800000 */
.L_x_7306:
        /* <DEDUP_REMOVED lines=8> */
.L_x_7308:
[C---:B------:R-:W-:Y:S01]  /*0880*/  IMAD.SHL.U32 R2, R0.reuse, 0x20, RZ ;  /* 0x0000002000027824 */ /* 0x040fe200078e00ff */
[----:B------:R-:W-:-:S04]  /*0890*/  SHF.L.U64.HI R20, R0, 0x5, R3 ;  /* 0x0000000500147819 */ /* 0x000fc80000010203 */
[----:B--2---:R-:W-:-:S04]  /*08a0*/  IADD3 R8, P0, PT, R2, UR8, RZ ;  /* 0x0000000802087c10 */ /* 0x004fc8000ff1e0ff */
[----:B------:R-:W-:-:S06]  /*08b0*/  IADD3.X R9, PT, PT, R20, UR9, RZ, P0, !PT ;  /* 0x0000000914097c10 */ /* 0x000fcc00087fe4ff */
[----:B------:R-:W2:Y:S01]  /*08c0*/  LDG.E.ENL2.256 R8, R4, desc[UR16][R8.64] ;  /* 0xfe0000100804797e */ /* 0x000ea20008121908 */
[----:B------:R-:W-:-:S04]  /*08d0*/  IADD3 R12, P0, PT, R2, UR6, RZ ;  /* 0x00000006020c7c10 */ /* 0x000fc8000ff1e0ff */
[----:B------:R-:W-:-:S06]  /*08e0*/  IADD3.X R13, PT, PT, R20, UR7, RZ, P0, !PT ;  /* 0x00000007140d7c10 */ /* 0x000fcc00087fe4ff */
[----:B------:R-:W3:Y:S01]  /*08f0*/  LDG.E.ENL2.256 R16, R12, desc[UR16][R12.64] ;  /* 0xfe0000100c0c797e */ /* 0x000ee20008121910 */
[----:B--2---:R-:W-:Y:S02]  /*0900*/  IADD3 R23, P0, PT, RZ, -R4, RZ ;  /* 0x80000004ff177210 */ /* 0x004fe40007f1e0ff */
[----:B------:R-:W-:-:S03]  /*0910*/  IADD3 R21, P1, PT, RZ, -R6, RZ ;  /* 0x80000006ff157210 */ /* 0x000fc60007f3e0ff */
[----:B------:R-:W-:Y:S02]  /*0920*/  IMAD.X R4, RZ, RZ, ~R5, P0 ;  /* 0x000000ffff047224 */ /* 0x000fe400000e0e05 */
[----:B------:R-:W-:Y:S01]  /*0930*/  IMAD.X R6, RZ, RZ, ~R7, P1 ;  /* 0x000000ffff067224 */ /* 0x000fe200008e0e07 */
[----:B------:R-:W-:Y:S01]  /*0940*/  IADD3 R7, P0, PT, RZ, -R8, RZ ;  /* 0x80000008ff077210 */ /* 0x000fe20007f1e0ff */
[----:B-1----:R-:W-:Y:S01]  /*0950*/  IMAD R4, R4, UR12, RZ ;  /* 0x0000000c04047c24 */ /* 0x002fe2000f8e02ff */
[----:B------:R-:W-:Y:S01]  /*0960*/  IADD3 R5, P1, PT, RZ, -R10, RZ ;  /* 0x8000000aff057210 */ /* 0x000fe20007f3e0ff */
[----:B------:R-:W-:Y:S02]  /*0970*/  IMAD R6, R6, UR12, RZ ;  /* 0x0000000c06067c24 */ /* 0x000fe4000f8e02ff */
[----:B------:R-:W-:Y:S02]  /*0980*/  IMAD.X R8, RZ, RZ, ~R9, P0 ;  /* 0x000000ffff087224 */ /* 0x000fe400000e0e09 */
[----:B------:R-:W-:-:S02]  /*0990*/  IMAD.X R10, RZ, RZ, ~R11, P1 ;  /* 0x000000ffff0a7224 */ /* 0x000fc400008e0e0b */
[C---:B------:R-:W-:Y:S02]  /*09a0*/  IMAD R11, R23.reuse, UR13, R4 ;  /* 0x0000000d170b7c24 */ /* 0x040fe4000f8e0204 */
[----:B------:R-:W-:Y:S02]  /*09b0*/  IMAD R4, R8, UR12, RZ ;  /* 0x0000000c08047c24 */ /* 0x000fe4000f8e02ff */
[----:B------:R-:W-:Y:S02]  /*09c0*/  IMAD R8, R10, UR12, RZ ;  /* 0x0000000c0a087c24 */ /* 0x000fe4000f8e02ff */
[----:B---3--:R-:W-:-:S04]  /*09d0*/  IMAD.WIDE.U32 R12, R23, UR12, R12 ;  /* 0x0000000c170c7c25 */ /* 0x008fc8000f8e000c */
[C---:B------:R-:W-:Y:S02]  /*09e0*/  IMAD R9, R21.reuse, UR13, R6 ;  /* 0x0000000d15097c24 */ /* 0x040fe4000f8e0206 */
[----:B------:R-:W-:-:S04]  /*09f0*/  IMAD.WIDE.U32 R14, R21, UR12, R14 ;  /* 0x0000000c150e7c25 */ /* 0x000fc8000f8e000e */
[----:B------:R-:W-:Y:S01]  /*0a00*/  IMAD R23, R5, UR13, R8 ;  /* 0x0000000d05177c24 */ /* 0x000fe2000f8e0208 */
[----:B------:R-:W-:Y:S01]  /*0a10*/  IADD3 R8, P0, PT, R2, UR10, RZ ;  /* 0x0000000a02087c10 */ /* 0x000fe2000ff1e0ff */
[C---:B------:R-:W-:Y:S02]  /*0a20*/  IMAD R21, R7.reuse, UR13, R4 ;  /* 0x0000000d07157c24 */ /* 0x040fe4000f8e0204 */
[----:B------:R-:W-:-:S04]  /*0a30*/  IMAD.WIDE.U32 R16, R7, UR12, R16 ;  /* 0x0000000c07107c25 */ /* 0x000fc8000f8e0010 */
[----:B------:R-:W-:Y:S01]  /*0a40*/  IMAD.IADD R7, R15, 0x1, R9 ;  /* 0x000000010f077824 */ /* 0x000fe200078e0209 */
[----:B------:R-:W-:Y:S01]  /*0a50*/  IADD3.X R9, PT, PT, R20, UR11, RZ, P0, !PT ;  /* 0x0000000b14097c10 */ /* 0x000fe200087fe4ff */
[----:B------:R-:W-:Y:S01]  /*0a60*/  IMAD.IADD R11, R13, 0x1, R11 ;  /* 0x000000010d0b7824 */ /* 0x000fe200078e020b */
[----:B0-----:R-:W-:Y:S01]  /*0a70*/  IADD3 R0, P0, PT, R0, UR5, RZ ;  /* 0x0000000500007c10 */ /* 0x001fe2000ff1e0ff */
[----:B------:R-:W-:-:S04]  /*0a80*/  IMAD.WIDE.U32 R18, R5, UR12, R18 ;  /* 0x0000000c05127c25 */ /* 0x000fc8000f8e0012 */
[----:B------:R-:W-:Y:S02]  /*0a90*/  IMAD.IADD R17, R17, 0x1, R21 ;  /* 0x0000000111117824 */ /* 0x000fe400078e0215 */
[----:B------:R-:W-:Y:S02]  /*0aa0*/  IMAD.MOV.U32 R4, RZ, RZ, R12 ;  /* 0x000000ffff047224 */ /* 0x000fe400078e000c */
[----:B------:R-:W-:Y:S02]  /*0ab0*/  IMAD.MOV.U32 R5, RZ, RZ, R11 ;  /* 0x000000ffff057224 */ /* 0x000fe400078e000b */
[----:B------:R-:W-:Y:S02]  /*0ac0*/  IMAD.IADD R19, R19, 0x1, R23 ;  /* 0x0000000113137824 */ /* 0x000fe400078e0217 */
[----:B------:R-:W-:Y:S02]  /*0ad0*/  IMAD.MOV.U32 R6, RZ, RZ, R14 ;  /* 0x000000ffff067224 */ /* 0x000fe400078e000e */
[----:B------:R-:W-:-:S02]  /*0ae0*/  IMAD.SHL.U32 R2, R0, 0x4, RZ ;  /* 0x0000000400027824 */ /* 0x000fc400078e00ff */
[----:B------:R-:W-:Y:S01]  /*0af0*/  IMAD.X R3, RZ, RZ, R3, P0 ;  /* 0x000000ffff037224 */ /* 0x000fe200000e0603 */
[----:B------:R2:W-:Y:S01]  /*0b00*/  STG.E.ENL2.256 desc[UR16][R8.64], R4, R16 ;  /* 0xf80000040810797f */ /* 0x0005e2000f121810 */
[----:B------:R-:W-:Y:S02]  /*0b10*/  LOP3.LUT P0, RZ, R0, 0xffffc000, RZ, 0xc0, !PT ;  /* 0xffffc00000ff7812 */ /* 0x000fe4000780c0ff */
[----:B------:R-:W-:Y:S02]  /*0b20*/  ISETP.LT.U32.AND P1, PT, R2, UR15, PT ;  /* 0x0000000f02007c0c */ /* 0x000fe4000bf21070 */
[----:B------:R-:W-:Y:S02]  /*0b30*/  SHF.L.U64.HI R2, R0, 0x2, R3 ;  /* 0x0000000200027819 */ /* 0x000fe40000010203 */
[----:B------:R-:W-:Y:S02]  /*0b40*/  LOP3.LUT P0, RZ, R3, 0x3fffffff, RZ, 0xc0, P0 ;  /* 0x3fffffff03ff7812 */ /* 0x000fe4000000c0ff */
[----:B------:R-:W-:-:S13]  /*0b50*/  ISETP.LT.AND.EX P1, PT, R2, UR4, PT, P1 ;  /* 0x0000000402007c0c */ /* 0x000fda000bf21310 */
[----:B------:R-:W-:Y:S05]  /*0b60*/  @!P0 BRA P1, `(.L_x_7308) ;  /* 0xfffffffc00448947 */ /* 0x000fea000083ffff */
[----:B------:R-:W-:Y:S05]  /*0b70*/  EXIT ;  /* 0x000000000000794d */ /* 0x000fea0003800000 */
.L_x_7309:
        /* <DEDUP_REMOVED lines=16> */
.L_x_8017:


//--------------------- .text._ZN2at6native55_GLOBAL__N__de093ff9_22_ForeachBinaryOpList_cu_a911ec4325multi_tensor_apply_kernelINS1_18TensorListMetadataILi3EEENS1_24BinaryOpListAlphaFunctorIiLi3ELi2ELi2EEEJSt5minusIiEiEEEvT_T0_DpT1_ --------------------------
	.section	.text._ZN2at6native55_GLOBAL__N__de093ff9_22_ForeachBinaryOpList_cu_a911ec4325multi_tensor_apply_kernelINS1_18TensorListMetadataILi3EEENS1_24BinaryOpListAlphaFunctorIiLi3ELi2ELi2EEEJSt5minusIiEiEEEvT_T0_DpT1_,"ax",@progbits
	.align	128
.text._ZN2at6native55_GLOBAL__N__de093ff9_22_ForeachBinaryOpList_cu_a911ec4325multi_tensor_apply_kernelINS1_18TensorListMetadataILi3EEENS1_24BinaryOpListAlphaFunctorIiLi3ELi2ELi2EEEJSt5minusIiEiEEEvT_T0_DpT1_:
        .type           _ZN2at6native55_GLOBAL__N__de093ff9_22_ForeachBinaryOpList_cu_a911ec4325multi_tensor_apply_kernelINS1_18TensorListMetadataILi3EEENS1_24BinaryOpListAlphaFunctorIiLi3ELi2ELi2EEEJSt5minusIiEiEEEvT_T0_DpT1_,@function
        .size           _ZN2at6native55_GLOBAL__N__de093ff9_22_ForeachBinaryOpList_cu_a911ec4325multi_tensor_apply_kernelINS1_18TensorListMetadataILi3EEENS1_24BinaryOpListAlphaFunctorIiLi3ELi2ELi2EEEJSt5minusIiEiEEEvT_T0_DpT1_,(.L_x_8018 - _ZN2at6native55_GLOBAL__N__de093ff9_22_ForeachBinaryOpList_cu_a911ec4325multi_tensor_apply_kernelINS1_18TensorListMetadataILi3EEENS1_24BinaryOpListAlphaFunctorIiLi3ELi2ELi2EEEJSt5minusIiEiEEEvT_T0_DpT1_)
        .other          _ZN2at6native55_GLOBAL__N__de093ff9_22_ForeachBinaryOpList_cu_a911ec4325multi_tensor_apply_kernelINS1_18TensorListMetadataILi3EEENS1_24BinaryOpListAlphaFunctorIiLi3ELi2ELi2EEEJSt5minusIiEiEEEvT_T0_DpT1_,@"STO_CUDA_ENTRY STV_DEFAULT"
_ZN2at6native55_GLOBAL__N__de093ff9_22_ForeachBinaryOpList_cu_a911ec4325multi_tensor_apply_kernelINS1_18TensorListMetadataILi3EEENS1_24BinaryOpListAlphaFunctorIiLi3ELi2ELi2EEEJSt5minusIiEiEEEvT_T0_DpT1_:
        /* <DEDUP_REMOVED lines=36> */
.L_x_7311:
        /* <DEDUP_REMOVED lines=20> */
[----:B------:R0:W2:Y:S01]  /*0380*/  @!P0 LDG.E R9, desc[UR16][R14.64] ;  /* 0x000000100e098981 */ /* 0x0000a2000c1e1900 */
[----:B------:R-:W-:-:S02]  /*0390*/  ISETP.GE.U32.AND.EX P2, PT, R6, UR15, PT, P2 ;  /* 0x0000000f06007c0c */ /* 0x000fc4000bf46120 */
[----:B------:R-:W-:Y:S01]  /*03a0*/  ISETP.GE.U32.AND.EX P3, PT, R8, UR15, PT, P3 ;  /* 0x0000000f08007c0c */ /* 0x000fe2000bf66130 */
[----:B------:R-:W-:Y:S01]  /*03b0*/  IMAD.MOV.U32 R10, RZ, RZ, RZ ;  /* 0x000000ffff0a7224 */ /* 0x000fe200078e00ff */
[C---:B------:R-:W-:Y:S02]  /*03c0*/  @!P1 LEA R26, P4, R7.reuse, UR6, 0x2 ;  /* 0x00000006071a9c11 */ /* 0x040fe4000f8810ff */
[----:B------:R-:W-:Y:S02]  /*03d0*/  CS2R R24, SRZ ;  /* 0x0000000000187805 */ /* 0x000fe4000001ff00 */
[C---:B------:R-:W-:Y:S01]  /*03e0*/  @!P1 LEA R22, P5, R7.reuse, UR8, 0x2 ;  /* 0x0000000807169c11 */ /* 0x040fe2000f8a10ff */
[----:B------:R1:W3:Y:S01]  /*03f0*/  @!P0 LDG.E R3, desc[UR16][R16.64] ;  /* 0x0000001010038981 */ /* 0x0002e2000c1e1900 */
        /* <DEDUP_REMOVED lines=18> */
[----:B------:R-:W0:Y:S01]  /*0520*/  LDCU UR12, c[0x0][0x360] ;  /* 0x00006c00ff0c77ac */ /* 0x000e220008000800 */
[----:B-1----:R-:W-:-:S02]  /*0530*/  @!P1 LEA R22, P5, R7, UR10, 0x2 ;  /* 0x0000000a07169c11 */ /* 0x002fc4000f8a10ff */
[C---:B------:R-:W-:Y:S02]  /*0540*/  @!P0 LEA R20, P4, R2.reuse, UR10, 0x2 ;  /* 0x0000000a02148c11 */ /* 0x040fe4000f8810ff */
        /* <DEDUP_REMOVED lines=9> */
[----:B---3--:R-:W-:Y:S01]  /*05e0*/  IMAD.MOV R4, RZ, RZ, -R3 ;  /* 0x000000ffff047224 */ /* 0x008fe200078e0a03 */
[----:B------:R-:W-:-:S03]  /*05f0*/  @!P3 LEA.HI.X R3, R11, UR11, R8, 0x2, P4 ;  /* 0x0000000b0b03bc11 */ /* 0x000fc6000a0f1408 */
[----:B--2---:R-:W-:-:S05]  /*0600*/  IMAD R9, R4, UR18, R9 ;  /* 0x0000001204097c24 */ /* 0x004fca000f8e0209 */
[----:B------:R3:W-:Y:S01]  /*0610*/  @!P0 STG.E desc[UR16][R20.64], R9 ;  /* 0x0000000914008986 */ /* 0x0007e2000c101910 */
[----:B-----5:R-:W-:Y:S02]  /*0620*/  IMAD.MOV R5, RZ, RZ, -R24 ;  /* 0x000000ffff057224 */ /* 0x020fe400078e0a18 */
[----:B----4-:R-:W-:Y:S02]  /*0630*/  IMAD.MOV R25, RZ, RZ, -R25 ;  /* 0x000000ffff197224 */ /* 0x010fe400078e0a19 */
[----:B------:R-:W-:Y:S02]  /*0640*/  IMAD R5, R5, UR18, R10 ;  /* 0x0000001205057c24 */ /* 0x000fe4000f8e020a */
[----:B------:R-:W-:-:S03]  /*0650*/  IMAD.MOV R29, RZ, RZ, -R29 ;  /* 0x000000ffff1d7224 */ /* 0x000fc600078e0a1d */
[----:B------:R3:W-:Y:S01]  /*0660*/  @!P1 STG.E desc[UR16][R22.64], R5 ;  /* 0x0000000516009986 */ /* 0x0007e2000c101910 */
[----:B------:R-:W-:Y:S02]  /*0670*/  IMAD R25, R25, UR18, R28 ;  /* 0x0000001219197c24 */ /* 0x000fe4000f8e021c */
[----:B------:R-:W-:-:S03]  /*0680*/  IMAD R29, R29, UR18, R26 ;  /* 0x000000121d1d7c24 */ /* 0x000fc6000f8e021a */
[----:B------:R3:W-:Y:S04]  /*0690*/  @!P2 STG.E desc[UR16][R12.64], R25 ;  /* 0x000000190c00a986 */ /* 0x0007e8000c101910 */
[----:B------:R3:W-:Y:S01]  /*06a0*/  @!P3 STG.E desc[UR16][R2.64], R29 ;  /* 0x0000001d0200b986 */ /* 0x0007e2000c101910 */
[----:B------:R-:W-:Y:S05]  /*06b0*/  BRA.U !UP0, `(.L_x_7311) ;  /* 0xfffffff908e07547 */ /* 0x000fea000b83ffff */
[----:B------:R-:W-:Y:S05]  /*06c0*/  EXIT ;  /* 0x000000000000794d */ /* 0x000fea0003800000 */
.L_x_7310:
        /* <DEDUP_REMOVED lines=8> */
.L_x_7312:
        /* <DEDUP_REMOVED lines=8> */
[----:B--2---:R-:W-:Y:S01]  /*07d0*/  IMAD.MOV R17, RZ, RZ, -R10 ;  /* 0x000000ffff117224 */ /* 0x004fe200078e0a0a */
[----:B------:R-:W-:Y:S01]  /*07e0*/  IADD3 R10, P0, PT, R0, UR10, RZ ;  /* 0x0000000a000a7c10 */ /* 0x000fe2000ff1e0ff */
[----:B------:R-:W-:Y:S02]  /*07f0*/  IMAD.MOV R16, RZ, RZ, -R11 ;  /* 0x000000ffff107224 */ /* 0x000fe400078e0a0b */
[----:B------:R-:W-:Y:S01]  /*0800*/  IMAD.MOV R15, RZ, RZ, -R8 ;  /* 0x000000ffff0f7224 */ /* 0x000fe200078e0a08 */
[----:B------:R-:W-:Y:S01]  /*0810*/  IADD3.X R11, PT, PT, R18, UR11, RZ, P0, !PT ;  /* 0x0000000b120b7c10 */ /* 0x000fe200087fe4ff */
[----:B------:R-:W-:Y:S01]  /*0820*/  IMAD.MOV R14, RZ, RZ, -R9 ;  /* 0x000000ffff0e7224 */ /* 0x000fe200078e0a09 */
[----:B0-----:R-:W-:Y:S01]  /*0830*/  IADD3 R12, P0, PT, R12, UR5, RZ ;  /* 0x000000050c0c7c10 */ /* 0x001fe2000ff1e0ff */
[----:B-1----:R-:W-:-:S02]  /*0840*/  IMAD R4, R15, UR13, R4 ;  /* 0x0000000d0f047c24 */ /* 0x002fc4000f8e0204 */
[----:B------:R-:W-:Y:S02]  /*0850*/  IMAD R5, R14, UR13, R5 ;  /* 0x0000000d0e057c24 */ /* 0x000fe4000f8e0205 */
[----:B------:R-:W-:Y:S02]  /*0860*/  IMAD R6, R17, UR13, R6 ;  /* 0x0000000d11067c24 */ /* 0x000fe4000f8e0206 */
[----:B------:R-:W-:Y:S02]  /*0870*/  IMAD R7, R16, UR13, R7 ;  /* 0x0000000d10077c24 */ /* 0x000fe4000f8e0207 */
        /* <DEDUP_REMOVED lines=10> */
.L_x_7313:
        /* <DEDUP_REMOVED lines=14> */
.L_x_8018:


//--------------------- .text._ZN2at6native55_GLOBAL__N__de093ff9_22_ForeachBinaryOpList_cu_a911ec4325multi_tensor_apply_kernelINS1_18TensorListMetadataILi3EEENS1_24BinaryOpListAlphaFunctorIaLi3ELi2ELi2EEEJSt5minusIaEaEEEvT_T0_DpT1_ --------------------------
	.section	.text._ZN2at6native55_GLOBAL__N__de093ff9_22_ForeachBinaryOpList_cu_a911ec4325multi_tensor_apply_kernelINS1_18TensorListMetadataILi3EEENS1_24BinaryOpListAlphaFunctorIaLi3ELi2ELi2EEEJSt5minusIaEaEEEvT_T0_DpT1_,"ax",@progbits
	.align	128
.text._ZN2at6native55_GLOBAL__N__de093ff9_22_ForeachBinaryOpList_cu_a911ec4325multi_tensor_apply_kernelINS1_18TensorListMetadataILi3EEENS1_24BinaryOpListAlphaFunctorIaLi3ELi2ELi2EEEJSt5minusIaEaEEEvT_T0_DpT1_:
        .type           _ZN2at6native55_GLOBAL__N__de093ff9_22_ForeachBinaryOpList_cu_a911ec4325multi_tensor_apply_kernelINS1_18TensorListMetadataILi3EEENS1_24BinaryOpListAlphaFunctorIaLi3ELi2ELi2EEEJSt5minusIaEaEEEvT_T0_DpT1_,@function
        .size           _ZN2at6native55_GLOBAL__N__de093ff9_22_ForeachBinaryOpList_cu_a911ec4325multi_tensor_apply_kernelINS1_18TensorListMetadataILi3EEENS1_24BinaryOpListAlphaFunctorIaLi3ELi2ELi2EEEJSt5minusIaEaEEEvT_T0_DpT1_,(.L_x_8019 - _ZN2at6native55_GLOBAL__N__de093ff9_22_ForeachBinaryOpList_cu_a911ec4325multi_tensor_apply_kernelINS1_18TensorListMetadataILi3EEENS1_24BinaryOpListAlphaFunctorIaLi3ELi2ELi2EEEJSt5minusIaEaEEEvT_T0_DpT1_)
        .other          _ZN2at6native55_GLOBAL__N__de093ff9_22_ForeachBinaryOpList_cu_a911ec4325multi_tensor_apply_kernelINS1_18TensorListMetadataILi3EEENS1_24BinaryOpListAlphaFunctorIaLi3ELi2ELi2EEEJSt5minusIaEaEEEvT_T0_DpT1_,@"STO_CUDA_ENTRY STV_DEFAULT"
_ZN2at6native55_GLOBAL__N__de093ff9_22_ForeachBinaryOpList_cu_a911ec4325multi_tensor_apply_kernelINS1_18TensorListMetadataILi3EEENS1_24BinaryOpListAlphaFunctorIaLi3ELi2ELi2EEEJSt5minusIaEaEEEvT_T0_DpT1_:
        /* <DEDUP_REMOVED lines=59> */
.L_x_7315:
[----:B0-----:R-:W-:Y:S01]  /*03b0*/  IMAD.U32 R5, RZ, RZ, UR20 ;  /* 0x00000014ff057e24 */ /* 0x001fe2000f8e00ff */
[C---:B------:R-:W-:Y:S02]  /*03c0*/  IADD3 R0, P3, PT, R2.reuse, UR20, RZ ;  /* 0x0000001402007c10 */ /* 0x040fe4000ff7e0ff */
[----:B------:R-:W-:Y:S01]  /*03d0*/  ISETP.GE.U32.AND P1, PT, R2, UR32, PT ;  /* 0x0000002002007c0c */ /* 0x000fe2000bf26070 */
[----:B------:R-:W-:Y:S01]  /*03e0*/  IMAD.WIDE.U32 R4, R5, 0x2, R2 ;  /* 0x0000000205047825 */ /* 0x000fe200078e0002 */
[----:B------:R-:W-:Y:S02]  /*03f0*/  ISETP.GE.U32.AND P2, PT, R0, UR32, PT ;  /* 0x0000002000007c0c */ /* 0x000fe4000bf46070 */
[----:B------:R-:W-:Y:S01]  /*0400*/  ISETP.GE.U32.AND.EX P1, PT, R3, UR33, PT, P1 ;  /* 0x0000002103007c0c */ /* 0x000fe2000bf26110 */
[----:B------:R-:W-:Y:S01]  /*0410*/  IMAD.X R0, RZ, RZ, R3, P3 ;  /* 0x000000ffff007224 */ /* 0x000fe200018e0603 */
[----:B------:R-:W-:Y:S02]  /*0420*/  ISETP.GE.U32.AND P0, PT, R4, UR32, PT ;  /* 0x0000002004007c0c */ /* 0x000fe4000bf06070 */
[----:B------:R-:W-:-:S02]  /*0430*/  PRMT R20, RZ, 0x7610, R20 ;  /* 0x00007610ff147816 */ /* 0x000fc40000000014 */
[----:B------:R-:W-:Y:S01]  /*0440*/  ISETP.GE.U32.AND.EX P0, PT, R5, UR33, PT, P0 ;  /* 0x0000002105007c0c */ /* 0x000fe2000bf06100 */
[----:B------:R-:W-:Y:S01]  /*0450*/  IMAD.U32 R5, RZ, RZ, UR20 ;  /* 0x00000014ff057e24 */ /* 0x000fe2000f8e00ff */
[----:B------:R-:W-:Y:S02]  /*0460*/  ISETP.GE.U32.AND.EX P2, PT, R0, UR33, PT, P2 ;  /* 0x0000002100007c0c */ /* 0x000fe4000bf46120 */
[----:B------:R-:W-:Y:S01]  /*0470*/  PRMT R9, RZ, 0x7610, R9 ;  /* 0x00007610ff097816 */ /* 0x000fe20000000009 */
[----:B------:R-:W-:Y:S02]  /*0480*/  IMAD.WIDE.U32 R4, R5, 0x3, R2 ;  /* 0x0000000305047825 */ /* 0x000fe400078e0002 */
[----:B------:R-:W-:Y:S02]  /*0490*/  @!P1 IADD3 R6, P5, PT, R2, UR37, RZ ;  /* 0x0000002502069c10 */ /* 0x000fe4000ffbe0ff */
[----:B------:R-:W-:Y:S02]  /*04a0*/  ISETP.GE.U32.AND P3, PT, R4, UR32, PT ;  /* 0x0000002004007c0c */ /* 0x000fe4000bf66070 */
[----:B------:R-:W-:-:S02]  /*04b0*/  @!P1 IADD3.X R7, PT, PT, R3, UR38, RZ, P5, !PT ;  /* 0x0000002603079c10 */ /* 0x000fc4000affe4ff */
[C---:B------:R-:W-:Y:S02]  /*04c0*/  @!P0 IADD3 R10, P4, PT, R2.reuse, UR28, RZ ;  /* 0x0000001c020a8c10 */ /* 0x040fe4000ff9e0ff */
[----:B------:R-:W-:Y:S02]  /*04d0*/  ISETP.GE.U32.AND.EX P3, PT, R5, UR33, PT, P3 ;  /* 0x0000002105007c0c */ /* 0x000fe4000bf66130 */
[----:B------:R-:W-:Y:S02]  /*04e0*/  @!P2 IADD3 R14, P6, PT, R2, UR21, RZ ;  /* 0x00000015020eac10 */ /* 0x000fe4000ffde0ff */
[C---:B------:R-:W-:Y:S02]  /*04f0*/  @!P0 IADD3.X R11, PT, PT, R3.reuse, UR29, RZ, P4, !PT ;  /* 0x0000001d030b8c10 */ /* 0x040fe4000a7fe4ff */
[----:B------:R-:W-:-:S03]  /*0500*/  @!P2 IADD3.X R15, PT, PT, R3, UR9, RZ, P6, !PT ;  /* 0x00000009030fac10 */ /* 0x000fc6000b7fe4ff */
[----:B------:R-:W2:Y:S01]  /*0510*/  @!P0 LDG.E.U8 R20, desc[UR18][R10.64] ;  /* 0x000000120a148981 */ /* 0x000ea2000c1e1100 */
[----:B------:R-:W-:-:S03]  /*0520*/  PRMT R4, RZ, 0x7610, R4 ;  /* 0x00007610ff047816 */ /* 0x000fc60000000004 */
[----:B------:R-:W3:Y:S01]  /*0530*/  @!P2 LDG.E.U8 R9, desc[UR18][R14.64] ;  /* 0x000000120e09a981 */ /* 0x000ee2000c1e1100 */
[----:B------:R-:W-:-:S03]  /*0540*/  @!P3 IADD3 R18, P5, PT, R2, UR24, RZ ;  /* 0x000000180212bc10 */ /* 0x000fc6000ffbe0ff */
[----:B------:R0:W4:Y:S01]  /*0550*/  @!P1 LDG.E.U8 R4, desc[UR18][R6.64] ;  /* 0x0000001206049981 */ /* 0x000122000c1e1100 */
[----:B------:R-:W-:Y:S02]  /*0560*/  PRMT R8, RZ, 0x7610, R8 ;  /* 0x00007610ff087816 */ /* 0x000fe40000000008 */
[C---:B------:R-:W-:Y:S02]  /*0570*/  @!P3 IADD3.X R19, PT, PT, R3.reuse, UR13, RZ, P5, !PT ;  /* 0x0000000d0313bc10 */ /* 0x040fe4000affe4ff */
[C---:B------:R-:W-:Y:S02]  /*0580*/  @!P0 IADD3 R16, P4, PT, R2.reuse, UR30, RZ ;  /* 0x0000001e02108c10 */ /* 0x040fe4000ff9e0ff */
[----:B------:R-:W-:Y:S01]  /*0590*/  PRMT R5, RZ, 0x7610, R5 ;  /* 0x00007610ff057816 */ /* 0x000fe20000000005 */
[----:B------:R-:W5:Y:S01]  /*05a0*/  @!P3 LDG.E.U8 R8, desc[UR18][R18.64] ;  /* 0x000000121208b981 */ /* 0x000f62000c1e1100 */
[----:B------:R-:W-:Y:S02]  /*05b0*/  @!P0 IADD3.X R17, PT, PT, R3, UR31, RZ, P4, !PT ;  /* 0x0000001f03118c10 */ /* 0x000fe4000a7fe4ff */
[----:B------:R-:W-:-:S02]  /*05c0*/  @!P2 IADD3 R12, P5, PT, R2, UR8, RZ ;  /* 0x00000008020cac10 */ /* 0x000fc4000ffbe0ff */
[----:B0-----:R-:W-:Y:S01]  /*05d0*/  PRMT R7, RZ, 0x7610, R7 ;  /* 0x00007610ff077816 */ /* 0x001fe20000000007 */
[----:B------:R-:W5:Y:S01]  /*05e0*/  @!P0 LDG.E.U8 R5, desc[UR18][R16.64] ;  /* 0x0000001210058981 */ /* 0x000f62000c1e1100 */
[----:B------:R-:W-:Y:S02]  /*05f0*/  @!P2 IADD3.X R13, PT, PT, R3, UR7, RZ, P5, !PT ;  /* 0x00000007030dac10 */ /* 0x000fe4000affe4ff */
[----:B------:R-:W-:-:S03]  /*0600*/  @!P1 IADD3 R10, P4, PT, R2, UR39, RZ ;  /* 0x00000027020a9c10 */ /* 0x000fc6000ff9e0ff */
[----:B------:R-:W5:Y:S01]  /*0610*/  @!P2 LDG.E.U8 R7, desc[UR18][R12.64] ;  /* 0x000000120c07a981 */ /* 0x000f62000c1e1100 */
[C---:B------:R-:W-:Y:S02]  /*0620*/  @!P1 IADD3.X R11, PT, PT, R3.reuse, UR40, RZ, P4, !PT ;  /* 0x00000028030b9c10 */ /* 0x040fe4000a7fe4ff */
[----:B------:R-:W-:Y:S02]  /*0630*/  PRMT R0, RZ, 0x7610, R0 ;  /* 0x00007610ff007816 */ /* 0x000fe40000000000 */
[----:B------:R-:W-:Y:S02]  /*0640*/  @!P3 IADD3 R14, P4, PT, R2, UR25, RZ ;  /* 0x00000019020ebc10 */ /* 0x000fe4000ff9e0ff */
[----:B------:R-:W-:Y:S02]  /*0650*/  PRMT R6, RZ, 0x7610, R6 ;  /* 0x00007610ff067816 */ /* 0x000fe40000000006 */
[----:B------:R-:W-:Y:S01]  /*0660*/  @!P3 IADD3.X R15, PT, PT, R3, UR26, RZ, P4, !PT ;  /* 0x0000001a030fbc10 */ /* 0x000fe2000a7fe4ff */
[----:B------:R3:W5:Y:S04]  /*0670*/  @!P1 LDG.E.U8 R0, desc[UR18][R10.64] ;  /* 0x000000120a009981 */ /* 0x000768000c1e1100 */
[----:B------:R0:W5:Y:S01]  /*0680*/  @!P3 LDG.E.U8 R6, desc[UR18][R14.64] ;  /* 0x000000120e06b981 */ /* 0x000162000c1e1100 */
[----:B------:R-:W1:Y:S01]  /*0690*/  LDCU.S8 UR6, c[0x0][0xfca] ;  /* 0x0001f940ff0677ac */ /* 0x000e620008000200 */
[----:B------:R-:W-:-:S04]  /*06a0*/  UIADD3 UR4, UP0, UPT, UR17, UR4, URZ ;  /* 0x0000000411047290 */ /* 0x000fc8000ff1e0ff */
[----:B------:R-:W-:Y:S02]  /*06b0*/  UIADD3.X UR5, UPT, UPT, URZ, UR5, URZ, UP0, !UPT ;  /* 0x00000005ff057290 */ /* 0x000fe400087fe4ff */
[----:B------:R-:W-:-:S04]  /*06c0*/  UISETP.GE.U32.AND UP0, UPT, UR4, UR32, UPT ;  /* 0x000000200400728c */ /* 0x000fc8000bf06070 */
[----:B------:R-:W-:Y:S01]  /*06d0*/  UISETP.GE.U32.AND.EX UP0, UPT, UR5, UR33, UPT, UP0 ;  /* 0x000000210500728c */ /* 0x000fe2000bf06100 */
[----:B--2---:R-:W-:Y:S02]  /*06e0*/  PRMT R20, R20, 0x9910, RZ ;  /* 0x0000991014147816 */ /* 0x004fe400000000ff */
[----:B---3--:R-:W-:-:S03]  /*06f0*/  PRMT R10, R9, 0x9910, RZ ;  /* 0x00009910090a7816 */ /* 0x008fc600000000ff */
[----:B------:R-:W-:Y:S01]  /*0700*/  IMAD.MOV.U32 R9, RZ, RZ, R20 ;  /* 0x000000ffff097224 */ /* 0x000fe200078e0014 */
[----:B----4-:R-:W-:-:S03]  /*0710*/  PRMT R16, R4, 0x9910, RZ ;  /* 0x0000991004107816 */ /* 0x010fc600000000ff */
[----:B-1----:R-:W-:Y:S02]  /*0720*/  IMAD R4, R9, UR6, RZ ;  /* 0x0000000609047c24 */ /* 0x002fe4000f8e02ff */
[----:B------:R-:W-:Y:S02]  /*0730*/  IMAD R10, R10, UR6, RZ ;  /* 0x000000060a0a7c24 */ /* 0x000fe4000f8e02ff */
[----:B------:R-:W-:Y:S02]  /*0740*/  IMAD.MOV.U32 R9, RZ, RZ, R16 ;  /* 0x000000ffff097224 */ /* 0x000fe400078e0010 */
[----:B------:R-:W-:Y:S01]  /*0750*/  IMAD.MOV R11, RZ, RZ, -R4 ;  /* 0x000000ffff0b7224 */ /* 0x000fe200078e0a04 */
[----:B-----5:R-:W-:Y:S01]  /*0760*/  PRMT R12, R8, 0x9910, RZ ;  /* 0x00009910080c7816 */ /* 0x020fe200000000ff */
[----:B------:R-:W-:Y:S02]  /*0770*/  IMAD R9, R9, UR6, RZ ;  /* 0x0000000609097c24 */ /* 0x000fe4000f8e02ff */
[----:B------:R-:W-:Y:S01]  /*0780*/  IMAD.MOV R10, RZ, RZ, -R10 ;  /* 0x000000ffff0a7224 */ /* 0x000fe200078e0a0a */
[----:B------:R-:W-:Y:S01]  /*0790*/  PRMT R8, R11, 0x7710, RZ ;  /* 0x000077100b087816 */ /* 0x000fe200000000ff */
[----:B------:R-:W-:-:S02]  /*07a0*/  IMAD.MOV R11, RZ, RZ, -R9 ;  /* 0x000000ffff0b7224 */ /* 0x000fc400078e0a09 */
[----:B------:R-:W-:Y:S02]  /*07b0*/  IMAD.MOV.U32 R9, RZ, RZ, R12 ;  /* 0x000000ffff097224 */ /* 0x000fe400078e000c */
[----:B------:R-:W-:Y:S01]  /*07c0*/  IMAD.IADD R19, R8, 0x1, R5 ;  /* 0x0000000108137824 */ /* 0x000fe200078e0205 */
[----:B------:R-:W-:Y:S01]  /*07d0*/  PRMT R8, R10, 0x7710, RZ ;  /* 0x000077100a087816 */ /* 0x000fe200000000ff */
[----:B------:R-:W-:Y:S01]  /*07e0*/  IMAD R9, R9, UR6, RZ ;  /* 0x0000000609097c24 */ /* 0x000fe2000f8e02ff */
[----:B------:R-:W-:-:S03]  /*07f0*/  @!P1 IADD3 R4, P4, PT, R2, UR35, RZ ;  /* 0x0000002302049c10 */ /* 0x000fc6000ff9e0ff */
[----:B------:R-:W-:Y:S01]  /*0800*/  IMAD.IADD R17, R8, 0x1, R7 ;  /* 0x0000000108117824 */ /* 0x000fe200078e0207 */
[----:B------:R-:W-:Y:S01]  /*0810*/  @!P1 IADD3.X R5, PT, PT, R3, UR36, RZ, P4, !PT ;  /* 0x0000002403059c10 */ /* 0x000fe2000a7fe4ff */
[----:B------:R-:W-:Y:S01]  /*0820*/  IMAD.MOV R7, RZ, RZ, -R9 ;  /* 0x000000ffff077224 */ /* 0x000fe200078e0a09 */
[C---:B------:R-:W-:Y:S02]  /*0830*/  @!P2 IADD3 R8, P4, PT, R2.reuse, UR22, RZ ;  /* 0x000000160208ac10 */ /* 0x040fe4000ff9e0ff */
[----:B------:R-:W-:Y:S02]  /*0840*/  PRMT R11, R11, 0x7710, RZ ;  /* 0x000077100b0b7816 */ /* 0x000fe400000000ff */
[----:B------:R-:W-:Y:S02]  /*0850*/  @!P2 IADD3.X R9, PT, PT, R3, UR10, RZ, P4, !PT ;  /* 0x0000000a0309ac10 */ /* 0x000fe4000a7fe4ff */
[C---:B------:R-:W-:Y:S02]  /*0860*/  @!P0 IADD3 R10, P4, PT, R2.reuse, UR27, RZ ;  /* 0x0000001b020a8c10 */ /* 0x040fe4000ff9e0ff */
[----:B------:R-:W-:Y:S01]  /*0870*/  PRMT R7, R7, 0x7710, RZ ;  /* 0x0000771007077816 */ /* 0x000fe200000000ff */
[----:B0-----:R-:W-:Y:S01]  /*0880*/  IMAD.IADD R15, R11, 0x1, R0 ;  /* 0x000000010b0f7824 */ /* 0x001fe200078e0200 */
[----:B------:R-:W-:-:S02]  /*0890*/  @!P3 IADD3 R12, P5, PT, R2, UR23, RZ ;  /* 0x00000017020cbc10 */ /* 0x000fc4000ffbe0ff */
[----:B------:R-:W-:Y:S01]  /*08a0*/  @!P0 IADD3.X R11, PT, PT, R3, UR12, RZ, P4, !PT ;  /* 0x0000000c030b8c10 */ /* 0x000fe2000a7fe4ff */
[----:B------:R-:W-:Y:S01]  /*08b0*/  IMAD.IADD R7, R7, 0x1, R6 ;  /* 0x0000000107077824 */ /* 0x000fe200078e0206 */
        /* <DEDUP_REMOVED lines=9> */
.L_x_7314:
[----:B------:R-:W0:Y:S02]  /*0950*/  S2R R3, SR_TID.X ;  /* 0x0000000000037919 */ /* 0x000e240000002100 */
[----:B0-----:R-:W-:-:S03]  /*0960*/  IMAD.WIDE.U32 R4, R3, 0x4, RZ ;  /* 0x0000000403047825 */ /* 0x001fc600078e00ff */
[----:B------:R-:W-:-:S04]  /*0970*/  ISETP.GE.U32.AND P0, PT, R4, UR34, PT ;  /* 0x0000002204007c0c */ /* 0x000fc8000bf06070 */
[----:B------:R-:W-:-:S13]  /*0980*/  ISETP.GE.AND.EX P0, PT, R5, UR16, PT, P0 ;  /* 0x0000001005007c0c */ /* 0x000fda000bf06300 */
[----:B------:R-:W-:Y:S05]  /*0990*/  @P0 EXIT ;  /* 0x000000000000094d */ /* 0x000fea0003800000 */
[----:B------:R-:W-:Y:S01]  /*09a0*/  IMAD.MOV.U32 R0, RZ, RZ, RZ ;  /* 0x000000ffff007224 */ /* 0x000fe200078e00ff */
[----:B------:R-:W0:Y:S06]  /*09b0*/  LDCU UR5, c[0x0][0x360] ;  /* 0x00006c00ff0577ac */ /* 0x000e2c0008000800 */
.L_x_7316:
        /* <DEDUP_REMOVED lines=11> */
[C---:B------:R-:W-:Y:S01]  /*0a70*/  PRMT R14, R8.reuse, 0x7773, RZ ;  /* 0x00007773080e7816 */ /* 0x040fe200000000ff */
[----:B-1----:R-:W-:Y:S01]  /*0a80*/  IMAD R9, R11, UR4, RZ ;  /* 0x000000040b097c24 */ /* 0x002fe2000f8e02ff */
[----:B------:R-:W-:Y:S01]  /*0a90*/  PRMT R13, R8, 0x7772, RZ ;  /* 0x00007772080d7816 */ /* 0x000fe200000000ff */
[----:B------:R-:W-:-:S02]  /*0aa0*/  IMAD R8, R10, UR4, RZ ;  /* 0x000000040a087c24 */ /* 0x000fc4000f8e02ff */
[----:B------:R-:W-:Y:S02]  /*0ab0*/  IMAD.MOV R9, RZ, RZ, -R9 ;  /* 0x000000ffff097224 */ /* 0x000fe400078e0a09 */
[----:B------:R-:W-:Y:S02]  /*0ac0*/  IMAD.MOV R8, RZ, RZ, -R8 ;  /* 0x000000ffff087224 */ /* 0x000fe400078e0a08 */
[----:B------:R-:W-:Y:S02]  /*0ad0*/  IMAD R11, R14, UR4, RZ ;  /* 0x000000040e0b7c24 */ /* 0x000fe4000f8e02ff */
[----:B------:R-:W-:Y:S01]  /*0ae0*/  IMAD R10, R13, UR4, RZ ;  /* 0x000000040d0a7c24 */ /* 0x000fe2000f8e02ff */
[C---:B---3--:R-:W-:Y:S02]  /*0af0*/  PRMT R5, R6.reuse, 0x7770, RZ ;  /* 0x0000777006057816 */ /* 0x048fe400000000ff */
[----:B------:R-:W-:Y:S02]  /*0b00*/  PRMT R4, R6, 0x7771, RZ ;  /* 0x0000777106047816 */ /* 0x000fe400000000ff */
[----:B------:R-:W-:-:S02]  /*0b10*/  PRMT R8, R8, 0x7710, RZ ;  /* 0x0000771008087816 */ /* 0x000fc400000000ff */
[----:B------:R-:W-:Y:S01]  /*0b20*/  PRMT R9, R9, 0x7710, RZ ;  /* 0x0000771009097816 */ /* 0x000fe200000000ff */
[----:B------:R-:W-:Y:S02]  /*0b30*/  IMAD.MOV R11, RZ, RZ, -R11 ;  /* 0x000000ffff0b7224 */ /* 0x000fe400078e0a0b */
[----:B------:R-:W-:Y:S01]  /*0b40*/  IMAD.MOV R10, RZ, RZ, -R10 ;  /* 0x000000ffff0a7224 */ /* 0x000fe200078e0a0a */
[----:B------:R-:W-:Y:S01]  /*0b50*/  PRMT R7, R6, 0x7772, RZ ;  /* 0x0000777206077816 */ /* 0x000fe200000000ff */
[----:B------:R-:W-:Y:S02]  /*0b60*/  IMAD.IADD R5, R5, 0x1, R8 ;  /* 0x0000000105057824 */ /* 0x000fe400078e0208 */
[----:B------:R-:W-:Y:S01]  /*0b70*/  IMAD.IADD R4, R4, 0x1, R9 ;  /* 0x0000000104047824 */ /* 0x000fe200078e0209 */
[----:B------:R-:W-:Y:S02]  /*0b80*/  PRMT R6, R6, 0x7773, RZ ;  /* 0x0000777306067816 */ /* 0x000fe400000000ff */
[----:B------:R-:W-:-:S02]  /*0b90*/  PRMT R11, R11, 0x7710, RZ ;  /* 0x000077100b0b7816 */ /* 0x000fc400000000ff */
[----:B------:R-:W-:Y:S02]  /*0ba0*/  PRMT R10, R10, 0x7710, RZ ;  /* 0x000077100a0a7816 */ /* 0x000fe400000000ff */
[----:B------:R-:W-:Y:S02]  /*0bb0*/  LOP3.LUT R5, R5, 0xffff, RZ, 0xc0, !PT ;  /* 0x0000ffff05057812 */ /* 0x000fe400078ec0ff */
[----:B------:R-:W-:Y:S01]  /*0bc0*/  LOP3.LUT R4, R4, 0xffff, RZ, 0xc0, !PT ;  /* 0x0000ffff04047812 */ /* 0x000fe200078ec0ff */
[----:B------:R-:W-:Y:S02]  /*0bd0*/  IMAD.IADD R6, R6, 0x1, R11 ;  /* 0x0000000106067824 */ /* 0x000fe400078e020b */
[----:B------:R-:W-:Y:S01]  /*0be0*/  IMAD.IADD R7, R7, 0x1, R10 ;  /* 0x0000000107077824 */ /* 0x000fe200078e020a */
[----:B------:R-:W-:Y:S02]  /*0bf0*/  PRMT R9, R5, 0x3340, R4 ;  /* 0x0000334005097816 */ /* 0x000fe40000000004 */
[----:B------:R-:W-:-:S02]  /*0c00*/  IADD3 R4, P0, PT, R2, UR35, RZ ;  /* 0x0000002302047c10 */ /* 0x000fc4000ff1e0ff */
[----:B------:R-:W-:Y:S02]  /*0c10*/  LOP3.LUT R6, R6, 0xffff, RZ, 0xc0, !PT ;  /* 0x0000ffff06067812 */ /* 0x000fe400078ec0ff */
[----:B------:R-:W-:Y:S02]  /*0c20*/  LOP3.LUT R7, R7, 0xffff, RZ, 0xc0, !PT ;  /* 0x0000ffff07077812 */ /* 0x000fe400078ec0ff */
[----:B------:R-:W-:Y:S02]  /*0c30*/  IADD3.X R5, PT, PT, R12, UR36, RZ, P0, !PT ;  /* 0x000000240c057c10 */ /* 0x000fe400087fe4ff */
[----:B0-----:R-:W-:Y:S02]  /*0c40*/  IADD3 R3, P0, PT, R3, UR5, RZ ;  /* 0x0000000503037c10 */ /* 0x001fe4000ff1e0ff */
        /* <DEDUP_REMOVED lines=12> */
.L_x_7317:
        /* <DEDUP_REMOVED lines=15> */
.L_x_8019:


//--------------------- .text._ZN2at6native55_GLOBAL__N__de093ff9_22_ForeachBinaryOpList_cu_a911ec4325multi_tensor_apply_kernelINS1_18TensorListMetadataILi3EEENS1_24BinaryOpListAlphaFunctorIhLi3ELi2ELi2EEEJSt5minusIhEhEEEvT_T0_DpT1_ --------------------------
	.section	.text._ZN2at6native55_GLOBAL__N__de093ff9_22_ForeachBinaryOpList_cu_a911ec4325multi_tensor_apply_kernelINS1_18TensorListMetadataILi3EEENS1_24BinaryOpListAlphaFunctorIhLi3ELi2ELi2EEEJSt5minusIhEhEEEvT_T0_DpT1_,"ax",@progbits
	.align	128
.text._ZN2at6native55_GLOBAL__N__de093ff9_22_ForeachBinaryOpList_cu_a911ec4325multi_tensor_apply_kernelINS1_18TensorListMetadataILi3EEENS1_24BinaryOpListAlphaFunctorIhLi3ELi2ELi2EEEJSt5minusIhEhEEEvT_T0_DpT1_:
        .type           _ZN2at6native55_GLOBAL__N__de093ff9_22_ForeachBinaryOpList_cu_a911ec4325multi_tensor_apply_kernelINS1_18TensorListMetadataILi3EEENS1_24BinaryOpListAlphaFunctorIhLi3ELi2ELi2EEEJSt5minusIhEhEEEvT_T0_DpT1_,@function
        .size           _ZN2at6native55_GLOBAL__N__de093ff9_22_ForeachBinaryOpList_cu_a911ec4325multi_tensor_apply_kernelINS1_18TensorListMetadataILi3EEENS1_24BinaryOpListAlphaFunctorIhLi3ELi2ELi2EEEJSt5minusIhEhEEEvT_T0_DpT1_,(.L_x_8020 - _ZN2at6native55_GLOBAL__N__de093ff9_22_ForeachBinaryOpList_cu_a911ec4325multi_tensor_apply_kernelINS1_18TensorListMetadataILi3EEENS1_24BinaryOpListAlphaFunctorIhLi3ELi2ELi2EEEJSt5minusIhEhEEEvT_T0_DpT1_)
        .other          _ZN2at6native55_GLOBAL__N__de093ff9_22_ForeachBinaryOpList_cu_a911ec4325multi_tensor_apply_kernelINS1_18TensorListMetadataILi3EEENS1_24BinaryOpListAlphaFunctorIhLi3ELi2ELi2EEEJSt5minusIhEhEEEvT_T0_DpT1_,@"STO_CUDA_ENTRY STV_DEFAULT"
_ZN2at6native55_GLOBAL__N__de093ff9_22_ForeachBinaryOpList_cu_a911ec4325multi_tensor_apply_kernelINS1_18TensorListMetadataILi3EEENS1_24BinaryOpListAlphaFunctorIhLi3ELi2ELi2EEEJSt5minusIhEhEEEvT_T0_DpT1_:
        /* <DEDUP_REMOVED lines=59> */
.L_x_7319:
        /* <DEDUP_REMOVED lines=46> */
[----:B------:R-:W1:Y:S02]  /*0690*/  LDCU.U8 UR6, c[0x0][0xfca] ;  /* 0x0001f940ff0677ac */ /* 0x000e640008000000 */
[----:B-1----:R-:W-:-:S02]  /*06a0*/  UPRMT UR6, UR6, 0x9910, URZ ;  /* 0x0000991006067896 */ /* 0x002fc400080000ff */
        /* <DEDUP_REMOVED lines=8> */
[----:B------:R-:W-:Y:S02]  /*0730*/  IMAD R4, R9, UR6, RZ ;  /* 0x0000000609047c24 */ /* 0x000fe4000f8e02ff */
        /* <DEDUP_REMOVED lines=34> */
.L_x_7318:
[----:B------:R-:W0:Y:S02]  /*0960*/  S2R R3, SR_TID.X ;  /* 0x0000000000037919 */ /* 0x000e240000002100 */
[----:B0-----:R-:W-:-:S03]  /*0970*/  IMAD.WIDE.U32 R4, R3, 0x4, RZ ;  /* 0x0000000403047825 */ /* 0x001fc600078e00ff */
[----:B------:R-:W-:-:S04]  /*0980*/  ISETP.GE.U32.AND P0, PT, R4, UR34, PT ;  /* 0x0000002204007c0c */ /* 0x000fc8000bf06070 */
[----:B------:R-:W-:-:S13]  /*0990*/  ISETP.GE.AND.EX P0, PT, R5, UR16, PT, P0 ;  /* 0x0000001005007c0c */ /* 0x000fda000bf06300 */
[----:B------:R-:W-:Y:S05]  /*09a0*/  @P0 EXIT ;  /* 0x000000000000094d */ /* 0x000fea0003800000 */
[----:B------:R-:W-:Y:S01]  /*09b0*/  IMAD.MOV.U32 R0, RZ, RZ, RZ ;  /* 0x000000ffff007224 */ /* 0x000fe200078e00ff */
[----:B------:R-:W0:Y:S06]  /*09c0*/  LDCU UR5, c[0x0][0x360] ;  /* 0x00006c00ff0577ac */ /* 0x000e2c0008000800 */
.L_x_7320:
        /* <DEDUP_REMOVED lines=12> */
[C---:B------:R-:W-:Y:S01]  /*0a90*/  PRMT R14, R8.reuse, 0x7773, RZ ;  /* 0x00007773080e7816 */ /* 0x040fe200000000ff */
[----:B------:R-:W-:Y:S01]  /*0aa0*/  IMAD R9, R11, UR4, RZ ;  /* 0x000000040b097c24 */ /* 0x000fe2000f8e02ff */
[----:B------:R-:W-:Y:S01]  /*0ab0*/  PRMT R13, R8, 0x7772, RZ ;  /* 0x00007772080d7816 */ /* 0x000fe200000000ff */
[----:B------:R-:W-:Y:S02]  /*0ac0*/  IMAD R8, R10, UR4, RZ ;  /* 0x000000040a087c24 */ /* 0x000fe4000f8e02ff */
[----:B------:R-:W-:Y:S02]  /*0ad0*/  IMAD.MOV R9, RZ, RZ, -R9 ;  /* 0x000000ffff097224 */ /* 0x000fe400078e0a09 */
[----:B------:R-:W-:Y:S02]  /*0ae0*/  IMAD.MOV R8, RZ, RZ, -R8 ;  /* 0x000000ffff087224 */ /* 0x000fe400078e0a08 */
[----:B------:R-:W-:Y:S02]  /*0af0*/  IMAD R11, R14, UR4, RZ ;  /* 0x000000040e0b7c24 */ /* 0x000fe4000f8e02ff */
[----:B------:R-:W-:Y:S01]  /*0b00*/  IMAD R10, R13, UR4, RZ ;  /* 0x000000040d0a7c24 */ /* 0x000fe2000f8e02ff */
[----:B---3--:R-:W-:-:S02]  /*0b10*/  PRMT R5, R6, 0x7770, RZ ;  /* 0x0000777006057816 */ /* 0x008fc400000000ff */
[----:B------:R-:W-:Y:S02]  /*0b20*/  PRMT R4, R6, 0x7771, RZ ;  /* 0x0000777106047816 */ /* 0x000fe400000000ff */
[----:B------:R-:W-:Y:S02]  /*0b30*/  PRMT R8, R8, 0x7710, RZ ;  /* 0x0000771008087816 */ /* 0x000fe400000000ff */
[----:B------:R-:W-:Y:S01]  /*0b40*/  PRMT R9, R9, 0x7710, RZ ;  /* 0x0000771009097816 */ /* 0x000fe200000000ff */
[----:B------:R-:W-:Y:S02]  /*0b50*/  IMAD.MOV R11, RZ, RZ, -R11 ;  /* 0x000000ffff0b7224 */ /* 0x000fe400078e0a0b */
[----:B------:R-:W-:Y:S01]  /*0b60*/  IMAD.MOV R10, RZ, RZ, -R10 ;  /* 0x000000ffff0a7224 */ /* 0x000fe200078e0a0a */
[----:B------:R-:W-:Y:S01]  /*0b70*/  PRMT R7, R6, 0x7772, RZ ;  /* 0x0000777206077816 */ /* 0x000fe200000000ff */
[----:B------:R-:W-:Y:S02]  /*0b80*/  IMAD.IADD R5, R5, 0x1, R8 ;  /* 0x0000000105057824 */ /* 0x000fe400078e0208 */
[----:B------:R-:W-:Y:S01]  /*0b90*/  IMAD.IADD R4, R4, 0x1, R9 ;  /* 0x0000000104047824 */ /* 0x000fe200078e0209 */
[----:B------:R-:W-:-:S02]  /*0ba0*/  PRMT R6, R6, 0x7773, RZ ;  /* 0x0000777306067816 */ /* 0x000fc400000000ff */
[----:B------:R-:W-:Y:S02]  /*0bb0*/  PRMT R11, R11, 0x7710, RZ ;  /* 0x000077100b0b7816 */ /* 0x000fe400000000ff */
[----:B------:R-:W-:Y:S02]  /*0bc0*/  PRMT R10, R10, 0x7710, RZ ;  /* 0x000077100a0a7816 */ /* 0x000fe400000000ff */
[----:B------:R-:W-:Y:S02]  /*0bd0*/  LOP3.LUT R5, R5, 0xffff, RZ, 0xc0, !PT ;  /* 0x0000ffff05057812 */ /* 0x000fe400078ec0ff */
[----:B------:R-:W-:Y:S01]  /*0be0*/  LOP3.LUT R4, R4, 0xffff, RZ, 0xc0, !PT ;  /* 0x0000ffff04047812 */ /* 0x000fe200078ec0ff */
[----:B------:R-:W-:Y:S02]  /*0bf0*/  IMAD.IADD R6, R6, 0x1, R11 ;  /* 0x0000000106067824 */ /* 0x000fe400078e020b */
[----:B------:R-:W-:Y:S01]  /*0c00*/  IMAD.IADD R7, R7, 0x1, R10 ;  /* 0x0000000107077824 */ /* 0x000fe200078e020a */
[----:B------:R-:W-:-:S02]  /*0c10*/  PRMT R9, R5, 0x3340, R4 ;  /* 0x0000334005097816 */ /* 0x000fc40000000004 */
[----:B------:R-:W-:Y:S02]  /*0c20*/  IADD3 R4, P0, PT, R2, UR35, RZ ;  /* 0x0000002302047c10 */ /* 0x000fe4000ff1e0ff */
        /* <DEDUP_REMOVED lines=16> */
.L_x_7321:
        /* <DEDUP_REMOVED lines=13> */
.L_x_8020:


//--------------------- .text._ZN2at6native55_GLOBAL__N__de093ff9_22_ForeachBinaryOpList_cu_a911ec4325multi_tensor_apply_kernelINS1_18TensorListMetadataILi2EEENS1_24BinaryOpListAlphaFunctorIN3c104HalfELi2ELi2ELi0EEEJSt5minusIfEfEEEvT_T0_DpT1_ --------------------------
	.section	.text._ZN2at6native55_GLOBAL__N__de093ff9_22_ForeachBinaryOpList_cu_a911ec4325multi_tensor_apply_kernelINS1_18TensorListMetadataILi2EEENS1_24BinaryOpListAlphaFunctorIN3c104HalfELi2ELi2ELi0EEEJSt5minusIfEfEEEvT_T0_DpT1_,"ax",@progbits
	.align	128
.text._ZN2at6native55_GLOBAL__N__de093ff9_22_ForeachBinaryOpList_cu_a911ec4325multi_tensor_apply_kernelINS1_18TensorListMetadataILi2EEENS1_24BinaryOpListAlphaFunctorIN3c104HalfELi2ELi2ELi0EEEJSt5minusIfEfEEEvT_T0_DpT1_:
        .type           _ZN2at6native55_GLOBAL__N__de093ff9_22_ForeachBinaryOpList_cu_a911ec4325multi_tensor_apply_kernelINS1_18TensorListMetadataILi2EEENS1_24BinaryOpListAlphaFunctorIN3c104HalfELi2ELi2ELi0EEEJSt5minusIfEfEEEvT_T0_DpT1_,@function
        .size           _ZN2at6native55_GLOBAL__N__de093ff9_22_ForeachBinaryOpList_cu_a911ec4325multi_tensor_apply_kernelINS1_18TensorListMetadataILi2EEENS1_24BinaryOpListAlphaFunctorIN3c104HalfELi2ELi2ELi0EEEJSt5minusIfEfEEEvT_T0_DpT1_,(.L_x_8021 - _ZN2at6native55_GLOBAL__N__de093ff9_22_ForeachBinaryOpList_cu_a911ec4325multi_tensor_apply_kernelINS1_18TensorListMetadataILi2EEENS1_24BinaryOpListAlphaFunctorIN3c104HalfELi2ELi2ELi0EEEJSt5minusIfEfEEEvT_T0_DpT1_)
        .other          _ZN2at6native55_GLOBAL__N__de093ff9_22_ForeachBinaryOpList_cu_a911ec4325multi_tensor_apply_kernelINS1_18TensorListMetadataILi2EEENS1_24BinaryOpListAlphaFunctorIN3c104HalfELi2ELi2ELi0EEEJSt5minusIfEfEEEvT_T0_DpT1_,@"STO_CUDA_ENTRY STV_DEFAULT"
_ZN2at6native55_GLOBAL__N__de093ff9_22_ForeachBinaryOpList_cu_a911ec4325multi_tensor_apply_kernelINS1_18TensorListMetadataILi2EEENS1_24BinaryOpListAlphaFunctorIN3c104HalfELi2ELi2ELi0EEEJSt5minusIfEfEEEvT_T0_DpT1_:
        /* <DEDUP_REMOVED lines=33> */
.L_x_7323:
[----:B0--3--:R-:W-:Y:S02]  /*0210*/  IADD3 R2, P0, PT, R0, R18, RZ ;  /* 0x0000001200027210 */ /* 0x009fe40007f1e0ff */
[----:B------:R-:W-:Y:S02]  /*0220*/  PRMT R19, RZ, 0x7610, R19 ;  /* 0x00007610ff137816 */ /* 0x000fe40000000013 */
[C---:B-1----:R-:W-:Y:S01]  /*0230*/  IADD3 R4, P1, PT, R17.reuse, R2, RZ ;  /* 0x0000000211047210 */ /* 0x042fe20007f3e0ff */
[----:B------:R-:W-:Y:S02]  /*0240*/  IMAD.X R3, RZ, RZ, R16, P0 ;  /* 0x000000ffff037224 */ /* 0x000fe400000e0610 */
[----:B------:R-:W-:Y:S01]  /*0250*/  IMAD.SHL.U32 R22, R2, 0x2, RZ ;  /* 0x0000000202167824 */ /* 0x000fe200078e00ff */
[----:B------:R-:W-:Y:S01]  /*0260*/  ISETP.GE.U32.AND P0, PT, R4, UR5, PT ;  /* 0x0000000504007c0c */ /* 0x000fe2000bf06070 */
[----:B------:R-:W-:Y:S01]  /*0270*/  IMAD.X R9, RZ, RZ, R3, P1 ;  /* 0x000000ffff097224 */ /* 0x000fe200008e0603 */
[----:B------:R-:W-:-:S02]  /*0280*/  IADD3 R12, P4, PT, R17, R4, RZ ;  /* 0x00000004110c7210 */ /* 0x000fc40007f9e0ff */
[C---:B------:R-:W-:Y:S02]  /*0290*/  ISETP.GE.U32.AND P1, PT, R2.reuse, UR5, PT ;  /* 0x0000000502007c0c */ /* 0x040fe4000bf26070 */
[----:B------:R-:W-:Y:S02]  /*02a0*/  ISETP.GE.U32.AND.EX P0, PT, R9, UR10, PT, P0 ;  /* 0x0000000a09007c0c */ /* 0x000fe4000bf06100 */
[----:B------:R-:W-:Y:S02]  /*02b0*/  SHF.L.U64.HI R5, R2, 0x1, R3 ;  /* 0x0000000102057819 */ /* 0x000fe40000010203 */
[----:B------:R-:W-:Y:S01]  /*02c0*/  IADD3 R2, P2, PT, R22, UR6, RZ ;  /* 0x0000000616027c10 */ /* 0x000fe2000ff5e0ff */
[----:B------:R-:W-:Y:S01]  /*02d0*/  IMAD.X R7, RZ, RZ, R9, P4 ;  /* 0x000000ffff077224 */ /* 0x000fe200020e0609 */
[----:B------:R-:W-:Y:S02]  /*02e0*/  ISETP.GE.U32.AND.EX P1, PT, R3, UR10, PT, P1 ;  /* 0x0000000a03007c0c */ /* 0x000fe4000bf26110 */
[----:B------:R-:W-:-:S02]  /*02f0*/  IADD3.X R3, PT, PT, R5, UR7, RZ, P2, !PT ;  /* 0x0000000705037c10 */ /* 0x000fc400097fe4ff */
[----:B------:R-:W-:Y:S02]  /*0300*/  IADD3 R13, P4, PT, R17, R12, RZ ;  /* 0x0000000c110d7210 */ /* 0x000fe40007f9e0ff */
[----:B------:R-:W-:Y:S02]  /*0310*/  ISETP.GE.U32.AND P2, PT, R12, UR5, PT ;  /* 0x000000050c007c0c */ /* 0x000fe4000bf46070 */
[C---:B------:R-:W-:Y:S01]  /*0320*/  @!P0 LEA R10, P3, R4.reuse, UR8, 0x1 ;  /* 0x00000008040a8c11 */ /* 0x040fe2000f8608ff */
[----:B------:R-:W-:Y:S01]  /*0330*/  IMAD.X R26, RZ, RZ, R7, P4 ;  /* 0x000000ffff1a7224 */ /* 0x000fe200020e0607 */
[----:B------:R-:W-:Y:S02]  /*0340*/  ISETP.GE.U32.AND.EX P2, PT, R7, UR10, PT, P2 ;  /* 0x0000000a07007c0c */ /* 0x000fe4000bf46120 */
[----:B------:R-:W-:Y:S01]  /*0350*/  @!P0 LEA.HI.X R11, R4, UR9, R9, 0x1, P3 ;  /* 0x00000009040b8c11 */ /* 0x000fe200098f0c09 */
[----:B------:R-:W3:Y:S01]  /*0360*/  @!P1 LDG.E.U16 R19, desc[UR14][R2.64] ;  /* 0x0000000e02139981 */ /* 0x000ee2000c1e1500 */
[----:B------:R-:W-:Y:S01]  /*0370*/  ISETP.GE.U32.AND P3, PT, R13, UR5, PT ;  /* 0x000000050d007c0c */ /* 0x000fe2000bf66070 */
[----:B------:R-:W-:Y:S01]  /*0380*/  IMAD.SHL.U32 R9, R17, 0x2, RZ ;  /* 0x0000000211097824 */ /* 0x000fe200078e00ff */
[----:B------:R-:W-:-:S02]  /*0390*/  @!P1 IADD3 R22, P5, PT, R22, UR8, RZ ;  /* 0x0000000816169c10 */ /* 0x000fc4000ffbe0ff */
[----:B------:R-:W-:Y:S02]  /*03a0*/  ISETP.GE.U32.AND.EX P3, PT, R26, UR10, PT, P3 ;  /* 0x0000000a1a007c0c */ /* 0x000fe4000bf66130 */
[----:B------:R-:W-:Y:S02]  /*03b0*/  SHF.R.U32.HI R15, RZ, 0x1f, R17 ;  /* 0x0000001fff0f7819 */ /* 0x000fe40000011611 */
[----:B------:R-:W-:Y:S02]  /*03c0*/  IADD3 R4, P6, PT, R9, R2, RZ ;  /* 0x0000000209047210 */ /* 0x000fe40007fde0ff */
[----:B------:R-:W-:Y:S02]  /*03d0*/  @!P1 IADD3.X R23, PT, PT, R5, UR9, RZ, P5, !PT ;  /* 0x0000000905179c10 */ /* 0x000fe4000affe4ff */
[----:B------:R-:W-:Y:S01]  /*03e0*/  @!P2 LEA R8, P5, R12, UR8, 0x1 ;  /* 0x000000080c08ac11 */ /* 0x000fe2000f8a08ff */
[----:B------:R-:W-:Y:S01]  /*03f0*/  IMAD.X R5, R15, 0x1, R3, P6 ;  /* 0x000000010f057824 */ /* 0x000fe200030e0603 */
[----:B------:R-:W-:-:S02]  /*0400*/  IADD3 R6, P4, PT, R9, R4, RZ ;  /* 0x0000000409067210 */ /* 0x000fc40007f9e0ff */
[----:B------:R-:W-:Y:S02]  /*0410*/  PRMT R20, RZ, 0x7610, R20 ;  /* 0x00007610ff147816 */ /* 0x000fe40000000014 */
[----:B------:R-:W-:Y:S02]  /*0420*/  @!P2 LEA.HI.X R9, R12, UR9, R7, 0x1, P5 ;  /* 0x000000090c09ac11 */ /* 0x000fe4000a8f0c07 */
[----:B------:R-:W-:Y:S02]  /*0430*/  PRMT R21, RZ, 0x7610, R21 ;  /* 0x00007610ff157816 */ /* 0x000fe40000000015 */
[----:B------:R-:W-:Y:S01]  /*0440*/  PRMT R24, RZ, 0x7610, R24 ;  /* 0x00007610ff187816 */ /* 0x000fe20000000018 */
[----:B------:R0:W4:Y:S01]  /*0450*/  @!P1 LDG.E.U16 R20, desc[UR14][R22.64] ;  /* 0x0000000e16149981 */ /* 0x000122000c1e1500 */
[----:B------:R-:W-:Y:S01]  /*0460*/  @!P3 LEA R12, P5, R13, UR8, 0x1 ;  /* 0x000000080d0cbc11 */ /* 0x000fe2000f8a08ff */
[----:B------:R-:W-:Y:S01]  /*0470*/  IMAD.X R7, R15, 0x1, R5, P4 ;  /* 0x000000010f077824 */ /* 0x000fe200020e0605 */
[----:B------:R-:W-:Y:S01]  /*0480*/  LEA R14, P4, R17, R6, 0x1 ;  /* 0x00000006110e7211 */ /* 0x000fe200078808ff */
[----:B------:R-:W5:Y:S01]  /*0490*/  @!P0 LDG.E.U16 R21, desc[UR14][R4.64] ;  /* 0x0000000e04158981 */ /* 0x000f62000c1e1500 */
[----:B------:R-:W-:-:S02]  /*04a0*/  @!P3 LEA.HI.X R13, R13, UR9, R26, 0x1, P5 ;  /* 0x000000090d0dbc11 */ /* 0x000fc4000a8f0c1a */
[----:B------:R-:W-:Y:S01]  /*04b0*/  PRMT R25, RZ, 0x7610, R25 ;  /* 0x00007610ff197816 */ /* 0x000fe20000000019 */
[----:B------:R-:W2:Y:S01]  /*04c0*/  @!P0 LDG.E.U16 R24, desc[UR14][R10.64] ;  /* 0x0000000e0a188981 */ /* 0x000ea2000c1e1500 */
[----:B------:R-:W-:Y:S02]  /*04d0*/  PRMT R26, RZ, 0x7610, R26 ;  /* 0x00007610ff1a7816 */ /* 0x000fe4000000001a */
[----:B0-----:R-:W-:Y:S02]  /*04e0*/  PRMT R22, RZ, 0x7610, R22 ;  /* 0x00007610ff167816 */ /* 0x001fe40000000016 */
[----:B------:R-:W-:Y:S01]  /*04f0*/  PRMT R23, RZ, 0x7610, R23 ;  /* 0x00007610ff177816 */ /* 0x000fe20000000017 */
[----:B------:R-:W2:Y:S01]  /*0500*/  @!P2 LDG.E.U16 R25, desc[UR14][R6.64] ;  /* 0x0000000e0619a981 */ /* 0x000ea2000c1e1500 */
[----:B------:R-:W-:-:S03]  /*0510*/  LEA.HI.X R15, R17, R7, RZ, 0x1, P4 ;  /* 0x00000007110f7211 */ /* 0x000fc600020f0cff */
[----:B------:R-:W2:Y:S04]  /*0520*/  @!P2 LDG.E.U16 R26, desc[UR14][R8.64] ;  /* 0x0000000e081aa981 */ /* 0x000ea8000c1e1500 */
[----:B------:R-:W2:Y:S04]  /*0530*/  @!P3 LDG.E.U16 R23, desc[UR14][R14.64] ;  /* 0x0000000e0e17b981 */ /* 0x000ea8000c1e1500 */
[----:B------:R-:W2:Y:S01]  /*0540*/  @!P3 LDG.E.U16 R22, desc[UR14][R12.64] ;  /* 0x0000000e0c16b981 */ /* 0x000ea2000c1e1500 */
[----:B---3--:R-:W-:Y:S02]  /*0550*/  HADD2.F32 R19, -RZ, R19.H0_H0 ;  /* 0x20000013ff137230 */ /* 0x008fe40000004100 */
[----:B----4-:R-:W-:-:S02]  /*0560*/  HADD2.F32 R20, -RZ, R20.H0_H0 ;  /* 0x20000014ff147230 */ /* 0x010fc40000004100 */
[----:B-----5:R-:W-:-:S03]  /*0570*/  HADD2.F32 R21, -RZ, R21.H0_H0 ;  /* 0x20000015ff157230 */ /* 0x020fc60000004100 */
[----:B--2---:R-:W-:Y:S01]  /*0580*/  FFMA.FTZ R19, -R20, UR11, R19 ;  /* 0x0000000b14137c23 */ /* 0x004fe20008010113 */
[----:B------:R-:W-:-:S04]  /*0590*/  HADD2.F32 R24, -RZ, R24.H0_H0 ;  /* 0x20000018ff187230 */ /* 0x000fc80000004100 */
[----:B------:R-:W-:Y:S01]  /*05a0*/  F2FP.F16.F32.PACK_AB R19, RZ, R19 ;  /* 0x00000013ff13723e */ /* 0x000fe200000000ff */
[----:B------:R-:W-:Y:S01]  /*05b0*/  FFMA.FTZ R21, -R24, UR11, R21 ;  /* 0x0000000b18157c23 */ /* 0x000fe20008010115 */
[----:B------:R-:W-:-:S03]  /*05c0*/  HADD2.F32 R25, -RZ, R25.H0_H0 ;  /* 0x20000019ff197230 */ /* 0x000fc60000004100 */
[----:B------:R3:W-:Y:S01]  /*05d0*/  @!P1 STG.E.U16 desc[UR14][R2.64], R19 ;  /* 0x0000001302009986 */ /* 0x0007e2000c10150e */
[----:B------:R-:W-:Y:S01]  /*05e0*/  HADD2.F32 R26, -RZ, R26.H0_H0 ;  /* 0x2000001aff1a7230 */ /* 0x000fe20000004100 */
[----:B------:R-:W-:Y:S01]  /*05f0*/  F2FP.F16.F32.PACK_AB R21, RZ, R21 ;  /* 0x00000015ff15723e */ /* 0x000fe200000000ff */
[----:B------:R-:W-:-:S03]  /*0600*/  HADD2.F32 R23, -RZ, R23.H0_H0 ;  /* 0x20000017ff177230 */ /* 0x000fc60000004100 */
[----:B------:R-:W-:Y:S01]  /*0610*/  FFMA.FTZ R25, -R26, UR11, R25 ;  /* 0x0000000b1a197c23 */ /* 0x000fe20008010119 */
[----:B------:R3:W-:Y:S01]  /*0620*/  @!P0 STG.E.U16 desc[UR14][R4.64], R21 ;  /* 0x0000001504008986 */ /* 0x0007e2000c10150e */
[----:B------:R-:W-:Y:S01]  /*0630*/  LEA R18, P0, R17, R18, 0x2 ;  /* 0x0000001211127211 */ /* 0x000fe200078010ff */
[----:B------:R-:W-:Y:S02]  /*0640*/  HADD2.F32 R22, -RZ, R22.H0_H0 ;  /* 0x20000016ff167230 */ /* 0x000fe40000004100 */
[----:B------:R-:W-:Y:S02]  /*0650*/  F2FP.F16.F32.PACK_AB R25, RZ, R25 ;  /* 0x00000019ff19723e */ /* 0x000fe400000000ff */
[----:B------:R-:W-:Y:S02]  /*0660*/  IMAD.X R16, RZ, RZ, R16, P0 ;  /* 0x000000ffff107224 */ /* 0x000fe400000e0610 */
[----:B------:R-:W-:Y:S01]  /*0670*/  FFMA.FTZ R22, -R22, UR11, R23 ;  /* 0x0000000b16167c23 */ /* 0x000fe20008010117 */
[----:B------:R-:W-:Y:S01]  /*0680*/  ISETP.GE.U32.AND P0, PT, R18, UR5, PT ;  /* 0x0000000512007c0c */ /* 0x000fe2000bf06070 */
[----:B------:R3:W-:Y:S03]  /*0690*/  @!P2 STG.E.U16 desc[UR14][R6.64], R25 ;  /* 0x000000190600a986 */ /* 0x0007e6000c10150e */
[----:B------:R-:W-:-:S02]  /*06a0*/  F2FP.F16.F32.PACK_AB R22, RZ, R22 ;  /* 0x00000016ff16723e */ /* 0x000fc400000000ff */
[----:B------:R-:W-:-:S03]  /*06b0*/  ISETP.GE.U32.AND.EX P0, PT, R16, UR10, PT, P0 ;  /* 0x0000000a10007c0c */ /* 0x000fc6000bf06100 */
[----:B------:R3:W-:Y:S10]  /*06c0*/  @!P3 STG.E.U16 desc[UR14][R14.64], R22 ;  /* 0x000000160e00b986 */ /* 0x0007f4000c10150e */
[----:B------:R-:W-:Y:S05]  /*06d0*/  @!P0 BRA `(.L_x_7323) ;  /* 0xfffffff800cc8947 */ /* 0x000fea000383ffff */
[----:B------:R-:W-:Y:S05]  /*06e0*/  EXIT ;  /* 0x000000000000794d */ /* 0x000fea0003800000 */
.L_x_7322:
        /* <DEDUP_REMOVED lines=8> */
.L_x_7324:
        /* <DEDUP_REMOVED lines=14> */
[--C-:B---3--:R-:W-:Y:S02]  /*0850*/  HADD2.F32 R0, -RZ, R14.reuse.H0_H0 ;  /* 0x2000000eff007230 */ /* 0x108fe40000004100 */
[----:B------:R-:W-:Y:S02]  /*0860*/  HADD2.F32 R6, -RZ, R14.H1_H1 ;  /* 0x3000000eff067230 */ /* 0x000fe40000004100 */
[--C-:B------:R-:W-:Y:S02]  /*0870*/  HADD2.F32 R11, -RZ, R5.reuse.H0_H0 ;  /* 0x20000005ff0b7230 */ /* 0x100fe40000004100 */
[----:B-1----:R-:W-:Y:S01]  /*0880*/  FFMA.FTZ R0, -R7, UR10, R0 ;  /* 0x0000000a07007c23 */ /* 0x002fe20008010100 */
[----:B------:R-:W-:-:S02]  /*0890*/  HADD2.F32 R13, -RZ, R5.H1_H1 ;  /* 0x30000005ff0d7230 */ /* 0x000fc40000004100 */
[----:B------:R-:W-:Y:S01]  /*08a0*/  FFMA.FTZ R9, -R9, UR10, R6 ;  /* 0x0000000a09097c23 */ /* 0x000fe20008010106 */
[--C-:B------:R-:W-:Y:S02]  /*08b0*/  HADD2.F32 R8, -RZ, R15.reuse.H0_H0 ;  /* 0x2000000fff087230 */ /* 0x100fe40000004100 */
[----:B------:R-:W-:Y:S02]  /*08c0*/  HADD2.F32 R10, -RZ, R15.H1_H1 ;  /* 0x3000000fff0a7230 */ /* 0x000fe40000004100 */
[----:B------:R-:W-:Y:S01]  /*08d0*/  F2FP.F16.F32.PACK_AB R12, R9, R0 ;  /* 0x00000000090c723e */ /* 0x000fe200000000ff */
[----:B------:R-:W-:Y:S01]  /*08e0*/  FFMA.FTZ R8, -R11, UR10, R8 ;  /* 0x0000000a0b087c23 */ /* 0x000fe20008010108 */
[----:B------:R-:W-:Y:S02]  /*08f0*/  IMAD.SHL.U32 R0, R16, 0x4, RZ ;  /* 0x0000000410007824 */ /* 0x000fe400078e00ff */
[----:B------:R-:W-:-:S03]  /*0900*/  FFMA.FTZ R13, -R13, UR10, R10 ;  /* 0x0000000a0d0d7c23 */ /* 0x000fc6000801010a */
[----:B------:R-:W-:Y:S02]  /*0910*/  ISETP.LT.U32.AND P1, PT, R0, UR13, PT ;  /* 0x0000000d00007c0c */ /* 0x000fe4000bf21070 */
[----:B------:R-:W-:Y:S02]  /*0920*/  F2FP.F16.F32.PACK_AB R13, R13, R8 ;  /* 0x000000080d0d723e */ /* 0x000fe400000000ff */
[----:B------:R-:W-:-:S03]  /*0930*/  SHF.L.U64.HI R0, R16, 0x2, R17 ;  /* 0x0000000210007819 */ /* 0x000fc60000010211 */
[----:B------:R2:W-:Y:S01]  /*0940*/  STG.E.64 desc[UR14][R2.64], R12 ;  /* 0x0000000c02007986 */ /* 0x0005e2000c101b0e */
[----:B------:R-:W-:-:S13]  /*0950*/  ISETP.LT.AND.EX P1, PT, R0, UR4, PT, P1 ;  /* 0x0000000400007c0c */ /* 0x000fda000bf21310 */
[----:B--2---:R-:W-:Y:S05]  /*0960*/  @!P0 BRA P1, `(.L_x_7324) ;  /* 0xfffffffc00808947 */ /* 0x004fea000083ffff */
[----:B------:R-:W-:Y:S05]  /*0970*/  EXIT ;  /* 0x000000000000794d */ /* 0x000fea0003800000 */
.L_x_7325:
        /* <DEDUP_REMOVED lines=16> */
.L_x_8021:


//--------------------- .text._ZN2at6native55_GLOBAL__N__de093ff9_22_ForeachBinaryOpList_cu_a911ec4325multi_tensor_apply_kernelINS1_18TensorListMetadataILi2EEENS1_24BinaryOpListAlphaFunctorIN3c108BFloat16ELi2ELi2ELi0EEEJSt5minusIfEfEEEvT_T0_DpT1_ --------------------------
	.section	.text._ZN2at6native55_GLOBAL__N__de093ff9_22_ForeachBinaryOpList_cu_a911ec4325multi_tensor_apply_kernelINS1_18TensorListMetadataILi2EEENS1_24BinaryOpListAlphaFunctorIN3c108BFloat16ELi2ELi2ELi0EEEJSt5minusIfEfEEEvT_T0_DpT1_,"ax",@progbits
	.align	128
.text._ZN2at6native55_GLOBAL__N__de093ff9_22_ForeachBinaryOpList_cu_a911ec4325multi_tensor_apply_kernelINS1_18TensorListMetadataILi2EEENS1_24BinaryOpListAlphaFunctorIN3c108BFloat16ELi2ELi2ELi0EEEJSt5minusIfEfEEEvT_T0_DpT1_:
        .type           _ZN2at6native55_GLOBAL__N__de093ff9_22_ForeachBinaryOpList_cu_a911ec4325multi_tensor_apply_kernelINS1_18TensorListMetadataILi2EEENS1_24BinaryOpListAlphaFunctorIN3c108BFloat16ELi2ELi2ELi0EEEJSt5minusIfEfEEEvT_T0_DpT1_,@function
        .size           _ZN2at6native55_GLOBAL__N__de093ff9_22_ForeachBinaryOpList_cu_a911ec4325multi_tensor_apply_kernelINS1_18TensorListMetadataILi2EEENS1_24BinaryOpListAlphaFunctorIN3c108BFloat16ELi2ELi2ELi0EEEJSt5minusIfEfEEEvT_T0_DpT1_,(.L_x_8022 - _ZN2at6native55_GLOBAL__N__de093ff9_22_ForeachBinaryOpList_cu_a911ec4325multi_tensor_apply_kernelINS1_18TensorListMetadataILi2EEENS1_24BinaryOpListAlphaFunctorIN3c108BFloat16ELi2ELi2ELi0EEEJSt5minusIfEfEEEvT_T0_DpT1_)
        .other          _ZN2at6native55_GLOBAL__N__de093ff9_22_ForeachBinaryOpList_cu_a911ec4325multi_tensor_apply_kernelINS1_18TensorListMetadataILi2EEENS1_24BinaryOpListAlphaFunctorIN3c108BFloat16ELi2ELi2ELi0EEEJSt5minusIfEfEEEvT_T0_DpT1_,@"STO_CUDA_ENTRY STV_DEFAULT"
_ZN2at6native55_GLOBAL__N__de093ff9_22_ForeachBinaryOpList_cu_a911ec4325multi_tensor_apply_kernelINS1_18TensorListMetadataILi2EEENS1_24BinaryOpListAlphaFunctorIN3c108BFloat16ELi2ELi2ELi0EEEJSt5minusIfEfEEEvT_T0_DpT1_:
        /* <DEDUP_REMOVED lines=33> */
.L_x_7327:
        /* <DEDUP_REMOVED lines=52> */
[----:B---3--:R-:W-:Y:S02]  /*0550*/  IMAD.U32 R19, R19, 0x10000, RZ ;  /* 0x0001000013137824 */ /* 0x008fe400078e00ff */
[----:B----4-:R-:W-:-:S02]  /*0560*/  IMAD.U32 R20, R20, 0x10000, RZ ;  /* 0x0001000014147824 */ /* 0x010fc400078e00ff */
[----:B-----5:R-:W-:Y:S02]  /*0570*/  IMAD.U32 R21, R21, 0x10000, RZ ;  /* 0x0001000015157824 */ /* 0x020fe400078e00ff */
[----:B--2---:R-:W-:Y:S01]  /*0580*/  FFMA.FTZ R19, -R20, UR11, R19 ;  /* 0x0000000b14137c23 */ /* 0x004fe20008010113 */
[----:B------:R-:W-:-:S04]  /*0590*/  IMAD.U32 R24, R24, 0x10000, RZ ;  /* 0x0001000018187824 */ /* 0x000fc800078e00ff */
[----:B------:R-:W-:Y:S01]  /*05a0*/  F2FP.BF16.F32.PACK_AB R19, RZ, R19 ;  /* 0x00000013ff13723e */ /* 0x000fe200000010ff */
[----:B------:R-:W-:Y:S01]  /*05b0*/  FFMA.FTZ R21, -R24, UR11, R21 ;  /* 0x0000000b18157c23 */ /* 0x000fe20008010115 */
[----:B------:R-:W-:-:S03]  /*05c0*/  IMAD.U32 R25, R25, 0x10000, RZ ;  /* 0x0001000019197824 */ /* 0x000fc600078e00ff */
[----:B------:R3:W-:Y:S01]  /*05d0*/  @!P1 STG.E.U16 desc[UR14][R2.64], R19 ;  /* 0x0000001302009986 */ /* 0x0007e2000c10150e */
[----:B------:R-:W-:Y:S01]  /*05e0*/  F2FP.BF16.F32.PACK_AB R21, RZ, R21 ;  /* 0x00000015ff15723e */ /* 0x000fe200000010ff */
[----:B------:R-:W-:Y:S02]  /*05f0*/  IMAD.U32 R26, R26, 0x10000, RZ ;  /* 0x000100001a1a7824 */ /* 0x000fe400078e00ff */
[----:B------:R-:W-:Y:S02]  /*0600*/  IMAD.U32 R23, R23, 0x10000, RZ ;  /* 0x0001000017177824 */ /* 0x000fe400078e00ff */
[----:B------:R-:W-:Y:S01]  /*0610*/  FFMA.FTZ R25, -R26, UR11, R25 ;  /* 0x0000000b1a197c23 */ /* 0x000fe20008010119 */
[----:B------:R3:W-:Y:S01]  /*0620*/  @!P0 STG.E.U16 desc[UR14][R4.64], R21 ;  /* 0x0000001504008986 */ /* 0x0007e2000c10150e */
[----:B------:R-:W-:Y:S01]  /*0630*/  LEA R18, P0, R17, R18, 0x2 ;  /* 0x0000001211127211 */ /* 0x000fe200078010ff */
[----:B------:R-:W-:Y:S02]  /*0640*/  IMAD.U32 R22, R22, 0x10000, RZ ;  /* 0x0001000016167824 */ /* 0x000fe400078e00ff */
[----:B------:R-:W-:-:S02]  /*0650*/  F2FP.BF16.F32.PACK_AB R25, RZ, R25 ;  /* 0x00000019ff19723e */ /* 0x000fc400000010ff */
[----:B------:R-:W-:Y:S01]  /*0660*/  FFMA.FTZ R22, -R22, UR11, R23 ;  /* 0x0000000b16167c23 */ /* 0x000fe20008010117 */
[----:B------:R-:W-:Y:S01]  /*0670*/  IMAD.X R16, RZ, RZ, R16, P0 ;  /* 0x000000ffff107224 */ /* 0x000fe200000e0610 */
[----:B------:R-:W-:Y:S01]  /*0680*/  ISETP.GE.U32.AND P0, PT, R18, UR5, PT ;  /* 0x0000000512007c0c */ /* 0x000fe2000bf06070 */
[----:B------:R3:W-:Y:S02]  /*0690*/  @!P2 STG.E.U16 desc[UR14][R6.64], R25 ;  /* 0x000000190600a986 */ /* 0x0007e4000c10150e */
[----:B------:R-:W-:Y:S02]  /*06a0*/  F2FP.BF16.F32.PACK_AB R22, RZ, R22 ;  /* 0x00000016ff16723e */ /* 0x000fe400000010ff */
[----:B------:R-:W-:-:S03]  /*06b0*/  ISETP.GE.U32.AND.EX P0, PT, R16, UR10, PT, P0 ;  /* 0x0000000a10007c0c */ /* 0x000fc6000bf06100 */
[----:B------:R3:W-:Y:S10]  /*06c0*/  @!P3 STG.E.U16 desc[UR14][R14.64], R22 ;  /* 0x000000160e00b986 */ /* 0x0007f4000c10150e */
[----:B------:R-:W-:Y:S05]  /*06d0*/  @!P0 BRA `(.L_x_7327) ;  /* 0xfffffff800cc8947 */ /* 0x000fea000383ffff */
[----:B------:R-:W-:Y:S05]  /*06e0*/  EXIT ;  /* 0x000000000000794d */ /* 0x000fea0003800000 */
.L_x_7326:
        /* <DEDUP_REMOVED lines=8> */
.L_x_7328:
        /* <DEDUP_REMOVED lines=16> */
[C---:B---3--:R-:W-:Y:S01]  /*0870*/  PRMT R4, R16.reuse, 0x7632, R4 ;  /* 0x0000763210047816 */ /* 0x048fe20000000004 */
[----:B------:R-:W-:Y:S01]  /*0880*/  IMAD.U32 R11, R16, 0x10000, RZ ;  /* 0x00010000100b7824 */ /* 0x000fe200078e00ff */
[----:B------:R-:W-:Y:S01]  /*0890*/  PRMT R8, R17, 0x7632, R8 ;  /* 0x0000763211087816 */ /* 0x000fe20000000008 */
[----:B------:R-:W-:Y:S02]  /*08a0*/  IMAD.U32 R9, R9, 0x10000, RZ ;  /* 0x0001000009097824 */ /* 0x000fe400078e00ff */
[----:B------:R-:W-:-:S02]  /*08b0*/  IMAD.U32 R4, R4, 0x10000, RZ ;  /* 0x0001000004047824 */ /* 0x000fc400078e00ff */
[----:B-1----:R-:W-:Y:S01]  /*08c0*/  FFMA.FTZ R11, -R12, UR10, R11 ;  /* 0x0000000a0c0b7c23 */ /* 0x002fe2000801010b */
[----:B------:R-:W-:Y:S02]  /*08d0*/  IMAD.U32 R13, R17, 0x10000, RZ ;  /* 0x00010000110d7824 */ /* 0x000fe400078e00ff */
[----:B------:R-:W-:Y:S02]  /*08e0*/  IMAD.U32 R7, R10, 0x10000, RZ ;  /* 0x000100000a077824 */ /* 0x000fe400078e00ff */
[----:B------:R-:W-:Y:S01]  /*08f0*/  FFMA.FTZ R4, -R9, UR10, R4 ;  /* 0x0000000a09047c23 */ /* 0x000fe20008010104 */
[----:B------:R-:W-:Y:S02]  /*0900*/  IMAD.U32 R8, R8, 0x10000, RZ ;  /* 0x0001000008087824 */ /* 0x000fe400078e00ff */
[----:B------:R-:W-:Y:S02]  /*0910*/  FFMA.FTZ R13, -R14, UR10, R13 ;  /* 0x0000000a0e0d7c23 */ /* 0x000fe4000801010d */
[----:B------:R-:W-:Y:S01]  /*0920*/  FFMA.FTZ R8, -R7, UR10, R8 ;  /* 0x0000000a07087c23 */ /* 0x000fe20008010108 */
[----:B------:R-:W-:Y:S01]  /*0930*/  F2FP.BF16.F32.PACK_AB R12, R4, R11 ;  /* 0x0000000b040c723e */ /* 0x000fe200000010ff */
[----:B------:R-:W-:-:S03]  /*0940*/  IMAD.SHL.U32 R4, R0, 0x4, RZ ;  /* 0x0000000400047824 */ /* 0x000fc600078e00ff */
[----:B------:R-:W-:Y:S02]  /*0950*/  F2FP.BF16.F32.PACK_AB R13, R8, R13 ;  /* 0x0000000d080d723e */ /* 0x000fe400000010ff */
[----:B------:R-:W-:Y:S02]  /*0960*/  ISETP.LT.U32.AND P1, PT, R4, UR13, PT ;  /* 0x0000000d04007c0c */ /* 0x000fe4000bf21070 */
[----:B------:R-:W-:Y:S01]  /*0970*/  SHF.L.U64.HI R4, R0, 0x2, R5 ;  /* 0x0000000200047819 */ /* 0x000fe20000010205 */
[----:B------:R2:W-:Y:S03]  /*0980*/  STG.E.64 desc[UR14][R2.64], R12 ;  /* 0x0000000c02007986 */ /* 0x0005e6000c101b0e */
[----:B------:R-:W-:-:S13]  /*0990*/  ISETP.LT.AND.EX P1, PT, R4, UR4, PT, P1 ;  /* 0x0000000404007c0c */ /* 0x000fda000bf21310 */
[----:B--2---:R-:W-:Y:S05]  /*09a0*/  @!P0 BRA P1, `(.L_x_7328) ;  /* 0xfffffffc00708947 */ /* 0x004fea000083ffff */
[----:B------:R-:W-:Y:S05]  /*09b0*/  EXIT ;  /* 0x000000000000794d */ /* 0x000fea0003800000 */
.L_x_7329:
        /* <DEDUP_REMOVED lines=12> */
.L_x_8022:


//--------------------- .text._ZN2at6native55_GLOBAL__N__de093ff9_22_ForeachBinaryOpList_cu_a911ec4325multi_tensor_apply_kernelINS1_18TensorListMetadataILi2EEENS1_24BinaryOpListAlphaFunctorIbLi2ELi2ELi0EEEJSt5minusIbEbEEEvT_T0_DpT1_ --------------------------
	.section	.text._ZN2at6native55_GLOBAL__N__de093ff9_22_ForeachBinaryOpList_cu_a911ec4325multi_tensor_apply_kernelINS1_18TensorListMetadataILi2EEENS1_24BinaryOpListAlphaFunctorIbLi2ELi2ELi0EEEJSt5minusIbEbEEEvT_T0_DpT1_,"ax",@progbits
	.align	128
.text._ZN2at6native55_GLOBAL__N__de093ff9_22_ForeachBinaryOpList_cu_a911ec4325multi_tensor_apply_kernelINS1_18TensorListMetadataILi2EEENS1_24BinaryOpListAlphaFunctorIbLi2ELi2ELi0EEEJSt5minusIbEbEEEvT_T0_DpT1_:
        .type           _ZN2at6native55_GLOBAL__N__de093ff9_22_ForeachBinaryOpList_cu_a911ec4325multi_tensor_apply_kernelINS1_18TensorListMetadataILi2EEENS1_24BinaryOpListAlphaFunctorIbLi2ELi2ELi0EEEJSt5minusIbEbEEEvT_T0_DpT1_,@function
        .size           _ZN2at6native55_GLOBAL__N__de093ff9_22_ForeachBinaryOpList_cu_a911ec4325multi_tensor_apply_kernelINS1_18TensorListMetadataILi2EEENS1_24BinaryOpListAlphaFunctorIbLi2ELi2ELi0EEEJSt5minusIbEbEEEvT_T0_DpT1_,(.L_x_8023 - _ZN2at6native55_GLOBAL__N__de093ff9_22_ForeachBinaryOpList_cu_a911ec4325multi_tensor_apply_kernelINS1_18TensorListMetadataILi2EEENS1_24BinaryOpListAlphaFunctorIbLi2ELi2ELi0EEEJSt5minusIbEbEEEvT_T0_DpT1_)
        .other          _ZN2at6native55_GLOBAL__N__de093ff9_22_ForeachBinaryOpList_cu_a911ec4325multi_tensor_apply_kernelINS1_18TensorListMetadataILi2EEENS1_24BinaryOpListAlphaFunctorIbLi2ELi2ELi0EEEJSt5minusIbEbEEEvT_T0_DpT1_,@"STO_CUDA_ENTRY STV_DEFAULT"
_ZN2at6native55_GLOBAL__N__de093ff9_22_ForeachBinaryOpList_cu_a911ec4325multi_tensor_apply_kernelINS1_18TensorListMetadataILi2EEENS1_24BinaryOpListAlphaFunctorIbLi2ELi2ELi0EEEJSt5minusIbEbEEEvT_T0_DpT1_:
        /* <DEDUP_REMOVED lines=49> */
.L_x_7331:
        /* <DEDUP_REMOVED lines=16> */
[C---:B------:R-:W-:Y:S02]  /*0410*/  @!P3 IADD3.X R7, PT, PT, R3.reuse, UR29, RZ, P5, !PT ;  /* 0x0000001d0307bc10 */ /* 0x040fe4000affe4ff */
[C---:B------:R-:W-:Y:S02]  /*0420*/  IADD3.X R5, PT, PT, R3.reuse, UR31, RZ, P4, !PT ;  /* 0x0000001f03057c10 */ /* 0x040fe4000a7fe4ff */
[C---:B------:R-:W-:Y:S01]  /*0430*/  @!P2 IADD3 R10, P5, PT, R2.reuse, UR8, RZ ;  /* 0x00000008020aac10 */ /* 0x040fe2000ffbe0ff */
[----:B------:R-:W2:Y:S01]  /*0440*/  @!P3 LDG.E.U8 R6, desc[UR16][R6.64] ;  /* 0x000000100606b981 */ /* 0x000ea2000c1e1100 */
[C---:B------:R-:W-:Y:S02]  /*0450*/  @!P2 IADD3 R8, P4, PT, R2.reuse, UR20, RZ ;  /* 0x000000140208ac10 */ /* 0x040fe4000ff9e0ff */
[----:B------:R-:W-:Y:S01]  /*0460*/  @!P2 IADD3.X R11, PT, PT, R3, UR10, RZ, P5, !PT ;  /* 0x0000000a030bac10 */ /* 0x000fe2000affe4ff */
[----:B------:R0:W3:Y:S01]  /*0470*/  @!P3 LDG.E.U8 R0, desc[UR16][R4.64] ;  /* 0x000000100400b981 */ /* 0x0000e2000c1e1100 */
[----:B------:R-:W-:-:S02]  /*0480*/  @!P1 IADD3 R14, P5, PT, R2, UR19, RZ ;  /* 0x00000013020e9c10 */ /* 0x000fc4000ffbe0ff */
[C---:B------:R-:W-:Y:S01]  /*0490*/  @!P2 IADD3.X R9, PT, PT, R3.reuse, UR9, RZ, P4, !PT ;  /* 0x000000090309ac10 */ /* 0x040fe2000a7fe4ff */
[----:B------:R-:W4:Y:S01]  /*04a0*/  @!P2 LDG.E.U8 R10, desc[UR16][R10.64] ;  /* 0x000000100a0aa981 */ /* 0x000f22000c1e1100 */
[C---:B------:R-:W-:Y:S02]  /*04b0*/  @!P1 IADD3 R12, P4, PT, R2.reuse, UR21, RZ ;  /* 0x00000015020c9c10 */ /* 0x040fe4000ff9e0ff */
[C---:B------:R-:W-:Y:S01]  /*04c0*/  @!P1 IADD3.X R15, PT, PT, R3.reuse, UR12, RZ, P5, !PT ;  /* 0x0000000c030f9c10 */ /* 0x040fe2000affe4ff */
[----:B------:R-:W5:Y:S01]  /*04d0*/  @!P2 LDG.E.U8 R8, desc[UR16][R8.64] ;  /* 0x000000100808a981 */ /* 0x000f62000c1e1100 */
[C---:B------:R-:W-:Y:S02]  /*04e0*/  @!P1 IADD3.X R13, PT, PT, R3.reuse, UR22, RZ, P4, !PT ;  /* 0x00000016030d9c10 */ /* 0x040fe4000a7fe4ff */
[C---:B------:R-:W-:Y:S01]  /*04f0*/  @!P0 IADD3 R18, P4, PT, R2.reuse, UR18, RZ ;  /* 0x0000001202128c10 */ /* 0x040fe2000ff9e0ff */
[----:B------:R-:W5:Y:S03]  /*0500*/  @!P1 LDG.E.U8 R14, desc[UR16][R14.64] ;  /* 0x000000100e0e9981 */ /* 0x000f66000c1e1100 */
[----:B------:R-:W-:Y:S01]  /*0510*/  @!P0 IADD3.X R19, PT, PT, R3, UR7, RZ, P4, !PT ;  /* 0x0000000703138c10 */ /* 0x000fe2000a7fe4ff */
[----:B------:R1:W5:Y:S01]  /*0520*/  @!P1 LDG.E.U8 R12, desc[UR16][R12.64] ;  /* 0x000000100c0c9981 */ /* 0x000362000c1e1100 */
[----:B------:R-:W-:-:S03]  /*0530*/  @!P0 IADD3 R16, P5, PT, R2, UR23, RZ ;  /* 0x0000001702108c10 */ /* 0x000fc6000ffbe0ff */
[----:B------:R-:W5:Y:S01]  /*0540*/  @!P0 LDG.E.U8 R18, desc[UR16][R18.64] ;  /* 0x0000001012128981 */ /* 0x000f62000c1e1100 */
[----:B------:R-:W-:-:S05]  /*0550*/  @!P0 IADD3.X R17, PT, PT, R3, UR24, RZ, P5, !PT ;  /* 0x0000001803118c10 */ /* 0x000fca000affe4ff */
[----:B------:R-:W5:Y:S01]  /*0560*/  @!P0 LDG.E.U8 R16, desc[UR16][R16.64] ;  /* 0x0000001010108981 */ /* 0x000f62000c1e1100 */
[----:B------:R-:W1:Y:S01]  /*0570*/  LDCU.S8 UR6, c[0x0][0xfca] ;  /* 0x0001f940ff0677ac */ /* 0x000e620008000200 */
[----:B0-----:R-:W-:Y:S01]  /*0580*/  VIADD R4, R2, UR30 ;  /* 0x0000001e02047c36 */ /* 0x001fe20008000000 */
[----:B--2---:R-:W-:Y:S02]  /*0590*/  ISETP.NE.AND P5, PT, R6, RZ, !P3 ;  /* 0x000000ff0600720c */ /* 0x004fe40005fa5270 */
[----:B---3--:R-:W-:Y:S02]  /*05a0*/  ISETP.NE.AND P4, PT, R0, RZ, !P3 ;  /* 0x000000ff0000720c */ /* 0x008fe40005f85270 */
[----:B-1----:R-:W-:Y:S02]  /*05b0*/  ISETP.NE.AND P5, PT, RZ, UR6, P5 ;  /* 0x00000006ff007c0c */ /* 0x002fe4000afa5270 */
[----:B----4-:R-:W-:Y:S02]  /*05c0*/  ISETP.NE.AND P6, PT, R10, RZ, !P2 ;  /* 0x000000ff0a00720c */ /* 0x010fe400057c5270 */
[----:B------:R-:W-:-:S02]  /*05d0*/  PLOP3.LUT P4, PT, P4, P5, PT, 0x28, 0x82 ;  /* 0x000000000082781c */ /* 0x000fc4000278a570 */
[----:B-----5:R-:W-:Y:S02]  /*05e0*/  ISETP.NE.AND P5, PT, R8, RZ, !P2 ;  /* 0x000000ff0800720c */ /* 0x020fe400057a5270 */
[----:B------:R-:W-:Y:S02]  /*05f0*/  ISETP.NE.AND P6, PT, RZ, UR6, P6 ;  /* 0x00000006ff007c0c */ /* 0x000fe4000b7c5270 */
[----:B------:R-:W-:Y:S02]  /*0600*/  @!P3 SEL R13, RZ, 0x1, !P4 ;  /* 0x00000001ff0db807 */ /* 0x000fe40006000000 */
[----:B------:R-:W-:Y:S02]  /*0610*/  ISETP.NE.AND P4, PT, R14, RZ, !P1 ;  /* 0x000000ff0e00720c */ /* 0x000fe40004f85270 */
[----:B------:R-:W-:Y:S02]  /*0620*/  PLOP3.LUT P6, PT, P5, P6, PT, 0x28, 0x82 ;  /* 0x000000000082781c */ /* 0x000fe40002fcc570 */
[----:B------:R-:W-:-:S02]  /*0630*/  ISETP.NE.AND P5, PT, R12, RZ, !P1 ;  /* 0x000000ff0c00720c */ /* 0x000fc40004fa5270 */
[----:B------:R-:W-:-:S04]  /*0640*/  ISETP.NE.AND P4, PT, RZ, UR6, P4 ;  /* 0x00000006ff007c0c */ /* 0x000fc8000a785270 */
[----:B------:R-:W-:Y:S02]  /*0650*/  PLOP3.LUT P4, PT, P5, P4, PT, 0x28, 0x82 ;  /* 0x000000000082781c */ /* 0x000fe40002f88570 */
[----:B------:R-:W-:Y:S01]  /*0660*/  ISETP.NE.AND P5, PT, R18, RZ, !P0 ;  /* 0x000000ff1200720c */ /* 0x000fe200047a5270 */
[----:B------:R0:W-:Y:S03]  /*0670*/  @!P3 STG.E.U8 desc[UR16][R4.64], R13 ;  /* 0x0000000d0400b986 */ /* 0x0001e6000c101110 */
[----:B------:R-:W-:Y:S01]  /*0680*/  ISETP.NE.AND P5, PT, RZ, UR6, P5 ;  /* 0x00000006ff007c0c */ /* 0x000fe2000afa5270 */
[----:B------:R-:W-:Y:S01]  /*0690*/  USHF.L.U32 UR6, UR15, 0x2, URZ ;  /* 0x000000020f067899 */ /* 0x000fe200080006ff */
[----:B------:R-:W-:Y:S02]  /*06a0*/  SEL R15, RZ, 0x1, !P6 ;  /* 0x00000001ff0f7807 */ /* 0x000fe40007000000 */
[----:B------:R-:W-:Y:S01]  /*06b0*/  @!P2 IADD3 R6, P3, PT, R2, UR20, RZ ;  /* 0x000000140206ac10 */ /* 0x000fe2000ff7e0ff */
[----:B------:R-:W-:Y:S01]  /*06c0*/  UIADD3 UR4, UP0, UPT, UR6, UR4, URZ ;  /* 0x0000000406047290 */ /* 0x000fe2000ff1e0ff */
[----:B------:R-:W-:-:S02]  /*06d0*/  ISETP.NE.AND P6, PT, R16, RZ, !P0 ;  /* 0x000000ff1000720c */ /* 0x000fc400047c5270 */
[C---:B------:R-:W-:Y:S01]  /*06e0*/  @!P2 IADD3.X R7, PT, PT, R3.reuse, UR9, RZ, P3, !PT ;  /* 0x000000090307ac10 */ /* 0x040fe20009ffe4ff */
[----:B------:R-:W-:Y:S01]  /*06f0*/  UIADD3.X UR5, UPT, UPT, URZ, UR5, URZ, UP0, !UPT ;  /* 0x00000005ff057290 */ /* 0x000fe200087fe4ff */
[----:B------:R-:W-:Y:S01]  /*0700*/  PLOP3.LUT P5, PT, P6, P5, PT, 0x28, 0x82 ;  /* 0x000000000082781c */ /* 0x000fe200037aa570 */
[----:B------:R-:W-:Y:S01]  /*0710*/  UISETP.GE.U32.AND UP0, UPT, UR4, UR25, UPT ;  /* 0x000000190400728c */ /* 0x000fe2000bf06070 */
[C---:B------:R-:W-:Y:S02]  /*0720*/  @!P1 IADD3 R8, P3, PT, R2.reuse, UR21, RZ ;  /* 0x0000001502089c10 */ /* 0x040fe4000ff7e0ff */
[----:B------:R-:W-:Y:S01]  /*0730*/  @!P0 IADD3 R10, P6, PT, R2, UR23, RZ ;  /* 0x00000017020a8c10 */ /* 0x000fe2000ffde0ff */
[----:B------:R-:W-:Y:S01]  /*0740*/  UISETP.GE.U32.AND.EX UP0, UPT, UR5, UR26, UPT, UP0 ;  /* 0x0000001a0500728c */ /* 0x000fe2000bf06100 */
[----:B------:R-:W-:Y:S02]  /*0750*/  @!P1 IADD3.X R9, PT, PT, R3, UR22, RZ, P3, !PT ;  /* 0x0000001603099c10 */ /* 0x000fe40009ffe4ff */
[----:B------:R-:W-:-:S02]  /*0760*/  SEL R17, RZ, 0x1, !P4 ;  /* 0x00000001ff117807 */ /* 0x000fc40006000000 */
[----:B------:R-:W-:Y:S02]  /*0770*/  @!P0 IADD3.X R11, PT, PT, R3, UR24, RZ, P6, !PT ;  /* 0x00000018030b8c10 */ /* 0x000fe4000b7fe4ff */
[----:B0-----:R-:W-:Y:S01]  /*0780*/  SEL R5, RZ, 0x1, !P5 ;  /* 0x00000001ff057807 */ /* 0x001fe20006800000 */
[----:B------:R0:W-:Y:S04]  /*0790*/  @!P2 STG.E.U8 desc[UR16][R6.64], R15 ;  /* 0x0000000f0600a986 */ /* 0x0001e8000c101110 */
[----:B------:R0:W-:Y:S04]  /*07a0*/  @!P1 STG.E.U8 desc[UR16][R8.64], R17 ;  /* 0x0000001108009986 */ /* 0x0001e8000c101110 */
[----:B------:R0:W-:Y:S01]  /*07b0*/  @!P0 STG.E.U8 desc[UR16][R10.64], R5 ;  /* 0x000000050a008986 */ /* 0x0001e2000c101110 */
[----:B------:R-:W-:-:S05]  /*07c0*/  IADD3 R2, P0, PT, R2, UR6, RZ ;  /* 0x0000000602027c10 */ /* 0x000fca000ff1e0ff */
[----:B------:R-:W-:Y:S01]  /*07d0*/  IMAD.X R3, RZ, RZ, R3, P0 ;  /* 0x000000ffff037224 */ /* 0x000fe200000e0603 */
[----:B------:R-:W-:Y:S07]  /*07e0*/  BRA.U !UP0, `(.L_x_7331) ;  /* 0xfffffff908c87547 */ /* 0x000fee000b83ffff */
[----:B------:R-:W-:Y:S05]  /*07f0*/  EXIT ;  /* 0x000000000000794d */ /* 0x000fea0003800000 */
.L_x_7330:
        /* <DEDUP_REMOVED lines=9> */
.L_x_7332:
        /* <DEDUP_REMOVED lines=13> */
[----:B---3--:R-:W-:-:S02]  /*0960*/  PRMT R4, R0, 0x7770, RZ ;  /* 0x0000777000047816 */ /* 0x008fc400000000ff */
[C---:B------:R-:W-:Y:S02]  /*0970*/  PRMT R5, R0.reuse, 0x7771, RZ ;  /* 0x0000777100057816 */ /* 0x040fe400000000ff */
[----:B------:R-:W-:Y:S02]  /*0980*/  PRMT R6, R0, 0x7773, RZ ;  /* 0x0000777300067816 */ /* 0x000fe400000000ff */
[----:B------:R-:W-:Y:S02]  /*0990*/  ISETP.NE.AND P2, PT, R7, RZ, P3 ;  /* 0x000000ff0700720c */ /* 0x000fe40001f45270 */
[----:B------:R-:W-:Y:S02]  /*09a0*/  ISETP.NE.AND P1, PT, R8, RZ, P3 ;  /* 0x000000ff0800720c */ /* 0x000fe40001f25270 */
[----:B------:R-:W-:Y:S02]  /*09b0*/  ISETP.NE.AND P4, PT, R9, RZ, P3 ;  /* 0x000000ff0900720c */ /* 0x000fe40001f85270 */
[----:B------:R-:W-:-:S02]  /*09c0*/  PRMT R0, R0, 0x7772, RZ ;  /* 0x0000777200007816 */ /* 0x000fc400000000ff */
        /* <DEDUP_REMOVED lines=9> */
[----:B------:R-:W-:Y:S02]  /*0a60*/  PRMT R0, R5, 0x3340, R0 ;  /* 0x0000334005007816 */ /* 0x000fe40000000000 */
        /* <DEDUP_REMOVED lines=12> */
.L_x_7333:
        /* <DEDUP_REMOVED lines=13> */
.L_x_8023:


//--------------------- .text._ZN2at6native55_GLOBAL__N__de093ff9_22_ForeachBinaryOpList_cu_a911ec4325multi_tensor_apply_kernelINS1_18TensorListMetadataILi2EEENS1_24BinaryOpListAlphaFunctorIN3c107complexIfEELi2ELi2ELi0EEEJSt5minusIS8_ES8_EEEvT_T0_DpT1_ --------------------------
	.section	.text._ZN2at6native55_GLOBAL__N__de093ff9_22_ForeachBinaryOpList_cu_a911ec4325multi_tensor_apply_kernelINS1_18TensorListMetadataILi2EEENS1_24BinaryOpListAlphaFunctorIN3c107complexIfEELi2ELi2ELi0EEEJSt5minusIS8_ES8_EEEvT_T0_DpT1_,"ax",@progbits
	.align	128
.text._ZN2at6native55_GLOBAL__N__de093ff9_22_ForeachBinaryOpList_cu_a911ec4325multi_tensor_apply_kernelINS1_18TensorListMetadataILi2EEENS1_24BinaryOpListAlphaFunctorIN3c107complexIfEELi2ELi2ELi0EEEJSt5minusIS8_ES8_EEEvT_T0_DpT1_:
        .type           _ZN2at6native55_GLOBAL__N__de093ff9_22_ForeachBinaryOpList_cu_a911ec4325multi_tensor_apply_kernelINS1_18TensorListMetadataILi2EEENS1_24BinaryOpListAlphaFunctorIN3c107complexIfEELi2ELi2ELi0EEEJSt5minusIS8_ES8_EEEvT_T0_DpT1_,@function
        .size           _ZN2at6native55_GLOBAL__N__de093ff9_22_ForeachBinaryOpList_cu_a911ec4325multi_tensor_apply_kernelINS1_18TensorListMetadataILi2EEENS1_24BinaryOpListAlphaFunctorIN3c107complexIfEELi2ELi2ELi0EEEJSt5minusIS8_ES8_EEEvT_T0_DpT1_,(.L_x_8024 - _ZN2at6native55_GLOBAL__N__de093ff9_22_ForeachBinaryOpList_cu_a911ec4325multi_tensor_apply_kernelINS1_18TensorListMetadataILi2EEENS1_24BinaryOpListAlphaFunctorIN3c107complexIfEELi2ELi2ELi0EEEJSt5minusIS8_ES8_EEEvT_T0_DpT1_)
        .other          _ZN2at6native55_GLOBAL__N__de093ff9_22_ForeachBinaryOpList_cu_a911ec4325multi_tensor_apply_kernelINS1_18TensorListMetadataILi2EEENS1_24BinaryOpListAlphaFunctorIN3c107complexIfEELi2ELi2ELi0EEEJSt5minusIS8_ES8_EEEvT_T0_DpT1_,@"STO_CUDA_ENTRY STV_DEFAULT"
_ZN2at6native55_GLOBAL__N__de093ff9_22_ForeachBinaryOpList_cu_a911ec4325multi_tensor_apply_kernelINS1_18TensorListMetadataILi2EEENS1_24BinaryOpListAlphaFunctorIN3c107complexIfEELi2ELi2ELi0EEEJSt5minusIS8_ES8_EEEvT_T0_DpT1_:
        /* <DEDUP_REMOVED lines=33> */
.L_x_7335:
[----:B0-----:R-:W-:Y:S02]  /*0210*/  IADD3 R2, P1, PT, R0, R25, RZ ;  /* 0x0000001900027210 */ /* 0x001fe40007f3e0ff */
[----:B------:R-:W-:Y:S02]  /*0220*/  CS2R R16, SRZ ;  /* 0x0000000000107805 */ /* 0x000fe4000001ff00 */
[----:B-1----:R-:W-:Y:S01]  /*0230*/  IADD3 R8, P2, PT, R23, R2, RZ ;  /* 0x0000000217087210 */ /* 0x002fe20007f5e0ff */
[----:B------:R-:W-:Y:S01]  /*0240*/  IMAD.X R24, RZ, RZ, R22, P1 ;  /* 0x000000ffff187224 */ /* 0x000fe200008e0616 */
[C---:B------:R-:W-:Y:S01]  /*0250*/  ISETP.GE.U32.AND P0, PT, R2.reuse, UR5, PT ;  /* 0x0000000502007c0c */ /* 0x040fe2000bf06070 */
[----:B------:R-:W-:Y:S01]  /*0260*/  IMAD.SHL.U32 R10, R2, 0x8, RZ ;  /* 0x00000008020a7824 */ /* 0x000fe200078e00ff */
[----:B------:R-:W-:Y:S01]  /*0270*/  ISETP.GE.U32.AND P1, PT, R8, UR5, PT ;  /* 0x0000000508007c0c */ /* 0x000fe2000bf26070 */
[----:B------:R-:W-:Y:S01]  /*0280*/  IMAD.X R3, RZ, RZ, R24, P2 ;  /* 0x000000ffff037224 */ /* 0x000fe200010e0618 */
[----:B------:R-:W-:-:S02]  /*0290*/  ISETP.GE.U32.AND.EX P0, PT, R24, UR10, PT, P0 ;  /* 0x0000000a18007c0c */ /* 0x000fc4000bf06100 */
[----:B------:R-:W-:Y:S02]  /*02a0*/  SHF.L.U64.HI R2, R2, 0x3, R24 ;  /* 0x0000000302027819 */ /* 0x000fe40000010218 */
[----:B------:R-:W-:Y:S02]  /*02b0*/  ISETP.GE.U32.AND.EX P1, PT, R3, UR10, PT, P1 ;  /* 0x0000000a03007c0c */ /* 0x000fe4000bf26110 */
[----:B------:R-:W-:-:S04]  /*02c0*/  IADD3 R4, P2, PT, R10, UR6, RZ ;  /* 0x000000060a047c10 */ /* 0x000fc8000ff5e0ff */
[----:B------:R-:W-:-:S03]  /*02d0*/  IADD3.X R5, PT, PT, R2, UR7, RZ, P2, !PT ;  /* 0x0000000702057c10 */ /* 0x000fc600097fe4ff */
[----:B------:R-:W-:Y:S01]  /*02e0*/  @!P0 IADD3 R10, P2, PT, R10, UR8, RZ ;  /* 0x000000080a0a8c10 */ /* 0x000fe2000ff5e0ff */
[----:B------:R-:W-:Y:S01]  /*02f0*/  IMAD.SHL.U32 R9, R23, 0x8, RZ ;  /* 0x0000000817097824 */ /* 0x000fe200078e00ff */
[----:B------:R-:W-:Y:S01]  /*0300*/  CS2R R18, SRZ ;  /* 0x0000000000127805 */ /* 0x000fe2000001ff00 */
[----:B------:R0:W3:Y:S01]  /*0310*/  @!P0 LDG.E.64 R16, desc[UR14][R4.64] ;  /* 0x0000000e04108981 */ /* 0x0000e2000c1e1b00 */
[----:B------:R-:W-:Y:S02]  /*0320*/  @!P0 IADD3.X R11, PT, PT, R2, UR9, RZ, P2, !PT ;  /* 0x00000009020b8c10 */ /* 0x000fe400097fe4ff */
[----:B------:R-:W-:Y:S02]  /*0330*/  CS2R R14, SRZ ;  /* 0x00000000000e7805 */ /* 0x000fe4000001ff00 */
[C---:B------:R-:W-:Y:S02]  /*0340*/  @!P1 LEA R6, P2, R8.reuse, UR8, 0x3 ;  /* 0x0000000808069c11 */ /* 0x040fe4000f8418ff */
[----:B------:R-:W-:Y:S01]  /*0350*/  SHF.R.U32.HI R13, RZ, 0x1d, R23 ;  /* 0x0000001dff0d7819 */ /* 0x000fe20000011617 */
[----:B------:R1:W2:Y:S01]  /*0360*/  @!P0 LDG.E.64 R18, desc[UR14][R10.64] ;  /* 0x0000000e0a128981 */ /* 0x0002a2000c1e1b00 */
[----:B------:R-:W-:-:S02]  /*0370*/  @!P1 LEA.HI.X R7, R8, UR9, R3, 0x3, P2 ;  /* 0x0000000908079c11 */ /* 0x000fc400090f1c03 */
[----:B------:R-:W-:Y:S02]  /*0380*/  IADD3 R8, P2, PT, R23, R8, RZ ;  /* 0x0000000817087210 */ /* 0x000fe40007f5e0ff */
[----:B0-----:R-:W-:Y:S01]  /*0390*/  IADD3 R4, P3, PT, R9, R4, RZ ;  /* 0x0000000409047210 */ /* 0x001fe20007f7e0ff */
[----:B------:R0:W4:Y:S02]  /*03a0*/  @!P1 LDG.E.64 R14, desc[UR14][R6.64] ;  /* 0x0000000e060e9981 */ /* 0x000124000c1e1b00 */
[----:B------:R-:W-:Y:S01]  /*03b0*/  IMAD.X R21, RZ, RZ, R3, P2 ;  /* 0x000000ffff157224 */ /* 0x000fe200010e0603 */
[----:B------:R-:W-:Y:S02]  /*03c0*/  ISETP.GE.U32.AND P2, PT, R8, UR5, PT ;  /* 0x0000000508007c0c */ /* 0x000fe4000bf46070 */
[----:B------:R-:W-:Y:S02]  /*03d0*/  IADD3 R12, P4, PT, R23, R8, RZ ;  /* 0x00000008170c7210 */ /* 0x000fe40007f9e0ff */
[----:B------:R-:W-:Y:S01]  /*03e0*/  ISETP.GE.U32.AND.EX P2, PT, R21, UR10, PT, P2 ;  /* 0x0000000a15007c0c */ /* 0x000fe2000bf46120 */
[----:B------:R-:W-:Y:S01]  /*03f0*/  IMAD.X R5, R13, 0x1, R5, P3 ;  /* 0x000000010d057824 */ /* 0x000fe200018e0605 */
[----:B------:R-:W-:Y:S01]  /*0400*/  ISETP.GE.U32.AND P3, PT, R12, UR5, PT ;  /* 0x000000050c007c0c */ /* 0x000fe2000bf66070 */
[----:B-1----:R-:W-:-:S05]  /*0410*/  IMAD.X R11, RZ, RZ, R21, P4 ;  /* 0x000000ffff0b7224 */ /* 0x002fca00020e0615 */
[----:B------:R-:W-:Y:S02]  /*0420*/  ISETP.GE.U32.AND.EX P3, PT, R11, UR10, PT, P3 ;  /* 0x0000000a0b007c0c */ /* 0x000fe4000bf66130 */
[----:B------:R-:W-:Y:S02]  /*0430*/  CS2R R2, SRZ ;  /* 0x0000000000027805 */ /* 0x000fe4000001ff00 */
[----:B0-----:R-:W-:Y:S02]  /*0440*/  CS2R R6, SRZ ;  /* 0x0000000000067805 */ /* 0x001fe4000001ff00 */
[C---:B------:R-:W-:Y:S02]  /*0450*/  @!P2 LEA R28, P4, R8.reuse, UR8, 0x3 ;  /* 0x00000008081cac11 */ /* 0x040fe4000f8818ff */
[----:B------:R0:W5:Y:S02]  /*0460*/  @!P1 LDG.E.64 R2, desc[UR14][R4.64] ;  /* 0x0000000e04029981 */ /* 0x000164000c1e1b00 */
[----:B------:R-:W-:-:S03]  /*0470*/  @!P2 LEA.HI.X R29, R8, UR9, R21, 0x3, P4 ;  /* 0x00000009081dac11 */ /* 0x000fc6000a0f1c15 */
[C---:B------:R-:W-:Y:S02]  /*0480*/  @!P3 LEA R26, P4, R12.reuse, UR8, 0x3 ;  /* 0x000000080c1abc11 */ /* 0x040fe4000f8818ff */
[----:B------:R-:W5:Y:S02]  /*0490*/  @!P2 LDG.E.64 R6, desc[UR14][R28.64] ;  /* 0x0000000e1c06a981 */ /* 0x000f64000c1e1b00 */
[----:B------:R-:W-:Y:S02]  /*04a0*/  @!P3 LEA.HI.X R27, R12, UR9, R11, 0x3, P4 ;  /* 0x000000090c1bbc11 */ /* 0x000fe4000a0f1c0b */
[----:B------:R-:W-:Y:S02]  /*04b0*/  CS2R R10, SRZ ;  /* 0x00000000000a7805 */ /* 0x000fe4000001ff00 */
[----:B0-----:R-:W-:-:S04]  /*04c0*/  IADD3 R4, P4, PT, R9, R4, RZ ;  /* 0x0000000409047210 */ /* 0x001fc80007f9e0ff */
[----:B------:R-:W-:Y:S01]  /*04d0*/  IADD3.X R5, PT, PT, R13, R5, RZ, P4, !PT ;  /* 0x000000050d057210 */ /* 0x000fe200027fe4ff */
[----:B------:R2:W5:Y:S01]  /*04e0*/  @!P3 LDG.E.64 R10, desc[UR14][R26.64] ;  /* 0x0000000e1a0ab981 */ /* 0x000562000c1e1b00 */
[C---:B------:R-:W-:Y:S02]  /*04f0*/  @!P3 LEA R20, P4, R23.reuse, R4, 0x3 ;  /* 0x000000041714b211 */ /* 0x040fe400078818ff */
[----:B------:R-:W-:Y:S02]  /*0500*/  CS2R R8, SRZ ;  /* 0x0000000000087805 */ /* 0x000fe4000001ff00 */
[----:B------:R-:W-:Y:S02]  /*0510*/  CS2R R12, SRZ ;  /* 0x00000000000c7805 */ /* 0x000fe4000001ff00 */
[----:B------:R-:W-:-:S04]  /*0520*/  @!P3 LEA.HI.X R21, R23, R5, RZ, 0x3, P4 ;  /* 0x000000051715b211 */ /* 0x000fc800020f1cff */
[----:B------:R-:W5:Y:S04]  /*0530*/  @!P2 LDG.E.64 R12, desc[UR14][R4.64] ;  /* 0x0000000e040ca981 */ /* 0x000f68000c1e1b00 */
[----:B------:R0:W5:Y:S01]  /*0540*/  @!P3 LDG.E.64 R8, desc[UR14][R20.64] ;  /* 0x0000000e1408b981 */ /* 0x000162000c1e1b00 */
[C---:B--2---:R-:W-:Y:S01]  /*0550*/  FMUL.FTZ R27, R19.reuse, UR17 ;  /* 0x00000011131b7c20 */ /* 0x044fe20008410000 */
[----:B------:R-:W-:-:S03]  /*0560*/  FMUL.FTZ R19, R19, UR16 ;  /* 0x0000001013137c20 */ /* 0x000fc60008410000 */
[C---:B------:R-:W-:Y:S01]  /*0570*/  FFMA.FTZ R27, R18.reuse, UR16, -R27 ;  /* 0x00000010121b7c23 */ /* 0x040fe2000801081b */
[----:B------:R-:W-:Y:S01]  /*0580*/  FFMA.FTZ R18, R18, UR17, R19 ;  /* 0x0000001112127c23 */ /* 0x000fe20008010013 */
[C---:B----4-:R-:W-:Y:S01]  /*0590*/  FMUL.FTZ R19, R15.reuse, UR17 ;  /* 0x000000110f137c20 */ /* 0x050fe20008410000 */
[----:B------:R-:W-:Y:S01]  /*05a0*/  FMUL.FTZ R15, R15, UR16 ;  /* 0x000000100f0f7c20 */ /* 0x000fe20008410000 */
[----:B---3--:R-:W-:Y:S01]  /*05b0*/  FADD.FTZ R16, -R27, R16 ;  /* 0x000000101b107221 */ /* 0x008fe20000010100 */
[----:B------:R-:W-:Y:S02]  /*05c0*/  IMAD.IADD R27, R0, 0x1, R25 ;  /* 0x00000001001b7824 */ /* 0x000fe400078e0219 */
[----:B------:R-:W-:Y:S01]  /*05d0*/  FFMA.FTZ R19, R14, UR16, -R19 ;  /* 0x000000100e137c23 */ /* 0x000fe20008010813 */
[----:B------:R-:W-:Y:S01]  /*05e0*/  FADD.FTZ R17, -R18, R17 ;  /* 0x0000001112117221 */ /* 0x000fe20000010100 */
[----:B------:R-:W-:Y:S01]  /*05f0*/  FFMA.FTZ R28, R14, UR17, R15 ;  /* 0x000000110e1c7c23 */ /* 0x000fe2000801000f */
[----:B------:R-:W-:-:S02]  /*0600*/  @!P0 LEA R14, P4, R27, UR6, 0x3 ;  /* 0x000000061b0e8c11 */ /* 0x000fc4000f8818ff */
[C---:B------:R-:W-:Y:S02]  /*0610*/  @!P1 LEA R26, P5, R27.reuse, UR6, 0x3 ;  /* 0x000000061b1a9c11 */ /* 0x040fe4000f8a18ff */
[C-C-:B------:R-:W-:Y:S02]  /*0620*/  @!P0 LEA.HI.X R15, R27.reuse, UR7, R24.reuse, 0x3, P4 ;  /* 0x000000071b0f8c11 */ /* 0x140fe4000a0f1c18 */
[----:B0-----:R-:W-:Y:S01]  /*0630*/  @!P1 LEA.HI.X R20, R27, UR7, R24, 0x3, P5 ;  /* 0x000000071b149c11 */ /* 0x001fe2000a8f1c18 */
[----:B-----5:R-:W-:Y:S01]  /*0640*/  FADD.FTZ R18, -R19, R2 ;  /* 0x0000000213127221 */ /* 0x020fe20000010100 */
[----:B------:R-:W-:Y:S01]  /*0650*/  @!P3 LEA R2, P6, R27, UR6, 0x3 ;  /* 0x000000061b02bc11 */ /* 0x000fe2000f8c18ff */
[----:B------:R-:W-:Y:S02]  /*0660*/  IMAD.SHL.U32 R19, R23, 0x8, RZ ;  /* 0x0000000817137824 */ /* 0x000fe400078e00ff */
[C---:B------:R-:W-:Y:S01]  /*0670*/  FMUL.FTZ R21, R7.reuse, UR17 ;  /* 0x0000001107157c20 */ /* 0x040fe20008410000 */
[----:B------:R-:W-:Y:S01]  /*0680*/  FMUL.FTZ R7, R7, UR16 ;  /* 0x0000001007077c20 */ /* 0x000fe20008410000 */
[----:B------:R-:W-:-:S02]  /*0690*/  @!P3 LEA.HI.X R27, R27, UR7, R24, 0x3, P6 ;  /* 0x000000071b1bbc11 */ /* 0x000fc4000b0f1c18 */
[C---:B------:R-:W-:Y:S01]  /*06a0*/  FFMA.FTZ R21, R6.reuse, UR16, -R21 ;  /* 0x0000001006157c23 */ /* 0x040fe20008010815 */
[----:B------:R-:W-:Y:S01]  /*06b0*/  FFMA.FTZ R24, R6, UR17, R7 ;  /* 0x0000001106187c23 */ /* 0x000fe20008010007 */
[C---:B------:R-:W-:Y:S02]  /*06c0*/  @!P3 IADD3 R2, P4, P5, R19.reuse, R2, R19 ;  /* 0x000000021302b210 */ /* 0x040fe40007d9e013 */
[----:B------:R-:W-:Y:S02]  /*06d0*/  SHF.R.U32.HI R6, RZ, 0x1d, R23 ;  /* 0x0000001dff067819 */ /* 0x000fe40000011617 */
[----:B------:R-:W-:Y:S01]  /*06e0*/  @!P3 IADD3 R2, P6, PT, R19, R2, RZ ;  /* 0x000000021302b210 */ /* 0x000fe20007fde0ff */
[C---:B------:R-:W-:Y:S01]  /*06f0*/  FMUL.FTZ R7, R11.reuse, UR17 ;  /* 0x000000110b077c20 */ /* 0x040fe20008410000 */
[----:B------:R-:W-:Y:S01]  /*0700*/  @!P3 IADD3.X R27, PT, PT, R6, R27, R6, P4, P5 ;  /* 0x0000001b061bb210 */ /* 0x000fe200027ea406 */
[----:B------:R-:W-:Y:S01]  /*0710*/  FADD.FTZ R19, -R28, R3 ;  /* 0x000000031c137221 */ /* 0x000fe20000010100 */
[----:B------:R-:W-:Y:S01]  /*0720*/  FMUL.FTZ R11, R11, UR16 ;  /* 0x000000100b0b7c20 */ /* 0x000fe20008410000 */
[----:B------:R-:W-:-:S02]  /*0730*/  FFMA.FTZ R7, R10, UR16, -R7 ;  /* 0x000000100a077c23 */ /* 0x000fc40008010807 */
[----:B------:R-:W-:Y:S01]  /*0740*/  @!P3 IMAD.X R3, R6, 0x1, R27, P6 ;  /* 0x000000010603b824 */ /* 0x000fe200030e061b */
[----:B------:R-:W-:Y:S01]  /*0750*/  @!P1 LEA R6, P4, R23, R26, 0x3 ;  /* 0x0000001a17069211 */ /* 0x000fe200078818ff */
[----:B------:R-:W-:Y:S01]  /*0760*/  FFMA.FTZ R10, R10, UR17, R11 ;  /* 0x000000110a0a7c23 */ /* 0x000fe2000801000b */
[----:B------:R-:W-:Y:S01]  /*0770*/  FADD.FTZ R12, -R21, R12 ;  /* 0x0000000c150c7221 */ /* 0x000fe20000010100 */
[----:B------:R-:W-:Y:S01]  /*0780*/  FADD.FTZ R13, -R24, R13 ;  /* 0x0000000d180d7221 */ /* 0x000fe20000010100 */
[----:B------:R-:W-:Y:S01]  /*0790*/  FADD.FTZ R8, -R7, R8 ;  /* 0x0000000807087221 */ /* 0x000fe20000010100 */
[C---:B------:R-:W-:Y:S01]  /*07a0*/  @!P1 LEA.HI.X R7, R23.reuse, R20, RZ, 0x3, P4 ;  /* 0x0000001417079211 */ /* 0x040fe200020f1cff */
[----:B------:R3:W-:Y:S01]  /*07b0*/  @!P0 STG.E.64 desc[UR14][R14.64], R16 ;  /* 0x000000100e008986 */ /* 0x0007e2000c101b0e */
[----:B------:R-:W-:Y:S01]  /*07c0*/  FADD.FTZ R9, -R10, R9 ;  /* 0x000000090a097221 */ /* 0x000fe20000010100 */
[----:B------:R-:W-:Y:S02]  /*07d0*/  LEA R25, P0, R23, R25, 0x2 ;  /* 0x0000001917197211 */ /* 0x000fe400078010ff */
[----:B------:R3:W-:Y:S03]  /*07e0*/  @!P1 STG.E.64 desc[UR14][R6.64], R18 ;  /* 0x0000001206009986 */ /* 0x0007e6000c101b0e */
[----:B------:R-:W-:Y:S01]  /*07f0*/  IMAD.X R22, RZ, RZ, R22, P0 ;  /* 0x000000ffff167224 */ /* 0x000fe200000e0616 */
[----:B------:R3:W-:Y:S01]  /*0800*/  @!P2 STG.E.64 desc[UR14][R4.64], R12 ;  /* 0x0000000c0400a986 */ /* 0x0007e2000c101b0e */
[----:B------:R-:W-:-:S03]  /*0810*/  ISETP.GE.U32.AND P0, PT, R25, UR5, PT ;  /* 0x0000000519007c0c */ /* 0x000fc6000bf06070 */
[----:B------:R3:W-:Y:S01]  /*0820*/  @!P3 STG.E.64 desc[UR14][R2.64], R8 ;  /* 0x000000080200b986 */ /* 0x0007e2000c101b0e */
[----:B------:R-:W-:-:S13]  /*0830*/  ISETP.GE.U32.AND.EX P0, PT, R22, UR10, PT, P0 ;  /* 0x0000000a16007c0c */ /* 0x000fda000bf06100 */
[----:B---3--:R-:W-:Y:S05]  /*0840*/  @!P0 BRA `(.L_x_7335) ;  /* 0xfffffff800708947 */ /* 0x008fea000383ffff */
[----:B------:R-:W-:Y:S05]  /*0850*/  EXIT ;  /* 0x000000000000794d */ /* 0x000fea0003800000 */
.L_x_7334:
        /* <DEDUP_REMOVED lines=8> */
.L_x_7336:
[C---:B--2---:R-:W-:Y:S01]  /*08e0*/  IMAD.SHL.U32 R2, R0.reuse, 0x20, RZ ;  /* 0x0000002000027824 */ /* 0x044fe200078e00ff */
[----:B------:R-:W-:-:S04]  /*08f0*/  SHF.L.U64.HI R3, R0, 0x5, R21 ;  /* 0x0000000500037819 */ /* 0x000fc80000010215 */
[----:B------:R-:W-:-:S04]  /*0900*/  IADD3 R12, P0, PT, R2, UR8, RZ ;  /* 0x00000008020c7c10 */ /* 0x000fc8000ff1e0ff */
[----:B------:R-:W-:-:S06]  /*0910*/  IADD3.X R13, PT, PT, R3, UR9, RZ, P0, !PT ;  /* 0x00000009030d7c10 */ /* 0x000fcc00087fe4ff */
[----:B------:R-:W1:Y:S01]  /*0920*/  LDG.E.ENL2.256 R12, R8, desc[UR14][R12.64] ;  /* 0xfe00000e0c08797e */ /* 0x000e62000812190c */
[----:B------:R-:W-:-:S04]  /*0930*/  IADD3 R2, P0, PT, R2, UR6, RZ ;  /* 0x0000000602027c10 */ /* 0x000fc8000ff1e0ff */
[----:B------:R-:W-:-:S05]  /*0940*/  IADD3.X R3, PT, PT, R3, UR7, RZ, P0, !PT ;  /* 0x0000000703037c10 */ /* 0x000fca00087fe4ff */
[----:B------:R-:W2:Y:S01]  /*0950*/  LDG.E.ENL2.256 R4, R16, desc[UR14][R2.64] ;  /* 0xfe00000e0210797e */ /* 0x000ea20008121904 */
[----:B0-----:R-:W-:-:S05]  /*0960*/  IADD3 R0, P0, PT, R0, UR5, RZ ;  /* 0x0000000500007c10 */ /* 0x001fca000ff1e0ff */
[----:B------:R-:W-:Y:S01]  /*0970*/  IMAD.X R21, RZ, RZ, R21, P0 ;  /* 0x000000ffff157224 */ /* 0x000fe200000e0615 */
[----:B------:R-:W-:-:S04]  /*0980*/  LOP3.LUT P0, RZ, R0, 0xffffc000, RZ, 0xc0, !PT ;  /* 0xffffc00000ff7812 */ /* 0x000fc8000780c0ff */
[----:B------:R-:W-:Y:S01]  /*0990*/  LOP3.LUT P0, RZ, R21, 0x3fffffff, RZ, 0xc0, P0 ;  /* 0x3fffffff15ff7812 */ /* 0x000fe2000000c0ff */
[C---:B-1----:R-:W-:Y:S01]  /*09a0*/  FMUL.FTZ R23, R9.reuse, UR11 ;  /* 0x0000000b09177c20 */ /* 0x042fe20008410000 */
[----:B------:R-:W-:Y:S01]  /*09b0*/  FMUL.FTZ R25, R9, UR10 ;  /* 0x0000000a09197c20 */ /* 0x000fe20008410000 */
[C---:B------:R-:W-:Y:S01]  /*09c0*/  FMUL.FTZ R27, R11.reuse, UR11 ;  /* 0x0000000b0b1b7c20 */ /* 0x040fe20008410000 */
[----:B------:R-:W-:Y:S01]  /*09d0*/  FMUL.FTZ R29, R11, UR10 ;  /* 0x0000000a0b1d7c20 */ /* 0x000fe20008410000 */
[C---:B------:R-:W-:Y:S01]  /*09e0*/  FFMA.FTZ R9, R8.reuse, UR10, -R23 ;  /* 0x0000000a08097c23 */ /* 0x040fe20008010817 */
[----:B------:R-:W-:Y:S01]  /*09f0*/  FFMA.FTZ R8, R8, UR11, R25 ;  /* 0x0000000b08087c23 */ /* 0x000fe20008010019 */
[----:B------:R-:W-:Y:S01]  /*0a00*/  FMUL.FTZ R23, R13, UR11 ;  /* 0x0000000b0d177c20 */ /* 0x000fe20008410000 */
[----:B------:R-:W-:Y:S01]  /*0a10*/  FMUL.FTZ R25, R15, UR11 ;  /* 0x0000000b0f197c20 */ /* 0x000fe20008410000 */
[----:B------:R-:W-:Y:S01]  /*0a20*/  FMUL.FTZ R13, R13, UR10 ;  /* 0x0000000a0d0d7c20 */ /* 0x000fe20008410000 */
[----:B------:R-:W-:Y:S01]  /*0a30*/  FMUL.FTZ R15, R15, UR10 ;  /* 0x0000000a0f0f7c20 */ /* 0x000fe20008410000 */
[----:B------:R-:W-:Y:S01]  /*0a40*/  FFMA.FTZ R11, R10, UR10, -R27 ;  /* 0x0000000a0a0b7c23 */ /* 0x000fe2000801081b */
[----:B------:R-:W-:Y:S01]  /*0a50*/  FFMA.FTZ R23, R12, UR10, -R23 ;  /* 0x0000000a0c177c23 */ /* 0x000fe20008010817 */
[----:B------:R-:W-:Y:S01]  /*0a60*/  FFMA.FTZ R25, R14, UR10, -R25 ;  /* 0x0000000a0e197c23 */ /* 0x000fe20008010819 */
[----:B------:R-:W-:Y:S01]  /*0a70*/  FFMA.FTZ R10, R10, UR11, R29 ;  /* 0x0000000b0a0a7c23 */ /* 0x000fe2000801001d */
[----:B------:R-:W-:Y:S01]  /*0a80*/  FFMA.FTZ R12, R12, UR11, R13 ;  /* 0x0000000b0c0c7c23 */ /* 0x000fe2000801000d */
[----:B------:R-:W-:Y:S01]  /*0a90*/  FFMA.FTZ R14, R14, UR11, R15 ;  /* 0x0000000b0e0e7c23 */ /* 0x000fe2000801000f */
[----:B--2---:R-:W-:Y:S01]  /*0aa0*/  FADD.FTZ R17, R17, -R8 ;  /* 0x8000000811117221 */ /* 0x004fe20000010000 */
[----:B------:R-:W-:Y:S01]  /*0ab0*/  FADD.FTZ R16, R16, -R9 ;  /* 0x8000000910107221 */ /* 0x000fe20000010000 */
[----:B------:R-:W-:Y:S01]  /*0ac0*/  FADD.FTZ R18, R18, -R11 ;  /* 0x8000000b12127221 */ /* 0x000fe20000010000 */
[----:B------:R-:W-:Y:S01]  /*0ad0*/  FADD.FTZ R19, R19, -R10 ;  /* 0x8000000a13137221 */ /* 0x000fe20000010000 */
[----:B------:R-:W-:Y:S01]  /*0ae0*/  FADD.FTZ R4, R4, -R23 ;  /* 0x8000001704047221 */ /* 0x000fe20000010000 */
[----:B------:R-:W-:Y:S01]  /*0af0*/  FADD.FTZ R5, R5, -R12 ;  /* 0x8000000c05057221 */ /* 0x000fe20000010000 */
[----:B------:R-:W-:Y:S01]  /*0b00*/  FADD.FTZ R6, R6, -R25 ;  /* 0x8000001906067221 */ /* 0x000fe20000010000 */
[----:B------:R-:W-:Y:S01]  /*0b10*/  FADD.FTZ R7, R7, -R14 ;  /* 0x8000000e07077221 */ /* 0x000fe20000010000 */
[----:B------:R-:W-:-:S04]  /*0b20*/  IMAD.SHL.U32 R8, R0, 0x4, RZ ;  /* 0x0000000400087824 */ /* 0x000fc800078e00ff */
[----:B------:R2:W-:Y:S01]  /*0b30*/  STG.E.ENL2.256 desc[UR14][R2.64], R16, R4 ;  /* 0xf80000100204797f */ /* 0x0005e2000f12180e */
[----:B------:R-:W-:Y:S02]  /*0b40*/  ISETP.LT.U32.AND P1, PT, R8, UR13, PT ;  /* 0x0000000d08007c0c */ /* 0x000fe4000bf21070 */
[----:B------:R-:W-:-:S04]  /*0b50*/  SHF.L.U64.HI R8, R0, 0x2, R21 ;  /* 0x0000000200087819 */ /* 0x000fc80000010215 */
[----:B------:R-:W-:-:S13]  /*0b60*/  ISETP.LT.AND.EX P1, PT, R8, UR4, PT, P1 ;  /* 0x0000000408007c0c */ /* 0x000fda000bf21310 */
[----:B------:R-:W-:Y:S05]  /*0b70*/  @!P0 BRA P1, `(.L_x_7336) ;  /* 0xfffffffc00588947 */ /* 0x000fea000083ffff */
[----:B------:R-:W-:Y:S05]  /*0b80*/  EXIT ;  /* 0x000000000000794d */ /* 0x000fea0003800000 */
.L_x_7337:
        /* <DEDUP_REMOVED lines=15> */
.L_x_8024:


//--------------------- .text._ZN2at6native55_GLOBAL__N__de093ff9_22_ForeachBinaryOpList_cu_a911ec4325multi_tensor_apply_kernelINS1_18TensorListMetadataILi2EEENS1_24BinaryOpListAlphaFunctorIN3c107complexIdEELi2ELi2ELi0EEEJSt5minusIS8_ES8_EEEvT_T0_DpT1_ --------------------------
	.section	.text._ZN2at6native55_GLOBAL__N__de093ff9_22_ForeachBinaryOpList_cu_a911ec4325multi_tensor_apply_kernelINS1_18TensorListMetadataILi2EEENS1_24BinaryOpListAlphaFunctorIN3c107complexIdEELi2ELi2ELi0EEEJSt5minusIS8_ES8_EEEvT_T0_DpT1_,"ax",@progbits
	.align	128
.text._ZN2at6native55_GLOBAL__N__de093ff9_22_ForeachBinaryOpList_cu_a911ec4325multi_tensor_apply_kernelINS1_18TensorListMetadataILi2EEENS1_24BinaryOpListAlphaFunctorIN3c107complexIdEELi2ELi2ELi0EEEJSt5minusIS8_ES8_EEEvT_T0_DpT1_:
        .type           _ZN2at6native55_GLOBAL__N__de093ff9_22_ForeachBinaryOpList_cu_a911ec4325multi_tensor_apply_kernelINS1_18TensorListMetadataILi2EEENS1_24BinaryOpListAlphaFunctorIN3c107complexIdEELi2ELi2ELi0EEEJSt5minusIS8_ES8_EEEvT_T0_DpT1_,@function
        .size           _ZN2at6native55_GLOBAL__N__de093ff9_22_ForeachBinaryOpList_cu_a911ec4325multi_tensor_apply_kernelINS1_18TensorListMetadataILi2EEENS1_24BinaryOpListAlphaFunctorIN3c107complexIdEELi2ELi2ELi0EEEJSt5minusIS8_ES8_EEEvT_T0_DpT1_,(.L_x_8025 - _ZN2at6native55_GLOBAL__N__de093ff9_22_ForeachBinaryOpList_cu_a911ec4325multi_tensor_apply_kernelINS1_18TensorListMetadataILi2EEENS1_24BinaryOpListAlphaFunctorIN3c107complexIdEELi2ELi2ELi0EEEJSt5minusIS8_ES8_EEEvT_T0_DpT1_)
        .other          _ZN2at6native55_GLOBAL__N__de093ff9_22_ForeachBinaryOpList_cu_a911ec4325multi_tensor_apply_kernelINS1_18TensorListMetadataILi2EEENS1_24BinaryOpListAlphaFunctorIN3c107complexIdEELi2ELi2ELi0EEEJSt5minusIS8_ES8_EEEvT_T0_DpT1_,@"STO_CUDA_ENTRY STV_DEFAULT"
_ZN2at6native55_GLOBAL__N__de093ff9_22_ForeachBinaryOpList_cu_a911ec4325multi_tensor_apply_kernelINS1_18TensorListMetadataILi2EEENS1_24BinaryOpListAlphaFunctorIN3c107complexIdEELi2ELi2ELi0EEEJSt5minusIS8_ES8_EEEvT_T0_DpT1_:
        /* <DEDUP_REMOVED lines=32> */
.L_x_7339:
[----:B0--3--:R-:W-:Y:S02]  /*0200*/  IADD3 R15, P1, PT, R3, UR4, RZ ;  /* 0x00000004030f7c10 */ /* 0x009fe4000ff3e0ff */
[----:B------:R-:W-:Y:S02]  /*0210*/  CS2R R6, SRZ ;  /* 0x0000000000067805 */ /* 0x000fe4000001ff00 */
[----:B------:R-:W-:Y:S02]  /*0220*/  CS2R R4, SRZ ;  /* 0x0000000000047805 */ /* 0x000fe4000001ff00 */
[C---:B------:R-:W-:Y:S01]  /*0230*/  ISETP.GE.U32.AND P0, PT, R15.reuse, R0, PT ;  /* 0x000000000f00720c */ /* 0x040fe20003f06070 */
[----:B------:R-:W-:Y:S02]  /*0240*/  IMAD.X R14, RZ, RZ, UR5, P1 ;  /* 0x00000005ff0e7e24 */ /* 0x000fe400088e06ff */
[----:B------:R-:W-:-:S03]  /*0250*/  IMAD.SHL.U32 R25, R15, 0x10, RZ ;  /* 0x000000100f197824 */ /* 0x000fc600078e00ff */
[----:B------:R-:W-:Y:S02]  /*0260*/  ISETP.GE.U32.AND.EX P0, PT, R14, R2, PT, P0 ;  /* 0x000000020e00720c */ /* 0x000fe40003f06100 */
[----:B------:R-:W-:-:S11]  /*0270*/  SHF.L.U64.HI R9, R15, 0x4, R14 ;  /* 0x000000040f097819 */ /* 0x000fd6000001020e */
[----:B------:R-:W-:-:S05]  /*0280*/  @!P0 IADD3 R12, P1, PT, R30, R25, RZ ;  /* 0x000000191e0c8210 */ /* 0x000fca0007f3e0ff */
[----:B------:R-:W-:-:S05]  /*0290*/  @!P0 IMAD.X R13, R31, 0x1, R9, P1 ;  /* 0x000000011f0d8824 */ /* 0x000fca00008e0609 */
[----:B------:R-:W2:Y:S01]  /*02a0*/  @!P0 LDG.E.128 R4, desc[UR6][R12.64] ;  /* 0x000000060c048981 */ /* 0x000ea2000c1e1d00 */
[----:B------:R-:W-:Y:S02]  /*02b0*/  IADD3 R24, P1, PT, R32, R25, RZ ;  /* 0x0000001920187210 */ /* 0x000fe40007f3e0ff */
[----:B------:R-:W-:-:S03]  /*02c0*/  CS2R R10, SRZ ;  /* 0x00000000000a7805 */ /* 0x000fc6000001ff00 */
[----:B------:R-:W-:Y:S01]  /*02d0*/  IMAD.X R25, R33, 0x1, R9, P1 ;  /* 0x0000000121197824 */ /* 0x000fe200008e0609 */
[----:B------:R-:W-:-:S06]  /*02e0*/  CS2R R8, SRZ ;  /* 0x0000000000087805 */ /* 0x000fcc000001ff00 */
[----:B------:R-:W3:Y:S01]  /*02f0*/  @!P0 LDG.E.128 R8, desc[UR6][R24.64] ;  /* 0x0000000618088981 */ /* 0x000ee2000c1e1d00 */
[----:B-1----:R-:W-:Y:S01]  /*0300*/  IADD3 R15, P1, PT, R15, UR8, RZ ;  /* 0x000000080f0f7c10 */ /* 0x002fe2000ff3e0ff */
[----:B------:R-:W-:Y:S01]  /*0310*/  USHF.L.U32 UR9, UR8, 0x4, URZ ;  /* 0x0000000408097899 */ /* 0x000fe200080006ff */
[----:B------:R-:W-:Y:S01]  /*0320*/  CS2R R18, SRZ ;  /* 0x0000000000127805 */ /* 0x000fe2000001ff00 */
[----:B------:R-:W-:Y:S02]  /*0330*/  USHF.R.U32.HI UR10, URZ, 0x1c, UR8 ;  /* 0x0000001cff0a7899 */ /* 0x000fe40008011608 */
[C---:B------:R-:W-:Y:S01]  /*0340*/  IADD3 R23, P3, PT, R15.reuse, UR8, RZ ;  /* 0x000000080f177c10 */ /* 0x040fe2000ff7e0ff */
[----:B------:R-:W-:Y:S01]  /*0350*/  IMAD.X R17, RZ, RZ, R14, P1 ;  /* 0x000000ffff117224 */ /* 0x000fe200008e060e */
[-C--:B------:R-:W-:Y:S02]  /*0360*/  ISETP.GE.U32.AND P1, PT, R15, R0.reuse, PT ;  /* 0x000000000f00720c */ /* 0x080fe40003f26070 */
[----:B------:R-:W-:Y:S01]  /*0370*/  ISETP.GE.U32.AND P2, PT, R23, R0, PT ;  /* 0x000000001700720c */ /* 0x000fe20003f46070 */
[----:B------:R-:W-:Y:S01]  /*0380*/  IMAD.X R21, RZ, RZ, R17, P3 ;  /* 0x000000ffff157224 */ /* 0x000fe200018e0611 */
[----:B------:R-:W-:-:S04]  /*0390*/  ISETP.GE.U32.AND.EX P1, PT, R17, R2, PT, P1 ;  /* 0x000000021100720c */ /* 0x000fc80003f26110 */
[----:B------:R-:W-:-:S09]  /*03a0*/  ISETP.GE.U32.AND.EX P2, PT, R21, R2, PT, P2 ;  /* 0x000000021500720c */ /* 0x000fd20003f46120 */
[----:B------:R-:W-:-:S04]  /*03b0*/  @!P1 LEA R34, P3, R15, R30, 0x4 ;  /* 0x0000001e0f229211 */ /* 0x000fc800078620ff */
[----:B------:R-:W-:Y:S02]  /*03c0*/  @!P1 LEA.HI.X R35, R15, R31, R17, 0x4, P3 ;  /* 0x0000001f0f239211 */ /* 0x000fe400018f2411 */
[----:B------:R-:W-:Y:S02]  /*03d0*/  CS2R R14, SRZ ;  /* 0x00000000000e7805 */ /* 0x000fe4000001ff00 */
[----:B------:R-:W-:Y:S02]  /*03e0*/  IADD3 R26, P3, PT, R24, UR9, RZ ;  /* 0x00000009181a7c10 */ /* 0x000fe4000ff7e0ff */
[----:B------:R-:W-:Y:S02]  /*03f0*/  CS2R R16, SRZ ;  /* 0x0000000000107805 */ /* 0x000fe4000001ff00 */
[----:B------:R-:W-:Y:S02]  /*0400*/  IADD3.X R27, PT, PT, R25, UR10, RZ, P3, !PT ;  /* 0x0000000a191b7c10 */ /* 0x000fe40009ffe4ff */
[----:B------:R-:W-:-:S03]  /*0410*/  @!P2 LEA R36, P3, R23, R30, 0x4 ;  /* 0x0000001e1724a211 */ /* 0x000fc600078620ff */
[----:B------:R-:W4:Y:S01]  /*0420*/  @!P1 LDG.E.128 R16, desc[UR6][R26.64] ;  /* 0x000000061a109981 */ /* 0x000f22000c1e1d00 */
[----:B------:R-:W-:Y:S01]  /*0430*/  @!P2 LEA.HI.X R37, R23, R31, R21, 0x4, P3 ;  /* 0x0000001f1725a211 */ /* 0x000fe200018f2415 */
[C---:B--2---:R-:W-:Y:S02]  /*0440*/  DMUL R12, R6.reuse, UR14 ;  /* 0x0000000e060c7c28 */ /* 0x044fe40008000000 */
[----:B------:R-:W-:-:S06]  /*0450*/  DMUL R28, R6, UR12 ;  /* 0x0000000c061c7c28 */ /* 0x000fcc0008000000 */
[C---:B------:R-:W-:Y:S01]  /*0460*/  DFMA R6, R4.reuse, UR12, -R12 ;  /* 0x0000000c04067c2b */ /* 0x040fe2000800080c */
[----:B------:R-:W-:Y:S01]  /*0470*/  CS2R R12, SRZ ;  /* 0x00000000000c7805 */ /* 0x000fe2000001ff00 */
[----:B------:R-:W-:-:S05]  /*0480*/  DFMA R28, R4, UR14, R28 ;  /* 0x0000000e041c7c2b */ /* 0x000fca000800001c */
[----:B------:R-:W2:Y:S01]  /*0490*/  @!P1 LDG.E.128 R12, desc[UR6][R34.64] ;  /* 0x00000006220c9981 */ /* 0x000ea2000c1e1d00 */
[----:B---3--:R-:W-:Y:S01]  /*04a0*/  DADD R8, -R6, R8 ;  /* 0x0000000006087229 */ /* 0x008fe20000000108 */
[----:B------:R-:W-:Y:S02]  /*04b0*/  CS2R R4, SRZ ;  /* 0x0000000000047805 */ /* 0x000fe4000001ff00 */
[----:B------:R-:W-:-:S06]  /*04c0*/  CS2R R6, SRZ ;  /* 0x0000000000067805 */ /* 0x000fcc000001ff00 */
[----:B------:R-:W3:Y:S01]  /*04d0*/  @!P2 LDG.E.128 R4, desc[UR6][R36.64] ;  /* 0x000000062404a981 */ /* 0x000ee2000c1e1d00 */
[----:B------:R-:W-:Y:S02]  /*04e0*/  DADD R10, -R28, R10 ;  /* 0x000000001c0a7229 */ /* 0x000fe4000000010a */
[C---:B--2---:R-:W-:Y:S02]  /*04f0*/  DMUL R28, R14.reuse, UR14 ;  /* 0x0000000e0e1c7c28 */ /* 0x044fe40008000000 */
[----:B------:R-:W-:-:S06]  /*0500*/  DMUL R14, R14, UR12 ;  /* 0x0000000c0e0e7c28 */ /* 0x000fcc0008000000 */
[C---:B------:R-:W-:Y:S02]  /*0510*/  DFMA R28, R12.reuse, UR12, -R28 ;  /* 0x0000000c0c1c7c2b */ /* 0x040fe4000800081c */
[----:B------:R-:W-:Y:S02]  /*0520*/  DFMA R14, R12, UR14, R14 ;  /* 0x0000000e0c0e7c2b */ /* 0x000fe4000800000e */
[C---:B---3--:R-:W-:Y:S02]  /*0530*/  DMUL R12, R6.reuse, UR14 ;  /* 0x0000000e060c7c28 */ /* 0x048fe40008000000 */
[----:B------:R-:W-:Y:S02]  /*0540*/  DMUL R34, R6, UR12 ;  /* 0x0000000c06227c28 */ /* 0x000fe40008000000 */
[----:B----4-:R-:W-:Y:S01]  /*0550*/  DADD R16, -R28, R16 ;  /* 0x000000001c107229 */ /* 0x010fe20000000110 */
[----:B------:R-:W-:Y:S01]  /*0560*/  IADD3 R28, P3, PT, R26, UR9, RZ ;  /* 0x000000091a1c7c10 */ /* 0x000fe2000ff7e0ff */
[----:B------:R-:W-:-:S02]  /*0570*/  DADD R18, -R14, R18 ;  /* 0x000000000e127229 */ /* 0x000fc40000000112 */
[----:B------:R-:W-:Y:S01]  /*0580*/  DFMA R6, R4, UR12, -R12 ;  /* 0x0000000c04067c2b */ /* 0x000fe2000800080c */
[----:B------:R-:W-:Y:S02]  /*0590*/  CS2R R14, SRZ ;  /* 0x00000000000e7805 */ /* 0x000fe4000001ff00 */
[----:B------:R-:W-:Y:S02]  /*05a0*/  CS2R R12, SRZ ;  /* 0x00000000000c7805 */ /* 0x000fe4000001ff00 */
[----:B------:R-:W-:-:S05]  /*05b0*/  IADD3.X R29, PT, PT, R27, UR10, RZ, P3, !PT ;  /* 0x0000000a1b1d7c10 */ /* 0x000fca0009ffe4ff */
[----:B------:R-:W2:Y:S01]  /*05c0*/  @!P2 LDG.E.128 R12, desc[UR6][R28.64] ;  /* 0x000000061c0ca981 */ /* 0x000ea2000c1e1d00 */
[----:B------:R-:W-:-:S05]  /*05d0*/  IADD3 R23, P3, PT, R23, UR8, RZ ;  /* 0x0000000817177c10 */ /* 0x000fca000ff7e0ff */
[----:B------:R-:W-:Y:S01]  /*05e0*/  IMAD.X R21, RZ, RZ, R21, P3 ;  /* 0x000000ffff157224 */ /* 0x000fe200018e0615 */
[----:B------:R-:W-:-:S04]  /*05f0*/  ISETP.GE.U32.AND P3, PT, R23, R0, PT ;  /* 0x000000001700720c */ /* 0x000fc80003f66070 */
[----:B------:R-:W-:Y:S01]  /*0600*/  ISETP.GE.U32.AND.EX P3, PT, R21, R2, PT, P3 ;  /* 0x000000021500720c */ /* 0x000fe20003f66130 */
[----:B------:R-:W-:Y:S01]  /*0610*/  DFMA R34, R4, UR14, R34 ;  /* 0x0000000e04227c2b */ /* 0x000fe20008000022 */
[----:B------:R-:W-:-:S11]  /*0620*/  CS2R R4, SRZ ;  /* 0x0000000000047805 */ /* 0x000fd6000001ff00 */
[----:B------:R-:W-:-:S04]  /*0630*/  @!P3 LEA R36, P4, R23, R30, 0x4 ;  /* 0x0000001e1724b211 */ /* 0x000fc800078820ff */
[----:B------:R-:W-:Y:S01]  /*0640*/  @!P3 LEA.HI.X R37, R23, R31, R21, 0x4, P4 ;  /* 0x0000001f1725b211 */ /* 0x000fe200020f2415 */
[----:B--2---:R-:W-:Y:S01]  /*0650*/  DADD R12, -R6, R12 ;  /* 0x00000000060c7229 */ /* 0x004fe2000000010c */
[----:B------:R-:W-:-:S06]  /*0660*/  CS2R R6, SRZ ;  /* 0x0000000000067805 */ /* 0x000fcc000001ff00 */
[----:B------:R-:W2:Y:S01]  /*0670*/  @!P3 LDG.E.128 R4, desc[UR6][R36.64] ;  /* 0x000000062404b981 */ /* 0x000ea2000c1e1d00 */
[----:B------:R-:W-:Y:S01]  /*0680*/  IADD3 R20, P4, PT, R28, UR9, RZ ;  /* 0x000000091c147c10 */ /* 0x000fe2000ff9e0ff */
[----:B------:R-:W-:-:S03]  /*0690*/  DADD R14, -R34, R14 ;  /* 0x00000000220e7229 */ /* 0x000fc6000000010e */
[----:B------:R-:W-:Y:S01]  /*06a0*/  IADD3.X R21, PT, PT, R29, UR10, RZ, P4, !PT ;  /* 0x0000000a1d157c10 */ /* 0x000fe2000a7fe4ff */
[C---:B--2---:R-:W-:Y:S02]  /*06b0*/  DMUL R22, R6.reuse, UR14 ;  /* 0x0000000e06167c28 */ /* 0x044fe40008000000 */
[----:B------:R-:W-:-:S06]  /*06c0*/  DMUL R6, R6, UR12 ;  /* 0x0000000c06067c28 */ /* 0x000fcc0008000000 */
[C---:B------:R-:W-:Y:S02]  /*06d0*/  DFMA R22, R4.reuse, UR12, -R22 ;  /* 0x0000000c04167c2b */ /* 0x040fe40008000816 */
[----:B------:R-:W-:Y:S01]  /*06e0*/  DFMA R34, R4, UR14, R6 ;  /* 0x0000000e04227c2b */ /* 0x000fe20008000006 */
[----:B------:R-:W-:Y:S02]  /*06f0*/  CS2R R6, SRZ ;  /* 0x0000000000067805 */ /* 0x000fe4000001ff00 */
[----:B------:R-:W-:-:S06]  /*0700*/  CS2R R4, SRZ ;  /* 0x0000000000047805 */ /* 0x000fcc000001ff00 */
[----:B------:R-:W2:Y:S01]  /*0710*/  @!P3 LDG.E.128 R4, desc[UR6][R20.64] ;  /* 0x000000061404b981 */ /* 0x000ea2000c1e1d00 */
[----:B------:R-:W-:-:S04]  /*0720*/  ULEA UR4, UP0, UR8, UR4, 0x2 ;  /* 0x0000000408047291 */ /* 0x000fc8000f8010ff */
[----:B------:R-:W-:Y:S01]  /*0730*/  UIADD3.X UR5, UPT, UPT, URZ, UR5, URZ, UP0, !UPT ;  /* 0x00000005ff057290 */ /* 0x000fe200087fe4ff */
[----:B------:R3:W-:Y:S01]  /*0740*/  @!P0 STG.E.128 desc[UR6][R24.64], R8 ;  /* 0x0000000818008986 */ /* 0x0007e2000c101d06 */
[----:B------:R-:W-:-:S03]  /*0750*/  ISETP.LE.U32.AND P0, PT, R0, UR4, PT ;  /* 0x0000000400007c0c */ /* 0x000fc6000bf03070 */
[----:B------:R3:W-:Y:S04]  /*0760*/  @!P1 STG.E.128 desc[UR6][R26.64], R16 ;  /* 0x000000101a009986 */ /* 0x0007e8000c101d06 */
[----:B------:R3:W-:Y:S01]  /*0770*/  @!P2 STG.E.128 desc[UR6][R28.64], R12 ;  /* 0x0000000c1c00a986 */ /* 0x0007e2000c101d06 */
[----:B--2---:R-:W-:Y:S02]  /*0780*/  DADD R4, -R22, R4 ;  /* 0x0000000016047229 */ /* 0x004fe40000000104 */
[----:B------:R-:W-:Y:S01]  /*0790*/  DADD R6, -R34, R6 ;  /* 0x0000000022067229 */ /* 0x000fe20000000106 */
[----:B------:R-:W-:-:S06]  /*07a0*/  IMAD.U32 R23, RZ, RZ, UR5 ;  /* 0x00000005ff177e24 */ /* 0x000fcc000f8e00ff */
[----:B------:R3:W-:Y:S01]  /*07b0*/  @!P3 STG.E.128 desc[UR6][R20.64], R4 ;  /* 0x000000041400b986 */ /* 0x0007e2000c101d06 */
[----:B------:R-:W-:-:S13]  /*07c0*/  ISETP.GE.U32.AND.EX P0, PT, R23, R2, PT, P0 ;  /* 0x000000021700720c */ /* 0x000fda0003f06100 */
[----:B------:R-:W-:Y:S05]  /*07d0*/  @!P0 BRA `(.L_x_7339) ;  /* 0xfffffff800888947 */ /* 0x000fea000383ffff */
[----:B------:R-:W-:Y:S05]  /*07e0*/  EXIT ;  /* 0x000000000000794d */ /* 0x000fea0003800000 */
.L_x_7338:
        /* <DEDUP_REMOVED lines=8> */
.L_x_7340:
[C---:B----4-:R-:W-:Y:S01]  /*0870*/  IMAD.SHL.U32 R35, R28.reuse, 0x40, RZ ;  /* 0x000000401c237824 */ /* 0x050fe200078e00ff */
        /* <DEDUP_REMOVED lines=15> */
[----:B------:R-:W3:Y:S01]  /*0970*/  LDG.E.ENL2.256 R8, R4, desc[UR6][R22.64+0x20] ;  /* 0xfe0001061604797e */ /* 0x000ee20008121908 */
[----:B--2---:R-:W-:Y:S02]  /*0980*/  DADD R12, R12, -R20 ;  /* 0x000000000c0c7229 */ /* 0x004fe40000000814 */
[----:B------:R-:W-:Y:S02]  /*0990*/  DADD R14, R14, -R18 ;  /* 0x000000000e0e7229 */ /* 0x000fe40000000812 */
[----:B------:R-:W-:Y:S02]  /*09a0*/  DADD R24, R24, -R16 ;  /* 0x0000000018187229 */ /* 0x000fe40000000810 */
[----:B------:R-:W2:Y:S01]  /*09b0*/  LDG.E.ENL2.256 R20, R16, desc[UR6][R34.64+0x20] ;  /* 0xfe0001062210797e */ /* 0x000ea20008121914 */
[----:B------:R-:W-:Y:S01]  /*09c0*/  DADD R26, R26, -R36 ;  /* 0x000000001a1a7229 */ /* 0x000fe20000000824 */
[----:B0-----:R-:W-:-:S05]  /*09d0*/  IADD3 R28, P0, PT, R28, UR4, RZ ;  /* 0x000000041c1c7c10 */ /* 0x001fca000ff1e0ff */
[----:B------:R-:W-:Y:S01]  /*09e0*/  IMAD.X R3, RZ, RZ, R3, P0 ;  /* 0x000000ffff037224 */ /* 0x000fe200000e0603 */
[----:B------:R4:W-:Y:S01]  /*09f0*/  STG.E.ENL2.256 desc[UR6][R34.64], R12, R24 ;  /* 0xf800000c2218797f */ /* 0x0009e2000f121806 */
[----:B------:R-:W-:-:S04]  /*0a00*/  LOP3.LUT P0, RZ, R28, 0xffffc000, RZ, 0xc0, !PT ;  /* 0xffffc0001cff7812 */ /* 0x000fc8000780c0ff */
[----:B------:R-:W-:Y:S01]  /*0a10*/  LOP3.LUT P0, RZ, R3, 0x3fffffff, RZ, 0xc0, P0 ;  /* 0x3fffffff03ff7812 */ /* 0x000fe2000000c0ff */
[C---:B---3--:R-:W-:Y:S02]  /*0a20*/  DMUL R36, R6.reuse, UR10 ;  /* 0x0000000a06247c28 */ /* 0x048fe40008000000 */
[----:B------:R-:W-:-:S06]  /*0a30*/  DMUL R6, R6, UR8 ;  /* 0x0000000806067c28 */ /* 0x000fcc0008000000 */
[C---:B------:R-:W-:Y:S02]  /*0a40*/  DFMA R36, R4.reuse, UR8, -R36 ;  /* 0x0000000804247c2b */ /* 0x040fe40008000824 */
[----:B------:R-:W-:Y:S02]  /*0a50*/  DFMA R6, R4, UR10, R6 ;  /* 0x0000000a04067c2b */ /* 0x000fe40008000006 */
[C---:B------:R-:W-:Y:S02]  /*0a60*/  DMUL R4, R10.reuse, UR10 ;  /* 0x0000000a0a047c28 */ /* 0x040fe40008000000 */
[----:B------:R-:W-:Y:S02]  /*0a70*/  DMUL R10, R10, UR8 ;  /* 0x000000080a0a7c28 */ /* 0x000fe40008000000 */
[----:B--2---:R-:W-:Y:S02]  /*0a80*/  DADD R16, R16, -R36 ;  /* 0x0000000010107229 */ /* 0x004fe40000000824 */
[----:B------:R-:W-:-:S02]  /*0a90*/  DADD R18, R18, -R6 ;  /* 0x0000000012127229 */ /* 0x000fc40000000806 */
[C---:B------:R-:W-:Y:S02]  /*0aa0*/  DFMA R4, R8.reuse, UR8, -R4 ;  /* 0x0000000808047c2b */ /* 0x040fe40008000804 */
[----:B------:R-:W-:-:S06]  /*0ab0*/  DFMA R8, R8, UR10, R10 ;  /* 0x0000000a08087c2b */ /* 0x000fcc000800000a */
[----:B------:R-:W-:Y:S02]  /*0ac0*/  DADD R20, R20, -R4 ;  /* 0x0000000014147229 */ /* 0x000fe40000000804 */
[----:B------:R-:W-:Y:S01]  /*0ad0*/  DADD R22, R22, -R8 ;  /* 0x0000000016167229 */ /* 0x000fe20000000808 */
[----:B------:R-:W-:-:S05]  /*0ae0*/  IMAD.SHL.U32 R5, R28, 0x4, RZ ;  /* 0x000000041c057824 */ /* 0x000fca00078e00ff */
[----:B------:R-:W-:Y:S01]  /*0af0*/  ISETP.LT.U32.AND P1, PT, R5, R0, PT ;  /* 0x000000000500720c */ /* 0x000fe20003f21070 */
[----:B------:R4:W-:Y:S01]  /*0b00*/  STG.E.ENL2.256 desc[UR6][R34.64+0x20], R16, R20 ;  /* 0xf80001102214797f */ /* 0x0009e2000f121806 */
[----:B------:R-:W-:-:S04]  /*0b10*/  SHF.L.U64.HI R5, R28, 0x2, R3 ;  /* 0x000000021c057819 */ /* 0x000fc80000010203 */
[----:B------:R-:W-:-:S13]  /*0b20*/  ISETP.LT.AND.EX P1, PT, R5, R2, PT, P1 ;  /* 0x000000020500720c */ /* 0x000fda0003f21310 */
[----:B------:R-:W-:Y:S05]  /*0b30*/  @!P0 BRA P1, `(.L_x_7340) ;  /* 0xfffffffc004c8947 */ /* 0x000fea000083ffff */
[----:B------:R-:W-:Y:S05]  /*0b40*/  EXIT ;  /* 0x000000000000794d */ /* 0x000fea0003800000 */
.L_x_7341:
        /* <DEDUP_REMOVED lines=11> */
.L_x_8025:


//--------------------- .text._ZN2at6native55_GLOBAL__N__de093ff9_22_ForeachBinaryOpList_cu_a911ec4325multi_tensor_apply_kernelINS1_18TensorListMetadataILi2EEENS1_24BinaryOpListAlphaFunctorIfLi2ELi2ELi0EEEJSt5minusIfEfEEEvT_T0_DpT1_ --------------------------
	.section	.text._ZN2at6native55_GLOBAL__N__de093ff9_22_ForeachBinaryOpList_cu_a911ec4325multi_tensor_apply_kernelINS1_18TensorListMetadataILi2EEENS1_24BinaryOpListAlphaFunctorIfLi2ELi2ELi0EEEJSt5minusIfEfEEEvT_T0_DpT1_,"ax",@progbits
	.align	128
.text._ZN2at6native55_GLOBAL__N__de093ff9_22_ForeachBinaryOpList_cu_a911ec4325multi_tensor_apply_kernelINS1_18TensorListMetadataILi2EEENS1_24BinaryOpListAlphaFunctorIfLi2ELi2ELi0EEEJSt5minusIfEfEEEvT_T0_DpT1_:
        .type           _ZN2at6native55_GLOBAL__N__de093ff9_22_ForeachBinaryOpList_cu_a911ec4325multi_tensor_apply_kernelINS1_18TensorListMetadataILi2EEENS1_24BinaryOpListAlphaFunctorIfLi2ELi2ELi0EEEJSt5minusIfEfEEEvT_T0_DpT1_,@function
        .size           _ZN2at6native55_GLOBAL__N__de093ff9_22_ForeachBinaryOpList_cu_a911ec4325multi_tensor_apply_kernelINS1_18TensorListMetadataILi2EEENS1_24BinaryOpListAlphaFunctorIfLi2ELi2ELi0EEEJSt5minusIfEfEEEvT_T0_DpT1_,(.L_x_8026 - _ZN2at6native55_GLOBAL__N__de093ff9_22_ForeachBinaryOpList_cu_a911ec4325multi_tensor_apply_kernelINS1_18TensorListMetadataILi2EEENS1_24BinaryOpListAlphaFunctorIfLi2ELi2ELi0EEEJSt5minusIfEfEEEvT_T0_DpT1_)
        .other          _ZN2at6native55_GLOBAL__N__de093ff9_22_ForeachBinaryOpList_cu_a911ec4325multi_tensor_apply_kernelINS1_18TensorListMetadataILi2EEENS1_24BinaryOpListAlphaFunctorIfLi2ELi2ELi0EEEJSt5minusIfEfEEEvT_T0_DpT1_,@"STO_CUDA_ENTRY STV_DEFAULT"
_ZN2at6native55_GLOBAL__N__de093ff9_22_ForeachBinaryOpList_cu_a911ec4325multi_tensor_apply_kernelINS1_18TensorListMetadataILi2EEENS1_24BinaryOpListAlphaFunctorIfLi2ELi2ELi0EEEJSt5minusIfEfEEEvT_T0_DpT1_:
        /* <DEDUP_REMOVED lines=32> */
.L_x_7345:
[----:B0-----:R-:W-:Y:S01]  /*0200*/  IADD3 R6, P0, PT, R0, R19, RZ ;  /* 0x0000001300067210 */ /* 0x001fe20007f1e0ff */
[----:B------:R-:W-:-:S03]  /*0210*/  IMAD.MOV.U32 R20, RZ, RZ, RZ ;  /* 0x000000ffff147224 */ /* 0x000fc600078e00ff */
[----:B-1----:R-:W-:Y:S01]  /*0220*/  IADD3 R7, P1, PT, R17, R6, RZ ;  /* 0x0000000611077210 */ /* 0x002fe20007f3e0ff */
[----:B------:R-:W-:Y:S02]  /*0230*/  IMAD.X R21, RZ, RZ, R23, P0 ;  /* 0x000000ffff157224 */ /* 0x000fe400000e0617 */
[C---:B------:R-:W-:Y:S01]  /*0240*/  IMAD.SHL.U32 R11, R6.reuse, 0x4, RZ ;  /* 0x00000004060b7824 */ /* 0x040fe200078e00ff */
[----:B------:R-:W-:Y:S01]  /*0250*/  ISETP.GE.U32.AND P0, PT, R7, R16, PT ;  /* 0x000000100700720c */ /* 0x000fe20003f06070 */
[--C-:B------:R-:W-:Y:S01]  /*0260*/  IMAD.X R25, RZ, RZ, R21.reuse, P1 ;  /* 0x000000ffff197224 */ /* 0x100fe200008e0615 */
[----:B------:R-:W-:Y:S02]  /*0270*/  SHF.L.U64.HI R9, R6, 0x2, R21 ;  /* 0x0000000206097819 */ /* 0x000fe40000010215 */
[----:B------:R-:W-:Y:S02]  /*0280*/  IADD3 R12, P2, PT, R2, R11, RZ ;  /* 0x0000000b020c7210 */ /* 0x000fe40007f5e0ff */
[----:B------:R-:W-:-:S02]  /*0290*/  IADD3 R15, P3, PT, R17, R7, RZ ;  /* 0x00000007110f7210 */ /* 0x000fc40007f7e0ff */
[----:B------:R-:W-:Y:S01]  /*02a0*/  ISETP.GE.U32.AND P1, PT, R6, R16, PT ;  /* 0x000000100600720c */ /* 0x000fe20003f26070 */
[----:B------:R-:W-:Y:S01]  /*02b0*/  IMAD.X R13, R3, 0x1, R9, P2 ;  /* 0x00000001030d7824 */ /* 0x000fe200010e0609 */
[-C--:B------:R-:W-:Y:S01]  /*02c0*/  ISETP.GE.U32.AND.EX P0, PT, R25, R18.reuse, PT, P0 ;  /* 0x000000121900720c */ /* 0x080fe20003f06100 */
[----:B------:R-:W-:Y:S01]  /*02d0*/  IMAD.X R29, RZ, RZ, R25, P3 ;  /* 0x000000ffff1d7224 */ /* 0x000fe200018e0619 */
[----:B------:R-:W-:Y:S02]  /*02e0*/  ISETP.GE.U32.AND.EX P1, PT, R21, R18, PT, P1 ;  /* 0x000000121500720c */ /* 0x000fe40003f26110 */
[----:B------:R-:W-:-:S04]  /*02f0*/  ISETP.GE.U32.AND P2, PT, R15, R16, PT ;  /* 0x000000100f00720c */ /* 0x000fc80003f46070 */
[----:B------:R-:W-:Y:S02]  /*0300*/  ISETP.GE.U32.AND.EX P2, PT, R29, R18, PT, P2 ;  /* 0x000000121d00720c */ /* 0x000fe40003f46120 */
[----:B------:R-:W-:-:S03]  /*0310*/  IADD3 R27, P5, PT, R17, R15, RZ ;  /* 0x0000000f111b7210 */ /* 0x000fc60007fbe0ff */
[C---:B------:R-:W-:Y:S02]  /*0320*/  @!P0 LEA R6, P4, R7.reuse, R4, 0x2 ;  /* 0x0000000407068211 */ /* 0x040fe400078810ff */
[----:B------:R-:W-:Y:S01]  /*0330*/  @!P1 IADD3 R10, P3, PT, R4, R11, RZ ;  /* 0x0000000b040a9210 */ /* 0x000fe20007f7e0ff */
[----:B------:R0:W2:Y:S01]  /*0340*/  @!P1 LDG.E R20, desc[UR4][R12.64] ;  /* 0x000000040c149981 */ /* 0x0000a2000c1e1900 */
[----:B------:R-:W-:Y:S01]  /*0350*/  @!P0 LEA.HI.X R7, R7, R5, R25, 0x2, P4 ;  /* 0x0000000507078211 */ /* 0x000fe200020f1419 */
[----:B------:R-:W-:Y:S01]  /*0360*/  IMAD.MOV.U32 R25, RZ, RZ, RZ ;  /* 0x000000ffff197224 */ /* 0x000fe200078e00ff */
[----:B------:R-:W-:Y:S01]  /*0370*/  LEA R8, P4, R17, R12, 0x2 ;  /* 0x0000000c11087211 */ /* 0x000fe200078810ff */
[----:B------:R-:W-:Y:S02]  /*0380*/  IMAD.X R24, RZ, RZ, R29, P5 ;  /* 0x000000ffff187224 */ /* 0x000fe400028e061d */
[----:B------:R-:W-:Y:S01]  /*0390*/  @!P1 IMAD.X R11, R5, 0x1, R9, P3 ;  /* 0x00000001050b9824 */ /* 0x000fe200018e0609 */
[----:B------:R-:W-:Y:S01]  /*03a0*/  LEA.HI.X R9, R17, R13, RZ, 0x2, P4 ;  /* 0x0000000d11097211 */ /* 0x000fe200020f14ff */
[----:B------:R-:W-:Y:S01]  /*03b0*/  IMAD.MOV.U32 R22, RZ, RZ, RZ ;  /* 0x000000ffff167224 */ /* 0x000fe200078e00ff */
[----:B0-----:R-:W-:Y:S01]  /*03c0*/  @!P2 LEA R12, P5, R15, R4, 0x2 ;  /* 0x000000040f0ca211 */ /* 0x001fe200078a10ff */
[----:B------:R-:W-:Y:S01]  /*03d0*/  IMAD.MOV.U32 R26, RZ, RZ, RZ ;  /* 0x000000ffff1a7224 */ /* 0x000fe200078e00ff */
[----:B------:R-:W-:Y:S01]  /*03e0*/  LEA R14, P4, R17, R8, 0x2 ;  /* 0x00000008110e7211 */ /* 0x000fe200078810ff */
[----:B------:R-:W2:Y:S01]  /*03f0*/  @!P1 LDG.E R25, desc[UR4][R10.64] ;  /* 0x000000040a199981 */ /* 0x000ea2000c1e1900 */
[----:B------:R-:W-:-:S02]  /*0400*/  @!P2 LEA.HI.X R13, R15, R5, R29, 0x2, P5 ;  /* 0x000000050f0da211 */ /* 0x000fc400028f141d */
[----:B------:R-:W-:Y:S02]  /*0410*/  CS2R R28, SRZ ;  /* 0x00000000001c7805 */ /* 0x000fe4000001ff00 */
[----:B------:R-:W-:Y:S01]  /*0420*/  ISETP.GE.U32.AND P3, PT, R27, R16, PT ;  /* 0x000000101b00720c */ /* 0x000fe20003f66070 */
[----:B------:R0:W3:Y:S01]  /*0430*/  @!P0 LDG.E R22, desc[UR4][R8.64] ;  /* 0x0000000408168981 */ /* 0x0000e2000c1e1900 */
[----:B------:R-:W-:Y:S02]  /*0440*/  LEA.HI.X R15, R17, R9, RZ, 0x2, P4 ;  /* 0x00000009110f7211 */ /* 0x000fe400020f14ff */
[----:B------:R-:W-:Y:S01]  /*0450*/  ISETP.GE.U32.AND.EX P3, PT, R24, R18, PT, P3 ;  /* 0x000000121800720c */ /* 0x000fe20003f66130 */
[----:B------:R-:W3:Y:S04]  /*0460*/  @!P0 LDG.E R26, desc[UR4][R6.64] ;  /* 0x00000004061a8981 */ /* 0x000ee8000c1e1900 */
[----:B------:R-:W4:Y:S04]  /*0470*/  @!P2 LDG.E R28, desc[UR4][R14.64] ;  /* 0x000000040e1ca981 */ /* 0x000f28000c1e1900 */
[----:B------:R-:W4:Y:S04]  /*0480*/  @!P2 LDG.E R29, desc[UR4][R12.64] ;  /* 0x000000040c1da981 */ /* 0x000f28000c1e1900 */
[----:B0-----:R-:W-:-:S04]  /*0490*/  @!P3 LEA R8, P4, R27, R4, 0x2 ;  /* 0x000000041b08b211 */ /* 0x001fc800078810ff */
[----:B------:R-:W-:Y:S01]  /*04a0*/  @!P3 LEA.HI.X R9, R27, R5, R24, 0x2, P4 ;  /* 0x000000051b09b211 */ /* 0x000fe200020f1418 */
[----:B------:R-:W-:Y:S01]  /*04b0*/  IMAD.MOV.U32 R24, RZ, RZ, RZ ;  /* 0x000000ffff187224 */ /* 0x000fe200078e00ff */
[----:B------:R-:W-:Y:S01]  /*04c0*/  @!P3 LEA R10, P4, R17, R14, 0x2 ;  /* 0x0000000e110ab211 */ /* 0x000fe200078810ff */
[----:B------:R-:W-:-:S03]  /*04d0*/  IMAD.MOV.U32 R27, RZ, RZ, RZ ;  /* 0x000000ffff1b7224 */ /* 0x000fc600078e00ff */
[----:B------:R-:W-:Y:S01]  /*04e0*/  @!P3 LEA.HI.X R11, R17, R15, RZ, 0x2, P4 ;  /* 0x0000000f110bb211 */ /* 0x000fe200020f14ff */
[----:B------:R0:W5:Y:S04]  /*04f0*/  @!P3 LDG.E R24, desc[UR4][R8.64] ;  /* 0x000000040818b981 */ /* 0x000168000c1e1900 */
[----:B------:R-:W5:Y:S01]  /*0500*/  @!P3 LDG.E R27, desc[UR4][R10.64] ;  /* 0x000000040a1bb981 */ /* 0x000f62000c1e1900 */
[----:B------:R-:W-:Y:S01]  /*0510*/  BSSY.RECONVERGENT B0, `(.L_x_7343) ;  /* 0x000001d000007945 */ /* 0x000fe20003800200 */
[----:B0-----:R-:W-:-:S05]  /*0520*/  IMAD.IADD R9, R0, 0x1, R19 ;  /* 0x0000000100097824 */ /* 0x001fca00078e0213 */
[CC--:B------:R-:W-:Y:S02]  /*0530*/  @!P0 LEA R7, P6, R9.reuse, R2.reuse, 0x2 ;  /* 0x0000000209078211 */ /* 0x0c0fe400078c10ff */
[----:B------:R-:W-:Y:S02]  /*0540*/  @!P1 LEA R6, P5, R9, R2, 0x2 ;  /* 0x0000000209069211 */ /* 0x000fe400078a10ff */
[----:B------:R-:W-:Y:S02]  /*0550*/  @!P0 LEA R12, P4, R17, R7, 0x2 ;  /* 0x00000007110c8211 */ /* 0x000fe400078810ff */
[----:B------:R-:W-:Y:S02]  /*0560*/  @!P1 LEA.HI.X R7, R9, R3, R21, 0x2, P5 ;  /* 0x0000000309079211 */ /* 0x000fe400028f1415 */
[----:B------:R-:W-:-:S05]  /*0570*/  LEA R19, P5, R17, R19, 0x2 ;  /* 0x0000001311137211 */ /* 0x000fca00078a10ff */
[----:B------:R-:W-:Y:S02]  /*0580*/  IMAD.X R23, RZ, RZ, R23, P5 ;  /* 0x000000ffff177224 */ /* 0x000fe400028e0617 */
[----:B--2---:R-:W-:Y:S01]  /*0590*/  FFMA.FTZ R25, -R25, UR6, R20 ;  /* 0x0000000619197c23 */ /* 0x004fe20008010114 */
[----:B------:R-:W-:-:S04]  /*05a0*/  @!P0 LEA.HI.X R20, R9, R3, R21, 0x2, P6 ;  /* 0x0000000309148211 */ /* 0x000fc800030f1415 */
[----:B------:R-:W-:Y:S01]  /*05b0*/  @!P0 LEA.HI.X R13, R17, R20, RZ, 0x2, P4 ;  /* 0x00000014110d8211 */ /* 0x000fe200020f14ff */
[----:B------:R0:W-:Y:S01]  /*05c0*/  @!P1 STG.E desc[UR4][R6.64], R25 ;  /* 0x0000001906009986 */ /* 0x0001e2000c101904 */
[----:B---3--:R-:W-:-:S05]  /*05d0*/  FFMA.FTZ R22, -R26, UR6, R22 ;  /* 0x000000061a167c23 */ /* 0x008fca0008010116 */
[----:B------:R0:W-:Y:S01]  /*05e0*/  @!P0 STG.E desc[UR4][R12.64], R22 ;  /* 0x000000160c008986 */ /* 0x0001e2000c101904 */
[----:B------:R-:W-:Y:S01]  /*05f0*/  ISETP.GE.U32.AND P0, PT, R19, R16, PT ;  /* 0x000000101300720c */ /* 0x000fe20003f06070 */
[----:B----4-:R-:W-:-:S03]  /*0600*/  FFMA.FTZ R29, -R29, UR6, R28 ;  /* 0x000000061d1d7c23 */ /* 0x010fc6000801011c */
[----:B------:R-:W-:Y:S02]  /*0610*/  ISETP.GE.U32.AND.EX P0, PT, R23, R18, PT, P0 ;  /* 0x000000121700720c */ /* 0x000fe40003f06100 */
[----:B------:R0:W-:Y:S01]  /*0620*/  @!P2 STG.E desc[UR4][R14.64], R29 ;  /* 0x0000001d0e00a986 */ /* 0x0001e2000c101904 */
[----:B-----5:R-:W-:Y:S01]  /*0630*/  FFMA.FTZ R27, -R24, UR6, R27 ;  /* 0x00000006181b7c23 */ /* 0x020fe2000801011b */
[----:B0-----:R-:W-:Y:S09]  /*0640*/  @P3 BRA `(.L_x_7344) ;  /* 0x0000000000243947 */ /* 0x001ff20003800000 */
        /* <DEDUP_REMOVED lines=9> */
.L_x_7344:
[----:B------:R-:W-:Y:S05]  /*06e0*/  BSYNC.RECONVERGENT B0 ;  /* 0x0000000000007941 */ /* 0x000fea0003800200 */
.L_x_7343:
[----:B------:R-:W-:Y:S05]  /*06f0*/  @!P0 BRA `(.L_x_7345) ;  /* 0xfffffff800c08947 */ /* 0x000fea000383ffff */
[----:B------:R-:W-:Y:S05]  /*0700*/  EXIT ;  /* 0x000000000000794d */ /* 0x000fea0003800000 */
.L_x_7342:
        /* <DEDUP_REMOVED lines=8> */
.L_x_7346:
[C---:B------:R-:W-:Y:S01]  /*0790*/  IMAD.SHL.U32 R21, R0.reuse, 0x10, RZ ;  /* 0x0000001000157824 */ /* 0x040fe200078e00ff */
[----:B------:R-:W-:-:S04]  /*07a0*/  SHF.L.U64.HI R9, R0, 0x4, R17 ;  /* 0x0000000400097819 */ /* 0x000fc80000010211 */
[-C--:B------:R-:W-:Y:S02]  /*07b0*/  IADD3 R6, P0, PT, R2, R21.reuse, RZ ;  /* 0x0000001502067210 */ /* 0x080fe40007f1e0ff */
[----:B------:R-:W-:-:S03]  /*07c0*/  IADD3 R20, P1, PT, R4, R21, RZ ;  /* 0x0000001504147210 */ /* 0x000fc60007f3e0ff */
[--C-:B------:R-:W-:Y:S02]  /*07d0*/  IMAD.X R7, R3, 0x1, R9.reuse, P0 ;  /* 0x0000000103077824 */ /* 0x100fe400000e0609 */
[----:B------:R-:W-:-:S03]  /*07e0*/  IMAD.X R21, R5, 0x1, R9, P1 ;  /* 0x0000000105157824 */ /* 0x000fc600008e0609 */
[----:B------:R-:W1:Y:S04]  /*07f0*/  LDG.E.128 R12, desc[UR4][R6.64] ;  /* 0x00000004060c7981 */ /* 0x000e68000c1e1d00 */
[----:B------:R-:W1:Y:S01]  /*0800*/  LDG.E.128 R8, desc[UR4][R20.64] ;  /* 0x0000000414087981 */ /* 0x000e62000c1e1d00 */
[----:B0-----:R-:W-:-:S05]  /*0810*/  IADD3 R0, P0, PT, R0, UR6, RZ ;  /* 0x0000000600007c10 */ /* 0x001fca000ff1e0ff */
[----:B------:R-:W-:Y:S01]  /*0820*/  IMAD.X R17, RZ, RZ, R17, P0 ;  /* 0x000000ffff117224 */ /* 0x000fe200000e0611 */
[----:B------:R-:W-:-:S04]  /*0830*/  LOP3.LUT P0, RZ, R0, 0xffffc000, RZ, 0xc0, !PT ;  /* 0xffffc00000ff7812 */ /* 0x000fc8000780c0ff */
[----:B------:R-:W-:Y:S01]  /*0840*/  LOP3.LUT P0, RZ, R17, 0x3fffffff, RZ, 0xc0, P0 ;  /* 0x3fffffff11ff7812 */ /* 0x000fe2000000c0ff */
[----:B-1----:R-:W-:Y:S01]  /*0850*/  FFMA.FTZ R9, -R9, UR7, R13 ;  /* 0x0000000709097c23 */ /* 0x002fe2000801010d */
[----:B------:R-:W-:Y:S01]  /*0860*/  FFMA.FTZ R8, -R8, UR7, R12 ;  /* 0x0000000708087c23 */ /* 0x000fe2000801010c */
[----:B------:R-:W-:Y:S01]  /*0870*/  FFMA.FTZ R10, -R10, UR7, R14 ;  /* 0x000000070a0a7c23 */ /* 0x000fe2000801010e */
[----:B------:R-:W-:Y:S01]  /*0880*/  FFMA.FTZ R11, -R11, UR7, R15 ;  /* 0x000000070b0b7c23 */ /* 0x000fe2000801010f */
[----:B------:R-:W-:-:S04]  /*0890*/  IMAD.SHL.U32 R13, R0, 0x4, RZ ;  /* 0x00000004000d7824 */ /* 0x000fc800078e00ff */
[----:B------:R2:W-:Y:S01]  /*08a0*/  STG.E.128 desc[UR4][R6.64], R8 ;  /* 0x0000000806007986 */ /* 0x0005e2000c101d04 */
[----:B------:R-:W-:Y:S02]  /*08b0*/  ISETP.LT.U32.AND P1, PT, R13, R16, PT ;  /* 0x000000100d00720c */ /* 0x000fe40003f21070 */
[----:B------:R-:W-:-:S04]  /*08c0*/  SHF.L.U64.HI R13, R0, 0x2, R17 ;  /* 0x00000002000d7819 */ /* 0x000fc80000010211 */
[----:B------:R-:W-:-:S13]  /*08d0*/  ISETP.LT.AND.EX P1, PT, R13, R18, PT, P1 ;  /* 0x000000120d00720c */ /* 0x000fda0003f21310 */
[----:B--2---:R-:W-:Y:S05]  /*08e0*/  @!P0 BRA P1, `(.L_x_7346) ;  /* 0xfffffffc00a88947 */ /* 0x004fea000083ffff */
[----:B------:R-:W-:Y:S05]  /*08f0*/  EXIT ;  /* 0x000000000000794d */ /* 0x000fea0003800000 */
.L_x_7347:
        /* <DEDUP_REMOVED lines=16> */
.L_x_8026:


//--------------------- .text._ZN2at6native55_GLOBAL__N__de093ff9_22_ForeachBinaryOpList_cu_a911ec4325multi_tensor_apply_kernelINS1_18TensorListMetadataILi2EEENS1_24BinaryOpListAlphaFunctorIdLi2ELi2ELi0EEEJSt5minusIdEdEEEvT_T0_DpT1_ --------------------------
	.section	.text._ZN2at6native55_GLOBAL__N__de093ff9_22_ForeachBinaryOpList_cu_a911ec4325multi_tensor_apply_kernelINS1_18TensorListMetadataILi2EEENS1_24BinaryOpListAlphaFunctorIdLi2ELi2ELi0EEEJSt5minusIdEdEEEvT_T0_DpT1_,"ax",@progbits
	.align	128
.text._ZN2at6native55_GLOBAL__N__de093ff9_22_ForeachBinaryOpList_cu_a911ec4325multi_tensor_apply_kernelINS1_18TensorListMetadataILi2EEENS1_24BinaryOpListAlphaFunctorIdLi2ELi2ELi0EEEJSt5minusIdEdEEEvT_T0_DpT1_:
        .type           _ZN2at6native55_GLOBAL__N__de093ff9_22_ForeachBinaryOpList_cu_a911ec4325multi_tensor_apply_kernelINS1_18TensorListMetadataILi2EEENS1_24BinaryOpListAlphaFunctorIdLi2ELi2ELi0EEEJSt5minusIdEdEEEvT_T0_DpT1_,@function
        .size           _ZN2at6native55_GLOBAL__N__de093ff9_22_ForeachBinaryOpList_cu_a911ec4325multi_tensor_apply_kernelINS1_18TensorListMetadataILi2EEENS1_24BinaryOpListAlphaFunctorIdLi2ELi2ELi0EEEJSt5minusIdEdEEEvT_T0_DpT1_,(.L_x_8027 - _ZN2at6native55_GLOBAL__N__de093ff9_22_ForeachBinaryOpList_cu_a911ec4325multi_tensor_apply_kernelINS1_18TensorListMetadataILi2EEENS1_24BinaryOpListAlphaFunctorIdLi2ELi2ELi0EEEJSt5minusIdEdEEEvT_T0_DpT1_)
        .other          _ZN2at6native55_GLOBAL__N__de093ff9_22_ForeachBinaryOpList_cu_a911ec4325multi_tensor_apply_kernelINS1_18TensorListMetadataILi2EEENS1_24BinaryOpListAlphaFunctorIdLi2ELi2ELi0EEEJSt5minusIdEdEEEvT_T0_DpT1_,@"STO_CUDA_ENTRY STV_DEFAULT"
_ZN2at6native55_GLOBAL__N__de093ff9_22_ForeachBinaryOpList_cu_a911ec4325multi_tensor_apply_kernelINS1_18TensorListMetadataILi2EEENS1_24BinaryOpListAlphaFunctorIdLi2ELi2ELi0EEEJSt5minusIdEdEEEvT_T0_DpT1_:
        /* <DEDUP_REMOVED lines=33> */
.L_x_7349:
[----:B0-----:R-:W-:Y:S01]  /*0210*/  IADD3 R2, P1, PT, R0, R25, RZ ;  /* 0x0000001900027210 */ /* 0x001fe20007f3e0ff */
[C---:B-1----:R-:W-:Y:S01]  /*0220*/  IMAD.SHL.U32 R21, R23.reuse, 0x8, RZ ;  /* 0x0000000817157824 */ /* 0x042fe200078e00ff */
[----:B------:R-:W-:Y:S02]  /*0230*/  CS2R R16, SRZ ;  /* 0x0000000000107805 */ /* 0x000fe4000001ff00 */
[----:B------:R-:W-:Y:S01]  /*0240*/  IADD3 R8, P2, PT, R23, R2, RZ ;  /* 0x0000000217087210 */ /* 0x000fe20007f5e0ff */
[----:B------:R-:W-:Y:S01]  /*0250*/  IMAD.X R3, RZ, RZ, R22, P1 ;  /* 0x000000ffff037224 */ /* 0x000fe200008e0616 */
[C---:B------:R-:W-:Y:S01]  /*0260*/  ISETP.GE.U32.AND P0, PT, R2.reuse, UR5, PT ;  /* 0x0000000502007c0c */ /* 0x040fe2000bf06070 */
[----:B------:R-:W-:Y:S01]  /*0270*/  IMAD.SHL.U32 R26, R2, 0x8, RZ ;  /* 0x00000008021a7824 */ /* 0x000fe200078e00ff */
[----:B------:R-:W-:Y:S01]  /*0280*/  ISETP.GE.U32.AND P1, PT, R8, UR5, PT ;  /* 0x0000000508007c0c */ /* 0x000fe2000bf26070 */
[--C-:B------:R-:W-:Y:S01]  /*0290*/  IMAD.X R9, RZ, RZ, R3.reuse, P2 ;  /* 0x000000ffff097224 */ /* 0x100fe200010e0603 */
[----:B------:R-:W-:-:S02]  /*02a0*/  SHF.L.U64.HI R6, R2, 0x3, R3 ;  /* 0x0000000302067819 */ /* 0x000fc40000010203 */
[----:B------:R-:W-:Y:S02]  /*02b0*/  IADD3 R4, P2, PT, R26, UR6, RZ ;  /* 0x000000061a047c10 */ /* 0x000fe4000ff5e0ff */
[----:B------:R-:W-:Y:S02]  /*02c0*/  ISETP.GE.U32.AND.EX P1, PT, R9, UR10, PT, P1 ;  /* 0x0000000a09007c0c */ /* 0x000fe4000bf26110 */
[----:B------:R-:W-:Y:S02]  /*02d0*/  ISETP.GE.U32.AND.EX P0, PT, R3, UR10, PT, P0 ;  /* 0x0000000a03007c0c */ /* 0x000fe4000bf06100 */
[----:B------:R-:W-:Y:S02]  /*02e0*/  IADD3.X R5, PT, PT, R6, UR7, RZ, P2, !PT ;  /* 0x0000000706057c10 */ /* 0x000fe400097fe4ff */
[----:B------:R-:W-:Y:S02]  /*02f0*/  IADD3 R2, P3, PT, R23, R8, RZ ;  /* 0x0000000817027210 */ /* 0x000fe40007f7e0ff */
[----:B------:R-:W-:-:S02]  /*0300*/  SHF.R.U32.HI R7, RZ, 0x1d, R23 ;  /* 0x0000001dff077819 */ /* 0x000fc40000011617 */
[----:B------:R-:W-:-:S03]  /*0310*/  IADD3 R10, P6, PT, R23, R2, RZ ;  /* 0x00000002170a7210 */ /* 0x000fc60007fde0ff */
[----:B------:R-:W-:Y:S01]  /*0320*/  @!P1 LEA R18, P2, R8, UR8, 0x3 ;  /* 0x0000000808129c11 */ /* 0x000fe2000f8418ff */
[--C-:B------:R-:W-:Y:S01]  /*0330*/  IMAD.X R3, RZ, RZ, R9.reuse, P3 ;  /* 0x000000ffff037224 */ /* 0x100fe200018e0609 */
[----:B------:R-:W-:Y:S01]  /*0340*/  @!P0 IADD3 R26, P4, PT, R26, UR8, RZ ;  /* 0x000000081a1a8c10 */ /* 0x000fe2000ff9e0ff */
[----:B------:R0:W3:Y:S01]  /*0350*/  @!P0 LDG.E.64 R16, desc[UR14][R4.64] ;  /* 0x0000000e04108981 */ /* 0x0000e2000c1e1b00 */
[----:B------:R-:W-:Y:S01]  /*0360*/  @!P1 LEA.HI.X R19, R8, UR9, R9, 0x3, P2 ;  /* 0x0000000908139c11 */ /* 0x000fe200090f1c09 */
[----:B------:R-:W-:Y:S01]  /*0370*/  IMAD.X R11, RZ, RZ, R3, P6 ;  /* 0x000000ffff0b7224 */ /* 0x000fe200030e0603 */
[----:B------:R-:W-:Y:S02]  /*0380*/  IADD3 R8, P5, PT, R21, R4, RZ ;  /* 0x0000000415087210 */ /* 0x000fe40007fbe0ff */
[----:B------:R-:W-:Y:S02]  /*0390*/  CS2R R12, SRZ ;  /* 0x00000000000c7805 */ /* 0x000fe4000001ff00 */
[----:B------:R-:W-:-:S02]  /*03a0*/  ISETP.GE.U32.AND P2, PT, R2, UR5, PT ;  /* 0x0000000502007c0c */ /* 0x000fc4000bf46070 */
[----:B------:R-:W-:Y:S02]  /*03b0*/  CS2R R14, SRZ ;  /* 0x00000000000e7805 */ /* 0x000fe4000001ff00 */
[----:B------:R-:W-:Y:S01]  /*03c0*/  ISETP.GE.U32.AND P3, PT, R10, UR5, PT ;  /* 0x000000050a007c0c */ /* 0x000fe2000bf66070 */
[----:B------:R-:W-:Y:S01]  /*03d0*/  IMAD.X R9, R7, 0x1, R5, P5 ;  /* 0x0000000107097824 */ /* 0x000fe200028e0605 */
[----:B------:R-:W-:Y:S02]  /*03e0*/  ISETP.GE.U32.AND.EX P2, PT, R3, UR10, PT, P2 ;  /* 0x0000000a03007c0c */ /* 0x000fe4000bf46120 */
[----:B0-----:R-:W-:Y:S02]  /*03f0*/  CS2R R4, SRZ ;  /* 0x0000000000047805 */ /* 0x001fe4000001ff00 */
[----:B------:R-:W-:Y:S01]  /*0400*/  @!P0 IADD3.X R27, PT, PT, R6, UR9, RZ, P4, !PT ;  /* 0x00000009061b8c10 */ /* 0x000fe2000a7fe4ff */
[----:B------:R0:W2:Y:S01]  /*0410*/  @!P1 LDG.E.64 R12, desc[UR14][R18.64] ;  /* 0x0000000e120c9981 */ /* 0x0000a2000c1e1b00 */
[----:B------:R-:W-:-:S03]  /*0420*/  ISETP.GE.U32.AND.EX P3, PT, R11, UR10, PT, P3 ;  /* 0x0000000a0b007c0c */ /* 0x000fc6000bf66130 */
[----:B------:R1:W2:Y:S04]  /*0430*/  @!P1 LDG.E.64 R4, desc[UR14][R8.64] ;  /* 0x0000000e08049981 */ /* 0x0002a8000c1e1b00 */
[----:B------:R4:W3:Y:S01]  /*0440*/  @!P0 LDG.E.64 R14, desc[UR14][R26.64] ;  /* 0x0000000e1a0e8981 */ /* 0x0008e2000c1e1b00 */
[----:B------:R-:W-:Y:S02]  /*0450*/  IADD3 R6, P4, PT, R21, R8, RZ ;  /* 0x0000000815067210 */ /* 0x000fe40007f9e0ff */
[----:B------:R-:W-:-:S03]  /*0460*/  @!P2 LEA R28, P5, R2, UR8, 0x3 ;  /* 0x00000008021cac11 */ /* 0x000fc6000f8a18ff */
[----:B------:R-:W-:Y:S01]  /*0470*/  @!P3 LEA R20, P6, R10, UR8, 0x3 ;  /* 0x000000080a14bc11 */ /* 0x000fe2000f8c18ff */
[----:B------:R-:W-:Y:S01]  /*0480*/  IMAD.X R7, R7, 0x1, R9, P4 ;  /* 0x0000000107077824 */ /* 0x000fe200020e0609 */
[----:B0-----:R-:W-:Y:S02]  /*0490*/  @!P3 LEA R18, P4, R23, R6, 0x3 ;  /* 0x000000061712b211 */ /* 0x001fe400078818ff */
[----:B------:R-:W-:Y:S02]  /*04a0*/  @!P2 LEA.HI.X R29, R2, UR9, R3, 0x3, P5 ;  /* 0x00000009021dac11 */ /* 0x000fe4000a8f1c03 */
[----:B------:R-:W-:Y:S02]  /*04b0*/  CS2R R2, SRZ ;  /* 0x0000000000027805 */ /* 0x000fe4000001ff00 */
[----:B------:R-:W-:Y:S02]  /*04c0*/  @!P3 LEA.HI.X R21, R10, UR9, R11, 0x3, P6 ;  /* 0x000000090a15bc11 */ /* 0x000fe4000b0f1c0b */
[----:B------:R-:W-:-:S02]  /*04d0*/  CS2R R10, SRZ ;  /* 0x00000000000a7805 */ /* 0x000fc4000001ff00 */
[----:B-1----:R-:W-:Y:S02]  /*04e0*/  CS2R R8, SRZ ;  /* 0x0000000000087805 */ /* 0x002fe4000001ff00 */
[----:B----4-:R-:W-:Y:S02]  /*04f0*/  CS2R R26, SRZ ;  /* 0x00000000001a7805 */ /* 0x010fe4000001ff00 */
[----:B------:R-:W-:Y:S01]  /*0500*/  @!P3 LEA.HI.X R19, R23, R7, RZ, 0x3, P4 ;  /* 0x000000071713b211 */ /* 0x000fe200020f1cff */
[----:B------:R-:W4:Y:S04]  /*0510*/  @!P2 LDG.E.64 R2, desc[UR14][R28.64] ;  /* 0x0000000e1c02a981 */ /* 0x000f28000c1e1b00 */
[----:B------:R-:W4:Y:S04]  /*0520*/  @!P2 LDG.E.64 R10, desc[UR14][R6.64] ;  /* 0x0000000e060aa981 */ /* 0x000f28000c1e1b00 */
[----:B------:R-:W5:Y:S04]  /*0530*/  @!P3 LDG.E.64 R8, desc[UR14][R20.64] ;  /* 0x0000000e1408b981 */ /* 0x000f68000c1e1b00 */
[----:B------:R2:W5:Y:S01]  /*0540*/  @!P3 LDG.E.64 R26, desc[UR14][R18.64] ;  /* 0x0000000e121ab981 */ /* 0x000562000c1e1b00 */
[----:B------:R-:W-:Y:S01]  /*0550*/  IADD3 R24, P4, PT, R0, R25, RZ ;  /* 0x0000001900187210 */ /* 0x000fe20007f9e0ff */
[----:B--2---:R-:W-:-:S04]  /*0560*/  DFMA R18, -R12, UR16, R4 ;  /* 0x000000100c127c2b */ /* 0x004fc80008000104 */
[----:B------:R-:W-:Y:S01]  /*0570*/  IMAD.X R13, RZ, RZ, R22, P4 ;  /* 0x000000ffff0d7224 */ /* 0x000fe200020e0616 */
[C---:B------:R-:W-:Y:S01]  /*0580*/  @!P1 LEA R12, P5, R24.reuse, UR6, 0x3 ;  /* 0x00000006180c9c11 */ /* 0x040fe2000f8a18ff */
[----:B---3--:R-:W-:Y:S01]  /*0590*/  DFMA R14, -R14, UR16, R16 ;  /* 0x000000100e0e7c2b */ /* 0x008fe20008000110 */
[----:B------:R-:W-:Y:S01]  /*05a0*/  IMAD.SHL.U32 R5, R23, 0x8, RZ ;  /* 0x0000000817057824 */ /* 0x000fe200078e00ff */
[C---:B------:R-:W-:Y:S02]  /*05b0*/  @!P0 LEA R16, P4, R24.reuse, UR6, 0x3 ;  /* 0x0000000618108c11 */ /* 0x040fe4000f8818ff */
[C---:B------:R-:W-:Y:S02]  /*05c0*/  @!P3 LEA R4, P6, R24.reuse, UR6, 0x3 ;  /* 0x000000061804bc11 */ /* 0x040fe4000f8c18ff */
[C-C-:B------:R-:W-:Y:S02]  /*05d0*/  @!P0 LEA.HI.X R17, R24.reuse, UR7, R13.reuse, 0x3, P4 ;  /* 0x0000000718118c11 */ /* 0x140fe4000a0f1c0d */
[----:B------:R-:W-:-:S02]  /*05e0*/  @!P1 LEA.HI.X R20, R24, UR7, R13, 0x3, P5 ;  /* 0x0000000718149c11 */ /* 0x000fc4000a8f1c0d */
[C---:B------:R-:W-:Y:S02]  /*05f0*/  @!P3 IADD3 R4, P4, P5, R5.reuse, R4, R5 ;  /* 0x000000040504b210 */ /* 0x040fe40007d9e005 */
[----:B------:R-:W-:Y:S02]  /*0600*/  @!P3 LEA.HI.X R24, R24, UR7, R13, 0x3, P6 ;  /* 0x000000071818bc11 */ /* 0x000fe4000b0f1c0d */
[----:B------:R-:W-:Y:S02]  /*0610*/  @!P3 IADD3 R4, P6, PT, R5, R4, RZ ;  /* 0x000000040504b210 */ /* 0x000fe40007fde0ff */
[----:B------:R-:W-:-:S04]  /*0620*/  SHF.R.U32.HI R5, RZ, 0x1d, R23 ;  /* 0x0000001dff057819 */ /* 0x000fc80000011617 */
[----:B------:R-:W-:Y:S02]  /*0630*/  @!P3 IADD3.X R24, PT, PT, R5, R24, R5, P4, P5 ;  /* 0x000000180518b210 */ /* 0x000fe400027ea405 */
[C---:B------:R-:W-:Y:S01]  /*0640*/  @!P1 LEA R12, P4, R23.reuse, R12, 0x3 ;  /* 0x0000000c170c9211 */ /* 0x040fe200078818ff */
[----:B----4-:R-:W-:Y:S01]  /*0650*/  DFMA R2, -R2, UR16, R10 ;  /* 0x0000001002027c2b */ /* 0x010fe2000800010a */
[----:B------:R3:W-:Y:S02]  /*0660*/  @!P0 STG.E.64 desc[UR14][R16.64], R14 ;  /* 0x0000000e10008986 */ /* 0x0007e4000c101b0e */
[----:B------:R-:W-:Y:S01]  /*0670*/  @!P1 LEA.HI.X R13, R23, R20, RZ, 0x3, P4 ;  /* 0x00000014170d9211 */ /* 0x000fe200020f1cff */
[----:B------:R-:W-:Y:S01]  /*0680*/  @!P3 IMAD.X R5, R5, 0x1, R24, P6 ;  /* 0x000000010505b824 */ /* 0x000fe200030e0618 */
[----:B-----5:R-:W-:Y:S01]  /*0690*/  DFMA R8, -R8, UR16, R26 ;  /* 0x0000001008087c2b */ /* 0x020fe2000800011a */
[----:B------:R-:W-:Y:S02]  /*06a0*/  LEA R25, P0, R23, R25, 0x2 ;  /* 0x0000001917197211 */ /* 0x000fe400078010ff */
[----:B------:R3:W-:Y:S04]  /*06b0*/  @!P1 STG.E.64 desc[UR14][R12.64], R18 ;  /* 0x000000120c009986 */ /* 0x0007e8000c101b0e */
[----:B------:R3:W-:Y:S01]  /*06c0*/  @!P2 STG.E.64 desc[UR14][R6.64], R2 ;  /* 0x000000020600a986 */ /* 0x0007e2000c101b0e */
[----:B------:R-:W-:Y:S01]  /*06d0*/  IMAD.X R22, RZ, RZ, R22, P0 ;  /* 0x000000ffff167224 */ /* 0x000fe200000e0616 */
[----:B------:R-:W-:-:S02]  /*06e0*/  ISETP.GE.U32.AND P0, PT, R25, UR5, PT ;  /* 0x0000000519007c0c */ /* 0x000fc4000bf06070 */
[----:B------:R3:W-:Y:S02]  /*06f0*/  @!P3 STG.E.64 desc[UR14][R4.64], R8 ;  /* 0x000000080400b986 */ /* 0x0007e4000c101b0e */
[----:B------:R-:W-:-:S13]  /*0700*/  ISETP.GE.U32.AND.EX P0, PT, R22, UR10, PT, P0 ;  /* 0x0000000a16007c0c */ /* 0x000fda000bf06100 */
[----:B---3--:R-:W-:Y:S05]  /*0710*/  @!P0 BRA `(.L_x_7349) ;  /* 0xfffffff800bc8947 */ /* 0x008fea000383ffff */
[----:B------:R-:W-:Y:S05]  /*0720*/  EXIT ;  /* 0x000000000000794d */ /* 0x000fea0003800000 */
.L_x_7348:
        /* <DEDUP_REMOVED lines=8> */
.L_x_7350:
[C---:B------:R-:W-:Y:S01]  /*07b0*/  IMAD.SHL.U32 R22, R21.reuse, 0x20, RZ ;  /* 0x0000002015167824 */ /* 0x040fe200078e00ff */
[----:B--2---:R-:W-:-:S04]  /*07c0*/  SHF.L.U64.HI R4, R21, 0x5, R0 ;  /* 0x0000000515047819 */ /* 0x004fc80000010200 */
[C---:B------:R-:W-:Y:S02]  /*07d0*/  IADD3 R2, P0, PT, R22.reuse, UR6, RZ ;  /* 0x0000000616027c10 */ /* 0x040fe4000ff1e0ff */
[----:B------:R-:W-:Y:S02]  /*07e0*/  IADD3 R22, P1, PT, R22, UR8, RZ ;  /* 0x0000000816167c10 */ /* 0x000fe4000ff3e0ff */
[C---:B------:R-:W-:Y:S02]  /*07f0*/  IADD3.X R3, PT, PT, R4.reuse, UR7, RZ, P0, !PT ;  /* 0x0000000704037c10 */ /* 0x040fe400087fe4ff */
[----:B------:R-:W-:-:S03]  /*0800*/  IADD3.X R23, PT, PT, R4, UR9, RZ, P1, !PT ;  /* 0x0000000904177c10 */ /* 0x000fc60008ffe4ff */
[----:B------:R-:W1:Y:S04]  /*0810*/  LDG.E.ENL2.256 R8, R16, desc[UR14][R2.64] ;  /* 0xfe00000e0210797e */ /* 0x000e680008121908 */
[----:B------:R-:W1:Y:S01]  /*0820*/  LDG.E.ENL2.256 R4, R12, desc[UR14][R22.64] ;  /* 0xfe00000e160c797e */ /* 0x000e620008121904 */
[----:B0-----:R-:W-:-:S05]  /*0830*/  IADD3 R21, P0, PT, R21, UR5, RZ ;  /* 0x0000000515157c10 */ /* 0x001fca000ff1e0ff */
[----:B------:R-:W-:Y:S01]  /*0840*/  IMAD.X R0, RZ, RZ, R0, P0 ;  /* 0x000000ffff007224 */ /* 0x000fe200000e0600 */
[----:B------:R-:W-:-:S04]  /*0850*/  LOP3.LUT P0, RZ, R21, 0xffffc000, RZ, 0xc0, !PT ;  /* 0xffffc00015ff7812 */ /* 0x000fc8000780c0ff */
[----:B------:R-:W-:Y:S01]  /*0860*/  LOP3.LUT P0, RZ, R0, 0x3fffffff, RZ, 0xc0, P0 ;  /* 0x3fffffff00ff7812 */ /* 0x000fe2000000c0ff */
[----:B-1----:R-:W-:Y:S02]  /*0870*/  DFMA R12, -R12, UR10, R16 ;  /* 0x0000000a0c0c7c2b */ /* 0x002fe40008000110 */
[----:B------:R-:W-:Y:S02]  /*0880*/  DFMA R14, -R14, UR10, R18 ;  /* 0x0000000a0e0e7c2b */ /* 0x000fe40008000112 */
[----:B------:R-:W-:Y:S02]  /*0890*/  DFMA R4, -R4, UR10, R8 ;  /* 0x0000000a04047c2b */ /* 0x000fe40008000108 */
[----:B------:R-:W-:Y:S01]  /*08a0*/  DFMA R6, -R6, UR10, R10 ;  /* 0x0000000a06067c2b */ /* 0x000fe2000800010a */
[----:B------:R-:W-:-:S05]  /*08b0*/  IMAD.SHL.U32 R8, R21, 0x4, RZ ;  /* 0x0000000415087824 */ /* 0x000fca00078e00ff */
[----:B------:R-:W-:Y:S01]  /*08c0*/  ISETP.LT.U32.AND P1, PT, R8, UR13, PT ;  /* 0x0000000d08007c0c */ /* 0x000fe2000bf21070 */
[----:B------:R2:W-:Y:S01]  /*08d0*/  STG.E.ENL2.256 desc[UR14][R2.64], R12, R4 ;  /* 0xf800000c0204797f */ /* 0x0005e2000f12180e */
[----:B------:R-:W-:-:S04]  /*08e0*/  SHF.L.U64.HI R8, R21, 0x2, R0 ;  /* 0x0000000215087819 */ /* 0x000fc80000010200 */
[----:B------:R-:W-:-:S13]  /*08f0*/  ISETP.LT.AND.EX P1, PT, R8, UR4, PT, P1 ;  /* 0x0000000408007c0c */ /* 0x000fda000bf21310 */
[----:B------:R-:W-:Y:S05]  /*0900*/  @!P0 BRA P1, `(.L_x_7350) ;  /* 0xfffffffc00a88947 */ /* 0x000fea000083ffff */
[----:B------:R-:W-:Y:S05]  /*0910*/  EXIT ;  /* 0x000000000000794d */ /* 0x000fea0003800000 */
.L_x_7351:
        /* <DEDUP_REMOVED lines=14> */
.L_x_8027:


//--------------------- .text._ZN2at6native55_GLOBAL__N__de093ff9_22_ForeachBinaryOpList_cu_a911ec4325multi_tensor_apply_kernelINS1_18TensorListMetadataILi2EEENS1_24BinaryOpListAlphaFunctorIsLi2ELi2ELi0EEEJSt5minusIsEsEEEvT_T0_DpT1_ --------------------------
	.section	.text._ZN2at6native55_GLOBAL__N__de093ff9_22_ForeachBinaryOpList_cu_a911ec4325multi_tensor_apply_kernelINS1_18TensorListMetadataILi2EEENS1_24BinaryOpListAlphaFunctorIsLi2ELi2ELi0EEEJSt5minusIsEsEEEvT_T0_DpT1_,"ax",@progbits
	.align	128
.text._ZN2at6native55_GLOBAL__N__de093ff9_22_ForeachBinaryOpList_cu_a911ec4325multi_tensor_apply_kernelINS1_18TensorListMetadataILi2EEENS1_24BinaryOpListAlphaFunctorIsLi2ELi2ELi0EEEJSt5minusIsEsEEEvT_T0_DpT1_:
        .type           _ZN2at6native55_GLOBAL__N__de093ff9_22_ForeachBinaryOpList_cu_a911ec4325multi_tensor_apply_kernelINS1_18TensorListMetadataILi2EEENS1_24BinaryOpListAlphaFunctorIsLi2ELi2ELi0EEEJSt5minusIsEsEEEvT_T0_DpT1_,@function
        .size           _ZN2at6native55_GLOBAL__N__de093ff9_22_ForeachBinaryOpList_cu_a911ec4325multi_tensor_apply_kernelINS1_18TensorListMetadataILi2EEENS1_24BinaryOpListAlphaFunctorIsLi2ELi2ELi0EEEJSt5minusIsEsEEEvT_T0_DpT1_,(.L_x_8028 - _ZN2at6native55_GLOBAL__N__de093ff9_22_ForeachBinaryOpList_cu_a911ec4325multi_tensor_apply_kernelINS1_18TensorListMetadataILi2EEENS1_24BinaryOpListAlphaFunctorIsLi2ELi2ELi0EEEJSt5minusIsEsEEEvT_T0_DpT1_)
        .other          _ZN2at6native55_GLOBAL__N__de093ff9_22_ForeachBinaryOpList_cu_a911ec4325multi_tensor_apply_kernelINS1_18TensorListMetadataILi2EEENS1_24BinaryOpListAlphaFunctorIsLi2ELi2ELi0EEEJSt5minusIsEsEEEvT_T0_DpT1_,@"STO_CUDA_ENTRY STV_DEFAULT"
_ZN2at6native55_GLOBAL__N__de093ff9_22_ForeachBinaryOpList_cu_a911ec4325multi_tensor_apply_kernelINS1_18TensorListMetadataILi2EEENS1_24BinaryOpListAlphaFunctorIsLi2ELi2ELi0EEEJSt5minusIsEsEEEvT_T0_DpT1_:
        /* <DEDUP_REMOVED lines=31> */
.L_x_7355:
[----:B0-----:R-:W-:Y:S02]  /*01f0*/  IADD3 R6, P0, PT, R0, R23, RZ ;  /* 0x0000001700067210 */ /* 0x001fe40007f1e0ff */
[----:B------:R-:W-:Y:S02]  /*0200*/  PRMT R20, RZ, 0x7610, R20 ;  /* 0x00007610ff147816 */ /* 0x000fe40000000014 */
[----:B-1----:R-:W-:Y:S01]  /*0210*/  IADD3 R13, P1, PT, R17, R6, RZ ;  /* 0x00000006110d7210 */ /* 0x002fe20007f3e0ff */
[----:B------:R-:W-:Y:S01]  /*0220*/  IMAD.X R19, RZ, RZ, R21, P0 ;  /* 0x000000ffff137224 */ /* 0x000fe200000e0615 */
[CC--:B------:R-:W-:Y:S01]  /*0230*/  ISETP.GE.U32.AND P0, PT, R6.reuse, R16.reuse, PT ;  /* 0x000000100600720c */ /* 0x0c0fe20003f06070 */
[----:B------:R-:W-:Y:S01]  /*0240*/  IMAD.SHL.U32 R15, R6, 0x2, RZ ;  /* 0x00000002060f7824 */ /* 0x000fe200078e00ff */
[----:B------:R-:W-:Y:S01]  /*0250*/  ISETP.GE.U32.AND P2, PT, R13, R16, PT ;  /* 0x000000100d00720c */ /* 0x000fe20003f46070 */
[----:B------:R-:W-:Y:S01]  /*0260*/  IMAD.X R25, RZ, RZ, R19, P1 ;  /* 0x000000ffff197224 */ /* 0x000fe200008e0613 */
[----:B------:R-:W-:-:S02]  /*0270*/  ISETP.GE.U32.AND.EX P0, PT, R19, R18, PT, P0 ;  /* 0x000000121300720c */ /* 0x000fc40003f06100 */
[----:B------:R-:W-:Y:S02]  /*0280*/  IADD3 R9, P3, PT, R17, R13, RZ ;  /* 0x0000000d11097210 */ /* 0x000fe40007f7e0ff */
[----:B------:R-:W-:Y:S02]  /*0290*/  ISETP.GE.U32.AND.EX P2, PT, R25, R18, PT, P2 ;  /* 0x000000121900720c */ /* 0x000fe40003f46120 */
[----:B------:R-:W-:Y:S01]  /*02a0*/  ISETP.GE.U32.AND P1, PT, R9, R16, PT ;  /* 0x000000100900720c */ /* 0x000fe20003f26070 */
[----:B------:R-:W-:Y:S01]  /*02b0*/  IMAD.X R8, RZ, RZ, R25, P3 ;  /* 0x000000ffff087224 */ /* 0x000fe200018e0619 */
[----:B------:R-:W-:Y:S02]  /*02c0*/  SHF.L.U64.HI R7, R6, 0x1, R19 ;  /* 0x0000000106077819 */ /* 0x000fe40000010213 */
[----:B------:R-:W-:Y:S02]  /*02d0*/  PRMT R22, RZ, 0x7610, R22 ;  /* 0x00007610ff167816 */ /* 0x000fe40000000016 */
[----:B------:R-:W-:-:S02]  /*02e0*/  ISETP.GE.U32.AND.EX P1, PT, R8, R18, PT, P1 ;  /* 0x000000120800720c */ /* 0x000fc40003f26110 */
[----:B------:R-:W-:-:S03]  /*02f0*/  @!P0 IADD3 R10, P3, PT, R4, R15, RZ ;  /* 0x0000000f040a8210 */ /* 0x000fc60007f7e0ff */
[----:B------:R-:W-:Y:S02]  /*0300*/  @!P2 LEA R12, P4, R13, R4, 0x1 ;  /* 0x000000040d0ca211 */ /* 0x000fe400078808ff */
[----:B------:R-:W-:Y:S02]  /*0310*/  @!P0 IMAD.X R11, R5, 0x1, R7, P3 ;  /* 0x00000001050b8824 */ /* 0x000fe400018e0607 */
[----:B------:R-:W-:Y:S02]  /*0320*/  @!P2 LEA.HI.X R13, R13, R5, R25, 0x1, P4 ;  /* 0x000000050d0da211 */ /* 0x000fe400020f0c19 */
[----:B------:R-:W-:Y:S01]  /*0330*/  IADD3 R27, P4, PT, R17, R9, RZ ;  /* 0x00000009111b7210 */ /* 0x000fe20007f9e0ff */
[----:B------:R0:W2:Y:S03]  /*0340*/  @!P0 LDG.E.U16 R20, desc[UR6][R10.64] ;  /* 0x000000060a148981 */ /* 0x0000a6000c1e1500 */
[----:B------:R-:W-:Y:S01]  /*0350*/  ISETP.GE.U32.AND P3, PT, R27, R16, PT ;  /* 0x000000101b00720c */ /* 0x000fe20003f66070 */
[----:B------:R-:W-:Y:S01]  /*0360*/  IMAD.X R29, RZ, RZ, R8, P4 ;  /* 0x000000ffff1d7224 */ /* 0x000fe200020e0608 */
[----:B------:R-:W-:Y:S01]  /*0370*/  @!P1 LEA R14, P4, R9, R4, 0x1 ;  /* 0x00000004090e9211 */ /* 0x000fe200078808ff */
[----:B------:R1:W3:Y:S01]  /*0380*/  @!P2 LDG.E.U16 R22, desc[UR6][R12.64] ;  /* 0x000000060c16a981 */ /* 0x0002e2000c1e1500 */
[----:B------:R-:W-:-:S02]  /*0390*/  IADD3 R6, P5, PT, R2, R15, RZ ;  /* 0x0000000f02067210 */ /* 0x000fc40007fbe0ff */
[----:B------:R-:W-:Y:S02]  /*03a0*/  ISETP.GE.U32.AND.EX P3, PT, R29, R18, PT, P3 ;  /* 0x000000121d00720c */ /* 0x000fe40003f66130 */
[----:B------:R-:W-:Y:S01]  /*03b0*/  PRMT R24, RZ, 0x7610, R24 ;  /* 0x00007610ff187816 */ /* 0x000fe20000000018 */
[----:B------:R-:W-:Y:S01]  /*03c0*/  IMAD.X R7, R3, 0x1, R7, P5 ;  /* 0x0000000103077824 */ /* 0x000fe200028e0607 */
[----:B------:R-:W-:Y:S02]  /*03d0*/  @!P1 LEA.HI.X R15, R9, R5, R8, 0x1, P4 ;  /* 0x00000005090f9211 */ /* 0x000fe400020f0c08 */
[----:B------:R-:W-:Y:S02]  /*03e0*/  PRMT R25, RZ, 0x7610, R25 ;  /* 0x00007610ff197816 */ /* 0x000fe40000000019 */
[----:B------:R-:W-:Y:S01]  /*03f0*/  LEA R8, P4, R17, R6, 0x1 ;  /* 0x0000000611087211 */ /* 0x000fe200078808ff */
[----:B------:R4:W5:Y:S01]  /*0400*/  @!P1 LDG.E.U16 R24, desc[UR6][R14.64] ;  /* 0x000000060e189981 */ /* 0x000962000c1e1500 */
[----:B------:R-:W-:-:S02]  /*0410*/  PRMT R26, RZ, 0x7610, R26 ;  /* 0x00007610ff1a7816 */ /* 0x000fc4000000001a */
[----:B------:R-:W-:Y:S01]  /*0420*/  LEA.HI.X R9, R17, R7, RZ, 0x1, P4 ;  /* 0x0000000711097211 */ /* 0x000fe200020f0cff */
[----:B------:R-:W5:Y:S01]  /*0430*/  @!P0 LDG.E.U16 R25, desc[UR6][R6.64] ;  /* 0x0000000606198981 */ /* 0x000f62000c1e1500 */
[----:B0-----:R-:W-:-:S03]  /*0440*/  @!P3 LEA R10, P4, R27, R4, 0x1 ;  /* 0x000000041b0ab211 */ /* 0x001fc600078808ff */
[----:B------:R-:W5:Y:S01]  /*0450*/  @!P2 LDG.E.U16 R26, desc[UR6][R8.64] ;  /* 0x00000006081aa981 */ /* 0x000f62000c1e1500 */
[--C-:B------:R-:W-:Y:S02]  /*0460*/  @!P3 LEA.HI.X R11, R27, R5, R29.reuse, 0x1, P4 ;  /* 0x000000051b0bb211 */ /* 0x100fe400020f0c1d */
[C---:B-1----:R-:W-:Y:S02]  /*0470*/  LEA R12, P4, R17.reuse, R8, 0x1 ;  /* 0x00000008110c7211 */ /* 0x042fe400078808ff */
[----:B------:R-:W-:Y:S02]  /*0480*/  PRMT R29, RZ, 0x7610, R29 ;  /* 0x00007610ff1d7816 */ /* 0x000fe4000000001d */
[----:B------:R-:W-:Y:S02]  /*0490*/  LEA.HI.X R13, R17, R9, RZ, 0x1, P4 ;  /* 0x00000009110d7211 */ /* 0x000fe400020f0cff */
[----:B------:R-:W-:-:S03]  /*04a0*/  PRMT R27, RZ, 0x7610, R27 ;  /* 0x00007610ff1b7816 */ /* 0x000fc6000000001b */
[----:B------:R-:W5:Y:S04]  /*04b0*/  @!P1 LDG.E.U16 R29, desc[UR6][R12.64] ;  /* 0x000000060c1d9981 */ /* 0x000f68000c1e1500 */
[----:B------:R0:W5:Y:S01]  /*04c0*/  @!P3 LDG.E.U16 R27, desc[UR6][R10.64] ;  /* 0x000000060a1bb981 */ /* 0x000162000c1e1500 */
[C---:B----4-:R-:W-:Y:S02]  /*04d0*/  @!P3 LEA R14, P4, R17.reuse, R12, 0x1 ;  /* 0x0000000c110eb211 */ /* 0x050fe400078808ff */
[----:B------:R-:W-:Y:S02]  /*04e0*/  PRMT R28, RZ, 0x7610, R28 ;  /* 0x00007610ff1c7816 */ /* 0x000fe4000000001c */
[----:B------:R-:W-:-:S05]  /*04f0*/  @!P3 LEA.HI.X R15, R17, R13, RZ, 0x1, P4 ;  /* 0x0000000d110fb211 */ /* 0x000fca00020f0cff */
[----:B------:R1:W4:Y:S01]  /*0500*/  @!P3 LDG.E.U16 R28, desc[UR6][R14.64] ;  /* 0x000000060e1cb981 */ /* 0x000322000c1e1500 */
[----:B------:R-:W1:Y:S01]  /*0510*/  LDCU.U16 UR4, c[0x0][0xfca] ;  /* 0x0001f940ff0477ac */ /* 0x000e620008000400 */
[----:B0-----:R-:W-:Y:S01]  /*0520*/  IMAD.IADD R11, R0, 0x1, R23 ;  /* 0x00000001000b7824 */ /* 0x001fe200078e0217 */
[----:B-1----:R-:W-:Y:S01]  /*0530*/  UPRMT UR4, UR4, 0x9910, URZ ;  /* 0x0000991004047896 */ /* 0x002fe200080000ff */
[----:B------:R-:W-:Y:S01]  /*0540*/  BSSY.RECONVERGENT B0, `(.L_x_7353) ;  /* 0x000002c000007945 */ /* 0x000fe20003800200 */
[----:B--2---:R-:W-:-:S05]  /*0550*/  PRMT R6, R20, 0x9910, RZ ;  /* 0x0000991014067816 */ /* 0x004fca00000000ff */
[----:B------:R-:W-:Y:S01]  /*0560*/  IMAD R6, R6, UR4, RZ ;  /* 0x0000000406067c24 */ /* 0x000fe2000f8e02ff */
[----:B---3--:R-:W-:-:S03]  /*0570*/  PRMT R7, R22, 0x9910, RZ ;  /* 0x0000991016077816 */ /* 0x008fc600000000ff */
[----:B------:R-:W-:Y:S02]  /*0580*/  IMAD.MOV R6, RZ, RZ, -R6 ;  /* 0x000000ffff067224 */ /* 0x000fe400078e0a06 */
[----:B------:R-:W-:-:S03]  /*0590*/  IMAD R7, R7, UR4, RZ ;  /* 0x0000000407077c24 */ /* 0x000fc6000f8e02ff */
[----:B------:R-:W-:Y:S01]  /*05a0*/  PRMT R8, R6, 0x7710, RZ ;  /* 0x0000771006087816 */ /* 0x000fe200000000ff */
[----:B------:R-:W-:Y:S01]  /*05b0*/  IMAD.MOV R7, RZ, RZ, -R7 ;  /* 0x000000ffff077224 */ /* 0x000fe200078e0a07 */
[----:B-----5:R-:W-:Y:S02]  /*05c0*/  PRMT R9, R24, 0x9910, RZ ;  /* 0x0000991018097816 */ /* 0x020fe400000000ff */
[CC--:B------:R-:W-:Y:S01]  /*05d0*/  @!P0 LEA R6, P5, R11.reuse, R2.reuse, 0x1 ;  /* 0x000000020b068211 */ /* 0x0c0fe200078a08ff */
[----:B------:R-:W-:Y:S01]  /*05e0*/  IMAD.IADD R25, R8, 0x1, R25 ;  /* 0x0000000108197824 */ /* 0x000fe200078e0219 */
[----:B------:R-:W-:Y:S01]  /*05f0*/  @!P2 LEA R8, P4, R11, R2, 0x1 ;  /* 0x000000020b08a211 */ /* 0x000fe200078808ff */
[----:B------:R-:W-:Y:S01]  /*0600*/  IMAD R9, R9, UR4, RZ ;  /* 0x0000000409097c24 */ /* 0x000fe2000f8e02ff */
[----:B------:R-:W-:Y:S02]  /*0610*/  PRMT R15, R7, 0x7710, RZ ;  /* 0x00007710070f7816 */ /* 0x000fe400000000ff */
[----:B------:R-:W-:Y:S01]  /*0620*/  @!P0 LEA.HI.X R7, R11, R3, R19, 0x1, P5 ;  /* 0x000000030b078211 */ /* 0x000fe200028f0c13 */
[----:B------:R-:W-:Y:S01]  /*0630*/  IMAD.MOV R20, RZ, RZ, -R9 ;  /* 0x000000ffff147224 */ /* 0x000fe200078e0a09 */
[----:B------:R-:W-:-:S02]  /*0640*/  @!P2 LEA R8, P5, R17, R8, 0x1 ;  /* 0x000000081108a211 */ /* 0x000fc400078a08ff */
[----:B------:R-:W-:-:S04]  /*0650*/  @!P2 LEA.HI.X R10, R11, R3, R19, 0x1, P4 ;  /* 0x000000030b0aa211 */ /* 0x000fc800020f0c13 */
[----:B------:R-:W-:Y:S02]  /*0660*/  @!P2 LEA.HI.X R9, R17, R10, RZ, 0x1, P5 ;  /* 0x0000000a1109a211 */ /* 0x000fe400028f0cff */
[----:B------:R-:W-:Y:S01]  /*0670*/  PRMT R10, R20, 0x7710, RZ ;  /* 0x00007710140a7816 */ /* 0x000fe200000000ff */
[----:B------:R-:W-:Y:S01]  /*0680*/  IMAD.IADD R15, R15, 0x1, R26 ;  /* 0x000000010f0f7824 */ /* 0x000fe200078e021a */
[----:B------:R0:W-:Y:S03]  /*0690*/  @!P0 STG.E.U16 desc[UR6][R6.64], R25 ;  /* 0x0000001906008986 */ /* 0x0001e6000c101506 */
[----:B------:R-:W-:Y:S01]  /*06a0*/  IMAD.IADD R29, R10, 0x1, R29 ;  /* 0x000000010a1d7824 */ /* 0x000fe200078e021d */
[----:B------:R1:W-:Y:S01]  /*06b0*/  @!P2 STG.E.U16 desc[UR6][R8.64], R15 ;  /* 0x0000000f0800a986 */ /* 0x0003e2000c101506 */
[----:B------:R-:W-:-:S03]  /*06c0*/  PRMT R14, R27, 0x9910, RZ ;  /* 0x000099101b0e7816 */ /* 0x000fc600000000ff */
[----:B------:R1:W-:Y:S02]  /*06d0*/  @!P1 STG.E.U16 desc[UR6][R12.64], R29 ;  /* 0x0000001d0c009986 */ /* 0x0003e4000c101506 */
[----:B------:R-:W-:Y:S01]  /*06e0*/  IMAD R10, R14, UR4, RZ ;  /* 0x000000040e0a7c24 */ /* 0x000fe2000f8e02ff */
[----:B------:R-:W-:-:S03]  /*06f0*/  LEA R23, P0, R17, R23, 0x2 ;  /* 0x0000001711177211 */ /* 0x000fc600078010ff */
[----:B0-----:R-:W-:Y:S02]  /*0700*/  IMAD.MOV R7, RZ, RZ, -R10 ;  /* 0x000000ffff077224 */ /* 0x001fe400078e0a0a */
[----:B------:R-:W-:Y:S01]  /*0710*/  IMAD.X R21, RZ, RZ, R21, P0 ;  /* 0x000000ffff157224 */ /* 0x000fe200000e0615 */
[----:B------:R-:W-:Y:S02]  /*0720*/  ISETP.GE.U32.AND P0, PT, R23, R16, PT ;  /* 0x000000101700720c */ /* 0x000fe40003f06070 */
[----:B------:R-:W-:Y:S02]  /*0730*/  PRMT R7, R7, 0x7710, RZ ;  /* 0x0000771007077816 */ /* 0x000fe400000000ff */
[----:B------:R-:W-:-:S03]  /*0740*/  ISETP.GE.U32.AND.EX P0, PT, R21, R18, PT, P0 ;  /* 0x000000121500720c */ /* 0x000fc60003f06100 */
[----:B----4-:R-:W-:Y:S01]  /*0750*/  IMAD.IADD R25, R7, 0x1, R28 ;  /* 0x0000000107197824 */ /* 0x010fe200078e021c */
        /* <DEDUP_REMOVED lines=10> */
.L_x_7354:
[----:B------:R-:W-:Y:S05]  /*0800*/  BSYNC.RECONVERGENT B0 ;  /* 0x0000000000007941 */ /* 0x000fea0003800200 */
.L_x_7353:
[----:B------:R-:W-:Y:S05]  /*0810*/  @!P0 BRA `(.L_x_7355) ;  /* 0xfffffff800748947 */ /* 0x000fea000383ffff */
[----:B------:R-:W-:Y:S05]  /*0820*/  EXIT ;  /* 0x000000000000794d */ /* 0x000fea0003800000 */
.L_x_7352:
        /* <DEDUP_REMOVED lines=9> */
.L_x_7356:
[C---:B------:R-:W-:Y:S01]  /*08c0*/  IMAD.SHL.U32 R7, R11.reuse, 0x8, RZ ;  /* 0x000000080b077824 */ /* 0x040fe200078e00ff */
[----:B------:R-:W-:-:S04]  /*08d0*/  SHF.L.U64.HI R9, R11, 0x3, R0 ;  /* 0x000000030b097819 */ /* 0x000fc80000010200 */
[----:B------:R-:W-:-:S05]  /*08e0*/  IADD3 R12, P0, PT, R4, R7, RZ ;  /* 0x00000007040c7210 */ /* 0x000fca0007f1e0ff */
[----:B------:R-:W-:Y:S01]  /*08f0*/  IMAD.X R13, R5, 0x1, R9, P0 ;  /* 0x00000001050d7824 */ /* 0x000fe200000e0609 */
[----:B------:R-:W-:-:S05]  /*0900*/  IADD3 R6, P0, PT, R2, R7, RZ ;  /* 0x0000000702067210 */ /* 0x000fca0007f1e0ff */
[----:B------:R-:W2:Y:S01]  /*0910*/  LDG.E.64 R12, desc[UR6][R12.64] ;  /* 0x000000060c0c7981 */ /* 0x000ea2000c1e1b00 */
[----:B------:R-:W-:-:S05]  /*0920*/  IMAD.X R7, R3, 0x1, R9, P0 ;  /* 0x0000000103077824 */ /* 0x000fca00000e0609 */
[----:B------:R-:W3:Y:S01]  /*0930*/  LDG.E.64 R8, desc[UR6][R6.64] ;  /* 0x0000000606087981 */ /* 0x000ee2000c1e1b00 */
[----:B-1----:R-:W-:-:S05]  /*0940*/  IADD3 R11, P0, PT, R11, UR5, RZ ;  /* 0x000000050b0b7c10 */ /* 0x002fca000ff1e0ff */
[----:B------:R-:W-:Y:S01]  /*0950*/  IMAD.X R0, RZ, RZ, R0, P0 ;  /* 0x000000ffff007224 */ /* 0x000fe200000e0600 */
[----:B------:R-:W-:-:S04]  /*0960*/  LOP3.LUT P0, RZ, R11, 0xffffc000, RZ, 0xc0, !PT ;  /* 0xffffc0000bff7812 */ /* 0x000fc8000780c0ff */
[----:B------:R-:W-:Y:S02]  /*0970*/  LOP3.LUT P0, RZ, R0, 0x3fffffff, RZ, 0xc0, P0 ;  /* 0x3fffffff00ff7812 */ /* 0x000fe4000000c0ff */
[C---:B--2---:R-:W-:Y:S02]  /*0980*/  PRMT R14, R12.reuse, 0x9910, RZ ;  /* 0x000099100c0e7816 */ /* 0x044fe400000000ff */
[----:B------:R-:W-:Y:S02]  /*0990*/  PRMT R15, R12, 0xbb32, RZ ;  /* 0x0000bb320c0f7816 */ /* 0x000fe400000000ff */
[C---:B------:R-:W-:Y:S02]  /*09a0*/  PRMT R17, R13.reuse, 0x9910, RZ ;  /* 0x000099100d117816 */ /* 0x040fe400000000ff */
[----:B------:R-:W-:Y:S01]  /*09b0*/  PRMT R19, R13, 0xbb32, RZ ;  /* 0x0000bb320d137816 */ /* 0x000fe200000000ff */
[----:B------:R-:W-:Y:S01]  /*09c0*/  IMAD R13, R14, UR4, RZ ;  /* 0x000000040e0d7c24 */ /* 0x000fe2000f8e02ff */
[----:B---3--:R-:W-:Y:S01]  /*09d0*/  PRMT R10, R8, 0x7632, R10 ;  /* 0x00007632080a7816 */ /* 0x008fe2000000000a */
[----:B------:R-:W-:Y:S01]  /*09e0*/  IMAD R14, R15, UR4, RZ ;  /* 0x000000040f0e7c24 */ /* 0x000fe2000f8e02ff */
[----:B------:R-:W-:Y:S01]  /*09f0*/  PRMT R12, R9, 0x7632, R12 ;  /* 0x00007632090c7816 */ /* 0x000fe2000000000c */
[----:B------:R-:W-:-:S02]  /*0a00*/  IMAD R15, R17, UR4, RZ ;  /* 0x00000004110f7c24 */ /* 0x000fc4000f8e02ff */
[----:B------:R-:W-:Y:S02]  /*0a10*/  IMAD R17, R19, UR4, RZ ;  /* 0x0000000413117c24 */ /* 0x000fe4000f8e02ff */
[----:B------:R-:W-:Y:S02]  /*0a20*/  IMAD.MOV R13, RZ, RZ, -R13 ;  /* 0x000000ffff0d7224 */ /* 0x000fe400078e0a0d */
[----:B------:R-:W-:Y:S02]  /*0a30*/  IMAD.MOV R14, RZ, RZ, -R14 ;  /* 0x000000ffff0e7224 */ /* 0x000fe400078e0a0e */
[----:B------:R-:W-:Y:S01]  /*0a40*/  IMAD.MOV R19, RZ, RZ, -R15 ;  /* 0x000000ffff137224 */ /* 0x000fe200078e0a0f */
[----:B------:R-:W-:Y:S01]  /*0a50*/  PRMT R13, R13, 0x7710, RZ ;  /* 0x000077100d0d7816 */ /* 0x000fe200000000ff */
[----:B------:R-:W-:Y:S01]  /*0a60*/  IMAD.MOV R17, RZ, RZ, -R17 ;  /* 0x000000ffff117224 */ /* 0x000fe200078e0a11 */
[----:B------:R-:W-:Y:S02]  /*0a70*/  PRMT R15, R14, 0x7710, RZ ;  /* 0x000077100e0f7816 */ /* 0x000fe400000000ff */
[----:B------:R-:W-:Y:S01]  /*0a80*/  PRMT R14, R19, 0x7710, RZ ;  /* 0x00007710130e7816 */ /* 0x000fe200000000ff */
[----:B------:R-:W-:Y:S01]  /*0a90*/  IMAD.IADD R8, R8, 0x1, R13 ;  /* 0x0000000108087824 */ /* 0x000fe200078e020d */
[----:B------:R-:W-:Y:S01]  /*0aa0*/  PRMT R17, R17, 0x7710, RZ ;  /* 0x0000771011117816 */ /* 0x000fe200000000ff */
[----:B------:R-:W-:-:S02]  /*0ab0*/  IMAD.IADD R13, R10, 0x1, R15 ;  /* 0x000000010a0d7824 */ /* 0x000fc400078e020f */
[----:B------:R-:W-:Y:S02]  /*0ac0*/  IMAD.IADD R9, R9, 0x1, R14 ;  /* 0x0000000109097824 */ /* 0x000fe400078e020e */
[----:B------:R-:W-:Y:S01]  /*0ad0*/  IMAD.IADD R12, R12, 0x1, R17 ;  /* 0x000000010c0c7824 */ /* 0x000fe200078e0211 */
[----:B------:R-:W-:Y:S01]  /*0ae0*/  PRMT R8, R8, 0x5410, R13 ;  /* 0x0000541008087816 */ /* 0x000fe2000000000d */
[----:B------:R-:W-:-:S03]  /*0af0*/  IMAD.SHL.U32 R13, R11, 0x4, RZ ;  /* 0x000000040b0d7824 */ /* 0x000fc600078e00ff */
[----:B------:R-:W-:Y:S02]  /*0b00*/  PRMT R9, R9, 0x5410, R12 ;  /* 0x0000541009097816 */ /* 0x000fe4000000000c */
[----:B------:R-:W-:Y:S02]  /*0b10*/  ISETP.LT.U32.AND P1, PT, R13, R16, PT ;  /* 0x000000100d00720c */ /* 0x000fe40003f21070 */
[----:B------:R-:W-:Y:S01]  /*0b20*/  SHF.L.U64.HI R13, R11, 0x2, R0 ;  /* 0x000000020b0d7819 */ /* 0x000fe20000010200 */
[----:B------:R0:W-:Y:S03]  /*0b30*/  STG.E.64 desc[UR6][R6.64], R8 ;  /* 0x0000000806007986 */ /* 0x0001e6000c101b06 */
[----:B------:R-:W-:-:S13]  /*0b40*/  ISETP.LT.AND.EX P1, PT, R13, R18, PT, P1 ;  /* 0x000000120d00720c */ /* 0x000fda0003f21310 */
[----:B0-----:R-:W-:Y:S05]  /*0b50*/  @!P0 BRA P1, `(.L_x_7356) ;  /* 0xfffffffc00588947 */ /* 0x001fea000083ffff */
[----:B------:R-:W-:Y:S05]  /*0b60*/  EXIT ;  /* 0x000000000000794d */ /* 0x000fea0003800000 */
.L_x_7357:
        /* <DEDUP_REMOVED lines=9> */
.L_x_8028:


//--------------------- .text._ZN2at6native55_GLOBAL__N__de093ff9_22_ForeachBinaryOpList_cu_a911ec4325multi_tensor_apply_kernelINS1_18TensorListMetadataILi2EEENS1_24BinaryOpListAlphaFunctorIlLi2ELi2ELi0EEEJSt5minusIlElEEEvT_T0_DpT1_ --------------------------
	.section	.text._ZN2at6native55_GLOBAL__N__de093ff9_22_ForeachBinaryOpList_cu_a911ec4325multi_tensor_apply_kernelINS1_18TensorListMetadataILi2EEENS1_24BinaryOpListAlphaFunctorIlLi2ELi2ELi0EEEJSt5minusIlElEEEvT_T0_DpT1_,"ax",@progbits
	.align	128
.text._ZN2at6native55_GLOBAL__N__de093ff9_22_ForeachBinaryOpList_cu_a911ec4325multi_tensor_apply_kernelINS1_18TensorListMetadataILi2EEENS1_24BinaryOpListAlphaFunctorIlLi2ELi2ELi0EEEJSt5minusIlElEEEvT_T0_DpT1_:
        .type           _ZN2at6native55_GLOBAL__N__de093ff9_22_ForeachBinaryOpList_cu_a911ec4325multi_tensor_apply_kernelINS1_18TensorListMetadataILi2EEENS1_24BinaryOpListAlphaFunctorIlLi2ELi2ELi0EEEJSt5minusIlElEEEvT_T0_DpT1_,@function
        .size           _ZN2at6native55_GLOBAL__N__de093ff9_22_ForeachBinaryOpList_cu_a911ec4325multi_tensor_apply_kernelINS1_18TensorListMetadataILi2EEENS1_24BinaryOpListAlphaFunctorIlLi2ELi2ELi0EEEJSt5minusIlElEEEvT_T0_DpT1_,(.L_x_8029 - _ZN2at6native55_GLOBAL__N__de093ff9_22_ForeachBinaryOpList_cu_a911ec4325multi_tensor_apply_kernelINS1_18TensorListMetadataILi2EEENS1_24BinaryOpListAlphaFunctorIlLi2ELi2ELi0EEEJSt5minusIlElEEEvT_T0_DpT1_)
        .other          _ZN2at6native55_GLOBAL__N__de093ff9_22_ForeachBinaryOpList_cu_a911ec4325multi_tensor_apply_kernelINS1_18TensorListMetadataILi2EEENS1_24BinaryOpListAlphaFunctorIlLi2ELi2ELi0EEEJSt5minusIlElEEEvT_T0_DpT1_,@"STO_CUDA_ENTRY STV_DEFAULT"
_ZN2at6native55_GLOBAL__N__de093ff9_22_ForeachBinaryOpList_cu_a911ec4325multi_tensor_apply_kernelINS1_18TensorListMetadataILi2EEENS1_24BinaryOpListAlphaFunctorIlLi2ELi2ELi0EEEJSt5minusIlElEEEvT_T0_DpT1_:
        /* <DEDUP_REMOVED lines=33> */
.L_x_7361:
[----:B0-----:R-:W-:Y:S02]  /*0210*/  IADD3 R4, P1, PT, R0, R25, RZ ;  /* 0x0000001900047210 */ /* 0x001fe40007f3e0ff */
[----:B------:R-:W-:Y:S02]  /*0220*/  CS2R R6, SRZ ;  /* 0x0000000000067805 */ /* 0x000fe4000001ff00 */
[----:B------:R-:W-:Y:S01]  /*0230*/  ISETP.GE.U32.AND P0, PT, R4, UR5, PT ;  /* 0x0000000504007c0c */ /* 0x000fe2000bf06070 */
[----:B------:R-:W-:Y:S01]  /*0240*/  IMAD.X R3, RZ, RZ, R5, P1 ;  /* 0x000000ffff037224 */ /* 0x000fe200008e0605 */
[----:B-1----:R-:W-:Y:S01]  /*0250*/  IADD3 R17, P3, PT, R2, R4, RZ ;  /* 0x0000000402117210 */ /* 0x002fe20007f7e0ff */
[----:B------:R-:W-:-:S03]  /*0260*/  IMAD.SHL.U32 R18, R4, 0x8, RZ ;  /* 0x0000000804127824 */ /* 0x000fc600078e00ff */
[----:B------:R-:W-:Y:S01]  /*0270*/  ISETP.GE.U32.AND.EX P0, PT, R3, UR10, PT, P0 ;  /* 0x0000000a03007c0c */ /* 0x000fe2000bf06100 */
[--C-:B------:R-:W-:Y:S01]  /*0280*/  IMAD.X R14, RZ, RZ, R3.reuse, P3 ;  /* 0x000000ffff0e7224 */ /* 0x100fe200018e0603 */
[----:B------:R-:W-:Y:S02]  /*0290*/  ISETP.GE.U32.AND P2, PT, R17, UR5, PT ;  /* 0x0000000511007c0c */ /* 0x000fe4000bf46070 */
[----:B------:R-:W-:Y:S02]  /*02a0*/  IADD3 R23, P4, PT, R2, R17, RZ ;  /* 0x0000001102177210 */ /* 0x000fe40007f9e0ff */
[----:B------:R-:W-:Y:S02]  /*02b0*/  SHF.L.U64.HI R10, R4, 0x3, R3 ;  /* 0x00000003040a7819 */ /* 0x000fe40000010203 */
[----:B------:R-:W-:Y:S01]  /*02c0*/  ISETP.GE.U32.AND.EX P2, PT, R14, UR10, PT, P2 ;  /* 0x0000000a0e007c0c */ /* 0x000fe2000bf46120 */
[----:B------:R-:W-:-:S04]  /*02d0*/  IMAD.X R20, RZ, RZ, R14, P4 ;  /* 0x000000ffff147224 */ /* 0x000fc800020e060e */
[----:B------:R-:W-:-:S04]  /*02e0*/  @!P0 IADD3 R12, P1, PT, R18, UR8, RZ ;  /* 0x00000008120c8c10 */ /* 0x000fc8000ff3e0ff */
[----:B------:R-:W-:Y:S02]  /*02f0*/  @!P0 IADD3.X R13, PT, PT, R10, UR9, RZ, P1, !PT ;  /* 0x000000090a0d8c10 */ /* 0x000fe40008ffe4ff */
[----:B------:R-:W-:Y:S01]  /*0300*/  ISETP.GE.U32.AND P1, PT, R23, UR5, PT ;  /* 0x0000000517007c0c */ /* 0x000fe2000bf26070 */
[----:B------:R-:W-:Y:S01]  /*0310*/  IMAD.SHL.U32 R15, R2, 0x8, RZ ;  /* 0x00000008020f7824 */ /* 0x000fe200078e00ff */
[----:B------:R-:W-:Y:S01]  /*0320*/  IADD3 R18, P3, PT, R18, UR6, RZ ;  /* 0x0000000612127c10 */ /* 0x000fe2000ff7e0ff */
[----:B------:R0:W3:Y:S01]  /*0330*/  @!P0 LDG.E.64 R6, desc[UR14][R12.64] ;  /* 0x0000000e0c068981 */ /* 0x0000e2000c1e1b00 */
[----:B------:R-:W-:Y:S02]  /*0340*/  ISETP.GE.U32.AND.EX P1, PT, R20, UR10, PT, P1 ;  /* 0x0000000a14007c0c */ /* 0x000fe4000bf26110 */
[----:B------:R-:W-:Y:S02]  /*0350*/  CS2R R8, SRZ ;  /* 0x0000000000087805 */ /* 0x000fe4000001ff00 */
[----:B------:R-:W-:-:S02]  /*0360*/  IADD3 R4, P4, PT, R2, R23, RZ ;  /* 0x0000001702047210 */ /* 0x000fc40007f9e0ff */
[----:B------:R-:W-:Y:S02]  /*0370*/  SHF.R.U32.HI R11, RZ, 0x1d, R2 ;  /* 0x0000001dff0b7819 */ /* 0x000fe40000011602 */
[----:B------:R-:W-:Y:S01]  /*0380*/  IADD3.X R19, PT, PT, R10, UR7, RZ, P3, !PT ;  /* 0x000000070a137c10 */ /* 0x000fe20009ffe4ff */
[----:B------:R-:W-:Y:S01]  /*0390*/  IMAD.X R21, RZ, RZ, R20, P4 ;  /* 0x000000ffff157224 */ /* 0x000fe200020e0614 */
[----:B------:R-:W-:Y:S02]  /*03a0*/  IADD3 R16, P5, PT, R15, R18, RZ ;  /* 0x000000120f107210 */ /* 0x000fe40007fbe0ff */
[----:B------:R-:W-:Y:S02]  /*03b0*/  @!P2 LEA R28, P6, R17, UR8, 0x3 ;  /* 0x00000008111cac11 */ /* 0x000fe4000f8c18ff */
[----:B0-----:R-:W-:Y:S02]  /*03c0*/  CS2R R12, SRZ ;  /* 0x00000000000c7805 */ /* 0x001fe4000001ff00 */
[----:B------:R-:W-:Y:S01]  /*03d0*/  IADD3 R10, P4, PT, R15, R16, RZ ;  /* 0x000000100f0a7210 */ /* 0x000fe20007f9e0ff */
[----:B------:R-:W4:Y:S01]  /*03e0*/  @!P0 LDG.E.64 R8, desc[UR14][R18.64] ;  /* 0x0000000e12088981 */ /* 0x000f22000c1e1b00 */
[----:B------:R-:W-:Y:S01]  /*03f0*/  @!P2 LEA.HI.X R29, R17, UR9, R14, 0x3, P6 ;  /* 0x00000009111dac11 */ /* 0x000fe2000b0f1c0e */
[----:B------:R-:W-:Y:S01]  /*0400*/  IMAD.X R17, R11, 0x1, R19, P5 ;  /* 0x000000010b117824 */ /* 0x000fe200028e0613 */
[----:B------:R-:W-:-:S02]  /*0410*/  CS2R R14, SRZ ;  /* 0x00000000000e7805 */ /* 0x000fc4000001ff00 */
[----:B------:R-:W-:Y:S01]  /*0420*/  @!P1 LEA R26, P5, R23, UR8, 0x3 ;  /* 0x00000008171a9c11 */ /* 0x000fe2000f8a18ff */
[----:B------:R-:W-:Y:S01]  /*0430*/  IMAD.X R11, R11, 0x1, R17, P4 ;  /* 0x000000010b0b7824 */ /* 0x000fe200020e0611 */
[----:B------:R0:W5:Y:S02]  /*0440*/  @!P2 LDG.E.64 R12, desc[UR14][R16.64] ;  /* 0x0000000e100ca981 */ /* 0x000164000c1e1b00 */
[----:B------:R-:W-:Y:S02]  /*0450*/  @!P1 LEA.HI.X R27, R23, UR9, R20, 0x3, P5 ;  /* 0x00000009171b9c11 */ /* 0x000fe4000a8f1c14 */
[----:B------:R-:W-:Y:S01]  /*0460*/  ISETP.GE.U32.AND P3, PT, R4, UR5, PT ;  /* 0x0000000504007c0c */ /* 0x000fe2000bf66070 */
[----:B------:R1:W5:Y:S01]  /*0470*/  @!P2 LDG.E.64 R14, desc[UR14][R28.64] ;  /* 0x0000000e1c0ea981 */ /* 0x000362000c1e1b00 */
[----:B0-----:R-:W-:Y:S02]  /*0480*/  CS2R R16, SRZ ;  /* 0x0000000000107805 */ /* 0x001fe4000001ff00 */
[----:B------:R-:W-:-:S04]  /*0490*/  ISETP.GE.U32.AND.EX P3, PT, R21, UR10, PT, P3 ;  /* 0x0000000a15007c0c */ /* 0x000fc8000bf66130 */
[----:B------:R-:W5:Y:S01]  /*04a0*/  @!P1 LDG.E.64 R16, desc[UR14][R26.64] ;  /* 0x0000000e1a109981 */ /* 0x000f62000c1e1b00 */
[----:B-1----:R-:W-:Y:S02]  /*04b0*/  CS2R R28, SRZ ;  /* 0x00000000001c7805 */ /* 0x002fe4000001ff00 */
[----:B------:R-:W-:-:S04]  /*04c0*/  CS2R R22, SRZ ;  /* 0x0000000000167805 */ /* 0x000fc8000001ff00 */
[----:B------:R-:W5:Y:S02]  /*04d0*/  @!P1 LDG.E.64 R28, desc[UR14][R10.64] ;  /* 0x0000000e0a1c9981 */ /* 0x000f64000c1e1b00 */
[----:B------:R-:W-:-:S04]  /*04e0*/  @!P3 LEA R18, P4, R2, R10, 0x3 ;  /* 0x0000000a0212b211 */ /* 0x000fc800078818ff */
[----:B------:R-:W-:Y:S02]  /*04f0*/  @!P3 LEA.HI.X R19, R2, R11, RZ, 0x3, P4 ;  /* 0x0000000b0213b211 */ /* 0x000fe400020f1cff */
[----:B------:R-:W-:-:S03]  /*0500*/  @!P3 LEA R20, P5, R4, UR8, 0x3 ;  /* 0x000000080414bc11 */ /* 0x000fc6000f8a18ff */
[----:B------:R0:W5:Y:S01]  /*0510*/  @!P3 LDG.E.64 R22, desc[UR14][R18.64] ;  /* 0x0000000e1216b981 */ /* 0x000162000c1e1b00 */
[----:B------:R-:W-:Y:S02]  /*0520*/  @!P3 LEA.HI.X R21, R4, UR9, R21, 0x3, P5 ;  /* 0x000000090415bc11 */ /* 0x000fe4000a8f1c15 */
[----:B0-----:R-:W-:-:S06]  /*0530*/  CS2R R18, SRZ ;  /* 0x0000000000127805 */ /* 0x001fcc000001ff00 */
[----:B------:R0:W5:Y:S01]  /*0540*/  @!P3 LDG.E.64 R18, desc[UR14][R20.64] ;  /* 0x0000000e1412b981 */ /* 0x000162000c1e1b00 */
[----:B------:R-:W-:Y:S01]  /*0550*/  BSSY.RECONVERGENT B0, `(.L_x_7359) ;  /* 0x0000035000007945 */ /* 0x000fe20003800200 */
[----:B---3--:R-:W-:-:S05]  /*0560*/  IADD3 R24, P4, PT, RZ, -R6, RZ ;  /* 0x80000006ff187210 */ /* 0x008fca0007f9e0ff */
[----:B------:R-:W-:-:S04]  /*0570*/  IMAD.X R4, RZ, RZ, ~R7, P4 ;  /* 0x000000ffff047224 */ /* 0x000fc800020e0e07 */
[----:B--2---:R-:W-:Y:S02]  /*0580*/  IMAD R4, R4, UR16, RZ ;  /* 0x0000001004047c24 */ /* 0x004fe4000f8e02ff */
[----:B----4-:R-:W-:Y:S02]  /*0590*/  IMAD.MOV.U32 R6, RZ, RZ, R8 ;  /* 0x000000ffff067224 */ /* 0x010fe400078e0008 */
[----:B------:R-:W-:Y:S01]  /*05a0*/  IMAD.MOV.U32 R7, RZ, RZ, R9 ;  /* 0x000000ffff077224 */ /* 0x000fe200078e0009 */
[----:B-----5:R-:W-:Y:S01]  /*05b0*/  IADD3 R8, P4, PT, RZ, -R14, RZ ;  /* 0x8000000eff087210 */ /* 0x020fe20007f9e0ff */
[----:B------:R-:W-:-:S04]  /*05c0*/  IMAD R9, R24, UR17, R4 ;  /* 0x0000001118097c24 */ /* 0x000fc8000f8e0204 */
[----:B------:R-:W-:Y:S02]  /*05d0*/  IMAD.X R27, RZ, RZ, ~R15, P4 ;  /* 0x000000ffff1b7224 */ /* 0x000fe400020e0e0f */
[----:B------:R-:W-:Y:S01]  /*05e0*/  IMAD.IADD R4, R0, 0x1, R25 ;  /* 0x0000000100047824 */ /* 0x000fe200078e0219 */
[----:B------:R-:W-:Y:S01]  /*05f0*/  IADD3 R14, P4, PT, RZ, -R16, RZ ;  /* 0x80000010ff0e7210 */ /* 0x000fe20007f9e0ff */
[----:B------:R-:W-:-:S04]  /*0600*/  IMAD R27, R27, UR16, RZ ;  /* 0x000000101b1b7c24 */ /* 0x000fc8000f8e02ff */
[----:B0-----:R-:W-:Y:S01]  /*0610*/  IMAD.X R21, RZ, RZ, ~R17, P4 ;  /* 0x000000ffff157224 */ /* 0x001fe200020e0e11 */
[----:B------:R-:W-:Y:S01]  /*0620*/  @!P2 LEA R17, P4, R4, UR6, 0x3 ;  /* 0x000000060411ac11 */ /* 0x000fe2000f8818ff */
[----:B------:R-:W-:-:S04]  /*0630*/  IMAD.WIDE.U32 R6, R24, UR16, R6 ;  /* 0x0000001018067c25 */ /* 0x000fc8000f8e0006 */
[----:B------:R-:W-:Y:S01]  /*0640*/  IMAD R21, R21, UR16, RZ ;  /* 0x0000001015157c24 */ /* 0x000fe2000f8e02ff */
[----:B------:R-:W-:Y:S01]  /*0650*/  @!P2 LEA R16, P6, R2, R17, 0x3 ;  /* 0x000000110210a211 */ /* 0x000fe200078c18ff */
[----:B------:R-:W-:Y:S01]  /*0660*/  IMAD.WIDE.U32 R12, R8, UR16, R12 ;  /* 0x00000010080c7c25 */ /* 0x000fe2000f8e000c */
[----:B------:R-:W-:-:S03]  /*0670*/  @!P2 LEA.HI.X R17, R4, UR7, R3, 0x3, P4 ;  /* 0x000000070411ac11 */ /* 0x000fc6000a0f1c03 */
[----:B------:R-:W-:Y:S01]  /*0680*/  IMAD R27, R8, UR17, R27 ;  /* 0x00000011081b7c24 */ /* 0x000fe2000f8e021b */
[----:B------:R-:W-:Y:S01]  /*0690*/  @!P0 LEA R8, P5, R4, UR6, 0x3 ;  /* 0x0000000604088c11 */ /* 0x000fe2000f8a18ff */
[C---:B------:R-:W-:Y:S02]  /*06a0*/  IMAD R21, R14.reuse, UR17, R21 ;  /* 0x000000110e157c24 */ /* 0x040fe4000f8e0215 */
[----:B------:R-:W-:Y:S01]  /*06b0*/  IMAD.WIDE.U32 R14, R14, UR16, R28 ;  /* 0x000000100e0e7c25 */ /* 0x000fe2000f8e001c */
[----:B------:R-:W-:-:S03]  /*06c0*/  @!P2 LEA.HI.X R17, R2, R17, RZ, 0x3, P6 ;  /* 0x000000110211a211 */ /* 0x000fc600030f1cff */
[----:B------:R-:W-:Y:S01]  /*06d0*/  IMAD.IADD R7, R7, 0x1, R9 ;  /* 0x0000000107077824 */ /* 0x000fe200078e0209 */
[----:B------:R-:W-:Y:S01]  /*06e0*/  @!P0 LEA.HI.X R9, R4, UR7, R3, 0x3, P5 ;  /* 0x0000000704098c11 */ /* 0x000fe2000a8f1c03 */
[----:B------:R-:W-:Y:S02]  /*06f0*/  IMAD.IADD R13, R13, 0x1, R27 ;  /* 0x000000010d0d7824 */ /* 0x000fe400078e021b */
[----:B------:R-:W-:Y:S02]  /*0700*/  IMAD.IADD R15, R15, 0x1, R21 ;  /* 0x000000010f0f7824 */ /* 0x000fe400078e0215 */
[----:B------:R0:W-:Y:S04]  /*0710*/  @!P0 STG.E.64 desc[UR14][R8.64], R6 ;  /* 0x0000000608008986 */ /* 0x0001e8000c101b0e */
[----:B------:R1:W-:Y:S04]  /*0720*/  @!P2 STG.E.64 desc[UR14][R16.64], R12 ;  /* 0x0000000c1000a986 */ /* 0x0003e8000c101b0e */
[----:B------:R1:W-:Y:S01]  /*0730*/  @!P1 STG.E.64 desc[UR14][R10.64], R14 ;  /* 0x0000000e0a009986 */ /* 0x0003e2000c101b0e */
[----:B------:R-:W-:-:S02]  /*0740*/  IADD3 R18, P5, PT, RZ, -R18, RZ ;  /* 0x80000012ff127210 */ /* 0x000fc40007fbe0ff */
[----:B------:R-:W-:-:S03]  /*0750*/  LEA R25, P0, R2, R25, 0x2 ;  /* 0x0000001902197211 */ /* 0x000fc600078010ff */
[----:B------:R-:W-:Y:S02]  /*0760*/  IMAD.X R19, RZ, RZ, ~R19, P5 ;  /* 0x000000ffff137224 */ /* 0x000fe400028e0e13 */
[----:B------:R-:W-:Y:S01]  /*0770*/  IMAD.X R5, RZ, RZ, R5, P0 ;  /* 0x000000ffff057224 */ /* 0x000fe200000e0605 */
[----:B------:R-:W-:Y:S01]  /*0780*/  ISETP.GE.U32.AND P0, PT, R25, UR5, PT ;  /* 0x0000000519007c0c */ /* 0x000fe2000bf06070 */
[----:B------:R-:W-:Y:S02]  /*0790*/  IMAD R19, R19, UR16, RZ ;  /* 0x0000001013137c24 */ /* 0x000fe4000f8e02ff */
[----:B0-----:R-:W-:Y:S02]  /*07a0*/  IMAD.MOV.U32 R6, RZ, RZ, R22 ;  /* 0x000000ffff067224 */ /* 0x001fe400078e0016 */
[----:B------:R-:W-:Y:S01]  /*07b0*/  IMAD.MOV.U32 R7, RZ, RZ, R23 ;  /* 0x000000ffff077224 */ /* 0x000fe200078e0017 */
[----:B------:R-:W-:Y:S01]  /*07c0*/  ISETP.GE.U32.AND.EX P0, PT, R5, UR10, PT, P0 ;  /* 0x0000000a05007c0c */ /* 0x000fe2000bf06100 */
[----:B------:R-:W-:-:S02]  /*07d0*/  IMAD R19, R18, UR17, R19 ;  /* 0x0000001112137c24 */ /* 0x000fc4000f8e0213 */
[----:B------:R-:W-:Y:S01]  /*07e0*/  IMAD.WIDE.U32 R6, R18, UR16, R6 ;  /* 0x0000001012067c25 */ /* 0x000fe2000f8e0006 */
[----:B-1----:R-:W-:Y:S09]  /*07f0*/  @P3 BRA `(.L_x_7360) ;  /* 0x0000000000283947 */ /* 0x002ff20003800000 */
[----:B------:R-:W-:Y:S01]  /*0800*/  IMAD.SHL.U32 R9, R2, 0x8, RZ ;  /* 0x0000000802097824 */ /* 0x000fe200078e00ff */
[C---:B------:R-:W-:Y:S01]  /*0810*/  LEA R8, P3, R4.reuse, UR6, 0x3 ;  /* 0x0000000604087c11 */ /* 0x040fe2000f8618ff */
[----:B------:R-:W-:Y:S01]  /*0820*/  IMAD.IADD R7, R7, 0x1, R19 ;  /* 0x0000000107077824 */ /* 0x000fe200078e0213 */
[----:B------:R-:W-:Y:S02]  /*0830*/  SHF.R.U32.HI R10, RZ, 0x1d, R2 ;  /* 0x0000001dff0a7819 */ /* 0x000fe40000011602 */
[C---:B------:R-:W-:Y:S02]  /*0840*/  IADD3 R8, P1, P2, R9.reuse, R8, R9 ;  /* 0x0000000809087210 */ /* 0x040fe40007a3e009 */
[----:B------:R-:W-:Y:S02]  /*0850*/  LEA.HI.X R3, R4, UR7, R3, 0x3, P3 ;  /* 0x0000000704037c11 */ /* 0x000fe400098f1c03 */
[----:B------:R-:W-:Y:S02]  /*0860*/  IADD3 R8, P3, PT, R9, R8, RZ ;  /* 0x0000000809087210 */ /* 0x000fe40007f7e0ff */
[----:B------:R-:W-:-:S05]  /*0870*/  IADD3.X R3, PT, PT, R10, R3, R10, P1, P2 ;  /* 0x000000030a037210 */ /* 0x000fca0000fe440a */
[----:B------:R-:W-:-:S05]  /*0880*/  IMAD.X R9, R10, 0x1, R3, P3 ;  /* 0x000000010a097824 */ /* 0x000fca00018e0603 */
[----:B------:R0:W-:Y:S02]  /*0890*/  STG.E.64 desc[UR14][R8.64], R6 ;  /* 0x0000000608007986 */ /* 0x0001e4000c101b0e */
.L_x_7360:
[----:B------:R-:W-:Y:S05]  /*08a0*/  BSYNC.RECONVERGENT B0 ;  /* 0x0000000000007941 */ /* 0x000fea0003800200 */
.L_x_7359:
[----:B------:R-:W-:Y:S05]  /*08b0*/  @!P0 BRA `(.L_x_7361) ;  /* 0xfffffff800548947 */ /* 0x000fea000383ffff */
[----:B------:R-:W-:Y:S05]  /*08c0*/  EXIT ;  /* 0x000000000000794d */ /* 0x000fea0003800000 */
.L_x_7358:
        /* <DEDUP_REMOVED lines=8> */
.L_x_7362:
[C---:B--2---:R-:W-:Y:S01]  /*0950*/  IMAD.SHL.U32 R2, R0.reuse, 0x20, RZ ;  /* 0x0000002000027824 */ /* 0x044fe200078e00ff */
[----:B------:R-:W-:-:S04]  /*0960*/  SHF.L.U64.HI R3, R0, 0x5, R21 ;  /* 0x0000000500037819 */ /* 0x000fc80000010215 */
[----:B------:R-:W-:-:S04]  /*0970*/  IADD3 R8, P0, PT, R2, UR8, RZ ;  /* 0x0000000802087c10 */ /* 0x000fc8000ff1e0ff */
[----:B------:R-:W-:-:S06]  /*0980*/  IADD3.X R9, PT, PT, R3, UR9, RZ, P0, !PT ;  /* 0x0000000903097c10 */ /* 0x000fcc00087fe4ff */
[----:B------:R-:W2:Y:S01]  /*0990*/  LDG.E.ENL2.256 R8, R4, desc[UR14][R8.64] ;  /* 0xfe00000e0804797e */ /* 0x000ea20008121908 */
[----:B------:R-:W-:-:S04]  /*09a0*/  IADD3 R2, P0, PT, R2, UR6, RZ ;  /* 0x0000000602027c10 */ /* 0x000fc8000ff1e0ff */
[----:B------:R-:W-:-:S05]  /*09b0*/  IADD3.X R3, PT, PT, R3, UR7, RZ, P0, !PT ;  /* 0x0000000703037c10 */ /* 0x000fca00087fe4ff */
        /* <DEDUP_REMOVED lines=9> */
[----:B------:R-:W-:Y:S01]  /*0a50*/  IMAD.X R8, RZ, RZ, ~R9, P0 ;  /* 0x000000ffff087224 */ /* 0x000fe200000e0e09 */
[----:B0-----:R-:W-:Y:S01]  /*0a60*/  IADD3 R0, P0, PT, R0, UR5, RZ ;  /* 0x0000000500007c10 */ /* 0x001fe2000ff1e0ff */
[----:B------:R-:W-:-:S02]  /*0a70*/  IMAD.X R10, RZ, RZ, ~R11, P1 ;  /* 0x000000ffff0a7224 */ /* 0x000fc400008e0e0b */
[C---:B------:R-:W-:Y:S02]  /*0a80*/  IMAD R9, R25.reuse, UR11, R4 ;  /* 0x0000000b19097c24 */ /* 0x040fe4000f8e0204 */
[----:B------:R-:W-:Y:S02]  /*0a90*/  IMAD R4, R8, UR10, RZ ;  /* 0x0000000a08047c24 */ /* 0x000fe4000f8e02ff */
[----:B------:R-:W-:Y:S02]  /*0aa0*/  IMAD R8, R10, UR10, RZ ;  /* 0x0000000a0a087c24 */ /* 0x000fe4000f8e02ff */
[----:B---3--:R-:W-:-:S04]  /*0ab0*/  IMAD.WIDE.U32 R12, R25, UR10, R12 ;  /* 0x0000000a190c7c25 */ /* 0x008fc8000f8e000c */
[C---:B------:R-:W-:Y:S02]  /*0ac0*/  IMAD R11, R23.reuse, UR11, R6 ;  /* 0x0000000b170b7c24 */ /* 0x040fe4000f8e0206 */
[----:B------:R-:W-:-:S04]  /*0ad0*/  IMAD.WIDE.U32 R14, R23, UR10, R14 ;  /* 0x0000000a170e7c25 */ /* 0x000fc8000f8e000e */
[C---:B------:R-:W-:Y:S02]  /*0ae0*/  IMAD R23, R7.reuse, UR11, R4 ;  /* 0x0000000b07177c24 */ /* 0x040fe4000f8e0204 */
[----:B------:R-:W-:-:S04]  /*0af0*/  IMAD.WIDE.U32 R16, R7, UR10, R16 ;  /* 0x0000000a07107c25 */ /* 0x000fc8000f8e0010 */
[C---:B------:R-:W-:Y:S02]  /*0b00*/  IMAD R25, R5.reuse, UR11, R8 ;  /* 0x0000000b05197c24 */ /* 0x040fe4000f8e0208 */
[----:B------:R-:W-:-:S04]  /*0b10*/  IMAD.WIDE.U32 R18, R5, UR10, R18 ;  /* 0x0000000a05127c25 */ /* 0x000fc8000f8e0012 */
[----:B------:R-:W-:Y:S02]  /*0b20*/  IMAD.IADD R5, R13, 0x1, R9 ;  /* 0x000000010d057824 */ /* 0x000fe400078e0209 */
[----:B------:R-:W-:Y:S02]  /*0b30*/  IMAD.IADD R7, R15, 0x1, R11 ;  /* 0x000000010f077824 */ /* 0x000fe400078e020b */
[----:B------:R-:W-:Y:S02]  /*0b40*/  IMAD.MOV.U32 R4, RZ, RZ, R12 ;  /* 0x000000ffff047224 */ /* 0x000fe400078e000c */
[----:B------:R-:W-:Y:S02]  /*0b50*/  IMAD.IADD R9, R17, 0x1, R23 ;  /* 0x0000000111097824 */ /* 0x000fe400078e0217 */
[----:B------:R-:W-:Y:S02]  /*0b60*/  IMAD.IADD R11, R19, 0x1, R25 ;  /* 0x00000001130b7824 */ /* 0x000fe400078e0219 */
[----:B------:R-:W-:-:S02]  /*0b70*/  IMAD.MOV.U32 R6, RZ, RZ, R14 ;  /* 0x000000ffff067224 */ /* 0x000fc400078e000e */
[----:B------:R-:W-:Y:S02]  /*0b80*/  IMAD.MOV.U32 R8, RZ, RZ, R16 ;  /* 0x000000ffff087224 */ /* 0x000fe400078e0010 */
[----:B------:R-:W-:Y:S02]  /*0b90*/  IMAD.MOV.U32 R10, RZ, RZ, R18 ;  /* 0x000000ffff0a7224 */ /* 0x000fe400078e0012 */
[C---:B------:R-:W-:Y:S02]  /*0ba0*/  IMAD.SHL.U32 R12, R0.reuse, 0x4, RZ ;  /* 0x00000004000c7824 */ /* 0x040fe400078e00ff */
[----:B------:R-:W-:Y:S01]  /*0bb0*/  IMAD.X R21, RZ, RZ, R21, P0 ;  /* 0x000000ffff157224 */ /* 0x000fe200000e0615 */
[----:B------:R2:W-:Y:S01]  /*0bc0*/  STG.E.ENL2.256 desc[UR14][R2.64], R4, R8 ;  /* 0xf80000040208797f */ /* 0x0005e2000f12180e */
[----:B------:R-:W-:Y:S02]  /*0bd0*/  LOP3.LUT P0, RZ, R0, 0xffffc000, RZ, 0xc0, !PT ;  /* 0xffffc00000ff7812 */ /* 0x000fe4000780c0ff */
[----:B------:R-:W-:-:S02]  /*0be0*/  ISETP.LT.U32.AND P1, PT, R12, UR13, PT ;  /* 0x0000000d0c007c0c */ /* 0x000fc4000bf21070 */
[----:B------:R-:W-:Y:S02]  /*0bf0*/  SHF.L.U64.HI R12, R0, 0x2, R21 ;  /* 0x00000002000c7819 */ /* 0x000fe40000010215 */
[----:B------:R-:W-:Y:S02]  /*0c00*/  LOP3.LUT P0, RZ, R21, 0x3fffffff, RZ, 0xc0, P0 ;  /* 0x3fffffff15ff7812 */ /* 0x000fe4000000c0ff */
[----:B------:R-:W-:-:S13]  /*0c10*/  ISETP.LT.AND.EX P1, PT, R12, UR4, PT, P1 ;  /* 0x000000040c007c0c */ /* 0x000fda000bf21310 */
[----:B------:R-:W-:Y:S05]  /*0c20*/  @!P0 BRA P1, `(.L_x_7362) ;  /* 0xfffffffc00488947 */ /* 0x000fea000083ffff */
[----:B------:R-:W-:Y:S05]  /*0c30*/  EXIT ;  /* 0x000000000000794d */ /* 0x000fea0003800000 */
.L_x_7363:
        /* <DEDUP_REMOVED lines=12> */
.L_x_8029:


//--------------------- .text._ZN2at6native55_GLOBAL__N__de093ff9_22_ForeachBinaryOpList_cu_a911ec4325multi_tensor_apply_kernelINS1_18TensorListMetadataILi2EEENS1_24BinaryOpListAlphaFunctorIiLi2ELi2ELi0EEEJSt5minusIiEiEEEvT_T0_DpT1_ --------------------------
	.section	.text._ZN2at6native55_GLOBAL__N__de093ff9_22_ForeachBinaryOpList_cu_a911ec4325multi_tensor_apply_kernelINS1_18TensorListMetadataILi2EEENS1_24BinaryOpListAlphaFunctorIiLi2ELi2ELi0EEEJSt5minusIiEiEEEvT_T0_DpT1_,"ax",@progbits
	.align	128
.text._ZN2at6native55_GLOBAL__N__de093ff9_22_ForeachBinaryOpList_cu_a911ec4325multi_tensor_apply_kernelINS1_18TensorListMetadataILi2EEENS1_24BinaryOpListAlphaFunctorIiLi2ELi2ELi0EEEJSt5minusIiEiEEEvT_T0_DpT1_:
        .type           _ZN2at6native55_GLOBAL__N__de093ff9_22_ForeachBinaryOpList_cu_a911ec4325multi_tensor_apply_kernelINS1_18TensorListMetadataILi2EEENS1_24BinaryOpListAlphaFunctorIiLi2ELi2ELi0EEEJSt5minusIiEiEEEvT_T0_DpT1_,@function
        .size           _ZN2at6native55_GLOBAL__N__de093ff9_22_ForeachBinaryOpList_cu_a911ec4325multi_tensor_apply_kernelINS1_18TensorListMetadataILi2EEENS1_24BinaryOpListAlphaFunctorIiLi2ELi2ELi0EEEJSt5minusIiEiEEEvT_T0_DpT1_,(.L_x_8030 - _ZN2at6native55_GLOBAL__N__de093ff9_22_ForeachBinaryOpList_cu_a911ec4325multi_tensor_apply_kernelINS1_18TensorListMetadataILi2EEENS1_24BinaryOpListAlphaFunctorIiLi2ELi2ELi0EEEJSt5minusIiEiEEEvT_T0_DpT1_)
        .other          _ZN2at6native55_GLOBAL__N__de093ff9_22_ForeachBinaryOpList_cu_a911ec4325multi_tensor_apply_kernelINS1_18TensorListMetadataILi2EEENS1_24BinaryOpListAlphaFunctorIiLi2ELi2ELi0EEEJSt5minusIiEiEEEvT_T0_DpT1_,@"STO_CUDA_ENTRY STV_DEFAULT"
_ZN2at6native55_GLOBAL__N__de093ff9_22_ForeachBinaryOpList_cu_a911ec4325multi_tensor_apply_kernelINS1_18TensorListMetadataILi2EEENS1_24BinaryOpListAlphaFunctorIiLi2ELi2ELi0EEEJSt5minusIiEiEEEvT_T0_DpT1_:
        /* <DEDUP_REMOVED lines=32> */
.L_x_7367:
        /* <DEDUP_REMOVED lines=19> */
[----:B------:R0:W2:Y:S01]  /*0330*/  @!P0 LDG.E R7, desc[UR8][R22.64] ;  /* 0x0000000816078981 */ /* 0x0000a2000c1e1900 */
[----:B------:R-:W-:Y:S01]  /*0340*/  ISETP.GE.U32.AND.EX P3, PT, R19, R4, PT, P3 ;  /* 0x000000041300720c */ /* 0x000fe20003f66130 */
[----:B------:R-:W-:Y:S01]  /*0350*/  @!P0 IMAD.X R27, R11, 0x1, R27, P4 ;  /* 0x000000010b1b8824 */ /* 0x000fe200020e061b */
[----:B------:R-:W-:Y:S02]  /*0360*/  IADD3 R21, P5, PT, R2, R8, RZ ;  /* 0x0000000802157210 */ /* 0x000fe40007fbe0ff */
[----:B------:R-:W-:-:S02]  /*0370*/  SHF.R.U32.HI R15, RZ, 0x1e, R2 ;  /* 0x0000001eff0f7819 */ /* 0x000fc40000011602 */
[----:B------:R1:W3:Y:S01]  /*0380*/  @!P0 LDG.E R24, desc[UR8][R26.64] ;  /* 0x000000081a188981 */ /* 0x0002e2000c1e1900 */
        /* <DEDUP_REMOVED lines=18> */
[C---:B------:R-:W-:Y:S02]  /*04b0*/  @!P2 LEA R20, P6, R21.reuse, R10, 0x2 ;  /* 0x0000000a1514a211 */ /* 0x040fe400078c10ff */
[C---:B------:R-:W-:Y:S02]  /*04c0*/  @!P2 LEA R8, P4, R2.reuse, R14, 0x2 ;  /* 0x0000000e0208a211 */ /* 0x040fe400078810ff */
[----:B------:R-:W-:Y:S01]  /*04d0*/  @!P2 LEA.HI.X R21, R21, R11, R25, 0x2, P6 ;  /* 0x0000000b1515a211 */ /* 0x000fe200030f1419 */
[----:B------:R-:W-:Y:S01]  /*04e0*/  IMAD.MOV.U32 R25, RZ, RZ, RZ ;  /* 0x000000ffff197224 */ /* 0x000fe200078e00ff */
[----:B------:R-:W-:-:S05]  /*04f0*/  @!P2 LEA.HI.X R9, R2, R15, RZ, 0x2, P4 ;  /* 0x0000000f0209a211 */ /* 0x000fca00020f14ff */
        /* <DEDUP_REMOVED lines=11> */
[----:B---3--:R-:W-:-:S04]  /*05b0*/  IMAD.MOV R24, RZ, RZ, -R24 ;  /* 0x000000ffff187224 */ /* 0x008fc800078e0a18 */
[----:B--2---:R-:W-:-:S05]  /*05c0*/  IMAD R7, R24, UR7, R7 ;  /* 0x0000000718077c24 */ /* 0x004fca000f8e0207 */
[----:B------:R1:W-:Y:S01]  /*05d0*/  @!P0 STG.E desc[UR8][R16.64], R7 ;  /* 0x0000000710008986 */ /* 0x0003e2000c101908 */
[----:B-----5:R-:W-:Y:S02]  /*05e0*/  IMAD.MOV R29, RZ, RZ, -R29 ;  /* 0x000000ffff1d7224 */ /* 0x020fe400078e0a1d */
[----:B----4-:R-:W-:Y:S02]  /*05f0*/  IMAD.MOV R26, RZ, RZ, -R26 ;  /* 0x000000ffff1a7224 */ /* 0x010fe400078e0a1a */
[----:B------:R-:W-:Y:S02]  /*0600*/  IMAD R29, R29, UR7, R28 ;  /* 0x000000071d1d7c24 */ /* 0x000fe4000f8e021c */
[----:B------:R-:W-:-:S03]  /*0610*/  IMAD R23, R26, UR7, R23 ;  /* 0x000000071a177c24 */ /* 0x000fc6000f8e0217 */
[----:B------:R1:W-:Y:S04]  /*0620*/  @!P1 STG.E desc[UR8][R20.64], R29 ;  /* 0x0000001d14009986 */ /* 0x0003e8000c101908 */
[----:B------:R1:W-:Y:S01]  /*0630*/  @!P3 STG.E desc[UR8][R14.64], R23 ;  /* 0x000000170e00b986 */ /* 0x0003e2000c101908 */
[----:B------:R-:W-:-:S04]  /*0640*/  IMAD.MOV R25, RZ, RZ, -R25 ;  /* 0x000000ffff197224 */ /* 0x000fc800078e0a19 */
[----:B------:R-:W-:Y:S01]  /*0650*/  IMAD R22, R25, UR7, R22 ;  /* 0x0000000719167c24 */ /* 0x000fe2000f8e0216 */
        /* <DEDUP_REMOVED lines=11> */
.L_x_7366:
[----:B------:R-:W-:Y:S05]  /*0710*/  BSYNC.RECONVERGENT B0 ;  /* 0x0000000000007941 */ /* 0x000fea0003800200 */
.L_x_7365:
        /* <DEDUP_REMOVED lines=8> */
.L_x_7364:
        /* <DEDUP_REMOVED lines=8> */
.L_x_7368:
[C---:B------:R-:W-:Y:S01]  /*0820*/  IMAD.SHL.U32 R15, R9.reuse, 0x10, RZ ;  /* 0x00000010090f7824 */ /* 0x040fe200078e00ff */
[----:B------:R-:W-:-:S04]  /*0830*/  SHF.L.U64.HI R7, R9, 0x4, R0 ;  /* 0x0000000409077819 */ /* 0x000fc80000010200 */
[-C--:B------:R-:W-:Y:S02]  /*0840*/  IADD3 R4, P1, PT, R10, R15.reuse, RZ ;  /* 0x0000000f0a047210 */ /* 0x080fe40007f3e0ff */
[----:B------:R-:W-:-:S03]  /*0850*/  IADD3 R14, P0, PT, R12, R15, RZ ;  /* 0x0000000f0c0e7210 */ /* 0x000fc60007f1e0ff */
[--C-:B------:R-:W-:Y:S02]  /*0860*/  IMAD.X R5, R11, 0x1, R7.reuse, P1 ;  /* 0x000000010b057824 */ /* 0x100fe400008e0607 */
[----:B------:R-:W-:-:S04]  /*0870*/  IMAD.X R15, R13, 0x1, R7, P0 ;  /* 0x000000010d0f7824 */ /* 0x000fc800000e0607 */
[----:B------:R-:W2:Y:S04]  /*0880*/  LDG.E.128 R4, desc[UR8][R4.64] ;  /* 0x0000000804047981 */ /* 0x000ea8000c1e1d00 */
[----:B------:R-:W1:Y:S01]  /*0890*/  LDG.E.128 R16, desc[UR8][R14.64] ;  /* 0x000000080e107981 */ /* 0x000e62000c1e1d00 */
[----:B0-----:R-:W-:-:S05]  /*08a0*/  IADD3 R9, P0, PT, R9, UR4, RZ ;  /* 0x0000000409097c10 */ /* 0x001fca000ff1e0ff */
[----:B------:R-:W-:Y:S01]  /*08b0*/  IMAD.X R0, RZ, RZ, R0, P0 ;  /* 0x000000ffff007224 */ /* 0x000fe200000e0600 */
[----:B------:R-:W-:-:S04]  /*08c0*/  LOP3.LUT P0, RZ, R9, 0xffffc000, RZ, 0xc0, !PT ;  /* 0xffffc00009ff7812 */ /* 0x000fc8000780c0ff */
[----:B------:R-:W-:Y:S01]  /*08d0*/  LOP3.LUT P0, RZ, R0, 0x3fffffff, RZ, 0xc0, P0 ;  /* 0x3fffffff00ff7812 */ /* 0x000fe2000000c0ff */
[----:B--2---:R-:W-:Y:S02]  /*08e0*/  IMAD.MOV R23, RZ, RZ, -R6 ;  /* 0x000000ffff177224 */ /* 0x004fe400078e0a06 */
[----:B------:R-:W-:Y:S02]  /*08f0*/  IMAD.MOV R21, RZ, RZ, -R4 ;  /* 0x000000ffff157224 */ /* 0x000fe400078e0a04 */
[----:B------:R-:W-:Y:S01]  /*0900*/  IMAD.MOV R2, RZ, RZ, -R5 ;  /* 0x000000ffff027224 */ /* 0x000fe200078e0a05 */
[----:B------:R-:W-:Y:S01]  /*0910*/  SHF.L.U64.HI R5, R9, 0x2, R0 ;  /* 0x0000000209057819 */ /* 0x000fe20000010200 */
[----:B------:R-:W-:Y:S02]  /*0920*/  IMAD.MOV R6, RZ, RZ, -R7 ;  /* 0x000000ffff067224 */ /* 0x000fe400078e0a07 */
[----:B-1----:R-:W-:Y:S02]  /*0930*/  IMAD R16, R21, UR5, R16 ;  /* 0x0000000515107c24 */ /* 0x002fe4000f8e0210 */
[----:B------:R-:W-:-:S02]  /*0940*/  IMAD R17, R2, UR5, R17 ;  /* 0x0000000502117c24 */ /* 0x000fc4000f8e0211 */
[----:B------:R-:W-:Y:S02]  /*0950*/  IMAD R18, R23, UR5, R18 ;  /* 0x0000000517127c24 */ /* 0x000fe4000f8e0212 */
[----:B------:R-:W-:Y:S02]  /*0960*/  IMAD R19, R6, UR5, R19 ;  /* 0x0000000506137c24 */ /* 0x000fe4000f8e0213 */
[----:B------:R-:W-:-:S03]  /*0970*/  IMAD.SHL.U32 R2, R9, 0x4, RZ ;  /* 0x0000000409027824 */ /* 0x000fc600078e00ff */
[----:B------:R2:W-:Y:S02]  /*0980*/  STG.E.128 desc[UR8][R14.64], R16 ;  /* 0x000000100e007986 */ /* 0x0005e4000c101d08 */
[----:B------:R-:W-:-:S04]  /*0990*/  ISETP.LT.U32.AND P1, PT, R2, R3, PT ;  /* 0x000000030200720c */ /* 0x000fc80003f21070 */
[----:B------:R-:W-:-:S13]  /*09a0*/  ISETP.LT.AND.EX P1, PT, R5, R8, PT, P1 ;  /* 0x000000080500720c */ /* 0x000fda0003f21310 */
[----:B--2---:R-:W-:Y:S05]  /*09b0*/  @!P0 BRA P1, `(.L_x_7368) ;  /* 0xfffffffc00988947 */ /* 0x004fea000083ffff */
[----:B------:R-:W-:Y:S05]  /*09c0*/  EXIT ;  /* 0x000000000000794d */ /* 0x000fea0003800000 */
.L_x_7369:
        /* <DEDUP_REMOVED lines=11> */
.L_x_8030:


//--------------------- .text._ZN2at6native55_GLOBAL__N__de093ff9_22_ForeachBinaryOpList_cu_a911ec4325multi_tensor_apply_kernelINS1_18TensorListMetadataILi2EEENS1_24BinaryOpListAlphaFunctorIaLi2ELi2ELi0EEEJSt5minusIaEaEEEvT_T0_DpT1_ --------------------------
	.section	.text._ZN2at6native55_GLOBAL__N__de093ff9_22_ForeachBinaryOpList_cu_a911ec4325multi_tensor_apply_kernelINS1_18TensorListMetadataILi2EEENS1_24BinaryOpListAlphaFunctorIaLi2ELi2ELi0EEEJSt5minusIaEaEEEvT_T0_DpT1_,"ax",@progbits
	.align	128
.text._ZN2at6native55_GLOBAL__N__de093ff9_22_ForeachBinaryOpList_cu_a911ec4325multi_tensor_apply_kernelINS1_18TensorListMetadataILi2EEENS1_24BinaryOpListAlphaFunctorIaLi2ELi2ELi0EEEJSt5minusIaEaEEEvT_T0_DpT1_:
        .type           _ZN2at6native55_GLOBAL__N__de093ff9_22_ForeachBinaryOpList_cu_a911ec4325multi_tensor_apply_kernelINS1_18TensorListMetadataILi2EEENS1_24BinaryOpListAlphaFunctorIaLi2ELi2ELi0EEEJSt5minusIaEaEEEvT_T0_DpT1_,@function
        .size           _ZN2at6native55_GLOBAL__N__de093ff9_22_ForeachBinaryOpList_cu_a911ec4325multi_tensor_apply_kernelINS1_18TensorListMetadataILi2EEENS1_24BinaryOpListAlphaFunctorIaLi2ELi2ELi0EEEJSt5minusIaEaEEEvT_T0_DpT1_,(.L_x_8031 - _ZN2at6native55_GLOBAL__N__de093ff9_22_ForeachBinaryOpList_cu_a911ec4325multi_tensor_apply_kernelINS1_18TensorListMetadataILi2EEENS1_24BinaryOpListAlphaFunctorIaLi2ELi2ELi0EEEJSt5minusIaEaEEEvT_T0_DpT1_)
        .other          _ZN2at6native55_GLOBAL__N__de093ff9_22_ForeachBinaryOpList_cu_a911ec4325multi_tensor_apply_kernelINS1_18TensorListMetadataILi2EEENS1_24BinaryOpListAlphaFunctorIaLi2ELi2ELi0EEEJSt5minusIaEaEEEvT_T0_DpT1_,@"STO_CUDA_ENTRY STV_DEFAULT"
_ZN2at6native55_GLOBAL__N__de093ff9_22_ForeachBinaryOpList_cu_a911ec4325multi_tensor_apply_kernelINS1_18TensorListMetadataILi2EEENS1_24BinaryOpListAlphaFunctorIaLi2ELi2ELi0EEEJSt5minusIaEaEEEvT_T0_DpT1_:
        /* <DEDUP_REMOVED lines=49> */
.L_x_7371:
[----:B------:R-:W-:Y:S01]  /*0310*/  IADD3 R0, P1, PT, R2, UR15, RZ ;  /* 0x0000000f02007c10 */ /* 0x000fe2000ff3e0ff */
[----:B------:R-:W-:Y:S01]  /*0320*/  IMAD.U32 R7, RZ, RZ, UR15 ;  /* 0x0000000fff077e24 */ /* 0x000fe2000f8e00ff */
[----:B------:R-:W-:Y:S01]  /*0330*/  UMOV UR6, URZ ;  /* 0x000000ff00067c82 */ /* 0x000fe20008000000 */
[----:B------:R-:W-:Y:S01]  /*0340*/  IMAD.U32 R5, RZ, RZ, UR15 ;  /* 0x0000000fff057e24 */ /* 0x000fe2000f8e00ff */
[----:B------:R-:W-:Y:S01]  /*0350*/  ISETP.GE.U32.AND P0, PT, R0, UR25, PT ;  /* 0x0000001900007c0c */ /* 0x000fe2000bf06070 */
[--C-:B------:R-:W-:Y:S01]  /*0360*/  IMAD.X R6, RZ, RZ, R3.reuse, P1 ;  /* 0x000000ffff067224 */ /* 0x100fe200008e0603 */
[----:B------:R-:W-:Y:S01]  /*0370*/  LEA R0, P2, R7, R2, 0x1 ;  /* 0x0000000207007211 */ /* 0x000fe200078408ff */
[----:B------:R-:W-:Y:S01]  /*0380*/  IMAD.WIDE.U32 R4, R5, 0x3, R2 ;  /* 0x0000000305047825 */ /* 0x000fe200078e0002 */
[----:B------:R-:W-:Y:S02]  /*0390*/  ISETP.GE.U32.AND P3, PT, R2, UR25, PT ;  /* 0x0000001902007c0c */ /* 0x000fe4000bf66070 */
[----:B------:R-:W-:Y:S01]  /*03a0*/  ISETP.GE.U32.AND.EX P0, PT, R6, UR26, PT, P0 ;  /* 0x0000001a06007c0c */ /* 0x000fe2000bf06100 */
[----:B------:R-:W-:Y:S01]  /*03b0*/  IMAD.U32 R6, RZ, RZ, UR15 ;  /* 0x0000000fff067e24 */ /* 0x000fe2000f8e00ff */
[----:B------:R-:W-:-:S02]  /*03c0*/  ISETP.GE.U32.AND P1, PT, R0, UR25, PT ;  /* 0x0000001900007c0c */ /* 0x000fc4000bf26070 */
[----:B------:R-:W-:Y:S02]  /*03d0*/  ISETP.GE.U32.AND.EX P3, PT, R3, UR26, PT, P3 ;  /* 0x0000001a03007c0c */ /* 0x000fe4000bf66130 */
[----:B------:R-:W-:Y:S02]  /*03e0*/  LEA.HI.X R0, R6, R3, RZ, 0x1, P2 ;  /* 0x0000000306007211 */ /* 0x000fe400010f0cff */
[----:B------:R-:W-:Y:S01]  /*03f0*/  ISETP.GE.U32.AND P2, PT, R4, UR25, PT ;  /* 0x0000001904007c0c */ /* 0x000fe2000bf46070 */
[----:B------:R-:W-:Y:S01]  /*0400*/  VIADD R4, R5, UR6 ;  /* 0x0000000605047c36 */ /* 0x000fe20008000000 */
[----:B------:R-:W-:Y:S02]  /*0410*/  ISETP.GE.U32.AND.EX P1, PT, R0, UR26, PT, P1 ;  /* 0x0000001a00007c0c */ /* 0x000fe4000bf26110 */
[----:B------:R-:W-:Y:S02]  /*0420*/  PRMT R20, RZ, 0x7610, R20 ;  /* 0x00007610ff147816 */ /* 0x000fe40000000014 */
[----:B------:R-:W-:-:S02]  /*0430*/  ISETP.GE.U32.AND.EX P2, PT, R4, UR26, PT, P2 ;  /* 0x0000001a04007c0c */ /* 0x000fc4000bf46120 */
[----:B------:R-:W-:-:S04]  /*0440*/  @!P0 IADD3 R4, P4, PT, R2, UR8, RZ ;  /* 0x0000000802048c10 */ /* 0x000fc8000ff9e0ff */
[----:B------:R-:W-:-:S03]  /*0450*/  @!P0 IADD3.X R5, PT, PT, R3, UR10, RZ, P4, !PT ;  /* 0x0000000a03058c10 */ /* 0x000fc6000a7fe4ff */
[C---:B------:R-:W-:Y:S02]  /*0460*/  @!P1 IADD3 R16, P5, PT, R2.reuse, UR19, RZ ;  /* 0x0000001302109c10 */ /* 0x040fe4000ffbe0ff */
[----:B------:R-:W-:Y:S01]  /*0470*/  PRMT R21, RZ, 0x7610, R21 ;  /* 0x00007610ff157816 */ /* 0x000fe20000000015 */
[----:B------:R-:W2:Y:S01]  /*0480*/  @!P0 LDG.E.U8 R20, desc[UR16][R4.64] ;  /* 0x0000001004148981 */ /* 0x000ea2000c1e1100 */
[C---:B------:R-:W-:Y:S02]  /*0490*/  @!P2 IADD3 R18, P4, PT, R2.reuse, UR18, RZ ;  /* 0x000000120212ac10 */ /* 0x040fe4000ff9e0ff */
[C---:B------:R-:W-:Y:S02]  /*04a0*/  @!P1 IADD3.X R17, PT, PT, R3.reuse, UR12, RZ, P5, !PT ;  /* 0x0000000c03119c10 */ /* 0x040fe4000affe4ff */
[----:B------:R-:W-:Y:S02]  /*04b0*/  @!P3 IADD3 R10, P5, PT, R2, UR28, RZ ;  /* 0x0000001c020abc10 */ /* 0x000fe4000ffbe0ff */
[----:B------:R-:W-:Y:S01]  /*04c0*/  PRMT R22, RZ, 0x7610, R22 ;  /* 0x00007610ff167816 */ /* 0x000fe20000000016 */
[----:B------:R0:W3:Y:S01]  /*04d0*/  @!P1 LDG.E.U8 R21, desc[UR16][R16.64] ;  /* 0x0000001010159981 */ /* 0x0000e2000c1e1100 */
[----:B------:R-:W-:-:S02]  /*04e0*/  @!P2 IADD3.X R19, PT, PT, R3, UR7, RZ, P4, !PT ;  /* 0x000000070313ac10 */ /* 0x000fc4000a7fe4ff */
[----:B------:R-:W-:Y:S02]  /*04f0*/  PRMT R9, RZ, 0x7610, R9 ;  /* 0x00007610ff097816 */ /* 0x000fe40000000009 */
[----:B------:R-:W-:Y:S01]  /*0500*/  @!P3 IADD3.X R11, PT, PT, R3, UR29, RZ, P5, !PT ;  /* 0x0000001d030bbc10 */ /* 0x000fe2000affe4ff */
[----:B------:R-:W4:Y:S04]  /*0510*/  @!P2 LDG.E.U8 R22, desc[UR16][R18.64] ;  /* 0x000000101216a981 */ /* 0x000f28000c1e1100 */
[----:B------:R2:W5:Y:S01]  /*0520*/  @!P3 LDG.E.U8 R9, desc[UR16][R10.64] ;  /* 0x000000100a09b981 */ /* 0x000562000c1e1100 */
[C---:B------:R-:W-:Y:S02]  /*0530*/  @!P1 IADD3 R14, P5, PT, R2.reuse, UR21, RZ ;  /* 0x00000015020e9c10 */ /* 0x040fe4000ffbe0ff */
[----:B------:R-:W-:-:S02]  /*0540*/  @!P0 IADD3 R12, P4, PT, R2, UR20, RZ ;  /* 0x00000014020c8c10 */ /* 0x000fc4000ff9e0ff */
[----:B------:R-:W-:Y:S02]  /*0550*/  PRMT R8, RZ, 0x7610, R8 ;  /* 0x00007610ff087816 */ /* 0x000fe40000000008 */
[C---:B------:R-:W-:Y:S02]  /*0560*/  @!P1 IADD3.X R15, PT, PT, R3.reuse, UR22, RZ, P5, !PT ;  /* 0x00000016030f9c10 */ /* 0x040fe4000affe4ff */
[----:B------:R-:W-:Y:S02]  /*0570*/  PRMT R7, RZ, 0x7610, R7 ;  /* 0x00007610ff077816 */ /* 0x000fe40000000007 */
[C---:B0-----:R-:W-:Y:S01]  /*0580*/  @!P2 IADD3 R16, P5, PT, R2.reuse, UR23, RZ ;  /* 0x000000170210ac10 */ /* 0x041fe2000ffbe0ff */
[----:B------:R-:W5:Y:S01]  /*0590*/  @!P1 LDG.E.U8 R8, desc[UR16][R14.64] ;  /* 0x000000100e089981 */ /* 0x000f62000c1e1100 */
[----:B------:R-:W-:Y:S02]  /*05a0*/  @!P0 IADD3.X R13, PT, PT, R3, UR9, RZ, P4, !PT ;  /* 0x00000009030d8c10 */ /* 0x000fe4000a7fe4ff */
[----:B------:R-:W-:-:S02]  /*05b0*/  IADD3 R4, P4, PT, R2, UR30, RZ ;  /* 0x0000001e02047c10 */ /* 0x000fc4000ff9e0ff */
[----:B------:R-:W-:Y:S01]  /*05c0*/  PRMT R6, RZ, 0x7610, R6 ;  /* 0x00007610ff067816 */ /* 0x000fe20000000006 */
[----:B------:R-:W5:Y:S01]  /*05d0*/  @!P0 LDG.E.U8 R7, desc[UR16][R12.64] ;  /* 0x000000100c078981 */ /* 0x000f62000c1e1100 */
[C---:B------:R-:W-:Y:S02]  /*05e0*/  @!P2 IADD3.X R17, PT, PT, R3.reuse, UR24, RZ, P5, !PT ;  /* 0x000000180311ac10 */ /* 0x040fe4000affe4ff */
[----:B------:R-:W-:Y:S02]  /*05f0*/  PRMT R0, RZ, 0x7610, R0 ;  /* 0x00007610ff007816 */ /* 0x000fe40000000000 */
[----:B------:R-:W-:Y:S01]  /*0600*/  IADD3.X R5, PT, PT, R3, UR31, RZ, P4, !PT ;  /* 0x0000001f03057c10 */ /* 0x000fe2000a7fe4ff */
[----:B------:R-:W5:Y:S04]  /*0610*/  @!P2 LDG.E.U8 R6, desc[UR16][R16.64] ;  /* 0x000000101006a981 */ /* 0x000f68000c1e1100 */
[----:B------:R5:W5:Y:S01]  /*0620*/  @!P3 LDG.E.U8 R0, desc[UR16][R4.64] ;  /* 0x000000100400b981 */ /* 0x000b62000c1e1100 */
[----:B------:R-:W0:Y:S01]  /*0630*/  LDCU.S8 UR6, c[0x0][0xfca] ;  /* 0x0001f940ff0677ac */ /* 0x000e220008000200 */
[----:B--2---:R-:W-:-:S02]  /*0640*/  PRMT R10, R20, 0x9910, RZ ;  /* 0x00009910140a7816 */ /* 0x004fc400000000ff */
[----:B---3--:R-:W-:Y:S02]  /*0650*/  PRMT R11, R21, 0x9910, RZ ;  /* 0x00009910150b7816 */ /* 0x008fe400000000ff */
[----:B----4-:R-:W-:Y:S02]  /*0660*/  PRMT R22, R22, 0x9910, RZ ;  /* 0x0000991016167816 */ /* 0x010fe400000000ff */
[----:B-----5:R-:W-:Y:S01]  /*0670*/  PRMT R4, R9, 0x9910, RZ ;  /* 0x0000991009047816 */ /* 0x020fe200000000ff */
[----:B0-----:R-:W-:Y:S02]  /*0680*/  IMAD R9, R10, UR6, RZ ;  /* 0x000000060a097c24 */ /* 0x001fe4000f8e02ff */
[----:B------:R-:W-:Y:S02]  /*0690*/  IMAD R10, R11, UR6, RZ ;  /* 0x000000060b0a7c24 */ /* 0x000fe4000f8e02ff */
[----:B------:R-:W-:Y:S02]  /*06a0*/  IMAD.MOV.U32 R11, RZ, RZ, R22 ;  /* 0x000000ffff0b7224 */ /* 0x000fe400078e0016 */
[----:B------:R-:W-:-:S02]  /*06b0*/  IMAD.MOV R12, RZ, RZ, -R9 ;  /* 0x000000ffff0c7224 */ /* 0x000fc400078e0a09 */
[----:B------:R-:W-:Y:S02]  /*06c0*/  IMAD.MOV R10, RZ, RZ, -R10 ;  /* 0x000000ffff0a7224 */ /* 0x000fe400078e0a0a */
[----:B------:R-:W-:Y:S02]  /*06d0*/  IMAD R9, R11, UR6, RZ ;  /* 0x000000060b097c24 */ /* 0x000fe4000f8e02ff */
[----:B------:R-:W-:Y:S01]  /*06e0*/  IMAD R4, R4, UR6, RZ ;  /* 0x0000000604047c24 */ /* 0x000fe2000f8e02ff */
[----:B------:R-:W-:Y:S01]  /*06f0*/  PRMT R11, R10, 0x7710, RZ ;  /* 0x000077100a0b7816 */ /* 0x000fe200000000ff */
[----:B------:R-:W-:Y:S01]  /*0700*/  IMAD.MOV R9, RZ, RZ, -R9 ;  /* 0x000000ffff097224 */ /* 0x000fe200078e0a09 */
[----:B------:R-:W-:Y:S01]  /*0710*/  PRMT R10, R12, 0x7710, RZ ;  /* 0x000077100c0a7816 */ /* 0x000fe200000000ff */
[----:B------:R-:W-:Y:S02]  /*0720*/  IMAD.MOV R4, RZ, RZ, -R4 ;  /* 0x000000ffff047224 */ /* 0x000fe400078e0a04 */
[----:B------:R-:W-:Y:S01]  /*0730*/  IMAD.IADD R17, R11, 0x1, R8 ;  /* 0x000000010b117824 */ /* 0x000fe200078e0208 */
[----:B------:R-:W-:Y:S01]  /*0740*/  PRMT R9, R9, 0x7710, RZ ;  /* 0x0000771009097816 */ /* 0x000fe200000000ff */
[----:B------:R-:W-:Y:S01]  /*0750*/  IMAD.IADD R15, R10, 0x1, R7 ;  /* 0x000000010a0f7824 */ /* 0x000fe200078e0207 */
[----:B------:R-:W-:-:S02]  /*0760*/  @!P0 IADD3 R8, P5, PT, R2, UR20, RZ ;  /* 0x0000001402088c10 */ /* 0x000fc4000ffbe0ff */
[----:B------:R-:W-:Y:S01]  /*0770*/  PRMT R7, R4, 0x7710, RZ ;  /* 0x0000771004077816 */ /* 0x000fe200000000ff */
[----:B------:R-:W-:Y:S01]  /*0780*/  IMAD.IADD R19, R9, 0x1, R6 ;  /* 0x0000000109137824 */ /* 0x000fe200078e0206 */
[C---:B------:R-:W-:Y:S02]  /*0790*/  @!P1 IADD3 R6, P4, PT, R2.reuse, UR21, RZ ;  /* 0x0000001502069c10 */ /* 0x040fe4000ff9e0ff */
[----:B------:R-:W-:Y:S01]  /*07a0*/  @!P0 IADD3.X R9, PT, PT, R3, UR9, RZ, P5, !PT ;  /* 0x0000000903098c10 */ /* 0x000fe2000affe4ff */
[C---:B------:R-:W-:Y:S01]  /*07b0*/  VIADD R4, R2.reuse, UR30 ;  /* 0x0000001e02047c36 */ /* 0x040fe20008000000 */
[----:B------:R-:W-:Y:S01]  /*07c0*/  @!P2 IADD3 R10, P5, PT, R2, UR23, RZ ;  /* 0x00000017020aac10 */ /* 0x000fe2000ffbe0ff */
[----:B------:R-:W-:Y:S01]  /*07d0*/  IMAD.IADD R13, R7, 0x1, R0 ;  /* 0x00000001070d7824 */ /* 0x000fe200078e0200 */
[C---:B------:R-:W-:Y:S01]  /*07e0*/  @!P1 IADD3.X R7, PT, PT, R3.reuse, UR22, RZ, P4, !PT ;  /* 0x0000001603079c10 */ /* 0x040fe2000a7fe4ff */
[----:B------:R-:W-:Y:S01]  /*07f0*/  USHF.L.U32 UR6, UR15, 0x2, URZ ;  /* 0x000000020f067899 */ /* 0x000fe200080006ff */
[----:B------:R-:W-:-:S02]  /*0800*/  @!P2 IADD3.X R11, PT, PT, R3, UR24, RZ, P5, !PT ;  /* 0x00000018030bac10 */ /* 0x000fc4000affe4ff */
[----:B------:R0:W-:Y:S01]  /*0810*/  @!P3 STG.E.U8 desc[UR16][R4.64], R13 ;  /* 0x0000000d0400b986 */ /* 0x0001e2000c101110 */
[----:B------:R-:W-:-:S03]  /*0820*/  UIADD3 UR4, UP0, UPT, UR6, UR4, URZ ;  /* 0x0000000406047290 */ /* 0x000fc6000ff1e0ff */
[----:B------:R0:W-:Y:S04]  /*0830*/  @!P0 STG.E.U8 desc[UR16][R8.64], R15 ;  /* 0x0000000f08008986 */ /* 0x0001e8000c101110 */
        /* <DEDUP_REMOVED lines=9> */
.L_x_7370:
[----:B------:R-:W0:Y:S02]  /*08d0*/  S2R R5, SR_TID.X ;  /* 0x0000000000057919 */ /* 0x000e240000002100 */
[----:B0-----:R-:W-:-:S03]  /*08e0*/  IMAD.WIDE.U32 R2, R5, 0x4, RZ ;  /* 0x0000000405027825 */ /* 0x001fc600078e00ff */
[----:B------:R-:W-:-:S04]  /*08f0*/  ISETP.GE.U32.AND P0, PT, R2, UR27, PT ;  /* 0x0000001b02007c0c */ /* 0x000fc8000bf06070 */
[----:B------:R-:W-:-:S13]  /*0900*/  ISETP.GE.AND.EX P0, PT, R3, UR14, PT, P0 ;  /* 0x0000000e03007c0c */ /* 0x000fda000bf06300 */
[----:B------:R-:W-:Y:S05]  /*0910*/  @P0 EXIT ;  /* 0x000000000000094d */ /* 0x000fea0003800000 */
[----:B------:R-:W-:Y:S01]  /*0920*/  IMAD.MOV.U32 R0, RZ, RZ, RZ ;  /* 0x000000ffff007224 */ /* 0x000fe200078e00ff */
[----:B------:R-:W0:Y:S06]  /*0930*/  LDCU UR5, c[0x0][0x360] ;  /* 0x00006c00ff0577ac */ /* 0x000e2c0008000800 */
.L_x_7372:
        /* <DEDUP_REMOVED lines=19> */
[C---:B---3--:R-:W-:Y:S01]  /*0a70*/  PRMT R8, R4.reuse, 0x7770, RZ ;  /* 0x0000777004087816 */ /* 0x048fe200000000ff */
[----:B------:R-:W-:Y:S01]  /*0a80*/  IMAD R11, R13, UR4, RZ ;  /* 0x000000040d0b7c24 */ /* 0x000fe2000f8e02ff */
[----:B------:R-:W-:Y:S01]  /*0a90*/  PRMT R9, R4, 0x7771, RZ ;  /* 0x0000777104097816 */ /* 0x000fe200000000ff */
[----:B------:R-:W-:Y:S01]  /*0aa0*/  IMAD R12, R12, UR4, RZ ;  /* 0x000000040c0c7c24 */ /* 0x000fe2000f8e02ff */
[C---:B------:R-:W-:Y:S01]  /*0ab0*/  PRMT R6, R4.reuse, 0x7772, RZ ;  /* 0x0000777204067816 */ /* 0x040fe200000000ff */
[----:B------:R-:W-:Y:S01]  /*0ac0*/  IMAD.MOV R7, RZ, RZ, -R7 ;  /* 0x000000ffff077224 */ /* 0x000fe200078e0a07 */
[----:B------:R-:W-:Y:S01]  /*0ad0*/  PRMT R4, R4, 0x7773, RZ ;  /* 0x0000777304047816 */ /* 0x000fe200000000ff */
[----:B------:R-:W-:-:S02]  /*0ae0*/  IMAD.MOV R10, RZ, RZ, -R10 ;  /* 0x000000ffff0a7224 */ /* 0x000fc400078e0a0a */
[----:B------:R-:W-:Y:S01]  /*0af0*/  IMAD.MOV R12, RZ, RZ, -R12 ;  /* 0x000000ffff0c7224 */ /* 0x000fe200078e0a0c */
[----:B------:R-:W-:Y:S01]  /*0b00*/  PRMT R7, R7, 0x7710, RZ ;  /* 0x0000771007077816 */ /* 0x000fe200000000ff */
[----:B------:R-:W-:Y:S01]  /*0b10*/  IMAD.MOV R11, RZ, RZ, -R11 ;  /* 0x000000ffff0b7224 */ /* 0x000fe200078e0a0b */
[----:B------:R-:W-:Y:S02]  /*0b20*/  PRMT R10, R10, 0x7710, RZ ;  /* 0x000077100a0a7816 */ /* 0x000fe400000000ff */
[----:B------:R-:W-:Y:S01]  /*0b30*/  PRMT R13, R12, 0x7710, RZ ;  /* 0x000077100c0d7816 */ /* 0x000fe200000000ff */
[----:B------:R-:W-:Y:S01]  /*0b40*/  IMAD.IADD R8, R8, 0x1, R7 ;  /* 0x0000000108087824 */ /* 0x000fe200078e0207 */
[----:B------:R-:W-:Y:S01]  /*0b50*/  PRMT R11, R11, 0x7710, RZ ;  /* 0x000077100b0b7816 */ /* 0x000fe200000000ff */
[----:B------:R-:W-:Y:S02]  /*0b60*/  IMAD.IADD R9, R9, 0x1, R10 ;  /* 0x0000000109097824 */ /* 0x000fe400078e020a */
[----:B------:R-:W-:Y:S01]  /*0b70*/  IMAD.IADD R4, R4, 0x1, R13 ;  /* 0x0000000104047824 */ /* 0x000fe200078e020d */
[----:B------:R-:W-:Y:S01]  /*0b80*/  LOP3.LUT R8, R8, 0xffff, RZ, 0xc0, !PT ;  /* 0x0000ffff08087812 */ /* 0x000fe200078ec0ff */
[----:B------:R-:W-:Y:S01]  /*0b90*/  IMAD.IADD R6, R6, 0x1, R11 ;  /* 0x0000000106067824 */ /* 0x000fe200078e020b */
[----:B------:R-:W-:-:S02]  /*0ba0*/  LOP3.LUT R9, R9, 0xffff, RZ, 0xc0, !PT ;  /* 0x0000ffff09097812 */ /* 0x000fc400078ec0ff */
[----:B------:R-:W-:Y:S02]  /*0bb0*/  LOP3.LUT R4, R4, 0xffff, RZ, 0xc0, !PT ;  /* 0x0000ffff04047812 */ /* 0x000fe400078ec0ff */
[----:B------:R-:W-:Y:S02]  /*0bc0*/  LOP3.LUT R7, R6, 0xffff, RZ, 0xc0, !PT ;  /* 0x0000ffff06077812 */ /* 0x000fe400078ec0ff */
[----:B------:R-:W-:Y:S02]  /*0bd0*/  PRMT R9, R8, 0x3340, R9 ;  /* 0x0000334008097816 */ /* 0x000fe40000000009 */
[----:B------:R-:W-:-:S04]  /*0be0*/  PRMT R4, R7, 0x3340, R4 ;  /* 0x0000334007047816 */ /* 0x000fc80000000004 */
        /* <DEDUP_REMOVED lines=8> */
.L_x_7373:
        /* <DEDUP_REMOVED lines=9> */
.L_x_8031:


//--------------------- .text._ZN2at6native55_GLOBAL__N__de093ff9_22_ForeachBinaryOpList_cu_a911ec4325multi_tensor_apply_kernelINS1_18TensorListMetadataILi2EEENS1_24BinaryOpListAlphaFunctorIhLi2ELi2ELi0EEEJSt5minusIhEhEEEvT_T0_DpT1_ --------------------------
	.section	.text._ZN2at6native55_GLOBAL__N__de093ff9_22_ForeachBinaryOpList_cu_a911ec4325multi_tensor_apply_kernelINS1_18TensorListMetadataILi2EEENS1_24BinaryOpListAlphaFunctorIhLi2ELi2ELi0EEEJSt5minusIhEhEEEvT_T0_DpT1_,"ax",@progbits
	.align	128
.text._ZN2at6native55_GLOBAL__N__de093ff9_22_ForeachBinaryOpList_cu_a911ec4325multi_tensor_apply_kernelINS1_18TensorListMetadataILi2EEENS1_24BinaryOpListAlphaFunctorIhLi2ELi2ELi0EEEJSt5minusIhEhEEEvT_T0_DpT1_:
        .type           _ZN2at6native55_GLOBAL__N__de093ff9_22_ForeachBinaryOpList_cu_a911ec4325multi_tensor_apply_kernelINS1_18TensorListMetadataILi2EEENS1_24BinaryOpListAlphaFunctorIhLi2ELi2ELi0EEEJSt5minusIhEhEEEvT_T0_DpT1_,@function
        .size           _ZN2at6native55_GLOBAL__N__de093ff9_22_ForeachBinaryOpList_cu_a911ec4325multi_tensor_apply_kernelINS1_18TensorListMetadataILi2EEENS1_24BinaryOpListAlphaFunctorIhLi2ELi2ELi0EEEJSt5minusIhEhEEEvT_T0_DpT1_,(.L_x_8032 - _ZN2at6native55_GLOBAL__N__de093ff9_22_ForeachBinaryOpList_cu_a911ec4325multi_tensor_apply_kernelINS1_18TensorListMetadataILi2EEENS1_24BinaryOpListAlphaFunctorIhLi2ELi2ELi0EEEJSt5minusIhEhEEEvT_T0_DpT1_)
        .other          _ZN2at6native55_GLOBAL__N__de093ff9_22_ForeachBinaryOpList_cu_a911ec4325multi_tensor_apply_kernelINS1_18TensorListMetadataILi2EEENS1_24BinaryOpListAlphaFunctorIhLi2ELi2ELi0EEEJSt5minusIhEhEEEvT_T0_DpT1_,@"STO_CUDA_ENTRY STV_DEFAULT"
_ZN2at6native55_GLOBAL__N__de093ff9_22_ForeachBinaryOpList_cu_a911ec4325multi_tensor_apply_kernelINS1_18TensorListMetadataILi2EEENS1_24BinaryOpListAlphaFunctorIhLi2ELi2ELi0EEEJSt5minusIhEhEEEvT_T0_DpT1_:
        /* <DEDUP_REMOVED lines=49> */
.L_x_7375:
        /* <DEDUP_REMOVED lines=50> */
[----:B------:R-:W1:Y:S02]  /*0630*/  LDCU.U8 UR6, c[0x0][0xfca] ;  /* 0x0001f940ff0677ac */ /* 0x000e640008000000 */
[----:B-1----:R-:W-:Y:S01]  /*0640*/  UPRMT UR6, UR6, 0x9910, URZ ;  /* 0x0000991006067896 */ /* 0x002fe200080000ff */
[----:B--2---:R-:W-:-:S02]  /*0650*/  PRMT R10, R20, 0x9910, RZ ;  /* 0x00009910140a7816 */ /* 0x004fc400000000ff */
[----:B---3--:R-:W-:Y:S02]  /*0660*/  PRMT R11, R21, 0x9910, RZ ;  /* 0x00009910150b7816 */ /* 0x008fe400000000ff */
[----:B----4-:R-:W-:-:S03]  /*0670*/  PRMT R22, R22, 0x9910, RZ ;  /* 0x0000991016167816 */ /* 0x010fc600000000ff */
[----:B0-----:R-:W-:Y:S01]  /*0680*/  IMAD R4, R11, UR6, RZ ;  /* 0x000000060b047c24 */ /* 0x001fe2000f8e02ff */
[----:B-----5:R-:W-:Y:S01]  /*0690*/  PRMT R12, R9, 0x9910, RZ ;  /* 0x00009910090c7816 */ /* 0x020fe200000000ff */
[----:B------:R-:W-:Y:S02]  /*06a0*/  IMAD R9, R10, UR6, RZ ;  /* 0x000000060a097c24 */ /* 0x000fe4000f8e02ff */
[----:B------:R-:W-:Y:S02]  /*06b0*/  IMAD.MOV.U32 R11, RZ, RZ, R22 ;  /* 0x000000ffff0b7224 */ /* 0x000fe400078e0016 */
[----:B------:R-:W-:Y:S02]  /*06c0*/  IMAD.MOV.U32 R10, RZ, RZ, R12 ;  /* 0x000000ffff0a7224 */ /* 0x000fe400078e000c */
[----:B------:R-:W-:Y:S02]  /*06d0*/  IMAD.MOV R12, RZ, RZ, -R9 ;  /* 0x000000ffff0c7224 */ /* 0x000fe400078e0a09 */
[----:B------:R-:W-:-:S02]  /*06e0*/  IMAD.MOV R13, RZ, RZ, -R4 ;  /* 0x000000ffff0d7224 */ /* 0x000fc400078e0a04 */
        /* <DEDUP_REMOVED lines=32> */
.L_x_7374:
        /* <DEDUP_REMOVED lines=9> */
.L_x_7376:
        /* <DEDUP_REMOVED lines=48> */
[----:B0-----:R-:W-:Y:S05]  /*0c80*/  @!P0 BRA P1, `(.L_x_7376) ;  /* 0xfffffffc003c8947 */ /* 0x001fea000083ffff */
[----:B------:R-:W-:Y:S05]  /*0c90*/  EXIT ;  /* 0x000000000000794d */ /* 0x000fea0003800000 */
.L_x_7377:
        /* <DEDUP_REMOVED lines=14> */
.L_x_8032:


//--------------------- .text._ZN2at6native55_GLOBAL__N__de093ff9_22_ForeachBinaryOpList_cu_a911ec4325multi_tensor_apply_kernelINS1_18TensorListMetadataILi3EEENS1_24BinaryOpListAlphaFunctorIN3c104HalfELi3ELi2ELi2EEEJSt4plusIfEfEEEvT_T0_DpT1_ --------------------------
	.section	.text._ZN2at6native55_GLOBAL__N__de093ff9_22_ForeachBinaryOpList_cu_a911ec4325multi_tensor_apply_kernelINS1_18TensorListMetadataILi3EEENS1_24BinaryOpListAlphaFunctorIN3c104HalfELi3ELi2ELi2EEEJSt4plusIfEfEEEvT_T0_DpT1_,"ax",@progbits
	.align	128
.text._ZN2at6native55_GLOBAL__N__de093ff9_22_ForeachBinaryOpList_cu_a911ec4325multi_tensor_apply_kernelINS1_18TensorListMetadataILi3EEENS1_24BinaryOpListAlphaFunctorIN3c104HalfELi3ELi2ELi2EEEJSt4plusIfEfEEEvT_T0_DpT1_:
        .type           _ZN2at6native55_GLOBAL__N__de093ff9_22_ForeachBinaryOpList_cu_a911ec4325multi_tensor_apply_kernelINS1_18TensorListMetadataILi3EEENS1_24BinaryOpListAlphaFunctorIN3c104HalfELi3ELi2ELi2EEEJSt4plusIfEfEEEvT_T0_DpT1_,@function
        .size           _ZN2at6native55_GLOBAL__N__de093ff9_22_ForeachBinaryOpList_cu_a911ec4325multi_tensor_apply_kernelINS1_18TensorListMetadataILi3EEENS1_24BinaryOpListAlphaFunctorIN3c104HalfELi3ELi2ELi2EEEJSt4plusIfEfEEEvT_T0_DpT1_,(.L_x_8033 - _ZN2at6native55_GLOBAL__N__de093ff9_22_ForeachBinaryOpList_cu_a911ec4325multi_tensor_apply_kernelINS1_18TensorListMetadataILi3EEENS1_24BinaryOpListAlphaFunctorIN3c104HalfELi3ELi2ELi2EEEJSt4plusIfEfEEEvT_T0_DpT1_)
        .other          _ZN2at6native55_GLOBAL__N__de093ff9_22_ForeachBinaryOpList_cu_a911ec4325multi_tensor_apply_kernelINS1_18TensorListMetadataILi3EEENS1_24BinaryOpListAlphaFunctorIN3c104HalfELi3ELi2ELi2EEEJSt4plusIfEfEEEvT_T0_DpT1_,@"STO_CUDA_ENTRY STV_DEFAULT"
_ZN2at6native55_GLOBAL__N__de093ff9_22_ForeachBinaryOpList_cu_a911ec4325multi_tensor_apply_kernelINS1_18TensorListMetadataILi3EEENS1_24BinaryOpListAlphaFunctorIN3c104HalfELi3ELi2ELi2EEEJSt4plusIfEfEEEvT_T0_DpT1_:
        /* <DEDUP_REMOVED lines=36> */
.L_x_7379:
        /* <DEDUP_REMOVED lines=61> */
[----:B--2---:R-:W-:Y:S01]  /*0610*/  FFMA.FTZ R5, R11, UR18, R5 ;  /* 0x000000120b057c23 */ /* 0x004fe20008010005 */
[----:B-----5:R-:W-:Y:S02]  /*0620*/  HADD2.F32 R0, -RZ, R0.H0_H0 ;  /* 0x20000000ff007230 */ /* 0x020fe40000004100 */
[----:B------:R-:W-:Y:S02]  /*0630*/  HADD2.F32 R3, -RZ, R24.H0_H0 ;  /* 0x20000018ff037230 */ /* 0x000fe40000004100 */
[----:B------:R-:W-:Y:S02]  /*0640*/  HADD2.F32 R25, -RZ, R25.H0_H0 ;  /* 0x20000019ff197230 */ /* 0x000fe40000004100 */
[----:B------:R-:W-:Y:S02]  /*0650*/  HADD2.F32 R28, -RZ, R28.H0_H0 ;  /* 0x2000001cff1c7230 */ /* 0x000fe40000004100 */
[----:B------:R-:W-:Y:S01]  /*0660*/  FFMA.FTZ R0, R3, UR18, R0 ;  /* 0x0000001203007c23 */ /* 0x000fe20008010000 */
[----:B------:R-:W-:-:S02]  /*0670*/  HADD2.F32 R29, -RZ, R29.H0_H0 ;  /* 0x2000001dff1d7230 */ /* 0x000fc40000004100 */
[----:B------:R-:W-:Y:S02]  /*0680*/  HADD2.F32 R26, -RZ, R26.H0_H0 ;  /* 0x2000001aff1a7230 */ /* 0x000fe40000004100 */
[----:B------:R-:W-:Y:S01]  /*0690*/  FFMA.FTZ R25, R28, UR18, R25 ;  /* 0x000000121c197c23 */ /* 0x000fe20008010019 */
[----:B------:R-:W-:Y:S02]  /*06a0*/  F2FP.F16.F32.PACK_AB R3, RZ, R5 ;  /* 0x00000005ff03723e */ /* 0x000fe400000000ff */
[----:B------:R-:W-:Y:S01]  /*06b0*/  FFMA.FTZ R26, R26, UR18, R29 ;  /* 0x000000121a1a7c23 */ /* 0x000fe2000801001d */
        /* <DEDUP_REMOVED lines=10> */
.L_x_7378:
        /* <DEDUP_REMOVED lines=8> */
.L_x_7380:
        /* <DEDUP_REMOVED lines=14> */
[----:B-1----:R-:W-:Y:S01]  /*08c0*/  FFMA.FTZ R2, R9, UR12, R2 ;  /* 0x0000000c09027c23 */ /* 0x002fe20008010002 */
[----:B------:R-:W-:Y:S02]  /*08d0*/  HADD2.F32 R12, -RZ, R5.H1_H1 ;  /* 0x30000005ff0c7230 */ /* 0x000fe40000004100 */
[----:B------:R-:W-:Y:S01]  /*08e0*/  FFMA.FTZ R11, R11, UR12, R8 ;  /* 0x0000000c0b0b7c23 */ /* 0x000fe20008010008 */
[--C-:B------:R-:W-:Y:S01]  /*08f0*/  HADD2.F32 R13, -RZ, R7.reuse.H0_H0 ;  /* 0x20000007ff0d7230 */ /* 0x100fe20000004100 */
[----:B------:R-:W-:Y:S01]  /*0900*/  IADD3.X R5, PT, PT, R16, UR11, RZ, P0, !PT ;  /* 0x0000000b10057c10 */ /* 0x000fe200087fe4ff */
[----:B------:R-:W-:Y:S01]  /*0910*/  HADD2.F32 R15, -RZ, R7.H1_H1 ;  /* 0x30000007ff0f7230 */ /* 0x000fe20000004100 */
[----:B0-----:R-:W-:Y:S02]  /*0920*/  IADD3 R3, P0, PT, R3, UR5, RZ ;  /* 0x0000000503037c10 */ /* 0x001fe4000ff1e0ff */
[----:B------:R-:W-:Y:S01]  /*0930*/  FFMA.FTZ R10, R13, UR12, R10 ;  /* 0x0000000c0d0a7c23 */ /* 0x000fe2000801000a */
[----:B------:R-:W-:Y:S01]  /*0940*/  F2FP.F16.F32.PACK_AB R14, R11, R2 ;  /* 0x000000020b0e723e */ /* 0x000fe200000000ff */
[----:B------:R-:W-:Y:S01]  /*0950*/  FFMA.FTZ R15, R15, UR12, R12 ;  /* 0x0000000c0f0f7c23 */ /* 0x000fe2000801000c */
        /* <DEDUP_REMOVED lines=11> */
.L_x_7381:
        /* <DEDUP_REMOVED lines=15> */
.L_x_8033:


//--------------------- .text._ZN2at6native55_GLOBAL__N__de093ff9_22_ForeachBinaryOpList_cu_a911ec4325multi_tensor_apply_kernelINS1_18TensorListMetadataILi3EEENS1_24BinaryOpListAlphaFunctorIN3c108BFloat16ELi3ELi2ELi2EEEJSt4plusIfEfEEEvT_T0_DpT1_ --------------------------
	.section	.text._ZN2at6native55_GLOBAL__N__de093ff9_22_ForeachBinaryOpList_cu_a911ec4325multi_tensor_apply_kernelINS1_18TensorListMetadataILi3EEENS1_24BinaryOpListAlphaFunctorIN3c108BFloat16ELi3ELi2ELi2EEEJSt4plusIfEfEEEvT_T0_DpT1_,"ax",@progbits
	.align	128
.text._ZN2at6native55_GLOBAL__N__de093ff9_22_ForeachBinaryOpList_cu_a911ec4325multi_tensor_apply_kernelINS1_18TensorListMetadataILi3EEENS1_24BinaryOpListAlphaFunctorIN3c108BFloat16ELi3ELi2ELi2EEEJSt4plusIfEfEEEvT_T0_DpT1_:
        .type           _ZN2at6native55_GLOBAL__N__de093ff9_22_ForeachBinaryOpList_cu_a911ec4325multi_tensor_apply_kernelINS1_18TensorListMetadataILi3EEENS1_24BinaryOpListAlphaFunctorIN3c108BFloat16ELi3ELi2ELi2EEEJSt4plusIfEfEEEvT_T0_DpT1_,@function
        .size           _ZN2at6native55_GLOBAL__N__de093ff9_22_ForeachBinaryOpList_cu_a911ec4325multi_tensor_apply_kernelINS1_18TensorListMetadataILi3EEENS1_24BinaryOpListAlphaFunctorIN3c108BFloat16ELi3ELi2ELi2EEEJSt4plusIfEfEEEvT_T0_DpT1_,(.L_x_8034 - _ZN2at6native55_GLOBAL__N__de093ff9_22_ForeachBinaryOpList_cu_a911ec4325multi_tensor_apply_kernelINS1_18TensorListMetadataILi3EEENS1_24BinaryOpListAlphaFunctorIN3c108BFloat16ELi3ELi2ELi2EEEJSt4plusIfEfEEEvT_T0_DpT1_)
        .other          _ZN2at6native55_GLOBAL__N__de093ff9_22_ForeachBinaryOpList_cu_a911ec4325multi_tensor_apply_kernelINS1_18TensorListMetadataILi3EEENS1_24BinaryOpListAlphaFunctorIN3c108BFloat16ELi3ELi2ELi2EEEJSt4plusIfEfEEEvT_T0_DpT1_,@"STO_CUDA_ENTRY STV_DEFAULT"
_ZN2at6native55_GLOBAL__N__de093ff9_22_ForeachBinaryOpList_cu_a911ec4325multi_tensor_apply_kernelINS1_18TensorListMetadataILi3EEENS1_24BinaryOpListAlphaFunctorIN3c108BFloat16ELi3ELi2ELi2EEEJSt4plusIfEfEEEvT_T0_DpT1_:
        /* <DEDUP_REMOVED lines=36> */
.L_x_7383:
        /* <DEDUP_REMOVED lines=61> */
[----:B--2---:R-:W-:Y:S01]  /*0610*/  FFMA.FTZ R5, R11, UR18, R5 ;  /* 0x000000120b057c23 */ /* 0x004fe20008010005 */
[----:B-----5:R-:W-:Y:S02]  /*0620*/  IMAD.U32 R0, R0, 0x10000, RZ ;  /* 0x0001000000007824 */ /* 0x020fe400078e00ff */
[----:B------:R-:W-:Y:S02]  /*0630*/  IMAD.U32 R3, R24, 0x10000, RZ ;  /* 0x0001000018037824 */ /* 0x000fe400078e00ff */
[----:B------:R-:W-:Y:S02]  /*0640*/  IMAD.U32 R25, R25, 0x10000, RZ ;  /* 0x0001000019197824 */ /* 0x000fe400078e00ff */
[----:B------:R-:W-:Y:S01]  /*0650*/  FFMA.FTZ R0, R3, UR18, R0 ;  /* 0x0000001203007c23 */ /* 0x000fe20008010000 */
[----:B------:R-:W-:Y:S02]  /*0660*/  IMAD.U32 R28, R28, 0x10000, RZ ;  /* 0x000100001c1c7824 */ /* 0x000fe400078e00ff */
[----:B------:R-:W-:-:S02]  /*0670*/  IMAD.U32 R29, R29, 0x10000, RZ ;  /* 0x000100001d1d7824 */ /* 0x000fc400078e00ff */
[----:B------:R-:W-:Y:S01]  /*0680*/  FFMA.FTZ R25, R28, UR18, R25 ;  /* 0x000000121c197c23 */ /* 0x000fe20008010019 */
[----:B------:R-:W-:Y:S01]  /*0690*/  IMAD.U32 R26, R26, 0x10000, RZ ;  /* 0x000100001a1a7824 */ /* 0x000fe200078e00ff */
[----:B------:R-:W-:-:S03]  /*06a0*/  F2FP.BF16.F32.PACK_AB R3, RZ, R5 ;  /* 0x00000005ff03723e */ /* 0x000fc600000010ff */
[----:B------:R-:W-:Y:S01]  /*06b0*/  FFMA.FTZ R26, R26, UR18, R29 ;  /* 0x000000121a1a7c23 */ /* 0x000fe2000801001d */
        /* <DEDUP_REMOVED lines=10> */
.L_x_7382:
        /* <DEDUP_REMOVED lines=8> */
.L_x_7384:
        /* <DEDUP_REMOVED lines=19> */
[----:B-1----:R-:W-:Y:S01]  /*0910*/  FFMA.FTZ R11, R12, UR12, R11 ;  /* 0x0000000c0c0b7c23 */ /* 0x002fe2000801000b */
[----:B------:R-:W-:Y:S02]  /*0920*/  IMAD.U32 R9, R9, 0x10000, RZ ;  /* 0x0001000009097824 */ /* 0x000fe400078e00ff */
[----:B------:R-:W-:Y:S01]  /*0930*/  FFMA.FTZ R8, R5, UR12, R8 ;  /* 0x0000000c05087c23 */ /* 0x000fe20008010008 */
[----:B------:R-:W-:Y:S01]  /*0940*/  IMAD.U32 R14, R7, 0x10000, RZ ;  /* 0x00010000070e7824 */ /* 0x000fe200078e00ff */
[----:B------:R-:W-:Y:S01]  /*0950*/  IADD3.X R5, PT, PT, R15, UR11, RZ, P0, !PT ;  /* 0x0000000b0f057c10 */ /* 0x000fe200087fe4ff */
[----:B------:R-:W-:Y:S01]  /*0960*/  FFMA.FTZ R2, R9, UR12, R2 ;  /* 0x0000000c09027c23 */ /* 0x000fe20008010002 */
[----:B0-----:R-:W-:Y:S01]  /*0970*/  IADD3 R0, P0, PT, R0, UR5, RZ ;  /* 0x0000000500007c10 */ /* 0x001fe2000ff1e0ff */
[----:B------:R-:W-:-:S03]  /*0980*/  FFMA.FTZ R13, R14, UR12, R13 ;  /* 0x0000000c0e0d7c23 */ /* 0x000fc6000801000d */
        /* <DEDUP_REMOVED lines=12> */
.L_x_7385:
        /* <DEDUP_REMOVED lines=11> */
.L_x_8034:


//--------------------- .text._ZN2at6native55_GLOBAL__N__de093ff9_22_ForeachBinaryOpList_cu_a911ec4325multi_tensor_apply_kernelINS1_18TensorListMetadataILi3EEENS1_24BinaryOpListAlphaFunctorIbLi3ELi2ELi2EEEJSt4plusIbEbEEEvT_T0_DpT1_ --------------------------
	.section	.text._ZN2at6native55_GLOBAL__N__de093ff9_22_ForeachBinaryOpList_cu_a911ec4325multi_tensor_apply_kernelINS1_18TensorListMetadataILi3EEENS1_24BinaryOpListAlphaFunctorIbLi3ELi2ELi2EEEJSt4plusIbEbEEEvT_T0_DpT1_,"ax",@progbits
	.align	128
.text._ZN2at6native55_GLOBAL__N__de093ff9_22_ForeachBinaryOpList_cu_a911ec4325multi_tensor_apply_kernelINS1_18TensorListMetadataILi3EEENS1_24BinaryOpListAlphaFunctorIbLi3ELi2ELi2EEEJSt4plusIbEbEEEvT_T0_DpT1_:
        .type           _ZN2at6native55_GLOBAL__N__de093ff9_22_ForeachBinaryOpList_cu_a911ec4325multi_tensor_apply_kernelINS1_18TensorListMetadataILi3EEENS1_24BinaryOpListAlphaFunctorIbLi3ELi2ELi2EEEJSt4plusIbEbEEEvT_T0_DpT1_,@function
        .size           _ZN2at6native55_GLOBAL__N__de093ff9_22_ForeachBinaryOpList_cu_a911ec4325multi_tensor_apply_kernelINS1_18TensorListMetadataILi3EEENS1_24BinaryOpListAlphaFunctorIbLi3ELi2ELi2EEEJSt4plusIbEbEEEvT_T0_DpT1_,(.L_x_8035 - _ZN2at6native55_GLOBAL__N__de093ff9_22_ForeachBinaryOpList_cu_a911ec4325multi_tensor_apply_kernelINS1_18TensorListMetadataILi3EEENS1_24BinaryOpListAlphaFunctorIbLi3ELi2ELi2EEEJSt4plusIbEbEEEvT_T0_DpT1_)
        .other          _ZN2at6native55_GLOBAL__N__de093ff9_22_ForeachBinaryOpList_cu_a911ec4325multi_tensor_apply_kernelINS1_18TensorListMetadataILi3EEENS1_24BinaryOpListAlphaFunctorIbLi3ELi2ELi2EEEJSt4plusIbEbEEEvT_T0_DpT1_,@"STO_CUDA_ENTRY STV_DEFAULT"
_ZN2at6native55_GLOBAL__N__de093ff9_22_ForeachBinaryOpList_cu_a911ec4325multi_tensor_apply_kernelINS1_18TensorListMetadataILi3EEENS1_24BinaryOpListAlphaFunctorIbLi3ELi2ELi2EEEJSt4plusIbEbEEEvT_T0_DpT1_:
        /* <DEDUP_REMOVED lines=59> */
.L_x_7387:
        /* <DEDUP_REMOVED lines=83> */
.L_x_7386:
        /* <DEDUP_REMOVED lines=9> */
.L_x_7388:
        /* <DEDUP_REMOVED lines=20> */
[----:B------:R-:W-:Y:S02]  /*0ab0*/  ISETP.NE.OR P0, PT, R0, RZ, P0 ;  /* 0x000000ff0000720c */ /* 0x000fe40000705670 */
[----:B------:R-:W-:Y:S02]  /*0ac0*/  ISETP.NE.OR P2, PT, R4, RZ, P2 ;  /* 0x000000ff0400720c */ /* 0x000fe40001745670 */
[----:B------:R-:W-:Y:S02]  /*0ad0*/  ISETP.NE.OR P1, PT, R2, RZ, P1 ;  /* 0x000000ff0200720c */ /* 0x000fe40000f25670 */
[----:B------:R-:W-:Y:S02]  /*0ae0*/  ISETP.NE.OR P4, PT, R3, RZ, P4 ;  /* 0x000000ff0300720c */ /* 0x000fe40002785670 */
        /* <DEDUP_REMOVED lines=20> */
.L_x_7389:
        /* <DEDUP_REMOVED lines=13> */
.L_x_8035:


//--------------------- .text._ZN2at6native55_GLOBAL__N__de093ff9_22_ForeachBinaryOpList_cu_a911ec4325multi_tensor_apply_kernelINS1_18TensorListMetadataILi3EEENS1_24BinaryOpListAlphaFunctorIN3c107complexIfEELi3ELi2ELi2EEEJSt4plusIS8_ES8_EEEvT_T0_DpT1_ --------------------------
	.section	.text._ZN2at6native55_GLOBAL__N__de093ff9_22_ForeachBinaryOpList_cu_a911ec4325multi_tensor_apply_kernelINS1_18TensorListMetadataILi3EEENS1_24BinaryOpListAlphaFunctorIN3c107complexIfEELi3ELi2ELi2EEEJSt4plusIS8_ES8_EEEvT_T0_DpT1_,"ax",@progbits
	.align	128
.text._ZN2at6native55_GLOBAL__N__de093ff9_22_ForeachBinaryOpList_cu_a911ec4325multi_tensor_apply_kernelINS1_18TensorListMetadataILi3EEENS1_24BinaryOpListAlphaFunctorIN3c107complexIfEELi3ELi2ELi2EEEJSt4plusIS8_ES8_EEEvT_T0_DpT1_:
        .type           _ZN2at6native55_GLOBAL__N__de093ff9_22_ForeachBinaryOpList_cu_a911ec4325multi_tensor_apply_kernelINS1_18TensorListMetadataILi3EEENS1_24BinaryOpListAlphaFunctorIN3c107complexIfEELi3ELi2ELi2EEEJSt4plusIS8_ES8_EEEvT_T0_DpT1_,@function
        .size           _ZN2at6native55_GLOBAL__N__de093ff9_22_ForeachBinaryOpList_cu_a911ec4325multi_tensor_apply_kernelINS1_18TensorListMetadataILi3EEENS1_24BinaryOpListAlphaFunctorIN3c107complexIfEELi3ELi2ELi2EEEJSt4plusIS8_ES8_EEEvT_T0_DpT1_,(.L_x_8036 - _ZN2at6native55_GLOBAL__N__de093ff9_22_ForeachBinaryOpList_cu_a911ec4325multi_tensor_apply_kernelINS1_18TensorListMetadataILi3EEENS1_24BinaryOpListAlphaFunctorIN3c107complexIfEELi3ELi2ELi2EEEJSt4plusIS8_ES8_EEEvT_T0_DpT1_)
        .other          _ZN2at6native55_GLOBAL__N__de093ff9_22_ForeachBinaryOpList_cu_a911ec4325multi_tensor_apply_kernelINS1_18TensorListMetadataILi3EEENS1_24BinaryOpListAlphaFunctorIN3c107complexIfEELi3ELi2ELi2EEEJSt4plusIS8_ES8_EEEvT_T0_DpT1_,@"STO_CUDA_ENTRY STV_DEFAULT"
_ZN2at6native55_GLOBAL__N__de093ff9_22_ForeachBinaryOpList_cu_a911ec4325multi_tensor_apply_kernelINS1_18TensorListMetadataILi3EEENS1_24BinaryOpListAlphaFunctorIN3c107complexIfEELi3ELi2ELi2EEEJSt4plusIS8_ES8_EEEvT_T0_DpT1_:
        /* <DEDUP_REMOVED lines=36> */
.L_x_7391:
        /* <DEDUP_REMOVED lines=60> */
[----:B---3--:R-:W-:Y:S01]  /*0600*/  FADD.FTZ R22, R25, R22 ;  /* 0x0000001619167221 */ /* 0x008fe20000010000 */
[----:B------:R-:W-:Y:S01]  /*0610*/  FADD.FTZ R23, R28, R23 ;  /* 0x000000171c177221 */ /* 0x000fe20000010000 */
        /* <DEDUP_REMOVED lines=8> */
[----:B------:R-:W-:Y:S01]  /*06a0*/  FADD.FTZ R8, R3, R8 ;  /* 0x0000000803087221 */ /* 0x000fe20000010000 */
[----:B------:R-:W-:Y:S01]  /*06b0*/  FADD.FTZ R9, R14, R9 ;  /* 0x000000090e097221 */ /* 0x000fe20000010000 */
[----:B------:R-:W-:Y:S01]  /*06c0*/  FADD.FTZ R12, R25, R12 ;  /* 0x0000000c190c7221 */ /* 0x000fe20000010000 */
[----:B------:R-:W-:Y:S01]  /*06d0*/  FADD.FTZ R13, R16, R13 ;  /* 0x0000000d100d7221 */ /* 0x000fe20000010000 */
        /* <DEDUP_REMOVED lines=11> */
[----:B------:R-:W-:Y:S01]  /*0790*/  FADD.FTZ R10, R15, R10 ;  /* 0x0000000a0f0a7221 */ /* 0x000fe20000010000 */
[----:B------:R-:W-:-:S05]  /*07a0*/  FADD.FTZ R11, R18, R11 ;  /* 0x0000000b120b7221 */ /* 0x000fca0000010000 */
[----:B------:R3:W-:Y:S01]  /*07b0*/  @!P3 STG.E.64 desc[UR16][R4.64], R10 ;  /* 0x0000000a0400b986 */ /* 0x0007e2000c101b10 */
[----:B------:R-:W-:Y:S05]  /*07c0*/  BRA.U !UP0, `(.L_x_7391) ;  /* 0xfffffff9089c7547 */ /* 0x000fea000b83ffff */
[----:B------:R-:W-:Y:S05]  /*07d0*/  EXIT ;  /* 0x000000000000794d */ /* 0x000fea0003800000 */
.L_x_7390:
        /* <DEDUP_REMOVED lines=8> */
.L_x_7392:
        /* <DEDUP_REMOVED lines=17> */
[----:B--2---:R-:W-:Y:S01]  /*0970*/  FADD.FTZ R17, R17, R8 ;  /* 0x0000000811117221 */ /* 0x004fe20000010000 */
[----:B------:R-:W-:Y:S01]  /*0980*/  IADD3 R8, P0, PT, R2, UR10, RZ ;  /* 0x0000000a02087c10 */ /* 0x000fe2000ff1e0ff */
[----:B------:R-:W-:Y:S01]  /*0990*/  FMUL.FTZ R25, R15, UR13 ;  /* 0x0000000d0f197c20 */ /* 0x000fe20008410000 */
[----:B------:R-:W-:Y:S01]  /*09a0*/  FMUL.FTZ R23, R13, UR12 ;  /* 0x0000000c0d177c20 */ /* 0x000fe20008410000 */
[----:B------:R-:W-:Y:S01]  /*09b0*/  FMUL.FTZ R27, R15, UR12 ;  /* 0x0000000c0f1b7c20 */ /* 0x000fe20008410000 */
[----:B------:R-:W-:Y:S01]  /*09c0*/  FADD.FTZ R16, R16, R9 ;  /* 0x0000000910107221 */ /* 0x000fe20000010000 */
[----:B------:R-:W-:Y:S01]  /*09d0*/  IADD3.X R9, PT, PT, R20, UR11, RZ, P0, !PT ;  /* 0x0000000b14097c10 */ /* 0x000fe200087fe4ff */
[----:B------:R-:W-:Y:S01]  /*09e0*/  FFMA.FTZ R13, R12, UR12, -R21 ;  /* 0x0000000c0c0d7c23 */ /* 0x000fe20008010815 */
[----:B------:R-:W-:Y:S01]  /*09f0*/  FFMA.FTZ R15, R14, UR12, -R25 ;  /* 0x0000000c0e0f7c23 */ /* 0x000fe20008010819 */
[----:B0-----:R-:W-:Y:S01]  /*0a00*/  IADD3 R3, P0, PT, R3, UR5, RZ ;  /* 0x0000000503037c10 */ /* 0x001fe2000ff1e0ff */
[----:B------:R-:W-:Y:S01]  /*0a10*/  FFMA.FTZ R12, R12, UR13, R23 ;  /* 0x0000000d0c0c7c23 */ /* 0x000fe20008010017 */
[----:B------:R-:W-:Y:S01]  /*0a20*/  FFMA.FTZ R14, R14, UR13, R27 ;  /* 0x0000000d0e0e7c23 */ /* 0x000fe2000801001b */
[----:B------:R-:W-:Y:S01]  /*0a30*/  FADD.FTZ R18, R18, R11 ;  /* 0x0000000b12127221 */ /* 0x000fe20000010000 */
[----:B------:R-:W-:Y:S01]  /*0a40*/  FADD.FTZ R19, R19, R10 ;  /* 0x0000000a13137221 */ /* 0x000fe20000010000 */
[----:B------:R-:W-:Y:S01]  /*0a50*/  FADD.FTZ R4, R4, R13 ;  /* 0x0000000d04047221 */ /* 0x000fe20000010000 */
[----:B------:R-:W-:Y:S01]  /*0a60*/  FADD.FTZ R5, R5, R12 ;  /* 0x0000000c05057221 */ /* 0x000fe20000010000 */
[----:B------:R-:W-:Y:S01]  /*0a70*/  FADD.FTZ R6, R6, R15 ;  /* 0x0000000f06067221 */ /* 0x000fe20000010000 */
[----:B------:R-:W-:Y:S01]  /*0a80*/  FADD.FTZ R7, R7, R14 ;  /* 0x0000000e07077221 */ /* 0x000fe20000010000 */
        /* <DEDUP_REMOVED lines=10> */
.L_x_7393:
        /* <DEDUP_REMOVED lines=13> */
.L_x_8036:


//--------------------- .text._ZN2at6native55_GLOBAL__N__de093ff9_22_ForeachBinaryOpList_cu_a911ec4325multi_tensor_apply_kernelINS1_18TensorListMetadataILi3EEENS1_24BinaryOpListAlphaFunctorIN3c107complexIdEELi3ELi2ELi2EEEJSt4plusIS8_ES8_EEEvT_T0_DpT1_ --------------------------
	.section	.text._ZN2at6native55_GLOBAL__N__de093ff9_22_ForeachBinaryOpList_cu_a911ec4325multi_tensor_apply_kernelINS1_18TensorListMetadataILi3EEENS1_24BinaryOpListAlphaFunctorIN3c107complexIdEELi3ELi2ELi2EEEJSt4plusIS8_ES8_EEEvT_T0_DpT1_,"ax",@progbits
	.align	128
.text._ZN2at6native55_GLOBAL__N__de093ff9_22_ForeachBinaryOpList_cu_a911ec4325multi_tensor_apply_kernelINS1_18TensorListMetadataILi3EEENS1_24BinaryOpListAlphaFunctorIN3c107complexIdEELi3ELi2ELi2EEEJSt4plusIS8_ES8_EEEvT_T0_DpT1_:
        .type           _ZN2at6native55_GLOBAL__N__de093ff9_22_ForeachBinaryOpList_cu_a911ec4325multi_tensor_apply_kernelINS1_18TensorListMetadataILi3EEENS1_24BinaryOpListAlphaFunctorIN3c107complexIdEELi3ELi2ELi2EEEJSt4plusIS8_ES8_EEEvT_T0_DpT1_,@function
        .size           _ZN2at6native55_GLOBAL__N__de093ff9_22_ForeachBinaryOpList_cu_a911ec4325multi_tensor_apply_kernelINS1_18TensorListMetadataILi3EEENS1_24BinaryOpListAlphaFunctorIN3c107complexIdEELi3ELi2ELi2EEEJSt4plusIS8_ES8_EEEvT_T0_DpT1_,(.L_x_8037 - _ZN2at6native55_GLOBAL__N__de093ff9_22_ForeachBinaryOpList_cu_a911ec4325multi_tensor_apply_kernelINS1_18TensorListMetadataILi3EEENS1_24BinaryOpListAlphaFunctorIN3c107complexIdEELi3ELi2ELi2EEEJSt4plusIS8_ES8_EEEvT_T0_DpT1_)
        .other          _ZN2at6native55_GLOBAL__N__de093ff9_22_ForeachBinaryOpList_cu_a911ec4325multi_tensor_apply_kernelINS1_18TensorListMetadataILi3EEENS1_24BinaryOpListAlphaFunctorIN3c107complexIdEELi3ELi2ELi2EEEJSt4plusIS8_ES8_EEEvT_T0_DpT1_,@"STO_CUDA_ENTRY STV_DEFAULT"
_ZN2at6native55_GLOBAL__N__de093ff9_22_ForeachBinaryOpList_cu_a911ec4325multi_tensor_apply_kernelINS1_18TensorListMetadataILi3EEENS1_24BinaryOpListAlphaFunctorIN3c107complexIdEELi3ELi2ELi2EEEJSt4plusIS8_ES8_EEEvT_T0_DpT1_:
        /* <DEDUP_REMOVED lines=35> */
.L_x_7395:
        /* <DEDUP_REMOVED lines=47> */
[----:B---3--:R-:W-:-:S03]  /*0520*/  DADD R12, R42, R12 ;  /* 0x000000002a0c7229 */ /* 0x008fc6000000000c */
[----:B------:R-:W-:Y:S01]  /*0530*/  ISETP.GE.U32.AND P3, PT, R41, R0, PT ;  /* 0x000000002900720c */ /* 0x000fe20003f66070 */
[----:B------:R-:W-:-:S05]  /*0540*/  IMAD.X R43, RZ, RZ, R29, P4 ;  /* 0x000000ffff2b7224 */ /* 0x000fca00020e061d */
[----:B------:R-:W-:Y:S01]  /*0550*/  ISETP.GE.U32.AND.EX P3, PT, R43, R28, PT, P3 ;  /* 0x0000001c2b00720c */ /* 0x000fe20003f66130 */
[----:B------:R-:W-:Y:S02]  /*0560*/  DADD R14, R44, R14 ;  /* 0x000000002c0e7229 */ /* 0x000fe4000000000e */
        /* <DEDUP_REMOVED lines=13> */
[----:B------:R-:W-:Y:S01]  /*0640*/  DADD R16, R22, R16 ;  /* 0x0000000016107229 */ /* 0x000fe20000000010 */
[----:B------:R-:W-:Y:S02]  /*0650*/  CS2R R20, SRZ ;  /* 0x0000000000147805 */ /* 0x000fe4000001ff00 */
[----:B------:R-:W-:-:S06]  /*0660*/  CS2R R22, SRZ ;  /* 0x0000000000167805 */ /* 0x000fcc000001ff00 */
[----:B------:R-:W3:Y:S01]  /*0670*/  @!P3 LDG.E.128 R20, desc[UR6][R48.64] ;  /* 0x000000063014b981 */ /* 0x000ee2000c1e1d00 */
[----:B--2---:R-:W-:Y:S01]  /*0680*/  DADD R8, R26, R8 ;  /* 0x000000001a087229 */ /* 0x004fe20000000008 */
[----:B------:R-:W-:-:S06]  /*0690*/  CS2R R26, SRZ ;  /* 0x00000000001a7805 */ /* 0x000fcc000001ff00 */
[----:B------:R-:W2:Y:S01]  /*06a0*/  @!P3 LDG.E.128 R24, desc[UR6][R50.64] ;  /* 0x000000063218b981 */ /* 0x000ea2000c1e1d00 */
[----:B------:R-:W-:Y:S02]  /*06b0*/  DADD R18, R46, R18 ;  /* 0x000000002e127229 */ /* 0x000fe40000000012 */
[----:B------:R-:W-:Y:S01]  /*06c0*/  DADD R10, R44, R10 ;  /* 0x000000002c0a7229 */ /* 0x000fe2000000000a */
        /* <DEDUP_REMOVED lines=12> */
[----:B---3--:R-:W-:Y:S01]  /*0790*/  DADD R20, R44, R20 ;  /* 0x000000002c147229 */ /* 0x008fe20000000014 */
[-C--:B------:R-:W-:Y:S01]  /*07a0*/  @!P1 LEA.HI.X R25, R35, R3.reuse, R31, 0x4, P4 ;  /* 0x0000000323199211 */ /* 0x080fe200020f241f */
[----:B------:R-:W-:Y:S01]  /*07b0*/  DADD R22, R46, R22 ;  /* 0x000000002e167229 */ /* 0x000fe20000000016 */
        /* <DEDUP_REMOVED lines=10> */
.L_x_7394:
        /* <DEDUP_REMOVED lines=8> */
.L_x_7396:
        /* <DEDUP_REMOVED lines=18> */
[----:B---3--:R-:W-:Y:S02]  /*0a00*/  DADD R20, R20, R42 ;  /* 0x0000000014147229 */ /* 0x008fe4000000002a */
        /* <DEDUP_REMOVED lines=8> */
[----:B------:R-:W-:Y:S02]  /*0a90*/  DADD R22, R22, R50 ;  /* 0x0000000016167229 */ /* 0x000fe40000000032 */
[----:B------:R-:W-:Y:S02]  /*0aa0*/  DADD R8, R8, R44 ;  /* 0x0000000008087229 */ /* 0x000fe4000000002c */
[----:B------:R-:W-:Y:S02]  /*0ab0*/  DADD R10, R10, R46 ;  /* 0x000000000a0a7229 */ /* 0x000fe4000000002e */
[----:B----4-:R-:W-:Y:S01]  /*0ac0*/  DADD R24, R24, R14 ;  /* 0x0000000018187229 */ /* 0x010fe2000000000e */
[----:B------:R-:W-:Y:S01]  /*0ad0*/  IADD3 R14, P0, PT, R2, R39, RZ ;  /* 0x00000027020e7210 */ /* 0x000fe20007f1e0ff */
[----:B------:R-:W-:-:S04]  /*0ae0*/  DADD R26, R26, R48 ;  /* 0x000000001a1a7229 */ /* 0x000fc80000000030 */
[----:B------:R-:W-:Y:S01]  /*0af0*/  IMAD.X R15, R3, 0x1, R37, P0 ;  /* 0x00000001030f7824 */ /* 0x000fe200000e0625 */
[----:B0-----:R-:W-:Y:S01]  /*0b00*/  IADD3 R0, P0, PT, R0, UR4, RZ ;  /* 0x0000000400007c10 */ /* 0x001fe2000ff1e0ff */
[----:B------:R-:W-:Y:S02]  /*0b10*/  DADD R28, R28, R12 ;  /* 0x000000001c1c7229 */ /* 0x000fe4000000000c */
[----:B------:R-:W-:Y:S02]  /*0b20*/  DADD R30, R30, R18 ;  /* 0x000000001e1e7229 */ /* 0x000fe40000000012 */
        /* <DEDUP_REMOVED lines=11> */
.L_x_7397:
        /* <DEDUP_REMOVED lines=10> */
.L_x_8037:


//--------------------- .text._ZN2at6native55_GLOBAL__N__de093ff9_22_ForeachBinaryOpList_cu_a911ec4325multi_tensor_apply_kernelINS1_18TensorListMetadataILi3EEENS1_24BinaryOpListAlphaFunctorIfLi3ELi2ELi2EEEJSt4plusIfEfEEEvT_T0_DpT1_ --------------------------
	.section	.text._ZN2at6native55_GLOBAL__N__de093ff9_22_ForeachBinaryOpList_cu_a911ec4325multi_tensor_apply_kernelINS1_18TensorListMetadataILi3EEENS1_24BinaryOpListAlphaFunctorIfLi3ELi2ELi2EEEJSt4plusIfEfEEEvT_T0_DpT1_,"ax",@progbits
	.align	128
.text._ZN2at6native55_GLOBAL__N__de093ff9_22_ForeachBinaryOpList_cu_a911ec4325multi_tensor_apply_kernelINS1_18TensorListMetadataILi3EEENS1_24BinaryOpListAlphaFunctorIfLi3ELi2ELi2EEEJSt4plusIfEfEEEvT_T0_DpT1_:
        .type           _ZN2at6native55_GLOBAL__N__de093ff9_22_ForeachBinaryOpList_cu_a911ec4325multi_tensor_apply_kernelINS1_18TensorListMetadataILi3EEENS1_24BinaryOpListAlphaFunctorIfLi3ELi2ELi2EEEJSt4plusIfEfEEEvT_T0_DpT1_,@function
        .size           _ZN2at6native55_GLOBAL__N__de093ff9_22_ForeachBinaryOpList_cu_a911ec4325multi_tensor_apply_kernelINS1_18TensorListMetadataILi3EEENS1_24BinaryOpListAlphaFunctorIfLi3ELi2ELi2EEEJSt4plusIfEfEEEvT_T0_DpT1_,(.L_x_8038 - _ZN2at6native55_GLOBAL__N__de093ff9_22_ForeachBinaryOpList_cu_a911ec4325multi_tensor_apply_kernelINS1_18TensorListMetadataILi3EEENS1_24BinaryOpListAlphaFunctorIfLi3ELi2ELi2EEEJSt4plusIfEfEEEvT_T0_DpT1_)
        .other          _ZN2at6native55_GLOBAL__N__de093ff9_22_ForeachBinaryOpList_cu_a911ec4325multi_tensor_apply_kernelINS1_18TensorListMetadataILi3EEENS1_24BinaryOpListAlphaFunctorIfLi3ELi2ELi2EEEJSt4plusIfEfEEEvT_T0_DpT1_,@"STO_CUDA_ENTRY STV_DEFAULT"
_ZN2at6native55_GLOBAL__N__de093ff9_22_ForeachBinaryOpList_cu_a911ec4325multi_tensor_apply_kernelINS1_18TensorListMetadataILi3EEENS1_24BinaryOpListAlphaFunctorIfLi3ELi2ELi2EEEJSt4plusIfEfEEEvT_T0_DpT1_:
        /* <DEDUP_REMOVED lines=36> */
.L_x_7399:
        /* <DEDUP_REMOVED lines=57> */
[----:B--2---:R-:W-:-:S05]  /*05d0*/  FFMA.FTZ R7, R7, UR18, R6 ;  /* 0x0000001207077c23 */ /* 0x004fca0008010006 */
[----:B------:R0:W-:Y:S01]  /*05e0*/  @!P0 STG.E desc[UR16][R12.64], R7 ;  /* 0x000000070c008986 */ /* 0x0001e2000c101910 */
[----:B---3--:R-:W-:-:S05]  /*05f0*/  FFMA.FTZ R9, R18, UR18, R9 ;  /* 0x0000001212097c23 */ /* 0x008fca0008010009 */
[----:B------:R0:W-:Y:S01]  /*0600*/  @!P1 STG.E desc[UR16][R14.64], R9 ;  /* 0x000000090e009986 */ /* 0x0001e2000c101910 */
[----:B----4-:R-:W-:Y:S01]  /*0610*/  FFMA.FTZ R19, R26, UR18, R19 ;  /* 0x000000121a137c23 */ /* 0x010fe20008010013 */
[----:B-----5:R-:W-:-:S04]  /*0620*/  FFMA.FTZ R27, R28, UR18, R27 ;  /* 0x000000121c1b7c23 */ /* 0x020fc8000801001b */
[----:B------:R0:W-:Y:S04]  /*0630*/  @!P2 STG.E desc[UR16][R16.64], R19 ;  /* 0x000000131000a986 */ /* 0x0001e8000c101910 */
[----:B------:R0:W-:Y:S01]  /*0640*/  @!P3 STG.E desc[UR16][R10.64], R27 ;  /* 0x0000001b0a00b986 */ /* 0x0001e2000c101910 */
[----:B------:R-:W-:Y:S05]  /*0650*/  BRA.U !UP0, `(.L_x_7399) ;  /* 0xfffffff908f87547 */ /* 0x000fea000b83ffff */
[----:B------:R-:W-:Y:S05]  /*0660*/  EXIT ;  /* 0x000000000000794d */ /* 0x000fea0003800000 */
.L_x_7398:
        /* <DEDUP_REMOVED lines=8> */
.L_x_7400:
        /* <DEDUP_REMOVED lines=18> */
[----:B-1----:R-:W-:Y:S01]  /*0810*/  FFMA.FTZ R12, R8, UR12, R4 ;  /* 0x0000000c080c7c23 */ /* 0x002fe20008010004 */
[----:B------:R-:W-:Y:S01]  /*0820*/  FFMA.FTZ R13, R9, UR12, R5 ;  /* 0x0000000c090d7c23 */ /* 0x000fe20008010005 */
[----:B------:R-:W-:Y:S01]  /*0830*/  FFMA.FTZ R14, R10, UR12, R6 ;  /* 0x0000000c0a0e7c23 */ /* 0x000fe20008010006 */
[----:B------:R-:W-:-:S05]  /*0840*/  FFMA.FTZ R15, R11, UR12, R7 ;  /* 0x0000000c0b0f7c23 */ /* 0x000fca0008010007 */
[----:B------:R2:W-:Y:S04]  /*0850*/  STG.E.128 desc[UR16][R2.64], R12 ;  /* 0x0000000c02007986 */ /* 0x0005e8000c101d10 */
[----:B------:R-:W-:Y:S05]  /*0860*/  @!P0 BRA P1, `(.L_x_7400) ;  /* 0xfffffffc00a08947 */ /* 0x000fea000083ffff */
[----:B------:R-:W-:Y:S05]  /*0870*/  EXIT ;  /* 0x000000000000794d */ /* 0x000fea0003800000 */
.L_x_7401:
        /* <DEDUP_REMOVED lines=16> */
.L_x_8038:


//--------------------- .text._ZN2at6native55_GLOBAL__N__de093ff9_22_ForeachBinaryOpList_cu_a911ec4325multi_tensor_apply_kernelINS1_18TensorListMetadataILi3EEENS1_24BinaryOpListAlphaFunctorIdLi3ELi2ELi2EEEJSt4plusIdEdEEEvT_T0_DpT1_ --------------------------
	.section	.text._ZN2at6native55_GLOBAL__N__de093ff9_22_ForeachBinaryOpList_cu_a911ec4325multi_tensor_apply_kernelINS1_18TensorListMetadataILi3EEENS1_24BinaryOpListAlphaFunctorIdLi3ELi2ELi2EEEJSt4plusIdEdEEEvT_T0_DpT1_,"ax",@progbits
	.align	128
.text._ZN2at6native55_GLOBAL__N__de093ff9_22_ForeachBinaryOpList_cu_a911ec4325multi_tensor_apply_kernelINS1_18TensorListMetadataILi3EEENS1_24BinaryOpListAlphaFunctorIdLi3ELi2ELi2EEEJSt4plusIdEdEEEvT_T0_DpT1_:
        .type           _ZN2at6native55_GLOBAL__N__de093ff9_22_ForeachBinaryOpList_cu_a911ec4325multi_tensor_apply_kernelINS1_18TensorListMetadataILi3EEENS1_24BinaryOpListAlphaFunctorIdLi3ELi2ELi2EEEJSt4plusIdEdEEEvT_T0_DpT1_,@function
        .size           _ZN2at6native55_GLOBAL__N__de093ff9_22_ForeachBinaryOpList_cu_a911ec4325multi_tensor_apply_kernelINS1_18TensorListMetadataILi3EEENS1_24BinaryOpListAlphaFunctorIdLi3ELi2ELi2EEEJSt4plusIdEdEEEvT_T0_DpT1_,(.L_x_8039 - _ZN2at6native55_GLOBAL__N__de093ff9_22_ForeachBinaryOpList_cu_a911ec4325multi_tensor_apply_kernelINS1_18TensorListMetadataILi3EEENS1_24BinaryOpListAlphaFunctorIdLi3ELi2ELi2EEEJSt4plusIdEdEEEvT_T0_DpT1_)
        .other          _ZN2at6native55_GLOBAL__N__de093ff9_22_ForeachBinaryOpList_cu_a911ec4325multi_tensor_apply_kernelINS1_18TensorListMetadataILi3EEENS1_24BinaryOpListAlphaFunctorIdLi3ELi2ELi2EEEJSt4plusIdEdEEEvT_T0_DpT1_,@"STO_CUDA_ENTRY STV_DEFAULT"
_ZN2at6native55_GLOBAL__N__de093ff9_22_ForeachBinaryOpList_cu_a911ec4325multi_tensor_apply_kernelINS1_18TensorListMetadataILi3EEENS1_24BinaryOpListAlphaFunctorIdLi3ELi2ELi2EEEJSt4plusIdEdEEEvT_T0_DpT1_:
        /* <DEDUP_REMOVED lines=36> */
.L_x_7403:
        /* <DEDUP_REMOVED lines=46> */
[----:B--2---:R-:W-:Y:S01]  /*0520*/  DFMA R12, R12, UR18, R14 ;  /* 0x000000120c0c7c2b */ /* 0x004fe2000800000e */
        /* <DEDUP_REMOVED lines=13> */
[----:B---3--:R-:W-:Y:S01]  /*0600*/  DFMA R18, R18, UR18, R20 ;  /* 0x0000001212127c2b */ /* 0x008fe20008000014 */
[----:B------:R-:W-:-:S04]  /*0610*/  @!P1 LEA R20, P5, R2, UR10, 0x3 ;  /* 0x0000000a02149c11 */ /* 0x000fc8000f8a18ff */
[----:B------:R-:W-:-:S05]  /*0620*/  @!P1 LEA.HI.X R21, R2, UR11, R3, 0x3, P5 ;  /* 0x0000000b02159c11 */ /* 0x000fca000a8f1c03 */
[----:B------:R0:W-:Y:S01]  /*0630*/  @!P1 STG.E.64 desc[UR16][R20.64], R18 ;  /* 0x0000001214009986 */ /* 0x0001e2000c101b10 */
[----:B----4-:R-:W-:-:S07]  /*0640*/  DFMA R6, R8, UR18, R6 ;  /* 0x0000001208067c2b */ /* 0x010fce0008000006 */
[----:B------:R0:W-:Y:S01]  /*0650*/  @!P2 STG.E.64 desc[UR16][R22.64], R6 ;  /* 0x000000061600a986 */ /* 0x0001e2000c101b10 */
[----:B-----5:R-:W-:-:S07]  /*0660*/  DFMA R10, R14, UR18, R10 ;  /* 0x000000120e0a7c2b */ /* 0x020fce000800000a */
[----:B------:R0:W-:Y:S01]  /*0670*/  @!P3 STG.E.64 desc[UR16][R24.64], R10 ;  /* 0x0000000a1800b986 */ /* 0x0001e2000c101b10 */
[----:B------:R-:W-:Y:S05]  /*0680*/  BRA.U !UP0, `(.L_x_7403) ;  /* 0xfffffff908ec7547 */ /* 0x000fea000b83ffff */
[----:B------:R-:W-:Y:S05]  /*0690*/  EXIT ;  /* 0x000000000000794d */ /* 0x000fea0003800000 */
.L_x_7402:
        /* <DEDUP_REMOVED lines=8> */
.L_x_7404:
        /* <DEDUP_REMOVED lines=8> */
[----:B-1----:R-:W-:Y:S01]  /*07a0*/  DFMA R12, R16, UR12, R12 ;  /* 0x0000000c100c7c2b */ /* 0x002fe2000800000c */
[----:B------:R-:W-:-:S04]  /*07b0*/  IADD3 R16, P0, PT, R22, UR10, RZ ;  /* 0x0000000a16107c10 */ /* 0x000fc8000ff1e0ff */
[----:B------:R-:W-:Y:S02]  /*07c0*/  IADD3.X R17, PT, PT, R2, UR11, RZ, P0, !PT ;  /* 0x0000000b02117c10 */ /* 0x000fe400087fe4ff */
[----:B0-----:R-:W-:Y:S01]  /*07d0*/  IADD3 R3, P0, PT, R3, UR5, RZ ;  /* 0x0000000503037c10 */ /* 0x001fe2000ff1e0ff */
[----:B------:R-:W-:Y:S02]  /*07e0*/  DFMA R14, R18, UR12, R14 ;  /* 0x0000000c120e7c2b */ /* 0x000fe4000800000e */
[----:B------:R-:W-:Y:S02]  /*07f0*/  DFMA R4, R8, UR12, R4 ;  /* 0x0000000c08047c2b */ /* 0x000fe40008000004 */
[----:B------:R-:W-:Y:S01]  /*0800*/  DFMA R6, R10, UR12, R6 ;  /* 0x0000000c0a067c2b */ /* 0x000fe20008000006 */
        /* <DEDUP_REMOVED lines=10> */
.L_x_7405:
        /* <DEDUP_REMOVED lines=13> */
.L_x_8039:


//--------------------- .text._ZN2at6native55_GLOBAL__N__de093ff9_22_ForeachBinaryOpList_cu_a911ec4325multi_tensor_apply_kernelINS1_18TensorListMetadataILi3EEENS1_24BinaryOpListAlphaFunctorIsLi3ELi2ELi2EEEJSt4plusIsEsEEEvT_T0_DpT1_ --------------------------
	.section	.text._ZN2at6native55_GLOBAL__N__de093ff9_22_ForeachBinaryOpList_cu_a911ec4325multi_tensor_apply_kernelINS1_18TensorListMetadataILi3EEENS1_24BinaryOpListAlphaFunctorIsLi3ELi2ELi2EEEJSt4plusIsEsEEEvT_T0_DpT1_,"ax",@progbits
	.align	128
.text._ZN2at6native55_GLOBAL__N__de093ff9_22_ForeachBinaryOpList_cu_a911ec4325multi_tensor_apply_kernelINS1_18TensorListMetadataILi3EEENS1_24BinaryOpListAlphaFunctorIsLi3ELi2ELi2EEEJSt4plusIsEsEEEvT_T0_DpT1_:
        .type           _ZN2at6native55_GLOBAL__N__de093ff9_22_ForeachBinaryOpList_cu_a911ec4325multi_tensor_apply_kernelINS1_18TensorListMetadataILi3EEENS1_24BinaryOpListAlphaFunctorIsLi3ELi2ELi2EEEJSt4plusIsEsEEEvT_T0_DpT1_,@function
        .size           _ZN2at6native55_GLOBAL__N__de093ff9_22_ForeachBinaryOpList_cu_a911ec4325multi_tensor_apply_kernelINS1_18TensorListMetadataILi3EEENS1_24BinaryOpListAlphaFunctorIsLi3ELi2ELi2EEEJSt4plusIsEsEEEvT_T0_DpT1_,(.L_x_8040 - _ZN2at6native55_GLOBAL__N__de093ff9_22_ForeachBinaryOpList_cu_a911ec4325multi_tensor_apply_kernelINS1_18TensorListMetadataILi3EEENS1_24BinaryOpListAlphaFunctorIsLi3ELi2ELi2EEEJSt4plusIsEsEEEvT_T0_DpT1_)
        .other          _ZN2at6native55_GLOBAL__N__de093ff9_22_ForeachBinaryOpList_cu_a911ec4325multi_tensor_apply_kernelINS1_18TensorListMetadataILi3EEENS1_24BinaryOpListAlphaFunctorIsLi3ELi2ELi2EEEJSt4plusIsEsEEEvT_T0_DpT1_,@"STO_CUDA_ENTRY STV_DEFAULT"
_ZN2at6native55_GLOBAL__N__de093ff9_22_ForeachBinaryOpList_cu_a911ec4325multi_tensor_apply_kernelINS1_18TensorListMetadataILi3EEENS1_24BinaryOpListAlphaFunctorIsLi3ELi2ELi2EEEJSt4plusIsEsEEEvT_T0_DpT1_:
        /* <DEDUP_REMOVED lines=35> */
.L_x_7407:
        /* <DEDUP_REMOVED lines=19> */
[----:B------:R-:W2:Y:S01]  /*0360*/  @!P0 LDG.E.U16 R7, desc[UR16][R20.64] ;  /* 0x0000001014078981 */ /* 0x000ea2000c1e1500 */
[----:B------:R-:W-:Y:S01]  /*0370*/  ISETP.GE.U32.AND P3, PT, R8, UR14, PT ;  /* 0x0000000e08007c0c */ /* 0x000fe2000bf66070 */
[----:B------:R-:W-:Y:S01]  /*0380*/  IMAD.X R11, RZ, RZ, R5, P4 ;  /* 0x000000ffff0b7224 */ /* 0x000fe200020e0605 */
[----:B------:R-:W-:Y:S01]  /*0390*/  @!P1 LEA R28, P5, R2, UR6, 0x1 ;  /* 0x00000006021c9c11 */ /* 0x000fe2000f8a08ff */
[----:B------:R0:W3:Y:S03]  /*03a0*/  @!P0 LDG.E.U16 R6, desc[UR16][R14.64] ;  /* 0x000000100e068981 */ /* 0x0000e6000c1e1500 */
[----:B------:R-:W-:-:S02]  /*03b0*/  ISETP.GE.U32.AND.EX P3, PT, R11, UR15, PT, P3 ;  /* 0x0000000f0b007c0c */ /* 0x000fc4000bf66130 */
[C---:B------:R-:W-:Y:S02]  /*03c0*/  @!P1 LEA R16, P4, R2.reuse, UR8, 0x1 ;  /* 0x0000000802109c11 */ /* 0x040fe4000f8808ff */
[C-C-:B------:R-:W-:Y:S02]  /*03d0*/  @!P1 LEA.HI.X R29, R2.reuse, UR7, R3.reuse, 0x1, P5 ;  /* 0x00000007021d9c11 */ /* 0x140fe4000a8f0c03 */
[----:B------:R-:W-:Y:S02]  /*03e0*/  @!P1 LEA.HI.X R17, R2, UR9, R3, 0x1, P4 ;  /* 0x0000000902119c11 */ /* 0x000fe4000a0f0c03 */
[C---:B0-----:R-:W-:Y:S02]  /*03f0*/  @!P2 LEA R14, P5, R4.reuse, UR6, 0x1 ;  /* 0x00000006040eac11 */ /* 0x041fe4000f8a08ff */
[----:B------:R-:W-:Y:S02]  /*0400*/  @!P2 LEA R20, P4, R4, UR8, 0x1 ;  /* 0x000000080414ac11 */ /* 0x000fe4000f8808ff */
[----:B------:R-:W-:-:S02]  /*0410*/  PRMT R9, RZ, 0x7610, R9 ;  /* 0x00007610ff097816 */ /* 0x000fc40000000009 */
[C-C-:B------:R-:W-:Y:S02]  /*0420*/  @!P2 LEA.HI.X R15, R4.reuse, UR7, R5.reuse, 0x1, P5 ;  /* 0x00000007040fac11 */ /* 0x140fe4000a8f0c05 */
[----:B------:R-:W-:Y:S02]  /*0430*/  @!P2 LEA.HI.X R21, R4, UR9, R5, 0x1, P4 ;  /* 0x000000090415ac11 */ /* 0x000fe4000a0f0c05 */
[C---:B------:R-:W-:Y:S01]  /*0440*/  @!P3 LEA R22, P5, R8.reuse, UR6, 0x1 ;  /* 0x000000060816bc11 */ /* 0x040fe2000f8a08ff */
[----:B------:R0:W4:Y:S01]  /*0450*/  @!P1 LDG.E.U16 R9, desc[UR16][R28.64] ;  /* 0x000000101c099981 */ /* 0x000122000c1e1500 */
[C---:B------:R-:W-:Y:S02]  /*0460*/  @!P3 LEA R24, P4, R8.reuse, UR8, 0x1 ;  /* 0x000000080818bc11 */ /* 0x040fe4000f8808ff */
[----:B------:R-:W-:Y:S02]  /*0470*/  PRMT R27, RZ, 0x7610, R27 ;  /* 0x00007610ff1b7816 */ /* 0x000fe4000000001b */
[----:B------:R-:W-:-:S02]  /*0480*/  @!P3 LEA.HI.X R23, R8, UR7, R11, 0x1, P5 ;  /* 0x000000070817bc11 */ /* 0x000fc4000a8f0c0b */
[----:B------:R-:W-:Y:S02]  /*0490*/  @!P3 LEA.HI.X R25, R8, UR9, R11, 0x1, P4 ;  /* 0x000000090819bc11 */ /* 0x000fe4000a0f0c0b */
[----:B0-----:R-:W-:Y:S01]  /*04a0*/  PRMT R28, RZ, 0x7610, R28 ;  /* 0x00007610ff1c7816 */ /* 0x001fe2000000001c */
[----:B------:R-:W5:Y:S01]  /*04b0*/  @!P3 LDG.E.U16 R27, desc[UR16][R22.64] ;  /* 0x00000010161bb981 */ /* 0x000f62000c1e1500 */
[----:B------:R-:W-:Y:S02]  /*04c0*/  PRMT R18, RZ, 0x7610, R18 ;  /* 0x00007610ff127816 */ /* 0x000fe40000000012 */
[----:B------:R-:W-:Y:S02]  /*04d0*/  PRMT R19, RZ, 0x7610, R19 ;  /* 0x00007610ff137816 */ /* 0x000fe40000000013 */
[----:B------:R-:W-:Y:S01]  /*04e0*/  PRMT R26, RZ, 0x7610, R26 ;  /* 0x00007610ff1a7816 */ /* 0x000fe2000000001a */
[----:B------:R-:W5:Y:S04]  /*04f0*/  @!P3 LDG.E.U16 R28, desc[UR16][R24.64] ;  /* 0x00000010181cb981 */ /* 0x000f68000c1e1500 */
[----:B------:R0:W5:Y:S04]  /*0500*/  @!P1 LDG.E.U16 R18, desc[UR16][R16.64] ;  /* 0x0000001010129981 */ /* 0x000168000c1e1500 */
[----:B------:R1:W5:Y:S04]  /*0510*/  @!P2 LDG.E.U16 R19, desc[UR16][R14.64] ;  /* 0x000000100e13a981 */ /* 0x000368000c1e1500 */
[----:B------:R-:W5:Y:S01]  /*0520*/  @!P2 LDG.E.U16 R26, desc[UR16][R20.64] ;  /* 0x00000010141aa981 */ /* 0x000f62000c1e1500 */
[----:B------:R-:W1:Y:S01]  /*0530*/  LDCU.U16 UR12, c[0x0][0xfca] ;  /* 0x0001f940ff0c77ac */ /* 0x000e620008000400 */
[----:B0-----:R-:W-:-:S02]  /*0540*/  @!P2 LEA R16, P4, R4, UR10, 0x1 ;  /* 0x0000000a0410ac11 */ /* 0x001fc4000f8808ff */
[----:B-1----:R-:W-:Y:S02]  /*0550*/  @!P1 LEA R14, P5, R2, UR10, 0x1 ;  /* 0x0000000a020e9c11 */ /* 0x002fe4000f8a08ff */
[----:B------:R-:W-:Y:S02]  /*0560*/  @!P2 LEA.HI.X R17, R4, UR11, R5, 0x1, P4 ;  /* 0x0000000b0411ac11 */ /* 0x000fe4000a0f0c05 */
[----:B------:R-:W-:Y:S02]  /*0570*/  @!P1 LEA.HI.X R15, R2, UR11, R3, 0x1, P5 ;  /* 0x0000000b020f9c11 */ /* 0x000fe4000a8f0c03 */
[----:B------:R-:W-:Y:S01]  /*0580*/  @!P0 LEA R12, P6, R10, UR10, 0x1 ;  /* 0x0000000a0a0c8c11 */ /* 0x000fe2000f8c08ff */
[----:B------:R-:W-:-:S03]  /*0590*/  UPRMT UR12, UR12, 0x9910, URZ ;  /* 0x000099100c0c7896 */ /* 0x000fc600080000ff */
[----:B------:R-:W-:Y:S02]  /*05a0*/  @!P0 LEA.HI.X R13, R10, UR11, R13, 0x1, P6 ;  /* 0x0000000b0a0d8c11 */ /* 0x000fe4000b0f0c0d */
[----:B------:R-:W-:-:S04]  /*05b0*/  @!P3 LEA R10, P6, R8, UR10, 0x1 ;  /* 0x0000000a080abc11 */ /* 0x000fc8000f8c08ff */
[----:B------:R-:W-:Y:S01]  /*05c0*/  @!P3 LEA.HI.X R11, R8, UR11, R11, 0x1, P6 ;  /* 0x0000000b080bbc11 */ /* 0x000fe2000b0f0c0b */
[----:B------:R-:W-:-:S04]  /*05d0*/  ULEA UR4, UP0, UR13, UR4, 0x2 ;  /* 0x000000040d047291 */ /* 0x000fc8000f8010ff */
[----:B------:R-:W-:Y:S02]  /*05e0*/  UIADD3.X UR5, UPT, UPT, URZ, UR5, URZ, UP0, !UPT ;  /* 0x00000005ff057290 */ /* 0x000fe400087fe4ff */
[----:B------:R-:W-:-:S04]  /*05f0*/  UISETP.GE.U32.AND UP0, UPT, UR4, UR14, UPT ;  /* 0x0000000e0400728c */ /* 0x000fc8000bf06070 */
[----:B------:R-:W-:Y:S01]  /*0600*/  UISETP.GE.U32.AND.EX UP0, UPT, UR5, UR15, UPT, UP0 ;  /* 0x0000000f0500728c */ /* 0x000fe2000bf06100 */
[----:B--2---:R-:W-:Y:S02]  /*0610*/  PRMT R5, R7, 0x9910, RZ ;  /* 0x0000991007057816 */ /* 0x004fe400000000ff */
[----:B---3--:R-:W-:Y:S02]  /*0620*/  PRMT R2, R6, 0x9910, RZ ;  /* 0x0000991006027816 */ /* 0x008fe400000000ff */
[----:B----4-:R-:W-:-:S03]  /*0630*/  PRMT R3, R9, 0x9910, RZ ;  /* 0x0000991009037816 */ /* 0x010fc600000000ff */
[----:B------:R-:W-:Y:S01]  /*0640*/  IMAD R9, R5, UR12, R2 ;  /* 0x0000000c05097c24 */ /* 0x000fe2000f8e0202 */
[----:B-----5:R-:W-:Y:S02]  /*0650*/  PRMT R27, R27, 0x9910, RZ ;  /* 0x000099101b1b7816 */ /* 0x020fe400000000ff */
[----:B------:R-:W-:-:S03]  /*0660*/  PRMT R28, R28, 0x9910, RZ ;  /* 0x000099101c1c7816 */ /* 0x000fc600000000ff */
[----:B------:R-:W-:Y:S01]  /*0670*/  IMAD.MOV.U32 R2, RZ, RZ, R27 ;  /* 0x000000ffff027224 */ /* 0x000fe200078e001b */
[----:B------:R-:W-:Y:S01]  /*0680*/  PRMT R6, R18, 0x9910, RZ ;  /* 0x0000991012067816 */ /* 0x000fe200000000ff */
[----:B------:R-:W-:Y:S01]  /*0690*/  IMAD.MOV.U32 R5, RZ, RZ, R28 ;  /* 0x000000ffff057224 */ /* 0x000fe200078e001c */
[----:B------:R-:W-:Y:S02]  /*06a0*/  PRMT R4, R19, 0x9910, RZ ;  /* 0x0000991013047816 */ /* 0x000fe400000000ff */
[----:B------:R-:W-:Y:S01]  /*06b0*/  PRMT R7, R26, 0x9910, RZ ;  /* 0x000099101a077816 */ /* 0x000fe200000000ff */
[----:B------:R-:W-:Y:S02]  /*06c0*/  IMAD R3, R6, UR12, R3 ;  /* 0x0000000c06037c24 */ /* 0x000fe4000f8e0203 */
[----:B------:R-:W-:Y:S02]  /*06d0*/  IMAD R5, R5, UR12, R2 ;  /* 0x0000000c05057c24 */ /* 0x000fe4000f8e0202 */
[----:B------:R-:W-:Y:S01]  /*06e0*/  IMAD R7, R7, UR12, R4 ;  /* 0x0000000c07077c24 */ /* 0x000fe2000f8e0204 */
[----:B------:R2:W-:Y:S04]  /*06f0*/  @!P0 STG.E.U16 desc[UR16][R12.64], R9 ;  /* 0x000000090c008986 */ /* 0x0005e8000c101510 */
[----:B------:R2:W-:Y:S04]  /*0700*/  @!P1 STG.E.U16 desc[UR16][R14.64], R3 ;  /* 0x000000030e009986 */ /* 0x0005e8000c101510 */
[----:B------:R2:W-:Y:S04]  /*0710*/  @!P2 STG.E.U16 desc[UR16][R16.64], R7 ;  /* 0x000000071000a986 */ /* 0x0005e8000c101510 */
[----:B------:R2:W-:Y:S01]  /*0720*/  @!P3 STG.E.U16 desc[UR16][R10.64], R5 ;  /* 0x000000050a00b986 */ /* 0x0005e2000c101510 */
[----:B------:R-:W-:Y:S05]  /*0730*/  BRA.U !UP0, `(.L_x_7407) ;  /* 0xfffffff908bc7547 */ /* 0x000fea000b83ffff */
[----:B------:R-:W-:Y:S05]  /*0740*/  EXIT ;  /* 0x000000000000794d */ /* 0x000fea0003800000 */
.L_x_7406:
        /* <DEDUP_REMOVED lines=9> */
.L_x_7408:
        /* <DEDUP_REMOVED lines=8> */
[----:B--2---:R-:W-:Y:S02]  /*0860*/  PRMT R8, R6, 0x9910, RZ ;  /* 0x0000991006087816 */ /* 0x004fe400000000ff */
[----:B------:R-:W-:Y:S02]  /*0870*/  PRMT R14, R7, 0x9910, RZ ;  /* 0x00009910070e7816 */ /* 0x000fe400000000ff */
[----:B---3--:R-:W-:Y:S02]  /*0880*/  PRMT R9, R4, 0xbb32, RZ ;  /* 0x0000bb3204097816 */ /* 0x008fe400000000ff */
[----:B------:R-:W-:-:S02]  /*0890*/  PRMT R11, R5, 0x9910, RZ ;  /* 0x00009910050b7816 */ /* 0x000fc400000000ff */
[----:B------:R-:W-:Y:S02]  /*08a0*/  PRMT R15, R5, 0xbb32, RZ ;  /* 0x0000bb32050f7816 */ /* 0x000fe400000000ff */
[----:B------:R-:W-:Y:S01]  /*08b0*/  PRMT R16, R7, 0xbb32, RZ ;  /* 0x0000bb3207107816 */ /* 0x000fe200000000ff */
[----:B------:R-:W-:Y:S01]  /*08c0*/  IMAD.MOV.U32 R7, RZ, RZ, R8 ;  /* 0x000000ffff077224 */ /* 0x000fe200078e0008 */
[----:B------:R-:W-:Y:S01]  /*08d0*/  PRMT R2, R4, 0x9910, RZ ;  /* 0x0000991004027816 */ /* 0x000fe200000000ff */
[----:B------:R-:W-:Y:S01]  /*08e0*/  IMAD.MOV.U32 R5, RZ, RZ, R9 ;  /* 0x000000ffff057224 */ /* 0x000fe200078e0009 */
[----:B------:R-:W-:Y:S01]  /*08f0*/  PRMT R10, R6, 0xbb32, RZ ;  /* 0x0000bb32060a7816 */ /* 0x000fe200000000ff */
[----:B------:R-:W-:Y:S01]  /*0900*/  IMAD.MOV.U32 R6, RZ, RZ, R11 ;  /* 0x000000ffff067224 */ /* 0x000fe200078e000b */
[----:B------:R-:W-:Y:S01]  /*0910*/  IADD3 R4, P0, PT, R12, UR10, RZ ;  /* 0x0000000a0c047c10 */ /* 0x000fe2000ff1e0ff */
[----:B------:R-:W-:Y:S02]  /*0920*/  IMAD.MOV.U32 R9, RZ, RZ, R14 ;  /* 0x000000ffff097224 */ /* 0x000fe400078e000e */
[----:B------:R-:W-:-:S02]  /*0930*/  IMAD.MOV.U32 R8, RZ, RZ, R15 ;  /* 0x000000ffff087224 */ /* 0x000fc400078e000f */
[----:B------:R-:W-:Y:S02]  /*0940*/  IMAD.MOV.U32 R11, RZ, RZ, R16 ;  /* 0x000000ffff0b7224 */ /* 0x000fe400078e0010 */
[----:B------:R-:W-:Y:S02]  /*0950*/  IMAD R2, R7, UR5, R2 ;  /* 0x0000000507027c24 */ /* 0x000fe4000f8e0202 */
[----:B------:R-:W-:Y:S01]  /*0960*/  IMAD R7, R10, UR5, R5 ;  /* 0x000000050a077c24 */ /* 0x000fe2000f8e0205 */
[----:B------:R-:W-:Y:S01]  /*0970*/  IADD3.X R5, PT, PT, R13, UR11, RZ, P0, !PT ;  /* 0x0000000b0d057c10 */ /* 0x000fe200087fe4ff */
[----:B------:R-:W-:Y:S01]  /*0980*/  IMAD R6, R9, UR5, R6 ;  /* 0x0000000509067c24 */ /* 0x000fe2000f8e0206 */
[----:B-1----:R-:W-:Y:S01]  /*0990*/  IADD3 R3, P0, PT, R3, UR12, RZ ;  /* 0x0000000c03037c10 */ /* 0x002fe2000ff1e0ff */
[----:B------:R-:W-:Y:S01]  /*09a0*/  IMAD R9, R11, UR5, R8 ;  /* 0x000000050b097c24 */ /* 0x000fe2000f8e0208 */
[----:B------:R-:W-:-:S03]  /*09b0*/  PRMT R8, R2, 0x5410, R7 ;  /* 0x0000541002087816 */ /* 0x000fc60000000007 */
[C---:B------:R-:W-:Y:S01]  /*09c0*/  IMAD.SHL.U32 R2, R3.reuse, 0x4, RZ ;  /* 0x0000000403027824 */ /* 0x040fe200078e00ff */
[----:B------:R-:W-:Y:S01]  /*09d0*/  PRMT R9, R6, 0x5410, R9 ;  /* 0x0000541006097816 */ /* 0x000fe20000000009 */
[----:B------:R-:W-:Y:S01]  /*09e0*/  IMAD.X R0, RZ, RZ, R0, P0 ;  /* 0x000000ffff007224 */ /* 0x000fe200000e0600 */
        /* <DEDUP_REMOVED lines=8> */
.L_x_7409:
        /* <DEDUP_REMOVED lines=9> */
.L_x_8040:


//--------------------- .text._ZN2at6native55_GLOBAL__N__de093ff9_22_ForeachBinaryOpList_cu_a911ec4325multi_tensor_apply_kernelINS1_18TensorListMetadataILi3EEENS1_24BinaryOpListAlphaFunctorIlLi3ELi2ELi2EEEJSt4plusIlElEEEvT_T0_DpT1_ --------------------------
	.section	.text._ZN2at6native55_GLOBAL__N__de093ff9_22_ForeachBinaryOpList_cu_a911ec4325multi_tensor_apply_kernelINS1_18TensorListMetadataILi3EEENS1_24BinaryOpListAlphaFunctorIlLi3ELi2ELi2EEEJSt4plusIlElEEEvT_T0_DpT1_,"ax",@progbits
	.align	128
.text._ZN2at6native55_GLOBAL__N__de093ff9_22_ForeachBinaryOpList_cu_a911ec4325multi_tensor_apply_kernelINS1_18TensorListMetadataILi3EEENS1_24BinaryOpListAlphaFunctorIlLi3ELi2ELi2EEEJSt4plusIlElEEEvT_T0_DpT1_:
        .type           _ZN2at6native55_GLOBAL__N__de093ff9_22_ForeachBinaryOpList_cu_a911ec4325multi_tensor_apply_kernelINS1_18TensorListMetadataILi3EEENS1_24BinaryOpListAlphaFunctorIlLi3ELi2ELi2EEEJSt4plusIlElEEEvT_T0_DpT1_,@function
        .size           _ZN2at6native55_GLOBAL__N__de093ff9_22_ForeachBinaryOpList_cu_a911ec4325multi_tensor_apply_kernelINS1_18TensorListMetadataILi3EEENS1_24BinaryOpListAlphaFunctorIlLi3ELi2ELi2EEEJSt4plusIlElEEEvT_T0_DpT1_,(.L_x_8041 - _ZN2at6native55_GLOBAL__N__de093ff9_22_ForeachBinaryOpList_cu_a911ec4325multi_tensor_apply_kernelINS1_18TensorListMetadataILi3EEENS1_24BinaryOpListAlphaFunctorIlLi3ELi2ELi2EEEJSt4plusIlElEEEvT_T0_DpT1_)
        .other          _ZN2at6native55_GLOBAL__N__de093ff9_22_ForeachBinaryOpList_cu_a911ec4325multi_tensor_apply_kernelINS1_18TensorListMetadataILi3EEENS1_24BinaryOpListAlphaFunctorIlLi3ELi2ELi2EEEJSt4plusIlElEEEvT_T0_DpT1_,@"STO_CUDA_ENTRY STV_DEFAULT"
_ZN2at6native55_GLOBAL__N__de093ff9_22_ForeachBinaryOpList_cu_a911ec4325multi_tensor_apply_kernelINS1_18TensorListMetadataILi3EEENS1_24BinaryOpListAlphaFunctorIlLi3ELi2ELi2EEEJSt4plusIlElEEEvT_T0_DpT1_:
        /* <DEDUP_REMOVED lines=36> */
.L_x_7411:
[----:B0--3--:R-:W-:Y:S02]  /*0240*/  IADD3 R9, P1, PT, R0, UR4, RZ ;  /* 0x0000000400097c10 */ /* 0x009fe4000ff3e0ff */
[----:B------:R-:W-:Y:S02]  /*0250*/  CS2R R20, SRZ ;  /* 0x0000000000147805 */ /* 0x000fe4000001ff00 */
[----:B------:R-:W-:Y:S02]  /*0260*/  CS2R R26, SRZ ;  /* 0x00000000001a7805 */ /* 0x000fe4000001ff00 */
[C---:B-1----:R-:W-:Y:S01]  /*0270*/  IADD3 R7, P2, PT, R9.reuse, UR12, RZ ;  /* 0x0000000c09077c10 */ /* 0x042fe2000ff5e0ff */
[----:B------:R-:W-:Y:S01]  /*0280*/  IMAD.X R6, RZ, RZ, UR5, P1 ;  /* 0x00000005ff067e24 */ /* 0x000fe200088e06ff */
[----:B------:R-:W-:Y:S02]  /*0290*/  ISETP.GE.U32.AND P0, PT, R9, UR13, PT ;  /* 0x0000000d09007c0c */ /* 0x000fe4000bf06070 */
[----:B------:R-:W-:Y:S01]  /*02a0*/  ISETP.GE.U32.AND P1, PT, R7, UR13, PT ;  /* 0x0000000d07007c0c */ /* 0x000fe2000bf26070 */
[----:B------:R-:W-:Y:S01]  /*02b0*/  IMAD.X R2, RZ, RZ, R6, P2 ;  /* 0x000000ffff027224 */ /* 0x000fe200010e0606 */
[----:B------:R-:W-:-:S04]  /*02c0*/  ISETP.GE.U32.AND.EX P0, PT, R6, UR14, PT, P0 ;  /* 0x0000000e06007c0c */ /* 0x000fc8000bf06100 */
[----:B------:R-:W-:Y:S02]  /*02d0*/  ISETP.GE.U32.AND.EX P1, PT, R2, UR14, PT, P1 ;  /* 0x0000000e02007c0c */ /* 0x000fe4000bf26110 */
[----:B------:R-:W-:-:S07]  /*02e0*/  CS2R R16, SRZ ;  /* 0x0000000000107805 */ /* 0x000fce000001ff00 */
[C---:B------:R-:W-:Y:S02]  /*02f0*/  @!P0 LEA R10, P3, R9.reuse, UR8, 0x3 ;  /* 0x00000008090a8c11 */ /* 0x040fe4000f8618ff */
[C---:B------:R-:W-:Y:S02]  /*0300*/  @!P0 LEA R4, P2, R9.reuse, UR6, 0x3 ;  /* 0x0000000609048c11 */ /* 0x040fe4000f8418ff */
[--C-:B------:R-:W-:Y:S02]  /*0310*/  @!P0 LEA.HI.X R11, R9, UR9, R6.reuse, 0x3, P3 ;  /* 0x00000009090b8c11 */ /* 0x100fe400098f1c06 */
[----:B------:R-:W-:Y:S02]  /*0320*/  @!P1 LEA R14, P3, R7, UR8, 0x3 ;  /* 0x00000008070e9c11 */ /* 0x000fe4000f8618ff */
[----:B------:R-:W-:Y:S01]  /*0330*/  @!P0 LEA.HI.X R5, R9, UR7, R6, 0x3, P2 ;  /* 0x0000000709058c11 */ /* 0x000fe200090f1c06 */
[----:B------:R-:W2:Y:S01]  /*0340*/  @!P0 LDG.E.64 R20, desc[UR16][R10.64] ;  /* 0x000000100a148981 */ /* 0x000ea2000c1e1b00 */
[----:B------:R-:W-:-:S02]  /*0350*/  @!P1 LEA R12, P2, R7, UR6, 0x3 ;  /* 0x00000006070c9c11 */ /* 0x000fc4000f8418ff */
[C-C-:B------:R-:W-:Y:S01]  /*0360*/  @!P1 LEA.HI.X R15, R7.reuse, UR9, R2.reuse, 0x3, P3 ;  /* 0x00000009070f9c11 */ /* 0x140fe200098f1c02 */
[----:B------:R0:W3:Y:S01]  /*0370*/  @!P0 LDG.E.64 R26, desc[UR16][R4.64] ;  /* 0x00000010041a8981 */ /* 0x0000e2000c1e1b00 */
[----:B------:R-:W-:Y:S02]  /*0380*/  CS2R R18, SRZ ;  /* 0x0000000000127805 */ /* 0x000fe4000001ff00 */
[C---:B------:R-:W-:Y:S01]  /*0390*/  @!P1 LEA.HI.X R13, R7.reuse, UR7, R2, 0x3, P2 ;  /* 0x00000007070d9c11 */ /* 0x040fe200090f1c02 */
[----:B------:R1:W4:Y:S04]  /*03a0*/  @!P1 LDG.E.64 R16, desc[UR16][R14.64] ;  /* 0x000000100e109981 */ /* 0x000328000c1e1b00 */
[----:B------:R5:W4:Y:S01]  /*03b0*/  @!P1 LDG.E.64 R18, desc[UR16][R12.64] ;  /* 0x000000100c129981 */ /* 0x000b22000c1e1b00 */
[----:B------:R-:W-:-:S04]  /*03c0*/  IADD3 R3, P3, PT, R7, UR12, RZ ;  /* 0x0000000c07037c10 */ /* 0x000fc8000ff7e0ff */
[C---:B------:R-:W-:Y:S01]  /*03d0*/  ISETP.GE.U32.AND P2, PT, R3.reuse, UR13, PT ;  /* 0x0000000d03007c0c */ /* 0x040fe2000bf46070 */
[----:B0-----:R-:W-:Y:S01]  /*03e0*/  IMAD.X R4, RZ, RZ, R2, P3 ;  /* 0x000000ffff047224 */ /* 0x001fe200018e0602 */
[----:B------:R-:W-:-:S04]  /*03f0*/  IADD3 R24, P4, PT, R3, UR12, RZ ;  /* 0x0000000c03187c10 */ /* 0x000fc8000ff9e0ff */
[----:B------:R-:W-:Y:S01]  /*0400*/  ISETP.GE.U32.AND.EX P2, PT, R4, UR14, PT, P2 ;  /* 0x0000000e04007c0c */ /* 0x000fe2000bf46120 */
[----:B------:R-:W-:Y:S01]  /*0410*/  IMAD.X R5, RZ, RZ, R4, P4 ;  /* 0x000000ffff057224 */ /* 0x000fe200020e0604 */
[----:B------:R-:W-:-:S04]  /*0420*/  ISETP.GE.U32.AND P3, PT, R24, UR13, PT ;  /* 0x0000000d18007c0c */ /* 0x000fc8000bf66070 */
[----:B------:R-:W-:-:S07]  /*0430*/  ISETP.GE.U32.AND.EX P3, PT, R5, UR14, PT, P3 ;  /* 0x0000000e05007c0c */ /* 0x000fce000bf66130 */
[----:B------:R-:W-:-:S04]  /*0440*/  @!P2 LEA R10, P4, R3, UR6, 0x3 ;  /* 0x00000006030aac11 */ /* 0x000fc8000f8818ff */
[C-C-:B------:R-:W-:Y:S02]  /*0450*/  @!P2 LEA.HI.X R11, R3.reuse, UR7, R4.reuse, 0x3, P4 ;  /* 0x00000007030bac11 */ /* 0x140fe4000a0f1c04 */
[C---:B------:R-:W-:Y:S02]  /*0460*/  @!P2 LEA R28, P4, R3.reuse, UR8, 0x3 ;  /* 0x00000008031cac11 */ /* 0x040fe4000f8818ff */
[----:B-1----:R-:W-:Y:S02]  /*0470*/  CS2R R14, SRZ ;  /* 0x00000000000e7805 */ /* 0x002fe4000001ff00 */
[----:B------:R-:W-:Y:S02]  /*0480*/  @!P2 LEA.HI.X R29, R3, UR9, R4, 0x3, P4 ;  /* 0x00000009031dac11 */ /* 0x000fe4000a0f1c04 */
[C---:B------:R-:W-:Y:S02]  /*0490*/  @!P3 LEA R22, P4, R24.reuse, UR6, 0x3 ;  /* 0x000000061816bc11 */ /* 0x040fe4000f8818ff */
[----:B-----5:R-:W-:Y:S01]  /*04a0*/  CS2R R12, SRZ ;  /* 0x00000000000c7805 */ /* 0x020fe2000001ff00 */
[----:B------:R0:W5:Y:S01]  /*04b0*/  @!P2 LDG.E.64 R14, desc[UR16][R10.64] ;  /* 0x000000100a0ea981 */ /* 0x000162000c1e1b00 */
[----:B------:R-:W-:-:S05]  /*04c0*/  @!P3 LEA.HI.X R23, R24, UR7, R5, 0x3, P4 ;  /* 0x000000071817bc11 */ /* 0x000fca000a0f1c05 */
[----:B------:R-:W5:Y:S01]  /*04d0*/  @!P3 LDG.E.64 R12, desc[UR16][R22.64] ;  /* 0x00000010160cb981 */ /* 0x000f62000c1e1b00 */
[----:B0-----:R-:W-:-:S06]  /*04e0*/  CS2R R10, SRZ ;  /* 0x00000000000a7805 */ /* 0x001fcc000001ff00 */
[----:B------:R0:W5:Y:S02]  /*04f0*/  @!P2 LDG.E.64 R10, desc[UR16][R28.64] ;  /* 0x000000101c0aa981 */ /* 0x000164000c1e1b00 */
[----:B0-----:R-:W-:-:S04]  /*0500*/  @!P3 LEA R28, P4, R24, UR8, 0x3 ;  /* 0x00000008181cbc11 */ /* 0x001fc8000f8818ff */
[----:B------:R-:W-:Y:S01]  /*0510*/  @!P3 LEA.HI.X R29, R24, UR9, R5, 0x3, P4 ;  /* 0x00000009181dbc11 */ /* 0x000fe2000a0f1c05 */
[----:B--2---:R-:W-:Y:S02]  /*0520*/  IMAD R21, R21, UR18, RZ ;  /* 0x0000001215157c24 */ /* 0x004fe4000f8e02ff */
[----:B---3--:R-:W-:Y:S02]  /*0530*/  IMAD.MOV.U32 R23, RZ, RZ, R27 ;  /* 0x000000ffff177224 */ /* 0x008fe400078e001b */
[----:B------:R-:W-:Y:S02]  /*0540*/  IMAD R27, R20, UR19, R21 ;  /* 0x00000013141b7c24 */ /* 0x000fe4000f8e0215 */
[----:B----4-:R-:W-:Y:S02]  /*0550*/  IMAD R21, R17, UR18, RZ ;  /* 0x0000001211157c24 */ /* 0x010fe4000f8e02ff */
[----:B------:R-:W-:-:S04]  /*0560*/  IMAD.WIDE.U32 R18, R16, UR18, R18 ;  /* 0x0000001210127c25 */ /* 0x000fc8000f8e0012 */
[----:B------:R-:W-:Y:S01]  /*0570*/  IMAD R21, R16, UR19, R21 ;  /* 0x0000001310157c24 */ /* 0x000fe2000f8e0215 */
[----:B------:R-:W-:-:S06]  /*0580*/  CS2R R16, SRZ ;  /* 0x0000000000107805 */ /* 0x000fcc000001ff00 */
[----:B------:R-:W2:Y:S01]  /*0590*/  @!P3 LDG.E.64 R16, desc[UR16][R28.64] ;  /* 0x000000101c10b981 */ /* 0x000ea2000c1e1b00 */
[----:B------:R-:W-:Y:S01]  /*05a0*/  IMAD.MOV.U32 R22, RZ, RZ, R26 ;  /* 0x000000ffff167224 */ /* 0x000fe200078e001a */
[----:B------:R-:W-:-:S03]  /*05b0*/  @!P0 LEA R8, P4, R9, UR10, 0x3 ;  /* 0x0000000a09088c11 */ /* 0x000fc6000f8818ff */
[----:B------:R-:W-:Y:S01]  /*05c0*/  IMAD.WIDE.U32 R22, R20, UR18, R22 ;  /* 0x0000001214167c25 */ /* 0x000fe2000f8e0016 */
[C---:B------:R-:W-:Y:S02]  /*05d0*/  @!P3 LEA R20, P6, R24.reuse, UR10, 0x3 ;  /* 0x0000000a1814bc11 */ /* 0x040fe4000f8c18ff */
[----:B------:R-:W-:Y:S01]  /*05e0*/  @!P0 LEA.HI.X R9, R9, UR11, R6, 0x3, P4 ;  /* 0x0000000b09098c11 */ /* 0x000fe2000a0f1c06 */
[----:B------:R-:W-:Y:S01]  /*05f0*/  IMAD.IADD R19, R19, 0x1, R21 ;  /* 0x0000000113137824 */ /* 0x000fe200078e0215 */
[C---:B------:R-:W-:Y:S02]  /*0600*/  @!P1 LEA R6, P4, R7.reuse, UR10, 0x3 ;  /* 0x0000000a07069c11 */ /* 0x040fe4000f8818ff */
[----:B------:R-:W-:Y:S02]  /*0610*/  @!P3 LEA.HI.X R21, R24, UR11, R5, 0x3, P6 ;  /* 0x0000000b1815bc11 */ /* 0x000fe4000b0f1c05 */
[----:B------:R-:W-:Y:S01]  /*0620*/  @!P1 LEA.HI.X R7, R7, UR11, R2, 0x3, P4 ;  /* 0x0000000b07079c11 */ /* 0x000fe2000a0f1c02 */
[----:B------:R-:W-:Y:S01]  /*0630*/  IMAD.IADD R23, R23, 0x1, R27 ;  /* 0x0000000117177824 */ /* 0x000fe200078e021b */
[----:B------:R-:W-:-:S04]  /*0640*/  ULEA UR4, UP0, UR12, UR4, 0x2 ;  /* 0x000000040c047291 */ /* 0x000fc8000f8010ff */
[----:B------:R3:W-:Y:S04]  /*0650*/  @!P0 STG.E.64 desc[UR16][R8.64], R22 ;  /* 0x0000001608008986 */ /* 0x0007e8000c101b10 */
[----:B------:R3:W-:Y:S01]  /*0660*/  @!P1 STG.E.64 desc[UR16][R6.64], R18 ;  /* 0x0000001206009986 */ /* 0x0007e2000c101b10 */
[----:B-----5:R-:W-:Y:S02]  /*0670*/  IMAD R25, R11, UR18, RZ ;  /* 0x000000120b197c24 */ /* 0x020fe4000f8e02ff */
[----:B------:R-:W-:-:S04]  /*0680*/  IMAD.WIDE.U32 R14, R10, UR18, R14 ;  /* 0x000000120a0e7c25 */ /* 0x000fc8000f8e000e */
[----:B------:R-:W-:Y:S01]  /*0690*/  IMAD R25, R10, UR19, R25 ;  /* 0x000000130a197c24 */ /* 0x000fe2000f8e0219 */
[----:B------:R-:W-:-:S04]  /*06a0*/  @!P2 LEA R10, P5, R3, UR10, 0x3 ;  /* 0x0000000a030aac11 */ /* 0x000fc8000f8a18ff */
[----:B------:R-:W-:Y:S01]  /*06b0*/  @!P2 LEA.HI.X R11, R3, UR11, R4, 0x3, P5 ;  /* 0x0000000b030bac11 */ /* 0x000fe2000a8f1c04 */
[----:B------:R-:W-:-:S05]  /*06c0*/  IMAD.IADD R15, R15, 0x1, R25 ;  /* 0x000000010f0f7824 */ /* 0x000fca00078e0219 */
[----:B------:R3:W-:Y:S01]  /*06d0*/  @!P2 STG.E.64 desc[UR16][R10.64], R14 ;  /* 0x0000000e0a00a986 */ /* 0x0007e2000c101b10 */
[----:B------:R-:W-:Y:S02]  /*06e0*/  UIADD3.X UR5, UPT, UPT, URZ, UR5, URZ, UP0, !UPT ;  /* 0x00000005ff057290 */ /* 0x000fe400087fe4ff */
[----:B------:R-:W-:-:S04]  /*06f0*/  UISETP.GE.U32.AND UP0, UPT, UR4, UR13, UPT ;  /* 0x0000000d0400728c */ /* 0x000fc8000bf06070 */
[----:B------:R-:W-:Y:S01]  /*0700*/  UISETP.GE.U32.AND.EX UP0, UPT, UR5, UR14, UPT, UP0 ;  /* 0x0000000e0500728c */ /* 0x000fe2000bf06100 */
[----:B--2---:R-:W-:Y:S02]  /*0710*/  IMAD R5, R17, UR18, RZ ;  /* 0x0000001211057c24 */ /* 0x004fe4000f8e02ff */
[----:B------:R-:W-:-:S04]  /*0720*/  IMAD.WIDE.U32 R2, R16, UR18, R12 ;  /* 0x0000001210027c25 */ /* 0x000fc8000f8e000c */
[----:B------:R-:W-:-:S04]  /*0730*/  IMAD R5, R16, UR19, R5 ;  /* 0x0000001310057c24 */ /* 0x000fc8000f8e0205 */
[----:B------:R-:W-:-:S05]  /*0740*/  IMAD.IADD R3, R3, 0x1, R5 ;  /* 0x0000000103037824 */ /* 0x000fca00078e0205 */
[----:B------:R3:W-:Y:S01]  /*0750*/  @!P3 STG.E.64 desc[UR16][R20.64], R2 ;  /* 0x000000021400b986 */ /* 0x0007e2000c101b10 */
[----:B------:R-:W-:Y:S05]  /*0760*/  BRA.U !UP0, `(.L_x_7411) ;  /* 0xfffffff908b47547 */ /* 0x000fea000b83ffff */
[----:B------:R-:W-:Y:S05]  /*0770*/  EXIT ;  /* 0x000000000000794d */ /* 0x000fea0003800000 */
.L_x_7410:
        /* <DEDUP_REMOVED lines=8> */
.L_x_7412:
[C---:B------:R-:W-:Y:S01]  /*0800*/  IMAD.SHL.U32 R2, R3.reuse, 0x20, RZ ;  /* 0x0000002003027824 */ /* 0x040fe200078e00ff */
[----:B------:R-:W-:-:S04]  /*0810*/  SHF.L.U64.HI R20, R3, 0x5, R0 ;  /* 0x0000000503147819 */ /* 0x000fc80000010200 */
[C---:B--2---:R-:W-:Y:S02]  /*0820*/  IADD3 R12, P1, PT, R2.reuse, UR8, RZ ;  /* 0x00000008020c7c10 */ /* 0x044fe4000ff3e0ff */
[----:B------:R-:W-:Y:S02]  /*0830*/  IADD3 R10, P0, PT, R2, UR6, RZ ;  /* 0x00000006020a7c10 */ /* 0x000fe4000ff1e0ff */
[C---:B------:R-:W-:Y:S02]  /*0840*/  IADD3.X R13, PT, PT, R20.reuse, UR9, RZ, P1, !PT ;  /* 0x00000009140d7c10 */ /* 0x040fe40008ffe4ff */
[----:B------:R-:W-:-:S04]  /*0850*/  IADD3.X R11, PT, PT, R20, UR7, RZ, P0, !PT ;  /* 0x00000007140b7c10 */ /* 0x000fc800087fe4ff */
[----:B------:R-:W1:Y:S04]  /*0860*/  LDG.E.ENL2.256 R12, R16, desc[UR16][R12.64] ;  /* 0xfe0000100c10797e */ /* 0x000e68000812190c */
[----:B------:R-:W2:Y:S01]  /*0870*/  LDG.E.ENL2.256 R8, R4, desc[UR16][R10.64] ;  /* 0xfe0000100a04797e */ /* 0x000ea20008121908 */
[----:B-1----:R-:W-:Y:S02]  /*0880*/  IMAD R21, R13, UR12, RZ ;  /* 0x0000000c0d157c24 */ /* 0x002fe4000f8e02ff */
[----:B------:R-:W-:Y:S02]  /*0890*/  IMAD R17, R17, UR12, RZ ;  /* 0x0000000c11117c24 */ /* 0x000fe4000f8e02ff */
[----:B--2---:R-:W-:-:S04]  /*08a0*/  IMAD.WIDE.U32 R8, R12, UR12, R8 ;  /* 0x0000000c0c087c25 */ /* 0x004fc8000f8e0008 */
[----:B------:R-:W-:Y:S01]  /*08b0*/  IMAD R21, R12, UR13, R21 ;  /* 0x0000000d0c157c24 */ /* 0x000fe2000f8e0215 */
[----:B------:R-:W-:Y:S01]  /*08c0*/  IADD3 R12, P0, PT, R2, UR10, RZ ;  /* 0x0000000a020c7c10 */ /* 0x000fe2000ff1e0ff */
[----:B------:R-:W-:Y:S02]  /*08d0*/  IMAD R19, R19, UR12, RZ ;  /* 0x0000000c13137c24 */ /* 0x000fe4000f8e02ff */
[----:B------:R-:W-:Y:S01]  /*08e0*/  IMAD R15, R15, UR12, RZ ;  /* 0x0000000c0f0f7c24 */ /* 0x000fe2000f8e02ff */
[----:B------:R-:W-:Y:S01]  /*08f0*/  IADD3.X R13, PT, PT, R20, UR11, RZ, P0, !PT ;  /* 0x0000000b140d7c10 */ /* 0x000fe200087fe4ff */
[----:B------:R-:W-:Y:S01]  /*0900*/  IMAD.WIDE.U32 R4, R16, UR12, R4 ;  /* 0x0000000c10047c25 */ /* 0x000fe2000f8e0004 */
[----:B0-----:R-:W-:-:S03]  /*0910*/  IADD3 R3, P0, PT, R3, UR5, RZ ;  /* 0x0000000503037c10 */ /* 0x001fc6000ff1e0ff */
[----:B------:R-:W-:Y:S02]  /*0920*/  IMAD R17, R16, UR13, R17 ;  /* 0x0000000d10117c24 */ /* 0x000fe4000f8e0211 */
[----:B------:R-:W-:-:S04]  /*0930*/  IMAD.WIDE.U32 R6, R18, UR12, R6 ;  /* 0x0000000c12067c25 */ /* 0x000fc8000f8e0006 */
[----:B------:R-:W-:Y:S02]  /*0940*/  IMAD R19, R18, UR13, R19 ;  /* 0x0000000d12137c24 */ /* 0x000fe4000f8e0213 */
[----:B------:R-:W-:-:S04]  /*0950*/  IMAD.WIDE.U32 R10, R14, UR12, R10 ;  /* 0x0000000c0e0a7c25 */ /* 0x000fc8000f8e000a */
[----:B------:R-:W-:Y:S02]  /*0960*/  IMAD R15, R14, UR13, R15 ;  /* 0x0000000d0e0f7c24 */ /* 0x000fe4000f8e020f */
[----:B------:R-:W-:Y:S02]  /*0970*/  IMAD.IADD R5, R5, 0x1, R17 ;  /* 0x0000000105057824 */ /* 0x000fe400078e0211 */
[----:B------:R-:W-:Y:S02]  /*0980*/  IMAD.IADD R7, R7, 0x1, R19 ;  /* 0x0000000107077824 */ /* 0x000fe400078e0213 */
[----:B------:R-:W-:Y:S02]  /*0990*/  IMAD.IADD R9, R9, 0x1, R21 ;  /* 0x0000000109097824 */ /* 0x000fe400078e0215 */
[----:B------:R-:W-:Y:S02]  /*09a0*/  IMAD.IADD R11, R11, 0x1, R15 ;  /* 0x000000010b0b7824 */ /* 0x000fe400078e020f */
[----:B------:R-:W-:-:S02]  /*09b0*/  IMAD.SHL.U32 R2, R3, 0x4, RZ ;  /* 0x0000000403027824 */ /* 0x000fc400078e00ff */
[----:B------:R-:W-:Y:S01]  /*09c0*/  IMAD.X R0, RZ, RZ, R0, P0 ;  /* 0x000000ffff007224 */ /* 0x000fe200000e0600 */
[----:B------:R2:W-:Y:S01]  /*09d0*/  STG.E.ENL2.256 desc[UR16][R12.64], R4, R8 ;  /* 0xf80000040c08797f */ /* 0x0005e2000f121810 */
[C---:B------:R-:W-:Y:S02]  /*09e0*/  LOP3.LUT P0, RZ, R3.reuse, 0xffffc000, RZ, 0xc0, !PT ;  /* 0xffffc00003ff7812 */ /* 0x040fe4000780c0ff */
[----:B------:R-:W-:Y:S02]  /*09f0*/  ISETP.LT.U32.AND P1, PT, R2, UR15, PT ;  /* 0x0000000f02007c0c */ /* 0x000fe4000bf21070 */
[----:B------:R-:W-:Y:S02]  /*0a00*/  SHF.L.U64.HI R2, R3, 0x2, R0 ;  /* 0x0000000203027819 */ /* 0x000fe40000010200 */
[----:B------:R-:W-:Y:S02]  /*0a10*/  LOP3.LUT P0, RZ, R0, 0x3fffffff, RZ, 0xc0, P0 ;  /* 0x3fffffff00ff7812 */ /* 0x000fe4000000c0ff */
[----:B------:R-:W-:-:S13]  /*0a20*/  ISETP.LT.AND.EX P1, PT, R2, UR4, PT, P1 ;  /* 0x0000000402007c0c */ /* 0x000fda000bf21310 */
[----:B------:R-:W-:Y:S05]  /*0a30*/  @!P0 BRA P1, `(.L_x_7412) ;  /* 0xfffffffc00708947 */ /* 0x000fea000083ffff */
[----:B------:R-:W-:Y:S05]  /*0a40*/  EXIT ;  /* 0x000000000000794d */ /* 0x000fea0003800000 */
.L_x_7413:
        /* <DEDUP_REMOVED lines=11> */
.L_x_8041:


//--------------------- .text._ZN2at6native55_GLOBAL__N__de093ff9_22_ForeachBinaryOpList_cu_a911ec4325multi_tensor_apply_kernelINS1_18TensorListMetadataILi3EEENS1_24BinaryOpListAlphaFunctorIiLi3ELi2ELi2EEEJSt4plusIiEiEEEvT_T0_DpT1_ --------------------------
	.section	.text._ZN2at6native55_GLOBAL__N__de093ff9_22_ForeachBinaryOpList_cu_a911ec4325multi_tensor_apply_kernelINS1_18TensorListMetadataILi3EEENS1_24BinaryOpListAlphaFunctorIiLi3ELi2ELi2EEEJSt4plusIiEiEEEvT_T0_DpT1_,"ax",@progbits
	.align	128
.text._ZN2at6native55_GLOBAL__N__de093ff9_22_ForeachBinaryOpList_cu_a911ec4325multi_tensor_apply_kernelINS1_18TensorListMetadataILi3EEENS1_24BinaryOpListAlphaFunctorIiLi3ELi2ELi2EEEJSt4plusIiEiEEEvT_T0_DpT1_:
        .type           _ZN2at6native55_GLOBAL__N__de093ff9_22_ForeachBinaryOpList_cu_a911ec4325multi_tensor_apply_kernelINS1_18TensorListMetadataILi3EEENS1_24BinaryOpListAlphaFunctorIiLi3ELi2ELi2EEEJSt4plusIiEiEEEvT_T0_DpT1_,@function
        .size           _ZN2at6native55_GLOBAL__N__de093ff9_22_ForeachBinaryOpList_cu_a911ec4325multi_tensor_apply_kernelINS1_18TensorListMetadataILi3EEENS1_24BinaryOpListAlphaFunctorIiLi3ELi2ELi2EEEJSt4plusIiEiEEEvT_T0_DpT1_,(.L_x_8042 - _ZN2at6native55_GLOBAL__N__de093ff9_22_ForeachBinaryOpList_cu_a911ec4325multi_tensor_apply_kernelINS1_18TensorListMetadataILi3EEENS1_24BinaryOpListAlphaFunctorIiLi3ELi2ELi2EEEJSt4plusIiEiEEEvT_T0_DpT1_)
        .other          _ZN2at6native55_GLOBAL__N__de093ff9_22_ForeachBinaryOpList_cu_a911ec4325multi_tensor_apply_kernelINS1_18TensorListMetadataILi3EEENS1_24BinaryOpListAlphaFunctorIiLi3ELi2ELi2EEEJSt4plusIiEiEEEvT_T0_DpT1_,@"STO_CUDA_ENTRY STV_DEFAULT"
_ZN2at6native55_GLOBAL__N__de093ff9_22_ForeachBinaryOpList_cu_a911ec4325multi_tensor_apply_kernelINS1_18TensorListMetadataILi3EEENS1_24BinaryOpListAlphaFunctorIiLi3ELi2ELi2EEEJSt4plusIiEiEEEvT_T0_DpT1_:
        /* <DEDUP_REMOVED lines=36> */
.L_x_7415:
        /* <DEDUP_REMOVED lines=18> */
[----:B------:R-:W-:Y:S01]  /*0360*/  IMAD.MOV.U32 R5, RZ, RZ, RZ ;  /* 0x000000ffff057224 */ /* 0x000fe200078e00ff */
[----:B------:R-:W-:Y:S01]  /*0370*/  ISETP.GE.U32.AND P3, PT, R7, UR14, PT ;  /* 0x0000000e07007c0c */ /* 0x000fe2000bf66070 */
[----:B------:R-:W-:Y:S01]  /*0380*/  IMAD.X R4, RZ, RZ, R3, P4 ;  /* 0x000000ffff047224 */ /* 0x000fe200020e0603 */
[C---:B------:R-:W-:Y:S01]  /*0390*/  @!P1 LEA R20, P5, R15.reuse, UR6, 0x2 ;  /* 0x000000060f149c11 */ /* 0x040fe2000f8a10ff */
[----:B------:R0:W2:Y:S03]  /*03a0*/  @!P0 LDG.E R8, desc[UR16][R22.64] ;  /* 0x0000001016088981 */ /* 0x0000a6000c1e1900 */
[----:B------:R-:W-:Y:S01]  /*03b0*/  ISETP.GE.U32.AND.EX P3, PT, R4, UR15, PT, P3 ;  /* 0x0000000f04007c0c */ /* 0x000fe2000bf66130 */
[----:B------:R-:W2:Y:S01]  /*03c0*/  @!P0 LDG.E R9, desc[UR16][R10.64] ;  /* 0x000000100a098981 */ /* 0x000ea2000c1e1900 */
[----:B------:R-:W-:-:S02]  /*03d0*/  @!P1 LEA.HI.X R21, R15, UR7, R18, 0x2, P5 ;  /* 0x000000070f159c11 */ /* 0x000fc4000a8f1412 */
[C---:B------:R-:W-:Y:S02]  /*03e0*/  @!P2 LEA R12, P5, R6.reuse, UR6, 0x2 ;  /* 0x00000006060cac11 */ /* 0x040fe4000f8a10ff */
[C---:B------:R-:W-:Y:S01]  /*03f0*/  @!P1 LEA R28, P4, R15.reuse, UR8, 0x2 ;  /* 0x000000080f1c9c11 */ /* 0x040fe2000f8810ff */
[----:B------:R1:W3:Y:S01]  /*0400*/  @!P1 LDG.E R5, desc[UR16][R20.64] ;  /* 0x0000001014059981 */ /* 0x0002e2000c1e1900 */
[C-C-:B------:R-:W-:Y:S02]  /*0410*/  @!P2 LEA.HI.X R13, R6.reuse, UR7, R3.reuse, 0x2, P5 ;  /* 0x00000007060dac11 */ /* 0x140fe4000a8f1403 */
[C---:B------:R-:W-:Y:S02]  /*0420*/  @!P2 LEA R24, P5, R6.reuse, UR8, 0x2 ;  /* 0x000000080618ac11 */ /* 0x040fe4000f8a10ff */
[----:B------:R-:W-:Y:S02]  /*0430*/  @!P1 LEA.HI.X R29, R15, UR9, R18, 0x2, P4 ;  /* 0x000000090f1d9c11 */ /* 0x000fe4000a0f1412 */
[----:B------:R-:W-:Y:S01]  /*0440*/  @!P2 LEA.HI.X R25, R6, UR9, R3, 0x2, P5 ;  /* 0x000000090619ac11 */ /* 0x000fe2000a8f1403 */
[----:B------:R-:W-:Y:S01]  /*0450*/  IMAD.MOV.U32 R0, RZ, RZ, RZ ;  /* 0x000000ffff007224 */ /* 0x000fe200078e00ff */
[----:B0-----:R-:W-:-:S02]  /*0460*/  @!P3 LEA R22, P4, R7, UR6, 0x2 ;  /* 0x000000060716bc11 */ /* 0x001fc4000f8810ff */
[C---:B-1----:R-:W-:Y:S02]  /*0470*/  @!P3 LEA R20, P5, R7.reuse, UR8, 0x2 ;  /* 0x000000080714bc11 */ /* 0x042fe4000f8a10ff */
[----:B------:R-:W-:Y:S02]  /*0480*/  CS2R R10, SRZ ;  /* 0x00000000000a7805 */ /* 0x000fe4000001ff00 */
[----:B------:R-:W-:Y:S02]  /*0490*/  CS2R R26, SRZ ;  /* 0x00000000001a7805 */ /* 0x000fe4000001ff00 */
[C-C-:B------:R-:W-:Y:S01]  /*04a0*/  @!P3 LEA.HI.X R23, R7.reuse, UR7, R4.reuse, 0x2, P4 ;  /* 0x000000070717bc11 */ /* 0x140fe2000a0f1404 */
[----:B------:R-:W3:Y:S01]  /*04b0*/  @!P1 LDG.E R0, desc[UR16][R28.64] ;  /* 0x000000101c009981 */ /* 0x000ee2000c1e1900 */
[----:B------:R-:W-:-:S03]  /*04c0*/  @!P3 LEA.HI.X R21, R7, UR9, R4, 0x2, P5 ;  /* 0x000000090715bc11 */ /* 0x000fc6000a8f1404 */
[----:B------:R0:W4:Y:S04]  /*04d0*/  @!P2 LDG.E R10, desc[UR16][R12.64] ;  /* 0x000000100c0aa981 */ /* 0x000128000c1e1900 */
[----:B------:R-:W4:Y:S04]  /*04e0*/  @!P2 LDG.E R11, desc[UR16][R24.64] ;  /* 0x00000010180ba981 */ /* 0x000f28000c1e1900 */
[----:B------:R-:W5:Y:S04]  /*04f0*/  @!P3 LDG.E R26, desc[UR16][R22.64] ;  /* 0x00000010161ab981 */ /* 0x000f68000c1e1900 */
[----:B------:R-:W5:Y:S01]  /*0500*/  @!P3 LDG.E R27, desc[UR16][R20.64] ;  /* 0x00000010141bb981 */ /* 0x000f62000c1e1900 */
[----:B------:R-:W1:Y:S01]  /*0510*/  LDCU UR12, c[0x0][0x360] ;  /* 0x00006c00ff0c77ac */ /* 0x000e620008000800 */
[----:B0-----:R-:W-:-:S02]  /*0520*/  @!P0 LEA R12, P5, R17, UR10, 0x2 ;  /* 0x0000000a110c8c11 */ /* 0x001fc4000f8a10ff */
[----:B------:R-:W-:Y:S02]  /*0530*/  @!P1 LEA R14, P4, R15, UR10, 0x2 ;  /* 0x0000000a0f0e9c11 */ /* 0x000fe4000f8810ff */
[----:B------:R-:W-:Y:S02]  /*0540*/  @!P0 LEA.HI.X R13, R17, UR11, R16, 0x2, P5 ;  /* 0x0000000b110d8c11 */ /* 0x000fe4000a8f1410 */
[C---:B------:R-:W-:Y:S02]  /*0550*/  @!P2 LEA R16, P5, R6.reuse, UR10, 0x2 ;  /* 0x0000000a0610ac11 */ /* 0x040fe4000f8a10ff */
[----:B------:R-:W-:Y:S02]  /*0560*/  @!P1 LEA.HI.X R15, R15, UR11, R18, 0x2, P4 ;  /* 0x0000000b0f0f9c11 */ /* 0x000fe4000a0f1412 */
[----:B------:R-:W-:Y:S02]  /*0570*/  @!P3 LEA R18, P4, R7, UR10, 0x2 ;  /* 0x0000000a0712bc11 */ /* 0x000fe4000f8810ff */
[----:B------:R-:W-:-:S02]  /*0580*/  @!P2 LEA.HI.X R17, R6, UR11, R3, 0x2, P5 ;  /* 0x0000000b0611ac11 */ /* 0x000fc4000a8f1403 */
[----:B------:R-:W-:Y:S01]  /*0590*/  @!P3 LEA.HI.X R19, R7, UR11, R4, 0x2, P4 ;  /* 0x0000000b0713bc11 */ /* 0x000fe2000a0f1404 */
[----:B-1----:R-:W-:-:S04]  /*05a0*/  ULEA UR4, UP0, UR12, UR4, 0x2 ;  /* 0x000000040c047291 */ /* 0x002fc8000f8010ff */
[----:B------:R-:W-:Y:S02]  /*05b0*/  UIADD3.X UR5, UPT, UPT, URZ, UR5, URZ, UP0, !UPT ;  /* 0x00000005ff057290 */ /* 0x000fe400087fe4ff */
[----:B------:R-:W-:-:S04]  /*05c0*/  UISETP.GE.U32.AND UP0, UPT, UR4, UR14, UPT ;  /* 0x0000000e0400728c */ /* 0x000fc8000bf06070 */
[----:B------:R-:W-:Y:S01]  /*05d0*/  UISETP.GE.U32.AND.EX UP0, UPT, UR5, UR15, UPT, UP0 ;  /* 0x0000000f0500728c */ /* 0x000fe2000bf06100 */
[----:B--2---:R-:W-:-:S05]  /*05e0*/  IMAD R9, R8, UR18, R9 ;  /* 0x0000001208097c24 */ /* 0x004fca000f8e0209 */
[----:B------:R0:W-:Y:S01]  /*05f0*/  @!P0 STG.E desc[UR16][R12.64], R9 ;  /* 0x000000090c008986 */ /* 0x0001e2000c101910 */
[----:B---3--:R-:W-:Y:S02]  /*0600*/  IMAD R5, R0, UR18, R5 ;  /* 0x0000001200057c24 */ /* 0x008fe4000f8e0205 */
[----:B----4-:R-:W-:-:S03]  /*0610*/  IMAD R11, R11, UR18, R10 ;  /* 0x000000120b0b7c24 */ /* 0x010fc6000f8e020a */
[----:B------:R0:W-:Y:S01]  /*0620*/  @!P1 STG.E desc[UR16][R14.64], R5 ;  /* 0x000000050e009986 */ /* 0x0001e2000c101910 */
[----:B-----5:R-:W-:-:S03]  /*0630*/  IMAD R27, R27, UR18, R26 ;  /* 0x000000121b1b7c24 */ /* 0x020fc6000f8e021a */
[----:B------:R0:W-:Y:S04]  /*0640*/  @!P2 STG.E desc[UR16][R16.64], R11 ;  /* 0x0000000b1000a986 */ /* 0x0001e8000c101910 */
[----:B------:R0:W-:Y:S01]  /*0650*/  @!P3 STG.E desc[UR16][R18.64], R27 ;  /* 0x0000001b1200b986 */ /* 0x0001e2000c101910 */
[----:B------:R-:W-:Y:S05]  /*0660*/  BRA.U !UP0, `(.L_x_7415) ;  /* 0xfffffff908f47547 */ /* 0x000fea000b83ffff */
[----:B------:R-:W-:Y:S05]  /*0670*/  EXIT ;  /* 0x000000000000794d */ /* 0x000fea0003800000 */
.L_x_7414:
        /* <DEDUP_REMOVED lines=8> */
.L_x_7416:
        /* <DEDUP_REMOVED lines=18> */
[----:B-1----:R-:W-:-:S02]  /*0820*/  IMAD R12, R8, UR13, R4 ;  /* 0x0000000d080c7c24 */ /* 0x002fc4000f8e0204 */
[----:B------:R-:W-:Y:S02]  /*0830*/  IMAD R13, R9, UR13, R5 ;  /* 0x0000000d090d7c24 */ /* 0x000fe4000f8e0205 */
[----:B------:R-:W-:Y:S02]  /*0840*/  IMAD R14, R10, UR13, R6 ;  /* 0x0000000d0a0e7c24 */ /* 0x000fe4000f8e0206 */
[----:B------:R-:W-:-:S05]  /*0850*/  IMAD R15, R11, UR13, R7 ;  /* 0x0000000d0b0f7c24 */ /* 0x000fca000f8e0207 */
[----:B------:R2:W-:Y:S01]  /*0860*/  STG.E.128 desc[UR16][R2.64], R12 ;  /* 0x0000000c02007986 */ /* 0x0005e2000c101d10 */
[----:B------:R-:W-:Y:S05]  /*0870*/  @!P0 BRA P1, `(.L_x_7416) ;  /* 0xfffffffc00a08947 */ /* 0x000fea000083ffff */
[----:B------:R-:W-:Y:S05]  /*0880*/  EXIT ;  /* 0x000000000000794d */ /* 0x000fea0003800000 */
.L_x_7417:
        /* <DEDUP_REMOVED lines=15> */
.L_x_8042:


//--------------------- .text._ZN2at6native55_GLOBAL__N__de093ff9_22_ForeachBinaryOpList_cu_a911ec4325multi_tensor_apply_kernelINS1_18TensorListMetadataILi3EEENS1_24BinaryOpListAlphaFunctorIaLi3ELi2ELi2EEEJSt4plusIaEaEEEvT_T0_DpT1_ --------------------------
	.section	.text._ZN2at6native55_GLOBAL__N__de093ff9_22_ForeachBinaryOpList_cu_a911ec4325multi_tensor_apply_kernelINS1_18TensorListMetadataILi3EEENS1_24BinaryOpListAlphaFunctorIaLi3ELi2ELi2EEEJSt4plusIaEaEEEvT_T0_DpT1_,"ax",@progbits
	.align	128
.text._ZN2at6native55_GLOBAL__N__de093ff9_22_ForeachBinaryOpList_cu_a911ec4325multi_tensor_apply_kernelINS1_18TensorListMetadataILi3EEENS1_24BinaryOpListAlphaFunctorIaLi3ELi2ELi2EEEJSt4plusIaEaEEEvT_T0_DpT1_:
        .type           _ZN2at6native55_GLOBAL__N__de093ff9_22_ForeachBinaryOpList_cu_a911ec4325multi_tensor_apply_kernelINS1_18TensorListMetadataILi3EEENS1_24BinaryOpListAlphaFunctorIaLi3ELi2ELi2EEEJSt4plusIaEaEEEvT_T0_DpT1_,@function
        .size           _ZN2at6native55_GLOBAL__N__de093ff9_22_ForeachBinaryOpList_cu_a911ec4325multi_tensor_apply_kernelINS1_18TensorListMetadataILi3EEENS1_24BinaryOpListAlphaFunctorIaLi3ELi2ELi2EEEJSt4plusIaEaEEEvT_T0_DpT1_,(.L_x_8043 - _ZN2at6native55_GLOBAL__N__de093ff9_22_ForeachBinaryOpList_cu_a911ec4325multi_tensor_apply_kernelINS1_18TensorListMetadataILi3EEENS1_24BinaryOpListAlphaFunctorIaLi3ELi2ELi2EEEJSt4plusIaEaEEEvT_T0_DpT1_)
        .other          _ZN2at6native55_GLOBAL__N__de093ff9_22_ForeachBinaryOpList_cu_a911ec4325multi_tensor_apply_kernelINS1_18TensorListMetadataILi3EEENS1_24BinaryOpListAlphaFunctorIaLi3ELi2ELi2EEEJSt4plusIaEaEEEvT_T0_DpT1_,@"STO_CUDA_ENTRY STV_DEFAULT"
_ZN2at6native55_GLOBAL__N__de093ff9_22_ForeachBinaryOpList_cu_a911ec4325multi_tensor_apply_kernelINS1_18TensorListMetadataILi3EEENS1_24BinaryOpListAlphaFunctorIaLi3ELi2ELi2EEEJSt4plusIaEaEEEvT_T0_DpT1_:
        /* <DEDUP_REMOVED lines=59> */
.L_x_7419:
        /* <DEDUP_REMOVED lines=13> */
[----:B------:R-:W-:Y:S02]  /*0480*/  ISETP.GE.U32.AND P3, PT, R6, UR32, PT ;  /* 0x0000002006007c0c */ /* 0x000fe4000bf66070 */
[----:B------:R-:W-:Y:S02]  /*0490*/  ISETP.GE.U32.AND.EX P2, PT, R5, UR33, PT, P2 ;  /* 0x0000002105007c0c */ /* 0x000fe4000bf46120 */
[----:B------:R-:W-:Y:S02]  /*04a0*/  ISETP.GE.U32.AND.EX P3, PT, R7, UR33, PT, P3 ;  /* 0x0000002107007c0c */ /* 0x000fe4000bf66130 */
[C---:B------:R-:W-:Y:S02]  /*04b0*/  @!P0 IADD3 R4, P4, PT, R2.reuse, UR39, RZ ;  /* 0x0000002702048c10 */ /* 0x040fe4000ff9e0ff */
[----:B------:R-:W-:-:S02]  /*04c0*/  @!P1 IADD3 R8, P6, PT, R2, UR8, RZ ;  /* 0x0000000802089c10 */ /* 0x000fc4000ffde0ff */
[C---:B------:R-:W-:Y:S02]  /*04d0*/  @!P0 IADD3 R6, P5, PT, R2.reuse, UR37, RZ ;  /* 0x0000002502068c10 */ /* 0x040fe4000ffbe0ff */
[C---:B------:R-:W-:Y:S02]  /*04e0*/  @!P0 IADD3.X R5, PT, PT, R3.reuse, UR40, RZ, P4, !PT ;  /* 0x0000002803058c10 */ /* 0x040fe4000a7fe4ff */
[C---:B------:R-:W-:Y:S02]  /*04f0*/  @!P1 IADD3.X R9, PT, PT, R3.reuse, UR7, RZ, P6, !PT ;  /* 0x0000000703099c10 */ /* 0x040fe4000b7fe4ff */
[C---:B------:R-:W-:Y:S01]  /*0500*/  @!P1 IADD3 R10, P4, PT, R2.reuse, UR21, RZ ;  /* 0x00000015020a9c10 */ /* 0x040fe2000ff9e0ff */
[----:B------:R-:W2:Y:S01]  /*0510*/  @!P0 LDG.E.U8 R18, desc[UR18][R4.64] ;  /* 0x0000001204128981 */ /* 0x000ea2000c1e1100 */
[----:B------:R-:W-:Y:S02]  /*0520*/  @!P0 IADD3.X R7, PT, PT, R3, UR38, RZ, P5, !PT ;  /* 0x0000002603078c10 */ /* 0x000fe4000affe4ff */
[----:B------:R-:W-:Y:S01]  /*0530*/  PRMT R19, RZ, 0x7610, R19 ;  /* 0x00007610ff137816 */ /* 0x000fe20000000013 */
[----:B------:R0:W3:Y:S01]  /*0540*/  @!P1 LDG.E.U8 R0, desc[UR18][R8.64] ;  /* 0x0000001208009981 */ /* 0x0000e2000c1e1100 */
[----:B------:R-:W-:-:S02]  /*0550*/  @!P2 IADD3 R12, P5, PT, R2, UR30, RZ ;  /* 0x0000001e020cac10 */ /* 0x000fc4000ffbe0ff */
[----:B------:R-:W-:Y:S02]  /*0560*/  @!P2 IADD3 R14, P6, PT, R2, UR28, RZ ;  /* 0x0000001c020eac10 */ /* 0x000fe4000ffde0ff */
[----:B------:R-:W-:Y:S01]  /*0570*/  PRMT R20, RZ, 0x7610, R20 ;  /* 0x00007610ff147816 */ /* 0x000fe20000000014 */
[----:B------:R1:W4:Y:S01]  /*0580*/  @!P0 LDG.E.U8 R19, desc[UR18][R6.64] ;  /* 0x0000001206138981 */ /* 0x000322000c1e1100 */
[C---:B------:R-:W-:Y:S02]  /*0590*/  @!P1 IADD3.X R11, PT, PT, R3.reuse, UR9, RZ, P4, !PT ;  /* 0x00000009030b9c10 */ /* 0x040fe4000a7fe4ff */
[----:B------:R-:W-:Y:S02]  /*05a0*/  PRMT R21, RZ, 0x7610, R21 ;  /* 0x00007610ff157816 */ /* 0x000fe40000000015 */
[----:B------:R-:W-:Y:S01]  /*05b0*/  PRMT R22, RZ, 0x7610, R22 ;  /* 0x00007610ff167816 */ /* 0x000fe20000000016 */
[----:B------:R-:W5:Y:S01]  /*05c0*/  @!P1 LDG.E.U8 R20, desc[UR18][R10.64] ;  /* 0x000000120a149981 */ /* 0x000f62000c1e1100 */
[----:B------:R-:W-:-:S02]  /*05d0*/  @!P2 IADD3.X R13, PT, PT, R3, UR31, RZ, P5, !PT ;  /* 0x0000001f030dac10 */ /* 0x000fc4000affe4ff */
[C---:B------:R-:W-:Y:S02]  /*05e0*/  @!P2 IADD3.X R15, PT, PT, R3.reuse, UR29, RZ, P6, !PT ;  /* 0x0000001d030fac10 */ /* 0x040fe4000b7fe4ff */
[C---:B0-----:R-:W-:Y:S01]  /*05f0*/  @!P3 IADD3 R8, P4, PT, R2.reuse, UR25, RZ ;  /* 0x000000190208bc10 */ /* 0x041fe2000ff9e0ff */
[----:B------:R-:W5:Y:S01]  /*0600*/  @!P2 LDG.E.U8 R21, desc[UR18][R12.64] ;  /* 0x000000120c15a981 */ /* 0x000f62000c1e1100 */
[----:B------:R-:W-:Y:S02]  /*0610*/  @!P3 IADD3 R16, P5, PT, R2, UR24, RZ ;  /* 0x000000180210bc10 */ /* 0x000fe4000ffbe0ff */
[----:B-1----:R-:W-:Y:S01]  /*0620*/  PRMT R6, RZ, 0x7610, R6 ;  /* 0x00007610ff067816 */ /* 0x002fe20000000006 */
[----:B------:R-:W5:Y:S01]  /*0630*/  @!P2 LDG.E.U8 R22, desc[UR18][R14.64] ;  /* 0x000000120e16a981 */ /* 0x000f62000c1e1100 */
[----:B------:R-:W-:Y:S02]  /*0640*/  @!P3 IADD3.X R9, PT, PT, R3, UR26, RZ, P4, !PT ;  /* 0x0000001a0309bc10 */ /* 0x000fe4000a7fe4ff */
[----:B------:R-:W-:-:S02]  /*0650*/  PRMT R7, RZ, 0x7610, R7 ;  /* 0x00007610ff077816 */ /* 0x000fc40000000007 */
[----:B------:R-:W-:Y:S01]  /*0660*/  @!P3 IADD3.X R17, PT, PT, R3, UR13, RZ, P5, !PT ;  /* 0x0000000d0311bc10 */ /* 0x000fe2000affe4ff */
[----:B------:R3:W5:Y:S04]  /*0670*/  @!P3 LDG.E.U8 R6, desc[UR18][R8.64] ;  /* 0x000000120806b981 */ /* 0x000768000c1e1100 */
[----:B------:R0:W5:Y:S01]  /*0680*/  @!P3 LDG.E.U8 R7, desc[UR18][R16.64] ;  /* 0x000000121007b981 */ /* 0x000162000c1e1100 */
[----:B------:R-:W1:Y:S01]  /*0690*/  LDCU.S8 UR6, c[0x0][0xfca] ;  /* 0x0001f940ff0677ac */ /* 0x000e620008000200 */
[----:B------:R-:W-:-:S04]  /*06a0*/  @!P0 IADD3 R4, P4, PT, R2, UR35, RZ ;  /* 0x0000002302048c10 */ /* 0x000fc8000ff9e0ff */
[----:B------:R-:W-:Y:S01]  /*06b0*/  @!P0 IADD3.X R5, PT, PT, R3, UR36, RZ, P4, !PT ;  /* 0x0000002403058c10 */ /* 0x000fe2000a7fe4ff */
[----:B------:R-:W-:-:S04]  /*06c0*/  UIADD3 UR4, UP0, UPT, UR17, UR4, URZ ;  /* 0x0000000411047290 */ /* 0x000fc8000ff1e0ff */
[----:B------:R-:W-:Y:S02]  /*06d0*/  UIADD3.X UR5, UPT, UPT, URZ, UR5, URZ, UP0, !UPT ;  /* 0x00000005ff057290 */ /* 0x000fe400087fe4ff */
[----:B------:R-:W-:-:S04]  /*06e0*/  UISETP.GE.U32.AND UP0, UPT, UR4, UR32, UPT ;  /* 0x000000200400728c */ /* 0x000fc8000bf06070 */
[----:B------:R-:W-:Y:S01]  /*06f0*/  UISETP.GE.U32.AND.EX UP0, UPT, UR5, UR33, UPT, UP0 ;  /* 0x000000210500728c */ /* 0x000fe2000bf06100 */
[----:B--2---:R-:W-:Y:S02]  /*0700*/  PRMT R18, R18, 0x9910, RZ ;  /* 0x0000991012127816 */ /* 0x004fe400000000ff */
[----:B---3--:R-:W-:-:S03]  /*0710*/  PRMT R8, R0, 0x9910, RZ ;  /* 0x0000991000087816 */ /* 0x008fc600000000ff */
[----:B------:R-:W-:Y:S01]  /*0720*/  IMAD.MOV.U32 R0, RZ, RZ, R18 ;  /* 0x000000ffff007224 */ /* 0x000fe200078e0012 */
[----:B----4-:R-:W-:Y:S02]  /*0730*/  PRMT R11, R19, 0x9910, RZ ;  /* 0x00009910130b7816 */ /* 0x010fe400000000ff */
[----:B-----5:R-:W-:-:S03]  /*0740*/  PRMT R13, R20, 0x9910, RZ ;  /* 0x00009910140d7816 */ /* 0x020fc600000000ff */
[----:B-1----:R-:W-:Y:S01]  /*0750*/  IMAD R15, R11, UR6, R0 ;  /* 0x000000060b0f7c24 */ /* 0x002fe2000f8e0200 */
[----:B------:R-:W-:Y:S01]  /*0760*/  PRMT R9, R21, 0x9910, RZ ;  /* 0x0000991015097816 */ /* 0x000fe200000000ff */
[----:B0-----:R-:W-:Y:S01]  /*0770*/  IMAD R17, R13, UR6, R8 ;  /* 0x000000060d117c24 */ /* 0x001fe2000f8e0208 */
[----:B------:R-:W-:Y:S02]  /*0780*/  PRMT R10, R22, 0x9910, RZ ;  /* 0x00009910160a7816 */ /* 0x000fe400000000ff */
[----:B------:R-:W-:-:S03]  /*0790*/  @!P1 IADD3 R8, P4, PT, R2, UR22, RZ ;  /* 0x0000001602089c10 */ /* 0x000fc6000ff9e0ff */
[----:B------:R-:W-:Y:S01]  /*07a0*/  IMAD R19, R10, UR6, R9 ;  /* 0x000000060a137c24 */ /* 0x000fe2000f8e0209 */
[----:B------:R-:W-:Y:S02]  /*07b0*/  PRMT R0, R6, 0x9910, RZ ;  /* 0x0000991006007816 */ /* 0x000fe400000000ff */
[C---:B------:R-:W-:Y:S02]  /*07c0*/  @!P2 IADD3 R6, P5, PT, R2.reuse, UR27, RZ ;  /* 0x0000001b0206ac10 */ /* 0x040fe4000ffbe0ff */
[----:B------:R-:W-:Y:S02]  /*07d0*/  PRMT R13, R7, 0x9910, RZ ;  /* 0x00009910070d7816 */ /* 0x000fe400000000ff */
[----:B------:R-:W-:Y:S02]  /*07e0*/  @!P3 IADD3 R10, P6, PT, R2, UR23, RZ ;  /* 0x00000017020abc10 */ /* 0x000fe4000ffde0ff */
[----:B------:R-:W-:Y:S01]  /*07f0*/  @!P1 IADD3.X R9, PT, PT, R3, UR10, RZ, P4, !PT ;  /* 0x0000000a03099c10 */ /* 0x000fe2000a7fe4ff */
[----:B------:R-:W-:Y:S01]  /*0800*/  IMAD R13, R13, UR6, R0 ;  /* 0x000000060d0d7c24 */ /* 0x000fe2000f8e0200 */
        /* <DEDUP_REMOVED lines=10> */
.L_x_7418:
[----:B------:R-:W0:Y:S02]  /*08b0*/  S2R R3, SR_TID.X ;  /* 0x0000000000037919 */ /* 0x000e240000002100 */
[----:B0-----:R-:W-:-:S03]  /*08c0*/  IMAD.WIDE.U32 R4, R3, 0x4, RZ ;  /* 0x0000000403047825 */ /* 0x001fc600078e00ff */
[----:B------:R-:W-:-:S04]  /*08d0*/  ISETP.GE.U32.AND P0, PT, R4, UR34, PT ;  /* 0x0000002204007c0c */ /* 0x000fc8000bf06070 */
[----:B------:R-:W-:-:S13]  /*08e0*/  ISETP.GE.AND.EX P0, PT, R5, UR16, PT, P0 ;  /* 0x0000001005007c0c */ /* 0x000fda000bf06300 */
[----:B------:R-:W-:Y:S05]  /*08f0*/  @P0 EXIT ;  /* 0x000000000000094d */ /* 0x000fea0003800000 */
[----:B------:R-:W-:Y:S01]  /*0900*/  IMAD.MOV.U32 R0, RZ, RZ, RZ ;  /* 0x000000ffff007224 */ /* 0x000fe200078e00ff */
[----:B------:R-:W0:Y:S06]  /*0910*/  LDCU UR5, c[0x0][0x360] ;  /* 0x00006c00ff0577ac */ /* 0x000e2c0008000800 */
.L_x_7420:
        /* <DEDUP_REMOVED lines=10> */
[C---:B------:R-:W-:Y:S02]  /*09c0*/  PRMT R13, R4.reuse, 0x7773, RZ ;  /* 0x00007773040d7816 */ /* 0x040fe400000000ff */
[----:B------:R-:W-:-:S02]  /*09d0*/  LOP3.LUT R8, R4, 0xff, RZ, 0xc0, !PT ;  /* 0x000000ff04087812 */ /* 0x000fc400078ec0ff */
[----:B------:R-:W-:Y:S01]  /*09e0*/  PRMT R5, R4, 0x7772, RZ ;  /* 0x0000777204057816 */ /* 0x000fe200000000ff */
[----:B------:R-:W-:Y:S01]  /*09f0*/  IMAD.MOV.U32 R4, RZ, RZ, R10 ;  /* 0x000000ffff047224 */ /* 0x000fe200078e000a */
[C---:B---3--:R-:W-:Y:S02]  /*0a00*/  LOP3.LUT R9, R6.reuse, 0xff, RZ, 0xc0, !PT ;  /* 0x000000ff06097812 */ /* 0x048fe400078ec0ff */
[C---:B------:R-:W-:Y:S02]  /*0a10*/  PRMT R7, R6.reuse, 0x7771, RZ ;  /* 0x0000777106077816 */ /* 0x040fe400000000ff */
[C---:B------:R-:W-:Y:S01]  /*0a20*/  PRMT R12, R6.reuse, 0x7772, RZ ;  /* 0x00007772060c7816 */ /* 0x040fe200000000ff */
[----:B-1----:R-:W-:Y:S01]  /*0a30*/  IMAD R8, R9, UR4, R8 ;  /* 0x0000000409087c24 */ /* 0x002fe2000f8e0208 */
[----:B------:R-:W-:Y:S01]  /*0a40*/  PRMT R14, R6, 0x7773, RZ ;  /* 0x00007773060e7816 */ /* 0x000fe200000000ff */
[----:B------:R-:W-:Y:S02]  /*0a50*/  IMAD.MOV.U32 R6, RZ, RZ, R13 ;  /* 0x000000ffff067224 */ /* 0x000fe400078e000d */
[----:B------:R-:W-:-:S02]  /*0a60*/  IMAD.MOV.U32 R10, RZ, RZ, R12 ;  /* 0x000000ffff0a7224 */ /* 0x000fc400078e000c */
[----:B------:R-:W-:Y:S02]  /*0a70*/  IMAD.MOV.U32 R13, RZ, RZ, R14 ;  /* 0x000000ffff0d7224 */ /* 0x000fe400078e000e */
[----:B------:R-:W-:Y:S01]  /*0a80*/  IMAD R4, R7, UR4, R4 ;  /* 0x0000000407047c24 */ /* 0x000fe2000f8e0204 */
[----:B------:R-:W-:Y:S01]  /*0a90*/  LOP3.LUT R7, R8, 0xffff, RZ, 0xc0, !PT ;  /* 0x0000ffff08077812 */ /* 0x000fe200078ec0ff */
[----:B------:R-:W-:Y:S02]  /*0aa0*/  IMAD R6, R13, UR4, R6 ;  /* 0x000000040d067c24 */ /* 0x000fe4000f8e0206 */
[----:B------:R-:W-:Y:S01]  /*0ab0*/  IMAD R5, R10, UR4, R5 ;  /* 0x000000040a057c24 */ /* 0x000fe2000f8e0205 */
[----:B------:R-:W-:Y:S02]  /*0ac0*/  LOP3.LUT R4, R4, 0xffff, RZ, 0xc0, !PT ;  /* 0x0000ffff04047812 */ /* 0x000fe400078ec0ff */
[----:B------:R-:W-:Y:S02]  /*0ad0*/  LOP3.LUT R6, R6, 0xffff, RZ, 0xc0, !PT ;  /* 0x0000ffff06067812 */ /* 0x000fe400078ec0ff */
[----:B------:R-:W-:-:S02]  /*0ae0*/  LOP3.LUT R5, R5, 0xffff, RZ, 0xc0, !PT ;  /* 0x0000ffff05057812 */ /* 0x000fc400078ec0ff */
        /* <DEDUP_REMOVED lines=16> */
.L_x_7421:
        /* <DEDUP_REMOVED lines=9> */
.L_x_8043:


//--------------------- .text._ZN2at6native55_GLOBAL__N__de093ff9_22_ForeachBinaryOpList_cu_a911ec4325multi_tensor_apply_kernelINS1_18TensorListMetadataILi3EEENS1_24BinaryOpListAlphaFunctorIhLi3ELi2ELi2EEEJSt4plusIhEhEEEvT_T0_DpT1_ --------------------------
	.section	.text._ZN2at6native55_GLOBAL__N__de093ff9_22_ForeachBinaryOpList_cu_a911ec4325multi_tensor_apply_kernelINS1_18TensorListMetadataILi3EEENS1_24BinaryOpListAlphaFunctorIhLi3ELi2ELi2EEEJSt4plusIhEhEEEvT_T0_DpT1_,"ax",@progbits
	.align	128
.text._ZN2at6native55_GLOBAL__N__de093ff9_22_ForeachBinaryOpList_cu_a911ec4325multi_tensor_apply_kernelINS1_18TensorListMetadataILi3EEENS1_24BinaryOpListAlphaFunctorIhLi3ELi2ELi2EEEJSt4plusIhEhEEEvT_T0_DpT1_:
        .type           _ZN2at6native55_GLOBAL__N__de093ff9_22_ForeachBinaryOpList_cu_a911ec4325multi_tensor_apply_kernelINS1_18TensorListMetadataILi3EEENS1_24BinaryOpListAlphaFunctorIhLi3ELi2ELi2EEEJSt4plusIhEhEEEvT_T0_DpT1_,@function
        .size           _ZN2at6native55_GLOBAL__N__de093ff9_22_ForeachBinaryOpList_cu_a911ec4325multi_tensor_apply_kernelINS1_18TensorListMetadataILi3EEENS1_24BinaryOpListAlphaFunctorIhLi3ELi2ELi2EEEJSt4plusIhEhEEEvT_T0_DpT1_,(.L_x_8044 - _ZN2at6native55_GLOBAL__N__de093ff9_22_ForeachBinaryOpList_cu_a911ec4325multi_tensor_apply_kernelINS1_18TensorListMetadataILi3EEENS1_24BinaryOpListAlphaFunctorIhLi3ELi2ELi2EEEJSt4plusIhEhEEEvT_T0_DpT1_)
        .other          _ZN2at6native55_GLOBAL__N__de093ff9_22_ForeachBinaryOpList_cu_a911ec4325multi_tensor_apply_kernelINS1_18TensorListMetadataILi3EEENS1_24BinaryOpListAlphaFunctorIhLi3ELi2ELi2EEEJSt4plusIhEhEEEvT_T0_DpT1_,@"STO_CUDA_ENTRY STV_DEFAULT"
_ZN2at6native55_GLOBAL__N__de093ff9_22_ForeachBinaryOpList_cu_a911ec4325multi_tensor_apply_kernelINS1_18TensorListMetadataILi3EEENS1_24BinaryOpListAlphaFunctorIhLi3ELi2ELi2EEEJSt4plusIhEhEEEvT_T0_DpT1_:
        /* <DEDUP_REMOVED lines=59> */
.L_x_7423:
        /* <DEDUP_REMOVED lines=46> */
[----:B------:R-:W1:Y:S01]  /*0690*/  LDCU.U8 UR6, c[0x0][0xfca] ;  /* 0x0001f940ff0677ac */ /* 0x000e620008000000 */
[----:B------:R-:W-:-:S04]  /*06a0*/  @!P0 IADD3 R4, P4, PT, R2, UR35, RZ ;  /* 0x0000002302048c10 */ /* 0x000fc8000ff9e0ff */
[----:B------:R-:W-:Y:S01]  /*06b0*/  @!P0 IADD3.X R5, PT, PT, R3, UR36, RZ, P4, !PT ;  /* 0x0000002403058c10 */ /* 0x000fe2000a7fe4ff */
[----:B-1----:R-:W-:Y:S02]  /*06c0*/  UPRMT UR6, UR6, 0x9910, URZ ;  /* 0x0000991006067896 */ /* 0x002fe400080000ff */
        /* <DEDUP_REMOVED lines=9> */
[----:B------:R-:W-:Y:S01]  /*0760*/  IMAD R15, R11, UR6, R0 ;  /* 0x000000060b0f7c24 */ /* 0x000fe2000f8e0200 */
        /* <DEDUP_REMOVED lines=21> */
.L_x_7422:
[----:B------:R-:W0:Y:S02]  /*08c0*/  S2R R3, SR_TID.X ;  /* 0x0000000000037919 */ /* 0x000e240000002100 */
[----:B0-----:R-:W-:-:S03]  /*08d0*/  IMAD.WIDE.U32 R4, R3, 0x4, RZ ;  /* 0x0000000403047825 */ /* 0x001fc600078e00ff */
[----:B------:R-:W-:-:S04]  /*08e0*/  ISETP.GE.U32.AND P0, PT, R4, UR34, PT ;  /* 0x0000002204007c0c */ /* 0x000fc8000bf06070 */
[----:B------:R-:W-:-:S13]  /*08f0*/  ISETP.GE.AND.EX P0, PT, R5, UR16, PT, P0 ;  /* 0x0000001005007c0c */ /* 0x000fda000bf06300 */
[----:B------:R-:W-:Y:S05]  /*0900*/  @P0 EXIT ;  /* 0x000000000000094d */ /* 0x000fea0003800000 */
[----:B------:R-:W0:Y:S01]  /*0910*/  LDCU.U8 UR4, c[0x0][0xfca] ;  /* 0x0001f940ff0477ac */ /* 0x000e220008000000 */
[----:B------:R-:W-:Y:S01]  /*0920*/  BSSY.RECONVERGENT B0, `(.L_x_7424) ;  /* 0x000002e000007945 */ /* 0x000fe20003800200 */
[----:B------:R-:W-:Y:S01]  /*0930*/  IMAD.MOV.U32 R0, RZ, RZ, RZ ;  /* 0x000000ffff007224 */ /* 0x000fe200078e00ff */
[----:B------:R-:W1:Y:S01]  /*0940*/  LDCU UR5, c[0x0][0x360] ;  /* 0x00006c00ff0577ac */ /* 0x000e620008000800 */
[----:B0-----:R-:W-:-:S12]  /*0950*/  UPRMT UR4, UR4, 0x9910, URZ ;  /* 0x0000991004047896 */ /* 0x001fd800080000ff */
.L_x_7425:
        /* <DEDUP_REMOVED lines=8> */
[C---:B--2---:R-:W-:Y:S02]  /*09e0*/  PRMT R12, R6.reuse, 0x7771, RZ ;  /* 0x00007771060c7816 */ /* 0x044fe400000000ff */
[----:B------:R-:W-:Y:S02]  /*09f0*/  PRMT R14, R6, 0x7773, RZ ;  /* 0x00007773060e7816 */ /* 0x000fe400000000ff */
[----:B---3--:R-:W-:Y:S02]  /*0a00*/  PRMT R13, R4, 0x7772, RZ ;  /* 0x00007772040d7816 */ /* 0x008fe400000000ff */
[----:B------:R-:W-:-:S02]  /*0a10*/  LOP3.LUT R11, R6, 0xff, RZ, 0xc0, !PT ;  /* 0x000000ff060b7812 */ /* 0x000fc400078ec0ff */
[----:B------:R-:W-:Y:S01]  /*0a20*/  PRMT R7, R6, 0x7772, RZ ;  /* 0x0000777206077816 */ /* 0x000fe200000000ff */
[----:B------:R-:W-:Y:S01]  /*0a30*/  IMAD.MOV.U32 R6, RZ, RZ, R12 ;  /* 0x000000ffff067224 */ /* 0x000fe200078e000c */
[C---:B------:R-:W-:Y:S01]  /*0a40*/  LOP3.LUT R8, R4.reuse, 0xff, RZ, 0xc0, !PT ;  /* 0x000000ff04087812 */ /* 0x040fe200078ec0ff */
[----:B------:R-:W-:Y:S01]  /*0a50*/  IMAD.MOV.U32 R12, RZ, RZ, R14 ;  /* 0x000000ffff0c7224 */ /* 0x000fe200078e000e */
[C---:B------:R-:W-:Y:S02]  /*0a60*/  PRMT R9, R4.reuse, 0x7771, RZ ;  /* 0x0000777104097816 */ /* 0x040fe400000000ff */
[----:B------:R-:W-:Y:S01]  /*0a70*/  PRMT R5, R4, 0x7773, RZ ;  /* 0x0000777304057816 */ /* 0x000fe200000000ff */
[----:B------:R-:W-:-:S04]  /*0a80*/  IMAD.MOV.U32 R4, RZ, RZ, R13 ;  /* 0x000000ffff047224 */ /* 0x000fc800078e000d */
[----:B------:R-:W-:Y:S02]  /*0a90*/  IMAD R5, R12, UR4, R5 ;  /* 0x000000040c057c24 */ /* 0x000fe4000f8e0205 */
[----:B------:R-:W-:Y:S02]  /*0aa0*/  IMAD R4, R7, UR4, R4 ;  /* 0x0000000407047c24 */ /* 0x000fe4000f8e0204 */
[----:B------:R-:W-:Y:S02]  /*0ab0*/  IMAD R8, R11, UR4, R8 ;  /* 0x000000040b087c24 */ /* 0x000fe4000f8e0208 */
[----:B------:R-:W-:Y:S01]  /*0ac0*/  IMAD R9, R6, UR4, R9 ;  /* 0x0000000406097c24 */ /* 0x000fe2000f8e0209 */
[----:B------:R-:W-:Y:S02]  /*0ad0*/  LOP3.LUT R5, R5, 0xffff, RZ, 0xc0, !PT ;  /* 0x0000ffff05057812 */ /* 0x000fe400078ec0ff */
[----:B------:R-:W-:Y:S02]  /*0ae0*/  LOP3.LUT R6, R4, 0xffff, RZ, 0xc0, !PT ;  /* 0x0000ffff04067812 */ /* 0x000fe400078ec0ff */
[----:B------:R-:W-:-:S02]  /*0af0*/  IADD3 R4, P0, PT, R2, UR35, RZ ;  /* 0x0000002302047c10 */ /* 0x000fc4000ff1e0ff */
[----:B------:R-:W-:Y:S02]  /*0b00*/  LOP3.LUT R8, R8, 0xffff, RZ, 0xc0, !PT ;  /* 0x0000ffff08087812 */ /* 0x000fe400078ec0ff */
[----:B------:R-:W-:Y:S02]  /*0b10*/  LOP3.LUT R9, R9, 0xffff, RZ, 0xc0, !PT ;  /* 0x0000ffff09097812 */ /* 0x000fe400078ec0ff */
[----:B------:R-:W-:Y:S02]  /*0b20*/  PRMT R6, R6, 0x3340, R5 ;  /* 0x0000334006067816 */ /* 0x000fe40000000005 */
[----:B------:R-:W-:Y:S02]  /*0b30*/  IADD3.X R5, PT, PT, R10, UR36, RZ, P0, !PT ;  /* 0x000000240a057c10 */ /* 0x000fe400087fe4ff */
[----:B-1----:R-:W-:Y:S02]  /*0b40*/  IADD3 R3, P0, PT, R3, UR5, RZ ;  /* 0x0000000503037c10 */ /* 0x002fe4000ff1e0ff */
        /* <DEDUP_REMOVED lines=10> */
[----:B0-----:R-:W-:Y:S05]  /*0bf0*/  @!P0 BRA P1, `(.L_x_7425) ;  /* 0xfffffffc00588947 */ /* 0x001fea000083ffff */
[----:B------:R-:W-:Y:S05]  /*0c00*/  BSYNC.RECONVERGENT B0 ;  /* 0x0000000000007941 */ /* 0x000fea0003800200 */
.L_x_7424:
[----:B------:R-:W-:Y:S05]  /*0c10*/  EXIT ;  /* 0x000000000000794d */ /* 0x000fea0003800000 */
.L_x_7426:
        /* <DEDUP_REMOVED lines=14> */
.L_x_8044:


//--------------------- .text._ZN2at6native55_GLOBAL__N__de093ff9_22_ForeachBinaryOpList_cu_a911ec4325multi_tensor_apply_kernelINS1_18TensorListMetadataILi2EEENS1_24BinaryOpListAlphaFunctorIN3c104HalfELi2ELi2ELi0EEEJSt4plusIfEfEEEvT_T0_DpT1_ --------------------------
	.section	.text._ZN2at6native55_GLOBAL__N__de093ff9_22_ForeachBinaryOpList_cu_a911ec4325multi_tensor_apply_kernelINS1_18TensorListMetadataILi2EEENS1_24BinaryOpListAlphaFunctorIN3c104HalfELi2ELi2ELi0EEEJSt4plusIfEfEEEvT_T0_DpT1_,"ax",@progbits
	.align	128
.text._ZN2at6native55_GLOBAL__N__de093ff9_22_ForeachBinaryOpList_cu_a911ec4325multi_tensor_apply_kernelINS1_18TensorListMetadataILi2EEENS1_24BinaryOpListAlphaFunctorIN3c104HalfELi2ELi2ELi0EEEJSt4plusIfEfEEEvT_T0_DpT1_:
        .type           _ZN2at6native55_GLOBAL__N__de093ff9_22_ForeachBinaryOpList_cu_a911ec4325multi_tensor_apply_kernelINS1_18TensorListMetadataILi2EEENS1_24BinaryOpListAlphaFunctorIN3c104HalfELi2ELi2ELi0EEEJSt4plusIfEfEEEvT_T0_DpT1_,@function
        .size           _ZN2at6native55_GLOBAL__N__de093ff9_22_ForeachBinaryOpList_cu_a911ec4325multi_tensor_apply_kernelINS1_18TensorListMetadataILi2EEENS1_24BinaryOpListAlphaFunctorIN3c104HalfELi2ELi2ELi0EEEJSt4plusIfEfEEEvT_T0_DpT1_,(.L_x_8045 - _ZN2at6native55_GLOBAL__N__de093ff9_22_ForeachBinaryOpList_cu_a911ec4325multi_tensor_apply_kernelINS1_18TensorListMetadataILi2EEENS1_24BinaryOpListAlphaFunctorIN3c104HalfELi2ELi2ELi0EEEJSt4plusIfEfEEEvT_T0_DpT1_)
        .other          _ZN2at6native55_GLOBAL__N__de093ff9_22_ForeachBinaryOpList_cu_a911ec4325multi_tensor_apply_kernelINS1_18TensorListMetadataILi2EEENS1_24BinaryOpListAlphaFunctorIN3c104HalfELi2ELi2ELi0EEEJSt4plusIfEfEEEvT_T0_DpT1_,@"STO_CUDA_ENTRY STV_DEFAULT"
_ZN2at6native55_GLOBAL__N__de093ff9_22_ForeachBinaryOpList_cu_a911ec4325multi_tensor_apply_kernelINS1_18TensorListMetadataILi2EEENS1_24BinaryOpListAlphaFunctorIN3c104HalfELi2ELi2ELi0EEEJSt4plusIfEfEEEvT_T0_DpT1_:
        /* <DEDUP_REMOVED lines=33> */
.L_x_7428:
        /* <DEDUP_REMOVED lines=55> */
[----:B--2---:R-:W-:Y:S01]  /*0580*/  FFMA.FTZ R19, R20, UR11, R19 ;  /* 0x0000000b14137c23 */ /* 0x004fe20008010013 */
[----:B------:R-:W-:-:S04]  /*0590*/  HADD2.F32 R24, -RZ, R24.H0_H0 ;  /* 0x20000018ff187230 */ /* 0x000fc80000004100 */
[----:B------:R-:W-:Y:S01]  /*05a0*/  F2FP.F16.F32.PACK_AB R19, RZ, R19 ;  /* 0x00000013ff13723e */ /* 0x000fe200000000ff */
[----:B------:R-:W-:Y:S01]  /*05b0*/  FFMA.FTZ R21, R24, UR11, R21 ;  /* 0x0000000b18157c23 */ /* 0x000fe20008010015 */
[----:B------:R-:W-:-:S03]  /*05c0*/  HADD2.F32 R25, -RZ, R25.H0_H0 ;  /* 0x20000019ff197230 */ /* 0x000fc60000004100 */
[----:B------:R3:W-:Y:S01]  /*05d0*/  @!P1 STG.E.U16 desc[UR14][R2.64], R19 ;  /* 0x0000001302009986 */ /* 0x0007e2000c10150e */
[----:B------:R-:W-:Y:S01]  /*05e0*/  HADD2.F32 R26, -RZ, R26.H0_H0 ;  /* 0x2000001aff1a7230 */ /* 0x000fe20000004100 */
[----:B------:R-:W-:Y:S01]  /*05f0*/  F2FP.F16.F32.PACK_AB R21, RZ, R21 ;  /* 0x00000015ff15723e */ /* 0x000fe200000000ff */
[----:B------:R-:W-:-:S03]  /*0600*/  HADD2.F32 R23, -RZ, R23.H0_H0 ;  /* 0x20000017ff177230 */ /* 0x000fc60000004100 */
[----:B------:R-:W-:Y:S01]  /*0610*/  FFMA.FTZ R25, R26, UR11, R25 ;  /* 0x0000000b1a197c23 */ /* 0x000fe20008010019 */
[----:B------:R3:W-:Y:S01]  /*0620*/  @!P0 STG.E.U16 desc[UR14][R4.64], R21 ;  /* 0x0000001504008986 */ /* 0x0007e2000c10150e */
[----:B------:R-:W-:Y:S01]  /*0630*/  LEA R18, P0, R17, R18, 0x2 ;  /* 0x0000001211127211 */ /* 0x000fe200078010ff */
[----:B------:R-:W-:Y:S02]  /*0640*/  HADD2.F32 R22, -RZ, R22.H0_H0 ;  /* 0x20000016ff167230 */ /* 0x000fe40000004100 */
[----:B------:R-:W-:Y:S02]  /*0650*/  F2FP.F16.F32.PACK_AB R25, RZ, R25 ;  /* 0x00000019ff19723e */ /* 0x000fe400000000ff */
[----:B------:R-:W-:Y:S02]  /*0660*/  IMAD.X R16, RZ, RZ, R16, P0 ;  /* 0x000000ffff107224 */ /* 0x000fe400000e0610 */
[----:B------:R-:W-:Y:S01]  /*0670*/  FFMA.FTZ R22, R22, UR11, R23 ;  /* 0x0000000b16167c23 */ /* 0x000fe20008010017 */
[----:B------:R-:W-:Y:S01]  /*0680*/  ISETP.GE.U32.AND P0, PT, R18, UR5, PT ;  /* 0x0000000512007c0c */ /* 0x000fe2000bf06070 */
[----:B------:R3:W-:Y:S03]  /*0690*/  @!P2 STG.E.U16 desc[UR14][R6.64], R25 ;  /* 0x000000190600a986 */ /* 0x0007e6000c10150e */
[----:B------:R-:W-:-:S02]  /*06a0*/  F2FP.F16.F32.PACK_AB R22, RZ, R22 ;  /* 0x00000016ff16723e */ /* 0x000fc400000000ff */
[----:B------:R-:W-:-:S03]  /*06b0*/  ISETP.GE.U32.AND.EX P0, PT, R16, UR10, PT, P0 ;  /* 0x0000000a10007c0c */ /* 0x000fc6000bf06100 */
[----:B------:R3:W-:Y:S10]  /*06c0*/  @!P3 STG.E.U16 desc[UR14][R14.64], R22 ;  /* 0x000000160e00b986 */ /* 0x0007f4000c10150e */
[----:B------:R-:W-:Y:S05]  /*06d0*/  @!P0 BRA `(.L_x_7428) ;  /* 0xfffffff800cc8947 */ /* 0x000fea000383ffff */
[----:B------:R-:W-:Y:S05]  /*06e0*/  EXIT ;  /* 0x000000000000794d */ /* 0x000fea0003800000 */
.L_x_7427:
        /* <DEDUP_REMOVED lines=8> */
.L_x_7429:
        /* <DEDUP_REMOVED lines=17> */
[----:B-1----:R-:W-:Y:S01]  /*0880*/  FFMA.FTZ R0, R7, UR10, R0 ;  /* 0x0000000a07007c23 */ /* 0x002fe20008010000 */
[----:B------:R-:W-:-:S02]  /*0890*/  HADD2.F32 R13, -RZ, R5.H1_H1 ;  /* 0x30000005ff0d7230 */ /* 0x000fc40000004100 */
[----:B------:R-:W-:Y:S01]  /*08a0*/  FFMA.FTZ R9, R9, UR10, R6 ;  /* 0x0000000a09097c23 */ /* 0x000fe20008010006 */
[--C-:B------:R-:W-:Y:S02]  /*08b0*/  HADD2.F32 R8, -RZ, R15.reuse.H0_H0 ;  /* 0x2000000fff087230 */ /* 0x100fe40000004100 */
[----:B------:R-:W-:Y:S02]  /*08c0*/  HADD2.F32 R10, -RZ, R15.H1_H1 ;  /* 0x3000000fff0a7230 */ /* 0x000fe40000004100 */
[----:B------:R-:W-:Y:S01]  /*08d0*/  F2FP.F16.F32.PACK_AB R12, R9, R0 ;  /* 0x00000000090c723e */ /* 0x000fe200000000ff */
[----:B------:R-:W-:Y:S01]  /*08e0*/  FFMA.FTZ R8, R11, UR10, R8 ;  /* 0x0000000a0b087c23 */ /* 0x000fe20008010008 */
[----:B------:R-:W-:Y:S02]  /*08f0*/  IMAD.SHL.U32 R0, R16, 0x4, RZ ;  /* 0x0000000410007824 */ /* 0x000fe400078e00ff */
[----:B------:R-:W-:-:S03]  /*0900*/  FFMA.FTZ R13, R13, UR10, R10 ;  /* 0x0000000a0d0d7c23 */ /* 0x000fc6000801000a */
[----:B------:R-:W-:Y:S02]  /*0910*/  ISETP.LT.U32.AND P1, PT, R0, UR13, PT ;  /* 0x0000000d00007c0c */ /* 0x000fe4000bf21070 */
[----:B------:R-:W-:Y:S02]  /*0920*/  F2FP.F16.F32.PACK_AB R13, R13, R8 ;  /* 0x000000080d0d723e */ /* 0x000fe400000000ff */
[----:B------:R-:W-:-:S03]  /*0930*/  SHF.L.U64.HI R0, R16, 0x2, R17 ;  /* 0x0000000210007819 */ /* 0x000fc60000010211 */
[----:B------:R2:W-:Y:S01]  /*0940*/  STG.E.64 desc[UR14][R2.64], R12 ;  /* 0x0000000c02007986 */ /* 0x0005e2000c101b0e */
[----:B------:R-:W-:-:S13]  /*0950*/  ISETP.LT.AND.EX P1, PT, R0, UR4, PT, P1 ;  /* 0x0000000400007c0c */ /* 0x000fda000bf21310 */
[----:B--2---:R-:W-:Y:S05]  /*0960*/  @!P0 BRA P1, `(.L_x_7429) ;  /* 0xfffffffc00808947 */ /* 0x004fea000083ffff */
[----:B------:R-:W-:Y:S05]  /*0970*/  EXIT ;  /* 0x000000000000794d */ /* 0x000fea0003800000 */
.L_x_7430:
        /* <DEDUP_REMOVED lines=16> */
.L_x_8045:


//--------------------- .text._ZN2at6native55_GLOBAL__N__de093ff9_22_ForeachBinaryOpList_cu_a911ec4325multi_tensor_apply_kernelINS1_18TensorListMetadataILi2EEENS1_24BinaryOpListAlphaFunctorIN3c108BFloat16ELi2ELi2ELi0EEEJSt4plusIfEfEEEvT_T0_DpT1_ --------------------------
	.section	.text._ZN2at6native55_GLOBAL__N__de093ff9_22_ForeachBinaryOpList_cu_a911ec4325multi_tensor_apply_kernelINS1_18TensorListMetadataILi2EEENS1_24BinaryOpListAlphaFunctorIN3c108BFloat16ELi2ELi2ELi0EEEJSt4plusIfEfEEEvT_T0_DpT1_,"ax",@progbits
	.align	128
.text._ZN2at6native55_GLOBAL__N__de093ff9_22_ForeachBinaryOpList_cu_a911ec4325multi_tensor_apply_kernelINS1_18TensorListMetadataILi2EEENS1_24BinaryOpListAlphaFunctorIN3c108BFloat16ELi2ELi2ELi0EEEJSt4plusIfEfEEEvT_T0_DpT1_:
        .type           _ZN2at6native55_GLOBAL__N__de093ff9_22_ForeachBinaryOpList_cu_a911ec4325multi_tensor_apply_kernelINS1_18TensorListMetadataILi2EEENS1_24BinaryOpListAlphaFunctorIN3c108BFloat16ELi2ELi2ELi0EEEJSt4plusIfEfEEEvT_T0_DpT1_,@function
        .size           _ZN2at6native55_GLOBAL__N__de093ff9_22_ForeachBinaryOpList_cu_a911ec4325multi_tensor_apply_kernelINS1_18TensorListMetadataILi2EEENS1_24BinaryOpListAlphaFunctorIN3c108BFloat16ELi2ELi2ELi0EEEJSt4plusIfEfEEEvT_T0_DpT1_,(.L_x_8046 - _ZN2at6native55_GLOBAL__N__de093ff9_22_ForeachBinaryOpList_cu_a911ec4325multi_tensor_apply_kernelINS1_18TensorListMetadataILi2EEENS1_24BinaryOpListAlphaFunctorIN3c108BFloat16ELi2ELi2ELi0EEEJSt4plusIfEfEEEvT_T0_DpT1_)
        .other          _ZN2at6native55_GLOBAL__N__de093ff9_22_ForeachBinaryOpList_cu_a911ec4325multi_tensor_apply_kernelINS1_18TensorListMetadataILi2EEENS1_24BinaryOpListAlphaFunctorIN3c108BFloat16ELi2ELi2ELi0EEEJSt4plusIfEfEEEvT_T0_DpT1_,@"STO_CUDA_ENTRY STV_DEFAULT"
_ZN2at6native55_GLOBAL__N__de093ff9_22_ForeachBinaryOpList_cu_a911ec4325multi_tensor_apply_kernelINS1_18TensorListMetadataILi2EEENS1_24BinaryOpListAlphaFunctorIN3c108BFloat16ELi2ELi2ELi0EEEJSt4plusIfEfEEEvT_T0_DpT1_:
        /* <DEDUP_REMOVED lines=33> */
.L_x_7432:
        /* <DEDUP_REMOVED lines=55> */
[----:B--2---:R-:W-:Y:S01]  /*0580*/  FFMA.FTZ R19, R20, UR11, R19 ;  /* 0x0000000b14137c23 */ /* 0x004fe20008010013 */
[----:B------:R-:W-:-:S04]  /*0590*/  IMAD.U32 R24, R24, 0x10000, RZ ;  /* 0x0001000018187824 */ /* 0x000fc800078e00ff */
[----:B------:R-:W-:Y:S01]  /*05a0*/  F2FP.BF16.F32.PACK_AB R19, RZ, R19 ;  /* 0x00000013ff13723e */ /* 0x000fe200000010ff */
[----:B------:R-:W-:Y:S01]  /*05b0*/  FFMA.FTZ R21, R24, UR11, R21 ;  /* 0x0000000b18157c23 */ /* 0x000fe20008010015 */
[----:B------:R-:W-:-:S03]  /*05c0*/  IMAD.U32 R25, R25, 0x10000, RZ ;  /* 0x0001000019197824 */ /* 0x000fc600078e00ff */
[----:B------:R3:W-:Y:S01]  /*05d0*/  @!P1 STG.E.U16 desc[UR14][R2.64], R19 ;  /* 0x0000001302009986 */ /* 0x0007e2000c10150e */
[----:B------:R-:W-:Y:S01]  /*05e0*/  F2FP.BF16.F32.PACK_AB R21, RZ, R21 ;  /* 0x00000015ff15723e */ /* 0x000fe200000010ff */
[----:B------:R-:W-:Y:S02]  /*05f0*/  IMAD.U32 R26, R26, 0x10000, RZ ;  /* 0x000100001a1a7824 */ /* 0x000fe400078e00ff */
[----:B------:R-:W-:Y:S02]  /*0600*/  IMAD.U32 R23, R23, 0x10000, RZ ;  /* 0x0001000017177824 */ /* 0x000fe400078e00ff */
[----:B------:R-:W-:Y:S01]  /*0610*/  FFMA.FTZ R25, R26, UR11, R25 ;  /* 0x0000000b1a197c23 */ /* 0x000fe20008010019 */
[----:B------:R3:W-:Y:S01]  /*0620*/  @!P0 STG.E.U16 desc[UR14][R4.64], R21 ;  /* 0x0000001504008986 */ /* 0x0007e2000c10150e */
[----:B------:R-:W-:Y:S01]  /*0630*/  LEA R18, P0, R17, R18, 0x2 ;  /* 0x0000001211127211 */ /* 0x000fe200078010ff */
[----:B------:R-:W-:Y:S02]  /*0640*/  IMAD.U32 R22, R22, 0x10000, RZ ;  /* 0x0001000016167824 */ /* 0x000fe400078e00ff */
[----:B------:R-:W-:-:S02]  /*0650*/  F2FP.BF16.F32.PACK_AB R25, RZ, R25 ;  /* 0x00000019ff19723e */ /* 0x000fc400000010ff */
[----:B------:R-:W-:Y:S01]  /*0660*/  FFMA.FTZ R22, R22, UR11, R23 ;  /* 0x0000000b16167c23 */ /* 0x000fe20008010017 */
        /* <DEDUP_REMOVED lines=8> */
.L_x_7431:
        /* <DEDUP_REMOVED lines=8> */
.L_x_7433:
        /* <DEDUP_REMOVED lines=21> */
[----:B-1----:R-:W-:Y:S01]  /*08c0*/  FFMA.FTZ R11, R12, UR10, R11 ;  /* 0x0000000a0c0b7c23 */ /* 0x002fe2000801000b */
[----:B------:R-:W-:Y:S02]  /*08d0*/  IMAD.U32 R13, R17, 0x10000, RZ ;  /* 0x00010000110d7824 */ /* 0x000fe400078e00ff */
[----:B------:R-:W-:Y:S02]  /*08e0*/  IMAD.U32 R7, R10, 0x10000, RZ ;  /* 0x000100000a077824 */ /* 0x000fe400078e00ff */
[----:B------:R-:W-:Y:S01]  /*08f0*/  FFMA.FTZ R4, R9, UR10, R4 ;  /* 0x0000000a09047c23 */ /* 0x000fe20008010004 */
[----:B------:R-:W-:Y:S02]  /*0900*/  IMAD.U32 R8, R8, 0x10000, RZ ;  /* 0x0001000008087824 */ /* 0x000fe400078e00ff */
[----:B------:R-:W-:Y:S02]  /*0910*/  FFMA.FTZ R13, R14, UR10, R13 ;  /* 0x0000000a0e0d7c23 */ /* 0x000fe4000801000d */
[----:B------:R-:W-:Y:S01]  /*0920*/  FFMA.FTZ R8, R7, UR10, R8 ;  /* 0x0000000a07087c23 */ /* 0x000fe20008010008 */
        /* <DEDUP_REMOVED lines=9> */
.L_x_7434:
        /* <DEDUP_REMOVED lines=12> */
.L_x_8046:


//--------------------- .text._ZN2at6native55_GLOBAL__N__de093ff9_22_ForeachBinaryOpList_cu_a911ec4325multi_tensor_apply_kernelINS1_18TensorListMetadataILi2EEENS1_24BinaryOpListAlphaFunctorIbLi2ELi2ELi0EEEJSt4plusIbEbEEEvT_T0_DpT1_ --------------------------
	.section	.text._ZN2at6native55_GLOBAL__N__de093ff9_22_ForeachBinaryOpList_cu_a911ec4325multi_tensor_apply_kernelINS1_18TensorListMetadataILi2EEENS1_24BinaryOpListAlphaFunctorIbLi2ELi2ELi0EEEJSt4plusIbEbEEEvT_T0_DpT1_,"ax",@progbits
	.align	128
.text._ZN2at6native55_GLOBAL__N__de093ff9_22_ForeachBinaryOpList_cu_a911ec4325multi_tensor_apply_kernelINS1_18TensorListMetadataILi2EEENS1_24BinaryOpListAlphaFunctorIbLi2ELi2ELi0EEEJSt4plusIbEbEEEvT_T0_DpT1_:
        .type           _ZN2at6native55_GLOBAL__N__de093ff9_22_ForeachBinaryOpList_cu_a911ec4325multi_tensor_apply_kernelINS1_18TensorListMetadataILi2EEENS1_24BinaryOpListAlphaFunctorIbLi2ELi2ELi0EEEJSt4plusIbEbEEEvT_T0_DpT1_,@function
        .size           _ZN2at6native55_GLOBAL__N__de093ff9_22_ForeachBinaryOpList_cu_a911ec4325multi_tensor_apply_kernelINS1_18TensorListMetadataILi2EEENS1_24BinaryOpListAlphaFunctorIbLi2ELi2ELi0EEEJSt4plusIbEbEEEvT_T0_DpT1_,(.L_x_8047 - _ZN2at6native55_GLOBAL__N__de093ff9_22_ForeachBinaryOpList_cu_a911ec4325multi_tensor_apply_kernelINS1_18TensorListMetadataILi2EEENS1_24BinaryOpListAlphaFunctorIbLi2ELi2ELi0EEEJSt4plusIbEbEEEvT_T0_DpT1_)
        .other          _ZN2at6native55_GLOBAL__N__de093ff9_22_ForeachBinaryOpList_cu_a911ec4325multi_tensor_apply_kernelINS1_18TensorListMetadataILi2EEENS1_24BinaryOpListAlphaFunctorIbLi2ELi2ELi0EEEJSt4plusIbEbEEEvT_T0_DpT1_,@"STO_CUDA_ENTRY STV_DEFAULT"
_ZN2at6native55_GLOBAL__N__de093ff9_22_ForeachBinaryOpList_cu_a911ec4325multi_tensor_apply_kernelINS1_18TensorListMetadataILi2EEENS1_24BinaryOpListAlphaFunctorIbLi2ELi2ELi0EEEJSt4plusIbEbEEEvT_T0_DpT1_:
        /* <DEDUP_REMOVED lines=49> */
.L_x_7436:
        /* <DEDUP_REMOVED lines=79> */
.L_x_7435:
        /* <DEDUP_REMOVED lines=9> */
.L_x_7437:
        /* <DEDUP_REMOVED lines=42> */
.L_x_7438:
        /* <DEDUP_REMOVED lines=13> */
.L_x_8047:


//--------------------- .text._ZN2at6native55_GLOBAL__N__de093ff9_22_ForeachBinaryOpList_cu_a911ec4325multi_tensor_apply_kernelINS1_18TensorListMetadataILi2EEENS1_24BinaryOpListAlphaFunctorIN3c107complexIfEELi2ELi2ELi0EEEJSt4plusIS8_ES8_EEEvT_T0_DpT1_ --------------------------
	.section	.text._ZN2at6native55_GLOBAL__N__de093ff9_22_ForeachBinaryOpList_cu_a911ec4325multi_tensor_apply_kernelINS1_18TensorListMetadataILi2EEENS1_24BinaryOpListAlphaFunctorIN3c107complexIfEELi2ELi2ELi0EEEJSt4plusIS8_ES8_EEEvT_T0_DpT1_,"ax",@progbits
	.align	128
.text._ZN2at6native55_GLOBAL__N__de093ff9_22_ForeachBinaryOpList_cu_a911ec4325multi_tensor_apply_kernelINS1_18TensorListMetadataILi2EEENS1_24BinaryOpListAlphaFunctorIN3c107complexIfEELi2ELi2ELi0EEEJSt4plusIS8_ES8_EEEvT_T0_DpT1_:
        .type           _ZN2at6native55_GLOBAL__N__de093ff9_22_ForeachBinaryOpList_cu_a911ec4325multi_tensor_apply_kernelINS1_18TensorListMetadataILi2EEENS1_24BinaryOpListAlphaFunctorIN3c107complexIfEELi2ELi2ELi0EEEJSt4plusIS8_ES8_EEEvT_T0_DpT1_,@function
        .size           _ZN2at6native55_GLOBAL__N__de093ff9_22_ForeachBinaryOpList_cu_a911ec4325multi_tensor_apply_kernelINS1_18TensorListMetadataILi2EEENS1_24BinaryOpListAlphaFunctorIN3c107complexIfEELi2ELi2ELi0EEEJSt4plusIS8_ES8_EEEvT_T0_DpT1_,(.L_x_8048 - _ZN2at6native55_GLOBAL__N__de093ff9_22_ForeachBinaryOpList_cu_a911ec4325multi_tensor_apply_kernelINS1_18TensorListMetadataILi2EEENS1_24BinaryOpListAlphaFunctorIN3c107complexIfEELi2ELi2ELi0EEEJSt4plusIS8_ES8_EEEvT_T0_DpT1_)
        .other          _ZN2at6native55_GLOBAL__N__de093ff9_22_ForeachBinaryOpList_cu_a911ec4325multi_tensor_apply_kernelINS1_18TensorListMetadataILi2EEENS1_24BinaryOpListAlphaFunctorIN3c107complexIfEELi2ELi2ELi0EEEJSt4plusIS8_ES8_EEEvT_T0_DpT1_,@"STO_CUDA_ENTRY STV_DEFAULT"
_ZN2at6native55_GLOBAL__N__de093ff9_22_ForeachBinaryOpList_cu_a911ec4325multi_tensor_apply_kernelINS1_18TensorListMetadataILi2EEENS1_24BinaryOpListAlphaFunctorIN3c107complexIfEELi2ELi2ELi0EEEJSt4plusIS8_ES8_EEEvT_T0_DpT1_:
        /* <DEDUP_REMOVED lines=33> */
.L_x_7440:
        /* <DEDUP_REMOVED lines=58> */
[----:B---3--:R-:W-:Y:S01]  /*05b0*/  FADD.FTZ R16, R27, R16 ;  /* 0x000000101b107221 */ /* 0x008fe20000010000 */
[----:B------:R-:W-:Y:S02]  /*05c0*/  IMAD.IADD R27, R0, 0x1, R25 ;  /* 0x00000001001b7824 */ /* 0x000fe400078e0219 */
[----:B------:R-:W-:Y:S01]  /*05d0*/  FFMA.FTZ R19, R14, UR16, -R19 ;  /* 0x000000100e137c23 */ /* 0x000fe20008010813 */
[----:B------:R-:W-:Y:S01]  /*05e0*/  FADD.FTZ R17, R18, R17 ;  /* 0x0000001112117221 */ /* 0x000fe20000010000 */
[----:B------:R-:W-:Y:S01]  /*05f0*/  FFMA.FTZ R28, R14, UR17, R15 ;  /* 0x000000110e1c7c23 */ /* 0x000fe2000801000f */
[----:B------:R-:W-:-:S02]  /*0600*/  @!P0 LEA R14, P4, R27, UR6, 0x3 ;  /* 0x000000061b0e8c11 */ /* 0x000fc4000f8818ff */
[C---:B------:R-:W-:Y:S02]  /*0610*/  @!P1 LEA R26, P5, R27.reuse, UR6, 0x3 ;  /* 0x000000061b1a9c11 */ /* 0x040fe4000f8a18ff */
[C-C-:B------:R-:W-:Y:S02]  /*0620*/  @!P0 LEA.HI.X R15, R27.reuse, UR7, R24.reuse, 0x3, P4 ;  /* 0x000000071b0f8c11 */ /* 0x140fe4000a0f1c18 */
[----:B0-----:R-:W-:Y:S01]  /*0630*/  @!P1 LEA.HI.X R20, R27, UR7, R24, 0x3, P5 ;  /* 0x000000071b149c11 */ /* 0x001fe2000a8f1c18 */
[----:B-----5:R-:W-:Y:S01]  /*0640*/  FADD.FTZ R18, R19, R2 ;  /* 0x0000000213127221 */ /* 0x020fe20000010000 */
        /* <DEDUP_REMOVED lines=12> */
[----:B------:R-:W-:Y:S01]  /*0710*/  FADD.FTZ R19, R28, R3 ;  /* 0x000000031c137221 */ /* 0x000fe20000010000 */
[----:B------:R-:W-:Y:S01]  /*0720*/  FMUL.FTZ R11, R11, UR16 ;  /* 0x000000100b0b7c20 */ /* 0x000fe20008410000 */
[----:B------:R-:W-:-:S02]  /*0730*/  FFMA.FTZ R7, R10, UR16, -R7 ;  /* 0x000000100a077c23 */ /* 0x000fc40008010807 */
[----:B------:R-:W-:Y:S01]  /*0740*/  @!P3 IMAD.X R3, R6, 0x1, R27, P6 ;  /* 0x000000010603b824 */ /* 0x000fe200030e061b */
[----:B------:R-:W-:Y:S01]  /*0750*/  @!P1 LEA R6, P4, R23, R26, 0x3 ;  /* 0x0000001a17069211 */ /* 0x000fe200078818ff */
[----:B------:R-:W-:Y:S01]  /*0760*/  FFMA.FTZ R10, R10, UR17, R11 ;  /* 0x000000110a0a7c23 */ /* 0x000fe2000801000b */
[----:B------:R-:W-:Y:S01]  /*0770*/  FADD.FTZ R12, R21, R12 ;  /* 0x0000000c150c7221 */ /* 0x000fe20000010000 */
[----:B------:R-:W-:Y:S01]  /*0780*/  FADD.FTZ R13, R24, R13 ;  /* 0x0000000d180d7221 */ /* 0x000fe20000010000 */
[----:B------:R-:W-:Y:S01]  /*0790*/  FADD.FTZ R8, R7, R8 ;  /* 0x0000000807087221 */ /* 0x000fe20000010000 */
[C---:B------:R-:W-:Y:S01]  /*07a0*/  @!P1 LEA.HI.X R7, R23.reuse, R20, RZ, 0x3, P4 ;  /* 0x0000001417079211 */ /* 0x040fe200020f1cff */
[----:B------:R3:W-:Y:S01]  /*07b0*/  @!P0 STG.E.64 desc[UR14][R14.64], R16 ;  /* 0x000000100e008986 */ /* 0x0007e2000c101b0e */
[----:B------:R-:W-:Y:S01]  /*07c0*/  FADD.FTZ R9, R10, R9 ;  /* 0x000000090a097221 */ /* 0x000fe20000010000 */
        /* <DEDUP_REMOVED lines=9> */
.L_x_7439:
        /* <DEDUP_REMOVED lines=8> */
.L_x_7441:
        /* <DEDUP_REMOVED lines=28> */
[----:B--2---:R-:W-:Y:S01]  /*0aa0*/  FADD.FTZ R17, R17, R8 ;  /* 0x0000000811117221 */ /* 0x004fe20000010000 */
[----:B------:R-:W-:Y:S01]  /*0ab0*/  FADD.FTZ R16, R16, R9 ;  /* 0x0000000910107221 */ /* 0x000fe20000010000 */
[----:B------:R-:W-:Y:S01]  /*0ac0*/  FADD.FTZ R18, R18, R11 ;  /* 0x0000000b12127221 */ /* 0x000fe20000010000 */
[----:B------:R-:W-:Y:S01]  /*0ad0*/  FADD.FTZ R19, R19, R10 ;  /* 0x0000000a13137221 */ /* 0x000fe20000010000 */
[----:B------:R-:W-:Y:S01]  /*0ae0*/  FADD.FTZ R4, R4, R23 ;  /* 0x0000001704047221 */ /* 0x000fe20000010000 */
[----:B------:R-:W-:Y:S01]  /*0af0*/  FADD.FTZ R5, R5, R12 ;  /* 0x0000000c05057221 */ /* 0x000fe20000010000 */
[----:B------:R-:W-:Y:S01]  /*0b00*/  FADD.FTZ R6, R6, R25 ;  /* 0x0000001906067221 */ /* 0x000fe20000010000 */
[----:B------:R-:W-:Y:S01]  /*0b10*/  FADD.FTZ R7, R7, R14 ;  /* 0x0000000e07077221 */ /* 0x000fe20000010000 */
[----:B------:R-:W-:-:S04]  /*0b20*/  IMAD.SHL.U32 R8, R0, 0x4, RZ ;  /* 0x0000000400087824 */ /* 0x000fc800078e00ff */
[----:B------:R2:W-:Y:S01]  /*0b30*/  STG.E.ENL2.256 desc[UR14][R2.64], R16, R4 ;  /* 0xf80000100204797f */ /* 0x0005e2000f12180e */
[----:B------:R-:W-:Y:S02]  /*0b40*/  ISETP.LT.U32.AND P1, PT, R8, UR13, PT ;  /* 0x0000000d08007c0c */ /* 0x000fe4000bf21070 */
[----:B------:R-:W-:-:S04]  /*0b50*/  SHF.L.U64.HI R8, R0, 0x2, R21 ;  /* 0x0000000200087819 */ /* 0x000fc80000010215 */
[----:B------:R-:W-:-:S13]  /*0b60*/  ISETP.LT.AND.EX P1, PT, R8, UR4, PT, P1 ;  /* 0x0000000408007c0c */ /* 0x000fda000bf21310 */
[----:B------:R-:W-:Y:S05]  /*0b70*/  @!P0 BRA P1, `(.L_x_7441) ;  /* 0xfffffffc00588947 */ /* 0x000fea000083ffff */
[----:B------:R-:W-:Y:S05]  /*0b80*/  EXIT ;  /* 0x000000000000794d */ /* 0x000fea0003800000 */
.L_x_7442:
        /* <DEDUP_REMOVED lines=15> */
.L_x_8048:


//--------------------- .text._ZN2at6native55_GLOBAL__N__de093ff9_22_ForeachBinaryOpList_cu_a911ec4325multi_tensor_apply_kernelINS1_18TensorListMetadataILi2EEENS1_24BinaryOpListAlphaFunctorIN3c107complexIdEELi2ELi2ELi0EEEJSt4plusIS8_ES8_EEEvT_T0_DpT1_ --------------------------
	.section	.text._ZN2at6native55_GLOBAL__N__de093ff9_22_ForeachBinaryOpList_cu_a911ec4325multi_tensor_apply_kernelINS1_18TensorListMetadataILi2EEENS1_24BinaryOpListAlphaFunctorIN3c107complexIdEELi2ELi2ELi0EEEJSt4plusIS8_ES8_EEEvT_T0_DpT1_,"ax",@progbits
	.align	128
.text._ZN2at6native55_GLOBAL__N__de093ff9_22_ForeachBinaryOpList_cu_a911ec4325multi_tensor_apply_kernelINS1_18TensorListMetadataILi2EEENS1_24BinaryOpListAlphaFunctorIN3c107complexIdEELi2ELi2ELi0EEEJSt4plusIS8_ES8_EEEvT_T0_DpT1_:
        .type           _ZN2at6native55_GLOBAL__N__de093ff9_22_ForeachBinaryOpList_cu_a911ec4325multi_tensor_apply_kernelINS1_18TensorListMetadataILi2EEENS1_24BinaryOpListAlphaFunctorIN3c107complexIdEELi2ELi2ELi0EEEJSt4plusIS8_ES8_EEEvT_T0_DpT1_,@function
        .size           _ZN2at6native55_GLOBAL__N__de093ff9_22_ForeachBinaryOpList_cu_a911ec4325multi_tensor_apply_kernelINS1_18TensorListMetadataILi2EEENS1_24BinaryOpListAlphaFunctorIN3c107complexIdEELi2ELi2ELi0EEEJSt4plusIS8_ES8_EEEvT_T0_DpT1_,(.L_x_8049 - _ZN2at6native55_GLOBAL__N__de093ff9_22_ForeachBinaryOpList_cu_a911ec4325multi_tensor_apply_kernelINS1_18TensorListMetadataILi2EEENS1_24BinaryOpListAlphaFunctorIN3c107complexIdEELi2ELi2ELi0EEEJSt4plusIS8_ES8_EEEvT_T0_DpT1_)
        .other          _ZN2at6native55_GLOBAL__N__de093ff9_22_ForeachBinaryOpList_cu_a911ec4325multi_tensor_apply_kernelINS1_18TensorListMetadataILi2EEENS1_24BinaryOpListAlphaFunctorIN3c107complexIdEELi2ELi2ELi0EEEJSt4plusIS8_ES8_EEEvT_T0_DpT1_,@"STO_CUDA_ENTRY STV_DEFAULT"
_ZN2at6native55_GLOBAL__N__de093ff9_22_ForeachBinaryOpList_cu_a911ec4325multi_tensor_apply_kernelINS1_18TensorListMetadataILi2EEENS1_24BinaryOpListAlphaFunctorIN3c107complexIdEELi2ELi2ELi0EEEJSt4plusIS8_ES8_EEEvT_T0_DpT1_:
        /* <DEDUP_REMOVED lines=32> */
.L_x_7444:
        /* <DEDUP_REMOVED lines=42> */
[----:B---3--:R-:W-:Y:S01]  /*04a0*/  DADD R8, R6, R8 ;  /* 0x0000000006087229 */ /* 0x008fe20000000008 */
[----:B------:R-:W-:Y:S02]  /*04b0*/  CS2R R4, SRZ ;  /* 0x0000000000047805 */ /* 0x000fe4000001ff00 */
[----:B------:R-:W-:-:S06]  /*04c0*/  CS2R R6, SRZ ;  /* 0x0000000000067805 */ /* 0x000fcc000001ff00 */
[----:B------:R-:W3:Y:S01]  /*04d0*/  @!P2 LDG.E.128 R4, desc[UR6][R36.64] ;  /* 0x000000062404a981 */ /* 0x000ee2000c1e1d00 */
[----:B------:R-:W-:Y:S02]  /*04e0*/  DADD R10, R28, R10 ;  /* 0x000000001c0a7229 */ /* 0x000fe4000000000a */
[C---:B--2---:R-:W-:Y:S02]  /*04f0*/  DMUL R28, R14.reuse, UR14 ;  /* 0x0000000e0e1c7c28 */ /* 0x044fe40008000000 */
[----:B------:R-:W-:-:S06]  /*0500*/  DMUL R14, R14, UR12 ;  /* 0x0000000c0e0e7c28 */ /* 0x000fcc0008000000 */
[C---:B------:R-:W-:Y:S02]  /*0510*/  DFMA R28, R12.reuse, UR12, -R28 ;  /* 0x0000000c0c1c7c2b */ /* 0x040fe4000800081c */
[----:B------:R-:W-:Y:S02]  /*0520*/  DFMA R14, R12, UR14, R14 ;  /* 0x0000000e0c0e7c2b */ /* 0x000fe4000800000e */
[C---:B---3--:R-:W-:Y:S02]  /*0530*/  DMUL R12, R6.reuse, UR14 ;  /* 0x0000000e060c7c28 */ /* 0x048fe40008000000 */
[----:B------:R-:W-:Y:S02]  /*0540*/  DMUL R34, R6, UR12 ;  /* 0x0000000c06227c28 */ /* 0x000fe40008000000 */
[----:B----4-:R-:W-:Y:S01]  /*0550*/  DADD R16, R28, R16 ;  /* 0x000000001c107229 */ /* 0x010fe20000000010 */
[----:B------:R-:W-:Y:S01]  /*0560*/  IADD3 R28, P3, PT, R26, UR9, RZ ;  /* 0x000000091a1c7c10 */ /* 0x000fe2000ff7e0ff */
[----:B------:R-:W-:-:S02]  /*0570*/  DADD R18, R14, R18 ;  /* 0x000000000e127229 */ /* 0x000fc40000000012 */
        /* <DEDUP_REMOVED lines=13> */
[----:B--2---:R-:W-:Y:S01]  /*0650*/  DADD R12, R6, R12 ;  /* 0x00000000060c7229 */ /* 0x004fe2000000000c */
[----:B------:R-:W-:-:S06]  /*0660*/  CS2R R6, SRZ ;  /* 0x0000000000067805 */ /* 0x000fcc000001ff00 */
[----:B------:R-:W2:Y:S01]  /*0670*/  @!P3 LDG.E.128 R4, desc[UR6][R36.64] ;  /* 0x000000062404b981 */ /* 0x000ea2000c1e1d00 */
[----:B------:R-:W-:Y:S01]  /*0680*/  IADD3 R20, P4, PT, R28, UR9, RZ ;  /* 0x000000091c147c10 */ /* 0x000fe2000ff9e0ff */
[----:B------:R-:W-:-:S03]  /*0690*/  DADD R14, R34, R14 ;  /* 0x00000000220e7229 */ /* 0x000fc6000000000e */
        /* <DEDUP_REMOVED lines=14> */
[----:B--2---:R-:W-:Y:S02]  /*0780*/  DADD R4, R22, R4 ;  /* 0x0000000016047229 */ /* 0x004fe40000000004 */
[----:B------:R-:W-:Y:S01]  /*0790*/  DADD R6, R34, R6 ;  /* 0x0000000022067229 */ /* 0x000fe20000000006 */
[----:B------:R-:W-:-:S06]  /*07a0*/  IMAD.U32 R23, RZ, RZ, UR5 ;  /* 0x00000005ff177e24 */ /* 0x000fcc000f8e00ff */
[----:B------:R3:W-:Y:S01]  /*07b0*/  @!P3 STG.E.128 desc[UR6][R20.64], R4 ;  /* 0x000000041400b986 */ /* 0x0007e2000c101d06 */
[----:B------:R-:W-:-:S13]  /*07c0*/  ISETP.GE.U32.AND.EX P0, PT, R23, R2, PT, P0 ;  /* 0x000000021700720c */ /* 0x000fda0003f06100 */
[----:B------:R-:W-:Y:S05]  /*07d0*/  @!P0 BRA `(.L_x_7444) ;  /* 0xfffffff800888947 */ /* 0x000fea000383ffff */
[----:B------:R-:W-:Y:S05]  /*07e0*/  EXIT ;  /* 0x000000000000794d */ /* 0x000fea0003800000 */
.L_x_7443:
        /* <DEDUP_REMOVED lines=8> */
.L_x_7445:
        /* <DEDUP_REMOVED lines=17> */
[----:B--2---:R-:W-:Y:S02]  /*0980*/  DADD R12, R12, R20 ;  /* 0x000000000c0c7229 */ /* 0x004fe40000000014 */
[----:B------:R-:W-:Y:S02]  /*0990*/  DADD R14, R14, R18 ;  /* 0x000000000e0e7229 */ /* 0x000fe40000000012 */
[----:B------:R-:W-:Y:S02]  /*09a0*/  DADD R24, R24, R16 ;  /* 0x0000000018187229 */ /* 0x000fe40000000010 */
[----:B------:R-:W2:Y:S01]  /*09b0*/  LDG.E.ENL2.256 R20, R16, desc[UR6][R34.64+0x20] ;  /* 0xfe0001062210797e */ /* 0x000ea20008121914 */
[----:B------:R-:W-:Y:S01]  /*09c0*/  DADD R26, R26, R36 ;  /* 0x000000001a1a7229 */ /* 0x000fe20000000024 */
        /* <DEDUP_REMOVED lines=11> */
[----:B--2---:R-:W-:Y:S02]  /*0a80*/  DADD R16, R16, R36 ;  /* 0x0000000010107229 */ /* 0x004fe40000000024 */
[----:B------:R-:W-:-:S02]  /*0a90*/  DADD R18, R18, R6 ;  /* 0x0000000012127229 */ /* 0x000fc40000000006 */
[C---:B------:R-:W-:Y:S02]  /*0aa0*/  DFMA R4, R8.reuse, UR8, -R4 ;  /* 0x0000000808047c2b */ /* 0x040fe40008000804 */
[----:B------:R-:W-:-:S06]  /*0ab0*/  DFMA R8, R8, UR10, R10 ;  /* 0x0000000a08087c2b */ /* 0x000fcc000800000a */
[----:B------:R-:W-:Y:S02]  /*0ac0*/  DADD R20, R20, R4 ;  /* 0x0000000014147229 */ /* 0x000fe40000000004 */
[----:B------:R-:W-:Y:S01]  /*0ad0*/  DADD R22, R22, R8 ;  /* 0x0000000016167229 */ /* 0x000fe20000000008 */
[----:B------:R-:W-:-:S05]  /*0ae0*/  IMAD.SHL.U32 R5, R28, 0x4, RZ ;  /* 0x000000041c057824 */ /* 0x000fca00078e00ff */
[----:B------:R-:W-:Y:S01]  /*0af0*/  ISETP.LT.U32.AND P1, PT, R5, R0, PT ;  /* 0x000000000500720c */ /* 0x000fe20003f21070 */
[----:B------:R4:W-:Y:S01]  /*0b00*/  STG.E.ENL2.256 desc[UR6][R34.64+0x20], R16, R20 ;  /* 0xf80001102214797f */ /* 0x0009e2000f121806 */
[----:B------:R-:W-:-:S04]  /*0b10*/  SHF.L.U64.HI R5, R28, 0x2, R3 ;  /* 0x000000021c057819 */ /* 0x000fc80000010203 */
[----:B------:R-:W-:-:S13]  /*0b20*/  ISETP.LT.AND.EX P1, PT, R5, R2, PT, P1 ;  /* 0x000000020500720c */ /* 0x000fda0003f21310 */
[----:B------:R-:W-:Y:S05]  /*0b30*/  @!P0 BRA P1, `(.L_x_7445) ;  /* 0xfffffffc004c8947 */ /* 0x000fea000083ffff */
[----:B------:R-:W-:Y:S05]  /*0b40*/  EXIT ;  /* 0x000000000000794d */ /* 0x000fea0003800000 */
.L_x_7446:
        /* <DEDUP_REMOVED lines=11> */
.L_x_8049:


//--------------------- .text._ZN2at6native55_GLOBAL__N__de093ff9_22_ForeachBinaryOpList_cu_a911ec4325multi_tensor_apply_kernelINS1_18TensorListMetadataILi2EEENS1_24BinaryOpListAlphaFunctorIfLi2ELi2ELi0EEEJSt4plusIfEfEEEvT_T0_DpT1_ --------------------------
	.section	.text._ZN2at6native55_GLOBAL__N__de093ff9_22_ForeachBinaryOpList_cu_a911ec4325multi_tensor_apply_kernelINS1_18TensorListMetadataILi2EEENS1_24BinaryOpListAlphaFunctorIfLi2ELi2ELi0EEEJSt4plusIfEfEEEvT_T0_DpT1_,"ax",@progbits
	.align	128
.text._ZN2at6native55_GLOBAL__N__de093ff9_22_ForeachBinaryOpList_cu_a911ec4325multi_tensor_apply_kernelINS1_18TensorListMetadataILi2EEENS1_24BinaryOpListAlphaFunctorIfLi2ELi2ELi0EEEJSt4plusIfEfEEEvT_T0_DpT1_:
        .type           _ZN2at6native55_GLOBAL__N__de093ff9_22_ForeachBinaryOpList_cu_a911ec4325multi_tensor_apply_kernelINS1_18TensorListMetadataILi2EEENS1_24BinaryOpListAlphaFunctorIfLi2ELi2ELi0EEEJSt4plusIfEfEEEvT_T0_DpT1_,@function
        .size           _ZN2at6native55_GLOBAL__N__de093ff9_22_ForeachBinaryOpList_cu_a911ec4325multi_tensor_apply_kernelINS1_18TensorListMetadataILi2EEENS1_24BinaryOpListAlphaFunctorIfLi2ELi2ELi0EEEJSt4plusIfEfEEEvT_T0_DpT1_,(.L_x_8050 - _ZN2at6native55_GLOBAL__N__de093ff9_22_ForeachBinaryOpList_cu_a911ec4325multi_tensor_apply_kernelINS1_18TensorListMetadataILi2EEENS1_24BinaryOpListAlphaFunctorIfLi2ELi2ELi0EEEJSt4plusIfEfEEEvT_T0_DpT1_)
        .other          _ZN2at6native55_GLOBAL__N__de093ff9_22_ForeachBinaryOpList_cu_a911ec4325multi_tensor_apply_kernelINS1_18TensorListMetadataILi2EEENS1_24BinaryOpListAlphaFunctorIfLi2ELi2ELi0EEEJSt4plusIfEfEEEvT_T0_DpT1_,@"STO_CUDA_ENTRY STV_DEFAULT"
_ZN2at6native55_GLOBAL__N__de093ff9_22_ForeachBinaryOpList_cu_a911ec4325multi_tensor_apply_kernelINS1_18TensorListMetadataILi2EEENS1_24BinaryOpListAlphaFunctorIfLi2ELi2ELi0EEEJSt4plusIfEfEEEvT_T0_DpT1_:
        /* <DEDUP_REMOVED lines=32> */
.L_x_7450:
        /* <DEDUP_REMOVED lines=57> */
[----:B--2---:R-:W-:Y:S01]  /*0590*/  FFMA.FTZ R25, R25, UR6, R20 ;  /* 0x0000000619197c23 */ /* 0x004fe20008010014 */
[----:B------:R-:W-:-:S04]  /*05a0*/  @!P0 LEA.HI.X R20, R9, R3, R21, 0x2, P6 ;  /* 0x0000000309148211 */ /* 0x000fc800030f1415 */
[----:B------:R-:W-:Y:S01]  /*05b0*/  @!P0 LEA.HI.X R13, R17, R20, RZ, 0x2, P4 ;  /* 0x00000014110d8211 */ /* 0x000fe200020f14ff */
[----:B------:R0:W-:Y:S01]  /*05c0*/  @!P1 STG.E desc[UR4][R6.64], R25 ;  /* 0x0000001906009986 */ /* 0x0001e2000c101904 */
[----:B---3--:R-:W-:-:S05]  /*05d0*/  FFMA.FTZ R22, R26, UR6, R22 ;  /* 0x000000061a167c23 */ /* 0x008fca0008010016 */
[----:B------:R0:W-:Y:S01]  /*05e0*/  @!P0 STG.E desc[UR4][R12.64], R22 ;  /* 0x000000160c008986 */ /* 0x0001e2000c101904 */
[----:B------:R-:W-:Y:S01]  /*05f0*/  ISETP.GE.U32.AND P0, PT, R19, R16, PT ;  /* 0x000000101300720c */ /* 0x000fe20003f06070 */
[----:B----4-:R-:W-:-:S03]  /*0600*/  FFMA.FTZ R29, R29, UR6, R28 ;  /* 0x000000061d1d7c23 */ /* 0x010fc6000801001c */
[----:B------:R-:W-:Y:S02]  /*0610*/  ISETP.GE.U32.AND.EX P0, PT, R23, R18, PT, P0 ;  /* 0x000000121700720c */ /* 0x000fe40003f06100 */
[----:B------:R0:W-:Y:S01]  /*0620*/  @!P2 STG.E desc[UR4][R14.64], R29 ;  /* 0x0000001d0e00a986 */ /* 0x0001e2000c101904 */
[----:B-----5:R-:W-:Y:S01]  /*0630*/  FFMA.FTZ R27, R24, UR6, R27 ;  /* 0x00000006181b7c23 */ /* 0x020fe2000801001b */
        /* <DEDUP_REMOVED lines=10> */
.L_x_7449:
[----:B------:R-:W-:Y:S05]  /*06e0*/  BSYNC.RECONVERGENT B0 ;  /* 0x0000000000007941 */ /* 0x000fea0003800200 */
.L_x_7448:
[----:B------:R-:W-:Y:S05]  /*06f0*/  @!P0 BRA `(.L_x_7450) ;  /* 0xfffffff800c08947 */ /* 0x000fea000383ffff */
[----:B------:R-:W-:Y:S05]  /*0700*/  EXIT ;  /* 0x000000000000794d */ /* 0x000fea0003800000 */
.L_x_7447:
        /* <DEDUP_REMOVED lines=8> */
.L_x_7451:
        /* <DEDUP_REMOVED lines=12> */
[----:B-1----:R-:W-:Y:S01]  /*0850*/  FFMA.FTZ R9, R9, UR7, R13 ;  /* 0x0000000709097c23 */ /* 0x002fe2000801000d */
[----:B------:R-:W-:Y:S01]  /*0860*/  FFMA.FTZ R8, R8, UR7, R12 ;  /* 0x0000000708087c23 */ /* 0x000fe2000801000c */
[----:B------:R-:W-:Y:S01]  /*0870*/  FFMA.FTZ R10, R10, UR7, R14 ;  /* 0x000000070a0a7c23 */ /* 0x000fe2000801000e */
[----:B------:R-:W-:Y:S01]  /*0880*/  FFMA.FTZ R11, R11, UR7, R15 ;  /* 0x000000070b0b7c23 */ /* 0x000fe2000801000f */
[----:B------:R-:W-:-:S04]  /*0890*/  IMAD.SHL.U32 R13, R0, 0x4, RZ ;  /* 0x00000004000d7824 */ /* 0x000fc800078e00ff */
[----:B------:R2:W-:Y:S01]  /*08a0*/  STG.E.128 desc[UR4][R6.64], R8 ;  /* 0x0000000806007986 */ /* 0x0005e2000c101d04 */
[----:B------:R-:W-:Y:S02]  /*08b0*/  ISETP.LT.U32.AND P1, PT, R13, R16, PT ;  /* 0x000000100d00720c */ /* 0x000fe40003f21070 */
[----:B------:R-:W-:-:S04]  /*08c0*/  SHF.L.U64.HI R13, R0, 0x2, R17 ;  /* 0x00000002000d7819 */ /* 0x000fc80000010211 */
[----:B------:R-:W-:-:S13]  /*08d0*/  ISETP.LT.AND.EX P1, PT, R13, R18, PT, P1 ;  /* 0x000000120d00720c */ /* 0x000fda0003f21310 */
[----:B--2---:R-:W-:Y:S05]  /*08e0*/  @!P0 BRA P1, `(.L_x_7451) ;  /* 0xfffffffc00a88947 */ /* 0x004fea000083ffff */
[----:B------:R-:W-:Y:S05]  /*08f0*/  EXIT ;  /* 0x000000000000794d */ /* 0x000fea0003800000 */
.L_x_7452:
        /* <DEDUP_REMOVED lines=16> */
.L_x_8050:


//--------------------- .text._ZN2at6native55_GLOBAL__N__de093ff9_22_ForeachBinaryOpList_cu_a911ec4325multi_tensor_apply_kernelINS1_18TensorListMetadataILi2EEENS1_24BinaryOpListAlphaFunctorIdLi2ELi2ELi0EEEJSt4plusIdEdEEEvT_T0_DpT1_ --------------------------
	.section	.text._ZN2at6native55_GLOBAL__N__de093ff9_22_ForeachBinaryOpList_cu_a911ec4325multi_tensor_apply_kernelINS1_18TensorListMetadataILi2EEENS1_24BinaryOpListAlphaFunctorIdLi2ELi2ELi0EEEJSt4plusIdEdEEEvT_T0_DpT1_,"ax",@progbits
	.align	128
.text._ZN2at6native55_GLOBAL__N__de093ff9_22_ForeachBinaryOpList_cu_a911ec4325multi_tensor_apply_kernelINS1_18TensorListMetadataILi2EEENS1_24BinaryOpListAlphaFunctorIdLi2ELi2ELi0EEEJSt4plusIdEdEEEvT_T0_DpT1_:
        .type           _ZN2at6native55_GLOBAL__N__de093ff9_22_ForeachBinaryOpList_cu_a911ec4325multi_tensor_apply_kernelINS1_18TensorListMetadataILi2EEENS1_24BinaryOpListAlphaFunctorIdLi2ELi2ELi0EEEJSt4plusIdEdEEEvT_T0_DpT1_,@function
        .size           _ZN2at6native55_GLOBAL__N__de093ff9_22_ForeachBinaryOpList_cu_a911ec4325multi_tensor_apply_kernelINS1_18TensorListMetadataILi2EEENS1_24BinaryOpListAlphaFunctorIdLi2ELi2ELi0EEEJSt4plusIdEdEEEvT_T0_DpT1_,(.L_x_8051 - _ZN2at6native55_GLOBAL__N__de093ff9_22_ForeachBinaryOpList_cu_a911ec4325multi_tensor_apply_kernelINS1_18TensorListMetadataILi2EEENS1_24BinaryOpListAlphaFunctorIdLi2ELi2ELi0EEEJSt4plusIdEdEEEvT_T0_DpT1_)
        .other          _ZN2at6native55_GLOBAL__N__de093ff9_22_ForeachBinaryOpList_cu_a911ec4325multi_tensor_apply_kernelINS1_18TensorListMetadataILi2EEENS1_24BinaryOpListAlphaFunctorIdLi2ELi2ELi0EEEJSt4plusIdEdEEEvT_T0_DpT1_,@"STO_CUDA_ENTRY STV_DEFAULT"
_ZN2at6native55_GLOBAL__N__de093ff9_22_ForeachBinaryOpList_cu_a911ec4325multi_tensor_apply_kernelINS1_18TensorListMetadataILi2EEENS1_24BinaryOpListAlphaFunctorIdLi2ELi2ELi0EEEJSt4plusIdEdEEEvT_T0_DpT1_:
        /* <DEDUP_REMOVED lines=33> */
.L_x_7454:
        /* <DEDUP_REMOVED lines=53> */
[----:B--2---:R-:W-:-:S04]  /*0560*/  DFMA R18, R12, UR16, R4 ;  /* 0x000000100c127c2b */ /* 0x004fc80008000004 */
[----:B------:R-:W-:Y:S01]  /*0570*/  IMAD.X R13, RZ, RZ, R22, P4 ;  /* 0x000000ffff0d7224 */ /* 0x000fe200020e0616 */
[C---:B------:R-:W-:Y:S01]  /*0580*/  @!P1 LEA R12, P5, R24.reuse, UR6, 0x3 ;  /* 0x00000006180c9c11 */ /* 0x040fe2000f8a18ff */
[----:B---3--:R-:W-:Y:S01]  /*0590*/  DFMA R14, R14, UR16, R16 ;  /* 0x000000100e0e7c2b */ /* 0x008fe20008000010 */
        /* <DEDUP_REMOVED lines=11> */
[----:B----4-:R-:W-:Y:S01]  /*0650*/  DFMA R2, R2, UR16, R10 ;  /* 0x0000001002027c2b */ /* 0x010fe2000800000a */
[----:B------:R3:W-:Y:S02]  /*0660*/  @!P0 STG.E.64 desc[UR14][R16.64], R14 ;  /* 0x0000000e10008986 */ /* 0x0007e4000c101b0e */
[----:B------:R-:W-:Y:S01]  /*0670*/  @!P1 LEA.HI.X R13, R23, R20, RZ, 0x3, P4 ;  /* 0x00000014170d9211 */ /* 0x000fe200020f1cff */
[----:B------:R-:W-:Y:S01]  /*0680*/  @!P3 IMAD.X R5, R5, 0x1, R24, P6 ;  /* 0x000000010505b824 */ /* 0x000fe200030e0618 */
[----:B-----5:R-:W-:Y:S01]  /*0690*/  DFMA R8, R8, UR16, R26 ;  /* 0x0000001008087c2b */ /* 0x020fe2000800001a */
        /* <DEDUP_REMOVED lines=9> */
.L_x_7453:
        /* <DEDUP_REMOVED lines=8> */
.L_x_7455:
        /* <DEDUP_REMOVED lines=12> */
[----:B-1----:R-:W-:Y:S02]  /*0870*/  DFMA R12, R12, UR10, R16 ;  /* 0x0000000a0c0c7c2b */ /* 0x002fe40008000010 */
[----:B------:R-:W-:Y:S02]  /*0880*/  DFMA R14, R14, UR10, R18 ;  /* 0x0000000a0e0e7c2b */ /* 0x000fe40008000012 */
[----:B------:R-:W-:Y:S02]  /*0890*/  DFMA R4, R4, UR10, R8 ;  /* 0x0000000a04047c2b */ /* 0x000fe40008000008 */
[----:B------:R-:W-:Y:S01]  /*08a0*/  DFMA R6, R6, UR10, R10 ;  /* 0x0000000a06067c2b */ /* 0x000fe2000800000a */
[----:B------:R-:W-:-:S05]  /*08b0*/  IMAD.SHL.U32 R8, R21, 0x4, RZ ;  /* 0x0000000415087824 */ /* 0x000fca00078e00ff */
[----:B------:R-:W-:Y:S01]  /*08c0*/  ISETP.LT.U32.AND P1, PT, R8, UR13, PT ;  /* 0x0000000d08007c0c */ /* 0x000fe2000bf21070 */
[----:B------:R2:W-:Y:S01]  /*08d0*/  STG.E.ENL2.256 desc[UR14][R2.64], R12, R4 ;  /* 0xf800000c0204797f */ /* 0x0005e2000f12180e */
[----:B------:R-:W-:-:S04]  /*08e0*/  SHF.L.U64.HI R8, R21, 0x2, R0 ;  /* 0x0000000215087819 */ /* 0x000fc80000010200 */
[----:B------:R-:W-:-:S13]  /*08f0*/  ISETP.LT.AND.EX P1, PT, R8, UR4, PT, P1 ;  /* 0x0000000408007c0c */ /* 0x000fda000bf21310 */
[----:B------:R-:W-:Y:S05]  /*0900*/  @!P0 BRA P1, `(.L_x_7455) ;  /* 0xfffffffc00a88947 */ /* 0x000fea000083ffff */
[----:B------:R-:W-:Y:S05]  /*0910*/  EXIT ;  /* 0x000000000000794d */ /* 0x000fea0003800000 */
.L_x_7456:
        /* <DEDUP_REMOVED lines=14> */
.L_x_8051:


//--------------------- .text._ZN2at6native55_GLOBAL__N__de093ff9_22_ForeachBinaryOpList_cu_a911ec4325multi_tensor_apply_kernelINS1_18TensorListMetadataILi2EEENS1_24BinaryOpListAlphaFunctorIsLi2ELi2ELi0EEEJSt4plusIsEsEEEvT_T0_DpT1_ --------------------------
	.section	.text._ZN2at6native55_GLOBAL__N__de093ff9_22_ForeachBinaryOpList_cu_a911ec4325multi_tensor_apply_kernelINS1_18TensorListMetadataILi2EEENS1_24BinaryOpListAlphaFunctorIsLi2ELi2ELi0EEEJSt4plusIsEsEEEvT_T0_DpT1_,"ax",@progbits
	.align	128
.text._ZN2at6native55_GLOBAL__N__de093ff9_22_ForeachBinaryOpList_cu_a911ec4325multi_tensor_apply_kernelINS1_18TensorListMetadataILi2EEENS1_24BinaryOpListAlphaFunctorIsLi2ELi2ELi0EEEJSt4plusIsEsEEEvT_T0_DpT1_:
        .type           _ZN2at6native55_GLOBAL__N__de093ff9_22_ForeachBinaryOpList_cu_a911ec4325multi_tensor_apply_kernelINS1_18TensorListMetadataILi2EEENS1_24BinaryOpListAlphaFunctorIsLi2ELi2ELi0EEEJSt4plusIsEsEEEvT_T0_DpT1_,@function
        .size           _ZN2at6native55_GLOBAL__N__de093ff9_22_ForeachBinaryOpList_cu_a911ec4325multi_tensor_apply_kernelINS1_18TensorListMetadataILi2EEENS1_24BinaryOpListAlphaFunctorIsLi2ELi2ELi0EEEJSt4plusIsEsEEEvT_T0_DpT1_,(.L_x_8052 - _ZN2at6native55_GLOBAL__N__de093ff9_22_ForeachBinaryOpList_cu_a911ec4325multi_tensor_apply_kernelINS1_18TensorListMetadataILi2EEENS1_24BinaryOpListAlphaFunctorIsLi2ELi2ELi0EEEJSt4plusIsEsEEEvT_T0_DpT1_)
        .other          _ZN2at6native55_GLOBAL__N__de093ff9_22_ForeachBinaryOpList_cu_a911ec4325multi_tensor_apply_kernelINS1_18TensorListMetadataILi2EEENS1_24BinaryOpListAlphaFunctorIsLi2ELi2ELi0EEEJSt4plusIsEsEEEvT_T0_DpT1_,@"STO_CUDA_ENTRY STV_DEFAULT"
_ZN2at6native55_GLOBAL__N__de093ff9_22_ForeachBinaryOpList_cu_a911ec4325multi_tensor_apply_kernelINS1_18TensorListMetadataILi2EEENS1_24BinaryOpListAlphaFunctorIsLi2ELi2ELi0EEEJSt4plusIsEsEEEvT_T0_DpT1_:
        /* <DEDUP_REMOVED lines=31> */
.L_x_7460:
[----:B0-----:R-:W-:Y:S02]  /*01f0*/  IADD3 R0, P1, PT, R16, R19, RZ ;  /* 0x0000001310007210 */ /* 0x001fe40007f3e0ff */
[----:B------:R-:W-:Y:S02]  /*0200*/  PRMT R23, RZ, 0x7610, R23 ;  /* 0x00007610ff177816 */ /* 0x000fe40000000017 */
[----:B-1----:R-:W-:Y:S01]  /*0210*/  IADD3 R11, P2, PT, R17, R0, RZ ;  /* 0x00000000110b7210 */ /* 0x002fe20007f5e0ff */
[----:B------:R-:W-:Y:S01]  /*0220*/  IMAD.X R21, RZ, RZ, R25, P1 ;  /* 0x000000ffff157224 */ /* 0x000fe200008e0619 */
[CC--:B------:R-:W-:Y:S01]  /*0230*/  ISETP.GE.U32.AND P0, PT, R0.reuse, R18.reuse, PT ;  /* 0x000000120000720c */ /* 0x0c0fe20003f06070 */
[C---:B------:R-:W-:Y:S01]  /*0240*/  IMAD.SHL.U32 R13, R0.reuse, 0x2, RZ ;  /* 0x00000002000d7824 */ /* 0x040fe200078e00ff */
[----:B------:R-:W-:Y:S01]  /*0250*/  ISETP.GE.U32.AND P1, PT, R11, R18, PT ;  /* 0x000000120b00720c */ /* 0x000fe20003f26070 */
[--C-:B------:R-:W-:Y:S01]  /*0260*/  IMAD.X R27, RZ, RZ, R21.reuse, P2 ;  /* 0x000000ffff1b7224 */ /* 0x100fe200010e0615 */
[----:B------:R-:W-:-:S02]  /*0270*/  SHF.L.U64.HI R7, R0, 0x1, R21 ;  /* 0x0000000100077819 */ /* 0x000fc40000010215 */
[----:B------:R-:W-:Y:S02]  /*0280*/  IADD3 R14, P2, PT, R2, R13, RZ ;  /* 0x0000000d020e7210 */ /* 0x000fe40007f5e0ff */
[----:B------:R-:W-:Y:S02]  /*0290*/  IADD3 R0, P3, PT, R17, R11, RZ ;  /* 0x0000000b11007210 */ /* 0x000fe40007f7e0ff */
[-C--:B------:R-:W-:Y:S01]  /*02a0*/  ISETP.GE.U32.AND.EX P0, PT, R21, R20.reuse, PT, P0 ;  /* 0x000000141500720c */ /* 0x080fe20003f06100 */
[----:B------:R-:W-:Y:S01]  /*02b0*/  IMAD.X R15, R3, 0x1, R7, P2 ;  /* 0x00000001030f7824 */ /* 0x000fe200010e0607 */
[----:B------:R-:W-:Y:S01]  /*02c0*/  ISETP.GE.U32.AND.EX P1, PT, R27, R20, PT, P1 ;  /* 0x000000141b00720c */ /* 0x000fe20003f26110 */
[----:B------:R-:W-:Y:S01]  /*02d0*/  IMAD.X R9, RZ, RZ, R27, P3 ;  /* 0x000000ffff097224 */ /* 0x000fe200018e061b */
[----:B------:R-:W-:-:S04]  /*02e0*/  ISETP.GE.U32.AND P2, PT, R0, R18, PT ;  /* 0x000000120000720c */ /* 0x000fc80003f46070 */
[----:B------:R-:W-:Y:S02]  /*02f0*/  ISETP.GE.U32.AND.EX P2, PT, R9, R20, PT, P2 ;  /* 0x000000140900720c */ /* 0x000fe40003f46120 */
[----:B------:R-:W-:-:S03]  /*0300*/  LEA R6, P4, R17, R14, 0x1 ;  /* 0x0000000e11067211 */ /* 0x000fc600078808ff */
[----:B------:R-:W-:Y:S01]  /*0310*/  @!P0 IADD3 R12, P3, PT, R4, R13, RZ ;  /* 0x0000000d040c8210 */ /* 0x000fe20007f7e0ff */
[----:B------:R0:W2:Y:S01]  /*0320*/  @!P0 LDG.E.U16 R23, desc[UR6][R14.64] ;  /* 0x000000060e178981 */ /* 0x0000a2000c1e1500 */
[----:B------:R-:W-:Y:S02]  /*0330*/  @!P1 LEA R10, P5, R11, R4, 0x1 ;  /* 0x000000040b0a9211 */ /* 0x000fe400078a08ff */
[----:B------:R-:W-:Y:S01]  /*0340*/  PRMT R24, RZ, 0x7610, R24 ;  /* 0x00007610ff187816 */ /* 0x000fe20000000018 */
[----:B------:R-:W-:Y:S01]  /*0350*/  @!P0 IMAD.X R13, R5, 0x1, R7, P3 ;  /* 0x00000001050d8824 */ /* 0x000fe200018e0607 */
[----:B------:R-:W-:Y:S02]  /*0360*/  @!P1 LEA.HI.X R11, R11, R5, R27, 0x1, P5 ;  /* 0x000000050b0b9211 */ /* 0x000fe400028f0c1b */
[C---:B------:R-:W-:Y:S02]  /*0370*/  IADD3 R27, P6, PT, R17.reuse, R0, RZ ;  /* 0x00000000111b7210 */ /* 0x040fe40007fde0ff */
[----:B------:R-:W-:Y:S01]  /*0380*/  LEA.HI.X R7, R17, R15, RZ, 0x1, P4 ;  /* 0x0000000f11077211 */ /* 0x000fe200020f0cff */
[----:B------:R1:W3:Y:S01]  /*0390*/  @!P0 LDG.E.U16 R24, desc[UR6][R12.64] ;  /* 0x000000060c188981 */ /* 0x0002e2000c1e1500 */
[----:B0-----:R-:W-:-:S02]  /*03a0*/  @!P2 LEA R14, P5, R0, R4, 0x1 ;  /* 0x00000004000ea211 */ /* 0x001fc400078a08ff */
[C---:B------:R-:W-:Y:S02]  /*03b0*/  LEA R8, P4, R17.reuse, R6, 0x1 ;  /* 0x0000000611087211 */ /* 0x040fe400078808ff */
[----:B------:R-:W-:Y:S02]  /*03c0*/  PRMT R22, RZ, 0x7610, R22 ;  /* 0x00007610ff167816 */ /* 0x000fe40000000016 */
[----:B------:R-:W-:Y:S01]  /*03d0*/  PRMT R26, RZ, 0x7610, R26 ;  /* 0x00007610ff1a7816 */ /* 0x000fe2000000001a */
[--C-:B------:R-:W-:Y:S01]  /*03e0*/  IMAD.X R29, RZ, RZ, R9.reuse, P6 ;  /* 0x000000ffff1d7224 */ /* 0x100fe200030e0609 */
[----:B------:R-:W-:Y:S02]  /*03f0*/  @!P2 LEA.HI.X R15, R0, R5, R9, 0x1, P5 ;  /* 0x00000005000fa211 */ /* 0x000fe400028f0c09 */
[----:B-1----:R-:W-:Y:S01]  /*0400*/  PRMT R12, RZ, 0x7610, R12 ;  /* 0x00007610ff0c7816 */ /* 0x002fe2000000000c */
[----:B------:R0:W4:Y:S01]  /*0410*/  @!P1 LDG.E.U16 R22, desc[UR6][R6.64] ;  /* 0x0000000606169981 */ /* 0x000122000c1e1500 */
[----:B------:R-:W-:-:S02]  /*0420*/  LEA.HI.X R9, R17, R7, RZ, 0x1, P4 ;  /* 0x0000000711097211 */ /* 0x000fc400020f0cff */
[----:B------:R-:W-:Y:S01]  /*0430*/  PRMT R0, RZ, 0x7610, R0 ;  /* 0x00007610ff007816 */ /* 0x000fe20000000000 */
[----:B------:R1:W5:Y:S01]  /*0440*/  @!P1 LDG.E.U16 R26, desc[UR6][R10.64] ;  /* 0x000000060a1a9981 */ /* 0x000362000c1e1500 */
[----:B------:R-:W-:-:S03]  /*0450*/  ISETP.GE.U32.AND P3, PT, R27, R18, PT ;  /* 0x000000121b00720c */ /* 0x000fc60003f66070 */
[----:B------:R-:W5:Y:S01]  /*0460*/  @!P2 LDG.E.U16 R12, desc[UR6][R8.64] ;  /* 0x00000006080ca981 */ /* 0x000f62000c1e1500 */
[----:B------:R-:W-:-:S03]  /*0470*/  ISETP.GE.U32.AND.EX P3, PT, R29, R20, PT, P3 ;  /* 0x000000141d00720c */ /* 0x000fc60003f66130 */
[----:B------:R1:W5:Y:S01]  /*0480*/  @!P2 LDG.E.U16 R0, desc[UR6][R14.64] ;  /* 0x000000060e00a981 */ /* 0x000362000c1e1500 */
[----:B------:R-:W-:-:S09]  /*0490*/  PRMT R13, RZ, 0x7610, R13 ;  /* 0x00007610ff0d7816 */ /* 0x000fd2000000000d */
[----:B0-----:R-:W-:Y:S02]  /*04a0*/  @!P3 LEA R6, P5, R27, R4, 0x1 ;  /* 0x000000041b06b211 */ /* 0x001fe400078a08ff */
[----:B-1----:R-:W-:Y:S02]  /*04b0*/  @!P3 LEA R10, P4, R17, R8, 0x1 ;  /* 0x00000008110ab211 */ /* 0x002fe400078808ff */
[----:B------:R-:W-:Y:S02]  /*04c0*/  @!P3 LEA.HI.X R7, R27, R5, R29, 0x1, P5 ;  /* 0x000000051b07b211 */ /* 0x000fe400028f0c1d */
[----:B------:R-:W-:Y:S02]  /*04d0*/  PRMT R27, RZ, 0x7610, R27 ;  /* 0x00007610ff1b7816 */ /* 0x000fe4000000001b */
[----:B------:R-:W-:Y:S01]  /*04e0*/  @!P3 LEA.HI.X R11, R17, R9, RZ, 0x1, P4 ;  /* 0x00000009110bb211 */ /* 0x000fe200020f0cff */
[----:B------:R-:W5:Y:S04]  /*04f0*/  @!P3 LDG.E.U16 R13, desc[UR6][R6.64] ;  /* 0x00000006060db981 */ /* 0x000f68000c1e1500 */
[----:B------:R0:W5:Y:S01]  /*0500*/  @!P3 LDG.E.U16 R27, desc[UR6][R10.64] ;  /* 0x000000060a1bb981 */ /* 0x000162000c1e1500 */
[----:B------:R-:W1:Y:S01]  /*0510*/  LDCU.U16 UR4, c[0x0][0xfca] ;  /* 0x0001f940ff0477ac */ /* 0x000e620008000400 */
[----:B------:R-:W-:-:S05]  /*0520*/  IMAD.IADD R15, R16, 0x1, R19 ;  /* 0x00000001100f7824 */ /* 0x000fca00078e0213 */
[----:B0-----:R-:W-:Y:S01]  /*0530*/  @!P1 LEA R10, P6, R15, R2, 0x1 ;  /* 0x000000020f0a9211 */ /* 0x001fe200078c08ff */
[----:B-1----:R-:W-:-:S03]  /*0540*/  UPRMT UR4, UR4, 0x9910, URZ ;  /* 0x0000991004047896 */ /* 0x002fc600080000ff */
[----:B------:R-:W-:Y:S01]  /*0550*/  @!P1 LEA R10, P4, R17, R10, 0x1 ;  /* 0x0000000a110a9211 */ /* 0x000fe200078808ff */
[----:B------:R-:W-:Y:S01]  /*0560*/  BSSY.RECONVERGENT B0, `(.L_x_7458) ;  /* 0x0000024000007945 */ /* 0x000fe20003800200 */
[----:B--2---:R-:W-:Y:S02]  /*0570*/  PRMT R23, R23, 0x9910, RZ ;  /* 0x0000991017177816 */ /* 0x004fe400000000ff */
[----:B---3--:R-:W-:-:S05]  /*0580*/  PRMT R14, R24, 0x9910, RZ ;  /* 0x00009910180e7816 */ /* 0x008fca00000000ff */
[----:B------:R-:W-:Y:S01]  /*0590*/  IMAD R23, R14, UR4, R23 ;  /* 0x000000040e177c24 */ /* 0x000fe2000f8e0217 */
[----:B----4-:R-:W-:Y:S02]  /*05a0*/  PRMT R29, R22, 0x9910, RZ ;  /* 0x00009910161d7816 */ /* 0x010fe400000000ff */
[----:B-----5:R-:W-:Y:S02]  /*05b0*/  PRMT R6, R26, 0x9910, RZ ;  /* 0x000099101a067816 */ /* 0x020fe400000000ff */
[----:B------:R-:W-:-:S03]  /*05c0*/  PRMT R12, R12, 0x9910, RZ ;  /* 0x000099100c0c7816 */ /* 0x000fc600000000ff */
[----:B------:R-:W-:Y:S01]  /*05d0*/  IMAD R29, R6, UR4, R29 ;  /* 0x00000004061d7c24 */ /* 0x000fe2000f8e021d */
[----:B------:R-:W-:Y:S01]  /*05e0*/  PRMT R7, R0, 0x9910, RZ ;  /* 0x0000991000077816 */ /* 0x000fe200000000ff */
[----:B------:R-:W-:Y:S01]  /*05f0*/  IMAD.MOV.U32 R0, RZ, RZ, R12 ;  /* 0x000000ffff007224 */ /* 0x000fe200078e000c */
[C---:B------:R-:W-:Y:S02]  /*0600*/  @!P0 LEA R6, P5, R15.reuse, R2, 0x1 ;  /* 0x000000020f068211 */ /* 0x040fe400078a08ff */
[CC--:B------:R-:W-:Y:S01]  /*0610*/  @!P1 LEA.HI.X R14, R15.reuse, R3.reuse, R21, 0x1, P6 ;  /* 0x000000030f0e9211 */ /* 0x0c0fe200030f0c15 */
[----:B------:R-:W-:Y:S01]  /*0620*/  IMAD.MOV.U32 R12, RZ, RZ, R7 ;  /* 0x000000ffff0c7224 */ /* 0x000fe200078e0007 */
[----:B------:R-:W-:Y:S02]  /*0630*/  @!P0 LEA.HI.X R7, R15, R3, R21, 0x1, P5 ;  /* 0x000000030f078211 */ /* 0x000fe400028f0c15 */
[----:B------:R-:W-:Y:S01]  /*0640*/  @!P1 LEA.HI.X R11, R17, R14, RZ, 0x1, P4 ;  /* 0x0000000e110b9211 */ /* 0x000fe200020f0cff */
[----:B------:R-:W-:-:S02]  /*0650*/  IMAD R12, R12, UR4, R0 ;  /* 0x000000040c0c7c24 */ /* 0x000fc4000f8e0200 */
[----:B------:R0:W-:Y:S04]  /*0660*/  @!P0 STG.E.U16 desc[UR6][R6.64], R23 ;  /* 0x0000001706008986 */ /* 0x0001e8000c101506 */
[----:B------:R0:W-:Y:S04]  /*0670*/  @!P1 STG.E.U16 desc[UR6][R10.64], R29 ;  /* 0x0000001d0a009986 */ /* 0x0001e8000c101506 */
[----:B------:R0:W-:Y:S01]  /*0680*/  @!P2 STG.E.U16 desc[UR6][R8.64], R12 ;  /* 0x0000000c0800a986 */ /* 0x0001e2000c101506 */
[----:B------:R-:W-:Y:S02]  /*0690*/  LEA R19, P5, R17, R19, 0x2 ;  /* 0x0000001311137211 */ /* 0x000fe400078a10ff */
[----:B------:R-:W-:-:S02]  /*06a0*/  PRMT R13, R13, 0x9910, RZ ;  /* 0x000099100d0d7816 */ /* 0x000fc400000000ff */
[----:B------:R-:W-:Y:S01]  /*06b0*/  PRMT R0, R27, 0x9910, RZ ;  /* 0x000099101b007816 */ /* 0x000fe200000000ff */
[----:B------:R-:W-:Y:S01]  /*06c0*/  IMAD.X R25, RZ, RZ, R25, P5 ;  /* 0x000000ffff197224 */ /* 0x000fe200028e0619 */
[----:B------:R-:W-:-:S03]  /*06d0*/  ISETP.GE.U32.AND P0, PT, R19, R18, PT ;  /* 0x000000121300720c */ /* 0x000fc60003f06070 */
[----:B------:R-:W-:Y:S01]  /*06e0*/  IMAD R13, R13, UR4, R0 ;  /* 0x000000040d0d7c24 */ /* 0x000fe2000f8e0200 */
[----:B------:R-:W-:Y:S01]  /*06f0*/  ISETP.GE.U32.AND.EX P0, PT, R25, R20, PT, P0 ;  /* 0x000000141900720c */ /* 0x000fe20003f06100 */
[----:B0-----:R-:W-:-:S12]  /*0700*/  @P3 BRA `(.L_x_7459) ;  /* 0x0000000000243947 */ /* 0x001fd80003800000 */
        /* <DEDUP_REMOVED lines=9> */
.L_x_7459:
[----:B------:R-:W-:Y:S05]  /*07a0*/  BSYNC.RECONVERGENT B0 ;  /* 0x0000000000007941 */ /* 0x000fea0003800200 */
.L_x_7458:
[----:B------:R-:W-:Y:S05]  /*07b0*/  @!P0 BRA `(.L_x_7460) ;  /* 0xfffffff8008c8947 */ /* 0x000fea000383ffff */
[----:B------:R-:W-:Y:S05]  /*07c0*/  EXIT ;  /* 0x000000000000794d */ /* 0x000fea0003800000 */
.L_x_7457:
        /* <DEDUP_REMOVED lines=9> */
.L_x_7461:
        /* <DEDUP_REMOVED lines=13> */
[C---:B------:R-:W-:Y:S02]  /*0930*/  PRMT R16, R13.reuse, 0xbb32, RZ ;  /* 0x0000bb320d107816 */ /* 0x040fe400000000ff */
[----:B------:R-:W-:Y:S02]  /*0940*/  PRMT R15, R12, 0xbb32, RZ ;  /* 0x0000bb320c0f7816 */ /* 0x000fe400000000ff */
[----:B------:R-:W-:Y:S02]  /*0950*/  PRMT R17, R13, 0x9910, RZ ;  /* 0x000099100d117816 */ /* 0x000fe400000000ff */
[----:B---3--:R-:W-:-:S02]  /*0960*/  PRMT R8, R10, 0x9910, RZ ;  /* 0x000099100a087816 */ /* 0x008fc400000000ff */
[C---:B------:R-:W-:Y:S02]  /*0970*/  PRMT R12, R11.reuse, 0x9910, RZ ;  /* 0x000099100b0c7816 */ /* 0x040fe400000000ff */
[----:B------:R-:W-:Y:S01]  /*0980*/  PRMT R13, R11, 0xbb32, RZ ;  /* 0x0000bb320b0d7816 */ /* 0x000fe200000000ff */
[----:B------:R-:W-:Y:S01]  /*0990*/  IMAD.MOV.U32 R11, RZ, RZ, R14 ;  /* 0x000000ffff0b7224 */ /* 0x000fe200078e000e */
[----:B------:R-:W-:Y:S01]  /*09a0*/  PRMT R10, R10, 0xbb32, RZ ;  /* 0x0000bb320a0a7816 */ /* 0x000fe200000000ff */
[----:B------:R-:W-:Y:S02]  /*09b0*/  IMAD.MOV.U32 R14, RZ, RZ, R16 ;  /* 0x000000ffff0e7224 */ /* 0x000fe400078e0010 */
[----:B------:R-:W-:Y:S02]  /*09c0*/  IMAD R8, R11, UR4, R8 ;  /* 0x000000040b087c24 */ /* 0x000fe4000f8e0208 */
[----:B------:R-:W-:Y:S02]  /*09d0*/  IMAD R11, R15, UR4, R10 ;  /* 0x000000040f0b7c24 */ /* 0x000fe4000f8e020a */
[----:B------:R-:W-:-:S02]  /*09e0*/  IMAD R12, R17, UR4, R12 ;  /* 0x00000004110c7c24 */ /* 0x000fc4000f8e020c */
[----:B------:R-:W-:Y:S01]  /*09f0*/  IMAD R13, R14, UR4, R13 ;  /* 0x000000040e0d7c24 */ /* 0x000fe2000f8e020d */
        /* <DEDUP_REMOVED lines=9> */
.L_x_7462:
        /* <DEDUP_REMOVED lines=15> */
.L_x_8052:


//--------------------- .text._ZN2at6native55_GLOBAL__N__de093ff9_22_ForeachBinaryOpList_cu_a911ec4325multi_tensor_apply_kernelINS1_18TensorListMetadataILi2EEENS1_24BinaryOpListAlphaFunctorIlLi2ELi2ELi0EEEJSt4plusIlElEEEvT_T0_DpT1_ --------------------------
	.section	.text._ZN2at6native55_GLOBAL__N__de093ff9_22_ForeachBinaryOpList_cu_a911ec4325multi_tensor_apply_kernelINS1_18TensorListMetadataILi2EEENS1_24BinaryOpListAlphaFunctorIlLi2ELi2ELi0EEEJSt4plusIlElEEEvT_T0_DpT1_,"ax",@progbits
	.align	128
.text._ZN2at6native55_GLOBAL__N__de093ff9_22_ForeachBinaryOpList_cu_a911ec4325multi_tensor_apply_kernelINS1_18TensorListMetadataILi2EEENS1_24BinaryOpListAlphaFunctorIlLi2ELi2ELi0EEEJSt4plusIlElEEEvT_T0_DpT1_:
        .type           _ZN2at6native55_GLOBAL__N__de093ff9_22_ForeachBinaryOpList_cu_a911ec4325multi_tensor_apply_kernelINS1_18TensorListMetadataILi2EEENS1_24BinaryOpListAlphaFunctorIlLi2ELi2ELi0EEEJSt4plusIlElEEEvT_T0_DpT1_,@function
        .size           _ZN2at6native55_GLOBAL__N__de093ff9_22_ForeachBinaryOpList_cu_a911ec4325multi_tensor_apply_kernelINS1_18TensorListMetadataILi2EEENS1_24BinaryOpListAlphaFunctorIlLi2ELi2ELi0EEEJSt4plusIlElEEEvT_T0_DpT1_,(.L_x_8053 - _ZN2at6native55_GLOBAL__N__de093ff9_22_ForeachBinaryOpList_cu_a911ec4325multi_tensor_apply_kernelINS1_18TensorListMetadataILi2EEENS1_24BinaryOpListAlphaFunctorIlLi2ELi2ELi0EEEJSt4plusIlElEEEvT_T0_DpT1_)
        .other          _ZN2at6native55_GLOBAL__N__de093ff9_22_ForeachBinaryOpList_cu_a911ec4325multi_tensor_apply_kernelINS1_18TensorListMetadataILi2EEENS1_24BinaryOpListAlphaFunctorIlLi2ELi2ELi0EEEJSt4plusIlElEEEvT_T0_DpT1_,@"STO_CUDA_ENTRY STV_DEFAULT"
_ZN2at6native55_GLOBAL__N__de093ff9_22_ForeachBinaryOpList_cu_a911ec4325multi_tensor_apply_kernelINS1_18TensorListMetadataILi2EEENS1_24BinaryOpListAlphaFunctorIlLi2ELi2ELi0EEEJSt4plusIlElEEEvT_T0_DpT1_:
        /* <DEDUP_REMOVED lines=33> */
.L_x_7466:
[----:B0-----:R-:W-:Y:S02]  /*0210*/  IADD3 R3, P0, PT, R0, R27, RZ ;  /* 0x0000001b00037210 */ /* 0x001fe40007f1e0ff */
[----:B------:R-:W-:Y:S02]  /*0220*/  CS2R R14, SRZ ;  /* 0x00000000000e7805 */ /* 0x000fe4000001ff00 */
[----:B-1----:R-:W-:Y:S01]  /*0230*/  IADD3 R11, P1, PT, R2, R3, RZ ;  /* 0x00000003020b7210 */ /* 0x002fe20007f3e0ff */
        /* <DEDUP_REMOVED lines=8> */
[----:B------:R-:W-:Y:S02]  /*02c0*/  IADD3.X R9, PT, PT, R10, UR7, RZ, P1, !PT ;  /* 0x000000070a097c10 */ /* 0x000fe40008ffe4ff */
[----:B------:R-:W-:Y:S02]  /*02d0*/  IADD3 R3, P4, PT, R2, R11, RZ ;  /* 0x0000000b02037210 */ /* 0x000fe40007f9e0ff */
[----:B------:R-:W-:Y:S02]  /*02e0*/  ISETP.GE.U32.AND.EX P2, PT, R4, UR10, PT, P2 ;  /* 0x0000000a04007c0c */ /* 0x000fe4000bf46120 */
[----:B------:R-:W-:-:S05]  /*02f0*/  IADD3 R5, P3, PT, R2, R3, RZ ;  /* 0x0000000302057210 */ /* 0x000fca0007f7e0ff */
[----:B------:R-:W-:-:S04]  /*0300*/  @!P0 LEA R22, P1, R11, UR8, 0x3 ;  /* 0x000000080b168c11 */ /* 0x000fc8000f8218ff */
[--C-:B------:R-:W-:Y:S01]  /*0310*/  @!P0 LEA.HI.X R23, R11, UR9, R6.reuse, 0x3, P1 ;  /* 0x000000090b178c11 */ /* 0x100fe200088f1c06 */
[----:B------:R-:W-:Y:S01]  /*0320*/  IMAD.X R6, RZ, RZ, R6, P4 ;  /* 0x000000ffff067224 */ /* 0x000fe200020e0606 */
[----:B------:R-:W-:Y:S01]  /*0330*/  ISETP.GE.U32.AND P1, PT, R5, UR5, PT ;  /* 0x0000000505007c0c */ /* 0x000fe2000bf26070 */
[----:B------:R-:W-:Y:S01]  /*0340*/  IMAD.SHL.U32 R13, R2, 0x8, RZ ;  /* 0x00000008020d7824 */ /* 0x000fe200078e00ff */
[----:B------:R-:W-:Y:S01]  /*0350*/  SHF.R.U32.HI R21, RZ, 0x1d, R2 ;  /* 0x0000001dff157819 */ /* 0x000fe20000011602 */
[----:B------:R-:W-:Y:S01]  /*0360*/  IMAD.X R26, RZ, RZ, R6, P3 ;  /* 0x000000ffff1a7224 */ /* 0x000fe200018e0606 */
[----:B------:R-:W-:Y:S01]  /*0370*/  CS2R R16, SRZ ;  /* 0x0000000000107805 */ /* 0x000fe2000001ff00 */
[----:B------:R0:W3:Y:S01]  /*0380*/  @!P2 LDG.E.64 R14, desc[UR14][R8.64] ;  /* 0x0000000e080ea981 */ /* 0x0000e2000c1e1b00 */
[----:B------:R-:W-:Y:S02]  /*0390*/  IADD3 R28, P3, PT, R13, R8, RZ ;  /* 0x000000080d1c7210 */ /* 0x000fe40007f7e0ff */
[----:B------:R-:W-:-:S02]  /*03a0*/  ISETP.GE.U32.AND.EX P1, PT, R26, UR10, PT, P1 ;  /* 0x0000000a1a007c0c */ /* 0x000fc4000bf26110 */
[----:B------:R-:W-:Y:S01]  /*03b0*/  @!P2 IADD3 R18, P4, PT, R18, UR8, RZ ;  /* 0x000000081212ac10 */ /* 0x000fe2000ff9e0ff */
[----:B------:R-:W-:Y:S01]  /*03c0*/  IMAD.X R29, R21, 0x1, R9, P3 ;  /* 0x00000001151d7824 */ /* 0x000fe200018e0609 */
[----:B------:R-:W-:Y:S02]  /*03d0*/  ISETP.GE.U32.AND P3, PT, R3, UR5, PT ;  /* 0x0000000503007c0c */ /* 0x000fe4000bf66070 */
[----:B------:R-:W-:Y:S02]  /*03e0*/  @!P2 IADD3.X R19, PT, PT, R10, UR9, RZ, P4, !PT ;  /* 0x000000090a13ac10 */ /* 0x000fe4000a7fe4ff */
[----:B------:R-:W-:Y:S02]  /*03f0*/  CS2R R10, SRZ ;  /* 0x00000000000a7805 */ /* 0x000fe4000001ff00 */
[----:B------:R-:W-:Y:S02]  /*0400*/  IADD3 R12, P4, PT, R13, R28, RZ ;  /* 0x0000001c0d0c7210 */ /* 0x000fe40007f9e0ff */
[----:B------:R-:W-:Y:S01]  /*0410*/  ISETP.GE.U32.AND.EX P3, PT, R6, UR10, PT, P3 ;  /* 0x0000000a06007c0c */ /* 0x000fe2000bf66130 */
[----:B------:R1:W2:Y:S02]  /*0420*/  @!P2 LDG.E.64 R16, desc[UR14][R18.64] ;  /* 0x0000000e1210a981 */ /* 0x0002a4000c1e1b00 */
[----:B------:R-:W-:Y:S01]  /*0430*/  IMAD.X R13, R21, 0x1, R29, P4 ;  /* 0x00000001150d7824 */ /* 0x000fe200020e061d */
[----:B------:R-:W-:Y:S01]  /*0440*/  @!P1 LEA R20, P4, R2, R12, 0x3 ;  /* 0x0000000c02149211 */ /* 0x000fe200078818ff */
[----:B------:R4:W5:Y:S01]  /*0450*/  @!P0 LDG.E.64 R10, desc[UR14][R28.64] ;  /* 0x0000000e1c0a8981 */ /* 0x000962000c1e1b00 */
[----:B0-----:R-:W-:-:S02]  /*0460*/  CS2R R8, SRZ ;  /* 0x0000000000087805 */ /* 0x001fc4000001ff00 */
[C---:B-1----:R-:W-:Y:S02]  /*0470*/  @!P1 LEA R18, P5, R5.reuse, UR8, 0x3 ;  /* 0x0000000805129c11 */ /* 0x042fe4000f8a18ff */
[----:B------:R-:W-:Y:S02]  /*0480*/  CS2R R24, SRZ ;  /* 0x0000000000187805 */ /* 0x000fe4000001ff00 */
[----:B------:R-:W-:Y:S01]  /*0490*/  @!P1 LEA.HI.X R21, R2, R13, RZ, 0x3, P4 ;  /* 0x0000000d02159211 */ /* 0x000fe200020f1cff */
[----:B------:R0:W5:Y:S01]  /*04a0*/  @!P0 LDG.E.64 R8, desc[UR14][R22.64] ;  /* 0x0000000e16088981 */ /* 0x000162000c1e1b00 */
[----:B----4-:R-:W-:Y:S02]  /*04b0*/  CS2R R28, SRZ ;  /* 0x00000000001c7805 */ /* 0x010fe4000001ff00 */
[----:B------:R-:W-:Y:S01]  /*04c0*/  @!P1 LEA.HI.X R19, R5, UR9, R26, 0x3, P5 ;  /* 0x0000000905139c11 */ /* 0x000fe2000a8f1c1a */
[----:B------:R1:W4:Y:S04]  /*04d0*/  @!P1 LDG.E.64 R24, desc[UR14][R20.64] ;  /* 0x0000000e14189981 */ /* 0x000328000c1e1b00 */
[----:B------:R1:W4:Y:S01]  /*04e0*/  @!P1 LDG.E.64 R28, desc[UR14][R18.64] ;  /* 0x0000000e121c9981 */ /* 0x000322000c1e1b00 */
[----:B0-----:R-:W-:-:S02]  /*04f0*/  CS2R R22, SRZ ;  /* 0x0000000000167805 */ /* 0x001fc4000001ff00 */
[----:B-1----:R-:W-:Y:S02]  /*0500*/  CS2R R20, SRZ ;  /* 0x0000000000147805 */ /* 0x002fe4000001ff00 */
[----:B------:R-:W-:-:S04]  /*0510*/  @!P3 LEA R18, P4, R3, UR8, 0x3 ;  /* 0x000000080312bc11 */ /* 0x000fc8000f8818ff */
[----:B------:R-:W4:Y:S01]  /*0520*/  @!P3 LDG.E.64 R20, desc[UR14][R12.64] ;  /* 0x0000000e0c14b981 */ /* 0x000f22000c1e1b00 */
[----:B------:R-:W-:-:S05]  /*0530*/  @!P3 LEA.HI.X R19, R3, UR9, R6, 0x3, P4 ;  /* 0x000000090313bc11 */ /* 0x000fca000a0f1c06 */
[----:B------:R0:W4:Y:S01]  /*0540*/  @!P3 LDG.E.64 R22, desc[UR14][R18.64] ;  /* 0x0000000e1216b981 */ /* 0x000122000c1e1b00 */
[----:B------:R-:W-:Y:S01]  /*0550*/  BSSY.RECONVERGENT B0, `(.L_x_7464) ;  /* 0x000002f000007945 */ /* 0x000fe20003800200 */
[----:B--2---:R-:W-:Y:S02]  /*0560*/  IMAD R3, R17, UR16, RZ ;  /* 0x0000001011037c24 */ /* 0x004fe4000f8e02ff */
[----:B---3--:R-:W-:-:S04]  /*0570*/  IMAD.WIDE.U32 R14, R16, UR16, R14 ;  /* 0x00000010100e7c25 */ /* 0x008fc8000f8e000e */
[----:B------:R-:W-:-:S04]  /*0580*/  IMAD R3, R16, UR17, R3 ;  /* 0x0000001110037c24 */ /* 0x000fc8000f8e0203 */
[----:B------:R-:W-:Y:S02]  /*0590*/  IMAD.IADD R15, R15, 0x1, R3 ;  /* 0x000000010f0f7824 */ /* 0x000fe400078e0203 */
[----:B------:R-:W-:Y:S02]  /*05a0*/  IMAD.IADD R3, R0, 0x1, R27 ;  /* 0x0000000100037824 */ /* 0x000fe400078e021b */
[----:B-----5:R-:W-:Y:S02]  /*05b0*/  IMAD R9, R9, UR16, RZ ;  /* 0x0000001009097c24 */ /* 0x020fe4000f8e02ff */
[----:B------:R-:W-:Y:S01]  /*05c0*/  IMAD.WIDE.U32 R10, R8, UR16, R10 ;  /* 0x00000010080a7c25 */ /* 0x000fe2000f8e000a */
[----:B0-----:R-:W-:-:S03]  /*05d0*/  @!P0 LEA R19, P4, R3, UR6, 0x3 ;  /* 0x0000000603138c11 */ /* 0x001fc6000f8818ff */
[----:B------:R-:W-:Y:S01]  /*05e0*/  IMAD R9, R8, UR17, R9 ;  /* 0x0000001108097c24 */ /* 0x000fe2000f8e0209 */
[----:B------:R-:W-:-:S03]  /*05f0*/  @!P2 LEA R8, P5, R3, UR6, 0x3 ;  /* 0x000000060308ac11 */ /* 0x000fc6000f8a18ff */
[----:B------:R-:W-:Y:S01]  /*0600*/  IMAD.IADD R11, R11, 0x1, R9 ;  /* 0x000000010b0b7824 */ /* 0x000fe200078e0209 */
[C-C-:B------:R-:W-:Y:S02]  /*0610*/  @!P2 LEA.HI.X R9, R3.reuse, UR7, R4.reuse, 0x3, P5 ;  /* 0x000000070309ac11 */ /* 0x140fe4000a8f1c04 */
[C---:B------:R-:W-:Y:S02]  /*0620*/  @!P0 LEA R18, P5, R2.reuse, R19, 0x3 ;  /* 0x0000001302128211 */ /* 0x040fe400078a18ff */
[----:B------:R-:W-:Y:S01]  /*0630*/  @!P0 LEA.HI.X R19, R3, UR7, R4, 0x3, P4 ;  /* 0x0000000703138c11 */ /* 0x000fe2000a0f1c04 */
[----:B------:R0:W-:Y:S01]  /*0640*/  @!P2 STG.E.64 desc[UR14][R8.64], R14 ;  /* 0x0000000e0800a986 */ /* 0x0001e2000c101b0e */
[C---:B------:R-:W-:Y:S01]  /*0650*/  LEA R27, P4, R2.reuse, R27, 0x2 ;  /* 0x0000001b021b7211 */ /* 0x040fe200078810ff */
[----:B----4-:R-:W-:Y:S01]  /*0660*/  IMAD.MOV.U32 R16, RZ, RZ, R20 ;  /* 0x000000ffff107224 */ /* 0x010fe200078e0014 */
[----:B------:R-:W-:Y:S01]  /*0670*/  @!P0 LEA.HI.X R19, R2, R19, RZ, 0x3, P5 ;  /* 0x0000001302138211 */ /* 0x000fe200028f1cff */
[----:B------:R-:W-:-:S02]  /*0680*/  IMAD.MOV.U32 R17, RZ, RZ, R21 ;  /* 0x000000ffff117224 */ /* 0x000fc400078e0015 */
[----:B------:R-:W-:Y:S02]  /*0690*/  IMAD.X R7, RZ, RZ, R7, P4 ;  /* 0x000000ffff077224 */ /* 0x000fe400020e0607 */
[----:B------:R1:W-:Y:S01]  /*06a0*/  @!P0 STG.E.64 desc[UR14][R18.64], R10 ;  /* 0x0000000a12008986 */ /* 0x0003e2000c101b0e */
[----:B------:R-:W-:Y:S01]  /*06b0*/  IMAD R5, R23, UR16, RZ ;  /* 0x0000001017057c24 */ /* 0x000fe2000f8e02ff */
[----:B------:R-:W-:Y:S01]  /*06c0*/  ISETP.GE.U32.AND P0, PT, R27, UR5, PT ;  /* 0x000000051b007c0c */ /* 0x000fe2000bf06070 */
[----:B------:R-:W-:-:S03]  /*06d0*/  IMAD.WIDE.U32 R16, R22, UR16, R16 ;  /* 0x0000001016107c25 */ /* 0x000fc6000f8e0010 */
[----:B------:R-:W-:Y:S01]  /*06e0*/  ISETP.GE.U32.AND.EX P0, PT, R7, UR10, PT, P0 ;  /* 0x0000000a07007c0c */ /* 0x000fe2000bf06100 */
[----:B------:R-:W-:Y:S02]  /*06f0*/  IMAD R5, R22, UR17, R5 ;  /* 0x0000001116057c24 */ /* 0x000fe4000f8e0205 */
[----:B0-----:R-:W-:Y:S02]  /*0700*/  @!P3 IMAD.MOV.U32 R8, RZ, RZ, R12 ;  /* 0x000000ffff08b224 */ /* 0x001fe400078e000c */
[----:B------:R-:W-:Y:S02]  /*0710*/  IMAD.IADD R17, R17, 0x1, R5 ;  /* 0x0000000111117824 */ /* 0x000fe400078e0205 */
[----:B------:R-:W-:Y:S02]  /*0720*/  @!P3 IMAD.MOV.U32 R9, RZ, RZ, R13 ;  /* 0x000000ffff09b224 */ /* 0x000fe400078e000d */
[----:B------:R-:W-:Y:S02]  /*0730*/  IMAD R5, R29, UR16, RZ ;  /* 0x000000101d057c24 */ /* 0x000fe4000f8e02ff */
[----:B------:R-:W-:Y:S01]  /*0740*/  IMAD.MOV.U32 R12, RZ, RZ, R24 ;  /* 0x000000ffff0c7224 */ /* 0x000fe200078e0018 */
[----:B------:R1:W-:Y:S01]  /*0750*/  @!P3 STG.E.64 desc[UR14][R8.64], R16 ;  /* 0x000000100800b986 */ /* 0x0003e2000c101b0e */
[----:B------:R-:W-:-:S02]  /*0760*/  IMAD.MOV.U32 R13, RZ, RZ, R25 ;  /* 0x000000ffff0d7224 */ /* 0x000fc400078e0019 */
[C---:B------:R-:W-:Y:S02]  /*0770*/  IMAD R29, R28.reuse, UR17, R5 ;  /* 0x000000111c1d7c24 */ /* 0x040fe4000f8e0205 */
[----:B------:R-:W-:Y:S01]  /*0780*/  IMAD.WIDE.U32 R12, R28, UR16, R12 ;  /* 0x000000101c0c7c25 */ /* 0x000fe2000f8e000c */
[----:B------:R-:W-:Y:S06]  /*0790*/  @P1 BRA `(.L_x_7465) ;  /* 0x0000000000281947 */ /* 0x000fec0003800000 */
[----:B------:R-:W-:Y:S01]  /*07a0*/  IMAD.SHL.U32 R6, R2, 0x8, RZ ;  /* 0x0000000802067824 */ /* 0x000fe200078e00ff */
[----:B------:R-:W-:Y:S01]  /*07b0*/  LEA R5, P3, R3, UR6, 0x3 ;  /* 0x0000000603057c11 */ /* 0x000fe2000f8618ff */
[----:B------:R-:W-:Y:S01]  /*07c0*/  IMAD.IADD R13, R13, 0x1, R29 ;  /* 0x000000010d0d7824 */ /* 0x000fe200078e021d */
[----:B-1----:R-:W-:Y:S02]  /*07d0*/  SHF.R.U32.HI R8, RZ, 0x1d, R2 ;  /* 0x0000001dff087819 */ /* 0x002fe40000011602 */
[C---:B------:R-:W-:Y:S02]  /*07e0*/  IADD3 R5, P1, P2, R6.reuse, R5, R6 ;  /* 0x0000000506057210 */ /* 0x040fe40007a3e006 */
[----:B------:R-:W-:Y:S02]  /*07f0*/  LEA.HI.X R3, R3, UR7, R4, 0x3, P3 ;  /* 0x0000000703037c11 */ /* 0x000fe400098f1c04 */
[----:B------:R-:W-:Y:S02]  /*0800*/  IADD3 R4, P3, PT, R6, R5, RZ ;  /* 0x0000000506047210 */ /* 0x000fe40007f7e0ff */
[----:B------:R-:W-:-:S05]  /*0810*/  IADD3.X R3, PT, PT, R8, R3, R8, P1, P2 ;  /* 0x0000000308037210 */ /* 0x000fca0000fe4408 */
[----:B------:R-:W-:-:S05]  /*0820*/  IMAD.X R5, R8, 0x1, R3, P3 ;  /* 0x0000000108057824 */ /* 0x000fca00018e0603 */
[----:B------:R0:W-:Y:S02]  /*0830*/  STG.E.64 desc[UR14][R4.64], R12 ;  /* 0x0000000c04007986 */ /* 0x0001e4000c101b0e */
.L_x_7465:
[----:B------:R-:W-:Y:S05]  /*0840*/  BSYNC.RECONVERGENT B0 ;  /* 0x0000000000007941 */ /* 0x000fea0003800200 */
.L_x_7464:
[----:B------:R-:W-:Y:S05]  /*0850*/  @!P0 BRA `(.L_x_7466) ;  /* 0xfffffff8006c8947 */ /* 0x000fea000383ffff */
[----:B------:R-:W-:Y:S05]  /*0860*/  EXIT ;  /* 0x000000000000794d */ /* 0x000fea0003800000 */
.L_x_7463:
        /* <DEDUP_REMOVED lines=8> */
.L_x_7467:
[C---:B--2---:R-:W-:Y:S01]  /*08f0*/  IMAD.SHL.U32 R2, R0.reuse, 0x20, RZ ;  /* 0x0000002000027824 */ /* 0x044fe200078e00ff */
[----:B------:R-:W-:-:S04]  /*0900*/  SHF.L.U64.HI R3, R0, 0x5, R21 ;  /* 0x0000000500037819 */ /* 0x000fc80000010215 */
[C---:B------:R-:W-:Y:S02]  /*0910*/  IADD3 R6, P1, PT, R2.reuse, UR8, RZ ;  /* 0x0000000802067c10 */ /* 0x040fe4000ff3e0ff */
[----:B------:R-:W-:Y:S02]  /*0920*/  IADD3 R2, P0, PT, R2, UR6, RZ ;  /* 0x0000000602027c10 */ /* 0x000fe4000ff1e0ff */
[C---:B------:R-:W-:Y:S02]  /*0930*/  IADD3.X R7, PT, PT, R3.reuse, UR9, RZ, P1, !PT ;  /* 0x0000000903077c10 */ /* 0x040fe40008ffe4ff */
[----:B------:R-:W-:-:S04]  /*0940*/  IADD3.X R3, PT, PT, R3, UR7, RZ, P0, !PT ;  /* 0x0000000703037c10 */ /* 0x000fc800087fe4ff */
[----:B------:R-:W1:Y:S04]  /*0950*/  LDG.E.ENL2.256 R8, R4, desc[UR14][R6.64] ;  /* 0xfe00000e0604797e */ /* 0x000e680008121908 */
[----:B------:R-:W2:Y:S01]  /*0960*/  LDG.E.ENL2.256 R16, R12, desc[UR14][R2.64] ;  /* 0xfe00000e020c797e */ /* 0x000ea20008121910 */
        /* <DEDUP_REMOVED lines=8> */
[----:B--2---:R-:W-:-:S04]  /*09f0*/  IMAD.WIDE.U32 R12, R4, UR10, R12 ;  /* 0x0000000a040c7c25 */ /* 0x004fc8000f8e000c */
[----:B------:R-:W-:Y:S02]  /*0a00*/  IMAD R5, R4, UR11, R5 ;  /* 0x0000000b04057c24 */ /* 0x000fe4000f8e0205 */
[----:B------:R-:W-:-:S04]  /*0a10*/  IMAD.WIDE.U32 R14, R6, UR10, R14 ;  /* 0x0000000a060e7c25 */ /* 0x000fc8000f8e000e */
[----:B------:R-:W-:Y:S02]  /*0a20*/  IMAD R23, R6, UR11, R23 ;  /* 0x0000000b06177c24 */ /* 0x000fe4000f8e0217 */
[----:B------:R-:W-:-:S04]  /*0a30*/  IMAD.WIDE.U32 R16, R8, UR10, R16 ;  /* 0x0000000a08107c25 */ /* 0x000fc8000f8e0010 */
[----:B------:R-:W-:Y:S02]  /*0a40*/  IMAD R9, R8, UR11, R9 ;  /* 0x0000000b08097c24 */ /* 0x000fe4000f8e0209 */
[----:B------:R-:W-:-:S04]  /*0a50*/  IMAD.WIDE.U32 R18, R10, UR10, R18 ;  /* 0x0000000a0a127c25 */ /* 0x000fc8000f8e0012 */
[----:B------:R-:W-:Y:S02]  /*0a60*/  IMAD R11, R10, UR11, R11 ;  /* 0x0000000b0a0b7c24 */ /* 0x000fe4000f8e020b */
[----:B------:R-:W-:Y:S02]  /*0a70*/  IMAD.MOV.U32 R4, RZ, RZ, R12 ;  /* 0x000000ffff047224 */ /* 0x000fe400078e000c */
[----:B------:R-:W-:Y:S02]  /*0a80*/  IMAD.IADD R5, R13, 0x1, R5 ;  /* 0x000000010d057824 */ /* 0x000fe400078e0205 */
[----:B------:R-:W-:Y:S02]  /*0a90*/  IMAD.IADD R7, R15, 0x1, R23 ;  /* 0x000000010f077824 */ /* 0x000fe400078e0217 */
[----:B------:R-:W-:Y:S02]  /*0aa0*/  IMAD.IADD R9, R17, 0x1, R9 ;  /* 0x0000000111097824 */ /* 0x000fe400078e0209 */
[----:B------:R-:W-:-:S02]  /*0ab0*/  IMAD.IADD R11, R19, 0x1, R11 ;  /* 0x00000001130b7824 */ /* 0x000fc400078e020b */
        /* <DEDUP_REMOVED lines=10> */
.L_x_7468:
        /* <DEDUP_REMOVED lines=10> */
.L_x_8053:


//--------------------- .text._ZN2at6native55_GLOBAL__N__de093ff9_22_ForeachBinaryOpList_cu_a911ec4325multi_tensor_apply_kernelINS1_18TensorListMetadataILi2EEENS1_24BinaryOpListAlphaFunctorIiLi2ELi2ELi0EEEJSt4plusIiEiEEEvT_T0_DpT1_ --------------------------
	.section	.text._ZN2at6native55_GLOBAL__N__de093ff9_22_ForeachBinaryOpList_cu_a911ec4325multi_tensor_apply_kernelINS1_18TensorListMetadataILi2EEENS1_24BinaryOpListAlphaFunctorIiLi2ELi2ELi0EEEJSt4plusIiEiEEEvT_T0_DpT1_,"ax",@progbits
	.align	128
.text._ZN2at6native55_GLOBAL__N__de093ff9_22_ForeachBinaryOpList_cu_a911ec4325multi_tensor_apply_kernelINS1_18TensorListMetadataILi2EEENS1_24BinaryOpListAlphaFunctorIiLi2ELi2ELi0EEEJSt4plusIiEiEEEvT_T0_DpT1_:
        .type           _ZN2at6native55_GLOBAL__N__de093ff9_22_ForeachBinaryOpList_cu_a911ec4325multi_tensor_apply_kernelINS1_18TensorListMetadataILi2EEENS1_24BinaryOpListAlphaFunctorIiLi2ELi2ELi0EEEJSt4plusIiEiEEEvT_T0_DpT1_,@function
        .size           _ZN2at6native55_GLOBAL__N__de093ff9_22_ForeachBinaryOpList_cu_a911ec4325multi_tensor_apply_kernelINS1_18TensorListMetadataILi2EEENS1_24BinaryOpListAlphaFunctorIiLi2ELi2ELi0EEEJSt4plusIiEiEEEvT_T0_DpT1_,(.L_x_8054 - _ZN2at6native55_GLOBAL__N__de093ff9_22_ForeachBinaryOpList_cu_a911ec4325multi_tensor_apply_kernelINS1_18TensorListMetadataILi2EEENS1_24BinaryOpListAlphaFunctorIiLi2ELi2ELi0EEEJSt4plusIiEiEEEvT_T0_DpT1_)
        .other          _ZN2at6native55_GLOBAL__N__de093ff9_22_ForeachBinaryOpList_cu_a911ec4325multi_tensor_apply_kernelINS1_18TensorListMetadataILi2EEENS1_24BinaryOpListAlphaFunctorIiLi2ELi2ELi0EEEJSt4plusIiEiEEEvT_T0_DpT1_,@"STO_CUDA_ENTRY STV_DEFAULT"
_ZN2at6native55_GLOBAL__N__de093ff9_22_ForeachBinaryOpList_cu_a911ec4325multi_tensor_apply_kernelINS1_18TensorListMetadataILi2EEENS1_24BinaryOpListAlphaFunctorIiLi2ELi2ELi0EEEJSt4plusIiEiEEEvT_T0_DpT1_:
        /* <DEDUP_REMOVED lines=32> */
.L_x_7472:
[----:B0-----:R-:W-:Y:S01]  /*0200*/  IADD3 R5, P1, PT, R0, UR4, RZ ;  /* 0x0000000400057c10 */ /* 0x001fe2000ff3e0ff */
[----:B-12---:R-:W-:-:S03]  /*0210*/  IMAD.MOV.U32 R7, RZ, RZ, RZ ;  /* 0x000000ffff077224 */ /* 0x006fc600078e00ff */
[C---:B------:R-:W-:Y:S01]  /*0220*/  ISETP.GE.U32.AND P0, PT, R5.reuse, R3, PT ;  /* 0x000000030500720c */ /* 0x040fe20003f06070 */
[----:B------:R-:W-:Y:S01]  /*0230*/  IMAD.X R6, RZ, RZ, UR5, P1 ;  /* 0x00000005ff067e24 */ /* 0x000fe200088e06ff */
[----:B-1----:R-:W-:Y:S01]  /*0240*/  IADD3 R19, P2, PT, R2, R5, RZ ;  /* 0x0000000502137210 */ /* 0x002fe20007f5e0ff */
[----:B------:R-:W-:-:S03]  /*0250*/  IMAD.SHL.U32 R23, R5, 0x4, RZ ;  /* 0x0000000405177824 */ /* 0x000fc600078e00ff */
[----:B------:R-:W-:Y:S01]  /*0260*/  ISETP.GE.U32.AND.EX P0, PT, R6, R4, PT, P0 ;  /* 0x000000040600720c */ /* 0x000fe20003f06100 */
[--C-:B------:R-:W-:Y:S01]  /*0270*/  IMAD.X R29, RZ, RZ, R6.reuse, P2 ;  /* 0x000000ffff1d7224 */ /* 0x100fe200010e0606 */
[----:B------:R-:W-:Y:S02]  /*0280*/  SHF.L.U64.HI R21, R5, 0x2, R6 ;  /* 0x0000000205157819 */ /* 0x000fe40000010206 */
[----:B------:R-:W-:Y:S02]  /*0290*/  IADD3 R16, P1, PT, R14, R23, RZ ;  /* 0x000000170e107210 */ /* 0x000fe40007f3e0ff */
[----:B------:R-:W-:-:S03]  /*02a0*/  IADD3 R8, P3, PT, R2, R19, RZ ;  /* 0x0000001302087210 */ /* 0x000fc60007f7e0ff */
[----:B------:R-:W-:Y:S01]  /*02b0*/  IMAD.X R17, R15, 0x1, R21, P1 ;  /* 0x000000010f117824 */ /* 0x000fe200008e0615 */
[----:B------:R-:W-:Y:S01]  /*02c0*/  IADD3 R9, P4, PT, R2, R8, RZ ;  /* 0x0000000802097210 */ /* 0x000fe20007f9e0ff */
[----:B------:R-:W-:Y:S01]  /*02d0*/  IMAD.X R11, RZ, RZ, R29, P3 ;  /* 0x000000ffff0b7224 */ /* 0x000fe200018e061d */
[----:B------:R-:W-:Y:S02]  /*02e0*/  ISETP.GE.U32.AND P1, PT, R19, R3, PT ;  /* 0x000000031300720c */ /* 0x000fe40003f26070 */
[----:B------:R-:W-:Y:S01]  /*02f0*/  @!P0 IADD3 R22, P2, PT, R12, R23, RZ ;  /* 0x000000170c168210 */ /* 0x000fe20007f5e0ff */
[----:B------:R-:W-:Y:S01]  /*0300*/  IMAD.X R25, RZ, RZ, R11, P4 ;  /* 0x000000ffff197224 */ /* 0x000fe200020e060b */
[-C--:B------:R-:W-:Y:S01]  /*0310*/  ISETP.GE.U32.AND.EX P1, PT, R29, R4.reuse, PT, P1 ;  /* 0x000000041d00720c */ /* 0x080fe20003f26110 */
[----:B------:R-:W-:Y:S01]  /*0320*/  IMAD.SHL.U32 R24, R2, 0x4, RZ ;  /* 0x0000000402187824 */ /* 0x000fe200078e00ff */
[----:B------:R-:W-:Y:S01]  /*0330*/  SHF.R.U32.HI R27, RZ, 0x1e, R2 ;  /* 0x0000001eff1b7819 */ /* 0x000fe20000011602 */
[----:B------:R-:W-:Y:S01]  /*0340*/  @!P0 IMAD.X R23, R13, 0x1, R21, P2 ;  /* 0x000000010d178824 */ /* 0x000fe200010e0615 */
[-C--:B------:R-:W-:Y:S01]  /*0350*/  ISETP.GE.U32.AND P2, PT, R9, R3.reuse, PT ;  /* 0x000000030900720c */ /* 0x080fe20003f46070 */
[----:B------:R-:W-:Y:S01]  /*0360*/  IMAD.MOV.U32 R10, RZ, RZ, RZ ;  /* 0x000000ffff0a7224 */ /* 0x000fe200078e00ff */
[----:B------:R-:W-:Y:S01]  /*0370*/  ISETP.GE.U32.AND P3, PT, R8, R3, PT ;  /* 0x000000030800720c */ /* 0x000fe20003f66070 */
[----:B------:R0:W2:Y:S01]  /*0380*/  @!P0 LDG.E R7, desc[UR8][R16.64] ;  /* 0x0000000810078981 */ /* 0x0000a2000c1e1900 */
[----:B------:R-:W-:-:S02]  /*0390*/  ISETP.GE.U32.AND.EX P2, PT, R25, R4, PT, P2 ;  /* 0x000000041900720c */ /* 0x000fc40003f46120 */
[----:B------:R-:W-:Y:S01]  /*03a0*/  IADD3 R20, P4, PT, R24, R16, RZ ;  /* 0x0000001018147210 */ /* 0x000fe20007f9e0ff */
[----:B------:R1:W2:Y:S01]  /*03b0*/  @!P0 LDG.E R10, desc[UR8][R22.64] ;  /* 0x00000008160a8981 */ /* 0x0002a2000c1e1900 */
[----:B------:R-:W-:-:S03]  /*03c0*/  ISETP.GE.U32.AND.EX P3, PT, R11, R4, PT, P3 ;  /* 0x000000040b00720c */ /* 0x000fc60003f66130 */
[----:B------:R-:W-:Y:S01]  /*03d0*/  IMAD.X R21, R27, 0x1, R17, P4 ;  /* 0x000000011b157824 */ /* 0x000fe200020e0611 */
[C---:B------:R-:W-:Y:S02]  /*03e0*/  @!P1 LEA R18, P4, R19.reuse, R12, 0x2 ;  /* 0x0000000c13129211 */ /* 0x040fe400078810ff */
[----:B0-----:R-:W-:Y:S01]  /*03f0*/  IADD3 R16, P5, PT, R24, R20, RZ ;  /* 0x0000001418107210 */ /* 0x001fe20007fbe0ff */
[----:B------:R-:W-:Y:S01]  /*0400*/  IMAD.MOV.U32 R24, RZ, RZ, RZ ;  /* 0x000000ffff187224 */ /* 0x000fe200078e00ff */
[-C--:B------:R-:W-:Y:S02]  /*0410*/  @!P1 LEA.HI.X R19, R19, R13.reuse, R29, 0x2, P4 ;  /* 0x0000000d13139211 */ /* 0x080fe400020f141d */
[----:B------:R-:W-:Y:S02]  /*0420*/  CS2R R28, SRZ ;  /* 0x00000000001c7805 */ /* 0x000fe4000001ff00 */
[----:B-1----:R-:W-:Y:S01]  /*0430*/  @!P2 LEA R22, P4, R9, R12, 0x2 ;  /* 0x0000000c0916a211 */ /* 0x002fe200078810ff */
[----:B------:R-:W-:Y:S01]  /*0440*/  IMAD.X R17, R27, 0x1, R21, P5 ;  /* 0x000000011b117824 */ /* 0x000fe200028e0615 */
[----:B------:R0:W3:Y:S02]  /*0450*/  @!P1 LDG.E R24, desc[UR8][R20.64] ;  /* 0x0000000814189981 */ /* 0x0000e4000c1e1900 */
[----:B------:R-:W-:-:S02]  /*0460*/  @!P2 LEA.HI.X R23, R9, R13, R25, 0x2, P4 ;  /* 0x0000000d0917a211 */ /* 0x000fc400020f1419 */
[----:B------:R-:W3:Y:S01]  /*0470*/  @!P1 LDG.E R29, desc[UR8][R18.64] ;  /* 0x00000008121d9981 */ /* 0x000ee2000c1e1900 */
[----:B------:R-:W-:-:S03]  /*0480*/  IMAD.MOV.U32 R25, RZ, RZ, RZ ;  /* 0x000000ffff197224 */ /* 0x000fc600078e00ff */
[----:B------:R-:W4:Y:S01]  /*0490*/  @!P3 LDG.E R28, desc[UR8][R16.64] ;  /* 0x00000008101cb981 */ /* 0x000f22000c1e1900 */
[----:B------:R-:W-:Y:S02]  /*04a0*/  @!P2 LEA R26, P5, R2, R16, 0x2 ;  /* 0x00000010021aa211 */ /* 0x000fe400078a10ff */
[----:B0-----:R-:W-:Y:S01]  /*04b0*/  @!P3 LEA R20, P4, R8, R12, 0x2 ;  /* 0x0000000c0814b211 */ /* 0x001fe200078810ff */
[----:B------:R0:W5:Y:S01]  /*04c0*/  @!P2 LDG.E R25, desc[UR8][R22.64] ;  /* 0x000000081619a981 */ /* 0x000162000c1e1900 */
[----:B------:R-:W-:Y:S02]  /*04d0*/  @!P2 LEA.HI.X R27, R2, R17, RZ, 0x2, P5 ;  /* 0x00000011021ba211 */ /* 0x000fe400028f14ff */
[----:B------:R-:W-:Y:S01]  /*04e0*/  @!P3 LEA.HI.X R21, R8, R13, R11, 0x2, P4 ;  /* 0x0000000d0815b211 */ /* 0x000fe200020f140b */
[----:B------:R-:W-:-:S06]  /*04f0*/  IMAD.MOV.U32 R11, RZ, RZ, RZ ;  /* 0x000000ffff0b7224 */ /* 0x000fcc00078e00ff */
[----:B------:R-:W4:Y:S01]  /*0500*/  @!P3 LDG.E R11, desc[UR8][R20.64] ;  /* 0x00000008140bb981 */ /* 0x000f22000c1e1900 */
[----:B0-----:R-:W-:-:S06]  /*0510*/  IMAD.MOV.U32 R22, RZ, RZ, RZ ;  /* 0x000000ffff167224 */ /* 0x001fcc00078e00ff */
[----:B------:R-:W5:Y:S01]  /*0520*/  @!P2 LDG.E R22, desc[UR8][R26.64] ;  /* 0x000000081a16a981 */ /* 0x000f62000c1e1900 */
[----:B------:R-:W0:Y:S01]  /*0530*/  @!P0 S2R R0, SR_TID.X ;  /* 0x0000000000008919 */ /* 0x000e220000002100 */
[CC--:B------:R-:W-:Y:S02]  /*0540*/  @!P1 LEA R9, P6, R5.reuse, R14.reuse, 0x2 ;  /* 0x0000000e05099211 */ /* 0x0c0fe400078c10ff */
[C---:B------:R-:W-:Y:S02]  /*0550*/  @!P0 LEA R18, P4, R5.reuse, R14, 0x2 ;  /* 0x0000000e05128211 */ /* 0x040fe400078810ff */
[----:B------:R-:W-:Y:S02]  /*0560*/  @!P1 LEA R8, P5, R2, R9, 0x2 ;  /* 0x0000000902089211 */ /* 0x000fe400078a10ff */
[CCC-:B------:R-:W-:Y:S02]  /*0570*/  @!P1 LEA.HI.X R9, R5.reuse, R15.reuse, R6.reuse, 0x2, P6 ;  /* 0x0000000f05099211 */ /* 0x1c0fe400030f1406 */
[----:B------:R-:W-:-:S02]  /*0580*/  @!P0 LEA.HI.X R19, R5, R15, R6, 0x2, P4 ;  /* 0x0000000f05138211 */ /* 0x000fc400020f1406 */
[----:B------:R-:W-:Y:S01]  /*0590*/  @!P1 LEA.HI.X R9, R2, R9, RZ, 0x2, P5 ;  /* 0x0000000902099211 */ /* 0x000fe200028f14ff */
[----:B------:R-:W-:Y:S01]  /*05a0*/  BSSY.RECONVERGENT B0, `(.L_x_7470) ;  /* 0x0000014000007945 */ /* 0x000fe20003800200 */
[----:B0-----:R-:W0:Y:S01]  /*05b0*/  @!P1 S2R R0, SR_TID.X ;  /* 0x0000000000009919 */ /* 0x001e220000002100 */
[----:B--2---:R-:W-:-:S05]  /*05c0*/  IMAD R7, R10, UR7, R7 ;  /* 0x000000070a077c24 */ /* 0x004fca000f8e0207 */
[----:B------:R1:W-:Y:S01]  /*05d0*/  @!P0 STG.E desc[UR8][R18.64], R7 ;  /* 0x0000000712008986 */ /* 0x0003e2000c101908 */
[----:B---3--:R-:W-:-:S05]  /*05e0*/  IMAD R29, R29, UR7, R24 ;  /* 0x000000071d1d7c24 */ /* 0x008fca000f8e0218 */
[----:B------:R1:W-:Y:S01]  /*05f0*/  @!P1 STG.E desc[UR8][R8.64], R29 ;  /* 0x0000001d08009986 */ /* 0x0003e2000c101908 */
[----:B----4-:R-:W-:-:S05]  /*0600*/  IMAD R11, R11, UR7, R28 ;  /* 0x000000070b0b7c24 */ /* 0x010fca000f8e021c */
[----:B------:R1:W-:Y:S01]  /*0610*/  @!P3 STG.E desc[UR8][R16.64], R11 ;  /* 0x0000000b1000b986 */ /* 0x0003e2000c101908 */
[----:B-----5:R-:W-:Y:S01]  /*0620*/  IMAD R22, R25, UR7, R22 ;  /* 0x0000000719167c24 */ /* 0x020fe2000f8e0216 */
        /* <DEDUP_REMOVED lines=11> */
.L_x_7471:
[----:B------:R-:W-:Y:S05]  /*06e0*/  BSYNC.RECONVERGENT B0 ;  /* 0x0000000000007941 */ /* 0x000fea0003800200 */
.L_x_7470:
        /* <DEDUP_REMOVED lines=8> */
.L_x_7469:
        /* <DEDUP_REMOVED lines=8> */
.L_x_7473:
[C---:B------:R-:W-:Y:S01]  /*07f0*/  IMAD.SHL.U32 R21, R2.reuse, 0x10, RZ ;  /* 0x0000001002157824 */ /* 0x040fe200078e00ff */
[----:B--2---:R-:W-:-:S04]  /*0800*/  SHF.L.U64.HI R5, R2, 0x4, R17 ;  /* 0x0000000402057819 */ /* 0x004fc80000010211 */
[-C--:B------:R-:W-:Y:S02]  /*0810*/  IADD3 R18, P0, PT, R14, R21.reuse, RZ ;  /* 0x000000150e127210 */ /* 0x080fe40007f1e0ff */
[----:B------:R-:W-:-:S03]  /*0820*/  IADD3 R20, P1, PT, R12, R21, RZ ;  /* 0x000000150c147210 */ /* 0x000fc60007f3e0ff */
[--C-:B------:R-:W-:Y:S02]  /*0830*/  IMAD.X R19, R15, 0x1, R5.reuse, P0 ;  /* 0x000000010f137824 */ /* 0x100fe400000e0605 */
[----:B------:R-:W-:-:S03]  /*0840*/  IMAD.X R21, R13, 0x1, R5, P1 ;  /* 0x000000010d157824 */ /* 0x000fc600008e0605 */
[----:B------:R-:W1:Y:S04]  /*0850*/  LDG.E.128 R8, desc[UR8][R18.64] ;  /* 0x0000000812087981 */ /* 0x000e68000c1e1d00 */
[----:B------:R-:W1:Y:S01]  /*0860*/  LDG.E.128 R4, desc[UR8][R20.64] ;  /* 0x0000000814047981 */ /* 0x000e62000c1e1d00 */
[----:B0-----:R-:W-:-:S05]  /*0870*/  IADD3 R2, P0, PT, R2, UR4, RZ ;  /* 0x0000000402027c10 */ /* 0x001fca000ff1e0ff */
[C---:B------:R-:W-:Y:S02]  /*0880*/  IMAD.SHL.U32 R0, R2.reuse, 0x4, RZ ;  /* 0x0000000402007824 */ /* 0x040fe400078e00ff */
[----:B------:R-:W-:Y:S01]  /*0890*/  IMAD.X R17, RZ, RZ, R17, P0 ;  /* 0x000000ffff117224 */ /* 0x000fe200000e0611 */
[----:B------:R-:W-:Y:S02]  /*08a0*/  LOP3.LUT P0, RZ, R2, 0xffffc000, RZ, 0xc0, !PT ;  /* 0xffffc00002ff7812 */ /* 0x000fe4000780c0ff */
[----:B------:R-:W-:Y:S02]  /*08b0*/  ISETP.LT.U32.AND P1, PT, R0, R3, PT ;  /* 0x000000030000720c */ /* 0x000fe40003f21070 */
[----:B------:R-:W-:Y:S01]  /*08c0*/  LOP3.LUT P0, RZ, R17, 0x3fffffff, RZ, 0xc0, P0 ;  /* 0x3fffffff11ff7812 */ /* 0x000fe2000000c0ff */
[----:B-1----:R-:W-:Y:S02]  /*08d0*/  IMAD R4, R4, UR5, R8 ;  /* 0x0000000504047c24 */ /* 0x002fe4000f8e0208 */
[----:B------:R-:W-:-:S02]  /*08e0*/  IMAD R5, R5, UR5, R9 ;  /* 0x0000000505057c24 */ /* 0x000fc4000f8e0209 */
[----:B------:R-:W-:Y:S02]  /*08f0*/  IMAD R6, R6, UR5, R10 ;  /* 0x0000000506067c24 */ /* 0x000fe4000f8e020a */
[----:B------:R-:W-:Y:S01]  /*0900*/  IMAD R7, R7, UR5, R11 ;  /* 0x0000000507077c24 */ /* 0x000fe2000f8e020b */
[----:B------:R-:W-:-:S04]  /*0910*/  SHF.L.U64.HI R9, R2, 0x2, R17 ;  /* 0x0000000202097819 */ /* 0x000fc80000010211 */
[----:B------:R2:W-:Y:S01]  /*0920*/  STG.E.128 desc[UR8][R18.64], R4 ;  /* 0x0000000412007986 */ /* 0x0005e2000c101d08 */
[----:B------:R-:W-:-:S13]  /*0930*/  ISETP.LT.AND.EX P1, PT, R9, R16, PT, P1 ;  /* 0x000000100900720c */ /* 0x000fda0003f21310 */
[----:B------:R-:W-:Y:S05]  /*0940*/  @!P0 BRA P1, `(.L_x_7473) ;  /* 0xfffffffc00a88947 */ /* 0x000fea000083ffff */
[----:B------:R-:W-:Y:S05]  /*0950*/  EXIT ;  /* 0x000000000000794d */ /* 0x000fea0003800000 */
.L_x_7474:
        /* <DEDUP_REMOVED lines=10> */
.L_x_8054:


//--------------------- .text._ZN2at6native55_GLOBAL__N__de093ff9_22_ForeachBinaryOpList_cu_a911ec4325multi_tensor_apply_kernelINS1_18TensorListMetadataILi2EEENS1_24BinaryOpListAlphaFunctorIaLi2ELi2ELi0EEEJSt4plusIaEaEEEvT_T0_DpT1_ --------------------------
	.section	.text._ZN2at6native55_GLOBAL__N__de093ff9_22_ForeachBinaryOpList_cu_a911ec4325multi_tensor_apply_kernelINS1_18TensorListMetadataILi2EEENS1_24BinaryOpListAlphaFunctorIaLi2ELi2ELi0EEEJSt4plusIaEaEEEvT_T0_DpT1_,"ax",@progbits
	.align	128
.text._ZN2at6native55_GLOBAL__N__de093ff9_22_ForeachBinaryOpList_cu_a911ec4325multi_tensor_apply_kernelINS1_18TensorListMetadataILi2EEENS1_24BinaryOpListAlphaFunctorIaLi2ELi2ELi0EEEJSt4plusIaEaEEEvT_T0_DpT1_:
        .type           _ZN2at6native55_GLOBAL__N__de093ff9_22_ForeachBinaryOpList_cu_a911ec4325multi_tensor_apply_kernelINS1_18TensorListMetadataILi2EEENS1_24BinaryOpListAlphaFunctorIaLi2ELi2ELi0EEEJSt4plusIaEaEEEvT_T0_DpT1_,@function
        .size           _ZN2at6native55_GLOBAL__N__de093ff9_22_ForeachBinaryOpList_cu_a911ec4325multi_tensor_apply_kernelINS1_18TensorListMetadataILi2EEENS1_24BinaryOpListAlphaFunctorIaLi2ELi2ELi0EEEJSt4plusIaEaEEEvT_T0_DpT1_,(.L_x_8055 - _ZN2at6native55_GLOBAL__N__de093ff9_22_ForeachBinaryOpList_cu_a911ec4325multi_tensor_apply_kernelINS1_18TensorListMetadataILi2EEENS1_24BinaryOpListAlphaFunctorIaLi2ELi2ELi0EEEJSt4plusIaEaEEEvT_T0_DpT1_)
        .other          _ZN2at6native55_GLOBAL__N__de093ff9_22_ForeachBinaryOpList_cu_a911ec4325multi_tensor_apply_kernelINS1_18TensorListMetadataILi2EEENS1_24BinaryOpListAlphaFunctorIaLi2ELi2ELi0EEEJSt4plusIaEaEEEvT_T0_DpT1_,@"STO_CUDA_ENTRY STV_DEFAULT"
_ZN2at6native55_GLOBAL__N__de093ff9_22_ForeachBinaryOpList_cu_a911ec4325multi_tensor_apply_kernelINS1_18TensorListMetadataILi2EEENS1_24BinaryOpListAlphaFunctorIaLi2ELi2ELi0EEEJSt4plusIaEaEEEvT_T0_DpT1_:
        /* <DEDUP_REMOVED lines=49> */
.L_x_7476:
        /* <DEDUP_REMOVED lines=9> */
[----:B------:R-:W-:Y:S01]  /*03a0*/  UMOV UR6, URZ ;  /* 0x000000ff00067c82 */ /* 0x000fe20008000000 */
[----:B------:R-:W-:Y:S01]  /*03b0*/  ISETP.GE.U32.AND.EX P1, PT, R4, UR26, PT, P1 ;  /* 0x0000001a04007c0c */ /* 0x000fe2000bf26110 */
[----:B------:R-:W-:Y:S01]  /*03c0*/  IMAD.WIDE.U32 R6, R7, 0x3, R2 ;  /* 0x0000000307067825 */ /* 0x000fe200078e0002 */
[----:B------:R-:W-:-:S02]  /*03d0*/  ISETP.GE.U32.AND P2, PT, R0, UR25, PT ;  /* 0x0000001900007c0c */ /* 0x000fc4000bf46070 */
[----:B------:R-:W-:Y:S01]  /*03e0*/  LEA.HI.X R8, R8, R3, RZ, 0x1, P4 ;  /* 0x0000000308087211 */ /* 0x000fe200020f0cff */
[----:B------:R-:W-:Y:S01]  /*03f0*/  VIADD R0, R7, UR6 ;  /* 0x0000000607007c36 */ /* 0x000fe20008000000 */
[----:B------:R-:W-:Y:S02]  /*0400*/  IADD3 R4, P3, PT, R2, UR30, RZ ;  /* 0x0000001e02047c10 */ /* 0x000fe4000ff7e0ff */
[----:B------:R-:W-:Y:S02]  /*0410*/  ISETP.GE.U32.AND.EX P2, PT, R8, UR26, PT, P2 ;  /* 0x0000001a08007c0c */ /* 0x000fe4000bf46120 */
[----:B------:R-:W-:Y:S02]  /*0420*/  IADD3.X R5, PT, PT, R3, UR31, RZ, P3, !PT ;  /* 0x0000001f03057c10 */ /* 0x000fe40009ffe4ff */
[----:B------:R-:W-:Y:S02]  /*0430*/  ISETP.GE.U32.AND P3, PT, R6, UR25, PT ;  /* 0x0000001906007c0c */ /* 0x000fe4000bf66070 */
[----:B------:R-:W-:-:S02]  /*0440*/  @!P0 IADD3 R8, P4, PT, R2, UR28, RZ ;  /* 0x0000001c02088c10 */ /* 0x000fc4000ff9e0ff */
[----:B------:R-:W-:Y:S02]  /*0450*/  ISETP.GE.U32.AND.EX P3, PT, R0, UR26, PT, P3 ;  /* 0x0000001a00007c0c */ /* 0x000fe4000bf66130 */
[C---:B------:R-:W-:Y:S02]  /*0460*/  @!P1 IADD3 R10, P5, PT, R2.reuse, UR20, RZ ;  /* 0x00000014020a9c10 */ /* 0x040fe4000ffbe0ff */
[----:B------:R-:W-:Y:S02]  /*0470*/  PRMT R7, RZ, 0x7610, R7 ;  /* 0x00007610ff077816 */ /* 0x000fe40000000007 */
[C---:B------:R-:W-:Y:S02]  /*0480*/  @!P0 IADD3.X R9, PT, PT, R3.reuse, UR29, RZ, P4, !PT ;  /* 0x0000001d03098c10 */ /* 0x040fe4000a7fe4ff */
[----:B------:R-:W-:Y:S02]  /*0490*/  @!P1 IADD3.X R11, PT, PT, R3, UR9, RZ, P5, !PT ;  /* 0x00000009030b9c10 */ /* 0x000fe4000affe4ff */
[----:B------:R-:W-:Y:S01]  /*04a0*/  PRMT R6, RZ, 0x7610, R6 ;  /* 0x00007610ff067816 */ /* 0x000fe20000000006 */
[----:B------:R0:W2:Y:S01]  /*04b0*/  @!P0 LDG.E.U8 R7, desc[UR16][R4.64] ;  /* 0x0000001004078981 */ /* 0x0000a2000c1e1100 */
[----:B------:R-:W-:-:S02]  /*04c0*/  @!P2 IADD3 R14, P5, PT, R2, UR21, RZ ;  /* 0x00000015020eac10 */ /* 0x000fc4000ffbe0ff */
[C---:B------:R-:W-:Y:S02]  /*04d0*/  @!P2 IADD3 R16, P6, PT, R2.reuse, UR19, RZ ;  /* 0x000000130210ac10 */ /* 0x040fe4000ffde0ff */
[----:B------:R-:W-:Y:S01]  /*04e0*/  @!P1 IADD3 R12, P4, PT, R2, UR8, RZ ;  /* 0x00000008020c9c10 */ /* 0x000fe2000ff9e0ff */
[----:B------:R1:W3:Y:S01]  /*04f0*/  @!P1 LDG.E.U8 R6, desc[UR16][R10.64] ;  /* 0x000000100a069981 */ /* 0x0002e2000c1e1100 */
[----:B------:R-:W-:Y:S02]  /*0500*/  PRMT R20, RZ, 0x7610, R20 ;  /* 0x00007610ff147816 */ /* 0x000fe40000000014 */
[----:B------:R-:W-:Y:S02]  /*0510*/  PRMT R21, RZ, 0x7610, R21 ;  /* 0x00007610ff157816 */ /* 0x000fe40000000015 */
[----:B------:R-:W-:Y:S02]  /*0520*/  PRMT R22, RZ, 0x7610, R22 ;  /* 0x00007610ff167816 */ /* 0x000fe40000000016 */
[----:B0-----:R-:W-:Y:S01]  /*0530*/  PRMT R4, RZ, 0x7610, R4 ;  /* 0x00007610ff047816 */ /* 0x001fe20000000004 */
[----:B------:R0:W4:Y:S01]  /*0540*/  @!P0 LDG.E.U8 R20, desc[UR16][R8.64] ;  /* 0x0000001008148981 */ /* 0x000122000c1e1100 */
[----:B------:R-:W-:-:S02]  /*0550*/  @!P2 IADD3.X R15, PT, PT, R3, UR22, RZ, P5, !PT ;  /* 0x00000016030fac10 */ /* 0x000fc4000affe4ff */
[C---:B------:R-:W-:Y:S02]  /*0560*/  @!P2 IADD3.X R17, PT, PT, R3.reuse, UR12, RZ, P6, !PT ;  /* 0x0000000c0311ac10 */ /* 0x040fe4000b7fe4ff */
[C---:B------:R-:W-:Y:S01]  /*0570*/  @!P1 IADD3.X R13, PT, PT, R3.reuse, UR10, RZ, P4, !PT ;  /* 0x0000000a030d9c10 */ /* 0x040fe2000a7fe4ff */
[----:B------:R-:W5:Y:S01]  /*0580*/  @!P2 LDG.E.U8 R21, desc[UR16][R14.64] ;  /* 0x000000100e15a981 */ /* 0x000f62000c1e1100 */
[C---:B-1----:R-:W-:Y:S02]  /*0590*/  @!P3 IADD3 R10, P4, PT, R2.reuse, UR23, RZ ;  /* 0x00000017020abc10 */ /* 0x042fe4000ff9e0ff */
[----:B------:R-:W-:Y:S01]  /*05a0*/  @!P3 IADD3 R18, P5, PT, R2, UR18, RZ ;  /* 0x000000120212bc10 */ /* 0x000fe2000ffbe0ff */
[----:B------:R-:W5:Y:S01]  /*05b0*/  @!P2 LDG.E.U8 R22, desc[UR16][R16.64] ;  /* 0x000000101016a981 */ /* 0x000f62000c1e1100 */
[----:B0-----:R-:W-:Y:S02]  /*05c0*/  PRMT R8, RZ, 0x7610, R8 ;  /* 0x00007610ff087816 */ /* 0x001fe40000000008 */
[----:B------:R-:W-:Y:S01]  /*05d0*/  @!P3 IADD3.X R11, PT, PT, R3, UR24, RZ, P4, !PT ;  /* 0x00000018030bbc10 */ /* 0x000fe2000a7fe4ff */
[----:B------:R-:W5:Y:S01]  /*05e0*/  @!P1 LDG.E.U8 R4, desc[UR16][R12.64] ;  /* 0x000000100c049981 */ /* 0x000f62000c1e1100 */
[----:B------:R-:W-:-:S02]  /*05f0*/  PRMT R0, RZ, 0x7610, R0 ;  /* 0x00007610ff007816 */ /* 0x000fc40000000000 */
[----:B------:R-:W-:Y:S01]  /*0600*/  @!P3 IADD3.X R19, PT, PT, R3, UR7, RZ, P5, !PT ;  /* 0x000000070313bc10 */ /* 0x000fe2000affe4ff */
[----:B------:R4:W5:Y:S04]  /*0610*/  @!P3 LDG.E.U8 R8, desc[UR16][R10.64] ;  /* 0x000000100a08b981 */ /* 0x000968000c1e1100 */
[----:B------:R0:W5:Y:S01]  /*0620*/  @!P3 LDG.E.U8 R0, desc[UR16][R18.64] ;  /* 0x000000101200b981 */ /* 0x000162000c1e1100 */
[----:B------:R-:W1:Y:S01]  /*0630*/  LDCU.S8 UR6, c[0x0][0xfca] ;  /* 0x0001f940ff0677ac */ /* 0x000e620008000200 */
[----:B--2---:R-:W-:Y:S02]  /*0640*/  PRMT R7, R7, 0x9910, RZ ;  /* 0x0000991007077816 */ /* 0x004fe400000000ff */
[----:B---3--:R-:W-:Y:S02]  /*0650*/  PRMT R9, R6, 0x9910, RZ ;  /* 0x0000991006097816 */ /* 0x008fe400000000ff */
[----:B----4-:R-:W-:-:S02]  /*0660*/  PRMT R10, R20, 0x9910, RZ ;  /* 0x00009910140a7816 */ /* 0x010fc400000000ff */
[----:B-----5:R-:W-:Y:S02]  /*0670*/  PRMT R6, R21, 0x9910, RZ ;  /* 0x0000991015067816 */ /* 0x020fe400000000ff */
[----:B------:R-:W-:Y:S02]  /*0680*/  PRMT R11, R22, 0x9910, RZ ;  /* 0x00009910160b7816 */ /* 0x000fe400000000ff */
[----:B------:R-:W-:Y:S01]  /*0690*/  PRMT R12, R4, 0x9910, RZ ;  /* 0x00009910040c7816 */ /* 0x000fe200000000ff */
[----:B------:R-:W-:Y:S02]  /*06a0*/  VIADD R4, R2, UR30 ;  /* 0x0000001e02047c36 */ /* 0x000fe40008000000 */
[----:B-1----:R-:W-:Y:S02]  /*06b0*/  IMAD R15, R10, UR6, R7 ;  /* 0x000000060a0f7c24 */ /* 0x002fe4000f8e0207 */
[----:B0-----:R-:W-:Y:S01]  /*06c0*/  IMAD R19, R11, UR6, R6 ;  /* 0x000000060b137c24 */ /* 0x001fe2000f8e0206 */
[----:B------:R-:W-:Y:S01]  /*06d0*/  @!P1 IADD3 R6, P4, PT, R2, UR20, RZ ;  /* 0x0000001402069c10 */ /* 0x000fe2000ff9e0ff */
[----:B------:R-:W-:Y:S01]  /*06e0*/  IMAD R17, R12, UR6, R9 ;  /* 0x000000060c117c24 */ /* 0x000fe2000f8e0209 */
[----:B------:R-:W-:Y:S01]  /*06f0*/  PRMT R9, R8, 0x9910, RZ ;  /* 0x0000991008097816 */ /* 0x000fe200000000ff */
[----:B------:R0:W-:Y:S01]  /*0700*/  @!P0 STG.E.U8 desc[UR16][R4.64], R15 ;  /* 0x0000000f04008986 */ /* 0x0001e2000c101110 */
[----:B------:R-:W-:-:S02]  /*0710*/  @!P1 IADD3.X R7, PT, PT, R3, UR9, RZ, P4, !PT ;  /* 0x0000000903079c10 */ /* 0x000fc4000a7fe4ff */
[----:B------:R-:W-:Y:S01]  /*0720*/  PRMT R13, R0, 0x9910, RZ ;  /* 0x00009910000d7816 */ /* 0x000fe200000000ff */
[----:B------:R-:W-:Y:S01]  /*0730*/  IMAD.MOV.U32 R0, RZ, RZ, R9 ;  /* 0x000000ffff007224 */ /* 0x000fe200078e0009 */
[C---:B------:R-:W-:Y:S02]  /*0740*/  @!P2 IADD3 R8, P0, PT, R2.reuse, UR21, RZ ;  /* 0x000000150208ac10 */ /* 0x040fe4000ff1e0ff */
[----:B------:R-:W-:Y:S01]  /*0750*/  @!P3 IADD3 R10, P4, PT, R2, UR23, RZ ;  /* 0x00000017020abc10 */ /* 0x000fe2000ff9e0ff */
[----:B------:R-:W-:Y:S01]  /*0760*/  IMAD R13, R13, UR6, R0 ;  /* 0x000000060d0d7c24 */ /* 0x000fe2000f8e0200 */
        /* <DEDUP_REMOVED lines=14> */
.L_x_7475:
[----:B------:R-:W0:Y:S02]  /*0850*/  S2R R5, SR_TID.X ;  /* 0x0000000000057919 */ /* 0x000e240000002100 */
[----:B0-----:R-:W-:-:S03]  /*0860*/  IMAD.WIDE.U32 R2, R5, 0x4, RZ ;  /* 0x0000000405027825 */ /* 0x001fc600078e00ff */
[----:B------:R-:W-:-:S04]  /*0870*/  ISETP.GE.U32.AND P0, PT, R2, UR27, PT ;  /* 0x0000001b02007c0c */ /* 0x000fc8000bf06070 */
[----:B------:R-:W-:-:S13]  /*0880*/  ISETP.GE.AND.EX P0, PT, R3, UR14, PT, P0 ;  /* 0x0000000e03007c0c */ /* 0x000fda000bf06300 */
[----:B------:R-:W-:Y:S05]  /*0890*/  @P0 EXIT ;  /* 0x000000000000094d */ /* 0x000fea0003800000 */
[----:B------:R-:W-:Y:S01]  /*08a0*/  IMAD.MOV.U32 R0, RZ, RZ, RZ ;  /* 0x000000ffff007224 */ /* 0x000fe200078e00ff */
[----:B------:R-:W0:Y:S06]  /*08b0*/  LDCU UR5, c[0x0][0x360] ;  /* 0x00006c00ff0577ac */ /* 0x000e2c0008000800 */
.L_x_7477:
        /* <DEDUP_REMOVED lines=14> */
[----:B------:R-:W-:Y:S02]  /*09a0*/  PRMT R11, R6, 0x7771, RZ ;  /* 0x00007771060b7816 */ /* 0x000fe400000000ff */
[----:B---3--:R-:W-:Y:S02]  /*09b0*/  PRMT R12, R4, 0x7771, RZ ;  /* 0x00007771040c7816 */ /* 0x008fe400000000ff */
[C---:B------:R-:W-:Y:S02]  /*09c0*/  PRMT R13, R6.reuse, 0x7772, RZ ;  /* 0x00007772060d7816 */ /* 0x040fe400000000ff */
[----:B------:R-:W-:-:S02]  /*09d0*/  PRMT R10, R6, 0x7773, RZ ;  /* 0x00007773060a7816 */ /* 0x000fc400000000ff */
[C---:B------:R-:W-:Y:S02]  /*09e0*/  LOP3.LUT R8, R4.reuse, 0xff, RZ, 0xc0, !PT ;  /* 0x000000ff04087812 */ /* 0x040fe400078ec0ff */
[C---:B------:R-:W-:Y:S02]  /*09f0*/  PRMT R6, R4.reuse, 0x7772, RZ ;  /* 0x0000777204067816 */ /* 0x040fe400000000ff */
[----:B------:R-:W-:Y:S01]  /*0a00*/  PRMT R7, R4, 0x7773, RZ ;  /* 0x0000777304077816 */ /* 0x000fe200000000ff */
[----:B------:R-:W-:Y:S02]  /*0a10*/  IMAD.MOV.U32 R4, RZ, RZ, R12 ;  /* 0x000000ffff047224 */ /* 0x000fe400078e000c */
[----:B-1----:R-:W-:Y:S02]  /*0a20*/  IMAD R8, R9, UR4, R8 ;  /* 0x0000000409087c24 */ /* 0x002fe4000f8e0208 */
[----:B------:R-:W-:Y:S02]  /*0a30*/  IMAD R4, R11, UR4, R4 ;  /* 0x000000040b047c24 */ /* 0x000fe4000f8e0204 */
[----:B------:R-:W-:Y:S01]  /*0a40*/  IMAD R7, R10, UR4, R7 ;  /* 0x000000040a077c24 */ /* 0x000fe2000f8e0207 */
[----:B------:R-:W-:Y:S01]  /*0a50*/  LOP3.LUT R9, R8, 0xffff, RZ, 0xc0, !PT ;  /* 0x0000ffff08097812 */ /* 0x000fe200078ec0ff */
[----:B------:R-:W-:Y:S01]  /*0a60*/  IMAD R6, R13, UR4, R6 ;  /* 0x000000040d067c24 */ /* 0x000fe2000f8e0206 */
[----:B------:R-:W-:-:S02]  /*0a70*/  LOP3.LUT R4, R4, 0xffff, RZ, 0xc0, !PT ;  /* 0x0000ffff04047812 */ /* 0x000fc400078ec0ff */
[----:B------:R-:W-:Y:S02]  /*0a80*/  LOP3.LUT R7, R7, 0xffff, RZ, 0xc0, !PT ;  /* 0x0000ffff07077812 */ /* 0x000fe400078ec0ff */
[----:B------:R-:W-:Y:S02]  /*0a90*/  LOP3.LUT R6, R6, 0xffff, RZ, 0xc0, !PT ;  /* 0x0000ffff06067812 */ /* 0x000fe400078ec0ff */
[----:B------:R-:W-:Y:S01]  /*0aa0*/  PRMT R9, R9, 0x3340, R4 ;  /* 0x0000334009097816 */ /* 0x000fe20000000004 */
[----:B------:R-:W-:Y:S01]  /*0ab0*/  IMAD.SHL.U32 R4, R5, 0x4, RZ ;  /* 0x0000000405047824 */ /* 0x000fe200078e00ff */
[----:B------:R-:W-:-:S04]  /*0ac0*/  PRMT R6, R6, 0x3340, R7 ;  /* 0x0000334006067816 */ /* 0x000fc80000000007 */
[----:B------:R-:W-:Y:S02]  /*0ad0*/  PRMT R9, R9, 0x5410, R6 ;  /* 0x0000541009097816 */ /* 0x000fe40000000006 */
[----:B------:R-:W-:Y:S02]  /*0ae0*/  ISETP.LT.U32.AND P1, PT, R4, UR27, PT ;  /* 0x0000001b04007c0c */ /* 0x000fe4000bf21070 */
[----:B------:R-:W-:Y:S01]  /*0af0*/  SHF.L.U64.HI R4, R5, 0x2, R0 ;  /* 0x0000000205047819 */ /* 0x000fe20000010200 */
[----:B------:R1:W-:Y:S03]  /*0b00*/  STG.E desc[UR16][R2.64], R9 ;  /* 0x0000000902007986 */ /* 0x0003e6000c101910 */
[----:B------:R-:W-:-:S13]  /*0b10*/  ISETP.LT.AND.EX P1, PT, R4, UR14, PT, P1 ;  /* 0x0000000e04007c0c */ /* 0x000fda000bf21310 */
[----:B-1----:R-:W-:Y:S05]  /*0b20*/  @!P0 BRA P1, `(.L_x_7477) ;  /* 0xfffffffc00648947 */ /* 0x002fea000083ffff */
[----:B------:R-:W-:Y:S05]  /*0b30*/  EXIT ;  /* 0x000000000000794d */ /* 0x000fea0003800000 */
.L_x_7478:
        /* <DEDUP_REMOVED lines=12> */
.L_x_8055:


//--------------------- .text._ZN2at6native55_GLOBAL__N__de093ff9_22_ForeachBinaryOpList_cu_a911ec4325multi_tensor_apply_kernelINS1_18TensorListMetadataILi2EEENS1_24BinaryOpListAlphaFunctorIhLi2ELi2ELi0EEEJSt4plusIhEhEEEvT_T0_DpT1_ --------------------------
	.section	.text._ZN2at6native55_GLOBAL__N__de093ff9_22_ForeachBinaryOpList_cu_a911ec4325multi_tensor_apply_kernelINS1_18TensorListMetadataILi2EEENS1_24BinaryOpListAlphaFunctorIhLi2ELi2ELi0EEEJSt4plusIhEhEEEvT_T0_DpT1_,"ax",@progbits
	.align	128
.text._ZN2at6native55_GLOBAL__N__de093ff9_22_ForeachBinaryOpList_cu_a911ec4325multi_tensor_apply_kernelINS1_18TensorListMetadataILi2EEENS1_24BinaryOpListAlphaFunctorIhLi2ELi2ELi0EEEJSt4plusIhEhEEEvT_T0_DpT1_:
        .type           _ZN2at6native55_GLOBAL__N__de093ff9_22_ForeachBinaryOpList_cu_a911ec4325multi_tensor_apply_kernelINS1_18TensorListMetadataILi2EEENS1_24BinaryOpListAlphaFunctorIhLi2ELi2ELi0EEEJSt4plusIhEhEEEvT_T0_DpT1_,@function
        .size           _ZN2at6native55_GLOBAL__N__de093ff9_22_ForeachBinaryOpList_cu_a911ec4325multi_tensor_apply_kernelINS1_18TensorListMetadataILi2EEENS1_24BinaryOpListAlphaFunctorIhLi2ELi2ELi0EEEJSt4plusIhEhEEEvT_T0_DpT1_,(.L_x_8056 - _ZN2at6native55_GLOBAL__N__de093ff9_22_ForeachBinaryOpList_cu_a911ec4325multi_tensor_apply_kernelINS1_18TensorListMetadataILi2EEENS1_24BinaryOpListAlphaFunctorIhLi2ELi2ELi0EEEJSt4plusIhEhEEEvT_T0_DpT1_)
        .other          _ZN2at6native55_GLOBAL__N__de093ff9_22_ForeachBinaryOpList_cu_a911ec4325multi_tensor_apply_kernelINS1_18TensorListMetadataILi2EEENS1_24BinaryOpListAlphaFunctorIhLi2ELi2ELi0EEEJSt4plusIhEhEEEvT_T0_DpT1_,@"STO_CUDA_ENTRY STV_DEFAULT"
_ZN2at6native55_GLOBAL__N__de093ff9_22_ForeachBinaryOpList_cu_a911ec4325multi_tensor_apply_kernelINS1_18TensorListMetadataILi2EEENS1_24BinaryOpListAlphaFunctorIhLi2ELi2ELi0EEEJSt4plusIhEhEEEvT_T0_DpT1_:
        /* <DEDUP_REMOVED lines=49> */
.L_x_7480:
        /* <DEDUP_REMOVED lines=50> */
[----:B------:R-:W1:Y:S02]  /*0630*/  LDCU.U8 UR6, c[0x0][0xfca] ;  /* 0x0001f940ff0677ac */ /* 0x000e640008000000 */
[----:B-1----:R-:W-:Y:S01]  /*0640*/  UPRMT UR6, UR6, 0x9910, URZ ;  /* 0x0000991006067896 */ /* 0x002fe200080000ff */
[----:B--2---:R-:W-:Y:S02]  /*0650*/  PRMT R7, R7, 0x9910, RZ ;  /* 0x0000991007077816 */ /* 0x004fe400000000ff */
[----:B---3--:R-:W-:-:S02]  /*0660*/  PRMT R9, R6, 0x9910, RZ ;  /* 0x0000991006097816 */ /* 0x008fc400000000ff */
[----:B----4-:R-:W-:Y:S02]  /*0670*/  PRMT R10, R20, 0x9910, RZ ;  /* 0x00009910140a7816 */ /* 0x010fe400000000ff */
[----:B-----5:R-:W-:Y:S02]  /*0680*/  PRMT R6, R21, 0x9910, RZ ;  /* 0x0000991015067816 */ /* 0x020fe400000000ff */
[----:B------:R-:W-:Y:S02]  /*0690*/  PRMT R11, R22, 0x9910, RZ ;  /* 0x00009910160b7816 */ /* 0x000fe400000000ff */
[----:B------:R-:W-:Y:S01]  /*06a0*/  PRMT R12, R4, 0x9910, RZ ;  /* 0x00009910040c7816 */ /* 0x000fe200000000ff */
[----:B------:R-:W-:Y:S02]  /*06b0*/  VIADD R4, R2, UR30 ;  /* 0x0000001e02047c36 */ /* 0x000fe40008000000 */
[----:B------:R-:W-:Y:S02]  /*06c0*/  IMAD R15, R10, UR6, R7 ;  /* 0x000000060a0f7c24 */ /* 0x000fe4000f8e0207 */
        /* <DEDUP_REMOVED lines=25> */
.L_x_7479:
        /* <DEDUP_REMOVED lines=9> */
.L_x_7481:
        /* <DEDUP_REMOVED lines=21> */
[----:B------:R-:W-:Y:S02]  /*0a40*/  IMAD R8, R9, UR4, R8 ;  /* 0x0000000409087c24 */ /* 0x000fe4000f8e0208 */
        /* <DEDUP_REMOVED lines=15> */
[----:B0-----:R-:W-:Y:S05]  /*0b40*/  @!P0 BRA P1, `(.L_x_7481) ;  /* 0xfffffffc00688947 */ /* 0x001fea000083ffff */
[----:B------:R-:W-:Y:S05]  /*0b50*/  EXIT ;  /* 0x000000000000794d */ /* 0x000fea0003800000 */
.L_x_7482:
        /* <DEDUP_REMOVED lines=10> */
.L_x_8056:


//--------------------- .nv.global.init           --------------------------
	.section	.nv.global.init,"aw",@progbits
	.align	16
.nv.global.init:
	.type		__cudart_sin_cos_coeffs,@object
	.size		__cudart_sin_cos_coeffs,(__cudart_i2opi_d - __cudart_sin_cos_coeffs)
__cudart_sin_cos_coeffs:
        /*0000*/ 	.byte	0x46, 0xd2, 0xb0, 0x2c, 0xf1, 0xe5, 0x5a, 0xbe, 0x92, 0xe3, 0xac, 0x69, 0xe3, 0x1d, 0xc7, 0x3e
        /*0010*/ 	.byte	0xa1, 0x62, 0xdb, 0x19, 0xa0, 0x01, 0x2a, 0xbf, 0x18, 0x08, 0x11, 0x11, 0x11, 0x11, 0x81, 0x3f
        /*0020*/ 	.byte	0x54, 0x55, 0x55, 0x55, 0x55, 0x55, 0xc5, 0xbf, 0x00, 0x00, 0x00, 0x00, 0x00, 0x00, 0x00, 0x00
        /*0030*/ 	.byte	0x00, 0x00, 0x00, 0x00, 0x00, 0x00, 0x00, 0x00, 0x64, 0x81, 0xfd, 0x20, 0x83, 0xff, 0xa8, 0xbd
        /*0040*/ 	.byte	0x28, 0x85, 0xef, 0xc1, 0xa7, 0xee, 0x21, 0x3e, 0xd9, 0xe6, 0x06, 0x8e, 0x4f, 0x7e, 0x92, 0xbe
        /*0050*/ 	.byte	0xe9, 0xbc, 0xdd, 0x19, 0xa0, 0x01, 0xfa, 0x3e, 0x47, 0x5d, 0xc1, 0x16, 0x6c, 0xc1, 0x56, 0xbf
        /*0060*/ 	.byte	0x51, 0x55, 0x55, 0x55, 0x55, 0x55, 0xa5, 0x3f, 0x00, 0x00, 0x00, 0x00, 0x00, 0x00, 0xe0, 0xbf
        /*0070*/ 	.byte	0x00, 0x00, 0x00, 0x00, 0x00, 0x00, 0xf0, 0x3f, 0x00, 0x00, 0x00, 0x00, 0x00, 0x00, 0x00, 0x00
	.type		__cudart_i2opi_d,@object
	.size		__cudart_i2opi_d,(.L_28 - __cudart_i2opi_d)
__cudart_i2opi_d:
        /* <DEDUP_REMOVED lines=9> */
.L_28:


//--------------------- .nv.shared.reserved.0     --------------------------
	.section	.nv.shared.reserved.0,"aw",@nobits
	.weak		__nv_reservedSMEM_offset_0_alias
	.size		__nv_reservedSMEM_offset_0_alias, 0, 64
	.other		__nv_reservedSMEM_offset_0_alias,@"STO_CUDA_RESERVED_SHARED STV_DEFAULT"
__nv_reservedSMEM_offset_0_alias:
	.zero		0
	.zero		64


//--------------------- .nv.global                --------------------------
	.section	.nv.global,"aw",@nobits
.nv.global:
	.type		_ZN53_INTERNAL_de093ff9_22_ForeachBinaryOpList_cu_a911ec434cuda3std3__48in_placeE,@object
	.size		_ZN53_INTERNAL_de093ff9_22_ForeachBinaryOpList_cu_a911ec434cuda3std3__48in_placeE,(_ZN53_INTERNAL_de093ff9_22_ForeachBinaryOpList_cu_a911ec434cuda3std6ranges3__45__cpo8distanceE - _ZN53_INTERNAL_de093ff9_22_ForeachBinaryOpList_cu_a911ec434cuda3std3__48in_placeE)
_ZN53_INTERNAL_de093ff9_22_ForeachBinaryOpList_cu_a911ec434cuda3std3__48in_placeE:
	.zero		1
	.type		_ZN53_INTERNAL_de093ff9_22_ForeachBinaryOpList_cu_a911ec434cuda3std6ranges3__45__cpo8distanceE,@object
	.size		_ZN53_INTERNAL_de093ff9_22_ForeachBinaryOpList_cu_a911ec434cuda3std6ranges3__45__cpo8distanceE,(_ZN53_INTERNAL_de093ff9_22_ForeachBinaryOpList_cu_a911ec434cuda3std3__45__cpo6cbeginE - _ZN53_INTERNAL_de093ff9_22_ForeachBinaryOpList_cu_a911ec434cuda3std6ranges3__45__cpo8distanceE)
_ZN53_INTERNAL_de093ff9_22_ForeachBinaryOpList_cu_a911ec434cuda3std6ranges3__45__cpo8distanceE:
	.zero		1
	.type		_ZN53_INTERNAL_de093ff9_22_ForeachBinaryOpList_cu_a911ec434cuda3std3__45__cpo6cbeginE,@object
	.size		_ZN53_INTERNAL_de093ff9_22_ForeachBinaryOpList_cu_a911ec434cuda3std3__45__cpo6cbeginE,(_ZN53_INTERNAL_de093ff9_22_ForeachBinaryOpList_cu_a911ec434cuda3std6ranges3__45__cpo7advanceE - _ZN53_INTERNAL_de093ff9_22_ForeachBinaryOpList_cu_a911ec434cuda3std3__45__cpo6cbeginE)
_ZN53_INTERNAL_de093ff9_22_ForeachBinaryOpList_cu_a911ec434cuda3std3__45__cpo6cbeginE:
	.zero		1
	.type		_ZN53_INTERNAL_de093ff9_22_ForeachBinaryOpList_cu_a911ec434cuda3std6ranges3__45__cpo7advanceE,@object
	.size		_ZN53_INTERNAL_de093ff9_22_ForeachBinaryOpList_cu_a911ec434cuda3std6ranges3__45__cpo7advanceE,(_ZN53_INTERNAL_de093ff9_22_ForeachBinaryOpList_cu_a911ec434cuda3std3__45__cpo7crbeginE - _ZN53_INTERNAL_de093ff9_22_ForeachBinaryOpList_cu_a911ec434cuda3std6ranges3__45__cpo7advanceE)
_ZN53_INTERNAL_de093ff9_22_ForeachBinaryOpList_cu_a911ec434cuda3std6ranges3__45__cpo7advanceE:
	.zero		1
	.type		_ZN53_INTERNAL_de093ff9_22_ForeachBinaryOpList_cu_a911ec434cuda3std3__45__cpo7crbeginE,@object
	.size		_ZN53_INTERNAL_de093ff9_22_ForeachBinaryOpList_cu_a911ec434cuda3std3__45__cpo7crbeginE,(_ZN53_INTERNAL_de093ff9_22_ForeachBinaryOpList_cu_a911ec434cuda3std6ranges3__45__cpo4dataE - _ZN53_INTERNAL_de093ff9_22_ForeachBinaryOpList_cu_a911ec434cuda3std3__45__cpo7crbeginE)
_ZN53_INTERNAL_de093ff9_22_ForeachBinaryOpList_cu_a911ec434cuda3std3__45__cpo7crbeginE:
	.zero		1
	.type		_ZN53_INTERNAL_de093ff9_22_ForeachBinaryOpList_cu_a911ec434cuda3std6ranges3__45__cpo4dataE,@object
	.size		_ZN53_INTERNAL_de093ff9_22_ForeachBinaryOpList_cu_a911ec434cuda3std6ranges3__45__cpo4dataE,(_ZN53_INTERNAL_de093ff9_22_ForeachBinaryOpList_cu_a911ec434cuda3std6ranges3__45__cpo5beginE - _ZN53_INTERNAL_de093ff9_22_ForeachBinaryOpList_cu_a911ec434cuda3std6ranges3__45__cpo4dataE)
_ZN53_INTERNAL_de093ff9_22_ForeachBinaryOpList_cu_a911ec434cuda3std6ranges3__45__cpo4dataE:
	.zero		1
	.type		_ZN53_INTERNAL_de093ff9_22_ForeachBinaryOpList_cu_a911ec434cuda3std6ranges3__45__cpo5beginE,@object
	.size		_ZN53_INTERNAL_de093ff9_22_ForeachBinaryOpList_cu_a911ec434cuda3std6ranges3__45__cpo5beginE,(_ZN53_INTERNAL_de093ff9_22_ForeachBinaryOpList_cu_a911ec434cuda3std3__455_GLOBAL__N__de093ff9_22_ForeachBinaryOpList_cu_a911ec436ignoreE - _ZN53_INTERNAL_de093ff9_22_ForeachBinaryOpList_cu_a911ec434cuda3std6ranges3__45__cpo5beginE)
_ZN53_INTERNAL_de093ff9_22_ForeachBinaryOpList_cu_a911ec434cuda3std6ranges3__45__cpo5beginE:
	.zero		1
	.type		_ZN53_INTERNAL_de093ff9_22_ForeachBinaryOpList_cu_a911ec434cuda3std3__455_GLOBAL__N__de093ff9_22_ForeachBinaryOpList_cu_a911ec436ignoreE,@object
	.size		_ZN53_INTERNAL_de093ff9_22_ForeachBinaryOpList_cu_a911ec434cuda3std3__455_GLOBAL__N__de093ff9_22_ForeachBinaryOpList_cu_a911ec436ignoreE,(_ZN53_INTERNAL_de093ff9_22_ForeachBinaryOpList_cu_a911ec434cuda3std6ranges3__45__cpo4sizeE - _ZN53_INTERNAL_de093ff9_22_ForeachBinaryOpList_cu_a911ec434cuda3std3__455_GLOBAL__N__de093ff9_22_ForeachBinaryOpList_cu_a911ec436ignoreE)
_ZN53_INTERNAL_de093ff9_22_ForeachBinaryOpList_cu_a911ec434cuda3std3__455_GLOBAL__N__de093ff9_22_ForeachBinaryOpList_cu_a911ec436ignoreE:
	.zero		1
	.type		_ZN53_INTERNAL_de093ff9_22_ForeachBinaryOpList_cu_a911ec434cuda3std6ranges3__45__cpo4sizeE,@object
	.size		_ZN53_INTERNAL_de093ff9_22_ForeachBinaryOpList_cu_a911ec434cuda3std6ranges3__45__cpo4sizeE,(_ZN53_INTERNAL_de093ff9_22_ForeachBinaryOpList_cu_a911ec434cuda3std3__45__cpo5beginE - _ZN53_INTERNAL_de093ff9_22_ForeachBinaryOpList_cu_a911ec434cuda3std6ranges3__45__cpo4sizeE)
_ZN53_INTERNAL_de093ff9_22_ForeachBinaryOpList_cu_a911ec434cuda3std6ranges3__45__cpo4sizeE:
	.zero		1
	.type		_ZN53_INTERNAL_de093ff9_22_ForeachBinaryOpList_cu_a911ec434cuda3std3__45__cpo5beginE,@object
	.size		_ZN53_INTERNAL_de093ff9_22_ForeachBinaryOpList_cu_a911ec434cuda3std3__45__cpo5beginE,(_ZN53_INTERNAL_de093ff9_22_ForeachBinaryOpList_cu_a911ec434cuda3std6ranges3__45__cpo6cbeginE - _ZN53_INTERNAL_de093ff9_22_ForeachBinaryOpList_cu_a911ec434cuda3std3__45__cpo5beginE)
_ZN53_INTERNAL_de093ff9_22_ForeachBinaryOpList_cu_a911ec434cuda3std3__45__cpo5beginE:
	.zero		1
	.type		_ZN53_INTERNAL_de093ff9_22_ForeachBinaryOpList_cu_a911ec434cuda3std6ranges3__45__cpo6cbeginE,@object
	.size		_ZN53_INTERNAL_de093ff9_22_ForeachBinaryOpList_cu_a911ec434cuda3std6ranges3__45__cpo6cbeginE,(_ZN53_INTERNAL_de093ff9_22_ForeachBinaryOpList_cu_a911ec434cuda3std3__45__cpo6rbeginE - _ZN53_INTERNAL_de093ff9_22_ForeachBinaryOpList_cu_a911ec434cuda3std6ranges3__45__cpo6cbeginE)
_ZN53_INTERNAL_de093ff9_22_ForeachBinaryOpList_cu_a911ec434cuda3std6ranges3__45__cpo6cbeginE:
	.zero		1
	.type		_ZN53_INTERNAL_de093ff9_22_ForeachBinaryOpList_cu_a911ec434cuda3std3__45__cpo6rbeginE,@object
	.size		_ZN53_INTERNAL_de093ff9_22_ForeachBinaryOpList_cu_a911ec434cuda3std3__45__cpo6rbeginE,(_ZN53_INTERNAL_de093ff9_22_ForeachBinaryOpList_cu_a911ec434cuda3std6ranges3__45__cpo4nextE - _ZN53_INTERNAL_de093ff9_22_ForeachBinaryOpList_cu_a911ec434cuda3std3__45__cpo6rbeginE)
_ZN53_INTERNAL_de093ff9_22_ForeachBinaryOpList_cu_a911ec434cuda3std3__45__cpo6rbeginE:
	.zero		1
	.type		_ZN53_INTERNAL_de093ff9_22_ForeachBinaryOpList_cu_a911ec434cuda3std6ranges3__45__cpo4nextE,@object
	.size		_ZN53_INTERNAL_de093ff9_22_ForeachBinaryOpList_cu_a911ec434cuda3std6ranges3__45__cpo4nextE,(_ZN53_INTERNAL_de093ff9_22_ForeachBinaryOpList_cu_a911ec434cuda3std6ranges3__45__cpo4swapE - _ZN53_INTERNAL_de093ff9_22_ForeachBinaryOpList_cu_a911ec434cuda3std6ranges3__45__cpo4nextE)
_ZN53_INTERNAL_de093ff9_22_ForeachBinaryOpList_cu_a911ec434cuda3std6ranges3__45__cpo4nextE:
	.zero		1
	.type		_ZN53_INTERNAL_de093ff9_22_ForeachBinaryOpList_cu_a911ec434cuda3std6ranges3__45__cpo4swapE,@object
	.size		_ZN53_INTERNAL_de093ff9_22_ForeachBinaryOpList_cu_a911ec434cuda3std6ranges3__45__cpo4swapE,(_ZN53_INTERNAL_de093ff9_22_ForeachBinaryOpList_cu_a911ec434cuda3std3__420unreachable_sentinelE - _ZN53_INTERNAL_de093ff9_22_ForeachBinaryOpList_cu_a911ec434cuda3std6ranges3__45__cpo4swapE)
_ZN53_INTERNAL_de093ff9_22_ForeachBinaryOpList_cu_a911ec434cuda3std6ranges3__45__cpo4swapE:
	.zero		1
	.type		_ZN53_INTERNAL_de093ff9_22_ForeachBinaryOpList_cu_a911ec434cuda3std3__420unreachable_sentinelE,@object
	.size		_ZN53_INTERNAL_de093ff9_22_ForeachBinaryOpList_cu_a911ec434cuda3std3__420unreachable_sentinelE,(_ZN53_INTERNAL_de093ff9_22_ForeachBinaryOpList_cu_a911ec436thrust24THRUST_300001_SM_1000_NS6system6detail10sequential3seqE - _ZN53_INTERNAL_de093ff9_22_ForeachBinaryOpList_cu_a911ec434cuda3std3__420unreachable_sentinelE)
_ZN53_INTERNAL_de093ff9_22_ForeachBinaryOpList_cu_a911ec434cuda3std3__420unreachable_sentinelE:
	.zero		1
	.type		_ZN53_INTERNAL_de093ff9_22_ForeachBinaryOpList_cu_a911ec436thrust24THRUST_300001_SM_1000_NS6system6detail10sequential3seqE,@object
	.size		_ZN53_INTERNAL_de093ff9_22_ForeachBinaryOpList_cu_a911ec436thrust24THRUST_300001_SM_1000_NS6system6detail10sequential3seqE,(_ZN53_INTERNAL_de093ff9_22_ForeachBinaryOpList_cu_a911ec434cuda3std3__45__cpo4cendE - _ZN53_INTERNAL_de093ff9_22_ForeachBinaryOpList_cu_a911ec436thrust24THRUST_300001_SM_1000_NS6system6detail10sequential3seqE)
_ZN53_INTERNAL_de093ff9_22_ForeachBinaryOpList_cu_a911ec436thrust24THRUST_300001_SM_1000_NS6system6detail10sequential3seqE:
	.zero		1
	.type		_ZN53_INTERNAL_de093ff9_22_ForeachBinaryOpList_cu_a911ec434cuda3std3__45__cpo4cendE,@object
	.size		_ZN53_INTERNAL_de093ff9_22_ForeachBinaryOpList_cu_a911ec434cuda3std3__45__cpo4cendE,(_ZN53_INTERNAL_de093ff9_22_ForeachBinaryOpList_cu_a911ec434cuda3std6ranges3__45__cpo9iter_swapE - _ZN53_INTERNAL_de093ff9_22_ForeachBinaryOpList_cu_a911ec434cuda3std3__45__cpo4cendE)
_ZN53_INTERNAL_de093ff9_22_ForeachBinaryOpList_cu_a911ec434cuda3std3__45__cpo4cendE:
	.zero		1
	.type		_ZN53_INTERNAL_de093ff9_22_ForeachBinaryOpList_cu_a911ec434cuda3std6ranges3__45__cpo9iter_swapE,@object
	.size		_ZN53_INTERNAL_de093ff9_22_ForeachBinaryOpList_cu_a911ec434cuda3std6ranges3__45__cpo9iter_swapE,(_ZN53_INTERNAL_de093ff9_22_ForeachBinaryOpList_cu_a911ec434cuda3std3__45__cpo5crendE - _ZN53_INTERNAL_de093ff9_22_ForeachBinaryOpList_cu_a911ec434cuda3std6ranges3__45__cpo9iter_swapE)
_ZN53_INTERNAL_de093ff9_22_ForeachBinaryOpList_cu_a911ec434cuda3std6ranges3__45__cpo9iter_swapE:
	.zero		1
	.type		_ZN53_INTERNAL_de093ff9_22_ForeachBinaryOpList_cu_a911ec434cuda3std3__45__cpo5crendE,@object
	.size		_ZN53_INTERNAL_de093ff9_22_ForeachBinaryOpList_cu_a911ec434cuda3std3__45__cpo5crendE,(_ZN53_INTERNAL_de093ff9_22_ForeachBinaryOpList_cu_a911ec434cuda3std6ranges3__45__cpo5cdataE - _ZN53_INTERNAL_de093ff9_22_ForeachBinaryOpList_cu_a911ec434cuda3std3__45__cpo5crendE)
_ZN53_INTERNAL_de093ff9_22_ForeachBinaryOpList_cu_a911ec434cuda3std3__45__cpo5crendE:
	.zero		1
	.type		_ZN53_INTERNAL_de093ff9_22_ForeachBinaryOpList_cu_a911ec434cuda3std6ranges3__45__cpo5cdataE,@object
	.size		_ZN53_INTERNAL_de093ff9_22_ForeachBinaryOpList_cu_a911ec434cuda3std6ranges3__45__cpo5cdataE,(_ZN53_INTERNAL_de093ff9_22_ForeachBinaryOpList_cu_a911ec434cuda3std6ranges3__45__cpo3endE - _ZN53_INTERNAL_de093ff9_22_ForeachBinaryOpList_cu_a911ec434cuda3std6ranges3__45__cpo5cdataE)
_ZN53_INTERNAL_de093ff9_22_ForeachBinaryOpList_cu_a911ec434cuda3std6ranges3__45__cpo5cdataE:
	.zero		1
	.type		_ZN53_INTERNAL_de093ff9_22_ForeachBinaryOpList_cu_a911ec434cuda3std6ranges3__45__cpo3endE,@object
	.size		_ZN53_INTERNAL_de093ff9_22_ForeachBinaryOpList_cu_a911ec434cuda3std6ranges3__45__cpo3endE,(_ZN53_INTERNAL_de093ff9_22_ForeachBinaryOpList_cu_a911ec434cuda3std3__419piecewise_constructE - _ZN53_INTERNAL_de093ff9_22_ForeachBinaryOpList_cu_a911ec434cuda3std6ranges3__45__cpo3endE)
_ZN53_INTERNAL_de093ff9_22_ForeachBinaryOpList_cu_a911ec434cuda3std6ranges3__45__cpo3endE:
	.zero		1
	.type		_ZN53_INTERNAL_de093ff9_22_ForeachBinaryOpList_cu_a911ec434cuda3std3__419piecewise_constructE,@object
	.size		_ZN53_INTERNAL_de093ff9_22_ForeachBinaryOpList_cu_a911ec434cuda3std3__419piecewise_constructE,(_ZN53_INTERNAL_de093ff9_22_ForeachBinaryOpList_cu_a911ec434cuda3std6ranges3__45__cpo5ssizeE - _ZN53_INTERNAL_de093ff9_22_ForeachBinaryOpList_cu_a911ec434cuda3std3__419piecewise_constructE)
_ZN53_INTERNAL_de093ff9_22_ForeachBinaryOpList_cu_a911ec434cuda3std3__419piecewise_constructE:
	.zero		1
	.type		_ZN53_INTERNAL_de093ff9_22_ForeachBinaryOpList_cu_a911ec434cuda3std6ranges3__45__cpo5ssizeE,@object
	.size		_ZN53_INTERNAL_de093ff9_22_ForeachBinaryOpList_cu_a911ec434cuda3std6ranges3__45__cpo5ssizeE,(_ZN53_INTERNAL_de093ff9_22_ForeachBinaryOpList_cu_a911ec434cuda3std3__45__cpo3endE - _ZN53_INTERNAL_de093ff9_22_ForeachBinaryOpList_cu_a911ec434cuda3std6ranges3__45__cpo5ssizeE)
_ZN53_INTERNAL_de093ff9_22_ForeachBinaryOpList_cu_a911ec434cuda3std6ranges3__45__cpo5ssizeE:
	.zero		1
	.type		_ZN53_INTERNAL_de093ff9_22_ForeachBinaryOpList_cu_a911ec434cuda3std3__45__cpo3endE,@object
	.size		_ZN53_INTERNAL_de093ff9_22_ForeachBinaryOpList_cu_a911ec434cuda3std3__45__cpo3endE,(_ZN53_INTERNAL_de093ff9_22_ForeachBinaryOpList_cu_a911ec434cuda3std6ranges3__45__cpo4cendE - _ZN53_INTERNAL_de093ff9_22_ForeachBinaryOpList_cu_a911ec434cuda3std3__45__cpo3endE)
_ZN53_INTERNAL_de093ff9_22_ForeachBinaryOpList_cu_a911ec434cuda3std3__45__cpo3endE:
	.zero		1
	.type		_ZN53_INTERNAL_de093ff9_22_ForeachBinaryOpList_cu_a911ec434cuda3std6ranges3__45__cpo4cendE,@object
	.size		_ZN53_INTERNAL_de093ff9_22_ForeachBinaryOpList_cu_a911ec434cuda3std6ranges3__45__cpo4cendE,(_ZN53_INTERNAL_de093ff9_22_ForeachBinaryOpList_cu_a911ec434cuda3std3__45__cpo4rendE - _ZN53_INTERNAL_de093ff9_22_ForeachBinaryOpList_cu_a911ec434cuda3std6ranges3__45__cpo4cendE)
_ZN53_INTERNAL_de093ff9_22_ForeachBinaryOpList_cu_a911ec434cuda3std6ranges3__45__cpo4cendE:
	.zero		1
	.type		_ZN53_INTERNAL_de093ff9_22_ForeachBinaryOpList_cu_a911ec434cuda3std3__45__cpo4rendE,@object
	.size		_ZN53_INTERNAL_de093ff9_22_ForeachBinaryOpList_cu_a911ec434cuda3std3__45__cpo4rendE,(_ZN53_INTERNAL_de093ff9_22_ForeachBinaryOpList_cu_a911ec434cuda3std6ranges3__45__cpo4prevE - _ZN53_INTERNAL_de093ff9_22_ForeachBinaryOpList_cu_a911ec434cuda3std3__45__cpo4rendE)
_ZN53_INTERNAL_de093ff9_22_ForeachBinaryOpList_cu_a911ec434cuda3std3__45__cpo4rendE:
	.zero		1
	.type		_ZN53_INTERNAL_de093ff9_22_ForeachBinaryOpList_cu_a911ec434cuda3std6ranges3__45__cpo4prevE,@object
	.size		_ZN53_INTERNAL_de093ff9_22_ForeachBinaryOpList_cu_a911ec434cuda3std6ranges3__45__cpo4prevE,(_ZN53_INTERNAL_de093ff9_22_ForeachBinaryOpList_cu_a911ec434cuda3std6ranges3__45__cpo9iter_moveE - _ZN53_INTERNAL_de093ff9_22_ForeachBinaryOpList_cu_a911ec434cuda3std6ranges3__45__cpo4prevE)
_ZN53_INTERNAL_de093ff9_22_ForeachBinaryOpList_cu_a911ec434cuda3std6ranges3__45__cpo4prevE:
	.zero		1
	.type		_ZN53_INTERNAL_de093ff9_22_ForeachBinaryOpList_cu_a911ec434cuda3std6ranges3__45__cpo9iter_moveE,@object
	.size		_ZN53_INTERNAL_de093ff9_22_ForeachBinaryOpList_cu_a911ec434cuda3std6ranges3__45__cpo9iter_moveE,(.L_13 - _ZN53_INTERNAL_de093ff9_22_ForeachBinaryOpList_cu_a911ec434cuda3std6ranges3__45__cpo9iter_moveE)
_ZN53_INTERNAL_de093ff9_22_ForeachBinaryOpList_cu_a911ec434cuda3std6ranges3__45__cpo9iter_moveE:
	.zero		1
.L_13:


//--------------------- .nv.constant0._ZN2at6native55_GLOBAL__N__de093ff9_22_ForeachBinaryOpList_cu_a911ec4325multi_tensor_apply_kernelINS1_18TensorListMetadataILi2EEENS1_11CopyFunctorIN3c1015Float8_e5m2fnuzENS6_11Float8_e5m2ELi2ELi1ELi1EEEJNS0_4CopyIS7_S8_EEEEEvT_T0_DpT1_ --------------------------
	.section	.nv.constant0._ZN2at6native55_GLOBAL__N__de093ff9_22_ForeachBinaryOpList_cu_a911ec4325multi_tensor_apply_kernelINS1_18TensorListMetadataILi2EEENS1_11CopyFunctorIN3c1015Float8_e5m2fnuzENS6_11Float8_e5m2ELi2ELi1ELi1EEEJNS0_4CopyIS7_S8_EEEEEvT_T0_DpT1_,"a",@progbits
	.sectionflags	@""
	.align	4
.nv.constant0._ZN2at6native55_GLOBAL__N__de093ff9_22_ForeachBinaryOpList_cu_a911ec4325multi_tensor_apply_kernelINS1_18TensorListMetadataILi2EEENS1_11CopyFunctorIN3c1015Float8_e5m2fnuzENS6_11Float8_e5m2ELi2ELi1ELi1EEEJNS0_4CopyIS7_S8_EEEEEvT_T0_DpT1_:
	.zero		4042


//--------------------- .nv.constant0._ZN2at6native55_GLOBAL__N__de093ff9_22_ForeachBinaryOpList_cu_a911ec4325multi_tensor_apply_kernelINS1_18TensorListMetadataILi2EEENS1_11CopyFunctorIN3c1015Float8_e5m2fnuzENS6_15Float8_e4m3fnuzELi2ELi1ELi1EEEJNS0_4CopyIS7_S8_EEEEEvT_T0_DpT1_ --------------------------
	.section	.nv.constant0._ZN2at6native55_GLOBAL__N__de093ff9_22_ForeachBinaryOpList_cu_a911ec4325multi_tensor_apply_kernelINS1_18TensorListMetadataILi2EEENS1_11CopyFunctorIN3c1015Float8_e5m2fnuzENS6_15Float8_e4m3fnuzELi2ELi1ELi1EEEJNS0_4CopyIS7_S8_EEEEEvT_T0_DpT1_,"a",@progbits
	.sectionflags	@""
	.align	4
.nv.constant0._ZN2at6native55_GLOBAL__N__de093ff9_22_ForeachBinaryOpList_cu_a911ec4325multi_tensor_apply_kernelINS1_18TensorListMetadataILi2EEENS1_11CopyFunctorIN3c1015Float8_e5m2fnuzENS6_15Float8_e4m3fnuzELi2ELi1ELi1EEEJNS0_4CopyIS7_S8_EEEEEvT_T0_DpT1_:
	.zero		4042


//--------------------- .nv.constant0._ZN2at6native55_GLOBAL__N__de093ff9_22_ForeachBinaryOpList_cu_a911ec4325multi_tensor_apply_kernelINS1_18TensorListMetadataILi2EEENS1_11CopyFunctorIN3c1015Float8_e5m2fnuzENS6_13Float8_e4m3fnELi2ELi1ELi1EEEJNS0_4CopyIS7_S8_EEEEEvT_T0_DpT1_ --------------------------
	.section	.nv.constant0._ZN2at6native55_GLOBAL__N__de093ff9_22_ForeachBinaryOpList_cu_a911ec4325multi_tensor_apply_kernelINS1_18TensorListMetadataILi2EEENS1_11CopyFunctorIN3c1015Float8_e5m2fnuzENS6_13Float8_e4m3fnELi2ELi1ELi1EEEJNS0_4CopyIS7_S8_EEEEEvT_T0_DpT1_,"a",@progbits
	.sectionflags	@""
	.align	4
.nv.constant0._ZN2at6native55_GLOBAL__N__de093ff9_22_ForeachBinaryOpList_cu_a911ec4325multi_tensor_apply_kernelINS1_18TensorListMetadataILi2EEENS1_11CopyFunctorIN3c1015Float8_e5m2fnuzENS6_13Float8_e4m3fnELi2ELi1ELi1EEEJNS0_4CopyIS7_S8_EEEEEvT_T0_DpT1_:
	.zero		4042


//--------------------- .nv.constant0._ZN2at6native55_GLOBAL__N__de093ff9_22_ForeachBinaryOpList_cu_a911ec4325multi_tensor_apply_kernelINS1_18TensorListMetadataILi2EEENS1_11CopyFunctorIN3c1015Float8_e5m2fnuzEbLi2ELi1ELi1EEEJNS0_4CopyIS7_bEEEEEvT_T0_DpT1_ --------------------------
	.section	.nv.constant0._ZN2at6native55_GLOBAL__N__de093ff9_22_ForeachBinaryOpList_cu_a911ec4325multi_tensor_apply_kernelINS1_18TensorListMetadataILi2EEENS1_11CopyFunctorIN3c1015Float8_e5m2fnuzEbLi2ELi1ELi1EEEJNS0_4CopyIS7_bEEEEEvT_T0_DpT1_,"a",@progbits
	.sectionflags	@""
	.align	4
.nv.constant0._ZN2at6native55_GLOBAL__N__de093ff9_22_ForeachBinaryOpList_cu_a911ec4325multi_tensor_apply_kernelINS1_18TensorListMetadataILi2EEENS1_11CopyFunctorIN3c1015Float8_e5m2fnuzEbLi2ELi1ELi1EEEJNS0_4CopyIS7_bEEEEEvT_T0_DpT1_:
	.zero		4042


//--------------------- .nv.constant0._ZN2at6native55_GLOBAL__N__de093ff9_22_ForeachBinaryOpList_cu_a911ec4325multi_tensor_apply_kernelINS1_18TensorListMetadataILi2EEENS1_11CopyFunctorIN3c1015Float8_e5m2fnuzENS6_8BFloat16ELi2ELi1ELi1EEEJNS0_4CopyIS7_S8_EEEEEvT_T0_DpT1_ --------------------------
	.section	.nv.constant0._ZN2at6native55_GLOBAL__N__de093ff9_22_ForeachBinaryOpList_cu_a911ec4325multi_tensor_apply_kernelINS1_18TensorListMetadataILi2EEENS1_11CopyFunctorIN3c1015Float8_e5m2fnuzENS6_8BFloat16ELi2ELi1ELi1EEEJNS0_4CopyIS7_S8_EEEEEvT_T0_DpT1_,"a",@progbits
	.sectionflags	@""
	.align	4
.nv.constant0._ZN2at6native55_GLOBAL__N__de093ff9_22_ForeachBinaryOpList_cu_a911ec4325multi_tensor_apply_kernelINS1_18TensorListMetadataILi2EEENS1_11CopyFunctorIN3c1015Float8_e5m2fnuzENS6_8BFloat16ELi2ELi1ELi1EEEJNS0_4CopyIS7_S8_EEEEEvT_T0_DpT1_:
	.zero		4042


//--------------------- .nv.constant0._ZN2at6native55_GLOBAL__N__de093ff9_22_ForeachBinaryOpList_cu_a911ec4325multi_tensor_apply_kernelINS1_18TensorListMetadataILi2EEENS1_11CopyFunctorIN3c1015Float8_e5m2fnuzENS6_4HalfELi2ELi1ELi1EEEJNS0_4CopyIS7_S8_EEEEEvT_T0_DpT1_ --------------------------
	.section	.nv.constant0._ZN2at6native55_GLOBAL__N__de093ff9_22_ForeachBinaryOpList_cu_a911ec4325multi_tensor_apply_kernelINS1_18TensorListMetadataILi2EEENS1_11CopyFunctorIN3c1015Float8_e5m2fnuzENS6_4HalfELi2ELi1ELi1EEEJNS0_4CopyIS7_S8_EEEEEvT_T0_DpT1_,"a",@progbits
	.sectionflags	@""
	.align	4
.nv.constant0._ZN2at6native55_GLOBAL__N__de093ff9_22_ForeachBinaryOpList_cu_a911ec4325multi_tensor_apply_kernelINS1_18TensorListMetadataILi2EEENS1_11CopyFunctorIN3c1015Float8_e5m2fnuzENS6_4HalfELi2ELi1ELi1EEEJNS0_4CopyIS7_S8_EEEEEvT_T0_DpT1_:
	.zero		4042


//--------------------- .nv.constant0._ZN2at6native55_GLOBAL__N__de093ff9_22_ForeachBinaryOpList_cu_a911ec4325multi_tensor_apply_kernelINS1_18TensorListMetadataILi2EEENS1_11CopyFunctorIN3c1015Float8_e5m2fnuzENS6_7complexIfEELi2ELi1ELi1EEEJNS0_4CopyIS7_S9_EEEEEvT_T0_DpT1_ --------------------------
	.section	.nv.constant0._ZN2at6native55_GLOBAL__N__de093ff9_22_ForeachBinaryOpList_cu_a911ec4325multi_tensor_apply_kernelINS1_18TensorListMetadataILi2EEENS1_11CopyFunctorIN3c1015Float8_e5m2fnuzENS6_7complexIfEELi2ELi1ELi1EEEJNS0_4CopyIS7_S9_EEEEEvT_T0_DpT1_,"a",@progbits
	.sectionflags	@""
	.align	4
.nv.constant0._ZN2at6native55_GLOBAL__N__de093ff9_22_ForeachBinaryOpList_cu_a911ec4325multi_tensor_apply_kernelINS1_18TensorListMetadataILi2EEENS1_11CopyFunctorIN3c1015Float8_e5m2fnuzENS6_7complexIfEELi2ELi1ELi1EEEJNS0_4CopyIS7_S9_EEEEEvT_T0_DpT1_:
	.zero		4042


//--------------------- .nv.constant0._ZN2at6native55_GLOBAL__N__de093ff9_22_ForeachBinaryOpList_cu_a911ec4325multi_tensor_apply_kernelINS1_18TensorListMetadataILi2EEENS1_11CopyFunctorIN3c1015Float8_e5m2fnuzENS6_7complexIdEELi2ELi1ELi1EEEJNS0_4CopyIS7_S9_EEEEEvT_T0_DpT1_ --------------------------
	.section	.nv.constant0._ZN2at6native55_GLOBAL__N__de093ff9_22_ForeachBinaryOpList_cu_a911ec4325multi_tensor_apply_kernelINS1_18TensorListMetadataILi2EEENS1_11CopyFunctorIN3c1015Float8_e5m2fnuzENS6_7complexIdEELi2ELi1ELi1EEEJNS0_4CopyIS7_S9_EEEEEvT_T0_DpT1_,"a",@progbits
	.sectionflags	@""
	.align	4
.nv.constant0._ZN2at6native55_GLOBAL__N__de093ff9_22_ForeachBinaryOpList_cu_a911ec4325multi_tensor_apply_kernelINS1_18TensorListMetadataILi2EEENS1_11CopyFunctorIN3c1015Float8_e5m2fnuzENS6_7complexIdEELi2ELi1ELi1EEEJNS0_4CopyIS7_S9_EEEEEvT_T0_DpT1_:
	.zero		4042


//--------------------- .nv.constant0._ZN2at6native55_GLOBAL__N__de093ff9_22_ForeachBinaryOpList_cu_a911ec4325multi_tensor_apply_kernelINS1_18TensorListMetadataILi2EEENS1_11CopyFunctorIN3c1015Float8_e5m2fnuzEfLi2ELi1ELi1EEEJNS0_4CopyIS7_fEEEEEvT_T0_DpT1_ --------------------------
	.section	.nv.constant0._ZN2at6native55_GLOBAL__N__de093ff9_22_ForeachBinaryOpList_cu_a911ec4325multi_tensor_apply_kernelINS1_18TensorListMetadataILi2EEENS1_11CopyFunctorIN3c1015Float8_e5m2fnuzEfLi2ELi1ELi1EEEJNS0_4CopyIS7_fEEEEEvT_T0_DpT1_,"a",@progbits
	.sectionflags	@""
	.align	4
.nv.constant0._ZN2at6native55_GLOBAL__N__de093ff9_22_ForeachBinaryOpList_cu_a911ec4325multi_tensor_apply_kernelINS1_18TensorListMetadataILi2EEENS1_11CopyFunctorIN3c1015Float8_e5m2fnuzEfLi2ELi1ELi1EEEJNS0_4CopyIS7_fEEEEEvT_T0_DpT1_:
	.zero		4042


//--------------------- .nv.constant0._ZN2at6native55_GLOBAL__N__de093ff9_22_ForeachBinaryOpList_cu_a911ec4325multi_tensor_apply_kernelINS1_18TensorListMetadataILi2EEENS1_11CopyFunctorIN3c1015Float8_e5m2fnuzEdLi2ELi1ELi1EEEJNS0_4CopyIS7_dEEEEEvT_T0_DpT1_ --------------------------
	.section	.nv.constant0._ZN2at6native55_GLOBAL__N__de093ff9_22_ForeachBinaryOpList_cu_a911ec4325multi_tensor_apply_kernelINS1_18TensorListMetadataILi2EEENS1_11CopyFunctorIN3c1015Float8_e5m2fnuzEdLi2ELi1ELi1EEEJNS0_4CopyIS7_dEEEEEvT_T0_DpT1_,"a",@progbits
	.sectionflags	@""
	.align	4
.nv.constant0._ZN2at6native55_GLOBAL__N__de093ff9_22_ForeachBinaryOpList_cu_a911ec4325multi_tensor_apply_kernelINS1_18TensorListMetadataILi2EEENS1_11CopyFunctorIN3c1015Float8_e5m2fnuzEdLi2ELi1ELi1EEEJNS0_4CopyIS7_dEEEEEvT_T0_DpT1_:
	.zero		4042


//--------------------- .nv.constant0._ZN2at6native55_GLOBAL__N__de093ff9_22_ForeachBinaryOpList_cu_a911ec4325multi_tensor_apply_kernelINS1_18TensorListMetadataILi2EEENS1_11CopyFunctorIN3c1015Float8_e5m2fnuzEiLi2ELi1ELi1EEEJNS0_4CopyIS7_iEEEEEvT_T0_DpT1_ --------------------------
	.section	.nv.constant0._ZN2at6native55_GLOBAL__N__de093ff9_22_ForeachBinaryOpList_cu_a911ec4325multi_tensor_apply_kernelINS1_18TensorListMetadataILi2EEENS1_11CopyFunctorIN3c1015Float8_e5m2fnuzEiLi2ELi1ELi1EEEJNS0_4CopyIS7_iEEEEEvT_T0_DpT1_,"a",@progbits
	.sectionflags	@""
	.align	4
.nv.constant0._ZN2at6native55_GLOBAL__N__de093ff9_22_ForeachBinaryOpList_cu_a911ec4325multi_tensor_apply_kernelINS1_18TensorListMetadataILi2EEENS1_11CopyFunctorIN3c1015Float8_e5m2fnuzEiLi2ELi1ELi1EEEJNS0_4CopyIS7_iEEEEEvT_T0_DpT1_:
	.zero		4042


//--------------------- .nv.constant0._ZN2at6native55_GLOBAL__N__de093ff9_22_ForeachBinaryOpList_cu_a911ec4325multi_tensor_apply_kernelINS1_18TensorListMetadataILi2EEENS1_11CopyFunctorIN3c1015Float8_e5m2fnuzEsLi2ELi1ELi1EEEJNS0_4CopyIS7_sEEEEEvT_T0_DpT1_ --------------------------
	.section	.nv.constant0._ZN2at6native55_GLOBAL__N__de093ff9_22_ForeachBinaryOpList_cu_a911ec4325multi_tensor_apply_kernelINS1_18TensorListMetadataILi2EEENS1_11CopyFunctorIN3c1015Float8_e5m2fnuzEsLi2ELi1ELi1EEEJNS0_4CopyIS7_sEEEEEvT_T0_DpT1_,"a",@progbits
	.sectionflags	@""
	.align	4
.nv.constant0._ZN2at6native55_GLOBAL__N__de093ff9_22_ForeachBinaryOpList_cu_a911ec4325multi_tensor_apply_kernelINS1_18TensorListMetadataILi2EEENS1_11CopyFunctorIN3c1015Float8_e5m2fnuzEsLi2ELi1ELi1EEEJNS0_4CopyIS7_sEEEEEvT_T0_DpT1_:
	.zero		4042


//--------------------- .nv.constant0._ZN2at6native55_GLOBAL__N__de093ff9_22_ForeachBinaryOpList_cu_a911ec4325multi_tensor_apply_kernelINS1_18TensorListMetadataILi2EEENS1_11CopyFunctorIN3c1015Float8_e5m2fnuzElLi2ELi1ELi1EEEJNS0_4CopyIS7_lEEEEEvT_T0_DpT1_ --------------------------
	.section	.nv.constant0._ZN2at6native55_GLOBAL__N__de093ff9_22_ForeachBinaryOpList_cu_a911ec4325multi_tensor_apply_kernelINS1_18TensorListMetadataILi2EEENS1_11CopyFunctorIN3c1015Float8_e5m2fnuzElLi2ELi1ELi1EEEJNS0_4CopyIS7_lEEEEEvT_T0_DpT1_,"a",@progbits
	.sectionflags	@""
	.align	4
.nv.constant0._ZN2at6native55_GLOBAL__N__de093ff9_22_ForeachBinaryOpList_cu_a911ec4325multi_tensor_apply_kernelINS1_18TensorListMetadataILi2EEENS1_11CopyFunctorIN3c1015Float8_e5m2fnuzElLi2ELi1ELi1EEEJNS0_4CopyIS7_lEEEEEvT_T0_DpT1_:
	.zero		4042


//--------------------- .nv.constant0._ZN2at6native55_GLOBAL__N__de093ff9_22_ForeachBinaryOpList_cu_a911ec4325multi_tensor_apply_kernelINS1_18TensorListMetadataILi2EEENS1_11CopyFunctorIN3c1015Float8_e5m2fnuzEaLi2ELi1ELi1EEEJNS0_4CopyIS7_aEEEEEvT_T0_DpT1_ --------------------------
	.section	.nv.constant0._ZN2at6native55_GLOBAL__N__de093ff9_22_ForeachBinaryOpList_cu_a911ec4325multi_tensor_apply_kernelINS1_18TensorListMetadataILi2EEENS1_11CopyFunctorIN3c1015Float8_e5m2fnuzEaLi2ELi1ELi1EEEJNS0_4CopyIS7_aEEEEEvT_T0_DpT1_,"a",@progbits
	.sectionflags	@""
	.align	4
.nv.constant0._ZN2at6native55_GLOBAL__N__de093ff9_22_ForeachBinaryOpList_cu_a911ec4325multi_tensor_apply_kernelINS1_18TensorListMetadataILi2EEENS1_11CopyFunctorIN3c1015Float8_e5m2fnuzEaLi2ELi1ELi1EEEJNS0_4CopyIS7_aEEEEEvT_T0_DpT1_:
	.zero		4042


//--------------------- .nv.constant0._ZN2at6native55_GLOBAL__N__de093ff9_22_ForeachBinaryOpList_cu_a911ec4325multi_tensor_apply_kernelINS1_18TensorListMetadataILi2EEENS1_11CopyFunctorIN3c1015Float8_e5m2fnuzEhLi2ELi1ELi1EEEJNS0_4CopyIS7_hEEEEEvT_T0_DpT1_ --------------------------
	.section	.nv.constant0._ZN2at6native55_GLOBAL__N__de093ff9_22_ForeachBinaryOpList_cu_a911ec4325multi_tensor_apply_kernelINS1_18TensorListMetadataILi2EEENS1_11CopyFunctorIN3c1015Float8_e5m2fnuzEhLi2ELi1ELi1EEEJNS0_4CopyIS7_hEEEEEvT_T0_DpT1_,"a",@progbits
	.sectionflags	@""
	.align	4
.nv.constant0._ZN2at6native55_GLOBAL__N__de093ff9_22_ForeachBinaryOpList_cu_a911ec4325multi_tensor_apply_kernelINS1_18TensorListMetadataILi2EEENS1_11CopyFunctorIN3c1015Float8_e5m2fnuzEhLi2ELi1ELi1EEEJNS0_4CopyIS7_hEEEEEvT_T0_DpT1_:
	.zero		4042


//--------------------- .nv.constant0._ZN2at6native55_GLOBAL__N__de093ff9_22_ForeachBinaryOpList_cu_a911ec4325multi_tensor_apply_kernelINS1_18TensorListMetadataILi2EEENS1_14UnaryOpFunctorIN3c1015Float8_e5m2fnuzELi2ELi1ELi1EEEJNS0_4CopyIS7_S7_EEEEEvT_T0_DpT1_ --------------------------
	.section	.nv.constant0._ZN2at6native55_GLOBAL__N__de093ff9_22_ForeachBinaryOpList_cu_a911ec4325multi_tensor_apply_kernelINS1_18TensorListMetadataILi2EEENS1_14UnaryOpFunctorIN3c1015Float8_e5m2fnuzELi2ELi1ELi1EEEJNS0_4CopyIS7_S7_EEEEEvT_T0_DpT1_,"a",@progbits
	.sectionflags	@""
	.align	4
.nv.constant0._ZN2at6native55_GLOBAL__N__de093ff9_22_ForeachBinaryOpList_cu_a911ec4325multi_tensor_apply_kernelINS1_18TensorListMetadataILi2EEENS1_14UnaryOpFunctorIN3c1015Float8_e5m2fnuzELi2ELi1ELi1EEEJNS0_4CopyIS7_S7_EEEEEvT_T0_DpT1_:
	.zero		4042


//--------------------- .nv.constant0._ZN2at6native55_GLOBAL__N__de093ff9_22_ForeachBinaryOpList_cu_a911ec4325multi_tensor_apply_kernelINS1_18TensorListMetadataILi2EEENS1_11CopyFunctorIN3c1011Float8_e5m2ENS6_15Float8_e5m2fnuzELi2ELi1ELi1EEEJNS0_4CopyIS7_S8_EEEEEvT_T0_DpT1_ --------------------------
	.section	.nv.constant0._ZN2at6native55_GLOBAL__N__de093ff9_22_ForeachBinaryOpList_cu_a911ec4325multi_tensor_apply_kernelINS1_18TensorListMetadataILi2EEENS1_11CopyFunctorIN3c1011Float8_e5m2ENS6_15Float8_e5m2fnuzELi2ELi1ELi1EEEJNS0_4CopyIS7_S8_EEEEEvT_T0_DpT1_,"a",@progbits
	.sectionflags	@""
	.align	4
.nv.constant0._ZN2at6native55_GLOBAL__N__de093ff9_22_ForeachBinaryOpList_cu_a911ec4325multi_tensor_apply_kernelINS1_18TensorListMetadataILi2EEENS1_11CopyFunctorIN3c1011Float8_e5m2ENS6_15Float8_e5m2fnuzELi2ELi1ELi1EEEJNS0_4CopyIS7_S8_EEEEEvT_T0_DpT1_:
	.zero		4042


//--------------------- .nv.constant0._ZN2at6native55_GLOBAL__N__de093ff9_22_ForeachBinaryOpList_cu_a911ec4325multi_tensor_apply_kernelINS1_18TensorListMetadataILi2EEENS1_11CopyFunctorIN3c1011Float8_e5m2ENS6_15Float8_e4m3fnuzELi2ELi1ELi1EEEJNS0_4CopyIS7_S8_EEEEEvT_T0_DpT1_ --------------------------
	.section	.nv.constant0._ZN2at6native55_GLOBAL__N__de093ff9_22_ForeachBinaryOpList_cu_a911ec4325multi_tensor_apply_kernelINS1_18TensorListMetadataILi2EEENS1_11CopyFunctorIN3c1011Float8_e5m2ENS6_15Float8_e4m3fnuzELi2ELi1ELi1EEEJNS0_4CopyIS7_S8_EEEEEvT_T0_DpT1_,"a",@progbits
	.sectionflags	@""
	.align	4
.nv.constant0._ZN2at6native55_GLOBAL__N__de093ff9_22_ForeachBinaryOpList_cu_a911ec4325multi_tensor_apply_kernelINS1_18TensorListMetadataILi2EEENS1_11CopyFunctorIN3c1011Float8_e5m2ENS6_15Float8_e4m3fnuzELi2ELi1ELi1EEEJNS0_4CopyIS7_S8_EEEEEvT_T0_DpT1_:
	.zero		4042


//--------------------- .nv.constant0._ZN2at6native55_GLOBAL__N__de093ff9_22_ForeachBinaryOpList_cu_a911ec4325multi_tensor_apply_kernelINS1_18TensorListMetadataILi2EEENS1_11CopyFunctorIN3c1011Float8_e5m2ENS6_13Float8_e4m3fnELi2ELi1ELi1EEEJNS0_4CopyIS7_S8_EEEEEvT_T0_DpT1_ --------------------------
	.section	.nv.constant0._ZN2at6native55_GLOBAL__N__de093ff9_22_ForeachBinaryOpList_cu_a911ec4325multi_tensor_apply_kernelINS1_18TensorListMetadataILi2EEENS1_11CopyFunctorIN3c1011Float8_e5m2ENS6_13Float8_e4m3fnELi2ELi1ELi1EEEJNS0_4CopyIS7_S8_EEEEEvT_T0_DpT1_,"a",@progbits
	.sectionflags	@""
	.align	4
.nv.constant0._ZN2at6native55_GLOBAL__N__de093ff9_22_ForeachBinaryOpList_cu_a911ec4325multi_tensor_apply_kernelINS1_18TensorListMetadataILi2EEENS1_11CopyFunctorIN3c1011Float8_e5m2ENS6_13Float8_e4m3fnELi2ELi1ELi1EEEJNS0_4CopyIS7_S8_EEEEEvT_T0_DpT1_:
	.zero		4042


//--------------------- .nv.constant0._ZN2at6native55_GLOBAL__N__de093ff9_22_ForeachBinaryOpList_cu_a911ec4325multi_tensor_apply_kernelINS1_18TensorListMetadataILi2EEENS1_11CopyFunctorIN3c1011Float8_e5m2EbLi2ELi1ELi1EEEJNS0_4CopyIS7_bEEEEEvT_T0_DpT1_ --------------------------
	.section	.nv.constant0._ZN2at6native55_GLOBAL__N__de093ff9_22_ForeachBinaryOpList_cu_a911ec4325multi_tensor_apply_kernelINS1_18TensorListMetadataILi2EEENS1_11CopyFunctorIN3c1011Float8_e5m2EbLi2ELi1ELi1EEEJNS0_4CopyIS7_bEEEEEvT_T0_DpT1_,"a",@progbits
	.sectionflags	@""
	.align	4
.nv.constant0._ZN2at6native55_GLOBAL__N__de093ff9_22_ForeachBinaryOpList_cu_a911ec4325multi_tensor_apply_kernelINS1_18TensorListMetadataILi2EEENS1_11CopyFunctorIN3c1011Float8_e5m2EbLi2ELi1ELi1EEEJNS0_4CopyIS7_bEEEEEvT_T0_DpT1_:
	.zero		4042


//--------------------- .nv.constant0._ZN2at6native55_GLOBAL__N__de093ff9_22_ForeachBinaryOpList_cu_a911ec4325multi_tensor_apply_kernelINS1_18TensorListMetadataILi2EEENS1_11CopyFunctorIN3c1011Float8_e5m2ENS6_8BFloat16ELi2ELi1ELi1EEEJNS0_4CopyIS7_S8_EEEEEvT_T0_DpT1_ --------------------------
	.section	.nv.constant0._ZN2at6native55_GLOBAL__N__de093ff9_22_ForeachBinaryOpList_cu_a911ec4325multi_tensor_apply_kernelINS1_18TensorListMetadataILi2EEENS1_11CopyFunctorIN3c1011Float8_e5m2ENS6_8BFloat16ELi2ELi1ELi1EEEJNS0_4CopyIS7_S8_EEEEEvT_T0_DpT1_,"a",@progbits
	.sectionflags	@""
	.align	4
.nv.constant0._ZN2at6native55_GLOBAL__N__de093ff9_22_ForeachBinaryOpList_cu_a911ec4325multi_tensor_apply_kernelINS1_18TensorListMetadataILi2EEENS1_11CopyFunctorIN3c1011Float8_e5m2ENS6_8BFloat16ELi2ELi1ELi1EEEJNS0_4CopyIS7_S8_EEEEEvT_T0_DpT1_:
	.zero		4042


//--------------------- .nv.constant0._ZN2at6native55_GLOBAL__N__de093ff9_22_ForeachBinaryOpList_cu_a911ec4325multi_tensor_apply_kernelINS1_18TensorListMetadataILi2EEENS1_11CopyFunctorIN3c1011Float8_e5m2ENS6_4HalfELi2ELi1ELi1EEEJNS0_4CopyIS7_S8_EEEEEvT_T0_DpT1_ --------------------------
	.section	.nv.constant0._ZN2at6native55_GLOBAL__N__de093ff9_22_ForeachBinaryOpList_cu_a911ec4325multi_tensor_apply_kernelINS1_18TensorListMetadataILi2EEENS1_11CopyFunctorIN3c1011Float8_e5m2ENS6_4HalfELi2ELi1ELi1EEEJNS0_4CopyIS7_S8_EEEEEvT_T0_DpT1_,"a",@progbits
	.sectionflags	@""
	.align	4
.nv.constant0._ZN2at6native55_GLOBAL__N__de093ff9_22_ForeachBinaryOpList_cu_a911ec4325multi_tensor_apply_kernelINS1_18TensorListMetadataILi2EEENS1_11CopyFunctorIN3c1011Float8_e5m2ENS6_4HalfELi2ELi1ELi1EEEJNS0_4CopyIS7_S8_EEEEEvT_T0_DpT1_:
	.zero		4042


//--------------------- .nv.constant0._ZN2at6native55_GLOBAL__N__de093ff9_22_ForeachBinaryOpList_cu_a911ec4325multi_tensor_apply_kernelINS1_18TensorListMetadataILi2EEENS1_11CopyFunctorIN3c1011Float8_e5m2ENS6_7complexIfEELi2ELi1ELi1EEEJNS0_4CopyIS7_S9_EEEEEvT_T0_DpT1_ --------------------------
	.section	.nv.constant0._ZN2at6native55_GLOBAL__N__de093ff9_22_ForeachBinaryOpList_cu_a911ec4325multi_tensor_apply_kernelINS1_18TensorListMetadataILi2EEENS1_11CopyFunctorIN3c1011Float8_e5m2ENS6_7complexIfEELi2ELi1ELi1EEEJNS0_4CopyIS7_S9_EEEEEvT_T0_DpT1_,"a",@progbits
	.sectionflags	@""
	.align	4
.nv.constant0._ZN2at6native55_GLOBAL__N__de093ff9_22_ForeachBinaryOpList_cu_a911ec4325multi_tensor_apply_kernelINS1_18TensorListMetadataILi2EEENS1_11CopyFunctorIN3c1011Float8_e5m2ENS6_7complexIfEELi2ELi1ELi1EEEJNS0_4CopyIS7_S9_EEEEEvT_T0_DpT1_:
	.zero		4042


//--------------------- .nv.constant0._ZN2at6native55_GLOBAL__N__de093ff9_22_ForeachBinaryOpList_cu_a911ec4325multi_tensor_apply_kernelINS1_18TensorListMetadataILi2EEENS1_11CopyFunctorIN3c1011Float8_e5m2ENS6_7complexIdEELi2ELi1ELi1EEEJNS0_4CopyIS7_S9_EEEEEvT_T0_DpT1_ --------------------------
	.section	.nv.constant0._ZN2at6native55_GLOBAL__N__de093ff9_22_ForeachBinaryOpList_cu_a911ec4325multi_tensor_apply_kernelINS1_18TensorListMetadataILi2EEENS1_11CopyFunctorIN3c1011Float8_e5m2ENS6_7complexIdEELi2ELi1ELi1EEEJNS0_4CopyIS7_S9_EEEEEvT_T0_DpT1_,"a",@progbits
	.sectionflags	@""
	.align	4
.nv.constant0._ZN2at6native55_GLOBAL__N__de093ff9_22_ForeachBinaryOpList_cu_a911ec4325multi_tensor_apply_kernelINS1_18TensorListMetadataILi2EEENS1_11CopyFunctorIN3c1011Float8_e5m2ENS6_7complexIdEELi2ELi1ELi1EEEJNS0_4CopyIS7_S9_EEEEEvT_T0_DpT1_:
	.zero		4042


//--------------------- .nv.constant0._ZN2at6native55_GLOBAL__N__de093ff9_22_ForeachBinaryOpList_cu_a911ec4325multi_tensor_apply_kernelINS1_18TensorListMetadataILi2EEENS1_11CopyFunctorIN3c1011Float8_e5m2EfLi2ELi1ELi1EEEJNS0_4CopyIS7_fEEEEEvT_T0_DpT1_ --------------------------
	.section	.nv.constant0._ZN2at6native55_GLOBAL__N__de093ff9_22_ForeachBinaryOpList_cu_a911ec4325multi_tensor_apply_kernelINS1_18TensorListMetadataILi2EEENS1_11CopyFunctorIN3c1011Float8_e5m2EfLi2ELi1ELi1EEEJNS0_4CopyIS7_fEEEEEvT_T0_DpT1_,"a",@progbits
	.sectionflags	@""
	.align	4
.nv.constant0._ZN2at6native55_GLOBAL__N__de093ff9_22_ForeachBinaryOpList_cu_a911ec4325multi_tensor_apply_kernelINS1_18TensorListMetadataILi2EEENS1_11CopyFunctorIN3c1011Float8_e5m2EfLi2ELi1ELi1EEEJNS0_4CopyIS7_fEEEEEvT_T0_DpT1_:
	.zero		4042


//--------------------- .nv.constant0._ZN2at6native55_GLOBAL__N__de093ff9_22_ForeachBinaryOpList_cu_a911ec4325multi_tensor_apply_kernelINS1_18TensorListMetadataILi2EEENS1_11CopyFunctorIN3c1011Float8_e5m2EdLi2ELi1ELi1EEEJNS0_4CopyIS7_dEEEEEvT_T0_DpT1_ --------------------------
	.section	.nv.constant0._ZN2at6native55_GLOBAL__N__de093ff9_22_ForeachBinaryOpList_cu_a911ec4325multi_tensor_apply_kernelINS1_18TensorListMetadataILi2EEENS1_11CopyFunctorIN3c1011Float8_e5m2EdLi2ELi1ELi1EEEJNS0_4CopyIS7_dEEEEEvT_T0_DpT1_,"a",@progbits
	.sectionflags	@""
	.align	4
.nv.constant0._ZN2at6native55_GLOBAL__N__de093ff9_22_ForeachBinaryOpList_cu_a911ec4325multi_tensor_apply_kernelINS1_18TensorListMetadataILi2EEENS1_11CopyFunctorIN3c1011Float8_e5m2EdLi2ELi1ELi1EEEJNS0_4CopyIS7_dEEEEEvT_T0_DpT1_:
	.zero		4042


//--------------------- .nv.constant0._ZN2at6native55_GLOBAL__N__de093ff9_22_ForeachBinaryOpList_cu_a911ec4325multi_tensor_apply_kernelINS1_18TensorListMetadataILi2EEENS1_11CopyFunctorIN3c1011Float8_e5m2EiLi2ELi1ELi1EEEJNS0_4CopyIS7_iEEEEEvT_T0_DpT1_ --------------------------
	.section	.nv.constant0._ZN2at6native55_GLOBAL__N__de093ff9_22_ForeachBinaryOpList_cu_a911ec4325multi_tensor_apply_kernelINS1_18TensorListMetadataILi2EEENS1_11CopyFunctorIN3c1011Float8_e5m2EiLi2ELi1ELi1EEEJNS0_4CopyIS7_iEEEEEvT_T0_DpT1_,"a",@progbits
	.sectionflags	@""
	.align	4
.nv.constant0._ZN2at6native55_GLOBAL__N__de093ff9_22_ForeachBinaryOpList_cu_a911ec4325multi_tensor_apply_kernelINS1_18TensorListMetadataILi2EEENS1_11CopyFunctorIN3c1011Float8_e5m2EiLi2ELi1ELi1EEEJNS0_4CopyIS7_iEEEEEvT_T0_DpT1_:
	.zero		4042


//--------------------- .nv.constant0._ZN2at6native55_GLOBAL__N__de093ff9_22_ForeachBinaryOpList_cu_a911ec4325multi_tensor_apply_kernelINS1_18TensorListMetadataILi2EEENS1_11CopyFunctorIN3c1011Float8_e5m2EsLi2ELi1ELi1EEEJNS0_4CopyIS7_sEEEEEvT_T0_DpT1_ --------------------------
	.section	.nv.constant0._ZN2at6native55_GLOBAL__N__de093ff9_22_ForeachBinaryOpList_cu_a911ec4325multi_tensor_apply_kernelINS1_18TensorListMetadataILi2EEENS1_11CopyFunctorIN3c1011Float8_e5m2EsLi2ELi1ELi1EEEJNS0_4CopyIS7_sEEEEEvT_T0_DpT1_,"a",@progbits
	.sectionflags	@""
	.align	4
.nv.constant0._ZN2at6native55_GLOBAL__N__de093ff9_22_ForeachBinaryOpList_cu_a911ec4325multi_tensor_apply_kernelINS1_18TensorListMetadataILi2EEENS1_11CopyFunctorIN3c1011Float8_e5m2EsLi2ELi1ELi1EEEJNS0_4CopyIS7_sEEEEEvT_T0_DpT1_:
	.zero		4042


//--------------------- .nv.constant0._ZN2at6native55_GLOBAL__N__de093ff9_22_ForeachBinaryOpList_cu_a911ec4325multi_tensor_apply_kernelINS1_18TensorListMetadataILi2EEENS1_11CopyFunctorIN3c1011Float8_e5m2ElLi2ELi1ELi1EEEJNS0_4CopyIS7_lEEEEEvT_T0_DpT1_ --------------------------
	.section	.nv.constant0._ZN2at6native55_GLOBAL__N__de093ff9_22_ForeachBinaryOpList_cu_a911ec4325multi_tensor_apply_kernelINS1_18TensorListMetadataILi2EEENS1_11CopyFunctorIN3c1011Float8_e5m2ElLi2ELi1ELi1EEEJNS0_4CopyIS7_lEEEEEvT_T0_DpT1_,"a",@progbits
	.sectionflags	@""
	.align	4
.nv.constant0._ZN2at6native55_GLOBAL__N__de093ff9_22_ForeachBinaryOpList_cu_a911ec4325multi_tensor_apply_kernelINS1_18TensorListMetadataILi2EEENS1_11CopyFunctorIN3c1011Float8_e5m2ElLi2ELi1ELi1EEEJNS0_4CopyIS7_lEEEEEvT_T0_DpT1_:
	.zero		4042


//--------------------- .nv.constant0._ZN2at6native55_GLOBAL__N__de093ff9_22_ForeachBinaryOpList_cu_a911ec4325multi_tensor_apply_kernelINS1_18TensorListMetadataILi2EEENS1_11CopyFunctorIN3c1011Float8_e5m2EaLi2ELi1ELi1EEEJNS0_4CopyIS7_aEEEEEvT_T0_DpT1_ --------------------------
	.section	.nv.constant0._ZN2at6native55_GLOBAL__N__de093ff9_22_ForeachBinaryOpList_cu_a911ec4325multi_tensor_apply_kernelINS1_18TensorListMetadataILi2EEENS1_11CopyFunctorIN3c1011Float8_e5m2EaLi2ELi1ELi1EEEJNS0_4CopyIS7_aEEEEEvT_T0_DpT1_,"a",@progbits
	.sectionflags	@""
	.align	4
.nv.constant0._ZN2at6native55_GLOBAL__N__de093ff9_22_ForeachBinaryOpList_cu_a911ec4325multi_tensor_apply_kernelINS1_18TensorListMetadataILi2EEENS1_11CopyFunctorIN3c1011Float8_e5m2EaLi2ELi1ELi1EEEJNS0_4CopyIS7_aEEEEEvT_T0_DpT1_:
	.zero		4042


//--------------------- .nv.constant0._ZN2at6native55_GLOBAL__N__de093ff9_22_ForeachBinaryOpList_cu_a911ec4325multi_tensor_apply_kernelINS1_18TensorListMetadataILi2EEENS1_11CopyFunctorIN3c1011Float8_e5m2EhLi2ELi1ELi1EEEJNS0_4CopyIS7_hEEEEEvT_T0_DpT1_ --------------------------
	.section	.nv.constant0._ZN2at6native55_GLOBAL__N__de093ff9_22_ForeachBinaryOpList_cu_a911ec4325multi_tensor_apply_kernelINS1_18TensorListMetadataILi2EEENS1_11CopyFunctorIN3c1011Float8_e5m2EhLi2ELi1ELi1EEEJNS0_4CopyIS7_hEEEEEvT_T0_DpT1_,"a",@progbits
	.sectionflags	@""
	.align	4
.nv.constant0._ZN2at6native55_GLOBAL__N__de093ff9_22_ForeachBinaryOpList_cu_a911ec4325multi_tensor_apply_kernelINS1_18TensorListMetadataILi2EEENS1_11CopyFunctorIN3c1011Float8_e5m2EhLi2ELi1ELi1EEEJNS0_4CopyIS7_hEEEEEvT_T0_DpT1_:
	.zero		4042


//--------------------- .nv.constant0._ZN2at6native55_GLOBAL__N__de093ff9_22_ForeachBinaryOpList_cu_a911ec4325multi_tensor_apply_kernelINS1_18TensorListMetadataILi2EEENS1_14UnaryOpFunctorIN3c1011Float8_e5m2ELi2ELi1ELi1EEEJNS0_4CopyIS7_S7_EEEEEvT_T0_DpT1_ --------------------------
	.section	.nv.constant0._ZN2at6native55_GLOBAL__N__de093ff9_22_ForeachBinaryOpList_cu_a911ec4325multi_tensor_apply_kernelINS1_18TensorListMetadataILi2EEENS1_14UnaryOpFunctorIN3c1011Float8_e5m2ELi2ELi1ELi1EEEJNS0_4CopyIS7_S7_EEEEEvT_T0_DpT1_,"a",@progbits
	.sectionflags	@""
	.align	4
.nv.constant0._ZN2at6native55_GLOBAL__N__de093ff9_22_ForeachBinaryOpList_cu_a911ec4325multi_tensor_apply_kernelINS1_18TensorListMetadataILi2EEENS1_14UnaryOpFunctorIN3c1011Float8_e5m2ELi2ELi1ELi1EEEJNS0_4CopyIS7_S7_EEEEEvT_T0_DpT1_:
	.zero		4042


//--------------------- .nv.constant0._ZN2at6native55_GLOBAL__N__de093ff9_22_ForeachBinaryOpList_cu_a911ec4325multi_tensor_apply_kernelINS1_18TensorListMetadataILi2EEENS1_11CopyFunctorIN3c1015Float8_e4m3fnuzENS6_15Float8_e5m2fnuzELi2ELi1ELi1EEEJNS0_4CopyIS7_S8_EEEEEvT_T0_DpT1_ --------------------------
	.section	.nv.constant0._ZN2at6native55_GLOBAL__N__de093ff9_22_ForeachBinaryOpList_cu_a911ec4325multi_tensor_apply_kernelINS1_18TensorListMetadataILi2EEENS1_11CopyFunctorIN3c1015Float8_e4m3fnuzENS6_15Float8_e5m2fnuzELi2ELi1ELi1EEEJNS0_4CopyIS7_S8_EEEEEvT_T0_DpT1_,"a",@progbits
	.sectionflags	@""
	.align	4
.nv.constant0._ZN2at6native55_GLOBAL__N__de093ff9_22_ForeachBinaryOpList_cu_a911ec4325multi_tensor_apply_kernelINS1_18TensorListMetadataILi2EEENS1_11CopyFunctorIN3c1015Float8_e4m3fnuzENS6_15Float8_e5m2fnuzELi2ELi1ELi1EEEJNS0_4CopyIS7_S8_EEEEEvT_T0_DpT1_:
	.zero		4042


//--------------------- .nv.constant0._ZN2at6native55_GLOBAL__N__de093ff9_22_ForeachBinaryOpList_cu_a911ec4325multi_tensor_apply_kernelINS1_18TensorListMetadataILi2EEENS1_11CopyFunctorIN3c1015Float8_e4m3fnuzENS6_11Float8_e5m2ELi2ELi1ELi1EEEJNS0_4CopyIS7_S8_EEEEEvT_T0_DpT1_ --------------------------
	.section	.nv.constant0._ZN2at6native55_GLOBAL__N__de093ff9_22_ForeachBinaryOpList_cu_a911ec4325multi_tensor_apply_kernelINS1_18TensorListMetadataILi2EEENS1_11CopyFunctorIN3c1015Float8_e4m3fnuzENS6_11Float8_e5m2ELi2ELi1ELi1EEEJNS0_4CopyIS7_S8_EEEEEvT_T0_DpT1_,"a",@progbits
	.sectionflags	@""
	.align	4
.nv.constant0._ZN2at6native55_GLOBAL__N__de093ff9_22_ForeachBinaryOpList_cu_a911ec4325multi_tensor_apply_kernelINS1_18TensorListMetadataILi2EEENS1_11CopyFunctorIN3c1015Float8_e4m3fnuzENS6_11Float8_e5m2ELi2ELi1ELi1EEEJNS0_4CopyIS7_S8_EEEEEvT_T0_DpT1_:
	.zero		4042


//--------------------- .nv.constant0._ZN2at6native55_GLOBAL__N__de093ff9_22_ForeachBinaryOpList_cu_a911ec4325multi_tensor_apply_kernelINS1_18TensorListMetadataILi2EEENS1_11CopyFunctorIN3c1015Float8_e4m3fnuzENS6_13Float8_e4m3fnELi2ELi1ELi1EEEJNS0_4CopyIS7_S8_EEEEEvT_T0_DpT1_ --------------------------
	.section	.nv.constant0._ZN2at6native55_GLOBAL__N__de093ff9_22_ForeachBinaryOpList_cu_a911ec4325multi_tensor_apply_kernelINS1_18TensorListMetadataILi2EEENS1_11CopyFunctorIN3c1015Float8_e4m3fnuzENS6_13Float8_e4m3fnELi2ELi1ELi1EEEJNS0_4CopyIS7_S8_EEEEEvT_T0_DpT1_,"a",@progbits
	.sectionflags	@""
	.align	4
.nv.constant0._ZN2at6native55_GLOBAL__N__de093ff9_22_ForeachBinaryOpList_cu_a911ec4325multi_tensor_apply_kernelINS1_18TensorListMetadataILi2EEENS1_11CopyFunctorIN3c1015Float8_e4m3fnuzENS6_13Float8_e4m3fnELi2ELi1ELi1EEEJNS0_4CopyIS7_S8_EEEEEvT_T0_DpT1_:
	.zero		4042


//--------------------- .nv.constant0._ZN2at6native55_GLOBAL__N__de093ff9_22_ForeachBinaryOpList_cu_a911ec4325multi_tensor_apply_kernelINS1_18TensorListMetadataILi2EEENS1_11CopyFunctorIN3c1015Float8_e4m3fnuzEbLi2ELi1ELi1EEEJNS0_4CopyIS7_bEEEEEvT_T0_DpT1_ --------------------------
	.section	.nv.constant0._ZN2at6native55_GLOBAL__N__de093ff9_22_ForeachBinaryOpList_cu_a911ec4325multi_tensor_apply_kernelINS1_18TensorListMetadataILi2EEENS1_11CopyFunctorIN3c1015Float8_e4m3fnuzEbLi2ELi1ELi1EEEJNS0_4CopyIS7_bEEEEEvT_T0_DpT1_,"a",@progbits
	.sectionflags	@""
	.align	4
.nv.constant0._ZN2at6native55_GLOBAL__N__de093ff9_22_ForeachBinaryOpList_cu_a911ec4325multi_tensor_apply_kernelINS1_18TensorListMetadataILi2EEENS1_11CopyFunctorIN3c1015Float8_e4m3fnuzEbLi2ELi1ELi1EEEJNS0_4CopyIS7_bEEEEEvT_T0_DpT1_:
	.zero		4042


//--------------------- .nv.constant0._ZN2at6native55_GLOBAL__N__de093ff9_22_ForeachBinaryOpList_cu_a911ec4325multi_tensor_apply_kernelINS1_18TensorListMetadataILi2EEENS1_11CopyFunctorIN3c1015Float8_e4m3fnuzENS6_8BFloat16ELi2ELi1ELi1EEEJNS0_4CopyIS7_S8_EEEEEvT_T0_DpT1_ --------------------------
	.section	.nv.constant0._ZN2at6native55_GLOBAL__N__de093ff9_22_ForeachBinaryOpList_cu_a911ec4325multi_tensor_apply_kernelINS1_18TensorListMetadataILi2EEENS1_11CopyFunctorIN3c1015Float8_e4m3fnuzENS6_8BFloat16ELi2ELi1ELi1EEEJNS0_4CopyIS7_S8_EEEEEvT_T0_DpT1_,"a",@progbits
	.sectionflags	@""
	.align	4
.nv.constant0._ZN2at6native55_GLOBAL__N__de093ff9_22_ForeachBinaryOpList_cu_a911ec4325multi_tensor_apply_kernelINS1_18TensorListMetadataILi2EEENS1_11CopyFunctorIN3c1015Float8_e4m3fnuzENS6_8BFloat16ELi2ELi1ELi1EEEJNS0_4CopyIS7_S8_EEEEEvT_T0_DpT1_:
	.zero		4042


//--------------------- .nv.constant0._ZN2at6native55_GLOBAL__N__de093ff9_22_ForeachBinaryOpList_cu_a911ec4325multi_tensor_apply_kernelINS1_18TensorListMetadataILi2EEENS1_11CopyFunctorIN3c1015Float8_e4m3fnuzENS6_4HalfELi2ELi1ELi1EEEJNS0_4CopyIS7_S8_EEEEEvT_T0_DpT1_ --------------------------
	.section	.nv.constant0._ZN2at6native55_GLOBAL__N__de093ff9_22_ForeachBinaryOpList_cu_a911ec4325multi_tensor_apply_kernelINS1_18TensorListMetadataILi2EEENS1_11CopyFunctorIN3c1015Float8_e4m3fnuzENS6_4HalfELi2ELi1ELi1EEEJNS0_4CopyIS7_S8_EEEEEvT_T0_DpT1_,"a",@progbits
	.sectionflags	@""
	.align	4
.nv.constant0._ZN2at6native55_GLOBAL__N__de093ff9_22_ForeachBinaryOpList_cu_a911ec4325multi_tensor_apply_kernelINS1_18TensorListMetadataILi2EEENS1_11CopyFunctorIN3c1015Float8_e4m3fnuzENS6_4HalfELi2ELi1ELi1EEEJNS0_4CopyIS7_S8_EEEEEvT_T0_DpT1_:
	.zero		4042


//--------------------- .nv.constant0._ZN2at6native55_GLOBAL__N__de093ff9_22_ForeachBinaryOpList_cu_a911ec4325multi_tensor_apply_kernelINS1_18TensorListMetadataILi2EEENS1_11CopyFunctorIN3c1015Float8_e4m3fnuzENS6_7complexIfEELi2ELi1ELi1EEEJNS0_4CopyIS7_S9_EEEEEvT_T0_DpT1_ --------------------------
	.section	.nv.constant0._ZN2at6native55_GLOBAL__N__de093ff9_22_ForeachBinaryOpList_cu_a911ec4325multi_tensor_apply_kernelINS1_18TensorListMetadataILi2EEENS1_11CopyFunctorIN3c1015Float8_e4m3fnuzENS6_7complexIfEELi2ELi1ELi1EEEJNS0_4CopyIS7_S9_EEEEEvT_T0_DpT1_,"a",@progbits
	.sectionflags	@""
	.align	4
.nv.constant0._ZN2at6native55_GLOBAL__N__de093ff9_22_ForeachBinaryOpList_cu_a911ec4325multi_tensor_apply_kernelINS1_18TensorListMetadataILi2EEENS1_11CopyFunctorIN3c1015Float8_e4m3fnuzENS6_7complexIfEELi2ELi1ELi1EEEJNS0_4CopyIS7_S9_EEEEEvT_T0_DpT1_:
	.zero		4042


//--------------------- .nv.constant0._ZN2at6native55_GLOBAL__N__de093ff9_22_ForeachBinaryOpList_cu_a911ec4325multi_tensor_apply_kernelINS1_18TensorListMetadataILi2EEENS1_11CopyFunctorIN3c1015Float8_e4m3fnuzENS6_7complexIdEELi2ELi1ELi1EEEJNS0_4CopyIS7_S9_EEEEEvT_T0_DpT1_ --------------------------
	.section	.nv.constant0._ZN2at6native55_GLOBAL__N__de093ff9_22_ForeachBinaryOpList_cu_a911ec4325multi_tensor_apply_kernelINS1_18TensorListMetadataILi2EEENS1_11CopyFunctorIN3c1015Float8_e4m3fnuzENS6_7complexIdEELi2ELi1ELi1EEEJNS0_4CopyIS7_S9_EEEEEvT_T0_DpT1_,"a",@progbits
	.sectionflags	@""
	.align	4
.nv.constant0._ZN2at6native55_GLOBAL__N__de093ff9_22_ForeachBinaryOpList_cu_a911ec4325multi_tensor_apply_kernelINS1_18TensorListMetadataILi2EEENS1_11CopyFunctorIN3c1015Float8_e4m3fnuzENS6_7complexIdEELi2ELi1ELi1EEEJNS0_4CopyIS7_S9_EEEEEvT_T0_DpT1_:
	.zero		4042


//--------------------- .nv.constant0._ZN2at6native55_GLOBAL__N__de093ff9_22_ForeachBinaryOpList_cu_a911ec4325multi_tensor_apply_kernelINS1_18TensorListMetadataILi2EEENS1_11CopyFunctorIN3c1015Float8_e4m3fnuzEfLi2ELi1ELi1EEEJNS0_4CopyIS7_fEEEEEvT_T0_DpT1_ --------------------------
	.section	.nv.constant0._ZN2at6native55_GLOBAL__N__de093ff9_22_ForeachBinaryOpList_cu_a911ec4325multi_tensor_apply_kernelINS1_18TensorListMetadataILi2EEENS1_11CopyFunctorIN3c1015Float8_e4m3fnuzEfLi2ELi1ELi1EEEJNS0_4CopyIS7_fEEEEEvT_T0_DpT1_,"a",@progbits
	.sectionflags	@""
	.align	4
.nv.constant0._ZN2at6native55_GLOBAL__N__de093ff9_22_ForeachBinaryOpList_cu_a911ec4325multi_tensor_apply_kernelINS1_18TensorListMetadataILi2EEENS1_11CopyFunctorIN3c1015Float8_e4m3fnuzEfLi2ELi1ELi1EEEJNS0_4CopyIS7_fEEEEEvT_T0_DpT1_:
	.zero		4042


//--------------------- .nv.constant0._ZN2at6native55_GLOBAL__N__de093ff9_22_ForeachBinaryOpList_cu_a911ec4325multi_tensor_apply_kernelINS1_18TensorListMetadataILi2EEENS1_11CopyFunctorIN3c1015Float8_e4m3fnuzEdLi2ELi1ELi1EEEJNS0_4CopyIS7_dEEEEEvT_T0_DpT1_ --------------------------
	.section	.nv.constant0._ZN2at6native55_GLOBAL__N__de093ff9_22_ForeachBinaryOpList_cu_a911ec4325multi_tensor_apply_kernelINS1_18TensorListMetadataILi2EEENS1_11CopyFunctorIN3c1015Float8_e4m3fnuzEdLi2ELi1ELi1EEEJNS0_4CopyIS7_dEEEEEvT_T0_DpT1_,"a",@progbits
	.sectionflags	@""
	.align	4
.nv.constant0._ZN2at6native55_GLOBAL__N__de093ff9_22_ForeachBinaryOpList_cu_a911ec4325multi_tensor_apply_kernelINS1_18TensorListMetadataILi2EEENS1_11CopyFunctorIN3c1015Float8_e4m3fnuzEdLi2ELi1ELi1EEEJNS0_4CopyIS7_dEEEEEvT_T0_DpT1_:
	.zero		4042


//--------------------- .nv.constant0._ZN2at6native55_GLOBAL__N__de093ff9_22_ForeachBinaryOpList_cu_a911ec4325multi_tensor_apply_kernelINS1_18TensorListMetadataILi2EEENS1_11CopyFunctorIN3c1015Float8_e4m3fnuzEiLi2ELi1ELi1EEEJNS0_4CopyIS7_iEEEEEvT_T0_DpT1_ --------------------------
	.section	.nv.constant0._ZN2at6native55_GLOBAL__N__de093ff9_22_ForeachBinaryOpList_cu_a911ec4325multi_tensor_apply_kernelINS1_18TensorListMetadataILi2EEENS1_11CopyFunctorIN3c1015Float8_e4m3fnuzEiLi2ELi1ELi1EEEJNS0_4CopyIS7_iEEEEEvT_T0_DpT1_,"a",@progbits
	.sectionflags	@""
	.align	4
.nv.constant0._ZN2at6native55_GLOBAL__N__de093ff9_22_ForeachBinaryOpList_cu_a911ec4325multi_tensor_apply_kernelINS1_18TensorListMetadataILi2EEENS1_11CopyFunctorIN3c1015Float8_e4m3fnuzEiLi2ELi1ELi1EEEJNS0_4CopyIS7_iEEEEEvT_T0_DpT1_:
	.zero		4042


//--------------------- .nv.constant0._ZN2at6native55_GLOBAL__N__de093ff9_22_ForeachBinaryOpList_cu_a911ec4325multi_tensor_apply_kernelINS1_18TensorListMetadataILi2EEENS1_11CopyFunctorIN3c1015Float8_e4m3fnuzEsLi2ELi1ELi1EEEJNS0_4CopyIS7_sEEEEEvT_T0_DpT1_ --------------------------
	.section	.nv.constant0._ZN2at6native55_GLOBAL__N__de093ff9_22_ForeachBinaryOpList_cu_a911ec4325multi_tensor_apply_kernelINS1_18TensorListMetadataILi2EEENS1_11CopyFunctorIN3c1015Float8_e4m3fnuzEsLi2ELi1ELi1EEEJNS0_4CopyIS7_sEEEEEvT_T0_DpT1_,"a",@progbits
	.sectionflags	@""
	.align	4
.nv.constant0._ZN2at6native55_GLOBAL__N__de093ff9_22_ForeachBinaryOpList_cu_a911ec4325multi_tensor_apply_kernelINS1_18TensorListMetadataILi2EEENS1_11CopyFunctorIN3c1015Float8_e4m3fnuzEsLi2ELi1ELi1EEEJNS0_4CopyIS7_sEEEEEvT_T0_DpT1_:
	.zero		4042


//--------------------- .nv.constant0._ZN2at6native55_GLOBAL__N__de093ff9_22_ForeachBinaryOpList_cu_a911ec4325multi_tensor_apply_kernelINS1_18TensorListMetadataILi2EEENS1_11CopyFunctorIN3c1015Float8_e4m3fnuzElLi2ELi1ELi1EEEJNS0_4CopyIS7_lEEEEEvT_T0_DpT1_ --------------------------
	.section	.nv.constant0._ZN2at6native55_GLOBAL__N__de093ff9_22_ForeachBinaryOpList_cu_a911ec4325multi_tensor_apply_kernelINS1_18TensorListMetadataILi2EEENS1_11CopyFunctorIN3c1015Float8_e4m3fnuzElLi2ELi1ELi1EEEJNS0_4CopyIS7_lEEEEEvT_T0_DpT1_,"a",@progbits
	.sectionflags	@""
	.align	4
.nv.constant0._ZN2at6native55_GLOBAL__N__de093ff9_22_ForeachBinaryOpList_cu_a911ec4325multi_tensor_apply_kernelINS1_18TensorListMetadataILi2EEENS1_11CopyFunctorIN3c1015Float8_e4m3fnuzElLi2ELi1ELi1EEEJNS0_4CopyIS7_lEEEEEvT_T0_DpT1_:
	.zero		4042


//--------------------- .nv.constant0._ZN2at6native55_GLOBAL__N__de093ff9_22_ForeachBinaryOpList_cu_a911ec4325multi_tensor_apply_kernelINS1_18TensorListMetadataILi2EEENS1_11CopyFunctorIN3c1015Float8_e4m3fnuzEaLi2ELi1ELi1EEEJNS0_4CopyIS7_aEEEEEvT_T0_DpT1_ --------------------------
	.section	.nv.constant0._ZN2at6native55_GLOBAL__N__de093ff9_22_ForeachBinaryOpList_cu_a911ec4325multi_tensor_apply_kernelINS1_18TensorListMetadataILi2EEENS1_11CopyFunctorIN3c1015Float8_e4m3fnuzEaLi2ELi1ELi1EEEJNS0_4CopyIS7_aEEEEEvT_T0_DpT1_,"a",@progbits
	.sectionflags	@""
	.align	4
.nv.constant0._ZN2at6native55_GLOBAL__N__de093ff9_22_ForeachBinaryOpList_cu_a911ec4325multi_tensor_apply_kernelINS1_18TensorListMetadataILi2EEENS1_11CopyFunctorIN3c1015Float8_e4m3fnuzEaLi2ELi1ELi1EEEJNS0_4CopyIS7_aEEEEEvT_T0_DpT1_:
	.zero		4042


//--------------------- .nv.constant0._ZN2at6native55_GLOBAL__N__de093ff9_22_ForeachBinaryOpList_cu_a911ec4325multi_tensor_apply_kernelINS1_18TensorListMetadataILi2EEENS1_11CopyFunctorIN3c1015Float8_e4m3fnuzEhLi2ELi1ELi1EEEJNS0_4CopyIS7_hEEEEEvT_T0_DpT1_ --------------------------
	.section	.nv.constant0._ZN2at6native55_GLOBAL__N__de093ff9_22_ForeachBinaryOpList_cu_a911ec4325multi_tensor_apply_kernelINS1_18TensorListMetadataILi2EEENS1_11CopyFunctorIN3c1015Float8_e4m3fnuzEhLi2ELi1ELi1EEEJNS0_4CopyIS7_hEEEEEvT_T0_DpT1_,"a",@progbits
	.sectionflags	@""
	.align	4
.nv.constant0._ZN2at6native55_GLOBAL__N__de093ff9_22_ForeachBinaryOpList_cu_a911ec4325multi_tensor_apply_kernelINS1_18TensorListMetadataILi2EEENS1_11CopyFunctorIN3c1015Float8_e4m3fnuzEhLi2ELi1ELi1EEEJNS0_4CopyIS7_hEEEEEvT_T0_DpT1_:
	.zero		4042


//--------------------- .nv.constant0._ZN2at6native55_GLOBAL__N__de093ff9_22_ForeachBinaryOpList_cu_a911ec4325multi_tensor_apply_kernelINS1_18TensorListMetadataILi2EEENS1_14UnaryOpFunctorIN3c1015Float8_e4m3fnuzELi2ELi1ELi1EEEJNS0_4CopyIS7_S7_EEEEEvT_T0_DpT1_ --------------------------
	.section	.nv.constant0._ZN2at6native55_GLOBAL__N__de093ff9_22_ForeachBinaryOpList_cu_a911ec4325multi_tensor_apply_kernelINS1_18TensorListMetadataILi2EEENS1_14UnaryOpFunctorIN3c1015Float8_e4m3fnuzELi2ELi1ELi1EEEJNS0_4CopyIS7_S7_EEEEEvT_T0_DpT1_,"a",@progbits
	.sectionflags	@""
	.align	4
.nv.constant0._ZN2at6native55_GLOBAL__N__de093ff9_22_ForeachBinaryOpList_cu_a911ec4325multi_tensor_apply_kernelINS1_18TensorListMetadataILi2EEENS1_14UnaryOpFunctorIN3c1015Float8_e4m3fnuzELi2ELi1ELi1EEEJNS0_4CopyIS7_S7_EEEEEvT_T0_DpT1_:
	.zero		4042


//--------------------- .nv.constant0._ZN2at6native55_GLOBAL__N__de093ff9_22_ForeachBinaryOpList_cu_a911ec4325multi_tensor_apply_kernelINS1_18TensorListMetadataILi2EEENS1_11CopyFunctorIN3c1013Float8_e4m3fnENS6_15Float8_e5m2fnuzELi2ELi1ELi1EEEJNS0_4CopyIS7_S8_EEEEEvT_T0_DpT1_ --------------------------
	.section	.nv.constant0._ZN2at6native55_GLOBAL__N__de093ff9_22_ForeachBinaryOpList_cu_a911ec4325multi_tensor_apply_kernelINS1_18TensorListMetadataILi2EEENS1_11CopyFunctorIN3c1013Float8_e4m3fnENS6_15Float8_e5m2fnuzELi2ELi1ELi1EEEJNS0_4CopyIS7_S8_EEEEEvT_T0_DpT1_,"a",@progbits
	.sectionflags	@""
	.align	4
.nv.constant0._ZN2at6native55_GLOBAL__N__de093ff9_22_ForeachBinaryOpList_cu_a911ec4325multi_tensor_apply_kernelINS1_18TensorListMetadataILi2EEENS1_11CopyFunctorIN3c1013Float8_e4m3fnENS6_15Float8_e5m2fnuzELi2ELi1ELi1EEEJNS0_4CopyIS7_S8_EEEEEvT_T0_DpT1_:
	.zero		4042


//--------------------- .nv.constant0._ZN2at6native55_GLOBAL__N__de093ff9_22_ForeachBinaryOpList_cu_a911ec4325multi_tensor_apply_kernelINS1_18TensorListMetadataILi2EEENS1_11CopyFunctorIN3c1013Float8_e4m3fnENS6_11Float8_e5m2ELi2ELi1ELi1EEEJNS0_4CopyIS7_S8_EEEEEvT_T0_DpT1_ --------------------------
	.section	.nv.constant0._ZN2at6native55_GLOBAL__N__de093ff9_22_ForeachBinaryOpList_cu_a911ec4325multi_tensor_apply_kernelINS1_18TensorListMetadataILi2EEENS1_11CopyFunctorIN3c1013Float8_e4m3fnENS6_11Float8_e5m2ELi2ELi1ELi1EEEJNS0_4CopyIS7_S8_EEEEEvT_T0_DpT1_,"a",@progbits
	.sectionflags	@""
	.align	4
.nv.constant0._ZN2at6native55_GLOBAL__N__de093ff9_22_ForeachBinaryOpList_cu_a911ec4325multi_tensor_apply_kernelINS1_18TensorListMetadataILi2EEENS1_11CopyFunctorIN3c1013Float8_e4m3fnENS6_11Float8_e5m2ELi2ELi1ELi1EEEJNS0_4CopyIS7_S8_EEEEEvT_T0_DpT1_:
	.zero		4042


//--------------------- .nv.constant0._ZN2at6native55_GLOBAL__N__de093ff9_22_ForeachBinaryOpList_cu_a911ec4325multi_tensor_apply_kernelINS1_18TensorListMetadataILi2EEENS1_11CopyFunctorIN3c1013Float8_e4m3fnENS6_15Float8_e4m3fnuzELi2ELi1ELi1EEEJNS0_4CopyIS7_S8_EEEEEvT_T0_DpT1_ --------------------------
	.section	.nv.constant0._ZN2at6native55_GLOBAL__N__de093ff9_22_ForeachBinaryOpList_cu_a911ec4325multi_tensor_apply_kernelINS1_18TensorListMetadataILi2EEENS1_11CopyFunctorIN3c1013Float8_e4m3fnENS6_15Float8_e4m3fnuzELi2ELi1ELi1EEEJNS0_4CopyIS7_S8_EEEEEvT_T0_DpT1_,"a",@progbits
	.sectionflags	@""
	.align	4
.nv.constant0._ZN2at6native55_GLOBAL__N__de093ff9_22_ForeachBinaryOpList_cu_a911ec4325multi_tensor_apply_kernelINS1_18TensorListMetadataILi2EEENS1_11CopyFunctorIN3c1013Float8_e4m3fnENS6_15Float8_e4m3fnuzELi2ELi1ELi1EEEJNS0_4CopyIS7_S8_EEEEEvT_T0_DpT1_:
	.zero		4042


//--------------------- .nv.constant0._ZN2at6native55_GLOBAL__N__de093ff9_22_ForeachBinaryOpList_cu_a911ec4325multi_tensor_apply_kernelINS1_18TensorListMetadataILi2EEENS1_11CopyFunctorIN3c1013Float8_e4m3fnEbLi2ELi1ELi1EEEJNS0_4CopyIS7_bEEEEEvT_T0_DpT1_ --------------------------
	.section	.nv.constant0._ZN2at6native55_GLOBAL__N__de093ff9_22_ForeachBinaryOpList_cu_a911ec4325multi_tensor_apply_kernelINS1_18TensorListMetadataILi2EEENS1_11CopyFunctorIN3c1013Float8_e4m3fnEbLi2ELi1ELi1EEEJNS0_4CopyIS7_bEEEEEvT_T0_DpT1_,"a",@progbits
	.sectionflags	@""
	.align	4
.nv.constant0._ZN2at6native55_GLOBAL__N__de093ff9_22_ForeachBinaryOpList_cu_a911ec4325multi_tensor_apply_kernelINS1_18TensorListMetadataILi2EEENS1_11CopyFunctorIN3c1013Float8_e4m3fnEbLi2ELi1ELi1EEEJNS0_4CopyIS7_bEEEEEvT_T0_DpT1_:
	.zero		4042


//--------------------- .nv.constant0._ZN2at6native55_GLOBAL__N__de093ff9_22_ForeachBinaryOpList_cu_a911ec4325multi_tensor_apply_kernelINS1_18TensorListMetadataILi2EEENS1_11CopyFunctorIN3c1013Float8_e4m3fnENS6_8BFloat16ELi2ELi1ELi1EEEJNS0_4CopyIS7_S8_EEEEEvT_T0_DpT1_ --------------------------
	.section	.nv.constant0._ZN2at6native55_GLOBAL__N__de093ff9_22_ForeachBinaryOpList_cu_a911ec4325multi_tensor_apply_kernelINS1_18TensorListMetadataILi2EEENS1_11CopyFunctorIN3c1013Float8_e4m3fnENS6_8BFloat16ELi2ELi1ELi1EEEJNS0_4CopyIS7_S8_EEEEEvT_T0_DpT1_,"a",@progbits
	.sectionflags	@""
	.align	4
.nv.constant0._ZN2at6native55_GLOBAL__N__de093ff9_22_ForeachBinaryOpList_cu_a911ec4325multi_tensor_apply_kernelINS1_18TensorListMetadataILi2EEENS1_11CopyFunctorIN3c1013Float8_e4m3fnENS6_8BFloat16ELi2ELi1ELi1EEEJNS0_4CopyIS7_S8_EEEEEvT_T0_DpT1_:
	.zero		4042


//--------------------- .nv.constant0._ZN2at6native55_GLOBAL__N__de093ff9_22_ForeachBinaryOpList_cu_a911ec4325multi_tensor_apply_kernelINS1_18TensorListMetadataILi2EEENS1_11CopyFunctorIN3c1013Float8_e4m3fnENS6_4HalfELi2ELi1ELi1EEEJNS0_4CopyIS7_S8_EEEEEvT_T0_DpT1_ --------------------------
	.section	.nv.constant0._ZN2at6native55_GLOBAL__N__de093ff9_22_ForeachBinaryOpList_cu_a911ec4325multi_tensor_apply_kernelINS1_18TensorListMetadataILi2EEENS1_11CopyFunctorIN3c1013Float8_e4m3fnENS6_4HalfELi2ELi1ELi1EEEJNS0_4CopyIS7_S8_EEEEEvT_T0_DpT1_,"a",@progbits
	.sectionflags	@""
	.align	4
.nv.constant0._ZN2at6native55_GLOBAL__N__de093ff9_22_ForeachBinaryOpList_cu_a911ec4325multi_tensor_apply_kernelINS1_18TensorListMetadataILi2EEENS1_11CopyFunctorIN3c1013Float8_e4m3fnENS6_4HalfELi2ELi1ELi1EEEJNS0_4CopyIS7_S8_EEEEEvT_T0_DpT1_:
	.zero		4042


//--------------------- .nv.constant0._ZN2at6native55_GLOBAL__N__de093ff9_22_ForeachBinaryOpList_cu_a911ec4325multi_tensor_apply_kernelINS1_18TensorListMetadataILi2EEENS1_11CopyFunctorIN3c1013Float8_e4m3fnENS6_7complexIfEELi2ELi1ELi1EEEJNS0_4CopyIS7_S9_EEEEEvT_T0_DpT1_ --------------------------
	.section	.nv.constant0._ZN2at6native55_GLOBAL__N__de093ff9_22_ForeachBinaryOpList_cu_a911ec4325multi_tensor_apply_kernelINS1_18TensorListMetadataILi2EEENS1_11CopyFunctorIN3c1013Float8_e4m3fnENS6_7complexIfEELi2ELi1ELi1EEEJNS0_4CopyIS7_S9_EEEEEvT_T0_DpT1_,"a",@progbits
	.sectionflags	@""
	.align	4
.nv.constant0._ZN2at6native55_GLOBAL__N__de093ff9_22_ForeachBinaryOpList_cu_a911ec4325multi_tensor_apply_kernelINS1_18TensorListMetadataILi2EEENS1_11CopyFunctorIN3c1013Float8_e4m3fnENS6_7complexIfEELi2ELi1ELi1EEEJNS0_4CopyIS7_S9_EEEEEvT_T0_DpT1_:
	.zero		4042


//--------------------- .nv.constant0._ZN2at6native55_GLOBAL__N__de093ff9_22_ForeachBinaryOpList_cu_a911ec4325multi_tensor_apply_kernelINS1_18TensorListMetadataILi2EEENS1_11CopyFunctorIN3c1013Float8_e4m3fnENS6_7complexIdEELi2ELi1ELi1EEEJNS0_4CopyIS7_S9_EEEEEvT_T0_DpT1_ --------------------------
	.section	.nv.constant0._ZN2at6native55_GLOBAL__N__de093ff9_22_ForeachBinaryOpList_cu_a911ec4325multi_tensor_apply_kernelINS1_18TensorListMetadataILi2EEENS1_11CopyFunctorIN3c1013Float8_e4m3fnENS6_7complexIdEELi2ELi1ELi1EEEJNS0_4CopyIS7_S9_EEEEEvT_T0_DpT1_,"a",@progbits
	.sectionflags	@""
	.align	4
.nv.constant0._ZN2at6native55_GLOBAL__N__de093ff9_22_ForeachBinaryOpList_cu_a911ec4325multi_tensor_apply_kernelINS1_18TensorListMetadataILi2EEENS1_11CopyFunctorIN3c1013Float8_e4m3fnENS6_7complexIdEELi2ELi1ELi1EEEJNS0_4CopyIS7_S9_EEEEEvT_T0_DpT1_:
	.zero		4042


//--------------------- .nv.constant0._ZN2at6native55_GLOBAL__N__de093ff9_22_ForeachBinaryOpList_cu_a911ec4325multi_tensor_apply_kernelINS1_18TensorListMetadataILi2EEENS1_11CopyFunctorIN3c1013Float8_e4m3fnEfLi2ELi1ELi1EEEJNS0_4CopyIS7_fEEEEEvT_T0_DpT1_ --------------------------
	.section	.nv.constant0._ZN2at6native55_GLOBAL__N__de093ff9_22_ForeachBinaryOpList_cu_a911ec4325multi_tensor_apply_kernelINS1_18TensorListMetadataILi2EEENS1_11CopyFunctorIN3c1013Float8_e4m3fnEfLi2ELi1ELi1EEEJNS0_4CopyIS7_fEEEEEvT_T0_DpT1_,"a",@progbits
	.sectionflags	@""
	.align	4
.nv.constant0._ZN2at6native55_GLOBAL__N__de093ff9_22_ForeachBinaryOpList_cu_a911ec4325multi_tensor_apply_kernelINS1_18TensorListMetadataILi2EEENS1_11CopyFunctorIN3c1013Float8_e4m3fnEfLi2ELi1ELi1EEEJNS0_4CopyIS7_fEEEEEvT_T0_DpT1_:
	.zero		4042


//--------------------- .nv.constant0._ZN2at6native55_GLOBAL__N__de093ff9_22_ForeachBinaryOpList_cu_a911ec4325multi_tensor_apply_kernelINS1_18TensorListMetadataILi2EEENS1_11CopyFunctorIN3c1013Float8_e4m3fnEdLi2ELi1ELi1EEEJNS0_4CopyIS7_dEEEEEvT_T0_DpT1_ --------------------------
	.section	.nv.constant0._ZN2at6native55_GLOBAL__N__de093ff9_22_ForeachBinaryOpList_cu_a911ec4325multi_tensor_apply_kernelINS1_18TensorListMetadataILi2EEENS1_11CopyFunctorIN3c1013Float8_e4m3fnEdLi2ELi1ELi1EEEJNS0_4CopyIS7_dEEEEEvT_T0_DpT1_,"a",@progbits
	.sectionflags	@""
	.align	4
.nv.constant0._ZN2at6native55_GLOBAL__N__de093ff9_22_ForeachBinaryOpList_cu_a911ec4325multi_tensor_apply_kernelINS1_18TensorListMetadataILi2EEENS1_11CopyFunctorIN3c1013Float8_e4m3fnEdLi2ELi1ELi1EEEJNS0_4CopyIS7_dEEEEEvT_T0_DpT1_:
	.zero		4042


//--------------------- .nv.constant0._ZN2at6native55_GLOBAL__N__de093ff9_22_ForeachBinaryOpList_cu_a911ec4325multi_tensor_apply_kernelINS1_18TensorListMetadataILi2EEENS1_11CopyFunctorIN3c1013Float8_e4m3fnEiLi2ELi1ELi1EEEJNS0_4CopyIS7_iEEEEEvT_T0_DpT1_ --------------------------
	.section	.nv.constant0._ZN2at6native55_GLOBAL__N__de093ff9_22_ForeachBinaryOpList_cu_a911ec4325multi_tensor_apply_kernelINS1_18TensorListMetadataILi2EEENS1_11CopyFunctorIN3c1013Float8_e4m3fnEiLi2ELi1ELi1EEEJNS0_4CopyIS7_iEEEEEvT_T0_DpT1_,"a",@progbits
	.sectionflags	@""
	.align	4
.nv.constant0._ZN2at6native55_GLOBAL__N__de093ff9_22_ForeachBinaryOpList_cu_a911ec4325multi_tensor_apply_kernelINS1_18TensorListMetadataILi2EEENS1_11CopyFunctorIN3c1013Float8_e4m3fnEiLi2ELi1ELi1EEEJNS0_4CopyIS7_iEEEEEvT_T0_DpT1_:
	.zero		4042


//--------------------- .nv.constant0._ZN2at6native55_GLOBAL__N__de093ff9_22_ForeachBinaryOpList_cu_a911ec4325multi_tensor_apply_kernelINS1_18TensorListMetadataILi2EEENS1_11CopyFunctorIN3c1013Float8_e4m3fnEsLi2ELi1ELi1EEEJNS0_4CopyIS7_sEEEEEvT_T0_DpT1_ --------------------------
	.section	.nv.constant0._ZN2at6native55_GLOBAL__N__de093ff9_22_ForeachBinaryOpList_cu_a911ec4325multi_tensor_apply_kernelINS1_18TensorListMetadataILi2EEENS1_11CopyFunctorIN3c1013Float8_e4m3fnEsLi2ELi1ELi1EEEJNS0_4CopyIS7_sEEEEEvT_T0_DpT1_,"a",@progbits
	.sectionflags	@""
	.align	4
.nv.constant0._ZN2at6native55_GLOBAL__N__de093ff9_22_ForeachBinaryOpList_cu_a911ec4325multi_tensor_apply_kernelINS1_18TensorListMetadataILi2EEENS1_11CopyFunctorIN3c1013Float8_e4m3fnEsLi2ELi1ELi1EEEJNS0_4CopyIS7_sEEEEEvT_T0_DpT1_:
	.zero		4042


//--------------------- .nv.constant0._ZN2at6native55_GLOBAL__N__de093ff9_22_ForeachBinaryOpList_cu_a911ec4325multi_tensor_apply_kernelINS1_18TensorListMetadataILi2EEENS1_11CopyFunctorIN3c1013Float8_e4m3fnElLi2ELi1ELi1EEEJNS0_4CopyIS7_lEEEEEvT_T0_DpT1_ --------------------------
	.section	.nv.constant0._ZN2at6native55_GLOBAL__N__de093ff9_22_ForeachBinaryOpList_cu_a911ec4325multi_tensor_apply_kernelINS1_18TensorListMetadataILi2EEENS1_11CopyFunctorIN3c1013Float8_e4m3fnElLi2ELi1ELi1EEEJNS0_4CopyIS7_lEEEEEvT_T0_DpT1_,"a",@progbits
	.sectionflags	@""
	.align	4
.nv.constant0._ZN2at6native55_GLOBAL__N__de093ff9_22_ForeachBinaryOpList_cu_a911ec4325multi_tensor_apply_kernelINS1_18TensorListMetadataILi2EEENS1_11CopyFunctorIN3c1013Float8_e4m3fnElLi2ELi1ELi1EEEJNS0_4CopyIS7_lEEEEEvT_T0_DpT1_:
	.zero		4042


//--------------------- .nv.constant0._ZN2at6native55_GLOBAL__N__de093ff9_22_ForeachBinaryOpList_cu_a911ec4325multi_tensor_apply_kernelINS1_18TensorListMetadataILi2EEENS1_11CopyFunctorIN3c1013Float8_e4m3fnEaLi2ELi1ELi1EEEJNS0_4CopyIS7_aEEEEEvT_T0_DpT1_ --------------------------
	.section	.nv.constant0._ZN2at6native55_GLOBAL__N__de093ff9_22_ForeachBinaryOpList_cu_a911ec4325multi_tensor_apply_kernelINS1_18TensorListMetadataILi2EEENS1_11CopyFunctorIN3c1013Float8_e4m3fnEaLi2ELi1ELi1EEEJNS0_4CopyIS7_aEEEEEvT_T0_DpT1_,"a",@progbits
	.sectionflags	@""
	.align	4
.nv.constant0._ZN2at6native55_GLOBAL__N__de093ff9_22_ForeachBinaryOpList_cu_a911ec4325multi_tensor_apply_kernelINS1_18TensorListMetadataILi2EEENS1_11CopyFunctorIN3c1013Float8_e4m3fnEaLi2ELi1ELi1EEEJNS0_4CopyIS7_aEEEEEvT_T0_DpT1_:
	.zero		4042


//--------------------- .nv.constant0._ZN2at6native55_GLOBAL__N__de093ff9_22_ForeachBinaryOpList_cu_a911ec4325multi_tensor_apply_kernelINS1_18TensorListMetadataILi2EEENS1_11CopyFunctorIN3c1013Float8_e4m3fnEhLi2ELi1ELi1EEEJNS0_4CopyIS7_hEEEEEvT_T0_DpT1_ --------------------------
	.section	.nv.constant0._ZN2at6native55_GLOBAL__N__de093ff9_22_ForeachBinaryOpList_cu_a911ec4325multi_tensor_apply_kernelINS1_18TensorListMetadataILi2EEENS1_11CopyFunctorIN3c1013Float8_e4m3fnEhLi2ELi1ELi1EEEJNS0_4CopyIS7_hEEEEEvT_T0_DpT1_,"a",@progbits
	.sectionflags	@""
	.align	4
.nv.constant0._ZN2at6native55_GLOBAL__N__de093ff9_22_ForeachBinaryOpList_cu_a911ec4325multi_tensor_apply_kernelINS1_18TensorListMetadataILi2EEENS1_11CopyFunctorIN3c1013Float8_e4m3fnEhLi2ELi1ELi1EEEJNS0_4CopyIS7_hEEEEEvT_T0_DpT1_:
	.zero		4042


//--------------------- .nv.constant0._ZN2at6native55_GLOBAL__N__de093ff9_22_ForeachBinaryOpList_cu_a911ec4325multi_tensor_apply_kernelINS1_18TensorListMetadataILi2EEENS1_14UnaryOpFunctorIN3c1013Float8_e4m3fnELi2ELi1ELi1EEEJNS0_4CopyIS7_S7_EEEEEvT_T0_DpT1_ --------------------------
	.section	.nv.constant0._ZN2at6native55_GLOBAL__N__de093ff9_22_ForeachBinaryOpList_cu_a911ec4325multi_tensor_apply_kernelINS1_18TensorListMetadataILi2EEENS1_14UnaryOpFunctorIN3c1013Float8_e4m3fnELi2ELi1ELi1EEEJNS0_4CopyIS7_S7_EEEEEvT_T0_DpT1_,"a",@progbits
	.sectionflags	@""
	.align	4
.nv.constant0._ZN2at6native55_GLOBAL__N__de093ff9_22_ForeachBinaryOpList_cu_a911ec4325multi_tensor_apply_kernelINS1_18TensorListMetadataILi2EEENS1_14UnaryOpFunctorIN3c1013Float8_e4m3fnELi2ELi1ELi1EEEJNS0_4CopyIS7_S7_EEEEEvT_T0_DpT1_:
	.zero		4042


//--------------------- .nv.constant0._ZN2at6native55_GLOBAL__N__de093ff9_22_ForeachBinaryOpList_cu_a911ec4325multi_tensor_apply_kernelINS1_18TensorListMetadataILi2EEENS1_11CopyFunctorIbN3c1015Float8_e5m2fnuzELi2ELi1ELi1EEEJNS0_4CopyIbS7_EEEEEvT_T0_DpT1_ --------------------------
	.section	.nv.constant0._ZN2at6native55_GLOBAL__N__de093ff9_22_ForeachBinaryOpList_cu_a911ec4325multi_tensor_apply_kernelINS1_18TensorListMetadataILi2EEENS1_11CopyFunctorIbN3c1015Float8_e5m2fnuzELi2ELi1ELi1EEEJNS0_4CopyIbS7_EEEEEvT_T0_DpT1_,"a",@progbits
	.sectionflags	@""
	.align	4
.nv.constant0._ZN2at6native55_GLOBAL__N__de093ff9_22_ForeachBinaryOpList_cu_a911ec4325multi_tensor_apply_kernelINS1_18TensorListMetadataILi2EEENS1_11CopyFunctorIbN3c1015Float8_e5m2fnuzELi2ELi1ELi1EEEJNS0_4CopyIbS7_EEEEEvT_T0_DpT1_:
	.zero		4042


//--------------------- .nv.constant0._ZN2at6native55_GLOBAL__N__de093ff9_22_ForeachBinaryOpList_cu_a911ec4325multi_tensor_apply_kernelINS1_18TensorListMetadataILi2EEENS1_11CopyFunctorIbN3c1011Float8_e5m2ELi2ELi1ELi1EEEJNS0_4CopyIbS7_EEEEEvT_T0_DpT1_ --------------------------
	.section	.nv.constant0._ZN2at6native55_GLOBAL__N__de093ff9_22_ForeachBinaryOpList_cu_a911ec4325multi_tensor_apply_kernelINS1_18TensorListMetadataILi2EEENS1_11CopyFunctorIbN3c1011Float8_e5m2ELi2ELi1ELi1EEEJNS0_4CopyIbS7_EEEEEvT_T0_DpT1_,"a",@progbits
	.sectionflags	@""
	.align	4
.nv.constant0._ZN2at6native55_GLOBAL__N__de093ff9_22_ForeachBinaryOpList_cu_a911ec4325multi_tensor_apply_kernelINS1_18TensorListMetadataILi2EEENS1_11CopyFunctorIbN3c1011Float8_e5m2ELi2ELi1ELi1EEEJNS0_4CopyIbS7_EEEEEvT_T0_DpT1_:
	.zero		4042


//--------------------- .nv.constant0._ZN2at6native55_GLOBAL__N__de093ff9_22_ForeachBinaryOpList_cu_a911ec4325multi_tensor_apply_kernelINS1_18TensorListMetadataILi2EEENS1_11CopyFunctorIbN3c1015Float8_e4m3fnuzELi2ELi1ELi1EEEJNS0_4CopyIbS7_EEEEEvT_T0_DpT1_ --------------------------
	.section	.nv.constant0._ZN2at6native55_GLOBAL__N__de093ff9_22_ForeachBinaryOpList_cu_a911ec4325multi_tensor_apply_kernelINS1_18TensorListMetadataILi2EEENS1_11CopyFunctorIbN3c1015Float8_e4m3fnuzELi2ELi1ELi1EEEJNS0_4CopyIbS7_EEEEEvT_T0_DpT1_,"a",@progbits
	.sectionflags	@""
	.align	4
.nv.constant0._ZN2at6native55_GLOBAL__N__de093ff9_22_ForeachBinaryOpList_cu_a911ec4325multi_tensor_apply_kernelINS1_18TensorListMetadataILi2EEENS1_11CopyFunctorIbN3c1015Float8_e4m3fnuzELi2ELi1ELi1EEEJNS0_4CopyIbS7_EEEEEvT_T0_DpT1_:
	.zero		4042


//--------------------- .nv.constant0._ZN2at6native55_GLOBAL__N__de093ff9_22_ForeachBinaryOpList_cu_a911ec4325multi_tensor_apply_kernelINS1_18TensorListMetadataILi2EEENS1_11CopyFunctorIbN3c1013Float8_e4m3fnELi2ELi1ELi1EEEJNS0_4CopyIbS7_EEEEEvT_T0_DpT1_ --------------------------
	.section	.nv.constant0._ZN2at6native55_GLOBAL__N__de093ff9_22_ForeachBinaryOpList_cu_a911ec4325multi_tensor_apply_kernelINS1_18TensorListMetadataILi2EEENS1_11CopyFunctorIbN3c1013Float8_e4m3fnELi2ELi1ELi1EEEJNS0_4CopyIbS7_EEEEEvT_T0_DpT1_,"a",@progbits
	.sectionflags	@""
	.align	4
.nv.constant0._ZN2at6native55_GLOBAL__N__de093ff9_22_ForeachBinaryOpList_cu_a911ec4325multi_tensor_apply_kernelINS1_18TensorListMetadataILi2EEENS1_11CopyFunctorIbN3c1013Float8_e4m3fnELi2ELi1ELi1EEEJNS0_4CopyIbS7_EEEEEvT_T0_DpT1_:
	.zero		4042


//--------------------- .nv.constant0._ZN2at6native55_GLOBAL__N__de093ff9_22_ForeachBinaryOpList_cu_a911ec4325multi_tensor_apply_kernelINS1_18TensorListMetadataILi2EEENS1_11CopyFunctorIbN3c108BFloat16ELi2ELi1ELi1EEEJNS0_4CopyIbS7_EEEEEvT_T0_DpT1_ --------------------------
	.section	.nv.constant0._ZN2at6native55_GLOBAL__N__de093ff9_22_ForeachBinaryOpList_cu_a911ec4325multi_tensor_apply_kernelINS1_18TensorListMetadataILi2EEENS1_11CopyFunctorIbN3c108BFloat16ELi2ELi1ELi1EEEJNS0_4CopyIbS7_EEEEEvT_T0_DpT1_,"a",@progbits
	.sectionflags	@""
	.align	4
.nv.constant0._ZN2at6native55_GLOBAL__N__de093ff9_22_ForeachBinaryOpList_cu_a911ec4325multi_tensor_apply_kernelINS1_18TensorListMetadataILi2EEENS1_11CopyFunctorIbN3c108BFloat16ELi2ELi1ELi1EEEJNS0_4CopyIbS7_EEEEEvT_T0_DpT1_:
	.zero		4042


//--------------------- .nv.constant0._ZN2at6native55_GLOBAL__N__de093ff9_22_ForeachBinaryOpList_cu_a911ec4325multi_tensor_apply_kernelINS1_18TensorListMetadataILi2EEENS1_11CopyFunctorIbN3c104HalfELi2ELi1ELi1EEEJNS0_4CopyIbS7_EEEEEvT_T0_DpT1_ --------------------------
	.section	.nv.constant0._ZN2at6native55_GLOBAL__N__de093ff9_22_ForeachBinaryOpList_cu_a911ec4325multi_tensor_apply_kernelINS1_18TensorListMetadataILi2EEENS1_11CopyFunctorIbN3c104HalfELi2ELi1ELi1EEEJNS0_4CopyIbS7_EEEEEvT_T0_DpT1_,"a",@progbits
	.sectionflags	@""
	.align	4
.nv.constant0._ZN2at6native55_GLOBAL__N__de093ff9_22_ForeachBinaryOpList_cu_a911ec4325multi_tensor_apply_kernelINS1_18TensorListMetadataILi2EEENS1_11CopyFunctorIbN3c104HalfELi2ELi1ELi1EEEJNS0_4CopyIbS7_EEEEEvT_T0_DpT1_:
	.zero		4042


//--------------------- .nv.constant0._ZN2at6native55_GLOBAL__N__de093ff9_22_ForeachBinaryOpList_cu_a911ec4325multi_tensor_apply_kernelINS1_18TensorListMetadataILi2EEENS1_11CopyFunctorIbN3c107complexIfEELi2ELi1ELi1EEEJNS0_4CopyIbS8_EEEEEvT_T0_DpT1_ --------------------------
	.section	.nv.constant0._ZN2at6native55_GLOBAL__N__de093ff9_22_ForeachBinaryOpList_cu_a911ec4325multi_tensor_apply_kernelINS1_18TensorListMetadataILi2EEENS1_11CopyFunctorIbN3c107complexIfEELi2ELi1ELi1EEEJNS0_4CopyIbS8_EEEEEvT_T0_DpT1_,"a",@progbits
	.sectionflags	@""
	.align	4
.nv.constant0._ZN2at6native55_GLOBAL__N__de093ff9_22_ForeachBinaryOpList_cu_a911ec4325multi_tensor_apply_kernelINS1_18TensorListMetadataILi2EEENS1_11CopyFunctorIbN3c107complexIfEELi2ELi1ELi1EEEJNS0_4CopyIbS8_EEEEEvT_T0_DpT1_:
	.zero		4042


//--------------------- .nv.constant0._ZN2at6native55_GLOBAL__N__de093ff9_22_ForeachBinaryOpList_cu_a911ec4325multi_tensor_apply_kernelINS1_18TensorListMetadataILi2EEENS1_11CopyFunctorIbN3c107complexIdEELi2ELi1ELi1EEEJNS0_4CopyIbS8_EEEEEvT_T0_DpT1_ --------------------------
	.section	.nv.constant0._ZN2at6native55_GLOBAL__N__de093ff9_22_ForeachBinaryOpList_cu_a911ec4325multi_tensor_apply_kernelINS1_18TensorListMetadataILi2EEENS1_11CopyFunctorIbN3c107complexIdEELi2ELi1ELi1EEEJNS0_4CopyIbS8_EEEEEvT_T0_DpT1_,"a",@progbits
	.sectionflags	@""
	.align	4
.nv.constant0._ZN2at6native55_GLOBAL__N__de093ff9_22_ForeachBinaryOpList_cu_a911ec4325multi_tensor_apply_kernelINS1_18TensorListMetadataILi2EEENS1_11CopyFunctorIbN3c107complexIdEELi2ELi1ELi1EEEJNS0_4CopyIbS8_EEEEEvT_T0_DpT1_:
	.zero		4042


//--------------------- .nv.constant0._ZN2at6native55_GLOBAL__N__de093ff9_22_ForeachBinaryOpList_cu_a911ec4325multi_tensor_apply_kernelINS1_18TensorListMetadataILi2EEENS1_11CopyFunctorIbfLi2ELi1ELi1EEEJNS0_4CopyIbfEEEEEvT_T0_DpT1_ --------------------------
	.section	.nv.constant0._ZN2at6native55_GLOBAL__N__de093ff9_22_ForeachBinaryOpList_cu_a911ec4325multi_tensor_apply_kernelINS1_18TensorListMetadataILi2EEENS1_11CopyFunctorIbfLi2ELi1ELi1EEEJNS0_4CopyIbfEEEEEvT_T0_DpT1_,"a",@progbits
	.sectionflags	@""
	.align	4
.nv.constant0._ZN2at6native55_GLOBAL__N__de093ff9_22_ForeachBinaryOpList_cu_a911ec4325multi_tensor_apply_kernelINS1_18TensorListMetadataILi2EEENS1_11CopyFunctorIbfLi2ELi1ELi1EEEJNS0_4CopyIbfEEEEEvT_T0_DpT1_:
	.zero		4042


//--------------------- .nv.constant0._ZN2at6native55_GLOBAL__N__de093ff9_22_ForeachBinaryOpList_cu_a911ec4325multi_tensor_apply_kernelINS1_18TensorListMetadataILi2EEENS1_11CopyFunctorIbdLi2ELi1ELi1EEEJNS0_4CopyIbdEEEEEvT_T0_DpT1_ --------------------------
	.section	.nv.constant0._ZN2at6native55_GLOBAL__N__de093ff9_22_ForeachBinaryOpList_cu_a911ec4325multi_tensor_apply_kernelINS1_18TensorListMetadataILi2EEENS1_11CopyFunctorIbdLi2ELi1ELi1EEEJNS0_4CopyIbdEEEEEvT_T0_DpT1_,"a",@progbits
	.sectionflags	@""
	.align	4
.nv.constant0._ZN2at6native55_GLOBAL__N__de093ff9_22_ForeachBinaryOpList_cu_a911ec4325multi_tensor_apply_kernelINS1_18TensorListMetadataILi2EEENS1_11CopyFunctorIbdLi2ELi1ELi1EEEJNS0_4CopyIbdEEEEEvT_T0_DpT1_:
	.zero		4042


//--------------------- .nv.constant0._ZN2at6native55_GLOBAL__N__de093ff9_22_ForeachBinaryOpList_cu_a911ec4325multi_tensor_apply_kernelINS1_18TensorListMetadataILi2EEENS1_11CopyFunctorIbiLi2ELi1ELi1EEEJNS0_4CopyIbiEEEEEvT_T0_DpT1_ --------------------------
	.section	.nv.constant0._ZN2at6native55_GLOBAL__N__de093ff9_22_ForeachBinaryOpList_cu_a911ec4325multi_tensor_apply_kernelINS1_18TensorListMetadataILi2EEENS1_11CopyFunctorIbiLi2ELi1ELi1EEEJNS0_4CopyIbiEEEEEvT_T0_DpT1_,"a",@progbits
	.sectionflags	@""
	.align	4
.nv.constant0._ZN2at6native55_GLOBAL__N__de093ff9_22_ForeachBinaryOpList_cu_a911ec4325multi_tensor_apply_kernelINS1_18TensorListMetadataILi2EEENS1_11CopyFunctorIbiLi2ELi1ELi1EEEJNS0_4CopyIbiEEEEEvT_T0_DpT1_:
	.zero		4042


//--------------------- .nv.constant0._ZN2at6native55_GLOBAL__N__de093ff9_22_ForeachBinaryOpList_cu_a911ec4325multi_tensor_apply_kernelINS1_18TensorListMetadataILi2EEENS1_11CopyFunctorIbsLi2ELi1ELi1EEEJNS0_4CopyIbsEEEEEvT_T0_DpT1_ --------------------------
	.section	.nv.constant0._ZN2at6native55_GLOBAL__N__de093ff9_22_ForeachBinaryOpList_cu_a911ec4325multi_tensor_apply_kernelINS1_18TensorListMetadataILi2EEENS1_11CopyFunctorIbsLi2ELi1ELi1EEEJNS0_4CopyIbsEEEEEvT_T0_DpT1_,"a",@progbits
	.sectionflags	@""
	.align	4
.nv.constant0._ZN2at6native55_GLOBAL__N__de093ff9_22_ForeachBinaryOpList_cu_a911ec4325multi_tensor_apply_kernelINS1_18TensorListMetadataILi2EEENS1_11CopyFunctorIbsLi2ELi1ELi1EEEJNS0_4CopyIbsEEEEEvT_T0_DpT1_:
	.zero		4042


//--------------------- .nv.constant0._ZN2at6native55_GLOBAL__N__de093ff9_22_ForeachBinaryOpList_cu_a911ec4325multi_tensor_apply_kernelINS1_18TensorListMetadataILi2EEENS1_11CopyFunctorIblLi2ELi1ELi1EEEJNS0_4CopyIblEEEEEvT_T0_DpT1_ --------------------------
	.section	.nv.constant0._ZN2at6native55_GLOBAL__N__de093ff9_22_ForeachBinaryOpList_cu_a911ec4325multi_tensor_apply_kernelINS1_18TensorListMetadataILi2EEENS1_11CopyFunctorIblLi2ELi1ELi1EEEJNS0_4CopyIblEEEEEvT_T0_DpT1_,"a",@progbits
	.sectionflags	@""
	.align	4
.nv.constant0._ZN2at6native55_GLOBAL__N__de093ff9_22_ForeachBinaryOpList_cu_a911ec4325multi_tensor_apply_kernelINS1_18TensorListMetadataILi2EEENS1_11CopyFunctorIblLi2ELi1ELi1EEEJNS0_4CopyIblEEEEEvT_T0_DpT1_:
	.zero		4042


//--------------------- .nv.constant0._ZN2at6native55_GLOBAL__N__de093ff9_22_ForeachBinaryOpList_cu_a911ec4325multi_tensor_apply_kernelINS1_18TensorListMetadataILi2EEENS1_11CopyFunctorIbaLi2ELi1ELi1EEEJNS0_4CopyIbaEEEEEvT_T0_DpT1_ --------------------------
	.section	.nv.constant0._ZN2at6native55_GLOBAL__N__de093ff9_22_ForeachBinaryOpList_cu_a911ec4325multi_tensor_apply_kernelINS1_18TensorListMetadataILi2EEENS1_11CopyFunctorIbaLi2ELi1ELi1EEEJNS0_4CopyIbaEEEEEvT_T0_DpT1_,"a",@progbits
	.sectionflags	@""
	.align	4
.nv.constant0._ZN2at6native55_GLOBAL__N__de093ff9_22_ForeachBinaryOpList_cu_a911ec4325multi_tensor_apply_kernelINS1_18TensorListMetadataILi2EEENS1_11CopyFunctorIbaLi2ELi1ELi1EEEJNS0_4CopyIbaEEEEEvT_T0_DpT1_:
	.zero		4042


//--------------------- .nv.constant0._ZN2at6native55_GLOBAL__N__de093ff9_22_ForeachBinaryOpList_cu_a911ec4325multi_tensor_apply_kernelINS1_18TensorListMetadataILi2EEENS1_11CopyFunctorIbhLi2ELi1ELi1EEEJNS0_4CopyIbhEEEEEvT_T0_DpT1_ --------------------------
	.section	.nv.constant0._ZN2at6native55_GLOBAL__N__de093ff9_22_ForeachBinaryOpList_cu_a911ec4325multi_tensor_apply_kernelINS1_18TensorListMetadataILi2EEENS1_11CopyFunctorIbhLi2ELi1ELi1EEEJNS0_4CopyIbhEEEEEvT_T0_DpT1_,"a",@progbits
	.sectionflags	@""
	.align	4
.nv.constant0._ZN2at6native55_GLOBAL__N__de093ff9_22_ForeachBinaryOpList_cu_a911ec4325multi_tensor_apply_kernelINS1_18TensorListMetadataILi2EEENS1_11CopyFunctorIbhLi2ELi1ELi1EEEJNS0_4CopyIbhEEEEEvT_T0_DpT1_:
	.zero		4042


//--------------------- .nv.constant0._ZN2at6native55_GLOBAL__N__de093ff9_22_ForeachBinaryOpList_cu_a911ec4325multi_tensor_apply_kernelINS1_18TensorListMetadataILi2EEENS1_14UnaryOpFunctorIbLi2ELi1ELi1EEEJNS0_4CopyIbbEEEEEvT_T0_DpT1_ --------------------------
	.section	.nv.constant0._ZN2at6native55_GLOBAL__N__de093ff9_22_ForeachBinaryOpList_cu_a911ec4325multi_tensor_apply_kernelINS1_18TensorListMetadataILi2EEENS1_14UnaryOpFunctorIbLi2ELi1ELi1EEEJNS0_4CopyIbbEEEEEvT_T0_DpT1_,"a",@progbits
	.sectionflags	@""
	.align	4
.nv.constant0._ZN2at6native55_GLOBAL__N__de093ff9_22_ForeachBinaryOpList_cu_a911ec4325multi_tensor_apply_kernelINS1_18TensorListMetadataILi2EEENS1_14UnaryOpFunctorIbLi2ELi1ELi1EEEJNS0_4CopyIbbEEEEEvT_T0_DpT1_:
	.zero		4042


//--------------------- .nv.constant0._ZN2at6native55_GLOBAL__N__de093ff9_22_ForeachBinaryOpList_cu_a911ec4325multi_tensor_apply_kernelINS1_18TensorListMetadataILi2EEENS1_11CopyFunctorIN3c108BFloat16ENS6_15Float8_e5m2fnuzELi2ELi1ELi1EEEJNS0_4CopyIS7_S8_EEEEEvT_T0_DpT1_ --------------------------
	.section	.nv.constant0._ZN2at6native55_GLOBAL__N__de093ff9_22_ForeachBinaryOpList_cu_a911ec4325multi_tensor_apply_kernelINS1_18TensorListMetadataILi2EEENS1_11CopyFunctorIN3c108BFloat16ENS6_15Float8_e5m2fnuzELi2ELi1ELi1EEEJNS0_4CopyIS7_S8_EEEEEvT_T0_DpT1_,"a",@progbits
	.sectionflags	@""
	.align	4
.nv.constant0._ZN2at6native55_GLOBAL__N__de093ff9_22_ForeachBinaryOpList_cu_a911ec4325multi_tensor_apply_kernelINS1_18TensorListMetadataILi2EEENS1_11CopyFunctorIN3c108BFloat16ENS6_15Float8_e5m2fnuzELi2ELi1ELi1EEEJNS0_4CopyIS7_S8_EEEEEvT_T0_DpT1_:
	.zero		4042


//--------------------- .nv.constant0._ZN2at6native55_GLOBAL__N__de093ff9_22_ForeachBinaryOpList_cu_a911ec4325multi_tensor_apply_kernelINS1_18TensorListMetadataILi2EEENS1_11CopyFunctorIN3c108BFloat16ENS6_11Float8_e5m2ELi2ELi1ELi1EEEJNS0_4CopyIS7_S8_EEEEEvT_T0_DpT1_ --------------------------
	.section	.nv.constant0._ZN2at6native55_GLOBAL__N__de093ff9_22_ForeachBinaryOpList_cu_a911ec4325multi_tensor_apply_kernelINS1_18TensorListMetadataILi2EEENS1_11CopyFunctorIN3c108BFloat16ENS6_11Float8_e5m2ELi2ELi1ELi1EEEJNS0_4CopyIS7_S8_EEEEEvT_T0_DpT1_,"a",@progbits
	.sectionflags	@""
	.align	4
.nv.constant0._ZN2at6native55_GLOBAL__N__de093ff9_22_ForeachBinaryOpList_cu_a911ec4325multi_tensor_apply_kernelINS1_18TensorListMetadataILi2EEENS1_11CopyFunctorIN3c108BFloat16ENS6_11Float8_e5m2ELi2ELi1ELi1EEEJNS0_4CopyIS7_S8_EEEEEvT_T0_DpT1_:
	.zero		4042


//--------------------- .nv.constant0._ZN2at6native55_GLOBAL__N__de093ff9_22_ForeachBinaryOpList_cu_a911ec4325multi_tensor_apply_kernelINS1_18TensorListMetadataILi2EEENS1_11CopyFunctorIN3c108BFloat16ENS6_15Float8_e4m3fnuzELi2ELi1ELi1EEEJNS0_4CopyIS7_S8_EEEEEvT_T0_DpT1_ --------------------------
	.section	.nv.constant0._ZN2at6native55_GLOBAL__N__de093ff9_22_ForeachBinaryOpList_cu_a911ec4325multi_tensor_apply_kernelINS1_18TensorListMetadataILi2EEENS1_11CopyFunctorIN3c108BFloat16ENS6_15Float8_e4m3fnuzELi2ELi1ELi1EEEJNS0_4CopyIS7_S8_EEEEEvT_T0_DpT1_,"a",@progbits
	.sectionflags	@""
	.align	4
.nv.constant0._ZN2at6native55_GLOBAL__N__de093ff9_22_ForeachBinaryOpList_cu_a911ec4325multi_tensor_apply_kernelINS1_18TensorListMetadataILi2EEENS1_11CopyFunctorIN3c108BFloat16ENS6_15Float8_e4m3fnuzELi2ELi1ELi1EEEJNS0_4CopyIS7_S8_EEEEEvT_T0_DpT1_:
	.zero		4042


//--------------------- .nv.constant0._ZN2at6native55_GLOBAL__N__de093ff9_22_ForeachBinaryOpList_cu_a911ec4325multi_tensor_apply_kernelINS1_18TensorListMetadataILi2EEENS1_11CopyFunctorIN3c108BFloat16ENS6_13Float8_e4m3fnELi2ELi1ELi1EEEJNS0_4CopyIS7_S8_EEEEEvT_T0_DpT1_ --------------------------
	.section	.nv.constant0._ZN2at6native55_GLOBAL__N__de093ff9_22_ForeachBinaryOpList_cu_a911ec4325multi_tensor_apply_kernelINS1_18TensorListMetadataILi2EEENS1_11CopyFunctorIN3c108BFloat16ENS6_13Float8_e4m3fnELi2ELi1ELi1EEEJNS0_4CopyIS7_S8_EEEEEvT_T0_DpT1_,"a",@progbits
	.sectionflags	@""
	.align	4
.nv.constant0._ZN2at6native55_GLOBAL__N__de093ff9_22_ForeachBinaryOpList_cu_a911ec4325multi_tensor_apply_kernelINS1_18TensorListMetadataILi2EEENS1_11CopyFunctorIN3c108BFloat16ENS6_13Float8_e4m3fnELi2ELi1ELi1EEEJNS0_4CopyIS7_S8_EEEEEvT_T0_DpT1_:
	.zero		4042


//--------------------- .nv.constant0._ZN2at6native55_GLOBAL__N__de093ff9_22_ForeachBinaryOpList_cu_a911ec4325multi_tensor_apply_kernelINS1_18TensorListMetadataILi2EEENS1_11CopyFunctorIN3c108BFloat16EbLi2ELi1ELi1EEEJNS0_4CopyIS7_bEEEEEvT_T0_DpT1_ --------------------------
	.section	.nv.constant0._ZN2at6native55_GLOBAL__N__de093ff9_22_ForeachBinaryOpList_cu_a911ec4325multi_tensor_apply_kernelINS1_18TensorListMetadataILi2EEENS1_11CopyFunctorIN3c108BFloat16EbLi2ELi1ELi1EEEJNS0_4CopyIS7_bEEEEEvT_T0_DpT1_,"a",@progbits
	.sectionflags	@""
	.align	4
.nv.constant0._ZN2at6native55_GLOBAL__N__de093ff9_22_ForeachBinaryOpList_cu_a911ec4325multi_tensor_apply_kernelINS1_18TensorListMetadataILi2EEENS1_11CopyFunctorIN3c108BFloat16EbLi2ELi1ELi1EEEJNS0_4CopyIS7_bEEEEEvT_T0_DpT1_:
	.zero		4042


//--------------------- .nv.constant0._ZN2at6native55_GLOBAL__N__de093ff9_22_ForeachBinaryOpList_cu_a911ec4325multi_tensor_apply_kernelINS1_18TensorListMetadataILi2EEENS1_11CopyFunctorIN3c108BFloat16ENS6_4HalfELi2ELi1ELi1EEEJNS0_4CopyIS7_S8_EEEEEvT_T0_DpT1_ --------------------------
	.section	.nv.constant0._ZN2at6native55_GLOBAL__N__de093ff9_22_ForeachBinaryOpList_cu_a911ec4325multi_tensor_apply_kernelINS1_18TensorListMetadataILi2EEENS1_11CopyFunctorIN3c108BFloat16ENS6_4HalfELi2ELi1ELi1EEEJNS0_4CopyIS7_S8_EEEEEvT_T0_DpT1_,"a",@progbits
	.sectionflags	@""
	.align	4
.nv.constant0._ZN2at6native55_GLOBAL__N__de093ff9_22_ForeachBinaryOpList_cu_a911ec4325multi_tensor_apply_kernelINS1_18TensorListMetadataILi2EEENS1_11CopyFunctorIN3c108BFloat16ENS6_4HalfELi2ELi1ELi1EEEJNS0_4CopyIS7_S8_EEEEEvT_T0_DpT1_:
	.zero		4042


//--------------------- .nv.constant0._ZN2at6native55_GLOBAL__N__de093ff9_22_ForeachBinaryOpList_cu_a911ec4325multi_tensor_apply_kernelINS1_18TensorListMetadataILi2EEENS1_11CopyFunctorIN3c108BFloat16ENS6_7complexIfEELi2ELi1ELi1EEEJNS0_4CopyIS7_S9_EEEEEvT_T0_DpT1_ --------------------------
	.section	.nv.constant0._ZN2at6native55_GLOBAL__N__de093ff9_22_ForeachBinaryOpList_cu_a911ec4325multi_tensor_apply_kernelINS1_18TensorListMetadataILi2EEENS1_11CopyFunctorIN3c108BFloat16ENS6_7complexIfEELi2ELi1ELi1EEEJNS0_4CopyIS7_S9_EEEEEvT_T0_DpT1_,"a",@progbits
	.sectionflags	@""
	.align	4
.nv.constant0._ZN2at6native55_GLOBAL__N__de093ff9_22_ForeachBinaryOpList_cu_a911ec4325multi_tensor_apply_kernelINS1_18TensorListMetadataILi2EEENS1_11CopyFunctorIN3c108BFloat16ENS6_7complexIfEELi2ELi1ELi1EEEJNS0_4CopyIS7_S9_EEEEEvT_T0_DpT1_:
	.zero		4042


//--------------------- .nv.constant0._ZN2at6native55_GLOBAL__N__de093ff9_22_ForeachBinaryOpList_cu_a911ec4325multi_tensor_apply_kernelINS1_18TensorListMetadataILi2EEENS1_11CopyFunctorIN3c108BFloat16ENS6_7complexIdEELi2ELi1ELi1EEEJNS0_4CopyIS7_S9_EEEEEvT_T0_DpT1_ --------------------------
	.section	.nv.constant0._ZN2at6native55_GLOBAL__N__de093ff9_22_ForeachBinaryOpList_cu_a911ec4325multi_tensor_apply_kernelINS1_18TensorListMetadataILi2EEENS1_11CopyFunctorIN3c108BFloat16ENS6_7complexIdEELi2ELi1ELi1EEEJNS0_4CopyIS7_S9_EEEEEvT_T0_DpT1_,"a",@progbits
	.sectionflags	@""
	.align	4
.nv.constant0._ZN2at6native55_GLOBAL__N__de093ff9_22_ForeachBinaryOpList_cu_a911ec4325multi_tensor_apply_kernelINS1_18TensorListMetadataILi2EEENS1_11CopyFunctorIN3c108BFloat16ENS6_7complexIdEELi2ELi1ELi1EEEJNS0_4CopyIS7_S9_EEEEEvT_T0_DpT1_:
	.zero		4042


//--------------------- .nv.constant0._ZN2at6native55_GLOBAL__N__de093ff9_22_ForeachBinaryOpList_cu_a911ec4325multi_tensor_apply_kernelINS1_18TensorListMetadataILi2EEENS1_11CopyFunctorIN3c108BFloat16EfLi2ELi1ELi1EEEJNS0_4CopyIS7_fEEEEEvT_T0_DpT1_ --------------------------
	.section	.nv.constant0._ZN2at6native55_GLOBAL__N__de093ff9_22_ForeachBinaryOpList_cu_a911ec4325multi_tensor_apply_kernelINS1_18TensorListMetadataILi2EEENS1_11CopyFunctorIN3c108BFloat16EfLi2ELi1ELi1EEEJNS0_4CopyIS7_fEEEEEvT_T0_DpT1_,"a",@progbits
	.sectionflags	@""
	.align	4
.nv.constant0._ZN2at6native55_GLOBAL__N__de093ff9_22_ForeachBinaryOpList_cu_a911ec4325multi_tensor_apply_kernelINS1_18TensorListMetadataILi2EEENS1_11CopyFunctorIN3c108BFloat16EfLi2ELi1ELi1EEEJNS0_4CopyIS7_fEEEEEvT_T0_DpT1_:
	.zero		4042


//--------------------- .nv.constant0._ZN2at6native55_GLOBAL__N__de093ff9_22_ForeachBinaryOpList_cu_a911ec4325multi_tensor_apply_kernelINS1_18TensorListMetadataILi2EEENS1_11CopyFunctorIN3c108BFloat16EdLi2ELi1ELi1EEEJNS0_4CopyIS7_dEEEEEvT_T0_DpT1_ --------------------------
	.section	.nv.constant0._ZN2at6native55_GLOBAL__N__de093ff9_22_ForeachBinaryOpList_cu_a911ec4325multi_tensor_apply_kernelINS1_18TensorListMetadataILi2EEENS1_11CopyFunctorIN3c108BFloat16EdLi2ELi1ELi1EEEJNS0_4CopyIS7_dEEEEEvT_T0_DpT1_,"a",@progbits
	.sectionflags	@""
	.align	4
.nv.constant0._ZN2at6native55_GLOBAL__N__de093ff9_22_ForeachBinaryOpList_cu_a911ec4325multi_tensor_apply_kernelINS1_18TensorListMetadataILi2EEENS1_11CopyFunctorIN3c108BFloat16EdLi2ELi1ELi1EEEJNS0_4CopyIS7_dEEEEEvT_T0_DpT1_:
	.zero		4042


//--------------------- .nv.constant0._ZN2at6native55_GLOBAL__N__de093ff9_22_ForeachBinaryOpList_cu_a911ec4325multi_tensor_apply_kernelINS1_18TensorListMetadataILi2EEENS1_11CopyFunctorIN3c108BFloat16EiLi2ELi1ELi1EEEJNS0_4CopyIS7_iEEEEEvT_T0_DpT1_ --------------------------
	.section	.nv.constant0._ZN2at6native55_GLOBAL__N__de093ff9_22_ForeachBinaryOpList_cu_a911ec4325multi_tensor_apply_kernelINS1_18TensorListMetadataILi2EEENS1_11CopyFunctorIN3c108BFloat16EiLi2ELi1ELi1EEEJNS0_4CopyIS7_iEEEEEvT_T0_DpT1_,"a",@progbits
	.sectionflags	@""
	.align	4
.nv.constant0._ZN2at6native55_GLOBAL__N__de093ff9_22_ForeachBinaryOpList_cu_a911ec4325multi_tensor_apply_kernelINS1_18TensorListMetadataILi2EEENS1_11CopyFunctorIN3c108BFloat16EiLi2ELi1ELi1EEEJNS0_4CopyIS7_iEEEEEvT_T0_DpT1_:
	.zero		4042


//--------------------- .nv.constant0._ZN2at6native55_GLOBAL__N__de093ff9_22_ForeachBinaryOpList_cu_a911ec4325multi_tensor_apply_kernelINS1_18TensorListMetadataILi2EEENS1_11CopyFunctorIN3c108BFloat16EsLi2ELi1ELi1EEEJNS0_4CopyIS7_sEEEEEvT_T0_DpT1_ --------------------------
	.section	.nv.constant0._ZN2at6native55_GLOBAL__N__de093ff9_22_ForeachBinaryOpList_cu_a911ec4325multi_tensor_apply_kernelINS1_18TensorListMetadataILi2EEENS1_11CopyFunctorIN3c108BFloat16EsLi2ELi1ELi1EEEJNS0_4CopyIS7_sEEEEEvT_T0_DpT1_,"a",@progbits
	.sectionflags	@""
	.align	4
.nv.constant0._ZN2at6native55_GLOBAL__N__de093ff9_22_ForeachBinaryOpList_cu_a911ec4325multi_tensor_apply_kernelINS1_18TensorListMetadataILi2EEENS1_11CopyFunctorIN3c108BFloat16EsLi2ELi1ELi1EEEJNS0_4CopyIS7_sEEEEEvT_T0_DpT1_:
	.zero		4042


//--------------------- .nv.constant0._ZN2at6native55_GLOBAL__N__de093ff9_22_ForeachBinaryOpList_cu_a911ec4325multi_tensor_apply_kernelINS1_18TensorListMetadataILi2EEENS1_11CopyFunctorIN3c108BFloat16ElLi2ELi1ELi1EEEJNS0_4CopyIS7_lEEEEEvT_T0_DpT1_ --------------------------
	.section	.nv.constant0._ZN2at6native55_GLOBAL__N__de093ff9_22_ForeachBinaryOpList_cu_a911ec4325multi_tensor_apply_kernelINS1_18TensorListMetadataILi2EEENS1_11CopyFunctorIN3c108BFloat16ElLi2ELi1ELi1EEEJNS0_4CopyIS7_lEEEEEvT_T0_DpT1_,"a",@progbits
	.sectionflags	@""
	.align	4
.nv.constant0._ZN2at6native55_GLOBAL__N__de093ff9_22_ForeachBinaryOpList_cu_a911ec4325multi_tensor_apply_kernelINS1_18TensorListMetadataILi2EEENS1_11CopyFunctorIN3c108BFloat16ElLi2ELi1ELi1EEEJNS0_4CopyIS7_lEEEEEvT_T0_DpT1_:
	.zero		4042


//--------------------- .nv.constant0._ZN2at6native55_GLOBAL__N__de093ff9_22_ForeachBinaryOpList_cu_a911ec4325multi_tensor_apply_kernelINS1_18TensorListMetadataILi2EEENS1_11CopyFunctorIN3c108BFloat16EaLi2ELi1ELi1EEEJNS0_4CopyIS7_aEEEEEvT_T0_DpT1_ --------------------------
	.section	.nv.constant0._ZN2at6native55_GLOBAL__N__de093ff9_22_ForeachBinaryOpList_cu_a911ec4325multi_tensor_apply_kernelINS1_18TensorListMetadataILi2EEENS1_11CopyFunctorIN3c108BFloat16EaLi2ELi1ELi1EEEJNS0_4CopyIS7_aEEEEEvT_T0_DpT1_,"a",@progbits
	.sectionflags	@""
	.align	4
.nv.constant0._ZN2at6native55_GLOBAL__N__de093ff9_22_ForeachBinaryOpList_cu_a911ec4325multi_tensor_apply_kernelINS1_18TensorListMetadataILi2EEENS1_11CopyFunctorIN3c108BFloat16EaLi2ELi1ELi1EEEJNS0_4CopyIS7_aEEEEEvT_T0_DpT1_:
	.zero		4042


//--------------------- .nv.constant0._ZN2at6native55_GLOBAL__N__de093ff9_22_ForeachBinaryOpList_cu_a911ec4325multi_tensor_apply_kernelINS1_18TensorListMetadataILi2EEENS1_11CopyFunctorIN3c108BFloat16EhLi2ELi1ELi1EEEJNS0_4CopyIS7_hEEEEEvT_T0_DpT1_ --------------------------
	.section	.nv.constant0._ZN2at6native55_GLOBAL__N__de093ff9_22_ForeachBinaryOpList_cu_a911ec4325multi_tensor_apply_kernelINS1_18TensorListMetadataILi2EEENS1_11CopyFunctorIN3c108BFloat16EhLi2ELi1ELi1EEEJNS0_4CopyIS7_hEEEEEvT_T0_DpT1_,"a",@progbits
	.sectionflags	@""
	.align	4
.nv.constant0._ZN2at6native55_GLOBAL__N__de093ff9_22_ForeachBinaryOpList_cu_a911ec4325multi_tensor_apply_kernelINS1_18TensorListMetadataILi2EEENS1_11CopyFunctorIN3c108BFloat16EhLi2ELi1ELi1EEEJNS0_4CopyIS7_hEEEEEvT_T0_DpT1_:
	.zero		4042


//--------------------- .nv.constant0._ZN2at6native55_GLOBAL__N__de093ff9_22_ForeachBinaryOpList_cu_a911ec4325multi_tensor_apply_kernelINS1_18TensorListMetadataILi2EEENS1_14UnaryOpFunctorIN3c108BFloat16ELi2ELi1ELi1EEEJNS0_4CopyIS7_S7_EEEEEvT_T0_DpT1_ --------------------------
	.section	.nv.constant0._ZN2at6native55_GLOBAL__N__de093ff9_22_ForeachBinaryOpList_cu_a911ec4325multi_tensor_apply_kernelINS1_18TensorListMetadataILi2EEENS1_14UnaryOpFunctorIN3c108BFloat16ELi2ELi1ELi1EEEJNS0_4CopyIS7_S7_EEEEEvT_T0_DpT1_,"a",@progbits
	.sectionflags	@""
	.align	4
.nv.constant0._ZN2at6native55_GLOBAL__N__de093ff9_22_ForeachBinaryOpList_cu_a911ec4325multi_tensor_apply_kernelINS1_18TensorListMetadataILi2EEENS1_14UnaryOpFunctorIN3c108BFloat16ELi2ELi1ELi1EEEJNS0_4CopyIS7_S7_EEEEEvT_T0_DpT1_:
	.zero		4042


//--------------------- .nv.constant0._ZN2at6native55_GLOBAL__N__de093ff9_22_ForeachBinaryOpList_cu_a911ec4325multi_tensor_apply_kernelINS1_18TensorListMetadataILi2EEENS1_11CopyFunctorIN3c104HalfENS6_15Float8_e5m2fnuzELi2ELi1ELi1EEEJNS0_4CopyIS7_S8_EEEEEvT_T0_DpT1_ --------------------------
	.section	.nv.constant0._ZN2at6native55_GLOBAL__N__de093ff9_22_ForeachBinaryOpList_cu_a911ec4325multi_tensor_apply_kernelINS1_18TensorListMetadataILi2EEENS1_11CopyFunctorIN3c104HalfENS6_15Float8_e5m2fnuzELi2ELi1ELi1EEEJNS0_4CopyIS7_S8_EEEEEvT_T0_DpT1_,"a",@progbits
	.sectionflags	@""
	.align	4
.nv.constant0._ZN2at6native55_GLOBAL__N__de093ff9_22_ForeachBinaryOpList_cu_a911ec4325multi_tensor_apply_kernelINS1_18TensorListMetadataILi2EEENS1_11CopyFunctorIN3c104HalfENS6_15Float8_e5m2fnuzELi2ELi1ELi1EEEJNS0_4CopyIS7_S8_EEEEEvT_T0_DpT1_:
	.zero		4042


//--------------------- .nv.constant0._ZN2at6native55_GLOBAL__N__de093ff9_22_ForeachBinaryOpList_cu_a911ec4325multi_tensor_apply_kernelINS1_18TensorListMetadataILi2EEENS1_11CopyFunctorIN3c104HalfENS6_11Float8_e5m2ELi2ELi1ELi1EEEJNS0_4CopyIS7_S8_EEEEEvT_T0_DpT1_ --------------------------
	.section	.nv.constant0._ZN2at6native55_GLOBAL__N__de093ff9_22_ForeachBinaryOpList_cu_a911ec4325multi_tensor_apply_kernelINS1_18TensorListMetadataILi2EEENS1_11CopyFunctorIN3c104HalfENS6_11Float8_e5m2ELi2ELi1ELi1EEEJNS0_4CopyIS7_S8_EEEEEvT_T0_DpT1_,"a",@progbits
	.sectionflags	@""
	.align	4
.nv.constant0._ZN2at6native55_GLOBAL__N__de093ff9_22_ForeachBinaryOpList_cu_a911ec4325multi_tensor_apply_kernelINS1_18TensorListMetadataILi2EEENS1_11CopyFunctorIN3c104HalfENS6_11Float8_e5m2ELi2ELi1ELi1EEEJNS0_4CopyIS7_S8_EEEEEvT_T0_DpT1_:
	.zero		4042


//--------------------- .nv.constant0._ZN2at6native55_GLOBAL__N__de093ff9_22_ForeachBinaryOpList_cu_a911ec4325multi_tensor_apply_kernelINS1_18TensorListMetadataILi2EEENS1_11CopyFunctorIN3c104HalfENS6_15Float8_e4m3fnuzELi2ELi1ELi1EEEJNS0_4CopyIS7_S8_EEEEEvT_T0_DpT1_ --------------------------
	.section	.nv.constant0._ZN2at6native55_GLOBAL__N__de093ff9_22_ForeachBinaryOpList_cu_a911ec4325multi_tensor_apply_kernelINS1_18TensorListMetadataILi2EEENS1_11CopyFunctorIN3c104HalfENS6_15Float8_e4m3fnuzELi2ELi1ELi1EEEJNS0_4CopyIS7_S8_EEEEEvT_T0_DpT1_,"a",@progbits
	.sectionflags	@""
	.align	4
.nv.constant0._ZN2at6native55_GLOBAL__N__de093ff9_22_ForeachBinaryOpList_cu_a911ec4325multi_tensor_apply_kernelINS1_18TensorListMetadataILi2EEENS1_11CopyFunctorIN3c104HalfENS6_15Float8_e4m3fnuzELi2ELi1ELi1EEEJNS0_4CopyIS7_S8_EEEEEvT_T0_DpT1_:
	.zero		4042


//--------------------- .nv.constant0._ZN2at6native55_GLOBAL__N__de093ff9_22_ForeachBinaryOpList_cu_a911ec4325multi_tensor_apply_kernelINS1_18TensorListMetadataILi2EEENS1_11CopyFunctorIN3c104HalfENS6_13Float8_e4m3fnELi2ELi1ELi1EEEJNS0_4CopyIS7_S8_EEEEEvT_T0_DpT1_ --------------------------
	.section	.nv.constant0._ZN2at6native55_GLOBAL__N__de093ff9_22_ForeachBinaryOpList_cu_a911ec4325multi_tensor_apply_kernelINS1_18TensorListMetadataILi2EEENS1_11CopyFunctorIN3c104HalfENS6_13Float8_e4m3fnELi2ELi1ELi1EEEJNS0_4CopyIS7_S8_EEEEEvT_T0_DpT1_,"a",@progbits
	.sectionflags	@""
	.align	4
.nv.constant0._ZN2at6native55_GLOBAL__N__de093ff9_22_ForeachBinaryOpList_cu_a911ec4325multi_tensor_apply_kernelINS1_18TensorListMetadataILi2EEENS1_11CopyFunctorIN3c104HalfENS6_13Float8_e4m3fnELi2ELi1ELi1EEEJNS0_4CopyIS7_S8_EEEEEvT_T0_DpT1_:
	.zero		4042


//--------------------- .nv.constant0._ZN2at6native55_GLOBAL__N__de093ff9_22_ForeachBinaryOpList_cu_a911ec4325multi_tensor_apply_kernelINS1_18TensorListMetadataILi2EEENS1_11CopyFunctorIN3c104HalfEbLi2ELi1ELi1EEEJNS0_4CopyIS7_bEEEEEvT_T0_DpT1_ --------------------------
	.section	.nv.constant0._ZN2at6native55_GLOBAL__N__de093ff9_22_ForeachBinaryOpList_cu_a911ec4325multi_tensor_apply_kernelINS1_18TensorListMetadataILi2EEENS1_11CopyFunctorIN3c104HalfEbLi2ELi1ELi1EEEJNS0_4CopyIS7_bEEEEEvT_T0_DpT1_,"a",@progbits
	.sectionflags	@""
	.align	4
.nv.constant0._ZN2at6native55_GLOBAL__N__de093ff9_22_ForeachBinaryOpList_cu_a911ec4325multi_tensor_apply_kernelINS1_18TensorListMetadataILi2EEENS1_11CopyFunctorIN3c104HalfEbLi2ELi1ELi1EEEJNS0_4CopyIS7_bEEEEEvT_T0_DpT1_:
	.zero		4042


//--------------------- .nv.constant0._ZN2at6native55_GLOBAL__N__de093ff9_22_ForeachBinaryOpList_cu_a911ec4325multi_tensor_apply_kernelINS1_18TensorListMetadataILi2EEENS1_11CopyFunctorIN3c104HalfENS6_8BFloat16ELi2ELi1ELi1EEEJNS0_4CopyIS7_S8_EEEEEvT_T0_DpT1_ --------------------------
	.section	.nv.constant0._ZN2at6native55_GLOBAL__N__de093ff9_22_ForeachBinaryOpList_cu_a911ec4325multi_tensor_apply_kernelINS1_18TensorListMetadataILi2EEENS1_11CopyFunctorIN3c104HalfENS6_8BFloat16ELi2ELi1ELi1EEEJNS0_4CopyIS7_S8_EEEEEvT_T0_DpT1_,"a",@progbits
	.sectionflags	@""
	.align	4
.nv.constant0._ZN2at6native55_GLOBAL__N__de093ff9_22_ForeachBinaryOpList_cu_a911ec4325multi_tensor_apply_kernelINS1_18TensorListMetadataILi2EEENS1_11CopyFunctorIN3c104HalfENS6_8BFloat16ELi2ELi1ELi1EEEJNS0_4CopyIS7_S8_EEEEEvT_T0_DpT1_:
	.zero		4042


//--------------------- .nv.constant0._ZN2at6native55_GLOBAL__N__de093ff9_22_ForeachBinaryOpList_cu_a911ec4325multi_tensor_apply_kernelINS1_18TensorListMetadataILi2EEENS1_11CopyFunctorIN3c104HalfENS6_7complexIfEELi2ELi1ELi1EEEJNS0_4CopyIS7_S9_EEEEEvT_T0_DpT1_ --------------------------
	.section	.nv.constant0._ZN2at6native55_GLOBAL__N__de093ff9_22_ForeachBinaryOpList_cu_a911ec4325multi_tensor_apply_kernelINS1_18TensorListMetadataILi2EEENS1_11CopyFunctorIN3c104HalfENS6_7complexIfEELi2ELi1ELi1EEEJNS0_4CopyIS7_S9_EEEEEvT_T0_DpT1_,"a",@progbits
	.sectionflags	@""
	.align	4
.nv.constant0._ZN2at6native55_GLOBAL__N__de093ff9_22_ForeachBinaryOpList_cu_a911ec4325multi_tensor_apply_kernelINS1_18TensorListMetadataILi2EEENS1_11CopyFunctorIN3c104HalfENS6_7complexIfEELi2ELi1ELi1EEEJNS0_4CopyIS7_S9_EEEEEvT_T0_DpT1_:
	.zero		4042


//--------------------- .nv.constant0._ZN2at6native55_GLOBAL__N__de093ff9_22_ForeachBinaryOpList_cu_a911ec4325multi_tensor_apply_kernelINS1_18TensorListMetadataILi2EEENS1_11CopyFunctorIN3c104HalfENS6_7complexIdEELi2ELi1ELi1EEEJNS0_4CopyIS7_S9_EEEEEvT_T0_DpT1_ --------------------------
	.section	.nv.constant0._ZN2at6native55_GLOBAL__N__de093ff9_22_ForeachBinaryOpList_cu_a911ec4325multi_tensor_apply_kernelINS1_18TensorListMetadataILi2EEENS1_11CopyFunctorIN3c104HalfENS6_7complexIdEELi2ELi1ELi1EEEJNS0_4CopyIS7_S9_EEEEEvT_T0_DpT1_,"a",@progbits
	.sectionflags	@""
	.align	4
.nv.constant0._ZN2at6native55_GLOBAL__N__de093ff9_22_ForeachBinaryOpList_cu_a911ec4325multi_tensor_apply_kernelINS1_18TensorListMetadataILi2EEENS1_11CopyFunctorIN3c104HalfENS6_7complexIdEELi2ELi1ELi1EEEJNS0_4CopyIS7_S9_EEEEEvT_T0_DpT1_:
	.zero		4042


//--------------------- .nv.constant0._ZN2at6native55_GLOBAL__N__de093ff9_22_ForeachBinaryOpList_cu_a911ec4325multi_tensor_apply_kernelINS1_18TensorListMetadataILi2EEENS1_11CopyFunctorIN3c104HalfEfLi2ELi1ELi1EEEJNS0_4CopyIS7_fEEEEEvT_T0_DpT1_ --------------------------
	.section	.nv.constant0._ZN2at6native55_GLOBAL__N__de093ff9_22_ForeachBinaryOpList_cu_a911ec4325multi_tensor_apply_kernelINS1_18TensorListMetadataILi2EEENS1_11CopyFunctorIN3c104HalfEfLi2ELi1ELi1EEEJNS0_4CopyIS7_fEEEEEvT_T0_DpT1_,"a",@progbits
	.sectionflags	@""
	.align	4
.nv.constant0._ZN2at6native55_GLOBAL__N__de093ff9_22_ForeachBinaryOpList_cu_a911ec4325multi_tensor_apply_kernelINS1_18TensorListMetadataILi2EEENS1_11CopyFunctorIN3c104HalfEfLi2ELi1ELi1EEEJNS0_4CopyIS7_fEEEEEvT_T0_DpT1_:
	.zero		4042


//--------------------- .nv.constant0._ZN2at6native55_GLOBAL__N__de093ff9_22_ForeachBinaryOpList_cu_a911ec4325multi_tensor_apply_kernelINS1_18TensorListMetadataILi2EEENS1_11CopyFunctorIN3c104HalfEdLi2ELi1ELi1EEEJNS0_4CopyIS7_dEEEEEvT_T0_DpT1_ --------------------------
	.section	.nv.constant0._ZN2at6native55_GLOBAL__N__de093ff9_22_ForeachBinaryOpList_cu_a911ec4325multi_tensor_apply_kernelINS1_18TensorListMetadataILi2EEENS1_11CopyFunctorIN3c104HalfEdLi2ELi1ELi1EEEJNS0_4CopyIS7_dEEEEEvT_T0_DpT1_,"a",@progbits
	.sectionflags	@""
	.align	4
.nv.constant0._ZN2at6native55_GLOBAL__N__de093ff9_22_ForeachBinaryOpList_cu_a911ec4325multi_tensor_apply_kernelINS1_18TensorListMetadataILi2EEENS1_11CopyFunctorIN3c104HalfEdLi2ELi1ELi1EEEJNS0_4CopyIS7_dEEEEEvT_T0_DpT1_:
	.zero		4042


//--------------------- .nv.constant0._ZN2at6native55_GLOBAL__N__de093ff9_22_ForeachBinaryOpList_cu_a911ec4325multi_tensor_apply_kernelINS1_18TensorListMetadataILi2EEENS1_11CopyFunctorIN3c104HalfEiLi2ELi1ELi1EEEJNS0_4CopyIS7_iEEEEEvT_T0_DpT1_ --------------------------
	.section	.nv.constant0._ZN2at6native55_GLOBAL__N__de093ff9_22_ForeachBinaryOpList_cu_a911ec4325multi_tensor_apply_kernelINS1_18TensorListMetadataILi2EEENS1_11CopyFunctorIN3c104HalfEiLi2ELi1ELi1EEEJNS0_4CopyIS7_iEEEEEvT_T0_DpT1_,"a",@progbits
	.sectionflags	@""
	.align	4
.nv.constant0._ZN2at6native55_GLOBAL__N__de093ff9_22_ForeachBinaryOpList_cu_a911ec4325multi_tensor_apply_kernelINS1_18TensorListMetadataILi2EEENS1_11CopyFunctorIN3c104HalfEiLi2ELi1ELi1EEEJNS0_4CopyIS7_iEEEEEvT_T0_DpT1_:
	.zero		4042


//--------------------- .nv.constant0._ZN2at6native55_GLOBAL__N__de093ff9_22_ForeachBinaryOpList_cu_a911ec4325multi_tensor_apply_kernelINS1_18TensorListMetadataILi2EEENS1_11CopyFunctorIN3c104HalfEsLi2ELi1ELi1EEEJNS0_4CopyIS7_sEEEEEvT_T0_DpT1_ --------------------------
	.section	.nv.constant0._ZN2at6native55_GLOBAL__N__de093ff9_22_ForeachBinaryOpList_cu_a911ec4325multi_tensor_apply_kernelINS1_18TensorListMetadataILi2EEENS1_11CopyFunctorIN3c104HalfEsLi2ELi1ELi1EEEJNS0_4CopyIS7_sEEEEEvT_T0_DpT1_,"a",@progbits
	.sectionflags	@""
	.align	4
.nv.constant0._ZN2at6native55_GLOBAL__N__de093ff9_22_ForeachBinaryOpList_cu_a911ec4325multi_tensor_apply_kernelINS1_18TensorListMetadataILi2EEENS1_11CopyFunctorIN3c104HalfEsLi2ELi1ELi1EEEJNS0_4CopyIS7_sEEEEEvT_T0_DpT1_:
	.zero		4042


//--------------------- .nv.constant0._ZN2at6native55_GLOBAL__N__de093ff9_22_ForeachBinaryOpList_cu_a911ec4325multi_tensor_apply_kernelINS1_18TensorListMetadataILi2EEENS1_11CopyFunctorIN3c104HalfElLi2ELi1ELi1EEEJNS0_4CopyIS7_lEEEEEvT_T0_DpT1_ --------------------------
	.section	.nv.constant0._ZN2at6native55_GLOBAL__N__de093ff9_22_ForeachBinaryOpList_cu_a911ec4325multi_tensor_apply_kernelINS1_18TensorListMetadataILi2EEENS1_11CopyFunctorIN3c104HalfElLi2ELi1ELi1EEEJNS0_4CopyIS7_lEEEEEvT_T0_DpT1_,"a",@progbits
	.sectionflags	@""
	.align	4
.nv.constant0._ZN2at6native55_GLOBAL__N__de093ff9_22_ForeachBinaryOpList_cu_a911ec4325multi_tensor_apply_kernelINS1_18TensorListMetadataILi2EEENS1_11CopyFunctorIN3c104HalfElLi2ELi1ELi1EEEJNS0_4CopyIS7_lEEEEEvT_T0_DpT1_:
	.zero		4042


//--------------------- .nv.constant0._ZN2at6native55_GLOBAL__N__de093ff9_22_ForeachBinaryOpList_cu_a911ec4325multi_tensor_apply_kernelINS1_18TensorListMetadataILi2EEENS1_11CopyFunctorIN3c104HalfEaLi2ELi1ELi1EEEJNS0_4CopyIS7_aEEEEEvT_T0_DpT1_ --------------------------
	.section	.nv.constant0._ZN2at6native55_GLOBAL__N__de093ff9_22_ForeachBinaryOpList_cu_a911ec4325multi_tensor_apply_kernelINS1_18TensorListMetadataILi2EEENS1_11CopyFunctorIN3c104HalfEaLi2ELi1ELi1EEEJNS0_4CopyIS7_aEEEEEvT_T0_DpT1_,"a",@progbits
	.sectionflags	@""
	.align	4
.nv.constant0._ZN2at6native55_GLOBAL__N__de093ff9_22_ForeachBinaryOpList_cu_a911ec4325multi_tensor_apply_kernelINS1_18TensorListMetadataILi2EEENS1_11CopyFunctorIN3c104HalfEaLi2ELi1ELi1EEEJNS0_4CopyIS7_aEEEEEvT_T0_DpT1_:
	.zero		4042


//--------------------- .nv.constant0._ZN2at6native55_GLOBAL__N__de093ff9_22_ForeachBinaryOpList_cu_a911ec4325multi_tensor_apply_kernelINS1_18TensorListMetadataILi2EEENS1_11CopyFunctorIN3c104HalfEhLi2ELi1ELi1EEEJNS0_4CopyIS7_hEEEEEvT_T0_DpT1_ --------------------------
	.section	.nv.constant0._ZN2at6native55_GLOBAL__N__de093ff9_22_ForeachBinaryOpList_cu_a911ec4325multi_tensor_apply_kernelINS1_18TensorListMetadataILi2EEENS1_11CopyFunctorIN3c104HalfEhLi2ELi1ELi1EEEJNS0_4CopyIS7_hEEEEEvT_T0_DpT1_,"a",@progbits
	.sectionflags	@""
	.align	4
.nv.constant0._ZN2at6native55_GLOBAL__N__de093ff9_22_ForeachBinaryOpList_cu_a911ec4325multi_tensor_apply_kernelINS1_18TensorListMetadataILi2EEENS1_11CopyFunctorIN3c104HalfEhLi2ELi1ELi1EEEJNS0_4CopyIS7_hEEEEEvT_T0_DpT1_:
	.zero		4042


//--------------------- .nv.constant0._ZN2at6native55_GLOBAL__N__de093ff9_22_ForeachBinaryOpList_cu_a911ec4325multi_tensor_apply_kernelINS1_18TensorListMetadataILi2EEENS1_14UnaryOpFunctorIN3c104HalfELi2ELi1ELi1EEEJNS0_4CopyIS7_S7_EEEEEvT_T0_DpT1_ --------------------------
	.section	.nv.constant0._ZN2at6native55_GLOBAL__N__de093ff9_22_ForeachBinaryOpList_cu_a911ec4325multi_tensor_apply_kernelINS1_18TensorListMetadataILi2EEENS1_14UnaryOpFunctorIN3c104HalfELi2ELi1ELi1EEEJNS0_4CopyIS7_S7_EEEEEvT_T0_DpT1_,"a",@progbits
	.sectionflags	@""
	.align	4
.nv.constant0._ZN2at6native55_GLOBAL__N__de093ff9_22_ForeachBinaryOpList_cu_a911ec4325multi_tensor_apply_kernelINS1_18TensorListMetadataILi2EEENS1_14UnaryOpFunctorIN3c104HalfELi2ELi1ELi1EEEJNS0_4CopyIS7_S7_EEEEEvT_T0_DpT1_:
	.zero		4042


//--------------------- .nv.constant0._ZN2at6native55_GLOBAL__N__de093ff9_22_ForeachBinaryOpList_cu_a911ec4325multi_tensor_apply_kernelINS1_18TensorListMetadataILi2EEENS1_11CopyFunctorIN3c107complexIfEENS6_15Float8_e5m2fnuzELi2ELi1ELi1EEEJNS0_4CopyIS8_S9_EEEEEvT_T0_DpT1_ --------------------------
	.section	.nv.constant0._ZN2at6native55_GLOBAL__N__de093ff9_22_ForeachBinaryOpList_cu_a911ec4325multi_tensor_apply_kernelINS1_18TensorListMetadataILi2EEENS1_11CopyFunctorIN3c107complexIfEENS6_15Float8_e5m2fnuzELi2ELi1ELi1EEEJNS0_4CopyIS8_S9_EEEEEvT_T0_DpT1_,"a",@progbits
	.sectionflags	@""
	.align	4
.nv.constant0._ZN2at6native55_GLOBAL__N__de093ff9_22_ForeachBinaryOpList_cu_a911ec4325multi_tensor_apply_kernelINS1_18TensorListMetadataILi2EEENS1_11CopyFunctorIN3c107complexIfEENS6_15Float8_e5m2fnuzELi2ELi1ELi1EEEJNS0_4CopyIS8_S9_EEEEEvT_T0_DpT1_:
	.zero		4042


//--------------------- .nv.constant0._ZN2at6native55_GLOBAL__N__de093ff9_22_ForeachBinaryOpList_cu_a911ec4325multi_tensor_apply_kernelINS1_18TensorListMetadataILi2EEENS1_11CopyFunctorIN3c107complexIfEENS6_11Float8_e5m2ELi2ELi1ELi1EEEJNS0_4CopyIS8_S9_EEEEEvT_T0_DpT1_ --------------------------
	.section	.nv.constant0._ZN2at6native55_GLOBAL__N__de093ff9_22_ForeachBinaryOpList_cu_a911ec4325multi_tensor_apply_kernelINS1_18TensorListMetadataILi2EEENS1_11CopyFunctorIN3c107complexIfEENS6_11Float8_e5m2ELi2ELi1ELi1EEEJNS0_4CopyIS8_S9_EEEEEvT_T0_DpT1_,"a",@progbits
	.sectionflags	@""
	.align	4
.nv.constant0._ZN2at6native55_GLOBAL__N__de093ff9_22_ForeachBinaryOpList_cu_a911ec4325multi_tensor_apply_kernelINS1_18TensorListMetadataILi2EEENS1_11CopyFunctorIN3c107complexIfEENS6_11Float8_e5m2ELi2ELi1ELi1EEEJNS0_4CopyIS8_S9_EEEEEvT_T0_DpT1_:
	.zero		4042


//--------------------- .nv.constant0._ZN2at6native55_GLOBAL__N__de093ff9_22_ForeachBinaryOpList_cu_a911ec4325multi_tensor_apply_kernelINS1_18TensorListMetadataILi2EEENS1_11CopyFunctorIN3c107complexIfEENS6_15Float8_e4m3fnuzELi2ELi1ELi1EEEJNS0_4CopyIS8_S9_EEEEEvT_T0_DpT1_ --------------------------
	.section	.nv.constant0._ZN2at6native55_GLOBAL__N__de093ff9_22_ForeachBinaryOpList_cu_a911ec4325multi_tensor_apply_kernelINS1_18TensorListMetadataILi2EEENS1_11CopyFunctorIN3c107complexIfEENS6_15Float8_e4m3fnuzELi2ELi1ELi1EEEJNS0_4CopyIS8_S9_EEEEEvT_T0_DpT1_,"a",@progbits
	.sectionflags	@""
	.align	4
.nv.constant0._ZN2at6native55_GLOBAL__N__de093ff9_22_ForeachBinaryOpList_cu_a911ec4325multi_tensor_apply_kernelINS1_18TensorListMetadataILi2EEENS1_11CopyFunctorIN3c107complexIfEENS6_15Float8_e4m3fnuzELi2ELi1ELi1EEEJNS0_4CopyIS8_S9_EEEEEvT_T0_DpT1_:
	.zero		4042


//--------------------- .nv.constant0._ZN2at6native55_GLOBAL__N__de093ff9_22_ForeachBinaryOpList_cu_a911ec4325multi_tensor_apply_kernelINS1_18TensorListMetadataILi2EEENS1_11CopyFunctorIN3c107complexIfEENS6_13Float8_e4m3fnELi2ELi1ELi1EEEJNS0_4CopyIS8_S9_EEEEEvT_T0_DpT1_ --------------------------
	.section	.nv.constant0._ZN2at6native55_GLOBAL__N__de093ff9_22_ForeachBinaryOpList_cu_a911ec4325multi_tensor_apply_kernelINS1_18TensorListMetadataILi2EEENS1_11CopyFunctorIN3c107complexIfEENS6_13Float8_e4m3fnELi2ELi1ELi1EEEJNS0_4CopyIS8_S9_EEEEEvT_T0_DpT1_,"a",@progbits
	.sectionflags	@""
	.align	4
.nv.constant0._ZN2at6native55_GLOBAL__N__de093ff9_22_ForeachBinaryOpList_cu_a911ec4325multi_tensor_apply_kernelINS1_18TensorListMetadataILi2EEENS1_11CopyFunctorIN3c107complexIfEENS6_13Float8_e4m3fnELi2ELi1ELi1EEEJNS0_4CopyIS8_S9_EEEEEvT_T0_DpT1_:
	.zero		4042


//--------------------- .nv.constant0._ZN2at6native55_GLOBAL__N__de093ff9_22_ForeachBinaryOpList_cu_a911ec4325multi_tensor_apply_kernelINS1_18TensorListMetadataILi2EEENS1_11CopyFunctorIN3c107complexIfEEbLi2ELi1ELi1EEEJNS0_4CopyIS8_bEEEEEvT_T0_DpT1_ --------------------------
	.section	.nv.constant0._ZN2at6native55_GLOBAL__N__de093ff9_22_ForeachBinaryOpList_cu_a911ec4325multi_tensor_apply_kernelINS1_18TensorListMetadataILi2EEENS1_11CopyFunctorIN3c107complexIfEEbLi2ELi1ELi1EEEJNS0_4CopyIS8_bEEEEEvT_T0_DpT1_,"a",@progbits
	.sectionflags	@""
	.align	4
.nv.constant0._ZN2at6native55_GLOBAL__N__de093ff9_22_ForeachBinaryOpList_cu_a911ec4325multi_tensor_apply_kernelINS1_18TensorListMetadataILi2EEENS1_11CopyFunctorIN3c107complexIfEEbLi2ELi1ELi1EEEJNS0_4CopyIS8_bEEEEEvT_T0_DpT1_:
	.zero		4042


//--------------------- .nv.constant0._ZN2at6native55_GLOBAL__N__de093ff9_22_ForeachBinaryOpList_cu_a911ec4325multi_tensor_apply_kernelINS1_18TensorListMetadataILi2EEENS1_11CopyFunctorIN3c107complexIfEENS6_8BFloat16ELi2ELi1ELi1EEEJNS0_4CopyIS8_S9_EEEEEvT_T0_DpT1_ --------------------------
	.section	.nv.constant0._ZN2at6native55_GLOBAL__N__de093ff9_22_ForeachBinaryOpList_cu_a911ec4325multi_tensor_apply_kernelINS1_18TensorListMetadataILi2EEENS1_11CopyFunctorIN3c107complexIfEENS6_8BFloat16ELi2ELi1ELi1EEEJNS0_4CopyIS8_S9_EEEEEvT_T0_DpT1_,"a",@progbits
	.sectionflags	@""
	.align	4
.nv.constant0._ZN2at6native55_GLOBAL__N__de093ff9_22_ForeachBinaryOpList_cu_a911ec4325multi_tensor_apply_kernelINS1_18TensorListMetadataILi2EEENS1_11CopyFunctorIN3c107complexIfEENS6_8BFloat16ELi2ELi1ELi1EEEJNS0_4CopyIS8_S9_EEEEEvT_T0_DpT1_:
	.zero		4042


//--------------------- .nv.constant0._ZN2at6native55_GLOBAL__N__de093ff9_22_ForeachBinaryOpList_cu_a911ec4325multi_tensor_apply_kernelINS1_18TensorListMetadataILi2EEENS1_11CopyFunctorIN3c107complexIfEENS6_4HalfELi2ELi1ELi1EEEJNS0_4CopyIS8_S9_EEEEEvT_T0_DpT1_ --------------------------
	.section	.nv.constant0._ZN2at6native55_GLOBAL__N__de093ff9_22_ForeachBinaryOpList_cu_a911ec4325multi_tensor_apply_kernelINS1_18TensorListMetadataILi2EEENS1_11CopyFunctorIN3c107complexIfEENS6_4HalfELi2ELi1ELi1EEEJNS0_4CopyIS8_S9_EEEEEvT_T0_DpT1_,"a",@progbits
	.sectionflags	@""
	.align	4
.nv.constant0._ZN2at6native55_GLOBAL__N__de093ff9_22_ForeachBinaryOpList_cu_a911ec4325multi_tensor_apply_kernelINS1_18TensorListMetadataILi2EEENS1_11CopyFunctorIN3c107complexIfEENS6_4HalfELi2ELi1ELi1EEEJNS0_4CopyIS8_S9_EEEEEvT_T0_DpT1_:
	.zero		4042


//--------------------- .nv.constant0._ZN2at6native55_GLOBAL__N__de093ff9_22_ForeachBinaryOpList_cu_a911ec4325multi_tensor_apply_kernelINS1_18TensorListMetadataILi2EEENS1_11CopyFunctorIN3c107complexIfEENS7_IdEELi2ELi1ELi1EEEJNS0_4CopyIS8_S9_EEEEEvT_T0_DpT1_ --------------------------
	.section	.nv.constant0._ZN2at6native55_GLOBAL__N__de093ff9_22_ForeachBinaryOpList_cu_a911ec4325multi_tensor_apply_kernelINS1_18TensorListMetadataILi2EEENS1_11CopyFunctorIN3c107complexIfEENS7_IdEELi2ELi1ELi1EEEJNS0_4CopyIS8_S9_EEEEEvT_T0_DpT1_,"a",@progbits
	.sectionflags	@""
	.align	4
.nv.constant0._ZN2at6native55_GLOBAL__N__de093ff9_22_ForeachBinaryOpList_cu_a911ec4325multi_tensor_apply_kernelINS1_18TensorListMetadataILi2EEENS1_11CopyFunctorIN3c107complexIfEENS7_IdEELi2ELi1ELi1EEEJNS0_4CopyIS8_S9_EEEEEvT_T0_DpT1_:
	.zero		4042


//--------------------- .nv.constant0._ZN2at6native55_GLOBAL__N__de093ff9_22_ForeachBinaryOpList_cu_a911ec4325multi_tensor_apply_kernelINS1_18TensorListMetadataILi2EEENS1_11CopyFunctorIN3c107complexIfEEfLi2ELi1ELi1EEEJNS0_4CopyIS8_fEEEEEvT_T0_DpT1_ --------------------------
	.section	.nv.constant0._ZN2at6native55_GLOBAL__N__de093ff9_22_ForeachBinaryOpList_cu_a911ec4325multi_tensor_apply_kernelINS1_18TensorListMetadataILi2EEENS1_11CopyFunctorIN3c107complexIfEEfLi2ELi1ELi1EEEJNS0_4CopyIS8_fEEEEEvT_T0_DpT1_,"a",@progbits
	.sectionflags	@""
	.align	4
.nv.constant0._ZN2at6native55_GLOBAL__N__de093ff9_22_ForeachBinaryOpList_cu_a911ec4325multi_tensor_apply_kernelINS1_18TensorListMetadataILi2EEENS1_11CopyFunctorIN3c107complexIfEEfLi2ELi1ELi1EEEJNS0_4CopyIS8_fEEEEEvT_T0_DpT1_:
	.zero		4042


//--------------------- .nv.constant0._ZN2at6native55_GLOBAL__N__de093ff9_22_ForeachBinaryOpList_cu_a911ec4325multi_tensor_apply_kernelINS1_18TensorListMetadataILi2EEENS1_11CopyFunctorIN3c107complexIfEEdLi2ELi1ELi1EEEJNS0_4CopyIS8_dEEEEEvT_T0_DpT1_ --------------------------
	.section	.nv.constant0._ZN2at6native55_GLOBAL__N__de093ff9_22_ForeachBinaryOpList_cu_a911ec4325multi_tensor_apply_kernelINS1_18TensorListMetadataILi2EEENS1_11CopyFunctorIN3c107complexIfEEdLi2ELi1ELi1EEEJNS0_4CopyIS8_dEEEEEvT_T0_DpT1_,"a",@progbits
	.sectionflags	@""
	.align	4
.nv.constant0._ZN2at6native55_GLOBAL__N__de093ff9_22_ForeachBinaryOpList_cu_a911ec4325multi_tensor_apply_kernelINS1_18TensorListMetadataILi2EEENS1_11CopyFunctorIN3c107complexIfEEdLi2ELi1ELi1EEEJNS0_4CopyIS8_dEEEEEvT_T0_DpT1_:
	.zero		4042


//--------------------- .nv.constant0._ZN2at6native55_GLOBAL__N__de093ff9_22_ForeachBinaryOpList_cu_a911ec4325multi_tensor_apply_kernelINS1_18TensorListMetadataILi2EEENS1_11CopyFunctorIN3c107complexIfEEiLi2ELi1ELi1EEEJNS0_4CopyIS8_iEEEEEvT_T0_DpT1_ --------------------------
	.section	.nv.constant0._ZN2at6native55_GLOBAL__N__de093ff9_22_ForeachBinaryOpList_cu_a911ec4325multi_tensor_apply_kernelINS1_18TensorListMetadataILi2EEENS1_11CopyFunctorIN3c107complexIfEEiLi2ELi1ELi1EEEJNS0_4CopyIS8_iEEEEEvT_T0_DpT1_,"a",@progbits
	.sectionflags	@""
	.align	4
.nv.constant0._ZN2at6native55_GLOBAL__N__de093ff9_22_ForeachBinaryOpList_cu_a911ec4325multi_tensor_apply_kernelINS1_18TensorListMetadataILi2EEENS1_11CopyFunctorIN3c107complexIfEEiLi2ELi1ELi1EEEJNS0_4CopyIS8_iEEEEEvT_T0_DpT1_:
	.zero		4042


//--------------------- .nv.constant0._ZN2at6native55_GLOBAL__N__de093ff9_22_ForeachBinaryOpList_cu_a911ec4325multi_tensor_apply_kernelINS1_18TensorListMetadataILi2EEENS1_11CopyFunctorIN3c107complexIfEEsLi2ELi1ELi1EEEJNS0_4CopyIS8_sEEEEEvT_T0_DpT1_ --------------------------
	.section	.nv.constant0._ZN2at6native55_GLOBAL__N__de093ff9_22_ForeachBinaryOpList_cu_a911ec4325multi_tensor_apply_kernelINS1_18TensorListMetadataILi2EEENS1_11CopyFunctorIN3c107complexIfEEsLi2ELi1ELi1EEEJNS0_4CopyIS8_sEEEEEvT_T0_DpT1_,"a",@progbits
	.sectionflags	@""
	.align	4
.nv.constant0._ZN2at6native55_GLOBAL__N__de093ff9_22_ForeachBinaryOpList_cu_a911ec4325multi_tensor_apply_kernelINS1_18TensorListMetadataILi2EEENS1_11CopyFunctorIN3c107complexIfEEsLi2ELi1ELi1EEEJNS0_4CopyIS8_sEEEEEvT_T0_DpT1_:
	.zero		4042


//--------------------- .nv.constant0._ZN2at6native55_GLOBAL__N__de093ff9_22_ForeachBinaryOpList_cu_a911ec4325multi_tensor_apply_kernelINS1_18TensorListMetadataILi2EEENS1_11CopyFunctorIN3c107complexIfEElLi2ELi1ELi1EEEJNS0_4CopyIS8_lEEEEEvT_T0_DpT1_ --------------------------
	.section	.nv.constant0._ZN2at6native55_GLOBAL__N__de093ff9_22_ForeachBinaryOpList_cu_a911ec4325multi_tensor_apply_kernelINS1_18TensorListMetadataILi2EEENS1_11CopyFunctorIN3c107complexIfEElLi2ELi1ELi1EEEJNS0_4CopyIS8_lEEEEEvT_T0_DpT1_,"a",@progbits
	.sectionflags	@""
	.align	4
.nv.constant0._ZN2at6native55_GLOBAL__N__de093ff9_22_ForeachBinaryOpList_cu_a911ec4325multi_tensor_apply_kernelINS1_18TensorListMetadataILi2EEENS1_11CopyFunctorIN3c107complexIfEElLi2ELi1ELi1EEEJNS0_4CopyIS8_lEEEEEvT_T0_DpT1_:
	.zero		4042


//--------------------- .nv.constant0._ZN2at6native55_GLOBAL__N__de093ff9_22_ForeachBinaryOpList_cu_a911ec4325multi_tensor_apply_kernelINS1_18TensorListMetadataILi2EEENS1_11CopyFunctorIN3c107complexIfEEaLi2ELi1ELi1EEEJNS0_4CopyIS8_aEEEEEvT_T0_DpT1_ --------------------------
	.section	.nv.constant0._ZN2at6native55_GLOBAL__N__de093ff9_22_ForeachBinaryOpList_cu_a911ec4325multi_tensor_apply_kernelINS1_18TensorListMetadataILi2EEENS1_11CopyFunctorIN3c107complexIfEEaLi2ELi1ELi1EEEJNS0_4CopyIS8_aEEEEEvT_T0_DpT1_,"a",@progbits
	.sectionflags	@""
	.align	4
.nv.constant0._ZN2at6native55_GLOBAL__N__de093ff9_22_ForeachBinaryOpList_cu_a911ec4325multi_tensor_apply_kernelINS1_18TensorListMetadataILi2EEENS1_11CopyFunctorIN3c107complexIfEEaLi2ELi1ELi1EEEJNS0_4CopyIS8_aEEEEEvT_T0_DpT1_:
	.zero		4042


//--------------------- .nv.constant0._ZN2at6native55_GLOBAL__N__de093ff9_22_ForeachBinaryOpList_cu_a911ec4325multi_tensor_apply_kernelINS1_18TensorListMetadataILi2EEENS1_11CopyFunctorIN3c107complexIfEEhLi2ELi1ELi1EEEJNS0_4CopyIS8_hEEEEEvT_T0_DpT1_ --------------------------
	.section	.nv.constant0._ZN2at6native55_GLOBAL__N__de093ff9_22_ForeachBinaryOpList_cu_a911ec4325multi_tensor_apply_kernelINS1_18TensorListMetadataILi2EEENS1_11CopyFunctorIN3c107complexIfEEhLi2ELi1ELi1EEEJNS0_4CopyIS8_hEEEEEvT_T0_DpT1_,"a",@progbits
	.sectionflags	@""
	.align	4
.nv.constant0._ZN2at6native55_GLOBAL__N__de093ff9_22_ForeachBinaryOpList_cu_a911ec4325multi_tensor_apply_kernelINS1_18TensorListMetadataILi2EEENS1_11CopyFunctorIN3c107complexIfEEhLi2ELi1ELi1EEEJNS0_4CopyIS8_hEEEEEvT_T0_DpT1_:
	.zero		4042


//--------------------- .nv.constant0._ZN2at6native55_GLOBAL__N__de093ff9_22_ForeachBinaryOpList_cu_a911ec4325multi_tensor_apply_kernelINS1_18TensorListMetadataILi2EEENS1_14UnaryOpFunctorIN3c107complexIfEELi2ELi1ELi1EEEJNS0_4CopyIS8_S8_EEEEEvT_T0_DpT1_ --------------------------
	.section	.nv.constant0._ZN2at6native55_GLOBAL__N__de093ff9_22_ForeachBinaryOpList_cu_a911ec4325multi_tensor_apply_kernelINS1_18TensorListMetadataILi2EEENS1_14UnaryOpFunctorIN3c107complexIfEELi2ELi1ELi1EEEJNS0_4CopyIS8_S8_EEEEEvT_T0_DpT1_,"a",@progbits
	.sectionflags	@""
	.align	4
.nv.constant0._ZN2at6native55_GLOBAL__N__de093ff9_22_ForeachBinaryOpList_cu_a911ec4325multi_tensor_apply_kernelINS1_18TensorListMetadataILi2EEENS1_14UnaryOpFunctorIN3c107complexIfEELi2ELi1ELi1EEEJNS0_4CopyIS8_S8_EEEEEvT_T0_DpT1_:
	.zero		4042


//--------------------- .nv.constant0._ZN2at6native55_GLOBAL__N__de093ff9_22_ForeachBinaryOpList_cu_a911ec4325multi_tensor_apply_kernelINS1_18TensorListMetadataILi2EEENS1_11CopyFunctorIN3c107complexIdEENS6_15Float8_e5m2fnuzELi2ELi1ELi1EEEJNS0_4CopyIS8_S9_EEEEEvT_T0_DpT1_ --------------------------
	.section	.nv.constant0._ZN2at6native55_GLOBAL__N__de093ff9_22_ForeachBinaryOpList_cu_a911ec4325multi_tensor_apply_kernelINS1_18TensorListMetadataILi2EEENS1_11CopyFunctorIN3c107complexIdEENS6_15Float8_e5m2fnuzELi2ELi1ELi1EEEJNS0_4CopyIS8_S9_EEEEEvT_T0_DpT1_,"a",@progbits
	.sectionflags	@""
	.align	4
.nv.constant0._ZN2at6native55_GLOBAL__N__de093ff9_22_ForeachBinaryOpList_cu_a911ec4325multi_tensor_apply_kernelINS1_18TensorListMetadataILi2EEENS1_11CopyFunctorIN3c107complexIdEENS6_15Float8_e5m2fnuzELi2ELi1ELi1EEEJNS0_4CopyIS8_S9_EEEEEvT_T0_DpT1_:
	.zero		4042


//--------------------- .nv.constant0._ZN2at6native55_GLOBAL__N__de093ff9_22_ForeachBinaryOpList_cu_a911ec4325multi_tensor_apply_kernelINS1_18TensorListMetadataILi2EEENS1_11CopyFunctorIN3c107complexIdEENS6_11Float8_e5m2ELi2ELi1ELi1EEEJNS0_4CopyIS8_S9_EEEEEvT_T0_DpT1_ --------------------------
	.section	.nv.constant0._ZN2at6native55_GLOBAL__N__de093ff9_22_ForeachBinaryOpList_cu_a911ec4325multi_tensor_apply_kernelINS1_18TensorListMetadataILi2EEENS1_11CopyFunctorIN3c107complexIdEENS6_11Float8_e5m2ELi2ELi1ELi1EEEJNS0_4CopyIS8_S9_EEEEEvT_T0_DpT1_,"a",@progbits
	.sectionflags	@""
	.align	4
.nv.constant0._ZN2at6native55_GLOBAL__N__de093ff9_22_ForeachBinaryOpList_cu_a911ec4325multi_tensor_apply_kernelINS1_18TensorListMetadataILi2EEENS1_11CopyFunctorIN3c107complexIdEENS6_11Float8_e5m2ELi2ELi1ELi1EEEJNS0_4CopyIS8_S9_EEEEEvT_T0_DpT1_:
	.zero		4042


//--------------------- .nv.constant0._ZN2at6native55_GLOBAL__N__de093ff9_22_ForeachBinaryOpList_cu_a911ec4325multi_tensor_apply_kernelINS1_18TensorListMetadataILi2EEENS1_11CopyFunctorIN3c107complexIdEENS6_15Float8_e4m3fnuzELi2ELi1ELi1EEEJNS0_4CopyIS8_S9_EEEEEvT_T0_DpT1_ --------------------------
	.section	.nv.constant0._ZN2at6native55_GLOBAL__N__de093ff9_22_ForeachBinaryOpList_cu_a911ec4325multi_tensor_apply_kernelINS1_18TensorListMetadataILi2EEENS1_11CopyFunctorIN3c107complexIdEENS6_15Float8_e4m3fnuzELi2ELi1ELi1EEEJNS0_4CopyIS8_S9_EEEEEvT_T0_DpT1_,"a",@progbits
	.sectionflags	@""
	.align	4
.nv.constant0._ZN2at6native55_GLOBAL__N__de093ff9_22_ForeachBinaryOpList_cu_a911ec4325multi_tensor_apply_kernelINS1_18TensorListMetadataILi2EEENS1_11CopyFunctorIN3c107complexIdEENS6_15Float8_e4m3fnuzELi2ELi1ELi1EEEJNS0_4CopyIS8_S9_EEEEEvT_T0_DpT1_:
	.zero		4042


//--------------------- .nv.constant0._ZN2at6native55_GLOBAL__N__de093ff9_22_ForeachBinaryOpList_cu_a911ec4325multi_tensor_apply_kernelINS1_18TensorListMetadataILi2EEENS1_11CopyFunctorIN3c107complexIdEENS6_13Float8_e4m3fnELi2ELi1ELi1EEEJNS0_4CopyIS8_S9_EEEEEvT_T0_DpT1_ --------------------------
	.section	.nv.constant0._ZN2at6native55_GLOBAL__N__de093ff9_22_ForeachBinaryOpList_cu_a911ec4325multi_tensor_apply_kernelINS1_18TensorListMetadataILi2EEENS1_11CopyFunctorIN3c107complexIdEENS6_13Float8_e4m3fnELi2ELi1ELi1EEEJNS0_4CopyIS8_S9_EEEEEvT_T0_DpT1_,"a",@progbits
	.sectionflags	@""
	.align	4
.nv.constant0._ZN2at6native55_GLOBAL__N__de093ff9_22_ForeachBinaryOpList_cu_a911ec4325multi_tensor_apply_kernelINS1_18TensorListMetadataILi2EEENS1_11CopyFunctorIN3c107complexIdEENS6_13Float8_e4m3fnELi2ELi1ELi1EEEJNS0_4CopyIS8_S9_EEEEEvT_T0_DpT1_:
	.zero		4042


//--------------------- .nv.constant0._ZN2at6native55_GLOBAL__N__de093ff9_22_ForeachBinaryOpList_cu_a911ec4325multi_tensor_apply_kernelINS1_18TensorListMetadataILi2EEENS1_11CopyFunctorIN3c107complexIdEEbLi2ELi1ELi1EEEJNS0_4CopyIS8_bEEEEEvT_T0_DpT1_ --------------------------
	.section	.nv.constant0._ZN2at6native55_GLOBAL__N__de093ff9_22_ForeachBinaryOpList_cu_a911ec4325multi_tensor_apply_kernelINS1_18TensorListMetadataILi2EEENS1_11CopyFunctorIN3c107complexIdEEbLi2ELi1ELi1EEEJNS0_4CopyIS8_bEEEEEvT_T0_DpT1_,"a",@progbits
	.sectionflags	@""
	.align	4
.nv.constant0._ZN2at6native55_GLOBAL__N__de093ff9_22_ForeachBinaryOpList_cu_a911ec4325multi_tensor_apply_kernelINS1_18TensorListMetadataILi2EEENS1_11CopyFunctorIN3c107complexIdEEbLi2ELi1ELi1EEEJNS0_4CopyIS8_bEEEEEvT_T0_DpT1_:
	.zero		4042


//--------------------- .nv.constant0._ZN2at6native55_GLOBAL__N__de093ff9_22_ForeachBinaryOpList_cu_a911ec4325multi_tensor_apply_kernelINS1_18TensorListMetadataILi2EEENS1_11CopyFunctorIN3c107complexIdEENS6_8BFloat16ELi2ELi1ELi1EEEJNS0_4CopyIS8_S9_EEEEEvT_T0_DpT1_ --------------------------
	.section	.nv.constant0._ZN2at6native55_GLOBAL__N__de093ff9_22_ForeachBinaryOpList_cu_a911ec4325multi_tensor_apply_kernelINS1_18TensorListMetadataILi2EEENS1_11CopyFunctorIN3c107complexIdEENS6_8BFloat16ELi2ELi1ELi1EEEJNS0_4CopyIS8_S9_EEEEEvT_T0_DpT1_,"a",@progbits
	.sectionflags	@""
	.align	4
.nv.constant0._ZN2at6native55_GLOBAL__N__de093ff9_22_ForeachBinaryOpList_cu_a911ec4325multi_tensor_apply_kernelINS1_18TensorListMetadataILi2EEENS1_11CopyFunctorIN3c107complexIdEENS6_8BFloat16ELi2ELi1ELi1EEEJNS0_4CopyIS8_S9_EEEEEvT_T0_DpT1_:
	.zero		4042


//--------------------- .nv.constant0._ZN2at6native55_GLOBAL__N__de093ff9_22_ForeachBinaryOpList_cu_a911ec4325multi_tensor_apply_kernelINS1_18TensorListMetadataILi2EEENS1_11CopyFunctorIN3c107complexIdEENS6_4HalfELi2ELi1ELi1EEEJNS0_4CopyIS8_S9_EEEEEvT_T0_DpT1_ --------------------------
	.section	.nv.constant0._ZN2at6native55_GLOBAL__N__de093ff9_22_ForeachBinaryOpList_cu_a911ec4325multi_tensor_apply_kernelINS1_18TensorListMetadataILi2EEENS1_11CopyFunctorIN3c107complexIdEENS6_4HalfELi2ELi1ELi1EEEJNS0_4CopyIS8_S9_EEEEEvT_T0_DpT1_,"a",@progbits
	.sectionflags	@""
	.align	4
.nv.constant0._ZN2at6native55_GLOBAL__N__de093ff9_22_ForeachBinaryOpList_cu_a911ec4325multi_tensor_apply_kernelINS1_18TensorListMetadataILi2EEENS1_11CopyFunctorIN3c107complexIdEENS6_4HalfELi2ELi1ELi1EEEJNS0_4CopyIS8_S9_EEEEEvT_T0_DpT1_:
	.zero		4042


//--------------------- .nv.constant0._ZN2at6native55_GLOBAL__N__de093ff9_22_ForeachBinaryOpList_cu_a911ec4325multi_tensor_apply_kernelINS1_18TensorListMetadataILi2EEENS1_11CopyFunctorIN3c107complexIdEENS7_IfEELi2ELi1ELi1EEEJNS0_4CopyIS8_S9_EEEEEvT_T0_DpT1_ --------------------------
	.section	.nv.constant0._ZN2at6native55_GLOBAL__N__de093ff9_22_ForeachBinaryOpList_cu_a911ec4325multi_tensor_apply_kernelINS1_18TensorListMetadataILi2EEENS1_11CopyFunctorIN3c107complexIdEENS7_IfEELi2ELi1ELi1EEEJNS0_4CopyIS8_S9_EEEEEvT_T0_DpT1_,"a",@progbits
	.sectionflags	@""
	.align	4
.nv.constant0._ZN2at6native55_GLOBAL__N__de093ff9_22_ForeachBinaryOpList_cu_a911ec4325multi_tensor_apply_kernelINS1_18TensorListMetadataILi2EEENS1_11CopyFunctorIN3c107complexIdEENS7_IfEELi2ELi1ELi1EEEJNS0_4CopyIS8_S9_EEEEEvT_T0_DpT1_:
	.zero		4042


//--------------------- .nv.constant0._ZN2at6native55_GLOBAL__N__de093ff9_22_ForeachBinaryOpList_cu_a911ec4325multi_tensor_apply_kernelINS1_18TensorListMetadataILi2EEENS1_11CopyFunctorIN3c107complexIdEEfLi2ELi1ELi1EEEJNS0_4CopyIS8_fEEEEEvT_T0_DpT1_ --------------------------
	.section	.nv.constant0._ZN2at6native55_GLOBAL__N__de093ff9_22_ForeachBinaryOpList_cu_a911ec4325multi_tensor_apply_kernelINS1_18TensorListMetadataILi2EEENS1_11CopyFunctorIN3c107complexIdEEfLi2ELi1ELi1EEEJNS0_4CopyIS8_fEEEEEvT_T0_DpT1_,"a",@progbits
	.sectionflags	@""
	.align	4
.nv.constant0._ZN2at6native55_GLOBAL__N__de093ff9_22_ForeachBinaryOpList_cu_a911ec4325multi_tensor_apply_kernelINS1_18TensorListMetadataILi2EEENS1_11CopyFunctorIN3c107complexIdEEfLi2ELi1ELi1EEEJNS0_4CopyIS8_fEEEEEvT_T0_DpT1_:
	.zero		4042


//--------------------- .nv.constant0._ZN2at6native55_GLOBAL__N__de093ff9_22_ForeachBinaryOpList_cu_a911ec4325multi_tensor_apply_kernelINS1_18TensorListMetadataILi2EEENS1_11CopyFunctorIN3c107complexIdEEdLi2ELi1ELi1EEEJNS0_4CopyIS8_dEEEEEvT_T0_DpT1_ --------------------------
	.section	.nv.constant0._ZN2at6native55_GLOBAL__N__de093ff9_22_ForeachBinaryOpList_cu_a911ec4325multi_tensor_apply_kernelINS1_18TensorListMetadataILi2EEENS1_11CopyFunctorIN3c107complexIdEEdLi2ELi1ELi1EEEJNS0_4CopyIS8_dEEEEEvT_T0_DpT1_,"a",@progbits
	.sectionflags	@""
	.align	4
.nv.constant0._ZN2at6native55_GLOBAL__N__de093ff9_22_ForeachBinaryOpList_cu_a911ec4325multi_tensor_apply_kernelINS1_18TensorListMetadataILi2EEENS1_11CopyFunctorIN3c107complexIdEEdLi2ELi1ELi1EEEJNS0_4CopyIS8_dEEEEEvT_T0_DpT1_:
	.zero		4042


//--------------------- .nv.constant0._ZN2at6native55_GLOBAL__N__de093ff9_22_ForeachBinaryOpList_cu_a911ec4325multi_tensor_apply_kernelINS1_18TensorListMetadataILi2EEENS1_11CopyFunctorIN3c107complexIdEEiLi2ELi1ELi1EEEJNS0_4CopyIS8_iEEEEEvT_T0_DpT1_ --------------------------
	.section	.nv.constant0._ZN2at6native55_GLOBAL__N__de093ff9_22_ForeachBinaryOpList_cu_a911ec4325multi_tensor_apply_kernelINS1_18TensorListMetadataILi2EEENS1_11CopyFunctorIN3c107complexIdEEiLi2ELi1ELi1EEEJNS0_4CopyIS8_iEEEEEvT_T0_DpT1_,"a",@progbits
	.sectionflags	@""
	.align	4
.nv.constant0._ZN2at6native55_GLOBAL__N__de093ff9_22_ForeachBinaryOpList_cu_a911ec4325multi_tensor_apply_kernelINS1_18TensorListMetadataILi2EEENS1_11CopyFunctorIN3c107complexIdEEiLi2ELi1ELi1EEEJNS0_4CopyIS8_iEEEEEvT_T0_DpT1_:
	.zero		4042


//--------------------- .nv.constant0._ZN2at6native55_GLOBAL__N__de093ff9_22_ForeachBinaryOpList_cu_a911ec4325multi_tensor_apply_kernelINS1_18TensorListMetadataILi2EEENS1_11CopyFunctorIN3c107complexIdEEsLi2ELi1ELi1EEEJNS0_4CopyIS8_sEEEEEvT_T0_DpT1_ --------------------------
	.section	.nv.constant0._ZN2at6native55_GLOBAL__N__de093ff9_22_ForeachBinaryOpList_cu_a911ec4325multi_tensor_apply_kernelINS1_18TensorListMetadataILi2EEENS1_11CopyFunctorIN3c107complexIdEEsLi2ELi1ELi1EEEJNS0_4CopyIS8_sEEEEEvT_T0_DpT1_,"a",@progbits
	.sectionflags	@""
	.align	4
.nv.constant0._ZN2at6native55_GLOBAL__N__de093ff9_22_ForeachBinaryOpList_cu_a911ec4325multi_tensor_apply_kernelINS1_18TensorListMetadataILi2EEENS1_11CopyFunctorIN3c107complexIdEEsLi2ELi1ELi1EEEJNS0_4CopyIS8_sEEEEEvT_T0_DpT1_:
	.zero		4042


//--------------------- .nv.constant0._ZN2at6native55_GLOBAL__N__de093ff9_22_ForeachBinaryOpList_cu_a911ec4325multi_tensor_apply_kernelINS1_18TensorListMetadataILi2EEENS1_11CopyFunctorIN3c107complexIdEElLi2ELi1ELi1EEEJNS0_4CopyIS8_lEEEEEvT_T0_DpT1_ --------------------------
	.section	.nv.constant0._ZN2at6native55_GLOBAL__N__de093ff9_22_ForeachBinaryOpList_cu_a911ec4325multi_tensor_apply_kernelINS1_18TensorListMetadataILi2EEENS1_11CopyFunctorIN3c107complexIdEElLi2ELi1ELi1EEEJNS0_4CopyIS8_lEEEEEvT_T0_DpT1_,"a",@progbits
	.sectionflags	@""
	.align	4
.nv.constant0._ZN2at6native55_GLOBAL__N__de093ff9_22_ForeachBinaryOpList_cu_a911ec4325multi_tensor_apply_kernelINS1_18TensorListMetadataILi2EEENS1_11CopyFunctorIN3c107complexIdEElLi2ELi1ELi1EEEJNS0_4CopyIS8_lEEEEEvT_T0_DpT1_:
	.zero		4042


//--------------------- .nv.constant0._ZN2at6native55_GLOBAL__N__de093ff9_22_ForeachBinaryOpList_cu_a911ec4325multi_tensor_apply_kernelINS1_18TensorListMetadataILi2EEENS1_11CopyFunctorIN3c107complexIdEEaLi2ELi1ELi1EEEJNS0_4CopyIS8_aEEEEEvT_T0_DpT1_ --------------------------
	.section	.nv.constant0._ZN2at6native55_GLOBAL__N__de093ff9_22_ForeachBinaryOpList_cu_a911ec4325multi_tensor_apply_kernelINS1_18TensorListMetadataILi2EEENS1_11CopyFunctorIN3c107complexIdEEaLi2ELi1ELi1EEEJNS0_4CopyIS8_aEEEEEvT_T0_DpT1_,"a",@progbits
	.sectionflags	@""
	.align	4
.nv.constant0._ZN2at6native55_GLOBAL__N__de093ff9_22_ForeachBinaryOpList_cu_a911ec4325multi_tensor_apply_kernelINS1_18TensorListMetadataILi2EEENS1_11CopyFunctorIN3c107complexIdEEaLi2ELi1ELi1EEEJNS0_4CopyIS8_aEEEEEvT_T0_DpT1_:
	.zero		4042


//--------------------- .nv.constant0._ZN2at6native55_GLOBAL__N__de093ff9_22_ForeachBinaryOpList_cu_a911ec4325multi_tensor_apply_kernelINS1_18TensorListMetadataILi2EEENS1_11CopyFunctorIN3c107complexIdEEhLi2ELi1ELi1EEEJNS0_4CopyIS8_hEEEEEvT_T0_DpT1_ --------------------------
	.section	.nv.constant0._ZN2at6native55_GLOBAL__N__de093ff9_22_ForeachBinaryOpList_cu_a911ec4325multi_tensor_apply_kernelINS1_18TensorListMetadataILi2EEENS1_11CopyFunctorIN3c107complexIdEEhLi2ELi1ELi1EEEJNS0_4CopyIS8_hEEEEEvT_T0_DpT1_,"a",@progbits
	.sectionflags	@""
	.align	4
.nv.constant0._ZN2at6native55_GLOBAL__N__de093ff9_22_ForeachBinaryOpList_cu_a911ec4325multi_tensor_apply_kernelINS1_18TensorListMetadataILi2EEENS1_11CopyFunctorIN3c107complexIdEEhLi2ELi1ELi1EEEJNS0_4CopyIS8_hEEEEEvT_T0_DpT1_:
	.zero		4042


//--------------------- .nv.constant0._ZN2at6native55_GLOBAL__N__de093ff9_22_ForeachBinaryOpList_cu_a911ec4325multi_tensor_apply_kernelINS1_18TensorListMetadataILi2EEENS1_14UnaryOpFunctorIN3c107complexIdEELi2ELi1ELi1EEEJNS0_4CopyIS8_S8_EEEEEvT_T0_DpT1_ --------------------------
	.section	.nv.constant0._ZN2at6native55_GLOBAL__N__de093ff9_22_ForeachBinaryOpList_cu_a911ec4325multi_tensor_apply_kernelINS1_18TensorListMetadataILi2EEENS1_14UnaryOpFunctorIN3c107complexIdEELi2ELi1ELi1EEEJNS0_4CopyIS8_S8_EEEEEvT_T0_DpT1_,"a",@progbits
	.sectionflags	@""
	.align	4
.nv.constant0._ZN2at6native55_GLOBAL__N__de093ff9_22_ForeachBinaryOpList_cu_a911ec4325multi_tensor_apply_kernelINS1_18TensorListMetadataILi2EEENS1_14UnaryOpFunctorIN3c107complexIdEELi2ELi1ELi1EEEJNS0_4CopyIS8_S8_EEEEEvT_T0_DpT1_:
	.zero		4042


//--------------------- .nv.constant0._ZN2at6native55_GLOBAL__N__de093ff9_22_ForeachBinaryOpList_cu_a911ec4325multi_tensor_apply_kernelINS1_18TensorListMetadataILi2EEENS1_11CopyFunctorIfN3c1015Float8_e5m2fnuzELi2ELi1ELi1EEEJNS0_4CopyIfS7_EEEEEvT_T0_DpT1_ --------------------------
	.section	.nv.constant0._ZN2at6native55_GLOBAL__N__de093ff9_22_ForeachBinaryOpList_cu_a911ec4325multi_tensor_apply_kernelINS1_18TensorListMetadataILi2EEENS1_11CopyFunctorIfN3c1015Float8_e5m2fnuzELi2ELi1ELi1EEEJNS0_4CopyIfS7_EEEEEvT_T0_DpT1_,"a",@progbits
	.sectionflags	@""
	.align	4
.nv.constant0._ZN2at6native55_GLOBAL__N__de093ff9_22_ForeachBinaryOpList_cu_a911ec4325multi_tensor_apply_kernelINS1_18TensorListMetadataILi2EEENS1_11CopyFunctorIfN3c1015Float8_e5m2fnuzELi2ELi1ELi1EEEJNS0_4CopyIfS7_EEEEEvT_T0_DpT1_:
	.zero		4042


//--------------------- .nv.constant0._ZN2at6native55_GLOBAL__N__de093ff9_22_ForeachBinaryOpList_cu_a911ec4325multi_tensor_apply_kernelINS1_18TensorListMetadataILi2EEENS1_11CopyFunctorIfN3c1011Float8_e5m2ELi2ELi1ELi1EEEJNS0_4CopyIfS7_EEEEEvT_T0_DpT1_ --------------------------
	.section	.nv.constant0._ZN2at6native55_GLOBAL__N__de093ff9_22_ForeachBinaryOpList_cu_a911ec4325multi_tensor_apply_kernelINS1_18TensorListMetadataILi2EEENS1_11CopyFunctorIfN3c1011Float8_e5m2ELi2ELi1ELi1EEEJNS0_4CopyIfS7_EEEEEvT_T0_DpT1_,"a",@progbits
	.sectionflags	@""
	.align	4
.nv.constant0._ZN2at6native55_GLOBAL__N__de093ff9_22_ForeachBinaryOpList_cu_a911ec4325multi_tensor_apply_kernelINS1_18TensorListMetadataILi2EEENS1_11CopyFunctorIfN3c1011Float8_e5m2ELi2ELi1ELi1EEEJNS0_4CopyIfS7_EEEEEvT_T0_DpT1_:
	.zero		4042


//--------------------- .nv.constant0._ZN2at6native55_GLOBAL__N__de093ff9_22_ForeachBinaryOpList_cu_a911ec4325multi_tensor_apply_kernelINS1_18TensorListMetadataILi2EEENS1_11CopyFunctorIfN3c1015Float8_e4m3fnuzELi2ELi1ELi1EEEJNS0_4CopyIfS7_EEEEEvT_T0_DpT1_ --------------------------
	.section	.nv.constant0._ZN2at6native55_GLOBAL__N__de093ff9_22_ForeachBinaryOpList_cu_a911ec4325multi_tensor_apply_kernelINS1_18TensorListMetadataILi2EEENS1_11CopyFunctorIfN3c1015Float8_e4m3fnuzELi2ELi1ELi1EEEJNS0_4CopyIfS7_EEEEEvT_T0_DpT1_,"a",@progbits
	.sectionflags	@""
	.align	4
.nv.constant0._ZN2at6native55_GLOBAL__N__de093ff9_22_ForeachBinaryOpList_cu_a911ec4325multi_tensor_apply_kernelINS1_18TensorListMetadataILi2EEENS1_11CopyFunctorIfN3c1015Float8_e4m3fnuzELi2ELi1ELi1EEEJNS0_4CopyIfS7_EEEEEvT_T0_DpT1_:
	.zero		4042


//--------------------- .nv.constant0._ZN2at6native55_GLOBAL__N__de093ff9_22_ForeachBinaryOpList_cu_a911ec4325multi_tensor_apply_kernelINS1_18TensorListMetadataILi2EEENS1_11CopyFunctorIfN3c1013Float8_e4m3fnELi2ELi1ELi1EEEJNS0_4CopyIfS7_EEEEEvT_T0_DpT1_ --------------------------
	.section	.nv.constant0._ZN2at6native55_GLOBAL__N__de093ff9_22_ForeachBinaryOpList_cu_a911ec4325multi_tensor_apply_kernelINS1_18TensorListMetadataILi2EEENS1_11CopyFunctorIfN3c1013Float8_e4m3fnELi2ELi1ELi1EEEJNS0_4CopyIfS7_EEEEEvT_T0_DpT1_,"a",@progbits
	.sectionflags	@""
	.align	4
.nv.constant0._ZN2at6native55_GLOBAL__N__de093ff9_22_ForeachBinaryOpList_cu_a911ec4325multi_tensor_apply_kernelINS1_18TensorListMetadataILi2EEENS1_11CopyFunctorIfN3c1013Float8_e4m3fnELi2ELi1ELi1EEEJNS0_4CopyIfS7_EEEEEvT_T0_DpT1_:
	.zero		4042


//--------------------- .nv.constant0._ZN2at6native55_GLOBAL__N__de093ff9_22_ForeachBinaryOpList_cu_a911ec4325multi_tensor_apply_kernelINS1_18TensorListMetadataILi2EEENS1_11CopyFunctorIfbLi2ELi1ELi1EEEJNS0_4CopyIfbEEEEEvT_T0_DpT1_ --------------------------
	.section	.nv.constant0._ZN2at6native55_GLOBAL__N__de093ff9_22_ForeachBinaryOpList_cu_a911ec4325multi_tensor_apply_kernelINS1_18TensorListMetadataILi2EEENS1_11CopyFunctorIfbLi2ELi1ELi1EEEJNS0_4CopyIfbEEEEEvT_T0_DpT1_,"a",@progbits
	.sectionflags	@""
	.align	4
.nv.constant0._ZN2at6native55_GLOBAL__N__de093ff9_22_ForeachBinaryOpList_cu_a911ec4325multi_tensor_apply_kernelINS1_18TensorListMetadataILi2EEENS1_11CopyFunctorIfbLi2ELi1ELi1EEEJNS0_4CopyIfbEEEEEvT_T0_DpT1_:
	.zero		4042


//--------------------- .nv.constant0._ZN2at6native55_GLOBAL__N__de093ff9_22_ForeachBinaryOpList_cu_a911ec4325multi_tensor_apply_kernelINS1_18TensorListMetadataILi2EEENS1_11CopyFunctorIfN3c108BFloat16ELi2ELi1ELi1EEEJNS0_4CopyIfS7_EEEEEvT_T0_DpT1_ --------------------------
	.section	.nv.constant0._ZN2at6native55_GLOBAL__N__de093ff9_22_ForeachBinaryOpList_cu_a911ec4325multi_tensor_apply_kernelINS1_18TensorListMetadataILi2EEENS1_11CopyFunctorIfN3c108BFloat16ELi2ELi1ELi1EEEJNS0_4CopyIfS7_EEEEEvT_T0_DpT1_,"a",@progbits
	.sectionflags	@""
	.align	4
.nv.constant0._ZN2at6native55_GLOBAL__N__de093ff9_22_ForeachBinaryOpList_cu_a911ec4325multi_tensor_apply_kernelINS1_18TensorListMetadataILi2EEENS1_11CopyFunctorIfN3c108BFloat16ELi2ELi1ELi1EEEJNS0_4CopyIfS7_EEEEEvT_T0_DpT1_:
	.zero		4042


//--------------------- .nv.constant0._ZN2at6native55_GLOBAL__N__de093ff9_22_ForeachBinaryOpList_cu_a911ec4325multi_tensor_apply_kernelINS1_18TensorListMetadataILi2EEENS1_11CopyFunctorIfN3c104HalfELi2ELi1ELi1EEEJNS0_4CopyIfS7_EEEEEvT_T0_DpT1_ --------------------------
	.section	.nv.constant0._ZN2at6native55_GLOBAL__N__de093ff9_22_ForeachBinaryOpList_cu_a911ec4325multi_tensor_apply_kernelINS1_18TensorListMetadataILi2EEENS1_11CopyFunctorIfN3c104HalfELi2ELi1ELi1EEEJNS0_4CopyIfS7_EEEEEvT_T0_DpT1_,"a",@progbits
	.sectionflags	@""
	.align	4
.nv.constant0._ZN2at6native55_GLOBAL__N__de093ff9_22_ForeachBinaryOpList_cu_a911ec4325multi_tensor_apply_kernelINS1_18TensorListMetadataILi2EEENS1_11CopyFunctorIfN3c104HalfELi2ELi1ELi1EEEJNS0_4CopyIfS7_EEEEEvT_T0_DpT1_:
	.zero		4042


//--------------------- .nv.constant0._ZN2at6native55_GLOBAL__N__de093ff9_22_ForeachBinaryOpList_cu_a911ec4325multi_tensor_apply_kernelINS1_18TensorListMetadataILi2EEENS1_11CopyFunctorIfN3c107complexIfEELi2ELi1ELi1EEEJNS0_4CopyIfS8_EEEEEvT_T0_DpT1_ --------------------------
	.section	.nv.constant0._ZN2at6native55_GLOBAL__N__de093ff9_22_ForeachBinaryOpList_cu_a911ec4325multi_tensor_apply_kernelINS1_18TensorListMetadataILi2EEENS1_11CopyFunctorIfN3c107complexIfEELi2ELi1ELi1EEEJNS0_4CopyIfS8_EEEEEvT_T0_DpT1_,"a",@progbits
	.sectionflags	@""
	.align	4
.nv.constant0._ZN2at6native55_GLOBAL__N__de093ff9_22_ForeachBinaryOpList_cu_a911ec4325multi_tensor_apply_kernelINS1_18TensorListMetadataILi2EEENS1_11CopyFunctorIfN3c107complexIfEELi2ELi1ELi1EEEJNS0_4CopyIfS8_EEEEEvT_T0_DpT1_:
	.zero		4042


//--------------------- .nv.constant0._ZN2at6native55_GLOBAL__N__de093ff9_22_ForeachBinaryOpList_cu_a911ec4325multi_tensor_apply_kernelINS1_18TensorListMetadataILi2EEENS1_11CopyFunctorIfN3c107complexIdEELi2ELi1ELi1EEEJNS0_4CopyIfS8_EEEEEvT_T0_DpT1_ --------------------------
	.section	.nv.constant0._ZN2at6native55_GLOBAL__N__de093ff9_22_ForeachBinaryOpList_cu_a911ec4325multi_tensor_apply_kernelINS1_18TensorListMetadataILi2EEENS1_11CopyFunctorIfN3c107complexIdEELi2ELi1ELi1EEEJNS0_4CopyIfS8_EEEEEvT_T0_DpT1_,"a",@progbits
	.sectionflags	@""
	.align	4
.nv.constant0._ZN2at6native55_GLOBAL__N__de093ff9_22_ForeachBinaryOpList_cu_a911ec4325multi_tensor_apply_kernelINS1_18TensorListMetadataILi2EEENS1_11CopyFunctorIfN3c107complexIdEELi2ELi1ELi1EEEJNS0_4CopyIfS8_EEEEEvT_T0_DpT1_:
	.zero		4042


//--------------------- .nv.constant0._ZN2at6native55_GLOBAL__N__de093ff9_22_ForeachBinaryOpList_cu_a911ec4325multi_tensor_apply_kernelINS1_18TensorListMetadataILi2EEENS1_11CopyFunctorIfdLi2ELi1ELi1EEEJNS0_4CopyIfdEEEEEvT_T0_DpT1_ --------------------------
	.section	.nv.constant0._ZN2at6native55_GLOBAL__N__de093ff9_22_ForeachBinaryOpList_cu_a911ec4325multi_tensor_apply_kernelINS1_18TensorListMetadataILi2EEENS1_11CopyFunctorIfdLi2ELi1ELi1EEEJNS0_4CopyIfdEEEEEvT_T0_DpT1_,"a",@progbits
	.sectionflags	@""
	.align	4
.nv.constant0._ZN2at6native55_GLOBAL__N__de093ff9_22_ForeachBinaryOpList_cu_a911ec4325multi_tensor_apply_kernelINS1_18TensorListMetadataILi2EEENS1_11CopyFunctorIfdLi2ELi1ELi1EEEJNS0_4CopyIfdEEEEEvT_T0_DpT1_:
	.zero		4042


//--------------------- .nv.constant0._ZN2at6native55_GLOBAL__N__de093ff9_22_ForeachBinaryOpList_cu_a911ec4325multi_tensor_apply_kernelINS1_18TensorListMetadataILi2EEENS1_11CopyFunctorIfiLi2ELi1ELi1EEEJNS0_4CopyIfiEEEEEvT_T0_DpT1_ --------------------------
	.section	.nv.constant0._ZN2at6native55_GLOBAL__N__de093ff9_22_ForeachBinaryOpList_cu_a911ec4325multi_tensor_apply_kernelINS1_18TensorListMetadataILi2EEENS1_11CopyFunctorIfiLi2ELi1ELi1EEEJNS0_4CopyIfiEEEEEvT_T0_DpT1_,"a",@progbits
	.sectionflags	@""
	.align	4
.nv.constant0._ZN2at6native55_GLOBAL__N__de093ff9_22_ForeachBinaryOpList_cu_a911ec4325multi_tensor_apply_kernelINS1_18TensorListMetadataILi2EEENS1_11CopyFunctorIfiLi2ELi1ELi1EEEJNS0_4CopyIfiEEEEEvT_T0_DpT1_:
	.zero		4042


//--------------------- .nv.constant0._ZN2at6native55_GLOBAL__N__de093ff9_22_ForeachBinaryOpList_cu_a911ec4325multi_tensor_apply_kernelINS1_18TensorListMetadataILi2EEENS1_11CopyFunctorIfsLi2ELi1ELi1EEEJNS0_4CopyIfsEEEEEvT_T0_DpT1_ --------------------------
	.section	.nv.constant0._ZN2at6native55_GLOBAL__N__de093ff9_22_ForeachBinaryOpList_cu_a911ec4325multi_tensor_apply_kernelINS1_18TensorListMetadataILi2EEENS1_11CopyFunctorIfsLi2ELi1ELi1EEEJNS0_4CopyIfsEEEEEvT_T0_DpT1_,"a",@progbits
	.sectionflags	@""
	.align	4
.nv.constant0._ZN2at6native55_GLOBAL__N__de093ff9_22_ForeachBinaryOpList_cu_a911ec4325multi_tensor_apply_kernelINS1_18TensorListMetadataILi2EEENS1_11CopyFunctorIfsLi2ELi1ELi1EEEJNS0_4CopyIfsEEEEEvT_T0_DpT1_:
	.zero		4042


//--------------------- .nv.constant0._ZN2at6native55_GLOBAL__N__de093ff9_22_ForeachBinaryOpList_cu_a911ec4325multi_tensor_apply_kernelINS1_18TensorListMetadataILi2EEENS1_11CopyFunctorIflLi2ELi1ELi1EEEJNS0_4CopyIflEEEEEvT_T0_DpT1_ --------------------------
	.section	.nv.constant0._ZN2at6native55_GLOBAL__N__de093ff9_22_ForeachBinaryOpList_cu_a911ec4325multi_tensor_apply_kernelINS1_18TensorListMetadataILi2EEENS1_11CopyFunctorIflLi2ELi1ELi1EEEJNS0_4CopyIflEEEEEvT_T0_DpT1_,"a",@progbits
	.sectionflags	@""
	.align	4
.nv.constant0._ZN2at6native55_GLOBAL__N__de093ff9_22_ForeachBinaryOpList_cu_a911ec4325multi_tensor_apply_kernelINS1_18TensorListMetadataILi2EEENS1_11CopyFunctorIflLi2ELi1ELi1EEEJNS0_4CopyIflEEEEEvT_T0_DpT1_:
	.zero		4042


//--------------------- .nv.constant0._ZN2at6native55_GLOBAL__N__de093ff9_22_ForeachBinaryOpList_cu_a911ec4325multi_tensor_apply_kernelINS1_18TensorListMetadataILi2EEENS1_11CopyFunctorIfaLi2ELi1ELi1EEEJNS0_4CopyIfaEEEEEvT_T0_DpT1_ --------------------------
	.section	.nv.constant0._ZN2at6native55_GLOBAL__N__de093ff9_22_ForeachBinaryOpList_cu_a911ec4325multi_tensor_apply_kernelINS1_18TensorListMetadataILi2EEENS1_11CopyFunctorIfaLi2ELi1ELi1EEEJNS0_4CopyIfaEEEEEvT_T0_DpT1_,"a",@progbits
	.sectionflags	@""
	.align	4
.nv.constant0._ZN2at6native55_GLOBAL__N__de093ff9_22_ForeachBinaryOpList_cu_a911ec4325multi_tensor_apply_kernelINS1_18TensorListMetadataILi2EEENS1_11CopyFunctorIfaLi2ELi1ELi1EEEJNS0_4CopyIfaEEEEEvT_T0_DpT1_:
	.zero		4042


//--------------------- .nv.constant0._ZN2at6native55_GLOBAL__N__de093ff9_22_ForeachBinaryOpList_cu_a911ec4325multi_tensor_apply_kernelINS1_18TensorListMetadataILi2EEENS1_11CopyFunctorIfhLi2ELi1ELi1EEEJNS0_4CopyIfhEEEEEvT_T0_DpT1_ --------------------------
	.section	.nv.constant0._ZN2at6native55_GLOBAL__N__de093ff9_22_ForeachBinaryOpList_cu_a911ec4325multi_tensor_apply_kernelINS1_18TensorListMetadataILi2EEENS1_11CopyFunctorIfhLi2ELi1ELi1EEEJNS0_4CopyIfhEEEEEvT_T0_DpT1_,"a",@progbits
	.sectionflags	@""
	.align	4
.nv.constant0._ZN2at6native55_GLOBAL__N__de093ff9_22_ForeachBinaryOpList_cu_a911ec4325multi_tensor_apply_kernelINS1_18TensorListMetadataILi2EEENS1_11CopyFunctorIfhLi2ELi1ELi1EEEJNS0_4CopyIfhEEEEEvT_T0_DpT1_:
	.zero		4042


//--------------------- .nv.constant0._ZN2at6native55_GLOBAL__N__de093ff9_22_ForeachBinaryOpList_cu_a911ec4325multi_tensor_apply_kernelINS1_18TensorListMetadataILi2EEENS1_14UnaryOpFunctorIfLi2ELi1ELi1EEEJNS0_4CopyIffEEEEEvT_T0_DpT1_ --------------------------
	.section	.nv.constant0._ZN2at6native55_GLOBAL__N__de093ff9_22_ForeachBinaryOpList_cu_a911ec4325multi_tensor_apply_kernelINS1_18TensorListMetadataILi2EEENS1_14UnaryOpFunctorIfLi2ELi1ELi1EEEJNS0_4CopyIffEEEEEvT_T0_DpT1_,"a",@progbits
	.sectionflags	@""
	.align	4
.nv.constant0._ZN2at6native55_GLOBAL__N__de093ff9_22_ForeachBinaryOpList_cu_a911ec4325multi_tensor_apply_kernelINS1_18TensorListMetadataILi2EEENS1_14UnaryOpFunctorIfLi2ELi1ELi1EEEJNS0_4CopyIffEEEEEvT_T0_DpT1_:
	.zero		4042


//--------------------- .nv.constant0._ZN2at6native55_GLOBAL__N__de093ff9_22_ForeachBinaryOpList_cu_a911ec4325multi_tensor_apply_kernelINS1_18TensorListMetadataILi2EEENS1_11CopyFunctorIdN3c1015Float8_e5m2fnuzELi2ELi1ELi1EEEJNS0_4CopyIdS7_EEEEEvT_T0_DpT1_ --------------------------
	.section	.nv.constant0._ZN2at6native55_GLOBAL__N__de093ff9_22_ForeachBinaryOpList_cu_a911ec4325multi_tensor_apply_kernelINS1_18TensorListMetadataILi2EEENS1_11CopyFunctorIdN3c1015Float8_e5m2fnuzELi2ELi1ELi1EEEJNS0_4CopyIdS7_EEEEEvT_T0_DpT1_,"a",@progbits
	.sectionflags	@""
	.align	4
.nv.constant0._ZN2at6native55_GLOBAL__N__de093ff9_22_ForeachBinaryOpList_cu_a911ec4325multi_tensor_apply_kernelINS1_18TensorListMetadataILi2EEENS1_11CopyFunctorIdN3c1015Float8_e5m2fnuzELi2ELi1ELi1EEEJNS0_4CopyIdS7_EEEEEvT_T0_DpT1_:
	.zero		4042


//--------------------- .nv.constant0._ZN2at6native55_GLOBAL__N__de093ff9_22_ForeachBinaryOpList_cu_a911ec4325multi_tensor_apply_kernelINS1_18TensorListMetadataILi2EEENS1_11CopyFunctorIdN3c1011Float8_e5m2ELi2ELi1ELi1EEEJNS0_4CopyIdS7_EEEEEvT_T0_DpT1_ --------------------------
	.section	.nv.constant0._ZN2at6native55_GLOBAL__N__de093ff9_22_ForeachBinaryOpList_cu_a911ec4325multi_tensor_apply_kernelINS1_18TensorListMetadataILi2EEENS1_11CopyFunctorIdN3c1011Float8_e5m2ELi2ELi1ELi1EEEJNS0_4CopyIdS7_EEEEEvT_T0_DpT1_,"a",@progbits
	.sectionflags	@""
	.align	4
.nv.constant0._ZN2at6native55_GLOBAL__N__de093ff9_22_ForeachBinaryOpList_cu_a911ec4325multi_tensor_apply_kernelINS1_18TensorListMetadataILi2EEENS1_11CopyFunctorIdN3c1011Float8_e5m2ELi2ELi1ELi1EEEJNS0_4CopyIdS7_EEEEEvT_T0_DpT1_:
	.zero		4042


//--------------------- .nv.constant0._ZN2at6native55_GLOBAL__N__de093ff9_22_ForeachBinaryOpList_cu_a911ec4325multi_tensor_apply_kernelINS1_18TensorListMetadataILi2EEENS1_11CopyFunctorIdN3c1015Float8_e4m3fnuzELi2ELi1ELi1EEEJNS0_4CopyIdS7_EEEEEvT_T0_DpT1_ --------------------------
	.section	.nv.constant0._ZN2at6native55_GLOBAL__N__de093ff9_22_ForeachBinaryOpList_cu_a911ec4325multi_tensor_apply_kernelINS1_18TensorListMetadataILi2EEENS1_11CopyFunctorIdN3c1015Float8_e4m3fnuzELi2ELi1ELi1EEEJNS0_4CopyIdS7_EEEEEvT_T0_DpT1_,"a",@progbits
	.sectionflags	@""
	.align	4
.nv.constant0._ZN2at6native55_GLOBAL__N__de093ff9_22_ForeachBinaryOpList_cu_a911ec4325multi_tensor_apply_kernelINS1_18TensorListMetadataILi2EEENS1_11CopyFunctorIdN3c1015Float8_e4m3fnuzELi2ELi1ELi1EEEJNS0_4CopyIdS7_EEEEEvT_T0_DpT1_:
	.zero		4042


//--------------------- .nv.constant0._ZN2at6native55_GLOBAL__N__de093ff9_22_ForeachBinaryOpList_cu_a911ec4325multi_tensor_apply_kernelINS1_18TensorListMetadataILi2EEENS1_11CopyFunctorIdN3c1013Float8_e4m3fnELi2ELi1ELi1EEEJNS0_4CopyIdS7_EEEEEvT_T0_DpT1_ --------------------------
	.section	.nv.constant0._ZN2at6native55_GLOBAL__N__de093ff9_22_ForeachBinaryOpList_cu_a911ec4325multi_tensor_apply_kernelINS1_18TensorListMetadataILi2EEENS1_11CopyFunctorIdN3c1013Float8_e4m3fnELi2ELi1ELi1EEEJNS0_4CopyIdS7_EEEEEvT_T0_DpT1_,"a",@progbits
	.sectionflags	@""
	.align	4
.nv.constant0._ZN2at6native55_GLOBAL__N__de093ff9_22_ForeachBinaryOpList_cu_a911ec4325multi_tensor_apply_kernelINS1_18TensorListMetadataILi2EEENS1_11CopyFunctorIdN3c1013Float8_e4m3fnELi2ELi1ELi1EEEJNS0_4CopyIdS7_EEEEEvT_T0_DpT1_:
	.zero		4042


//--------------------- .nv.constant0._ZN2at6native55_GLOBAL__N__de093ff9_22_ForeachBinaryOpList_cu_a911ec4325multi_tensor_apply_kernelINS1_18TensorListMetadataILi2EEENS1_11CopyFunctorIdbLi2ELi1ELi1EEEJNS0_4CopyIdbEEEEEvT_T0_DpT1_ --------------------------
	.section	.nv.constant0._ZN2at6native55_GLOBAL__N__de093ff9_22_ForeachBinaryOpList_cu_a911ec4325multi_tensor_apply_kernelINS1_18TensorListMetadataILi2EEENS1_11CopyFunctorIdbLi2ELi1ELi1EEEJNS0_4CopyIdbEEEEEvT_T0_DpT1_,"a",@progbits
	.sectionflags	@""
	.align	4
.nv.constant0._ZN2at6native55_GLOBAL__N__de093ff9_22_ForeachBinaryOpList_cu_a911ec4325multi_tensor_apply_kernelINS1_18TensorListMetadataILi2EEENS1_11CopyFunctorIdbLi2ELi1ELi1EEEJNS0_4CopyIdbEEEEEvT_T0_DpT1_:
	.zero		4042


//--------------------- .nv.constant0._ZN2at6native55_GLOBAL__N__de093ff9_22_ForeachBinaryOpList_cu_a911ec4325multi_tensor_apply_kernelINS1_18TensorListMetadataILi2EEENS1_11CopyFunctorIdN3c108BFloat16ELi2ELi1ELi1EEEJNS0_4CopyIdS7_EEEEEvT_T0_DpT1_ --------------------------
	.section	.nv.constant0._ZN2at6native55_GLOBAL__N__de093ff9_22_ForeachBinaryOpList_cu_a911ec4325multi_tensor_apply_kernelINS1_18TensorListMetadataILi2EEENS1_11CopyFunctorIdN3c108BFloat16ELi2ELi1ELi1EEEJNS0_4CopyIdS7_EEEEEvT_T0_DpT1_,"a",@progbits
	.sectionflags	@""
	.align	4
.nv.constant0._ZN2at6native55_GLOBAL__N__de093ff9_22_ForeachBinaryOpList_cu_a911ec4325multi_tensor_apply_kernelINS1_18TensorListMetadataILi2EEENS1_11CopyFunctorIdN3c108BFloat16ELi2ELi1ELi1EEEJNS0_4CopyIdS7_EEEEEvT_T0_DpT1_:
	.zero		4042


//--------------------- .nv.constant0._ZN2at6native55_GLOBAL__N__de093ff9_22_ForeachBinaryOpList_cu_a911ec4325multi_tensor_apply_kernelINS1_18TensorListMetadataILi2EEENS1_11CopyFunctorIdN3c104HalfELi2ELi1ELi1EEEJNS0_4CopyIdS7_EEEEEvT_T0_DpT1_ --------------------------
	.section	.nv.constant0._ZN2at6native55_GLOBAL__N__de093ff9_22_ForeachBinaryOpList_cu_a911ec4325multi_tensor_apply_kernelINS1_18TensorListMetadataILi2EEENS1_11CopyFunctorIdN3c104HalfELi2ELi1ELi1EEEJNS0_4CopyIdS7_EEEEEvT_T0_DpT1_,"a",@progbits
	.sectionflags	@""
	.align	4
.nv.constant0._ZN2at6native55_GLOBAL__N__de093ff9_22_ForeachBinaryOpList_cu_a911ec4325multi_tensor_apply_kernelINS1_18TensorListMetadataILi2EEENS1_11CopyFunctorIdN3c104HalfELi2ELi1ELi1EEEJNS0_4CopyIdS7_EEEEEvT_T0_DpT1_:
	.zero		4042


//--------------------- .nv.constant0._ZN2at6native55_GLOBAL__N__de093ff9_22_ForeachBinaryOpList_cu_a911ec4325multi_tensor_apply_kernelINS1_18TensorListMetadataILi2EEENS1_11CopyFunctorIdN3c107complexIfEELi2ELi1ELi1EEEJNS0_4CopyIdS8_EEEEEvT_T0_DpT1_ --------------------------
	.section	.nv.constant0._ZN2at6native55_GLOBAL__N__de093ff9_22_ForeachBinaryOpList_cu_a911ec4325multi_tensor_apply_kernelINS1_18TensorListMetadataILi2EEENS1_11CopyFunctorIdN3c107complexIfEELi2ELi1ELi1EEEJNS0_4CopyIdS8_EEEEEvT_T0_DpT1_,"a",@progbits
	.sectionflags	@""
	.align	4
.nv.constant0._ZN2at6native55_GLOBAL__N__de093ff9_22_ForeachBinaryOpList_cu_a911ec4325multi_tensor_apply_kernelINS1_18TensorListMetadataILi2EEENS1_11CopyFunctorIdN3c107complexIfEELi2ELi1ELi1EEEJNS0_4CopyIdS8_EEEEEvT_T0_DpT1_:
	.zero		4042


//--------------------- .nv.constant0._ZN2at6native55_GLOBAL__N__de093ff9_22_ForeachBinaryOpList_cu_a911ec4325multi_tensor_apply_kernelINS1_18TensorListMetadataILi2EEENS1_11CopyFunctorIdN3c107complexIdEELi2ELi1ELi1EEEJNS0_4CopyIdS8_EEEEEvT_T0_DpT1_ --------------------------
	.section	.nv.constant0._ZN2at6native55_GLOBAL__N__de093ff9_22_ForeachBinaryOpList_cu_a911ec4325multi_tensor_apply_kernelINS1_18TensorListMetadataILi2EEENS1_11CopyFunctorIdN3c107complexIdEELi2ELi1ELi1EEEJNS0_4CopyIdS8_EEEEEvT_T0_DpT1_,"a",@progbits
	.sectionflags	@""
	.align	4
.nv.constant0._ZN2at6native55_GLOBAL__N__de093ff9_22_ForeachBinaryOpList_cu_a911ec4325multi_tensor_apply_kernelINS1_18TensorListMetadataILi2EEENS1_11CopyFunctorIdN3c107complexIdEELi2ELi1ELi1EEEJNS0_4CopyIdS8_EEEEEvT_T0_DpT1_:
	.zero		4042


//--------------------- .nv.constant0._ZN2at6native55_GLOBAL__N__de093ff9_22_ForeachBinaryOpList_cu_a911ec4325multi_tensor_apply_kernelINS1_18TensorListMetadataILi2EEENS1_11CopyFunctorIdfLi2ELi1ELi1EEEJNS0_4CopyIdfEEEEEvT_T0_DpT1_ --------------------------
	.section	.nv.constant0._ZN2at6native55_GLOBAL__N__de093ff9_22_ForeachBinaryOpList_cu_a911ec4325multi_tensor_apply_kernelINS1_18TensorListMetadataILi2EEENS1_11CopyFunctorIdfLi2ELi1ELi1EEEJNS0_4CopyIdfEEEEEvT_T0_DpT1_,"a",@progbits
	.sectionflags	@""
	.align	4
.nv.constant0._ZN2at6native55_GLOBAL__N__de093ff9_22_ForeachBinaryOpList_cu_a911ec4325multi_tensor_apply_kernelINS1_18TensorListMetadataILi2EEENS1_11CopyFunctorIdfLi2ELi1ELi1EEEJNS0_4CopyIdfEEEEEvT_T0_DpT1_:
	.zero		4042


//--------------------- .nv.constant0._ZN2at6native55_GLOBAL__N__de093ff9_22_ForeachBinaryOpList_cu_a911ec4325multi_tensor_apply_kernelINS1_18TensorListMetadataILi2EEENS1_11CopyFunctorIdiLi2ELi1ELi1EEEJNS0_4CopyIdiEEEEEvT_T0_DpT1_ --------------------------
	.section	.nv.constant0._ZN2at6native55_GLOBAL__N__de093ff9_22_ForeachBinaryOpList_cu_a911ec4325multi_tensor_apply_kernelINS1_18TensorListMetadataILi2EEENS1_11CopyFunctorIdiLi2ELi1ELi1EEEJNS0_4CopyIdiEEEEEvT_T0_DpT1_,"a",@progbits
	.sectionflags	@""
	.align	4
.nv.constant0._ZN2at6native55_GLOBAL__N__de093ff9_22_ForeachBinaryOpList_cu_a911ec4325multi_tensor_apply_kernelINS1_18TensorListMetadataILi2EEENS1_11CopyFunctorIdiLi2ELi1ELi1EEEJNS0_4CopyIdiEEEEEvT_T0_DpT1_:
	.zero		4042


//--------------------- .nv.constant0._ZN2at6native55_GLOBAL__N__de093ff9_22_ForeachBinaryOpList_cu_a911ec4325multi_tensor_apply_kernelINS1_18TensorListMetadataILi2EEENS1_11CopyFunctorIdsLi2ELi1ELi1EEEJNS0_4CopyIdsEEEEEvT_T0_DpT1_ --------------------------
	.section	.nv.constant0._ZN2at6native55_GLOBAL__N__de093ff9_22_ForeachBinaryOpList_cu_a911ec4325multi_tensor_apply_kernelINS1_18TensorListMetadataILi2EEENS1_11CopyFunctorIdsLi2ELi1ELi1EEEJNS0_4CopyIdsEEEEEvT_T0_DpT1_,"a",@progbits
	.sectionflags	@""
	.align	4
.nv.constant0._ZN2at6native55_GLOBAL__N__de093ff9_22_ForeachBinaryOpList_cu_a911ec4325multi_tensor_apply_kernelINS1_18TensorListMetadataILi2EEENS1_11CopyFunctorIdsLi2ELi1ELi1EEEJNS0_4CopyIdsEEEEEvT_T0_DpT1_:
	.zero		4042


//--------------------- .nv.constant0._ZN2at6native55_GLOBAL__N__de093ff9_22_ForeachBinaryOpList_cu_a911ec4325multi_tensor_apply_kernelINS1_18TensorListMetadataILi2EEENS1_11CopyFunctorIdlLi2ELi1ELi1EEEJNS0_4CopyIdlEEEEEvT_T0_DpT1_ --------------------------
	.section	.nv.constant0._ZN2at6native55_GLOBAL__N__de093ff9_22_ForeachBinaryOpList_cu_a911ec4325multi_tensor_apply_kernelINS1_18TensorListMetadataILi2EEENS1_11CopyFunctorIdlLi2ELi1ELi1EEEJNS0_4CopyIdlEEEEEvT_T0_DpT1_,"a",@progbits
	.sectionflags	@""
	.align	4
.nv.constant0._ZN2at6native55_GLOBAL__N__de093ff9_22_ForeachBinaryOpList_cu_a911ec4325multi_tensor_apply_kernelINS1_18TensorListMetadataILi2EEENS1_11CopyFunctorIdlLi2ELi1ELi1EEEJNS0_4CopyIdlEEEEEvT_T0_DpT1_:
	.zero		4042


//--------------------- .nv.constant0._ZN2at6native55_GLOBAL__N__de093ff9_22_ForeachBinaryOpList_cu_a911ec4325multi_tensor_apply_kernelINS1_18TensorListMetadataILi2EEENS1_11CopyFunctorIdaLi2ELi1ELi1EEEJNS0_4CopyIdaEEEEEvT_T0_DpT1_ --------------------------
	.section	.nv.constant0._ZN2at6native55_GLOBAL__N__de093ff9_22_ForeachBinaryOpList_cu_a911ec4325multi_tensor_apply_kernelINS1_18TensorListMetadataILi2EEENS1_11CopyFunctorIdaLi2ELi1ELi1EEEJNS0_4CopyIdaEEEEEvT_T0_DpT1_,"a",@progbits
	.sectionflags	@""
	.align	4
.nv.constant0._ZN2at6native55_GLOBAL__N__de093ff9_22_ForeachBinaryOpList_cu_a911ec4325multi_tensor_apply_kernelINS1_18TensorListMetadataILi2EEENS1_11CopyFunctorIdaLi2ELi1ELi1EEEJNS0_4CopyIdaEEEEEvT_T0_DpT1_:
	.zero		4042


//--------------------- .nv.constant0._ZN2at6native55_GLOBAL__N__de093ff9_22_ForeachBinaryOpList_cu_a911ec4325multi_tensor_apply_kernelINS1_18TensorListMetadataILi2EEENS1_11CopyFunctorIdhLi2ELi1ELi1EEEJNS0_4CopyIdhEEEEEvT_T0_DpT1_ --------------------------
	.section	.nv.constant0._ZN2at6native55_GLOBAL__N__de093ff9_22_ForeachBinaryOpList_cu_a911ec4325multi_tensor_apply_kernelINS1_18TensorListMetadataILi2EEENS1_11CopyFunctorIdhLi2ELi1ELi1EEEJNS0_4CopyIdhEEEEEvT_T0_DpT1_,"a",@progbits
	.sectionflags	@""
	.align	4
.nv.constant0._ZN2at6native55_GLOBAL__N__de093ff9_22_ForeachBinaryOpList_cu_a911ec4325multi_tensor_apply_kernelINS1_18TensorListMetadataILi2EEENS1_11CopyFunctorIdhLi2ELi1ELi1EEEJNS0_4CopyIdhEEEEEvT_T0_DpT1_:
	.zero		4042


//--------------------- .nv.constant0._ZN2at6native55_GLOBAL__N__de093ff9_22_ForeachBinaryOpList_cu_a911ec4325multi_tensor_apply_kernelINS1_18TensorListMetadataILi2EEENS1_14UnaryOpFunctorIdLi2ELi1ELi1EEEJNS0_4CopyIddEEEEEvT_T0_DpT1_ --------------------------
	.section	.nv.constant0._ZN2at6native55_GLOBAL__N__de093ff9_22_ForeachBinaryOpList_cu_a911ec4325multi_tensor_apply_kernelINS1_18TensorListMetadataILi2EEENS1_14UnaryOpFunctorIdLi2ELi1ELi1EEEJNS0_4CopyIddEEEEEvT_T0_DpT1_,"a",@progbits
	.sectionflags	@""
	.align	4
.nv.constant0._ZN2at6native55_GLOBAL__N__de093ff9_22_ForeachBinaryOpList_cu_a911ec4325multi_tensor_apply_kernelINS1_18TensorListMetadataILi2EEENS1_14UnaryOpFunctorIdLi2ELi1ELi1EEEJNS0_4CopyIddEEEEEvT_T0_DpT1_:
	.zero		4042


//--------------------- .nv.constant0._ZN2at6native55_GLOBAL__N__de093ff9_22_ForeachBinaryOpList_cu_a911ec4325multi_tensor_apply_kernelINS1_18TensorListMetadataILi2EEENS1_11CopyFunctorIsN3c1015Float8_e5m2fnuzELi2ELi1ELi1EEEJNS0_4CopyIsS7_EEEEEvT_T0_DpT1_ --------------------------
	.section	.nv.constant0._ZN2at6native55_GLOBAL__N__de093ff9_22_ForeachBinaryOpList_cu_a911ec4325multi_tensor_apply_kernelINS1_18TensorListMetadataILi2EEENS1_11CopyFunctorIsN3c1015Float8_e5m2fnuzELi2ELi1ELi1EEEJNS0_4CopyIsS7_EEEEEvT_T0_DpT1_,"a",@progbits
	.sectionflags	@""
	.align	4
.nv.constant0._ZN2at6native55_GLOBAL__N__de093ff9_22_ForeachBinaryOpList_cu_a911ec4325multi_tensor_apply_kernelINS1_18TensorListMetadataILi2EEENS1_11CopyFunctorIsN3c1015Float8_e5m2fnuzELi2ELi1ELi1EEEJNS0_4CopyIsS7_EEEEEvT_T0_DpT1_:
	.zero		4042


//--------------------- .nv.constant0._ZN2at6native55_GLOBAL__N__de093ff9_22_ForeachBinaryOpList_cu_a911ec4325multi_tensor_apply_kernelINS1_18TensorListMetadataILi2EEENS1_11CopyFunctorIsN3c1011Float8_e5m2ELi2ELi1ELi1EEEJNS0_4CopyIsS7_EEEEEvT_T0_DpT1_ --------------------------
	.section	.nv.constant0._ZN2at6native55_GLOBAL__N__de093ff9_22_ForeachBinaryOpList_cu_a911ec4325multi_tensor_apply_kernelINS1_18TensorListMetadataILi2EEENS1_11CopyFunctorIsN3c1011Float8_e5m2ELi2ELi1ELi1EEEJNS0_4CopyIsS7_EEEEEvT_T0_DpT1_,"a",@progbits
	.sectionflags	@""
	.align	4
.nv.constant0._ZN2at6native55_GLOBAL__N__de093ff9_22_ForeachBinaryOpList_cu_a911ec4325multi_tensor_apply_kernelINS1_18TensorListMetadataILi2EEENS1_11CopyFunctorIsN3c1011Float8_e5m2ELi2ELi1ELi1EEEJNS0_4CopyIsS7_EEEEEvT_T0_DpT1_:
	.zero		4042


//--------------------- .nv.constant0._ZN2at6native55_GLOBAL__N__de093ff9_22_ForeachBinaryOpList_cu_a911ec4325multi_tensor_apply_kernelINS1_18TensorListMetadataILi2EEENS1_11CopyFunctorIsN3c1015Float8_e4m3fnuzELi2ELi1ELi1EEEJNS0_4CopyIsS7_EEEEEvT_T0_DpT1_ --------------------------
	.section	.nv.constant0._ZN2at6native55_GLOBAL__N__de093ff9_22_ForeachBinaryOpList_cu_a911ec4325multi_tensor_apply_kernelINS1_18TensorListMetadataILi2EEENS1_11CopyFunctorIsN3c1015Float8_e4m3fnuzELi2ELi1ELi1EEEJNS0_4CopyIsS7_EEEEEvT_T0_DpT1_,"a",@progbits
	.sectionflags	@""
	.align	4
.nv.constant0._ZN2at6native55_GLOBAL__N__de093ff9_22_ForeachBinaryOpList_cu_a911ec4325multi_tensor_apply_kernelINS1_18TensorListMetadataILi2EEENS1_11CopyFunctorIsN3c1015Float8_e4m3fnuzELi2ELi1ELi1EEEJNS0_4CopyIsS7_EEEEEvT_T0_DpT1_:
	.zero		4042


//--------------------- .nv.constant0._ZN2at6native55_GLOBAL__N__de093ff9_22_ForeachBinaryOpList_cu_a911ec4325multi_tensor_apply_kernelINS1_18TensorListMetadataILi2EEENS1_11CopyFunctorIsN3c1013Float8_e4m3fnELi2ELi1ELi1EEEJNS0_4CopyIsS7_EEEEEvT_T0_DpT1_ --------------------------
	.section	.nv.constant0._ZN2at6native55_GLOBAL__N__de093ff9_22_ForeachBinaryOpList_cu_a911ec4325multi_tensor_apply_kernelINS1_18TensorListMetadataILi2EEENS1_11CopyFunctorIsN3c1013Float8_e4m3fnELi2ELi1ELi1EEEJNS0_4CopyIsS7_EEEEEvT_T0_DpT1_,"a",@progbits
	.sectionflags	@""
	.align	4
.nv.constant0._ZN2at6native55_GLOBAL__N__de093ff9_22_ForeachBinaryOpList_cu_a911ec4325multi_tensor_apply_kernelINS1_18TensorListMetadataILi2EEENS1_11CopyFunctorIsN3c1013Float8_e4m3fnELi2ELi1ELi1EEEJNS0_4CopyIsS7_EEEEEvT_T0_DpT1_:
	.zero		4042


//--------------------- .nv.constant0._ZN2at6native55_GLOBAL__N__de093ff9_22_ForeachBinaryOpList_cu_a911ec4325multi_tensor_apply_kernelINS1_18TensorListMetadataILi2EEENS1_11CopyFunctorIsbLi2ELi1ELi1EEEJNS0_4CopyIsbEEEEEvT_T0_DpT1_ --------------------------
	.section	.nv.constant0._ZN2at6native55_GLOBAL__N__de093ff9_22_ForeachBinaryOpList_cu_a911ec4325multi_tensor_apply_kernelINS1_18TensorListMetadataILi2EEENS1_11CopyFunctorIsbLi2ELi1ELi1EEEJNS0_4CopyIsbEEEEEvT_T0_DpT1_,"a",@progbits
	.sectionflags	@""
	.align	4
.nv.constant0._ZN2at6native55_GLOBAL__N__de093ff9_22_ForeachBinaryOpList_cu_a911ec4325multi_tensor_apply_kernelINS1_18TensorListMetadataILi2EEENS1_11CopyFunctorIsbLi2ELi1ELi1EEEJNS0_4CopyIsbEEEEEvT_T0_DpT1_:
	.zero		4042


//--------------------- .nv.constant0._ZN2at6native55_GLOBAL__N__de093ff9_22_ForeachBinaryOpList_cu_a911ec4325multi_tensor_apply_kernelINS1_18TensorListMetadataILi2EEENS1_11CopyFunctorIsN3c108BFloat16ELi2ELi1ELi1EEEJNS0_4CopyIsS7_EEEEEvT_T0_DpT1_ --------------------------
	.section	.nv.constant0._ZN2at6native55_GLOBAL__N__de093ff9_22_ForeachBinaryOpList_cu_a911ec4325multi_tensor_apply_kernelINS1_18TensorListMetadataILi2EEENS1_11CopyFunctorIsN3c108BFloat16ELi2ELi1ELi1EEEJNS0_4CopyIsS7_EEEEEvT_T0_DpT1_,"a",@progbits
	.sectionflags	@""
	.align	4
.nv.constant0._ZN2at6native55_GLOBAL__N__de093ff9_22_ForeachBinaryOpList_cu_a911ec4325multi_tensor_apply_kernelINS1_18TensorListMetadataILi2EEENS1_11CopyFunctorIsN3c108BFloat16ELi2ELi1ELi1EEEJNS0_4CopyIsS7_EEEEEvT_T0_DpT1_:
	.zero		4042


//--------------------- .nv.constant0._ZN2at6native55_GLOBAL__N__de093ff9_22_ForeachBinaryOpList_cu_a911ec4325multi_tensor_apply_kernelINS1_18TensorListMetadataILi2EEENS1_11CopyFunctorIsN3c104HalfELi2ELi1ELi1EEEJNS0_4CopyIsS7_EEEEEvT_T0_DpT1_ --------------------------
	.section	.nv.constant0._ZN2at6native55_GLOBAL__N__de093ff9_22_ForeachBinaryOpList_cu_a911ec4325multi_tensor_apply_kernelINS1_18TensorListMetadataILi2EEENS1_11CopyFunctorIsN3c104HalfELi2ELi1ELi1EEEJNS0_4CopyIsS7_EEEEEvT_T0_DpT1_,"a",@progbits
	.sectionflags	@""
	.align	4
.nv.constant0._ZN2at6native55_GLOBAL__N__de093ff9_22_ForeachBinaryOpList_cu_a911ec4325multi_tensor_apply_kernelINS1_18TensorListMetadataILi2EEENS1_11CopyFunctorIsN3c104HalfELi2ELi1ELi1EEEJNS0_4CopyIsS7_EEEEEvT_T0_DpT1_:
	.zero		4042


//--------------------- .nv.constant0._ZN2at6native55_GLOBAL__N__de093ff9_22_ForeachBinaryOpList_cu_a911ec4325multi_tensor_apply_kernelINS1_18TensorListMetadataILi2EEENS1_11CopyFunctorIsN3c107complexIfEELi2ELi1ELi1EEEJNS0_4CopyIsS8_EEEEEvT_T0_DpT1_ --------------------------
	.section	.nv.constant0._ZN2at6native55_GLOBAL__N__de093ff9_22_ForeachBinaryOpList_cu_a911ec4325multi_tensor_apply_kernelINS1_18TensorListMetadataILi2EEENS1_11CopyFunctorIsN3c107complexIfEELi2ELi1ELi1EEEJNS0_4CopyIsS8_EEEEEvT_T0_DpT1_,"a",@progbits
	.sectionflags	@""
	.align	4
.nv.constant0._ZN2at6native55_GLOBAL__N__de093ff9_22_ForeachBinaryOpList_cu_a911ec4325multi_tensor_apply_kernelINS1_18TensorListMetadataILi2EEENS1_11CopyFunctorIsN3c107complexIfEELi2ELi1ELi1EEEJNS0_4CopyIsS8_EEEEEvT_T0_DpT1_:
	.zero		4042


//--------------------- .nv.constant0._ZN2at6native55_GLOBAL__N__de093ff9_22_ForeachBinaryOpList_cu_a911ec4325multi_tensor_apply_kernelINS1_18TensorListMetadataILi2EEENS1_11CopyFunctorIsN3c107complexIdEELi2ELi1ELi1EEEJNS0_4CopyIsS8_EEEEEvT_T0_DpT1_ --------------------------
	.section	.nv.constant0._ZN2at6native55_GLOBAL__N__de093ff9_22_ForeachBinaryOpList_cu_a911ec4325multi_tensor_apply_kernelINS1_18TensorListMetadataILi2EEENS1_11CopyFunctorIsN3c107complexIdEELi2ELi1ELi1EEEJNS0_4CopyIsS8_EEEEEvT_T0_DpT1_,"a",@progbits
	.sectionflags	@""
	.align	4
.nv.constant0._ZN2at6native55_GLOBAL__N__de093ff9_22_ForeachBinaryOpList_cu_a911ec4325multi_tensor_apply_kernelINS1_18TensorListMetadataILi2EEENS1_11CopyFunctorIsN3c107complexIdEELi2ELi1ELi1EEEJNS0_4CopyIsS8_EEEEEvT_T0_DpT1_:
	.zero		4042


//--------------------- .nv.constant0._ZN2at6native55_GLOBAL__N__de093ff9_22_ForeachBinaryOpList_cu_a911ec4325multi_tensor_apply_kernelINS1_18TensorListMetadataILi2EEENS1_11CopyFunctorIsfLi2ELi1ELi1EEEJNS0_4CopyIsfEEEEEvT_T0_DpT1_ --------------------------
	.section	.nv.constant0._ZN2at6native55_GLOBAL__N__de093ff9_22_ForeachBinaryOpList_cu_a911ec4325multi_tensor_apply_kernelINS1_18TensorListMetadataILi2EEENS1_11CopyFunctorIsfLi2ELi1ELi1EEEJNS0_4CopyIsfEEEEEvT_T0_DpT1_,"a",@progbits
	.sectionflags	@""
	.align	4
.nv.constant0._ZN2at6native55_GLOBAL__N__de093ff9_22_ForeachBinaryOpList_cu_a911ec4325multi_tensor_apply_kernelINS1_18TensorListMetadataILi2EEENS1_11CopyFunctorIsfLi2ELi1ELi1EEEJNS0_4CopyIsfEEEEEvT_T0_DpT1_:
	.zero		4042


//--------------------- .nv.constant0._ZN2at6native55_GLOBAL__N__de093ff9_22_ForeachBinaryOpList_cu_a911ec4325multi_tensor_apply_kernelINS1_18TensorListMetadataILi2EEENS1_11CopyFunctorIsdLi2ELi1ELi1EEEJNS0_4CopyIsdEEEEEvT_T0_DpT1_ --------------------------
	.section	.nv.constant0._ZN2at6native55_GLOBAL__N__de093ff9_22_ForeachBinaryOpList_cu_a911ec4325multi_tensor_apply_kernelINS1_18TensorListMetadataILi2EEENS1_11CopyFunctorIsdLi2ELi1ELi1EEEJNS0_4CopyIsdEEEEEvT_T0_DpT1_,"a",@progbits
	.sectionflags	@""
	.align	4
.nv.constant0._ZN2at6native55_GLOBAL__N__de093ff9_22_ForeachBinaryOpList_cu_a911ec4325multi_tensor_apply_kernelINS1_18TensorListMetadataILi2EEENS1_11CopyFunctorIsdLi2ELi1ELi1EEEJNS0_4CopyIsdEEEEEvT_T0_DpT1_:
	.zero		4042


//--------------------- .nv.constant0._ZN2at6native55_GLOBAL__N__de093ff9_22_ForeachBinaryOpList_cu_a911ec4325multi_tensor_apply_kernelINS1_18TensorListMetadataILi2EEENS1_11CopyFunctorIsiLi2ELi1ELi1EEEJNS0_4CopyIsiEEEEEvT_T0_DpT1_ --------------------------
	.section	.nv.constant0._ZN2at6native55_GLOBAL__N__de093ff9_22_ForeachBinaryOpList_cu_a911ec4325multi_tensor_apply_kernelINS1_18TensorListMetadataILi2EEENS1_11CopyFunctorIsiLi2ELi1ELi1EEEJNS0_4CopyIsiEEEEEvT_T0_DpT1_,"a",@progbits
	.sectionflags	@""
	.align	4
.nv.constant0._ZN2at6native55_GLOBAL__N__de093ff9_22_ForeachBinaryOpList_cu_a911ec4325multi_tensor_apply_kernelINS1_18TensorListMetadataILi2EEENS1_11CopyFunctorIsiLi2ELi1ELi1EEEJNS0_4CopyIsiEEEEEvT_T0_DpT1_:
	.zero		4042


//--------------------- .nv.constant0._ZN2at6native55_GLOBAL__N__de093ff9_22_ForeachBinaryOpList_cu_a911ec4325multi_tensor_apply_kernelINS1_18TensorListMetadataILi2EEENS1_11CopyFunctorIslLi2ELi1ELi1EEEJNS0_4CopyIslEEEEEvT_T0_DpT1_ --------------------------
	.section	.nv.constant0._ZN2at6native55_GLOBAL__N__de093ff9_22_ForeachBinaryOpList_cu_a911ec4325multi_tensor_apply_kernelINS1_18TensorListMetadataILi2EEENS1_11CopyFunctorIslLi2ELi1ELi1EEEJNS0_4CopyIslEEEEEvT_T0_DpT1_,"a",@progbits
	.sectionflags	@""
	.align	4
.nv.constant0._ZN2at6native55_GLOBAL__N__de093ff9_22_ForeachBinaryOpList_cu_a911ec4325multi_tensor_apply_kernelINS1_18TensorListMetadataILi2EEENS1_11CopyFunctorIslLi2ELi1ELi1EEEJNS0_4CopyIslEEEEEvT_T0_DpT1_:
	.zero		4042


//--------------------- .nv.constant0._ZN2at6native55_GLOBAL__N__de093ff9_22_ForeachBinaryOpList_cu_a911ec4325multi_tensor_apply_kernelINS1_18TensorListMetadataILi2EEENS1_11CopyFunctorIsaLi2ELi1ELi1EEEJNS0_4CopyIsaEEEEEvT_T0_DpT1_ --------------------------
	.section	.nv.constant0._ZN2at6native55_GLOBAL__N__de093ff9_22_ForeachBinaryOpList_cu_a911ec4325multi_tensor_apply_kernelINS1_18TensorListMetadataILi2EEENS1_11CopyFunctorIsaLi2ELi1ELi1EEEJNS0_4CopyIsaEEEEEvT_T0_DpT1_,"a",@progbits
	.sectionflags	@""
	.align	4
.nv.constant0._ZN2at6native55_GLOBAL__N__de093ff9_22_ForeachBinaryOpList_cu_a911ec4325multi_tensor_apply_kernelINS1_18TensorListMetadataILi2EEENS1_11CopyFunctorIsaLi2ELi1ELi1EEEJNS0_4CopyIsaEEEEEvT_T0_DpT1_:
	.zero		4042


//--------------------- .nv.constant0._ZN2at6native55_GLOBAL__N__de093ff9_22_ForeachBinaryOpList_cu_a911ec4325multi_tensor_apply_kernelINS1_18TensorListMetadataILi2EEENS1_11CopyFunctorIshLi2ELi1ELi1EEEJNS0_4CopyIshEEEEEvT_T0_DpT1_ --------------------------
	.section	.nv.constant0._ZN2at6native55_GLOBAL__N__de093ff9_22_ForeachBinaryOpList_cu_a911ec4325multi_tensor_apply_kernelINS1_18TensorListMetadataILi2EEENS1_11CopyFunctorIshLi2ELi1ELi1EEEJNS0_4CopyIshEEEEEvT_T0_DpT1_,"a",@progbits
	.sectionflags	@""
	.align	4
.nv.constant0._ZN2at6native55_GLOBAL__N__de093ff9_22_ForeachBinaryOpList_cu_a911ec4325multi_tensor_apply_kernelINS1_18TensorListMetadataILi2EEENS1_11CopyFunctorIshLi2ELi1ELi1EEEJNS0_4CopyIshEEEEEvT_T0_DpT1_:
	.zero		4042


//--------------------- .nv.constant0._ZN2at6native55_GLOBAL__N__de093ff9_22_ForeachBinaryOpList_cu_a911ec4325multi_tensor_apply_kernelINS1_18TensorListMetadataILi2EEENS1_14UnaryOpFunctorIsLi2ELi1ELi1EEEJNS0_4CopyIssEEEEEvT_T0_DpT1_ --------------------------
	.section	.nv.constant0._ZN2at6native55_GLOBAL__N__de093ff9_22_ForeachBinaryOpList_cu_a911ec4325multi_tensor_apply_kernelINS1_18TensorListMetadataILi2EEENS1_14UnaryOpFunctorIsLi2ELi1ELi1EEEJNS0_4CopyIssEEEEEvT_T0_DpT1_,"a",@progbits
	.sectionflags	@""
	.align	4
.nv.constant0._ZN2at6native55_GLOBAL__N__de093ff9_22_ForeachBinaryOpList_cu_a911ec4325multi_tensor_apply_kernelINS1_18TensorListMetadataILi2EEENS1_14UnaryOpFunctorIsLi2ELi1ELi1EEEJNS0_4CopyIssEEEEEvT_T0_DpT1_:
	.zero		4042


//--------------------- .nv.constant0._ZN2at6native55_GLOBAL__N__de093ff9_22_ForeachBinaryOpList_cu_a911ec4325multi_tensor_apply_kernelINS1_18TensorListMetadataILi2EEENS1_11CopyFunctorIlN3c1015Float8_e5m2fnuzELi2ELi1ELi1EEEJNS0_4CopyIlS7_EEEEEvT_T0_DpT1_ --------------------------
	.section	.nv.constant0._ZN2at6native55_GLOBAL__N__de093ff9_22_ForeachBinaryOpList_cu_a911ec4325multi_tensor_apply_kernelINS1_18TensorListMetadataILi2EEENS1_11CopyFunctorIlN3c1015Float8_e5m2fnuzELi2ELi1ELi1EEEJNS0_4CopyIlS7_EEEEEvT_T0_DpT1_,"a",@progbits
	.sectionflags	@""
	.align	4
.nv.constant0._ZN2at6native55_GLOBAL__N__de093ff9_22_ForeachBinaryOpList_cu_a911ec4325multi_tensor_apply_kernelINS1_18TensorListMetadataILi2EEENS1_11CopyFunctorIlN3c1015Float8_e5m2fnuzELi2ELi1ELi1EEEJNS0_4CopyIlS7_EEEEEvT_T0_DpT1_:
	.zero		4042


//--------------------- .nv.constant0._ZN2at6native55_GLOBAL__N__de093ff9_22_ForeachBinaryOpList_cu_a911ec4325multi_tensor_apply_kernelINS1_18TensorListMetadataILi2EEENS1_11CopyFunctorIlN3c1011Float8_e5m2ELi2ELi1ELi1EEEJNS0_4CopyIlS7_EEEEEvT_T0_DpT1_ --------------------------
	.section	.nv.constant0._ZN2at6native55_GLOBAL__N__de093ff9_22_ForeachBinaryOpList_cu_a911ec4325multi_tensor_apply_kernelINS1_18TensorListMetadataILi2EEENS1_11CopyFunctorIlN3c1011Float8_e5m2ELi2ELi1ELi1EEEJNS0_4CopyIlS7_EEEEEvT_T0_DpT1_,"a",@progbits
	.sectionflags	@""
	.align	4
.nv.constant0._ZN2at6native55_GLOBAL__N__de093ff9_22_ForeachBinaryOpList_cu_a911ec4325multi_tensor_apply_kernelINS1_18TensorListMetadataILi2EEENS1_11CopyFunctorIlN3c1011Float8_e5m2ELi2ELi1ELi1EEEJNS0_4CopyIlS7_EEEEEvT_T0_DpT1_:
	.zero		4042


//--------------------- .nv.constant0._ZN2at6native55_GLOBAL__N__de093ff9_22_ForeachBinaryOpList_cu_a911ec4325multi_tensor_apply_kernelINS1_18TensorListMetadataILi2EEENS1_11CopyFunctorIlN3c1015Float8_e4m3fnuzELi2ELi1ELi1EEEJNS0_4CopyIlS7_EEEEEvT_T0_DpT1_ --------------------------
	.section	.nv.constant0._ZN2at6native55_GLOBAL__N__de093ff9_22_ForeachBinaryOpList_cu_a911ec4325multi_tensor_apply_kernelINS1_18TensorListMetadataILi2EEENS1_11CopyFunctorIlN3c1015Float8_e4m3fnuzELi2ELi1ELi1EEEJNS0_4CopyIlS7_EEEEEvT_T0_DpT1_,"a",@progbits
	.sectionflags	@""
	.align	4
.nv.constant0._ZN2at6native55_GLOBAL__N__de093ff9_22_ForeachBinaryOpList_cu_a911ec4325multi_tensor_apply_kernelINS1_18TensorListMetadataILi2EEENS1_11CopyFunctorIlN3c1015Float8_e4m3fnuzELi2ELi1ELi1EEEJNS0_4CopyIlS7_EEEEEvT_T0_DpT1_:
	.zero		4042


//--------------------- .nv.constant0._ZN2at6native55_GLOBAL__N__de093ff9_22_ForeachBinaryOpList_cu_a911ec4325multi_tensor_apply_kernelINS1_18TensorListMetadataILi2EEENS1_11CopyFunctorIlN3c1013Float8_e4m3fnELi2ELi1ELi1EEEJNS0_4CopyIlS7_EEEEEvT_T0_DpT1_ --------------------------
	.section	.nv.constant0._ZN2at6native55_GLOBAL__N__de093ff9_22_ForeachBinaryOpList_cu_a911ec4325multi_tensor_apply_kernelINS1_18TensorListMetadataILi2EEENS1_11CopyFunctorIlN3c1013Float8_e4m3fnELi2ELi1ELi1EEEJNS0_4CopyIlS7_EEEEEvT_T0_DpT1_,"a",@progbits
	.sectionflags	@""
	.align	4
.nv.constant0._ZN2at6native55_GLOBAL__N__de093ff9_22_ForeachBinaryOpList_cu_a911ec4325multi_tensor_apply_kernelINS1_18TensorListMetadataILi2EEENS1_11CopyFunctorIlN3c1013Float8_e4m3fnELi2ELi1ELi1EEEJNS0_4CopyIlS7_EEEEEvT_T0_DpT1_:
	.zero		4042


//--------------------- .nv.constant0._ZN2at6native55_GLOBAL__N__de093ff9_22_ForeachBinaryOpList_cu_a911ec4325multi_tensor_apply_kernelINS1_18TensorListMetadataILi2EEENS1_11CopyFunctorIlbLi2ELi1ELi1EEEJNS0_4CopyIlbEEEEEvT_T0_DpT1_ --------------------------
	.section	.nv.constant0._ZN2at6native55_GLOBAL__N__de093ff9_22_ForeachBinaryOpList_cu_a911ec4325multi_tensor_apply_kernelINS1_18TensorListMetadataILi2EEENS1_11CopyFunctorIlbLi2ELi1ELi1EEEJNS0_4CopyIlbEEEEEvT_T0_DpT1_,"a",@progbits
	.sectionflags	@""
	.align	4
.nv.constant0._ZN2at6native55_GLOBAL__N__de093ff9_22_ForeachBinaryOpList_cu_a911ec4325multi_tensor_apply_kernelINS1_18TensorListMetadataILi2EEENS1_11CopyFunctorIlbLi2ELi1ELi1EEEJNS0_4CopyIlbEEEEEvT_T0_DpT1_:
	.zero		4042


//--------------------- .nv.constant0._ZN2at6native55_GLOBAL__N__de093ff9_22_ForeachBinaryOpList_cu_a911ec4325multi_tensor_apply_kernelINS1_18TensorListMetadataILi2EEENS1_11CopyFunctorIlN3c108BFloat16ELi2ELi1ELi1EEEJNS0_4CopyIlS7_EEEEEvT_T0_DpT1_ --------------------------
	.section	.nv.constant0._ZN2at6native55_GLOBAL__N__de093ff9_22_ForeachBinaryOpList_cu_a911ec4325multi_tensor_apply_kernelINS1_18TensorListMetadataILi2EEENS1_11CopyFunctorIlN3c108BFloat16ELi2ELi1ELi1EEEJNS0_4CopyIlS7_EEEEEvT_T0_DpT1_,"a",@progbits
	.sectionflags	@""
	.align	4
.nv.constant0._ZN2at6native55_GLOBAL__N__de093ff9_22_ForeachBinaryOpList_cu_a911ec4325multi_tensor_apply_kernelINS1_18TensorListMetadataILi2EEENS1_11CopyFunctorIlN3c108BFloat16ELi2ELi1ELi1EEEJNS0_4CopyIlS7_EEEEEvT_T0_DpT1_:
	.zero		4042


//--------------------- .nv.constant0._ZN2at6native55_GLOBAL__N__de093ff9_22_ForeachBinaryOpList_cu_a911ec4325multi_tensor_apply_kernelINS1_18TensorListMetadataILi2EEENS1_11CopyFunctorIlN3c104HalfELi2ELi1ELi1EEEJNS0_4CopyIlS7_EEEEEvT_T0_DpT1_ --------------------------
	.section	.nv.constant0._ZN2at6native55_GLOBAL__N__de093ff9_22_ForeachBinaryOpList_cu_a911ec4325multi_tensor_apply_kernelINS1_18TensorListMetadataILi2EEENS1_11CopyFunctorIlN3c104HalfELi2ELi1ELi1EEEJNS0_4CopyIlS7_EEEEEvT_T0_DpT1_,"a",@progbits
	.sectionflags	@""
	.align	4
.nv.constant0._ZN2at6native55_GLOBAL__N__de093ff9_22_ForeachBinaryOpList_cu_a911ec4325multi_tensor_apply_kernelINS1_18TensorListMetadataILi2EEENS1_11CopyFunctorIlN3c104HalfELi2ELi1ELi1EEEJNS0_4CopyIlS7_EEEEEvT_T0_DpT1_:
	.zero		4042


//--------------------- .nv.constant0._ZN2at6native55_GLOBAL__N__de093ff9_22_ForeachBinaryOpList_cu_a911ec4325multi_tensor_apply_kernelINS1_18TensorListMetadataILi2EEENS1_11CopyFunctorIlN3c107complexIfEELi2ELi1ELi1EEEJNS0_4CopyIlS8_EEEEEvT_T0_DpT1_ --------------------------
	.section	.nv.constant0._ZN2at6native55_GLOBAL__N__de093ff9_22_ForeachBinaryOpList_cu_a911ec4325multi_tensor_apply_kernelINS1_18TensorListMetadataILi2EEENS1_11CopyFunctorIlN3c107complexIfEELi2ELi1ELi1EEEJNS0_4CopyIlS8_EEEEEvT_T0_DpT1_,"a",@progbits
	.sectionflags	@""
	.align	4
.nv.constant0._ZN2at6native55_GLOBAL__N__de093ff9_22_ForeachBinaryOpList_cu_a911ec4325multi_tensor_apply_kernelINS1_18TensorListMetadataILi2EEENS1_11CopyFunctorIlN3c107complexIfEELi2ELi1ELi1EEEJNS0_4CopyIlS8_EEEEEvT_T0_DpT1_:
	.zero		4042


//--------------------- .nv.constant0._ZN2at6native55_GLOBAL__N__de093ff9_22_ForeachBinaryOpList_cu_a911ec4325multi_tensor_apply_kernelINS1_18TensorListMetadataILi2EEENS1_11CopyFunctorIlN3c107complexIdEELi2ELi1ELi1EEEJNS0_4CopyIlS8_EEEEEvT_T0_DpT1_ --------------------------
	.section	.nv.constant0._ZN2at6native55_GLOBAL__N__de093ff9_22_ForeachBinaryOpList_cu_a911ec4325multi_tensor_apply_kernelINS1_18TensorListMetadataILi2EEENS1_11CopyFunctorIlN3c107complexIdEELi2ELi1ELi1EEEJNS0_4CopyIlS8_EEEEEvT_T0_DpT1_,"a",@progbits
	.sectionflags	@""
	.align	4
.nv.constant0._ZN2at6native55_GLOBAL__N__de093ff9_22_ForeachBinaryOpList_cu_a911ec4325multi_tensor_apply_kernelINS1_18TensorListMetadataILi2EEENS1_11CopyFunctorIlN3c107complexIdEELi2ELi1ELi1EEEJNS0_4CopyIlS8_EEEEEvT_T0_DpT1_:
	.zero		4042


//--------------------- .nv.constant0._ZN2at6native55_GLOBAL__N__de093ff9_22_ForeachBinaryOpList_cu_a911ec4325multi_tensor_apply_kernelINS1_18TensorListMetadataILi2EEENS1_11CopyFunctorIlfLi2ELi1ELi1EEEJNS0_4CopyIlfEEEEEvT_T0_DpT1_ --------------------------
	.section	.nv.constant0._ZN2at6native55_GLOBAL__N__de093ff9_22_ForeachBinaryOpList_cu_a911ec4325multi_tensor_apply_kernelINS1_18TensorListMetadataILi2EEENS1_11CopyFunctorIlfLi2ELi1ELi1EEEJNS0_4CopyIlfEEEEEvT_T0_DpT1_,"a",@progbits
	.sectionflags	@""
	.align	4
.nv.constant0._ZN2at6native55_GLOBAL__N__de093ff9_22_ForeachBinaryOpList_cu_a911ec4325multi_tensor_apply_kernelINS1_18TensorListMetadataILi2EEENS1_11CopyFunctorIlfLi2ELi1ELi1EEEJNS0_4CopyIlfEEEEEvT_T0_DpT1_:
	.zero		4042


//--------------------- .nv.constant0._ZN2at6native55_GLOBAL__N__de093ff9_22_ForeachBinaryOpList_cu_a911ec4325multi_tensor_apply_kernelINS1_18TensorListMetadataILi2EEENS1_11CopyFunctorIldLi2ELi1ELi1EEEJNS0_4CopyIldEEEEEvT_T0_DpT1_ --------------------------
	.section	.nv.constant0._ZN2at6native55_GLOBAL__N__de093ff9_22_ForeachBinaryOpList_cu_a911ec4325multi_tensor_apply_kernelINS1_18TensorListMetadataILi2EEENS1_11CopyFunctorIldLi2ELi1ELi1EEEJNS0_4CopyIldEEEEEvT_T0_DpT1_,"a",@progbits
	.sectionflags	@""
	.align	4
.nv.constant0._ZN2at6native55_GLOBAL__N__de093ff9_22_ForeachBinaryOpList_cu_a911ec4325multi_tensor_apply_kernelINS1_18TensorListMetadataILi2EEENS1_11CopyFunctorIldLi2ELi1ELi1EEEJNS0_4CopyIldEEEEEvT_T0_DpT1_:
	.zero		4042


//--------------------- .nv.constant0._ZN2at6native55_GLOBAL__N__de093ff9_22_ForeachBinaryOpList_cu_a911ec4325multi_tensor_apply_kernelINS1_18TensorListMetadataILi2EEENS1_11CopyFunctorIliLi2ELi1ELi1EEEJNS0_4CopyIliEEEEEvT_T0_DpT1_ --------------------------
	.section	.nv.constant0._ZN2at6native55_GLOBAL__N__de093ff9_22_ForeachBinaryOpList_cu_a911ec4325multi_tensor_apply_kernelINS1_18TensorListMetadataILi2EEENS1_11CopyFunctorIliLi2ELi1ELi1EEEJNS0_4CopyIliEEEEEvT_T0_DpT1_,"a",@progbits
	.sectionflags	@""
	.align	4
.nv.constant0._ZN2at6native55_GLOBAL__N__de093ff9_22_ForeachBinaryOpList_cu_a911ec4325multi_tensor_apply_kernelINS1_18TensorListMetadataILi2EEENS1_11CopyFunctorIliLi2ELi1ELi1EEEJNS0_4CopyIliEEEEEvT_T0_DpT1_:
	.zero		4042


//--------------------- .nv.constant0._ZN2at6native55_GLOBAL__N__de093ff9_22_ForeachBinaryOpList_cu_a911ec4325multi_tensor_apply_kernelINS1_18TensorListMetadataILi2EEENS1_11CopyFunctorIlsLi2ELi1ELi1EEEJNS0_4CopyIlsEEEEEvT_T0_DpT1_ --------------------------
	.section	.nv.constant0._ZN2at6native55_GLOBAL__N__de093ff9_22_ForeachBinaryOpList_cu_a911ec4325multi_tensor_apply_kernelINS1_18TensorListMetadataILi2EEENS1_11CopyFunctorIlsLi2ELi1ELi1EEEJNS0_4CopyIlsEEEEEvT_T0_DpT1_,"a",@progbits
	.sectionflags	@""
	.align	4
.nv.constant0._ZN2at6native55_GLOBAL__N__de093ff9_22_ForeachBinaryOpList_cu_a911ec4325multi_tensor_apply_kernelINS1_18TensorListMetadataILi2EEENS1_11CopyFunctorIlsLi2ELi1ELi1EEEJNS0_4CopyIlsEEEEEvT_T0_DpT1_:
	.zero		4042


//--------------------- .nv.constant0._ZN2at6native55_GLOBAL__N__de093ff9_22_ForeachBinaryOpList_cu_a911ec4325multi_tensor_apply_kernelINS1_18TensorListMetadataILi2EEENS1_11CopyFunctorIlaLi2ELi1ELi1EEEJNS0_4CopyIlaEEEEEvT_T0_DpT1_ --------------------------
	.section	.nv.constant0._ZN2at6native55_GLOBAL__N__de093ff9_22_ForeachBinaryOpList_cu_a911ec4325multi_tensor_apply_kernelINS1_18TensorListMetadataILi2EEENS1_11CopyFunctorIlaLi2ELi1ELi1EEEJNS0_4CopyIlaEEEEEvT_T0_DpT1_,"a",@progbits
	.sectionflags	@""
	.align	4
.nv.constant0._ZN2at6native55_GLOBAL__N__de093ff9_22_ForeachBinaryOpList_cu_a911ec4325multi_tensor_apply_kernelINS1_18TensorListMetadataILi2EEENS1_11CopyFunctorIlaLi2ELi1ELi1EEEJNS0_4CopyIlaEEEEEvT_T0_DpT1_:
	.zero		4042


//--------------------- .nv.constant0._ZN2at6native55_GLOBAL__N__de093ff9_22_ForeachBinaryOpList_cu_a911ec4325multi_tensor_apply_kernelINS1_18TensorListMetadataILi2EEENS1_11CopyFunctorIlhLi2ELi1ELi1EEEJNS0_4CopyIlhEEEEEvT_T0_DpT1_ --------------------------
	.section	.nv.constant0._ZN2at6native55_GLOBAL__N__de093ff9_22_ForeachBinaryOpList_cu_a911ec4325multi_tensor_apply_kernelINS1_18TensorListMetadataILi2EEENS1_11CopyFunctorIlhLi2ELi1ELi1EEEJNS0_4CopyIlhEEEEEvT_T0_DpT1_,"a",@progbits
	.sectionflags	@""
	.align	4
.nv.constant0._ZN2at6native55_GLOBAL__N__de093ff9_22_ForeachBinaryOpList_cu_a911ec4325multi_tensor_apply_kernelINS1_18TensorListMetadataILi2EEENS1_11CopyFunctorIlhLi2ELi1ELi1EEEJNS0_4CopyIlhEEEEEvT_T0_DpT1_:
	.zero		4042


//--------------------- .nv.constant0._ZN2at6native55_GLOBAL__N__de093ff9_22_ForeachBinaryOpList_cu_a911ec4325multi_tensor_apply_kernelINS1_18TensorListMetadataILi2EEENS1_14UnaryOpFunctorIlLi2ELi1ELi1EEEJNS0_4CopyIllEEEEEvT_T0_DpT1_ --------------------------
	.section	.nv.constant0._ZN2at6native55_GLOBAL__N__de093ff9_22_ForeachBinaryOpList_cu_a911ec4325multi_tensor_apply_kernelINS1_18TensorListMetadataILi2EEENS1_14UnaryOpFunctorIlLi2ELi1ELi1EEEJNS0_4CopyIllEEEEEvT_T0_DpT1_,"a",@progbits
	.sectionflags	@""
	.align	4
.nv.constant0._ZN2at6native55_GLOBAL__N__de093ff9_22_ForeachBinaryOpList_cu_a911ec4325multi_tensor_apply_kernelINS1_18TensorListMetadataILi2EEENS1_14UnaryOpFunctorIlLi2ELi1ELi1EEEJNS0_4CopyIllEEEEEvT_T0_DpT1_:
	.zero		4042


//--------------------- .nv.constant0._ZN2at6native55_GLOBAL__N__de093ff9_22_ForeachBinaryOpList_cu_a911ec4325multi_tensor_apply_kernelINS1_18TensorListMetadataILi2EEENS1_11CopyFunctorIiN3c1015Float8_e5m2fnuzELi2ELi1ELi1EEEJNS0_4CopyIiS7_EEEEEvT_T0_DpT1_ --------------------------
	.section	.nv.constant0._ZN2at6native55_GLOBAL__N__de093ff9_22_ForeachBinaryOpList_cu_a911ec4325multi_tensor_apply_kernelINS1_18TensorListMetadataILi2EEENS1_11CopyFunctorIiN3c1015Float8_e5m2fnuzELi2ELi1ELi1EEEJNS0_4CopyIiS7_EEEEEvT_T0_DpT1_,"a",@progbits
	.sectionflags	@""
	.align	4
.nv.constant0._ZN2at6native55_GLOBAL__N__de093ff9_22_ForeachBinaryOpList_cu_a911ec4325multi_tensor_apply_kernelINS1_18TensorListMetadataILi2EEENS1_11CopyFunctorIiN3c1015Float8_e5m2fnuzELi2ELi1ELi1EEEJNS0_4CopyIiS7_EEEEEvT_T0_DpT1_:
	.zero		4042


//--------------------- .nv.constant0._ZN2at6native55_GLOBAL__N__de093ff9_22_ForeachBinaryOpList_cu_a911ec4325multi_tensor_apply_kernelINS1_18TensorListMetadataILi2EEENS1_11CopyFunctorIiN3c1011Float8_e5m2ELi2ELi1ELi1EEEJNS0_4CopyIiS7_EEEEEvT_T0_DpT1_ --------------------------
	.section	.nv.constant0._ZN2at6native55_GLOBAL__N__de093ff9_22_ForeachBinaryOpList_cu_a911ec4325multi_tensor_apply_kernelINS1_18TensorListMetadataILi2EEENS1_11CopyFunctorIiN3c1011Float8_e5m2ELi2ELi1ELi1EEEJNS0_4CopyIiS7_EEEEEvT_T0_DpT1_,"a",@progbits
	.sectionflags	@""
	.align	4
.nv.constant0._ZN2at6native55_GLOBAL__N__de093ff9_22_ForeachBinaryOpList_cu_a911ec4325multi_tensor_apply_kernelINS1_18TensorListMetadataILi2EEENS1_11CopyFunctorIiN3c1011Float8_e5m2ELi2ELi1ELi1EEEJNS0_4CopyIiS7_EEEEEvT_T0_DpT1_:
	.zero		4042


//--------------------- .nv.constant0._ZN2at6native55_GLOBAL__N__de093ff9_22_ForeachBinaryOpList_cu_a911ec4325multi_tensor_apply_kernelINS1_18TensorListMetadataILi2EEENS1_11CopyFunctorIiN3c1015Float8_e4m3fnuzELi2ELi1ELi1EEEJNS0_4CopyIiS7_EEEEEvT_T0_DpT1_ --------------------------
	.section	.nv.constant0._ZN2at6native55_GLOBAL__N__de093ff9_22_ForeachBinaryOpList_cu_a911ec4325multi_tensor_apply_kernelINS1_18TensorListMetadataILi2EEENS1_11CopyFunctorIiN3c1015Float8_e4m3fnuzELi2ELi1ELi1EEEJNS0_4CopyIiS7_EEEEEvT_T0_DpT1_,"a",@progbits
	.sectionflags	@""
	.align	4
.nv.constant0._ZN2at6native55_GLOBAL__N__de093ff9_22_ForeachBinaryOpList_cu_a911ec4325multi_tensor_apply_kernelINS1_18TensorListMetadataILi2EEENS1_11CopyFunctorIiN3c1015Float8_e4m3fnuzELi2ELi1ELi1EEEJNS0_4CopyIiS7_EEEEEvT_T0_DpT1_:
	.zero		4042


//--------------------- .nv.constant0._ZN2at6native55_GLOBAL__N__de093ff9_22_ForeachBinaryOpList_cu_a911ec4325multi_tensor_apply_kernelINS1_18TensorListMetadataILi2EEENS1_11CopyFunctorIiN3c1013Float8_e4m3fnELi2ELi1ELi1EEEJNS0_4CopyIiS7_EEEEEvT_T0_DpT1_ --------------------------
	.section	.nv.constant0._ZN2at6native55_GLOBAL__N__de093ff9_22_ForeachBinaryOpList_cu_a911ec4325multi_tensor_apply_kernelINS1_18TensorListMetadataILi2EEENS1_11CopyFunctorIiN3c1013Float8_e4m3fnELi2ELi1ELi1EEEJNS0_4CopyIiS7_EEEEEvT_T0_DpT1_,"a",@progbits
	.sectionflags	@""
	.align	4
.nv.constant0._ZN2at6native55_GLOBAL__N__de093ff9_22_ForeachBinaryOpList_cu_a911ec4325multi_tensor_apply_kernelINS1_18TensorListMetadataILi2EEENS1_11CopyFunctorIiN3c1013Float8_e4m3fnELi2ELi1ELi1EEEJNS0_4CopyIiS7_EEEEEvT_T0_DpT1_:
	.zero		4042


//--------------------- .nv.constant0._ZN2at6native55_GLOBAL__N__de093ff9_22_ForeachBinaryOpList_cu_a911ec4325multi_tensor_apply_kernelINS1_18TensorListMetadataILi2EEENS1_11CopyFunctorIibLi2ELi1ELi1EEEJNS0_4CopyIibEEEEEvT_T0_DpT1_ --------------------------
	.section	.nv.constant0._ZN2at6native55_GLOBAL__N__de093ff9_22_ForeachBinaryOpList_cu_a911ec4325multi_tensor_apply_kernelINS1_18TensorListMetadataILi2EEENS1_11CopyFunctorIibLi2ELi1ELi1EEEJNS0_4CopyIibEEEEEvT_T0_DpT1_,"a",@progbits
	.sectionflags	@""
	.align	4
.nv.constant0._ZN2at6native55_GLOBAL__N__de093ff9_22_ForeachBinaryOpList_cu_a911ec4325multi_tensor_apply_kernelINS1_18TensorListMetadataILi2EEENS1_11CopyFunctorIibLi2ELi1ELi1EEEJNS0_4CopyIibEEEEEvT_T0_DpT1_:
	.zero		4042


//--------------------- .nv.constant0._ZN2at6native55_GLOBAL__N__de093ff9_22_ForeachBinaryOpList_cu_a911ec4325multi_tensor_apply_kernelINS1_18TensorListMetadataILi2EEENS1_11CopyFunctorIiN3c108BFloat16ELi2ELi1ELi1EEEJNS0_4CopyIiS7_EEEEEvT_T0_DpT1_ --------------------------
	.section	.nv.constant0._ZN2at6native55_GLOBAL__N__de093ff9_22_ForeachBinaryOpList_cu_a911ec4325multi_tensor_apply_kernelINS1_18TensorListMetadataILi2EEENS1_11CopyFunctorIiN3c108BFloat16ELi2ELi1ELi1EEEJNS0_4CopyIiS7_EEEEEvT_T0_DpT1_,"a",@progbits
	.sectionflags	@""
	.align	4
.nv.constant0._ZN2at6native55_GLOBAL__N__de093ff9_22_ForeachBinaryOpList_cu_a911ec4325multi_tensor_apply_kernelINS1_18TensorListMetadataILi2EEENS1_11CopyFunctorIiN3c108BFloat16ELi2ELi1ELi1EEEJNS0_4CopyIiS7_EEEEEvT_T0_DpT1_:
	.zero		4042


//--------------------- .nv.constant0._ZN2at6native55_GLOBAL__N__de093ff9_22_ForeachBinaryOpList_cu_a911ec4325multi_tensor_apply_kernelINS1_18TensorListMetadataILi2EEENS1_11CopyFunctorIiN3c104HalfELi2ELi1ELi1EEEJNS0_4CopyIiS7_EEEEEvT_T0_DpT1_ --------------------------
	.section	.nv.constant0._ZN2at6native55_GLOBAL__N__de093ff9_22_ForeachBinaryOpList_cu_a911ec4325multi_tensor_apply_kernelINS1_18TensorListMetadataILi2EEENS1_11CopyFunctorIiN3c104HalfELi2ELi1ELi1EEEJNS0_4CopyIiS7_EEEEEvT_T0_DpT1_,"a",@progbits
	.sectionflags	@""
	.align	4
.nv.constant0._ZN2at6native55_GLOBAL__N__de093ff9_22_ForeachBinaryOpList_cu_a911ec4325multi_tensor_apply_kernelINS1_18TensorListMetadataILi2EEENS1_11CopyFunctorIiN3c104HalfELi2ELi1ELi1EEEJNS0_4CopyIiS7_EEEEEvT_T0_DpT1_:
	.zero		4042


//--------------------- .nv.constant0._ZN2at6native55_GLOBAL__N__de093ff9_22_ForeachBinaryOpList_cu_a911ec4325multi_tensor_apply_kernelINS1_18TensorListMetadataILi2EEENS1_11CopyFunctorIiN3c107complexIfEELi2ELi1ELi1EEEJNS0_4CopyIiS8_EEEEEvT_T0_DpT1_ --------------------------
	.section	.nv.constant0._ZN2at6native55_GLOBAL__N__de093ff9_22_ForeachBinaryOpList_cu_a911ec4325multi_tensor_apply_kernelINS1_18TensorListMetadataILi2EEENS1_11CopyFunctorIiN3c107complexIfEELi2ELi1ELi1EEEJNS0_4CopyIiS8_EEEEEvT_T0_DpT1_,"a",@progbits
	.sectionflags	@""
	.align	4
.nv.constant0._ZN2at6native55_GLOBAL__N__de093ff9_22_ForeachBinaryOpList_cu_a911ec4325multi_tensor_apply_kernelINS1_18TensorListMetadataILi2EEENS1_11CopyFunctorIiN3c107complexIfEELi2ELi1ELi1EEEJNS0_4CopyIiS8_EEEEEvT_T0_DpT1_:
	.zero		4042


//--------------------- .nv.constant0._ZN2at6native55_GLOBAL__N__de093ff9_22_ForeachBinaryOpList_cu_a911ec4325multi_tensor_apply_kernelINS1_18TensorListMetadataILi2EEENS1_11CopyFunctorIiN3c107complexIdEELi2ELi1ELi1EEEJNS0_4CopyIiS8_EEEEEvT_T0_DpT1_ --------------------------
	.section	.nv.constant0._ZN2at6native55_GLOBAL__N__de093ff9_22_ForeachBinaryOpList_cu_a911ec4325multi_tensor_apply_kernelINS1_18TensorListMetadataILi2EEENS1_11CopyFunctorIiN3c107complexIdEELi2ELi1ELi1EEEJNS0_4CopyIiS8_EEEEEvT_T0_DpT1_,"a",@progbits
	.sectionflags	@""
	.align	4
.nv.constant0._ZN2at6native55_GLOBAL__N__de093ff9_22_ForeachBinaryOpList_cu_a911ec4325multi_tensor_apply_kernelINS1_18TensorListMetadataILi2EEENS1_11CopyFunctorIiN3c107complexIdEELi2ELi1ELi1EEEJNS0_4CopyIiS8_EEEEEvT_T0_DpT1_:
	.zero		4042


//--------------------- .nv.constant0._ZN2at6native55_GLOBAL__N__de093ff9_22_ForeachBinaryOpList_cu_a911ec4325multi_tensor_apply_kernelINS1_18TensorListMetadataILi2EEENS1_11CopyFunctorIifLi2ELi1ELi1EEEJNS0_4CopyIifEEEEEvT_T0_DpT1_ --------------------------
	.section	.nv.constant0._ZN2at6native55_GLOBAL__N__de093ff9_22_ForeachBinaryOpList_cu_a911ec4325multi_tensor_apply_kernelINS1_18TensorListMetadataILi2EEENS1_11CopyFunctorIifLi2ELi1ELi1EEEJNS0_4CopyIifEEEEEvT_T0_DpT1_,"a",@progbits
	.sectionflags	@""
	.align	4
.nv.constant0._ZN2at6native55_GLOBAL__N__de093ff9_22_ForeachBinaryOpList_cu_a911ec4325multi_tensor_apply_kernelINS1_18TensorListMetadataILi2EEENS1_11CopyFunctorIifLi2ELi1ELi1EEEJNS0_4CopyIifEEEEEvT_T0_DpT1_:
	.zero		4042


//--------------------- .nv.constant0._ZN2at6native55_GLOBAL__N__de093ff9_22_ForeachBinaryOpList_cu_a911ec4325multi_tensor_apply_kernelINS1_18TensorListMetadataILi2EEENS1_11CopyFunctorIidLi2ELi1ELi1EEEJNS0_4CopyIidEEEEEvT_T0_DpT1_ --------------------------
	.section	.nv.constant0._ZN2at6native55_GLOBAL__N__de093ff9_22_ForeachBinaryOpList_cu_a911ec4325multi_tensor_apply_kernelINS1_18TensorListMetadataILi2EEENS1_11CopyFunctorIidLi2ELi1ELi1EEEJNS0_4CopyIidEEEEEvT_T0_DpT1_,"a",@progbits
	.sectionflags	@""
	.align	4
.nv.constant0._ZN2at6native55_GLOBAL__N__de093ff9_22_ForeachBinaryOpList_cu_a911ec4325multi_tensor_apply_kernelINS1_18TensorListMetadataILi2EEENS1_11CopyFunctorIidLi2ELi1ELi1EEEJNS0_4CopyIidEEEEEvT_T0_DpT1_:
	.zero		4042


//--------------------- .nv.constant0._ZN2at6native55_GLOBAL__N__de093ff9_22_ForeachBinaryOpList_cu_a911ec4325multi_tensor_apply_kernelINS1_18TensorListMetadataILi2EEENS1_11CopyFunctorIisLi2ELi1ELi1EEEJNS0_4CopyIisEEEEEvT_T0_DpT1_ --------------------------
	.section	.nv.constant0._ZN2at6native55_GLOBAL__N__de093ff9_22_ForeachBinaryOpList_cu_a911ec4325multi_tensor_apply_kernelINS1_18TensorListMetadataILi2EEENS1_11CopyFunctorIisLi2ELi1ELi1EEEJNS0_4CopyIisEEEEEvT_T0_DpT1_,"a",@progbits
	.sectionflags	@""
	.align	4
.nv.constant0._ZN2at6native55_GLOBAL__N__de093ff9_22_ForeachBinaryOpList_cu_a911ec4325multi_tensor_apply_kernelINS1_18TensorListMetadataILi2EEENS1_11CopyFunctorIisLi2ELi1ELi1EEEJNS0_4CopyIisEEEEEvT_T0_DpT1_:
	.zero		4042


//--------------------- .nv.constant0._ZN2at6native55_GLOBAL__N__de093ff9_22_ForeachBinaryOpList_cu_a911ec4325multi_tensor_apply_kernelINS1_18TensorListMetadataILi2EEENS1_11CopyFunctorIilLi2ELi1ELi1EEEJNS0_4CopyIilEEEEEvT_T0_DpT1_ --------------------------
	.section	.nv.constant0._ZN2at6native55_GLOBAL__N__de093ff9_22_ForeachBinaryOpList_cu_a911ec4325multi_tensor_apply_kernelINS1_18TensorListMetadataILi2EEENS1_11CopyFunctorIilLi2ELi1ELi1EEEJNS0_4CopyIilEEEEEvT_T0_DpT1_,"a",@progbits
	.sectionflags	@""
	.align	4
.nv.constant0._ZN2at6native55_GLOBAL__N__de093ff9_22_ForeachBinaryOpList_cu_a911ec4325multi_tensor_apply_kernelINS1_18TensorListMetadataILi2EEENS1_11CopyFunctorIilLi2ELi1ELi1EEEJNS0_4CopyIilEEEEEvT_T0_DpT1_:
	.zero		4042


//--------------------- .nv.constant0._ZN2at6native55_GLOBAL__N__de093ff9_22_ForeachBinaryOpList_cu_a911ec4325multi_tensor_apply_kernelINS1_18TensorListMetadataILi2EEENS1_11CopyFunctorIiaLi2ELi1ELi1EEEJNS0_4CopyIiaEEEEEvT_T0_DpT1_ --------------------------
	.section	.nv.constant0._ZN2at6native55_GLOBAL__N__de093ff9_22_ForeachBinaryOpList_cu_a911ec4325multi_tensor_apply_kernelINS1_18TensorListMetadataILi2EEENS1_11CopyFunctorIiaLi2ELi1ELi1EEEJNS0_4CopyIiaEEEEEvT_T0_DpT1_,"a",@progbits
	.sectionflags	@""
	.align	4
.nv.constant0._ZN2at6native55_GLOBAL__N__de093ff9_22_ForeachBinaryOpList_cu_a911ec4325multi_tensor_apply_kernelINS1_18TensorListMetadataILi2EEENS1_11CopyFunctorIiaLi2ELi1ELi1EEEJNS0_4CopyIiaEEEEEvT_T0_DpT1_:
	.zero		4042


//--------------------- .nv.constant0._ZN2at6native55_GLOBAL__N__de093ff9_22_ForeachBinaryOpList_cu_a911ec4325multi_tensor_apply_kernelINS1_18TensorListMetadataILi2EEENS1_11CopyFunctorIihLi2ELi1ELi1EEEJNS0_4CopyIihEEEEEvT_T0_DpT1_ --------------------------
	.section	.nv.constant0._ZN2at6native55_GLOBAL__N__de093ff9_22_ForeachBinaryOpList_cu_a911ec4325multi_tensor_apply_kernelINS1_18TensorListMetadataILi2EEENS1_11CopyFunctorIihLi2ELi1ELi1EEEJNS0_4CopyIihEEEEEvT_T0_DpT1_,"a",@progbits
	.sectionflags	@""
	.align	4
.nv.constant0._ZN2at6native55_GLOBAL__N__de093ff9_22_ForeachBinaryOpList_cu_a911ec4325multi_tensor_apply_kernelINS1_18TensorListMetadataILi2EEENS1_11CopyFunctorIihLi2ELi1ELi1EEEJNS0_4CopyIihEEEEEvT_T0_DpT1_:
	.zero		4042


//--------------------- .nv.constant0._ZN2at6native55_GLOBAL__N__de093ff9_22_ForeachBinaryOpList_cu_a911ec4325multi_tensor_apply_kernelINS1_18TensorListMetadataILi2EEENS1_14UnaryOpFunctorIiLi2ELi1ELi1EEEJNS0_4CopyIiiEEEEEvT_T0_DpT1_ --------------------------
	.section	.nv.constant0._ZN2at6native55_GLOBAL__N__de093ff9_22_ForeachBinaryOpList_cu_a911ec4325multi_tensor_apply_kernelINS1_18TensorListMetadataILi2EEENS1_14UnaryOpFunctorIiLi2ELi1ELi1EEEJNS0_4CopyIiiEEEEEvT_T0_DpT1_,"a",@progbits
	.sectionflags	@""
	.align	4
.nv.constant0._ZN2at6native55_GLOBAL__N__de093ff9_22_ForeachBinaryOpList_cu_a911ec4325multi_tensor_apply_kernelINS1_18TensorListMetadataILi2EEENS1_14UnaryOpFunctorIiLi2ELi1ELi1EEEJNS0_4CopyIiiEEEEEvT_T0_DpT1_:
	.zero		4042


//--------------------- .nv.constant0._ZN2at6native55_GLOBAL__N__de093ff9_22_ForeachBinaryOpList_cu_a911ec4325multi_tensor_apply_kernelINS1_18TensorListMetadataILi2EEENS1_11CopyFunctorIaN3c1015Float8_e5m2fnuzELi2ELi1ELi1EEEJNS0_4CopyIaS7_EEEEEvT_T0_DpT1_ --------------------------
	.section	.nv.constant0._ZN2at6native55_GLOBAL__N__de093ff9_22_ForeachBinaryOpList_cu_a911ec4325multi_tensor_apply_kernelINS1_18TensorListMetadataILi2EEENS1_11CopyFunctorIaN3c1015Float8_e5m2fnuzELi2ELi1ELi1EEEJNS0_4CopyIaS7_EEEEEvT_T0_DpT1_,"a",@progbits
	.sectionflags	@""
	.align	4
.nv.constant0._ZN2at6native55_GLOBAL__N__de093ff9_22_ForeachBinaryOpList_cu_a911ec4325multi_tensor_apply_kernelINS1_18TensorListMetadataILi2EEENS1_11CopyFunctorIaN3c1015Float8_e5m2fnuzELi2ELi1ELi1EEEJNS0_4CopyIaS7_EEEEEvT_T0_DpT1_:
	.zero		4042


//--------------------- .nv.constant0._ZN2at6native55_GLOBAL__N__de093ff9_22_ForeachBinaryOpList_cu_a911ec4325multi_tensor_apply_kernelINS1_18TensorListMetadataILi2EEENS1_11CopyFunctorIaN3c1011Float8_e5m2ELi2ELi1ELi1EEEJNS0_4CopyIaS7_EEEEEvT_T0_DpT1_ --------------------------
	.section	.nv.constant0._ZN2at6native55_GLOBAL__N__de093ff9_22_ForeachBinaryOpList_cu_a911ec4325multi_tensor_apply_kernelINS1_18TensorListMetadataILi2EEENS1_11CopyFunctorIaN3c1011Float8_e5m2ELi2ELi1ELi1EEEJNS0_4CopyIaS7_EEEEEvT_T0_DpT1_,"a",@progbits
	.sectionflags	@""
	.align	4
.nv.constant0._ZN2at6native55_GLOBAL__N__de093ff9_22_ForeachBinaryOpList_cu_a911ec4325multi_tensor_apply_kernelINS1_18TensorListMetadataILi2EEENS1_11CopyFunctorIaN3c1011Float8_e5m2ELi2ELi1ELi1EEEJNS0_4CopyIaS7_EEEEEvT_T0_DpT1_:
	.zero		4042


//--------------------- .nv.constant0._ZN2at6native55_GLOBAL__N__de093ff9_22_ForeachBinaryOpList_cu_a911ec4325multi_tensor_apply_kernelINS1_18TensorListMetadataILi2EEENS1_11CopyFunctorIaN3c1015Float8_e4m3fnuzELi2ELi1ELi1EEEJNS0_4CopyIaS7_EEEEEvT_T0_DpT1_ --------------------------
	.section	.nv.constant0._ZN2at6native55_GLOBAL__N__de093ff9_22_ForeachBinaryOpList_cu_a911ec4325multi_tensor_apply_kernelINS1_18TensorListMetadataILi2EEENS1_11CopyFunctorIaN3c1015Float8_e4m3fnuzELi2ELi1ELi1EEEJNS0_4CopyIaS7_EEEEEvT_T0_DpT1_,"a",@progbits
	.sectionflags	@""
	.align	4
.nv.constant0._ZN2at6native55_GLOBAL__N__de093ff9_22_ForeachBinaryOpList_cu_a911ec4325multi_tensor_apply_kernelINS1_18TensorListMetadataILi2EEENS1_11CopyFunctorIaN3c1015Float8_e4m3fnuzELi2ELi1ELi1EEEJNS0_4CopyIaS7_EEEEEvT_T0_DpT1_:
	.zero		4042


//--------------------- .nv.constant0._ZN2at6native55_GLOBAL__N__de093ff9_22_ForeachBinaryOpList_cu_a911ec4325multi_tensor_apply_kernelINS1_18TensorListMetadataILi2EEENS1_11CopyFunctorIaN3c1013Float8_e4m3fnELi2ELi1ELi1EEEJNS0_4CopyIaS7_EEEEEvT_T0_DpT1_ --------------------------
	.section	.nv.constant0._ZN2at6native55_GLOBAL__N__de093ff9_22_ForeachBinaryOpList_cu_a911ec4325multi_tensor_apply_kernelINS1_18TensorListMetadataILi2EEENS1_11CopyFunctorIaN3c1013Float8_e4m3fnELi2ELi1ELi1EEEJNS0_4CopyIaS7_EEEEEvT_T0_DpT1_,"a",@progbits
	.sectionflags	@""
	.align	4
.nv.constant0._ZN2at6native55_GLOBAL__N__de093ff9_22_ForeachBinaryOpList_cu_a911ec4325multi_tensor_apply_kernelINS1_18TensorListMetadataILi2EEENS1_11CopyFunctorIaN3c1013Float8_e4m3fnELi2ELi1ELi1EEEJNS0_4CopyIaS7_EEEEEvT_T0_DpT1_:
	.zero		4042


//--------------------- .nv.constant0._ZN2at6native55_GLOBAL__N__de093ff9_22_ForeachBinaryOpList_cu_a911ec4325multi_tensor_apply_kernelINS1_18TensorListMetadataILi2EEENS1_11CopyFunctorIabLi2ELi1ELi1EEEJNS0_4CopyIabEEEEEvT_T0_DpT1_ --------------------------
	.section	.nv.constant0._ZN2at6native55_GLOBAL__N__de093ff9_22_ForeachBinaryOpList_cu_a911ec4325multi_tensor_apply_kernelINS1_18TensorListMetadataILi2EEENS1_11CopyFunctorIabLi2ELi1ELi1EEEJNS0_4CopyIabEEEEEvT_T0_DpT1_,"a",@progbits
	.sectionflags	@""
	.align	4
.nv.constant0._ZN2at6native55_GLOBAL__N__de093ff9_22_ForeachBinaryOpList_cu_a911ec4325multi_tensor_apply_kernelINS1_18TensorListMetadataILi2EEENS1_11CopyFunctorIabLi2ELi1ELi1EEEJNS0_4CopyIabEEEEEvT_T0_DpT1_:
	.zero		4042


//--------------------- .nv.constant0._ZN2at6native55_GLOBAL__N__de093ff9_22_ForeachBinaryOpList_cu_a911ec4325multi_tensor_apply_kernelINS1_18TensorListMetadataILi2EEENS1_11CopyFunctorIaN3c108BFloat16ELi2ELi1ELi1EEEJNS0_4CopyIaS7_EEEEEvT_T0_DpT1_ --------------------------
	.section	.nv.constant0._ZN2at6native55_GLOBAL__N__de093ff9_22_ForeachBinaryOpList_cu_a911ec4325multi_tensor_apply_kernelINS1_18TensorListMetadataILi2EEENS1_11CopyFunctorIaN3c108BFloat16ELi2ELi1ELi1EEEJNS0_4CopyIaS7_EEEEEvT_T0_DpT1_,"a",@progbits
	.sectionflags	@""
	.align	4
.nv.constant0._ZN2at6native55_GLOBAL__N__de093ff9_22_ForeachBinaryOpList_cu_a911ec4325multi_tensor_apply_kernelINS1_18TensorListMetadataILi2EEENS1_11CopyFunctorIaN3c108BFloat16ELi2ELi1ELi1EEEJNS0_4CopyIaS7_EEEEEvT_T0_DpT1_:
	.zero		4042


//--------------------- .nv.constant0._ZN2at6native55_GLOBAL__N__de093ff9_22_ForeachBinaryOpList_cu_a911ec4325multi_tensor_apply_kernelINS1_18TensorListMetadataILi2EEENS1_11CopyFunctorIaN3c104HalfELi2ELi1ELi1EEEJNS0_4CopyIaS7_EEEEEvT_T0_DpT1_ --------------------------
	.section	.nv.constant0._ZN2at6native55_GLOBAL__N__de093ff9_22_ForeachBinaryOpList_cu_a911ec4325multi_tensor_apply_kernelINS1_18TensorListMetadataILi2EEENS1_11CopyFunctorIaN3c104HalfELi2ELi1ELi1EEEJNS0_4CopyIaS7_EEEEEvT_T0_DpT1_,"a",@progbits
	.sectionflags	@""
	.align	4
.nv.constant0._ZN2at6native55_GLOBAL__N__de093ff9_22_ForeachBinaryOpList_cu_a911ec4325multi_tensor_apply_kernelINS1_18TensorListMetadataILi2EEENS1_11CopyFunctorIaN3c104HalfELi2ELi1ELi1EEEJNS0_4CopyIaS7_EEEEEvT_T0_DpT1_:
	.zero		4042


//--------------------- .nv.constant0._ZN2at6native55_GLOBAL__N__de093ff9_22_ForeachBinaryOpList_cu_a911ec4325multi_tensor_apply_kernelINS1_18TensorListMetadataILi2EEENS1_11CopyFunctorIaN3c107complexIfEELi2ELi1ELi1EEEJNS0_4CopyIaS8_EEEEEvT_T0_DpT1_ --------------------------
	.section	.nv.constant0._ZN2at6native55_GLOBAL__N__de093ff9_22_ForeachBinaryOpList_cu_a911ec4325multi_tensor_apply_kernelINS1_18TensorListMetadataILi2EEENS1_11CopyFunctorIaN3c107complexIfEELi2ELi1ELi1EEEJNS0_4CopyIaS8_EEEEEvT_T0_DpT1_,"a",@progbits
	.sectionflags	@""
	.align	4
.nv.constant0._ZN2at6native55_GLOBAL__N__de093ff9_22_ForeachBinaryOpList_cu_a911ec4325multi_tensor_apply_kernelINS1_18TensorListMetadataILi2EEENS1_11CopyFunctorIaN3c107complexIfEELi2ELi1ELi1EEEJNS0_4CopyIaS8_EEEEEvT_T0_DpT1_:
	.zero		4042


//--------------------- .nv.constant0._ZN2at6native55_GLOBAL__N__de093ff9_22_ForeachBinaryOpList_cu_a911ec4325multi_tensor_apply_kernelINS1_18TensorListMetadataILi2EEENS1_11CopyFunctorIaN3c107complexIdEELi2ELi1ELi1EEEJNS0_4CopyIaS8_EEEEEvT_T0_DpT1_ --------------------------
	.section	.nv.constant0._ZN2at6native55_GLOBAL__N__de093ff9_22_ForeachBinaryOpList_cu_a911ec4325multi_tensor_apply_kernelINS1_18TensorListMetadataILi2EEENS1_11CopyFunctorIaN3c107complexIdEELi2ELi1ELi1EEEJNS0_4CopyIaS8_EEEEEvT_T0_DpT1_,"a",@progbits
	.sectionflags	@""
	.align	4
.nv.constant0._ZN2at6native55_GLOBAL__N__de093ff9_22_ForeachBinaryOpList_cu_a911ec4325multi_tensor_apply_kernelINS1_18TensorListMetadataILi2EEENS1_11CopyFunctorIaN3c107complexIdEELi2ELi1ELi1EEEJNS0_4CopyIaS8_EEEEEvT_T0_DpT1_:
	.zero		4042


//--------------------- .nv.constant0._ZN2at6native55_GLOBAL__N__de093ff9_22_ForeachBinaryOpList_cu_a911ec4325multi_tensor_apply_kernelINS1_18TensorListMetadataILi2EEENS1_11CopyFunctorIafLi2ELi1ELi1EEEJNS0_4CopyIafEEEEEvT_T0_DpT1_ --------------------------
	.section	.nv.constant0._ZN2at6native55_GLOBAL__N__de093ff9_22_ForeachBinaryOpList_cu_a911ec4325multi_tensor_apply_kernelINS1_18TensorListMetadataILi2EEENS1_11CopyFunctorIafLi2ELi1ELi1EEEJNS0_4CopyIafEEEEEvT_T0_DpT1_,"a",@progbits
	.sectionflags	@""
	.align	4
.nv.constant0._ZN2at6native55_GLOBAL__N__de093ff9_22_ForeachBinaryOpList_cu_a911ec4325multi_tensor_apply_kernelINS1_18TensorListMetadataILi2EEENS1_11CopyFunctorIafLi2ELi1ELi1EEEJNS0_4CopyIafEEEEEvT_T0_DpT1_:
	.zero		4042


//--------------------- .nv.constant0._ZN2at6native55_GLOBAL__N__de093ff9_22_ForeachBinaryOpList_cu_a911ec4325multi_tensor_apply_kernelINS1_18TensorListMetadataILi2EEENS1_11CopyFunctorIadLi2ELi1ELi1EEEJNS0_4CopyIadEEEEEvT_T0_DpT1_ --------------------------
	.section	.nv.constant0._ZN2at6native55_GLOBAL__N__de093ff9_22_ForeachBinaryOpList_cu_a911ec4325multi_tensor_apply_kernelINS1_18TensorListMetadataILi2EEENS1_11CopyFunctorIadLi2ELi1ELi1EEEJNS0_4CopyIadEEEEEvT_T0_DpT1_,"a",@progbits
	.sectionflags	@""
	.align	4
.nv.constant0._ZN2at6native55_GLOBAL__N__de093ff9_22_ForeachBinaryOpList_cu_a911ec4325multi_tensor_apply_kernelINS1_18TensorListMetadataILi2EEENS1_11CopyFunctorIadLi2ELi1ELi1EEEJNS0_4CopyIadEEEEEvT_T0_DpT1_:
	.zero		4042


//--------------------- .nv.constant0._ZN2at6native55_GLOBAL__N__de093ff9_22_ForeachBinaryOpList_cu_a911ec4325multi_tensor_apply_kernelINS1_18TensorListMetadataILi2EEENS1_11CopyFunctorIaiLi2ELi1ELi1EEEJNS0_4CopyIaiEEEEEvT_T0_DpT1_ --------------------------
	.section	.nv.constant0._ZN2at6native55_GLOBAL__N__de093ff9_22_ForeachBinaryOpList_cu_a911ec4325multi_tensor_apply_kernelINS1_18TensorListMetadataILi2EEENS1_11CopyFunctorIaiLi2ELi1ELi1EEEJNS0_4CopyIaiEEEEEvT_T0_DpT1_,"a",@progbits
	.sectionflags	@""
	.align	4
.nv.constant0._ZN2at6native55_GLOBAL__N__de093ff9_22_ForeachBinaryOpList_cu_a911ec4325multi_tensor_apply_kernelINS1_18TensorListMetadataILi2EEENS1_11CopyFunctorIaiLi2ELi1ELi1EEEJNS0_4CopyIaiEEEEEvT_T0_DpT1_:
	.zero		4042


//--------------------- .nv.constant0._ZN2at6native55_GLOBAL__N__de093ff9_22_ForeachBinaryOpList_cu_a911ec4325multi_tensor_apply_kernelINS1_18TensorListMetadataILi2EEENS1_11CopyFunctorIasLi2ELi1ELi1EEEJNS0_4CopyIasEEEEEvT_T0_DpT1_ --------------------------
	.section	.nv.constant0._ZN2at6native55_GLOBAL__N__de093ff9_22_ForeachBinaryOpList_cu_a911ec4325multi_tensor_apply_kernelINS1_18TensorListMetadataILi2EEENS1_11CopyFunctorIasLi2ELi1ELi1EEEJNS0_4CopyIasEEEEEvT_T0_DpT1_,"a",@progbits
	.sectionflags	@""
	.align	4
.nv.constant0._ZN2at6native55_GLOBAL__N__de093ff9_22_ForeachBinaryOpList_cu_a911ec4325multi_tensor_apply_kernelINS1_18TensorListMetadataILi2EEENS1_11CopyFunctorIasLi2ELi1ELi1EEEJNS0_4CopyIasEEEEEvT_T0_DpT1_:
	.zero		4042


//--------------------- .nv.constant0._ZN2at6native55_GLOBAL__N__de093ff9_22_ForeachBinaryOpList_cu_a911ec4325multi_tensor_apply_kernelINS1_18TensorListMetadataILi2EEENS1_11CopyFunctorIalLi2ELi1ELi1EEEJNS0_4CopyIalEEEEEvT_T0_DpT1_ --------------------------
	.section	.nv.constant0._ZN2at6native55_GLOBAL__N__de093ff9_22_ForeachBinaryOpList_cu_a911ec4325multi_tensor_apply_kernelINS1_18TensorListMetadataILi2EEENS1_11CopyFunctorIalLi2ELi1ELi1EEEJNS0_4CopyIalEEEEEvT_T0_DpT1_,"a",@progbits
	.sectionflags	@""
	.align	4
.nv.constant0._ZN2at6native55_GLOBAL__N__de093ff9_22_ForeachBinaryOpList_cu_a911ec4325multi_tensor_apply_kernelINS1_18TensorListMetadataILi2EEENS1_11CopyFunctorIalLi2ELi1ELi1EEEJNS0_4CopyIalEEEEEvT_T0_DpT1_:
	.zero		4042


//--------------------- .nv.constant0._ZN2at6native55_GLOBAL__N__de093ff9_22_ForeachBinaryOpList_cu_a911ec4325multi_tensor_apply_kernelINS1_18TensorListMetadataILi2EEENS1_11CopyFunctorIahLi2ELi1ELi1EEEJNS0_4CopyIahEEEEEvT_T0_DpT1_ --------------------------
	.section	.nv.constant0._ZN2at6native55_GLOBAL__N__de093ff9_22_ForeachBinaryOpList_cu_a911ec4325multi_tensor_apply_kernelINS1_18TensorListMetadataILi2EEENS1_11CopyFunctorIahLi2ELi1ELi1EEEJNS0_4CopyIahEEEEEvT_T0_DpT1_,"a",@progbits
	.sectionflags	@""
	.align	4
.nv.constant0._ZN2at6native55_GLOBAL__N__de093ff9_22_ForeachBinaryOpList_cu_a911ec4325multi_tensor_apply_kernelINS1_18TensorListMetadataILi2EEENS1_11CopyFunctorIahLi2ELi1ELi1EEEJNS0_4CopyIahEEEEEvT_T0_DpT1_:
	.zero		4042


//--------------------- .nv.constant0._ZN2at6native55_GLOBAL__N__de093ff9_22_ForeachBinaryOpList_cu_a911ec4325multi_tensor_apply_kernelINS1_18TensorListMetadataILi2EEENS1_14UnaryOpFunctorIaLi2ELi1ELi1EEEJNS0_4CopyIaaEEEEEvT_T0_DpT1_ --------------------------
	.section	.nv.constant0._ZN2at6native55_GLOBAL__N__de093ff9_22_ForeachBinaryOpList_cu_a911ec4325multi_tensor_apply_kernelINS1_18TensorListMetadataILi2EEENS1_14UnaryOpFunctorIaLi2ELi1ELi1EEEJNS0_4CopyIaaEEEEEvT_T0_DpT1_,"a",@progbits
	.sectionflags	@""
	.align	4
.nv.constant0._ZN2at6native55_GLOBAL__N__de093ff9_22_ForeachBinaryOpList_cu_a911ec4325multi_tensor_apply_kernelINS1_18TensorListMetadataILi2EEENS1_14UnaryOpFunctorIaLi2ELi1ELi1EEEJNS0_4CopyIaaEEEEEvT_T0_DpT1_:
	.zero		4042


//--------------------- .nv.constant0._ZN2at6native55_GLOBAL__N__de093ff9_22_ForeachBinaryOpList_cu_a911ec4325multi_tensor_apply_kernelINS1_18TensorListMetadataILi2EEENS1_11CopyFunctorIhN3c1015Float8_e5m2fnuzELi2ELi1ELi1EEEJNS0_4CopyIhS7_EEEEEvT_T0_DpT1_ --------------------------
	.section	.nv.constant0._ZN2at6native55_GLOBAL__N__de093ff9_22_ForeachBinaryOpList_cu_a911ec4325multi_tensor_apply_kernelINS1_18TensorListMetadataILi2EEENS1_11CopyFunctorIhN3c1015Float8_e5m2fnuzELi2ELi1ELi1EEEJNS0_4CopyIhS7_EEEEEvT_T0_DpT1_,"a",@progbits
	.sectionflags	@""
	.align	4
.nv.constant0._ZN2at6native55_GLOBAL__N__de093ff9_22_ForeachBinaryOpList_cu_a911ec4325multi_tensor_apply_kernelINS1_18TensorListMetadataILi2EEENS1_11CopyFunctorIhN3c1015Float8_e5m2fnuzELi2ELi1ELi1EEEJNS0_4CopyIhS7_EEEEEvT_T0_DpT1_:
	.zero		4042


//--------------------- .nv.constant0._ZN2at6native55_GLOBAL__N__de093ff9_22_ForeachBinaryOpList_cu_a911ec4325multi_tensor_apply_kernelINS1_18TensorListMetadataILi2EEENS1_11CopyFunctorIhN3c1011Float8_e5m2ELi2ELi1ELi1EEEJNS0_4CopyIhS7_EEEEEvT_T0_DpT1_ --------------------------
	.section	.nv.constant0._ZN2at6native55_GLOBAL__N__de093ff9_22_ForeachBinaryOpList_cu_a911ec4325multi_tensor_apply_kernelINS1_18TensorListMetadataILi2EEENS1_11CopyFunctorIhN3c1011Float8_e5m2ELi2ELi1ELi1EEEJNS0_4CopyIhS7_EEEEEvT_T0_DpT1_,"a",@progbits
	.sectionflags	@""
	.align	4
.nv.constant0._ZN2at6native55_GLOBAL__N__de093ff9_22_ForeachBinaryOpList_cu_a911ec4325multi_tensor_apply_kernelINS1_18TensorListMetadataILi2EEENS1_11CopyFunctorIhN3c1011Float8_e5m2ELi2ELi1ELi1EEEJNS0_4CopyIhS7_EEEEEvT_T0_DpT1_:
	.zero		4042


//--------------------- .nv.constant0._ZN2at6native55_GLOBAL__N__de093ff9_22_ForeachBinaryOpList_cu_a911ec4325multi_tensor_apply_kernelINS1_18TensorListMetadataILi2EEENS1_11CopyFunctorIhN3c1015Float8_e4m3fnuzELi2ELi1ELi1EEEJNS0_4CopyIhS7_EEEEEvT_T0_DpT1_ --------------------------
	.section	.nv.constant0._ZN2at6native55_GLOBAL__N__de093ff9_22_ForeachBinaryOpList_cu_a911ec4325multi_tensor_apply_kernelINS1_18TensorListMetadataILi2EEENS1_11CopyFunctorIhN3c1015Float8_e4m3fnuzELi2ELi1ELi1EEEJNS0_4CopyIhS7_EEEEEvT_T0_DpT1_,"a",@progbits
	.sectionflags	@""
	.align	4
.nv.constant0._ZN2at6native55_GLOBAL__N__de093ff9_22_ForeachBinaryOpList_cu_a911ec4325multi_tensor_apply_kernelINS1_18TensorListMetadataILi2EEENS1_11CopyFunctorIhN3c1015Float8_e4m3fnuzELi2ELi1ELi1EEEJNS0_4CopyIhS7_EEEEEvT_T0_DpT1_:
	.zero		4042


//--------------------- .nv.constant0._ZN2at6native55_GLOBAL__N__de093ff9_22_ForeachBinaryOpList_cu_a911ec4325multi_tensor_apply_kernelINS1_18TensorListMetadataILi2EEENS1_11CopyFunctorIhN3c1013Float8_e4m3fnELi2ELi1ELi1EEEJNS0_4CopyIhS7_EEEEEvT_T0_DpT1_ --------------------------
	.section	.nv.constant0._ZN2at6native55_GLOBAL__N__de093ff9_22_ForeachBinaryOpList_cu_a911ec4325multi_tensor_apply_kernelINS1_18TensorListMetadataILi2EEENS1_11CopyFunctorIhN3c1013Float8_e4m3fnELi2ELi1ELi1EEEJNS0_4CopyIhS7_EEEEEvT_T0_DpT1_,"a",@progbits
	.sectionflags	@""
	.align	4
.nv.constant0._ZN2at6native55_GLOBAL__N__de093ff9_22_ForeachBinaryOpList_cu_a911ec4325multi_tensor_apply_kernelINS1_18TensorListMetadataILi2EEENS1_11CopyFunctorIhN3c1013Float8_e4m3fnELi2ELi1ELi1EEEJNS0_4CopyIhS7_EEEEEvT_T0_DpT1_:
	.zero		4042


//--------------------- .nv.constant0._ZN2at6native55_GLOBAL__N__de093ff9_22_ForeachBinaryOpList_cu_a911ec4325multi_tensor_apply_kernelINS1_18TensorListMetadataILi2EEENS1_11CopyFunctorIhbLi2ELi1ELi1EEEJNS0_4CopyIhbEEEEEvT_T0_DpT1_ --------------------------
	.section	.nv.constant0._ZN2at6native55_GLOBAL__N__de093ff9_22_ForeachBinaryOpList_cu_a911ec4325multi_tensor_apply_kernelINS1_18TensorListMetadataILi2EEENS1_11CopyFunctorIhbLi2ELi1ELi1EEEJNS0_4CopyIhbEEEEEvT_T0_DpT1_,"a",@progbits
	.sectionflags	@""
	.align	4
.nv.constant0._ZN2at6native55_GLOBAL__N__de093ff9_22_ForeachBinaryOpList_cu_a911ec4325multi_tensor_apply_kernelINS1_18TensorListMetadataILi2EEENS1_11CopyFunctorIhbLi2ELi1ELi1EEEJNS0_4CopyIhbEEEEEvT_T0_DpT1_:
	.zero		4042


//--------------------- .nv.constant0._ZN2at6native55_GLOBAL__N__de093ff9_22_ForeachBinaryOpList_cu_a911ec4325multi_tensor_apply_kernelINS1_18TensorListMetadataILi2EEENS1_11CopyFunctorIhN3c108BFloat16ELi2ELi1ELi1EEEJNS0_4CopyIhS7_EEEEEvT_T0_DpT1_ --------------------------
	.section	.nv.constant0._ZN2at6native55_GLOBAL__N__de093ff9_22_ForeachBinaryOpList_cu_a911ec4325multi_tensor_apply_kernelINS1_18TensorListMetadataILi2EEENS1_11CopyFunctorIhN3c108BFloat16ELi2ELi1ELi1EEEJNS0_4CopyIhS7_EEEEEvT_T0_DpT1_,"a",@progbits
	.sectionflags	@""
	.align	4
.nv.constant0._ZN2at6native55_GLOBAL__N__de093ff9_22_ForeachBinaryOpList_cu_a911ec4325multi_tensor_apply_kernelINS1_18TensorListMetadataILi2EEENS1_11CopyFunctorIhN3c108BFloat16ELi2ELi1ELi1EEEJNS0_4CopyIhS7_EEEEEvT_T0_DpT1_:
	.zero		4042


//--------------------- .nv.constant0._ZN2at6native55_GLOBAL__N__de093ff9_22_ForeachBinaryOpList_cu_a911ec4325multi_tensor_apply_kernelINS1_18TensorListMetadataILi2EEENS1_11CopyFunctorIhN3c104HalfELi2ELi1ELi1EEEJNS0_4CopyIhS7_EEEEEvT_T0_DpT1_ --------------------------
	.section	.nv.constant0._ZN2at6native55_GLOBAL__N__de093ff9_22_ForeachBinaryOpList_cu_a911ec4325multi_tensor_apply_kernelINS1_18TensorListMetadataILi2EEENS1_11CopyFunctorIhN3c104HalfELi2ELi1ELi1EEEJNS0_4CopyIhS7_EEEEEvT_T0_DpT1_,"a",@progbits
	.sectionflags	@""
	.align	4
.nv.constant0._ZN2at6native55_GLOBAL__N__de093ff9_22_ForeachBinaryOpList_cu_a911ec4325multi_tensor_apply_kernelINS1_18TensorListMetadataILi2EEENS1_11CopyFunctorIhN3c104HalfELi2ELi1ELi1EEEJNS0_4CopyIhS7_EEEEEvT_T0_DpT1_:
	.zero		4042


//--------------------- .nv.constant0._ZN2at6native55_GLOBAL__N__de093ff9_22_ForeachBinaryOpList_cu_a911ec4325multi_tensor_apply_kernelINS1_18TensorListMetadataILi2EEENS1_11CopyFunctorIhN3c107complexIfEELi2ELi1ELi1EEEJNS0_4CopyIhS8_EEEEEvT_T0_DpT1_ --------------------------
	.section	.nv.constant0._ZN2at6native55_GLOBAL__N__de093ff9_22_ForeachBinaryOpList_cu_a911ec4325multi_tensor_apply_kernelINS1_18TensorListMetadataILi2EEENS1_11CopyFunctorIhN3c107complexIfEELi2ELi1ELi1EEEJNS0_4CopyIhS8_EEEEEvT_T0_DpT1_,"a",@progbits
	.sectionflags	@""
	.align	4
.nv.constant0._ZN2at6native55_GLOBAL__N__de093ff9_22_ForeachBinaryOpList_cu_a911ec4325multi_tensor_apply_kernelINS1_18TensorListMetadataILi2EEENS1_11CopyFunctorIhN3c107complexIfEELi2ELi1ELi1EEEJNS0_4CopyIhS8_EEEEEvT_T0_DpT1_:
	.zero		4042


//--------------------- .nv.constant0._ZN2at6native55_GLOBAL__N__de093ff9_22_ForeachBinaryOpList_cu_a911ec4325multi_tensor_apply_kernelINS1_18TensorListMetadataILi2EEENS1_11CopyFunctorIhN3c107complexIdEELi2ELi1ELi1EEEJNS0_4CopyIhS8_EEEEEvT_T0_DpT1_ --------------------------
	.section	.nv.constant0._ZN2at6native55_GLOBAL__N__de093ff9_22_ForeachBinaryOpList_cu_a911ec4325multi_tensor_apply_kernelINS1_18TensorListMetadataILi2EEENS1_11CopyFunctorIhN3c107complexIdEELi2ELi1ELi1EEEJNS0_4CopyIhS8_EEEEEvT_T0_DpT1_,"a",@progbits
	.sectionflags	@""
	.align	4
.nv.constant0._ZN2at6native55_GLOBAL__N__de093ff9_22_ForeachBinaryOpList_cu_a911ec4325multi_tensor_apply_kernelINS1_18TensorListMetadataILi2EEENS1_11CopyFunctorIhN3c107complexIdEELi2ELi1ELi1EEEJNS0_4CopyIhS8_EEEEEvT_T0_DpT1_:
	.zero		4042


//--------------------- .nv.constant0._ZN2at6native55_GLOBAL__N__de093ff9_22_ForeachBinaryOpList_cu_a911ec4325multi_tensor_apply_kernelINS1_18TensorListMetadataILi2EEENS1_11CopyFunctorIhfLi2ELi1ELi1EEEJNS0_4CopyIhfEEEEEvT_T0_DpT1_ --------------------------
	.section	.nv.constant0._ZN2at6native55_GLOBAL__N__de093ff9_22_ForeachBinaryOpList_cu_a911ec4325multi_tensor_apply_kernelINS1_18TensorListMetadataILi2EEENS1_11CopyFunctorIhfLi2ELi1ELi1EEEJNS0_4CopyIhfEEEEEvT_T0_DpT1_,"a",@progbits
	.sectionflags	@""
	.align	4
.nv.constant0._ZN2at6native55_GLOBAL__N__de093ff9_22_ForeachBinaryOpList_cu_a911ec4325multi_tensor_apply_kernelINS1_18TensorListMetadataILi2EEENS1_11CopyFunctorIhfLi2ELi1ELi1EEEJNS0_4CopyIhfEEEEEvT_T0_DpT1_:
	.zero		4042


//--------------------- .nv.constant0._ZN2at6native55_GLOBAL__N__de093ff9_22_ForeachBinaryOpList_cu_a911ec4325multi_tensor_apply_kernelINS1_18TensorListMetadataILi2EEENS1_11CopyFunctorIhdLi2ELi1ELi1EEEJNS0_4CopyIhdEEEEEvT_T0_DpT1_ --------------------------
	.section	.nv.constant0._ZN2at6native55_GLOBAL__N__de093ff9_22_ForeachBinaryOpList_cu_a911ec4325multi_tensor_apply_kernelINS1_18TensorListMetadataILi2EEENS1_11CopyFunctorIhdLi2ELi1ELi1EEEJNS0_4CopyIhdEEEEEvT_T0_DpT1_,"a",@progbits
	.sectionflags	@""
	.align	4
.nv.constant0._ZN2at6native55_GLOBAL__N__de093ff9_22_ForeachBinaryOpList_cu_a911ec4325multi_tensor_apply_kernelINS1_18TensorListMetadataILi2EEENS1_11CopyFunctorIhdLi2ELi1ELi1EEEJNS0_4CopyIhdEEEEEvT_T0_DpT1_:
	.zero		4042


//--------------------- .nv.constant0._ZN2at6native55_GLOBAL__N__de093ff9_22_ForeachBinaryOpList_cu_a911ec4325multi_tensor_apply_kernelINS1_18TensorListMetadataILi2EEENS1_11CopyFunctorIhiLi2ELi1ELi1EEEJNS0_4CopyIhiEEEEEvT_T0_DpT1_ --------------------------
	.section	.nv.constant0._ZN2at6native55_GLOBAL__N__de093ff9_22_ForeachBinaryOpList_cu_a911ec4325multi_tensor_apply_kernelINS1_18TensorListMetadataILi2EEENS1_11CopyFunctorIhiLi2ELi1ELi1EEEJNS0_4CopyIhiEEEEEvT_T0_DpT1_,"a",@progbits
	.sectionflags	@""
	.align	4
.nv.constant0._ZN2at6native55_GLOBAL__N__de093ff9_22_ForeachBinaryOpList_cu_a911ec4325multi_tensor_apply_kernelINS1_18TensorListMetadataILi2EEENS1_11CopyFunctorIhiLi2ELi1ELi1EEEJNS0_4CopyIhiEEEEEvT_T0_DpT1_:
	.zero		4042


//--------------------- .nv.constant0._ZN2at6native55_GLOBAL__N__de093ff9_22_ForeachBinaryOpList_cu_a911ec4325multi_tensor_apply_kernelINS1_18TensorListMetadataILi2EEENS1_11CopyFunctorIhsLi2ELi1ELi1EEEJNS0_4CopyIhsEEEEEvT_T0_DpT1_ --------------------------
	.section	.nv.constant0._ZN2at6native55_GLOBAL__N__de093ff9_22_ForeachBinaryOpList_cu_a911ec4325multi_tensor_apply_kernelINS1_18TensorListMetadataILi2EEENS1_11CopyFunctorIhsLi2ELi1ELi1EEEJNS0_4CopyIhsEEEEEvT_T0_DpT1_,"a",@progbits
	.sectionflags	@""
	.align	4
.nv.constant0._ZN2at6native55_GLOBAL__N__de093ff9_22_ForeachBinaryOpList_cu_a911ec4325multi_tensor_apply_kernelINS1_18TensorListMetadataILi2EEENS1_11CopyFunctorIhsLi2ELi1ELi1EEEJNS0_4CopyIhsEEEEEvT_T0_DpT1_:
	.zero		4042


//--------------------- .nv.constant0._ZN2at6native55_GLOBAL__N__de093ff9_22_ForeachBinaryOpList_cu_a911ec4325multi_tensor_apply_kernelINS1_18TensorListMetadataILi2EEENS1_11CopyFunctorIhlLi2ELi1ELi1EEEJNS0_4CopyIhlEEEEEvT_T0_DpT1_ --------------------------
	.section	.nv.constant0._ZN2at6native55_GLOBAL__N__de093ff9_22_ForeachBinaryOpList_cu_a911ec4325multi_tensor_apply_kernelINS1_18TensorListMetadataILi2EEENS1_11CopyFunctorIhlLi2ELi1ELi1EEEJNS0_4CopyIhlEEEEEvT_T0_DpT1_,"a",@progbits
	.sectionflags	@""
	.align	4
.nv.constant0._ZN2at6native55_GLOBAL__N__de093ff9_22_ForeachBinaryOpList_cu_a911ec4325multi_tensor_apply_kernelINS1_18TensorListMetadataILi2EEENS1_11CopyFunctorIhlLi2ELi1ELi1EEEJNS0_4CopyIhlEEEEEvT_T0_DpT1_:
	.zero		4042


//--------------------- .nv.constant0._ZN2at6native55_GLOBAL__N__de093ff9_22_ForeachBinaryOpList_cu_a911ec4325multi_tensor_apply_kernelINS1_18TensorListMetadataILi2EEENS1_11CopyFunctorIhaLi2ELi1ELi1EEEJNS0_4CopyIhaEEEEEvT_T0_DpT1_ --------------------------
	.section	.nv.constant0._ZN2at6native55_GLOBAL__N__de093ff9_22_ForeachBinaryOpList_cu_a911ec4325multi_tensor_apply_kernelINS1_18TensorListMetadataILi2EEENS1_11CopyFunctorIhaLi2ELi1ELi1EEEJNS0_4CopyIhaEEEEEvT_T0_DpT1_,"a",@progbits
	.sectionflags	@""
	.align	4
.nv.constant0._ZN2at6native55_GLOBAL__N__de093ff9_22_ForeachBinaryOpList_cu_a911ec4325multi_tensor_apply_kernelINS1_18TensorListMetadataILi2EEENS1_11CopyFunctorIhaLi2ELi1ELi1EEEJNS0_4CopyIhaEEEEEvT_T0_DpT1_:
	.zero		4042


//--------------------- .nv.constant0._ZN2at6native55_GLOBAL__N__de093ff9_22_ForeachBinaryOpList_cu_a911ec4325multi_tensor_apply_kernelINS1_18TensorListMetadataILi2EEENS1_14UnaryOpFunctorIhLi2ELi1ELi1EEEJNS0_4CopyIhhEEEEEvT_T0_DpT1_ --------------------------
	.section	.nv.constant0._ZN2at6native55_GLOBAL__N__de093ff9_22_ForeachBinaryOpList_cu_a911ec4325multi_tensor_apply_kernelINS1_18TensorListMetadataILi2EEENS1_14UnaryOpFunctorIhLi2ELi1ELi1EEEJNS0_4CopyIhhEEEEEvT_T0_DpT1_,"a",@progbits
	.sectionflags	@""
	.align	4
.nv.constant0._ZN2at6native55_GLOBAL__N__de093ff9_22_ForeachBinaryOpList_cu_a911ec4325multi_tensor_apply_kernelINS1_18TensorListMetadataILi2EEENS1_14UnaryOpFunctorIhLi2ELi1ELi1EEEJNS0_4CopyIhhEEEEEvT_T0_DpT1_:
	.zero		4042


//--------------------- .nv.constant0._ZN2at6native55_GLOBAL__N__de093ff9_22_ForeachBinaryOpList_cu_a911ec4325multi_tensor_apply_kernelINS1_18TensorListMetadataILi3EEENS1_24BinaryOpListAlphaFunctorIN3c104HalfELi3ELi2ELi2EEEJNS1_13power_functorIfEEfEEEvT_T0_DpT1_ --------------------------
	.section	.nv.constant0._ZN2at6native55_GLOBAL__N__de093ff9_22_ForeachBinaryOpList_cu_a911ec4325multi_tensor_apply_kernelINS1_18TensorListMetadataILi3EEENS1_24BinaryOpListAlphaFunctorIN3c104HalfELi3ELi2ELi2EEEJNS1_13power_functorIfEEfEEEvT_T0_DpT1_,"a",@progbits
	.sectionflags	@""
	.align	4
.nv.constant0._ZN2at6native55_GLOBAL__N__de093ff9_22_ForeachBinaryOpList_cu_a911ec4325multi_tensor_apply_kernelINS1_18TensorListMetadataILi3EEENS1_24BinaryOpListAlphaFunctorIN3c104HalfELi3ELi2ELi2EEEJNS1_13power_functorIfEEfEEEvT_T0_DpT1_:
	.zero		4048


//--------------------- .nv.constant0._ZN2at6native55_GLOBAL__N__de093ff9_22_ForeachBinaryOpList_cu_a911ec4325multi_tensor_apply_kernelINS1_18TensorListMetadataILi3EEENS1_24BinaryOpListAlphaFunctorIN3c108BFloat16ELi3ELi2ELi2EEEJNS1_13power_functorIfEEfEEEvT_T0_DpT1_ --------------------------
	.section	.nv.constant0._ZN2at6native55_GLOBAL__N__de093ff9_22_ForeachBinaryOpList_cu_a911ec4325multi_tensor_apply_kernelINS1_18TensorListMetadataILi3EEENS1_24BinaryOpListAlphaFunctorIN3c108BFloat16ELi3ELi2ELi2EEEJNS1_13power_functorIfEEfEEEvT_T0_DpT1_,"a",@progbits
	.sectionflags	@""
	.align	4
.nv.constant0._ZN2at6native55_GLOBAL__N__de093ff9_22_ForeachBinaryOpList_cu_a911ec4325multi_tensor_apply_kernelINS1_18TensorListMetadataILi3EEENS1_24BinaryOpListAlphaFunctorIN3c108BFloat16ELi3ELi2ELi2EEEJNS1_13power_functorIfEEfEEEvT_T0_DpT1_:
	.zero		4048


//--------------------- .nv.constant0._ZN2at6native55_GLOBAL__N__de093ff9_22_ForeachBinaryOpList_cu_a911ec4325multi_tensor_apply_kernelINS1_18TensorListMetadataILi3EEENS1_24BinaryOpListAlphaFunctorIN3c107complexIfEELi3ELi2ELi2EEEJNS1_13power_functorIS8_EES8_EEEvT_T0_DpT1_ --------------------------
	.section	.nv.constant0._ZN2at6native55_GLOBAL__N__de093ff9_22_ForeachBinaryOpList_cu_a911ec4325multi_tensor_apply_kernelINS1_18TensorListMetadataILi3EEENS1_24BinaryOpListAlphaFunctorIN3c107complexIfEELi3ELi2ELi2EEEJNS1_13power_functorIS8_EES8_EEEvT_T0_DpT1_,"a",@progbits
	.sectionflags	@""
	.align	4
.nv.constant0._ZN2at6native55_GLOBAL__N__de093ff9_22_ForeachBinaryOpList_cu_a911ec4325multi_tensor_apply_kernelINS1_18TensorListMetadataILi3EEENS1_24BinaryOpListAlphaFunctorIN3c107complexIfEELi3ELi2ELi2EEEJNS1_13power_functorIS8_EES8_EEEvT_T0_DpT1_:
	.zero		4056


//--------------------- .nv.constant0._ZN2at6native55_GLOBAL__N__de093ff9_22_ForeachBinaryOpList_cu_a911ec4325multi_tensor_apply_kernelINS1_18TensorListMetadataILi3EEENS1_24BinaryOpListAlphaFunctorIN3c107complexIdEELi3ELi2ELi2EEEJNS1_13power_functorIS8_EES8_EEEvT_T0_DpT1_ --------------------------
	.section	.nv.constant0._ZN2at6native55_GLOBAL__N__de093ff9_22_ForeachBinaryOpList_cu_a911ec4325multi_tensor_apply_kernelINS1_18TensorListMetadataILi3EEENS1_24BinaryOpListAlphaFunctorIN3c107complexIdEELi3ELi2ELi2EEEJNS1_13power_functorIS8_EES8_EEEvT_T0_DpT1_,"a",@progbits
	.sectionflags	@""
	.align	4
.nv.constant0._ZN2at6native55_GLOBAL__N__de093ff9_22_ForeachBinaryOpList_cu_a911ec4325multi_tensor_apply_kernelINS1_18TensorListMetadataILi3EEENS1_24BinaryOpListAlphaFunctorIN3c107complexIdEELi3ELi2ELi2EEEJNS1_13power_functorIS8_EES8_EEEvT_T0_DpT1_:
	.zero		4064


//--------------------- .nv.constant0._ZN2at6native55_GLOBAL__N__de093ff9_22_ForeachBinaryOpList_cu_a911ec4325multi_tensor_apply_kernelINS1_18TensorListMetadataILi3EEENS1_24BinaryOpListAlphaFunctorIfLi3ELi2ELi2EEEJNS1_13power_functorIfEEfEEEvT_T0_DpT1_ --------------------------
	.section	.nv.constant0._ZN2at6native55_GLOBAL__N__de093ff9_22_ForeachBinaryOpList_cu_a911ec4325multi_tensor_apply_kernelINS1_18TensorListMetadataILi3EEENS1_24BinaryOpListAlphaFunctorIfLi3ELi2ELi2EEEJNS1_13power_functorIfEEfEEEvT_T0_DpT1_,"a",@progbits
	.sectionflags	@""
	.align	4
.nv.constant0._ZN2at6native55_GLOBAL__N__de093ff9_22_ForeachBinaryOpList_cu_a911ec4325multi_tensor_apply_kernelINS1_18TensorListMetadataILi3EEENS1_24BinaryOpListAlphaFunctorIfLi3ELi2ELi2EEEJNS1_13power_functorIfEEfEEEvT_T0_DpT1_:
	.zero		4048


//--------------------- .nv.constant0._ZN2at6native55_GLOBAL__N__de093ff9_22_ForeachBinaryOpList_cu_a911ec4325multi_tensor_apply_kernelINS1_18TensorListMetadataILi3EEENS1_24BinaryOpListAlphaFunctorIdLi3ELi2ELi2EEEJNS1_13power_functorIdEEdEEEvT_T0_DpT1_ --------------------------
	.section	.nv.constant0._ZN2at6native55_GLOBAL__N__de093ff9_22_ForeachBinaryOpList_cu_a911ec4325multi_tensor_apply_kernelINS1_18TensorListMetadataILi3EEENS1_24BinaryOpListAlphaFunctorIdLi3ELi2ELi2EEEJNS1_13power_functorIdEEdEEEvT_T0_DpT1_,"a",@progbits
	.sectionflags	@""
	.align	4
.nv.constant0._ZN2at6native55_GLOBAL__N__de093ff9_22_ForeachBinaryOpList_cu_a911ec4325multi_tensor_apply_kernelINS1_18TensorListMetadataILi3EEENS1_24BinaryOpListAlphaFunctorIdLi3ELi2ELi2EEEJNS1_13power_functorIdEEdEEEvT_T0_DpT1_:
	.zero		4056


//--------------------- .nv.constant0._ZN2at6native55_GLOBAL__N__de093ff9_22_ForeachBinaryOpList_cu_a911ec4325multi_tensor_apply_kernelINS1_18TensorListMetadataILi3EEENS1_24BinaryOpListAlphaFunctorIsLi3ELi2ELi2EEEJNS1_13power_functorIsEEsEEEvT_T0_DpT1_ --------------------------
	.section	.nv.constant0._ZN2at6native55_GLOBAL__N__de093ff9_22_ForeachBinaryOpList_cu_a911ec4325multi_tensor_apply_kernelINS1_18TensorListMetadataILi3EEENS1_24BinaryOpListAlphaFunctorIsLi3ELi2ELi2EEEJNS1_13power_functorIsEEsEEEvT_T0_DpT1_,"a",@progbits
	.sectionflags	@""
	.align	4
.nv.constant0._ZN2at6native55_GLOBAL__N__de093ff9_22_ForeachBinaryOpList_cu_a911ec4325multi_tensor_apply_kernelINS1_18TensorListMetadataILi3EEENS1_24BinaryOpListAlphaFunctorIsLi3ELi2ELi2EEEJNS1_13power_functorIsEEsEEEvT_T0_DpT1_:
	.zero		4044


//--------------------- .nv.constant0._ZN2at6native55_GLOBAL__N__de093ff9_22_ForeachBinaryOpList_cu_a911ec4325multi_tensor_apply_kernelINS1_18TensorListMetadataILi3EEENS1_24BinaryOpListAlphaFunctorIlLi3ELi2ELi2EEEJNS1_13power_functorIlEElEEEvT_T0_DpT1_ --------------------------
	.section	.nv.constant0._ZN2at6native55_GLOBAL__N__de093ff9_22_ForeachBinaryOpList_cu_a911ec4325multi_tensor_apply_kernelINS1_18TensorListMetadataILi3EEENS1_24BinaryOpListAlphaFunctorIlLi3ELi2ELi2EEEJNS1_13power_functorIlEElEEEvT_T0_DpT1_,"a",@progbits
	.sectionflags	@""
	.align	4
.nv.constant0._ZN2at6native55_GLOBAL__N__de093ff9_22_ForeachBinaryOpList_cu_a911ec4325multi_tensor_apply_kernelINS1_18TensorListMetadataILi3EEENS1_24BinaryOpListAlphaFunctorIlLi3ELi2ELi2EEEJNS1_13power_functorIlEElEEEvT_T0_DpT1_:
	.zero		4056


//--------------------- .nv.constant0._ZN2at6native55_GLOBAL__N__de093ff9_22_ForeachBinaryOpList_cu_a911ec4325multi_tensor_apply_kernelINS1_18TensorListMetadataILi3EEENS1_24BinaryOpListAlphaFunctorIiLi3ELi2ELi2EEEJNS1_13power_functorIiEEiEEEvT_T0_DpT1_ --------------------------
	.section	.nv.constant0._ZN2at6native55_GLOBAL__N__de093ff9_22_ForeachBinaryOpList_cu_a911ec4325multi_tensor_apply_kernelINS1_18TensorListMetadataILi3EEENS1_24BinaryOpListAlphaFunctorIiLi3ELi2ELi2EEEJNS1_13power_functorIiEEiEEEvT_T0_DpT1_,"a",@progbits
	.sectionflags	@""
	.align	4
.nv.constant0._ZN2at6native55_GLOBAL__N__de093ff9_22_ForeachBinaryOpList_cu_a911ec4325multi_tensor_apply_kernelINS1_18TensorListMetadataILi3EEENS1_24BinaryOpListAlphaFunctorIiLi3ELi2ELi2EEEJNS1_13power_functorIiEEiEEEvT_T0_DpT1_:
	.zero		4048


//--------------------- .nv.constant0._ZN2at6native55_GLOBAL__N__de093ff9_22_ForeachBinaryOpList_cu_a911ec4325multi_tensor_apply_kernelINS1_18TensorListMetadataILi3EEENS1_24BinaryOpListAlphaFunctorIaLi3ELi2ELi2EEEJNS1_13power_functorIaEEaEEEvT_T0_DpT1_ --------------------------
	.section	.nv.constant0._ZN2at6native55_GLOBAL__N__de093ff9_22_ForeachBinaryOpList_cu_a911ec4325multi_tensor_apply_kernelINS1_18TensorListMetadataILi3EEENS1_24BinaryOpListAlphaFunctorIaLi3ELi2ELi2EEEJNS1_13power_functorIaEEaEEEvT_T0_DpT1_,"a",@progbits
	.sectionflags	@""
	.align	4
.nv.constant0._ZN2at6native55_GLOBAL__N__de093ff9_22_ForeachBinaryOpList_cu_a911ec4325multi_tensor_apply_kernelINS1_18TensorListMetadataILi3EEENS1_24BinaryOpListAlphaFunctorIaLi3ELi2ELi2EEEJNS1_13power_functorIaEEaEEEvT_T0_DpT1_:
	.zero		4043


//--------------------- .nv.constant0._ZN2at6native55_GLOBAL__N__de093ff9_22_ForeachBinaryOpList_cu_a911ec4325multi_tensor_apply_kernelINS1_18TensorListMetadataILi3EEENS1_24BinaryOpListAlphaFunctorIhLi3ELi2ELi2EEEJNS1_13power_functorIhEEhEEEvT_T0_DpT1_ --------------------------
	.section	.nv.constant0._ZN2at6native55_GLOBAL__N__de093ff9_22_ForeachBinaryOpList_cu_a911ec4325multi_tensor_apply_kernelINS1_18TensorListMetadataILi3EEENS1_24BinaryOpListAlphaFunctorIhLi3ELi2ELi2EEEJNS1_13power_functorIhEEhEEEvT_T0_DpT1_,"a",@progbits
	.sectionflags	@""
	.align	4
.nv.constant0._ZN2at6native55_GLOBAL__N__de093ff9_22_ForeachBinaryOpList_cu_a911ec4325multi_tensor_apply_kernelINS1_18TensorListMetadataILi3EEENS1_24BinaryOpListAlphaFunctorIhLi3ELi2ELi2EEEJNS1_13power_functorIhEEhEEEvT_T0_DpT1_:
	.zero		4043


//--------------------- .nv.constant0._ZN2at6native55_GLOBAL__N__de093ff9_22_ForeachBinaryOpList_cu_a911ec4325multi_tensor_apply_kernelINS1_18TensorListMetadataILi2EEENS1_24BinaryOpListAlphaFunctorIN3c104HalfELi2ELi2ELi0EEEJNS1_13power_functorIfEEfEEEvT_T0_DpT1_ --------------------------
	.section	.nv.constant0._ZN2at6native55_GLOBAL__N__de093ff9_22_ForeachBinaryOpList_cu_a911ec4325multi_tensor_apply_kernelINS1_18TensorListMetadataILi2EEENS1_24BinaryOpListAlphaFunctorIN3c104HalfELi2ELi2ELi0EEEJNS1_13power_functorIfEEfEEEvT_T0_DpT1_,"a",@progbits
	.sectionflags	@""
	.align	4
.nv.constant0._ZN2at6native55_GLOBAL__N__de093ff9_22_ForeachBinaryOpList_cu_a911ec4325multi_tensor_apply_kernelINS1_18TensorListMetadataILi2EEENS1_24BinaryOpListAlphaFunctorIN3c104HalfELi2ELi2ELi0EEEJNS1_13power_functorIfEEfEEEvT_T0_DpT1_:
	.zero		4048


//--------------------- .nv.constant0._ZN2at6native55_GLOBAL__N__de093ff9_22_ForeachBinaryOpList_cu_a911ec4325multi_tensor_apply_kernelINS1_18TensorListMetadataILi2EEENS1_24BinaryOpListAlphaFunctorIN3c108BFloat16ELi2ELi2ELi0EEEJNS1_13power_functorIfEEfEEEvT_T0_DpT1_ --------------------------
	.section	.nv.constant0._ZN2at6native55_GLOBAL__N__de093ff9_22_ForeachBinaryOpList_cu_a911ec4325multi_tensor_apply_kernelINS1_18TensorListMetadataILi2EEENS1_24BinaryOpListAlphaFunctorIN3c108BFloat16ELi2ELi2ELi0EEEJNS1_13power_functorIfEEfEEEvT_T0_DpT1_,"a",@progbits
	.sectionflags	@""
	.align	4
.nv.constant0._ZN2at6native55_GLOBAL__N__de093ff9_22_ForeachBinaryOpList_cu_a911ec4325multi_tensor_apply_kernelINS1_18TensorListMetadataILi2EEENS1_24BinaryOpListAlphaFunctorIN3c108BFloat16ELi2ELi2ELi0EEEJNS1_13power_functorIfEEfEEEvT_T0_DpT1_:
	.zero		4048


//--------------------- .nv.constant0._ZN2at6native55_GLOBAL__N__de093ff9_22_ForeachBinaryOpList_cu_a911ec4325multi_tensor_apply_kernelINS1_18TensorListMetadataILi2EEENS1_24BinaryOpListAlphaFunctorIN3c107complexIfEELi2ELi2ELi0EEEJNS1_13power_functorIS8_EES8_EEEvT_T0_DpT1_ --------------------------
	.section	.nv.constant0._ZN2at6native55_GLOBAL__N__de093ff9_22_ForeachBinaryOpList_cu_a911ec4325multi_tensor_apply_kernelINS1_18TensorListMetadataILi2EEENS1_24BinaryOpListAlphaFunctorIN3c107complexIfEELi2ELi2ELi0EEEJNS1_13power_functorIS8_EES8_EEEvT_T0_DpT1_,"a",@progbits
	.sectionflags	@""
	.align	4
.nv.constant0._ZN2at6native55_GLOBAL__N__de093ff9_22_ForeachBinaryOpList_cu_a911ec4325multi_tensor_apply_kernelINS1_18TensorListMetadataILi2EEENS1_24BinaryOpListAlphaFunctorIN3c107complexIfEELi2ELi2ELi0EEEJNS1_13power_functorIS8_EES8_EEEvT_T0_DpT1_:
	.zero		4056


//--------------------- .nv.constant0._ZN2at6native55_GLOBAL__N__de093ff9_22_ForeachBinaryOpList_cu_a911ec4325multi_tensor_apply_kernelINS1_18TensorListMetadataILi2EEENS1_24BinaryOpListAlphaFunctorIN3c107complexIdEELi2ELi2ELi0EEEJNS1_13power_functorIS8_EES8_EEEvT_T0_DpT1_ --------------------------
	.section	.nv.constant0._ZN2at6native55_GLOBAL__N__de093ff9_22_ForeachBinaryOpList_cu_a911ec4325multi_tensor_apply_kernelINS1_18TensorListMetadataILi2EEENS1_24BinaryOpListAlphaFunctorIN3c107complexIdEELi2ELi2ELi0EEEJNS1_13power_functorIS8_EES8_EEEvT_T0_DpT1_,"a",@progbits
	.sectionflags	@""
	.align	4
.nv.constant0._ZN2at6native55_GLOBAL__N__de093ff9_22_ForeachBinaryOpList_cu_a911ec4325multi_tensor_apply_kernelINS1_18TensorListMetadataILi2EEENS1_24BinaryOpListAlphaFunctorIN3c107complexIdEELi2ELi2ELi0EEEJNS1_13power_functorIS8_EES8_EEEvT_T0_DpT1_:
	.zero		4064


//--------------------- .nv.constant0._ZN2at6native55_GLOBAL__N__de093ff9_22_ForeachBinaryOpList_cu_a911ec4325multi_tensor_apply_kernelINS1_18TensorListMetadataILi2EEENS1_24BinaryOpListAlphaFunctorIfLi2ELi2ELi0EEEJNS1_13power_functorIfEEfEEEvT_T0_DpT1_ --------------------------
	.section	.nv.constant0._ZN2at6native55_GLOBAL__N__de093ff9_22_ForeachBinaryOpList_cu_a911ec4325multi_tensor_apply_kernelINS1_18TensorListMetadataILi2EEENS1_24BinaryOpListAlphaFunctorIfLi2ELi2ELi0EEEJNS1_13power_functorIfEEfEEEvT_T0_DpT1_,"a",@progbits
	.sectionflags	@""
	.align	4
.nv.constant0._ZN2at6native55_GLOBAL__N__de093ff9_22_ForeachBinaryOpList_cu_a911ec4325multi_tensor_apply_kernelINS1_18TensorListMetadataILi2EEENS1_24BinaryOpListAlphaFunctorIfLi2ELi2ELi0EEEJNS1_13power_functorIfEEfEEEvT_T0_DpT1_:
	.zero		4048


//--------------------- .nv.constant0._ZN2at6native55_GLOBAL__N__de093ff9_22_ForeachBinaryOpList_cu_a911ec4325multi_tensor_apply_kernelINS1_18TensorListMetadataILi2EEENS1_24BinaryOpListAlphaFunctorIdLi2ELi2ELi0EEEJNS1_13power_functorIdEEdEEEvT_T0_DpT1_ --------------------------
	.section	.nv.constant0._ZN2at6native55_GLOBAL__N__de093ff9_22_ForeachBinaryOpList_cu_a911ec4325multi_tensor_apply_kernelINS1_18TensorListMetadataILi2EEENS1_24BinaryOpListAlphaFunctorIdLi2ELi2ELi0EEEJNS1_13power_functorIdEEdEEEvT_T0_DpT1_,"a",@progbits
	.sectionflags	@""
	.align	4
.nv.constant0._ZN2at6native55_GLOBAL__N__de093ff9_22_ForeachBinaryOpList_cu_a911ec4325multi_tensor_apply_kernelINS1_18TensorListMetadataILi2EEENS1_24BinaryOpListAlphaFunctorIdLi2ELi2ELi0EEEJNS1_13power_functorIdEEdEEEvT_T0_DpT1_:
	.zero		4056


//--------------------- .nv.constant0._ZN2at6native55_GLOBAL__N__de093ff9_22_ForeachBinaryOpList_cu_a911ec4325multi_tensor_apply_kernelINS1_18TensorListMetadataILi2EEENS1_24BinaryOpListAlphaFunctorIsLi2ELi2ELi0EEEJNS1_13power_functorIsEEsEEEvT_T0_DpT1_ --------------------------
	.section	.nv.constant0._ZN2at6native55_GLOBAL__N__de093ff9_22_ForeachBinaryOpList_cu_a911ec4325multi_tensor_apply_kernelINS1_18TensorListMetadataILi2EEENS1_24BinaryOpListAlphaFunctorIsLi2ELi2ELi0EEEJNS1_13power_functorIsEEsEEEvT_T0_DpT1_,"a",@progbits
	.sectionflags	@""
	.align	4
.nv.constant0._ZN2at6native55_GLOBAL__N__de093ff9_22_ForeachBinaryOpList_cu_a911ec4325multi_tensor_apply_kernelINS1_18TensorListMetadataILi2EEENS1_24BinaryOpListAlphaFunctorIsLi2ELi2ELi0EEEJNS1_13power_functorIsEEsEEEvT_T0_DpT1_:
	.zero		4044


//--------------------- .nv.constant0._ZN2at6native55_GLOBAL__N__de093ff9_22_ForeachBinaryOpList_cu_a911ec4325multi_tensor_apply_kernelINS1_18TensorListMetadataILi2EEENS1_24BinaryOpListAlphaFunctorIlLi2ELi2ELi0EEEJNS1_13power_functorIlEElEEEvT_T0_DpT1_ --------------------------
	.section	.nv.constant0._ZN2at6native55_GLOBAL__N__de093ff9_22_ForeachBinaryOpList_cu_a911ec4325multi_tensor_apply_kernelINS1_18TensorListMetadataILi2EEENS1_24BinaryOpListAlphaFunctorIlLi2ELi2ELi0EEEJNS1_13power_functorIlEElEEEvT_T0_DpT1_,"a",@progbits
	.sectionflags	@""
	.align	4
.nv.constant0._ZN2at6native55_GLOBAL__N__de093ff9_22_ForeachBinaryOpList_cu_a911ec4325multi_tensor_apply_kernelINS1_18TensorListMetadataILi2EEENS1_24BinaryOpListAlphaFunctorIlLi2ELi2ELi0EEEJNS1_13power_functorIlEElEEEvT_T0_DpT1_:
	.zero		4056


//--------------------- .nv.constant0._ZN2at6native55_GLOBAL__N__de093ff9_22_ForeachBinaryOpList_cu_a911ec4325multi_tensor_apply_kernelINS1_18TensorListMetadataILi2EEENS1_24BinaryOpListAlphaFunctorIiLi2ELi2ELi0EEEJNS1_13power_functorIiEEiEEEvT_T0_DpT1_ --------------------------
	.section	.nv.constant0._ZN2at6native55_GLOBAL__N__de093ff9_22_ForeachBinaryOpList_cu_a911ec4325multi_tensor_apply_kernelINS1_18TensorListMetadataILi2EEENS1_24BinaryOpListAlphaFunctorIiLi2ELi2ELi0EEEJNS1_13power_functorIiEEiEEEvT_T0_DpT1_,"a",@progbits
	.sectionflags	@""
	.align	4
.nv.constant0._ZN2at6native55_GLOBAL__N__de093ff9_22_ForeachBinaryOpList_cu_a911ec4325multi_tensor_apply_kernelINS1_18TensorListMetadataILi2EEENS1_24BinaryOpListAlphaFunctorIiLi2ELi2ELi0EEEJNS1_13power_functorIiEEiEEEvT_T0_DpT1_:
	.zero		4048


//--------------------- .nv.constant0._ZN2at6native55_GLOBAL__N__de093ff9_22_ForeachBinaryOpList_cu_a911ec4325multi_tensor_apply_kernelINS1_18TensorListMetadataILi2EEENS1_24BinaryOpListAlphaFunctorIaLi2ELi2ELi0EEEJNS1_13power_functorIaEEaEEEvT_T0_DpT1_ --------------------------
	.section	.nv.constant0._ZN2at6native55_GLOBAL__N__de093ff9_22_ForeachBinaryOpList_cu_a911ec4325multi_tensor_apply_kernelINS1_18TensorListMetadataILi2EEENS1_24BinaryOpListAlphaFunctorIaLi2ELi2ELi0EEEJNS1_13power_functorIaEEaEEEvT_T0_DpT1_,"a",@progbits
	.sectionflags	@""
	.align	4
.nv.constant0._ZN2at6native55_GLOBAL__N__de093ff9_22_ForeachBinaryOpList_cu_a911ec4325multi_tensor_apply_kernelINS1_18TensorListMetadataILi2EEENS1_24BinaryOpListAlphaFunctorIaLi2ELi2ELi0EEEJNS1_13power_functorIaEEaEEEvT_T0_DpT1_:
	.zero		4043


//--------------------- .nv.constant0._ZN2at6native55_GLOBAL__N__de093ff9_22_ForeachBinaryOpList_cu_a911ec4325multi_tensor_apply_kernelINS1_18TensorListMetadataILi2EEENS1_24BinaryOpListAlphaFunctorIhLi2ELi2ELi0EEEJNS1_13power_functorIhEEhEEEvT_T0_DpT1_ --------------------------
	.section	.nv.constant0._ZN2at6native55_GLOBAL__N__de093ff9_22_ForeachBinaryOpList_cu_a911ec4325multi_tensor_apply_kernelINS1_18TensorListMetadataILi2EEENS1_24BinaryOpListAlphaFunctorIhLi2ELi2ELi0EEEJNS1_13power_functorIhEEhEEEvT_T0_DpT1_,"a",@progbits
	.sectionflags	@""
	.align	4
.nv.constant0._ZN2at6native55_GLOBAL__N__de093ff9_22_ForeachBinaryOpList_cu_a911ec4325multi_tensor_apply_kernelINS1_18TensorListMetadataILi2EEENS1_24BinaryOpListAlphaFunctorIhLi2ELi2ELi0EEEJNS1_13power_functorIhEEhEEEvT_T0_DpT1_:
	.zero		4043


//--------------------- .nv.constant0._ZN2at6native55_GLOBAL__N__de093ff9_22_ForeachBinaryOpList_cu_a911ec4325multi_tensor_apply_kernelINS1_18TensorListMetadataILi3EEENS1_24BinaryOpListAlphaFunctorIN3c104HalfELi3ELi2ELi2EEEJNS0_7maximumIfEEfEEEvT_T0_DpT1_ --------------------------
	.section	.nv.constant0._ZN2at6native55_GLOBAL__N__de093ff9_22_ForeachBinaryOpList_cu_a911ec4325multi_tensor_apply_kernelINS1_18TensorListMetadataILi3EEENS1_24BinaryOpListAlphaFunctorIN3c104HalfELi3ELi2ELi2EEEJNS0_7maximumIfEEfEEEvT_T0_DpT1_,"a",@progbits
	.sectionflags	@""
	.align	4
.nv.constant0._ZN2at6native55_GLOBAL__N__de093ff9_22_ForeachBinaryOpList_cu_a911ec4325multi_tensor_apply_kernelINS1_18TensorListMetadataILi3EEENS1_24BinaryOpListAlphaFunctorIN3c104HalfELi3ELi2ELi2EEEJNS0_7maximumIfEEfEEEvT_T0_DpT1_:
	.zero		4048


//--------------------- .nv.constant0._ZN2at6native55_GLOBAL__N__de093ff9_22_ForeachBinaryOpList_cu_a911ec4325multi_tensor_apply_kernelINS1_18TensorListMetadataILi3EEENS1_24BinaryOpListAlphaFunctorIN3c108BFloat16ELi3ELi2ELi2EEEJNS0_7maximumIfEEfEEEvT_T0_DpT1_ --------------------------
	.section	.nv.constant0._ZN2at6native55_GLOBAL__N__de093ff9_22_ForeachBinaryOpList_cu_a911ec4325multi_tensor_apply_kernelINS1_18TensorListMetadataILi3EEENS1_24BinaryOpListAlphaFunctorIN3c108BFloat16ELi3ELi2ELi2EEEJNS0_7maximumIfEEfEEEvT_T0_DpT1_,"a",@progbits
	.sectionflags	@""
	.align	4
.nv.constant0._ZN2at6native55_GLOBAL__N__de093ff9_22_ForeachBinaryOpList_cu_a911ec4325multi_tensor_apply_kernelINS1_18TensorListMetadataILi3EEENS1_24BinaryOpListAlphaFunctorIN3c108BFloat16ELi3ELi2ELi2EEEJNS0_7maximumIfEEfEEEvT_T0_DpT1_:
	.zero		4048


//--------------------- .nv.constant0._ZN2at6native55_GLOBAL__N__de093ff9_22_ForeachBinaryOpList_cu_a911ec4325multi_tensor_apply_kernelINS1_18TensorListMetadataILi3EEENS1_24BinaryOpListAlphaFunctorIfLi3ELi2ELi2EEEJNS0_7maximumIfEEfEEEvT_T0_DpT1_ --------------------------
	.section	.nv.constant0._ZN2at6native55_GLOBAL__N__de093ff9_22_ForeachBinaryOpList_cu_a911ec4325multi_tensor_apply_kernelINS1_18TensorListMetadataILi3EEENS1_24BinaryOpListAlphaFunctorIfLi3ELi2ELi2EEEJNS0_7maximumIfEEfEEEvT_T0_DpT1_,"a",@progbits
	.sectionflags	@""
	.align	4
.nv.constant0._ZN2at6native55_GLOBAL__N__de093ff9_22_ForeachBinaryOpList_cu_a911ec4325multi_tensor_apply_kernelINS1_18TensorListMetadataILi3EEENS1_24BinaryOpListAlphaFunctorIfLi3ELi2ELi2EEEJNS0_7maximumIfEEfEEEvT_T0_DpT1_:
	.zero		4048


//--------------------- .nv.constant0._ZN2at6native55_GLOBAL__N__de093ff9_22_ForeachBinaryOpList_cu_a911ec4325multi_tensor_apply_kernelINS1_18TensorListMetadataILi3EEENS1_24BinaryOpListAlphaFunctorIdLi3ELi2ELi2EEEJNS0_7maximumIdEEdEEEvT_T0_DpT1_ --------------------------
	.section	.nv.constant0._ZN2at6native55_GLOBAL__N__de093ff9_22_ForeachBinaryOpList_cu_a911ec4325multi_tensor_apply_kernelINS1_18TensorListMetadataILi3EEENS1_24BinaryOpListAlphaFunctorIdLi3ELi2ELi2EEEJNS0_7maximumIdEEdEEEvT_T0_DpT1_,"a",@progbits
	.sectionflags	@""
	.align	4
.nv.constant0._ZN2at6native55_GLOBAL__N__de093ff9_22_ForeachBinaryOpList_cu_a911ec4325multi_tensor_apply_kernelINS1_18TensorListMetadataILi3EEENS1_24BinaryOpListAlphaFunctorIdLi3ELi2ELi2EEEJNS0_7maximumIdEEdEEEvT_T0_DpT1_:
	.zero		4056


//--------------------- .nv.constant0._ZN2at6native55_GLOBAL__N__de093ff9_22_ForeachBinaryOpList_cu_a911ec4325multi_tensor_apply_kernelINS1_18TensorListMetadataILi3EEENS1_24BinaryOpListAlphaFunctorIsLi3ELi2ELi2EEEJNS0_7maximumIsEEsEEEvT_T0_DpT1_ --------------------------
	.section	.nv.constant0._ZN2at6native55_GLOBAL__N__de093ff9_22_ForeachBinaryOpList_cu_a911ec4325multi_tensor_apply_kernelINS1_18TensorListMetadataILi3EEENS1_24BinaryOpListAlphaFunctorIsLi3ELi2ELi2EEEJNS0_7maximumIsEEsEEEvT_T0_DpT1_,"a",@progbits
	.sectionflags	@""
	.align	4
.nv.constant0._ZN2at6native55_GLOBAL__N__de093ff9_22_ForeachBinaryOpList_cu_a911ec4325multi_tensor_apply_kernelINS1_18TensorListMetadataILi3EEENS1_24BinaryOpListAlphaFunctorIsLi3ELi2ELi2EEEJNS0_7maximumIsEEsEEEvT_T0_DpT1_:
	.zero		4044


//--------------------- .nv.constant0._ZN2at6native55_GLOBAL__N__de093ff9_22_ForeachBinaryOpList_cu_a911ec4325multi_tensor_apply_kernelINS1_18TensorListMetadataILi3EEENS1_24BinaryOpListAlphaFunctorIlLi3ELi2ELi2EEEJNS0_7maximumIlEElEEEvT_T0_DpT1_ --------------------------
	.section	.nv.constant0._ZN2at6native55_GLOBAL__N__de093ff9_22_ForeachBinaryOpList_cu_a911ec4325multi_tensor_apply_kernelINS1_18TensorListMetadataILi3EEENS1_24BinaryOpListAlphaFunctorIlLi3ELi2ELi2EEEJNS0_7maximumIlEElEEEvT_T0_DpT1_,"a",@progbits
	.sectionflags	@""
	.align	4
.nv.constant0._ZN2at6native55_GLOBAL__N__de093ff9_22_ForeachBinaryOpList_cu_a911ec4325multi_tensor_apply_kernelINS1_18TensorListMetadataILi3EEENS1_24BinaryOpListAlphaFunctorIlLi3ELi2ELi2EEEJNS0_7maximumIlEElEEEvT_T0_DpT1_:
	.zero		4056


//--------------------- .nv.constant0._ZN2at6native55_GLOBAL__N__de093ff9_22_ForeachBinaryOpList_cu_a911ec4325multi_tensor_apply_kernelINS1_18TensorListMetadataILi3EEENS1_24BinaryOpListAlphaFunctorIiLi3ELi2ELi2EEEJNS0_7maximumIiEEiEEEvT_T0_DpT1_ --------------------------
	.section	.nv.constant0._ZN2at6native55_GLOBAL__N__de093ff9_22_ForeachBinaryOpList_cu_a911ec4325multi_tensor_apply_kernelINS1_18TensorListMetadataILi3EEENS1_24BinaryOpListAlphaFunctorIiLi3ELi2ELi2EEEJNS0_7maximumIiEEiEEEvT_T0_DpT1_,"a",@progbits
	.sectionflags	@""
	.align	4
.nv.constant0._ZN2at6native55_GLOBAL__N__de093ff9_22_ForeachBinaryOpList_cu_a911ec4325multi_tensor_apply_kernelINS1_18TensorListMetadataILi3EEENS1_24BinaryOpListAlphaFunctorIiLi3ELi2ELi2EEEJNS0_7maximumIiEEiEEEvT_T0_DpT1_:
	.zero		4048


//--------------------- .nv.constant0._ZN2at6native55_GLOBAL__N__de093ff9_22_ForeachBinaryOpList_cu_a911ec4325multi_tensor_apply_kernelINS1_18TensorListMetadataILi3EEENS1_24BinaryOpListAlphaFunctorIaLi3ELi2ELi2EEEJNS0_7maximumIaEEaEEEvT_T0_DpT1_ --------------------------
	.section	.nv.constant0._ZN2at6native55_GLOBAL__N__de093ff9_22_ForeachBinaryOpList_cu_a911ec4325multi_tensor_apply_kernelINS1_18TensorListMetadataILi3EEENS1_24BinaryOpListAlphaFunctorIaLi3ELi2ELi2EEEJNS0_7maximumIaEEaEEEvT_T0_DpT1_,"a",@progbits
	.sectionflags	@""
	.align	4
.nv.constant0._ZN2at6native55_GLOBAL__N__de093ff9_22_ForeachBinaryOpList_cu_a911ec4325multi_tensor_apply_kernelINS1_18TensorListMetadataILi3EEENS1_24BinaryOpListAlphaFunctorIaLi3ELi2ELi2EEEJNS0_7maximumIaEEaEEEvT_T0_DpT1_:
	.zero		4043


//--------------------- .nv.constant0._ZN2at6native55_GLOBAL__N__de093ff9_22_ForeachBinaryOpList_cu_a911ec4325multi_tensor_apply_kernelINS1_18TensorListMetadataILi3EEENS1_24BinaryOpListAlphaFunctorIhLi3ELi2ELi2EEEJNS0_7maximumIhEEhEEEvT_T0_DpT1_ --------------------------
	.section	.nv.constant0._ZN2at6native55_GLOBAL__N__de093ff9_22_ForeachBinaryOpList_cu_a911ec4325multi_tensor_apply_kernelINS1_18TensorListMetadataILi3EEENS1_24BinaryOpListAlphaFunctorIhLi3ELi2ELi2EEEJNS0_7maximumIhEEhEEEvT_T0_DpT1_,"a",@progbits
	.sectionflags	@""
	.align	4
.nv.constant0._ZN2at6native55_GLOBAL__N__de093ff9_22_ForeachBinaryOpList_cu_a911ec4325multi_tensor_apply_kernelINS1_18TensorListMetadataILi3EEENS1_24BinaryOpListAlphaFunctorIhLi3ELi2ELi2EEEJNS0_7maximumIhEEhEEEvT_T0_DpT1_:
	.zero		4043


//--------------------- .nv.constant0._ZN2at6native55_GLOBAL__N__de093ff9_22_ForeachBinaryOpList_cu_a911ec4325multi_tensor_apply_kernelINS1_18TensorListMetadataILi2EEENS1_24BinaryOpListAlphaFunctorIN3c104HalfELi2ELi2ELi0EEEJNS0_7maximumIfEEfEEEvT_T0_DpT1_ --------------------------
	.section	.nv.constant0._ZN2at6native55_GLOBAL__N__de093ff9_22_ForeachBinaryOpList_cu_a911ec4325multi_tensor_apply_kernelINS1_18TensorListMetadataILi2EEENS1_24BinaryOpListAlphaFunctorIN3c104HalfELi2ELi2ELi0EEEJNS0_7maximumIfEEfEEEvT_T0_DpT1_,"a",@progbits
	.sectionflags	@""
	.align	4
.nv.constant0._ZN2at6native55_GLOBAL__N__de093ff9_22_ForeachBinaryOpList_cu_a911ec4325multi_tensor_apply_kernelINS1_18TensorListMetadataILi2EEENS1_24BinaryOpListAlphaFunctorIN3c104HalfELi2ELi2ELi0EEEJNS0_7maximumIfEEfEEEvT_T0_DpT1_:
	.zero		4048


//--------------------- .nv.constant0._ZN2at6native55_GLOBAL__N__de093ff9_22_ForeachBinaryOpList_cu_a911ec4325multi_tensor_apply_kernelINS1_18TensorListMetadataILi2EEENS1_24BinaryOpListAlphaFunctorIN3c108BFloat16ELi2ELi2ELi0EEEJNS0_7maximumIfEEfEEEvT_T0_DpT1_ --------------------------
	.section	.nv.constant0._ZN2at6native55_GLOBAL__N__de093ff9_22_ForeachBinaryOpList_cu_a911ec4325multi_tensor_apply_kernelINS1_18TensorListMetadataILi2EEENS1_24BinaryOpListAlphaFunctorIN3c108BFloat16ELi2ELi2ELi0EEEJNS0_7maximumIfEEfEEEvT_T0_DpT1_,"a",@progbits
	.sectionflags	@""
	.align	4
.nv.constant0._ZN2at6native55_GLOBAL__N__de093ff9_22_ForeachBinaryOpList_cu_a911ec4325multi_tensor_apply_kernelINS1_18TensorListMetadataILi2EEENS1_24BinaryOpListAlphaFunctorIN3c108BFloat16ELi2ELi2ELi0EEEJNS0_7maximumIfEEfEEEvT_T0_DpT1_:
	.zero		4048


//--------------------- .nv.constant0._ZN2at6native55_GLOBAL__N__de093ff9_22_ForeachBinaryOpList_cu_a911ec4325multi_tensor_apply_kernelINS1_18TensorListMetadataILi2EEENS1_24BinaryOpListAlphaFunctorIfLi2ELi2ELi0EEEJNS0_7maximumIfEEfEEEvT_T0_DpT1_ --------------------------
	.section	.nv.constant0._ZN2at6native55_GLOBAL__N__de093ff9_22_ForeachBinaryOpList_cu_a911ec4325multi_tensor_apply_kernelINS1_18TensorListMetadataILi2EEENS1_24BinaryOpListAlphaFunctorIfLi2ELi2ELi0EEEJNS0_7maximumIfEEfEEEvT_T0_DpT1_,"a",@progbits
	.sectionflags	@""
	.align	4
.nv.constant0._ZN2at6native55_GLOBAL__N__de093ff9_22_ForeachBinaryOpList_cu_a911ec4325multi_tensor_apply_kernelINS1_18TensorListMetadataILi2EEENS1_24BinaryOpListAlphaFunctorIfLi2ELi2ELi0EEEJNS0_7maximumIfEEfEEEvT_T0_DpT1_:
	.zero		4048


//--------------------- .nv.constant0._ZN2at6native55_GLOBAL__N__de093ff9_22_ForeachBinaryOpList_cu_a911ec4325multi_tensor_apply_kernelINS1_18TensorListMetadataILi2EEENS1_24BinaryOpListAlphaFunctorIdLi2ELi2ELi0EEEJNS0_7maximumIdEEdEEEvT_T0_DpT1_ --------------------------
	.section	.nv.constant0._ZN2at6native55_GLOBAL__N__de093ff9_22_ForeachBinaryOpList_cu_a911ec4325multi_tensor_apply_kernelINS1_18TensorListMetadataILi2EEENS1_24BinaryOpListAlphaFunctorIdLi2ELi2ELi0EEEJNS0_7maximumIdEEdEEEvT_T0_DpT1_,"a",@progbits
	.sectionflags	@""
	.align	4
.nv.constant0._ZN2at6native55_GLOBAL__N__de093ff9_22_ForeachBinaryOpList_cu_a911ec4325multi_tensor_apply_kernelINS1_18TensorListMetadataILi2EEENS1_24BinaryOpListAlphaFunctorIdLi2ELi2ELi0EEEJNS0_7maximumIdEEdEEEvT_T0_DpT1_:
	.zero		4056


//--------------------- .nv.constant0._ZN2at6native55_GLOBAL__N__de093ff9_22_ForeachBinaryOpList_cu_a911ec4325multi_tensor_apply_kernelINS1_18TensorListMetadataILi2EEENS1_24BinaryOpListAlphaFunctorIsLi2ELi2ELi0EEEJNS0_7maximumIsEEsEEEvT_T0_DpT1_ --------------------------
	.section	.nv.constant0._ZN2at6native55_GLOBAL__N__de093ff9_22_ForeachBinaryOpList_cu_a911ec4325multi_tensor_apply_kernelINS1_18TensorListMetadataILi2EEENS1_24BinaryOpListAlphaFunctorIsLi2ELi2ELi0EEEJNS0_7maximumIsEEsEEEvT_T0_DpT1_,"a",@progbits
	.sectionflags	@""
	.align	4
.nv.constant0._ZN2at6native55_GLOBAL__N__de093ff9_22_ForeachBinaryOpList_cu_a911ec4325multi_tensor_apply_kernelINS1_18TensorListMetadataILi2EEENS1_24BinaryOpListAlphaFunctorIsLi2ELi2ELi0EEEJNS0_7maximumIsEEsEEEvT_T0_DpT1_:
	.zero		4044


//--------------------- .nv.constant0._ZN2at6native55_GLOBAL__N__de093ff9_22_ForeachBinaryOpList_cu_a911ec4325multi_tensor_apply_kernelINS1_18TensorListMetadataILi2EEENS1_24BinaryOpListAlphaFunctorIlLi2ELi2ELi0EEEJNS0_7maximumIlEElEEEvT_T0_DpT1_ --------------------------
	.section	.nv.constant0._ZN2at6native55_GLOBAL__N__de093ff9_22_ForeachBinaryOpList_cu_a911ec4325multi_tensor_apply_kernelINS1_18TensorListMetadataILi2EEENS1_24BinaryOpListAlphaFunctorIlLi2ELi2ELi0EEEJNS0_7maximumIlEElEEEvT_T0_DpT1_,"a",@progbits
	.sectionflags	@""
	.align	4
.nv.constant0._ZN2at6native55_GLOBAL__N__de093ff9_22_ForeachBinaryOpList_cu_a911ec4325multi_tensor_apply_kernelINS1_18TensorListMetadataILi2EEENS1_24BinaryOpListAlphaFunctorIlLi2ELi2ELi0EEEJNS0_7maximumIlEElEEEvT_T0_DpT1_:
	.zero		4056


//--------------------- .nv.constant0._ZN2at6native55_GLOBAL__N__de093ff9_22_ForeachBinaryOpList_cu_a911ec4325multi_tensor_apply_kernelINS1_18TensorListMetadataILi2EEENS1_24BinaryOpListAlphaFunctorIiLi2ELi2ELi0EEEJNS0_7maximumIiEEiEEEvT_T0_DpT1_ --------------------------
	.section	.nv.constant0._ZN2at6native55_GLOBAL__N__de093ff9_22_ForeachBinaryOpList_cu_a911ec4325multi_tensor_apply_kernelINS1_18TensorListMetadataILi2EEENS1_24BinaryOpListAlphaFunctorIiLi2ELi2ELi0EEEJNS0_7maximumIiEEiEEEvT_T0_DpT1_,"a",@progbits
	.sectionflags	@""
	.align	4
.nv.constant0._ZN2at6native55_GLOBAL__N__de093ff9_22_ForeachBinaryOpList_cu_a911ec4325multi_tensor_apply_kernelINS1_18TensorListMetadataILi2EEENS1_24BinaryOpListAlphaFunctorIiLi2ELi2ELi0EEEJNS0_7maximumIiEEiEEEvT_T0_DpT1_:
	.zero		4048


//--------------------- .nv.constant0._ZN2at6native55_GLOBAL__N__de093ff9_22_ForeachBinaryOpList_cu_a911ec4325multi_tensor_apply_kernelINS1_18TensorListMetadataILi2EEENS1_24BinaryOpListAlphaFunctorIaLi2ELi2ELi0EEEJNS0_7maximumIaEEaEEEvT_T0_DpT1_ --------------------------
	.section	.nv.constant0._ZN2at6native55_GLOBAL__N__de093ff9_22_ForeachBinaryOpList_cu_a911ec4325multi_tensor_apply_kernelINS1_18TensorListMetadataILi2EEENS1_24BinaryOpListAlphaFunctorIaLi2ELi2ELi0EEEJNS0_7maximumIaEEaEEEvT_T0_DpT1_,"a",@progbits
	.sectionflags	@""
	.align	4
.nv.constant0._ZN2at6native55_GLOBAL__N__de093ff9_22_ForeachBinaryOpList_cu_a911ec4325multi_tensor_apply_kernelINS1_18TensorListMetadataILi2EEENS1_24BinaryOpListAlphaFunctorIaLi2ELi2ELi0EEEJNS0_7maximumIaEEaEEEvT_T0_DpT1_:
	.zero		4043


//--------------------- .nv.constant0._ZN2at6native55_GLOBAL__N__de093ff9_22_ForeachBinaryOpList_cu_a911ec4325multi_tensor_apply_kernelINS1_18TensorListMetadataILi2EEENS1_24BinaryOpListAlphaFunctorIhLi2ELi2ELi0EEEJNS0_7maximumIhEEhEEEvT_T0_DpT1_ --------------------------
	.section	.nv.constant0._ZN2at6native55_GLOBAL__N__de093ff9_22_ForeachBinaryOpList_cu_a911ec4325multi_tensor_apply_kernelINS1_18TensorListMetadataILi2EEENS1_24BinaryOpListAlphaFunctorIhLi2ELi2ELi0EEEJNS0_7maximumIhEEhEEEvT_T0_DpT1_,"a",@progbits
	.sectionflags	@""
	.align	4
.nv.constant0._ZN2at6native55_GLOBAL__N__de093ff9_22_ForeachBinaryOpList_cu_a911ec4325multi_tensor_apply_kernelINS1_18TensorListMetadataILi2EEENS1_24BinaryOpListAlphaFunctorIhLi2ELi2ELi0EEEJNS0_7maximumIhEEhEEEvT_T0_DpT1_:
	.zero		4043


//--------------------- .nv.constant0._ZN2at6native55_GLOBAL__N__de093ff9_22_ForeachBinaryOpList_cu_a911ec4325multi_tensor_apply_kernelINS1_18TensorListMetadataILi3EEENS1_24BinaryOpListAlphaFunctorIN3c104HalfELi3ELi2ELi2EEEJNS0_7minimumIfEEfEEEvT_T0_DpT1_ --------------------------
	.section	.nv.constant0._ZN2at6native55_GLOBAL__N__de093ff9_22_ForeachBinaryOpList_cu_a911ec4325multi_tensor_apply_kernelINS1_18TensorListMetadataILi3EEENS1_24BinaryOpListAlphaFunctorIN3c104HalfELi3ELi2ELi2EEEJNS0_7minimumIfEEfEEEvT_T0_DpT1_,"a",@progbits
	.sectionflags	@""
	.align	4
.nv.constant0._ZN2at6native55_GLOBAL__N__de093ff9_22_ForeachBinaryOpList_cu_a911ec4325multi_tensor_apply_kernelINS1_18TensorListMetadataILi3EEENS1_24BinaryOpListAlphaFunctorIN3c104HalfELi3ELi2ELi2EEEJNS0_7minimumIfEEfEEEvT_T0_DpT1_:
	.zero		4048


//--------------------- .nv.constant0._ZN2at6native55_GLOBAL__N__de093ff9_22_ForeachBinaryOpList_cu_a911ec4325multi_tensor_apply_kernelINS1_18TensorListMetadataILi3EEENS1_24BinaryOpListAlphaFunctorIN3c108BFloat16ELi3ELi2ELi2EEEJNS0_7minimumIfEEfEEEvT_T0_DpT1_ --------------------------
	.section	.nv.constant0._ZN2at6native55_GLOBAL__N__de093ff9_22_ForeachBinaryOpList_cu_a911ec4325multi_tensor_apply_kernelINS1_18TensorListMetadataILi3EEENS1_24BinaryOpListAlphaFunctorIN3c108BFloat16ELi3ELi2ELi2EEEJNS0_7minimumIfEEfEEEvT_T0_DpT1_,"a",@progbits
	.sectionflags	@""
	.align	4
.nv.constant0._ZN2at6native55_GLOBAL__N__de093ff9_22_ForeachBinaryOpList_cu_a911ec4325multi_tensor_apply_kernelINS1_18TensorListMetadataILi3EEENS1_24BinaryOpListAlphaFunctorIN3c108BFloat16ELi3ELi2ELi2EEEJNS0_7minimumIfEEfEEEvT_T0_DpT1_:
	.zero		4048


//--------------------- .nv.constant0._ZN2at6native55_GLOBAL__N__de093ff9_22_ForeachBinaryOpList_cu_a911ec4325multi_tensor_apply_kernelINS1_18TensorListMetadataILi3EEENS1_24BinaryOpListAlphaFunctorIfLi3ELi2ELi2EEEJNS0_7minimumIfEEfEEEvT_T0_DpT1_ --------------------------
	.section	.nv.constant0._ZN2at6native55_GLOBAL__N__de093ff9_22_ForeachBinaryOpList_cu_a911ec4325multi_tensor_apply_kernelINS1_18TensorListMetadataILi3EEENS1_24BinaryOpListAlphaFunctorIfLi3ELi2ELi2EEEJNS0_7minimumIfEEfEEEvT_T0_DpT1_,"a",@progbits
	.sectionflags	@""
	.align	4
.nv.constant0._ZN2at6native55_GLOBAL__N__de093ff9_22_ForeachBinaryOpList_cu_a911ec4325multi_tensor_apply_kernelINS1_18TensorListMetadataILi3EEENS1_24BinaryOpListAlphaFunctorIfLi3ELi2ELi2EEEJNS0_7minimumIfEEfEEEvT_T0_DpT1_:
	.zero		4048


//--------------------- .nv.constant0._ZN2at6native55_GLOBAL__N__de093ff9_22_ForeachBinaryOpList_cu_a911ec4325multi_tensor_apply_kernelINS1_18TensorListMetadataILi3EEENS1_24BinaryOpListAlphaFunctorIdLi3ELi2ELi2EEEJNS0_7minimumIdEEdEEEvT_T0_DpT1_ --------------------------
	.section	.nv.constant0._ZN2at6native55_GLOBAL__N__de093ff9_22_ForeachBinaryOpList_cu_a911ec4325multi_tensor_apply_kernelINS1_18TensorListMetadataILi3EEENS1_24BinaryOpListAlphaFunctorIdLi3ELi2ELi2EEEJNS0_7minimumIdEEdEEEvT_T0_DpT1_,"a",@progbits
	.sectionflags	@""
	.align	4
.nv.constant0._ZN2at6native55_GLOBAL__N__de093ff9_22_ForeachBinaryOpList_cu_a911ec4325multi_tensor_apply_kernelINS1_18TensorListMetadataILi3EEENS1_24BinaryOpListAlphaFunctorIdLi3ELi2ELi2EEEJNS0_7minimumIdEEdEEEvT_T0_DpT1_:
	.zero		4056


//--------------------- .nv.constant0._ZN2at6native55_GLOBAL__N__de093ff9_22_ForeachBinaryOpList_cu_a911ec4325multi_tensor_apply_kernelINS1_18TensorListMetadataILi3EEENS1_24BinaryOpListAlphaFunctorIsLi3ELi2ELi2EEEJNS0_7minimumIsEEsEEEvT_T0_DpT1_ --------------------------
	.section	.nv.constant0._ZN2at6native55_GLOBAL__N__de093ff9_22_ForeachBinaryOpList_cu_a911ec4325multi_tensor_apply_kernelINS1_18TensorListMetadataILi3EEENS1_24BinaryOpListAlphaFunctorIsLi3ELi2ELi2EEEJNS0_7minimumIsEEsEEEvT_T0_DpT1_,"a",@progbits
	.sectionflags	@""
	.align	4
.nv.constant0._ZN2at6native55_GLOBAL__N__de093ff9_22_ForeachBinaryOpList_cu_a911ec4325multi_tensor_apply_kernelINS1_18TensorListMetadataILi3EEENS1_24BinaryOpListAlphaFunctorIsLi3ELi2ELi2EEEJNS0_7minimumIsEEsEEEvT_T0_DpT1_:
	.zero		4044


//--------------------- .nv.constant0._ZN2at6native55_GLOBAL__N__de093ff9_22_ForeachBinaryOpList_cu_a911ec4325multi_tensor_apply_kernelINS1_18TensorListMetadataILi3EEENS1_24BinaryOpListAlphaFunctorIlLi3ELi2ELi2EEEJNS0_7minimumIlEElEEEvT_T0_DpT1_ --------------------------
	.section	.nv.constant0._ZN2at6native55_GLOBAL__N__de093ff9_22_ForeachBinaryOpList_cu_a911ec4325multi_tensor_apply_kernelINS1_18TensorListMetadataILi3EEENS1_24BinaryOpListAlphaFunctorIlLi3ELi2ELi2EEEJNS0_7minimumIlEElEEEvT_T0_DpT1_,"a",@progbits
	.sectionflags	@""
	.align	4
.nv.constant0._ZN2at6native55_GLOBAL__N__de093ff9_22_ForeachBinaryOpList_cu_a911ec4325multi_tensor_apply_kernelINS1_18TensorListMetadataILi3EEENS1_24BinaryOpListAlphaFunctorIlLi3ELi2ELi2EEEJNS0_7minimumIlEElEEEvT_T0_DpT1_:
	.zero		4056


//--------------------- .nv.constant0._ZN2at6native55_GLOBAL__N__de093ff9_22_ForeachBinaryOpList_cu_a911ec4325multi_tensor_apply_kernelINS1_18TensorListMetadataILi3EEENS1_24BinaryOpListAlphaFunctorIiLi3ELi2ELi2EEEJNS0_7minimumIiEEiEEEvT_T0_DpT1_ --------------------------
	.section	.nv.constant0._ZN2at6native55_GLOBAL__N__de093ff9_22_ForeachBinaryOpList_cu_a911ec4325multi_tensor_apply_kernelINS1_18TensorListMetadataILi3EEENS1_24BinaryOpListAlphaFunctorIiLi3ELi2ELi2EEEJNS0_7minimumIiEEiEEEvT_T0_DpT1_,"a",@progbits
	.sectionflags	@""
	.align	4
.nv.constant0._ZN2at6native55_GLOBAL__N__de093ff9_22_ForeachBinaryOpList_cu_a911ec4325multi_tensor_apply_kernelINS1_18TensorListMetadataILi3EEENS1_24BinaryOpListAlphaFunctorIiLi3ELi2ELi2EEEJNS0_7minimumIiEEiEEEvT_T0_DpT1_:
	.zero		4048


//--------------------- .nv.constant0._ZN2at6native55_GLOBAL__N__de093ff9_22_ForeachBinaryOpList_cu_a911ec4325multi_tensor_apply_kernelINS1_18TensorListMetadataILi3EEENS1_24BinaryOpListAlphaFunctorIaLi3ELi2ELi2EEEJNS0_7minimumIaEEaEEEvT_T0_DpT1_ --------------------------
	.section	.nv.constant0._ZN2at6native55_GLOBAL__N__de093ff9_22_ForeachBinaryOpList_cu_a911ec4325multi_tensor_apply_kernelINS1_18TensorListMetadataILi3EEENS1_24BinaryOpListAlphaFunctorIaLi3ELi2ELi2EEEJNS0_7minimumIaEEaEEEvT_T0_DpT1_,"a",@progbits
	.sectionflags	@""
	.align	4
.nv.constant0._ZN2at6native55_GLOBAL__N__de093ff9_22_ForeachBinaryOpList_cu_a911ec4325multi_tensor_apply_kernelINS1_18TensorListMetadataILi3EEENS1_24BinaryOpListAlphaFunctorIaLi3ELi2ELi2EEEJNS0_7minimumIaEEaEEEvT_T0_DpT1_:
	.zero		4043


//--------------------- .nv.constant0._ZN2at6native55_GLOBAL__N__de093ff9_22_ForeachBinaryOpList_cu_a911ec4325multi_tensor_apply_kernelINS1_18TensorListMetadataILi3EEENS1_24BinaryOpListAlphaFunctorIhLi3ELi2ELi2EEEJNS0_7minimumIhEEhEEEvT_T0_DpT1_ --------------------------
	.section	.nv.constant0._ZN2at6native55_GLOBAL__N__de093ff9_22_ForeachBinaryOpList_cu_a911ec4325multi_tensor_apply_kernelINS1_18TensorListMetadataILi3EEENS1_24BinaryOpListAlphaFunctorIhLi3ELi2ELi2EEEJNS0_7minimumIhEEhEEEvT_T0_DpT1_,"a",@progbits
	.sectionflags	@""
	.align	4
.nv.constant0._ZN2at6native55_GLOBAL__N__de093ff9_22_ForeachBinaryOpList_cu_a911ec4325multi_tensor_apply_kernelINS1_18TensorListMetadataILi3EEENS1_24BinaryOpListAlphaFunctorIhLi3ELi2ELi2EEEJNS0_7minimumIhEEhEEEvT_T0_DpT1_:
	.zero		4043


//--------------------- .nv.constant0._ZN2at6native55_GLOBAL__N__de093ff9_22_ForeachBinaryOpList_cu_a911ec4325multi_tensor_apply_kernelINS1_18TensorListMetadataILi2EEENS1_24BinaryOpListAlphaFunctorIN3c104HalfELi2ELi2ELi0EEEJNS0_7minimumIfEEfEEEvT_T0_DpT1_ --------------------------
	.section	.nv.constant0._ZN2at6native55_GLOBAL__N__de093ff9_22_ForeachBinaryOpList_cu_a911ec4325multi_tensor_apply_kernelINS1_18TensorListMetadataILi2EEENS1_24BinaryOpListAlphaFunctorIN3c104HalfELi2ELi2ELi0EEEJNS0_7minimumIfEEfEEEvT_T0_DpT1_,"a",@progbits
	.sectionflags	@""
	.align	4
.nv.constant0._ZN2at6native55_GLOBAL__N__de093ff9_22_ForeachBinaryOpList_cu_a911ec4325multi_tensor_apply_kernelINS1_18TensorListMetadataILi2EEENS1_24BinaryOpListAlphaFunctorIN3c104HalfELi2ELi2ELi0EEEJNS0_7minimumIfEEfEEEvT_T0_DpT1_:
	.zero		4048


//--------------------- .nv.constant0._ZN2at6native55_GLOBAL__N__de093ff9_22_ForeachBinaryOpList_cu_a911ec4325multi_tensor_apply_kernelINS1_18TensorListMetadataILi2EEENS1_24BinaryOpListAlphaFunctorIN3c108BFloat16ELi2ELi2ELi0EEEJNS0_7minimumIfEEfEEEvT_T0_DpT1_ --------------------------
	.section	.nv.constant0._ZN2at6native55_GLOBAL__N__de093ff9_22_ForeachBinaryOpList_cu_a911ec4325multi_tensor_apply_kernelINS1_18TensorListMetadataILi2EEENS1_24BinaryOpListAlphaFunctorIN3c108BFloat16ELi2ELi2ELi0EEEJNS0_7minimumIfEEfEEEvT_T0_DpT1_,"a",@progbits
	.sectionflags	@""
	.align	4
.nv.constant0._ZN2at6native55_GLOBAL__N__de093ff9_22_ForeachBinaryOpList_cu_a911ec4325multi_tensor_apply_kernelINS1_18TensorListMetadataILi2EEENS1_24BinaryOpListAlphaFunctorIN3c108BFloat16ELi2ELi2ELi0EEEJNS0_7minimumIfEEfEEEvT_T0_DpT1_:
	.zero		4048


//--------------------- .nv.constant0._ZN2at6native55_GLOBAL__N__de093ff9_22_ForeachBinaryOpList_cu_a911ec4325multi_tensor_apply_kernelINS1_18TensorListMetadataILi2EEENS1_24BinaryOpListAlphaFunctorIfLi2ELi2ELi0EEEJNS0_7minimumIfEEfEEEvT_T0_DpT1_ --------------------------
	.section	.nv.constant0._ZN2at6native55_GLOBAL__N__de093ff9_22_ForeachBinaryOpList_cu_a911ec4325multi_tensor_apply_kernelINS1_18TensorListMetadataILi2EEENS1_24BinaryOpListAlphaFunctorIfLi2ELi2ELi0EEEJNS0_7minimumIfEEfEEEvT_T0_DpT1_,"a",@progbits
	.sectionflags	@""
	.align	4
.nv.constant0._ZN2at6native55_GLOBAL__N__de093ff9_22_ForeachBinaryOpList_cu_a911ec4325multi_tensor_apply_kernelINS1_18TensorListMetadataILi2EEENS1_24BinaryOpListAlphaFunctorIfLi2ELi2ELi0EEEJNS0_7minimumIfEEfEEEvT_T0_DpT1_:
	.zero		4048


//--------------------- .nv.constant0._ZN2at6native55_GLOBAL__N__de093ff9_22_ForeachBinaryOpList_cu_a911ec4325multi_tensor_apply_kernelINS1_18TensorListMetadataILi2EEENS1_24BinaryOpListAlphaFunctorIdLi2ELi2ELi0EEEJNS0_7minimumIdEEdEEEvT_T0_DpT1_ --------------------------
	.section	.nv.constant0._ZN2at6native55_GLOBAL__N__de093ff9_22_ForeachBinaryOpList_cu_a911ec4325multi_tensor_apply_kernelINS1_18TensorListMetadataILi2EEENS1_24BinaryOpListAlphaFunctorIdLi2ELi2ELi0EEEJNS0_7minimumIdEEdEEEvT_T0_DpT1_,"a",@progbits
	.sectionflags	@""
	.align	4
.nv.constant0._ZN2at6native55_GLOBAL__N__de093ff9_22_ForeachBinaryOpList_cu_a911ec4325multi_tensor_apply_kernelINS1_18TensorListMetadataILi2EEENS1_24BinaryOpListAlphaFunctorIdLi2ELi2ELi0EEEJNS0_7minimumIdEEdEEEvT_T0_DpT1_:
	.zero		4056


//--------------------- .nv.constant0._ZN2at6native55_GLOBAL__N__de093ff9_22_ForeachBinaryOpList_cu_a911ec4325multi_tensor_apply_kernelINS1_18TensorListMetadataILi2EEENS1_24BinaryOpListAlphaFunctorIsLi2ELi2ELi0EEEJNS0_7minimumIsEEsEEEvT_T0_DpT1_ --------------------------
	.section	.nv.constant0._ZN2at6native55_GLOBAL__N__de093ff9_22_ForeachBinaryOpList_cu_a911ec4325multi_tensor_apply_kernelINS1_18TensorListMetadataILi2EEENS1_24BinaryOpListAlphaFunctorIsLi2ELi2ELi0EEEJNS0_7minimumIsEEsEEEvT_T0_DpT1_,"a",@progbits
	.sectionflags	@""
	.align	4
.nv.constant0._ZN2at6native55_GLOBAL__N__de093ff9_22_ForeachBinaryOpList_cu_a911ec4325multi_tensor_apply_kernelINS1_18TensorListMetadataILi2EEENS1_24BinaryOpListAlphaFunctorIsLi2ELi2ELi0EEEJNS0_7minimumIsEEsEEEvT_T0_DpT1_:
	.zero		4044


//--------------------- .nv.constant0._ZN2at6native55_GLOBAL__N__de093ff9_22_ForeachBinaryOpList_cu_a911ec4325multi_tensor_apply_kernelINS1_18TensorListMetadataILi2EEENS1_24BinaryOpListAlphaFunctorIlLi2ELi2ELi0EEEJNS0_7minimumIlEElEEEvT_T0_DpT1_ --------------------------
	.section	.nv.constant0._ZN2at6native55_GLOBAL__N__de093ff9_22_ForeachBinaryOpList_cu_a911ec4325multi_tensor_apply_kernelINS1_18TensorListMetadataILi2EEENS1_24BinaryOpListAlphaFunctorIlLi2ELi2ELi0EEEJNS0_7minimumIlEElEEEvT_T0_DpT1_,"a",@progbits
	.sectionflags	@""
	.align	4
.nv.constant0._ZN2at6native55_GLOBAL__N__de093ff9_22_ForeachBinaryOpList_cu_a911ec4325multi_tensor_apply_kernelINS1_18TensorListMetadataILi2EEENS1_24BinaryOpListAlphaFunctorIlLi2ELi2ELi0EEEJNS0_7minimumIlEElEEEvT_T0_DpT1_:
	.zero		4056


//--------------------- .nv.constant0._ZN2at6native55_GLOBAL__N__de093ff9_22_ForeachBinaryOpList_cu_a911ec4325multi_tensor_apply_kernelINS1_18TensorListMetadataILi2EEENS1_24BinaryOpListAlphaFunctorIiLi2ELi2ELi0EEEJNS0_7minimumIiEEiEEEvT_T0_DpT1_ --------------------------
	.section	.nv.constant0._ZN2at6native55_GLOBAL__N__de093ff9_22_ForeachBinaryOpList_cu_a911ec4325multi_tensor_apply_kernelINS1_18TensorListMetadataILi2EEENS1_24BinaryOpListAlphaFunctorIiLi2ELi2ELi0EEEJNS0_7minimumIiEEiEEEvT_T0_DpT1_,"a",@progbits
	.sectionflags	@""
	.align	4
.nv.constant0._ZN2at6native55_GLOBAL__N__de093ff9_22_ForeachBinaryOpList_cu_a911ec4325multi_tensor_apply_kernelINS1_18TensorListMetadataILi2EEENS1_24BinaryOpListAlphaFunctorIiLi2ELi2ELi0EEEJNS0_7minimumIiEEiEEEvT_T0_DpT1_:
	.zero		4048


//--------------------- .nv.constant0._ZN2at6native55_GLOBAL__N__de093ff9_22_ForeachBinaryOpList_cu_a911ec4325multi_tensor_apply_kernelINS1_18TensorListMetadataILi2EEENS1_24BinaryOpListAlphaFunctorIaLi2ELi2ELi0EEEJNS0_7minimumIaEEaEEEvT_T0_DpT1_ --------------------------
	.section	.nv.constant0._ZN2at6native55_GLOBAL__N__de093ff9_22_ForeachBinaryOpList_cu_a911ec4325multi_tensor_apply_kernelINS1_18TensorListMetadataILi2EEENS1_24BinaryOpListAlphaFunctorIaLi2ELi2ELi0EEEJNS0_7minimumIaEEaEEEvT_T0_DpT1_,"a",@progbits
	.sectionflags	@""
	.align	4
.nv.constant0._ZN2at6native55_GLOBAL__N__de093ff9_22_ForeachBinaryOpList_cu_a911ec4325multi_tensor_apply_kernelINS1_18TensorListMetadataILi2EEENS1_24BinaryOpListAlphaFunctorIaLi2ELi2ELi0EEEJNS0_7minimumIaEEaEEEvT_T0_DpT1_:
	.zero		4043


//--------------------- .nv.constant0._ZN2at6native55_GLOBAL__N__de093ff9_22_ForeachBinaryOpList_cu_a911ec4325multi_tensor_apply_kernelINS1_18TensorListMetadataILi2EEENS1_24BinaryOpListAlphaFunctorIhLi2ELi2ELi0EEEJNS0_7minimumIhEEhEEEvT_T0_DpT1_ --------------------------
	.section	.nv.constant0._ZN2at6native55_GLOBAL__N__de093ff9_22_ForeachBinaryOpList_cu_a911ec4325multi_tensor_apply_kernelINS1_18TensorListMetadataILi2EEENS1_24BinaryOpListAlphaFunctorIhLi2ELi2ELi0EEEJNS0_7minimumIhEEhEEEvT_T0_DpT1_,"a",@progbits
	.sectionflags	@""
	.align	4
.nv.constant0._ZN2at6native55_GLOBAL__N__de093ff9_22_ForeachBinaryOpList_cu_a911ec4325multi_tensor_apply_kernelINS1_18TensorListMetadataILi2EEENS1_24BinaryOpListAlphaFunctorIhLi2ELi2ELi0EEEJNS0_7minimumIhEEhEEEvT_T0_DpT1_:
	.zero		4043


//--------------------- .nv.constant0._ZN2at6native55_GLOBAL__N__de093ff9_22_ForeachBinaryOpList_cu_a911ec4325multi_tensor_apply_kernelINS1_18TensorListMetadataILi3EEENS1_24BinaryOpListAlphaFunctorIN3c104HalfELi3ELi2ELi2EEEJSt7dividesIfEfEEEvT_T0_DpT1_ --------------------------
	.section	.nv.constant0._ZN2at6native55_GLOBAL__N__de093ff9_22_ForeachBinaryOpList_cu_a911ec4325multi_tensor_apply_kernelINS1_18TensorListMetadataILi3EEENS1_24BinaryOpListAlphaFunctorIN3c104HalfELi3ELi2ELi2EEEJSt7dividesIfEfEEEvT_T0_DpT1_,"a",@progbits
	.sectionflags	@""
	.align	4
.nv.constant0._ZN2at6native55_GLOBAL__N__de093ff9_22_ForeachBinaryOpList_cu_a911ec4325multi_tensor_apply_kernelINS1_18TensorListMetadataILi3EEENS1_24BinaryOpListAlphaFunctorIN3c104HalfELi3ELi2ELi2EEEJSt7dividesIfEfEEEvT_T0_DpT1_:
	.zero		4048


//--------------------- .nv.constant0._ZN2at6native55_GLOBAL__N__de093ff9_22_ForeachBinaryOpList_cu_a911ec4325multi_tensor_apply_kernelINS1_18TensorListMetadataILi3EEENS1_24BinaryOpListAlphaFunctorIN3c108BFloat16ELi3ELi2ELi2EEEJSt7dividesIfEfEEEvT_T0_DpT1_ --------------------------
	.section	.nv.constant0._ZN2at6native55_GLOBAL__N__de093ff9_22_ForeachBinaryOpList_cu_a911ec4325multi_tensor_apply_kernelINS1_18TensorListMetadataILi3EEENS1_24BinaryOpListAlphaFunctorIN3c108BFloat16ELi3ELi2ELi2EEEJSt7dividesIfEfEEEvT_T0_DpT1_,"a",@progbits
	.sectionflags	@""
	.align	4
.nv.constant0._ZN2at6native55_GLOBAL__N__de093ff9_22_ForeachBinaryOpList_cu_a911ec4325multi_tensor_apply_kernelINS1_18TensorListMetadataILi3EEENS1_24BinaryOpListAlphaFunctorIN3c108BFloat16ELi3ELi2ELi2EEEJSt7dividesIfEfEEEvT_T0_DpT1_:
	.zero		4048


//--------------------- .nv.constant0._ZN2at6native55_GLOBAL__N__de093ff9_22_ForeachBinaryOpList_cu_a911ec4325multi_tensor_apply_kernelINS1_18TensorListMetadataILi3EEENS1_24BinaryOpListAlphaFunctorIbLi3ELi2ELi2EEEJSt7dividesIbEbEEEvT_T0_DpT1_ --------------------------
	.section	.nv.constant0._ZN2at6native55_GLOBAL__N__de093ff9_22_ForeachBinaryOpList_cu_a911ec4325multi_tensor_apply_kernelINS1_18TensorListMetadataILi3EEENS1_24BinaryOpListAlphaFunctorIbLi3ELi2ELi2EEEJSt7dividesIbEbEEEvT_T0_DpT1_,"a",@progbits
	.sectionflags	@""
	.align	4
.nv.constant0._ZN2at6native55_GLOBAL__N__de093ff9_22_ForeachBinaryOpList_cu_a911ec4325multi_tensor_apply_kernelINS1_18TensorListMetadataILi3EEENS1_24BinaryOpListAlphaFunctorIbLi3ELi2ELi2EEEJSt7dividesIbEbEEEvT_T0_DpT1_:
	.zero		4043


//--------------------- .nv.constant0._ZN2at6native55_GLOBAL__N__de093ff9_22_ForeachBinaryOpList_cu_a911ec4325multi_tensor_apply_kernelINS1_18TensorListMetadataILi3EEENS1_24BinaryOpListAlphaFunctorIN3c107complexIfEELi3ELi2ELi2EEEJSt7dividesIS8_ES8_EEEvT_T0_DpT1_ --------------------------
	.section	.nv.constant0._ZN2at6native55_GLOBAL__N__de093ff9_22_ForeachBinaryOpList_cu_a911ec4325multi_tensor_apply_kernelINS1_18TensorListMetadataILi3EEENS1_24BinaryOpListAlphaFunctorIN3c107complexIfEELi3ELi2ELi2EEEJSt7dividesIS8_ES8_EEEvT_T0_DpT1_,"a",@progbits
	.sectionflags	@""
	.align	4
.nv.constant0._ZN2at6native55_GLOBAL__N__de093ff9_22_ForeachBinaryOpList_cu_a911ec4325multi_tensor_apply_kernelINS1_18TensorListMetadataILi3EEENS1_24BinaryOpListAlphaFunctorIN3c107complexIfEELi3ELi2ELi2EEEJSt7dividesIS8_ES8_EEEvT_T0_DpT1_:
	.zero		4056


//--------------------- .nv.constant0._ZN2at6native55_GLOBAL__N__de093ff9_22_ForeachBinaryOpList_cu_a911ec4325multi_tensor_apply_kernelINS1_18TensorListMetadataILi3EEENS1_24BinaryOpListAlphaFunctorIN3c107complexIdEELi3ELi2ELi2EEEJSt7dividesIS8_ES8_EEEvT_T0_DpT1_ --------------------------
	.section	.nv.constant0._ZN2at6native55_GLOBAL__N__de093ff9_22_ForeachBinaryOpList_cu_a911ec4325multi_tensor_apply_kernelINS1_18TensorListMetadataILi3EEENS1_24BinaryOpListAlphaFunctorIN3c107complexIdEELi3ELi2ELi2EEEJSt7dividesIS8_ES8_EEEvT_T0_DpT1_,"a",@progbits
	.sectionflags	@""
	.align	4
.nv.constant0._ZN2at6native55_GLOBAL__N__de093ff9_22_ForeachBinaryOpList_cu_a911ec4325multi_tensor_apply_kernelINS1_18TensorListMetadataILi3EEENS1_24BinaryOpListAlphaFunctorIN3c107complexIdEELi3ELi2ELi2EEEJSt7dividesIS8_ES8_EEEvT_T0_DpT1_:
	.zero		4064


//--------------------- .nv.constant0._ZN2at6native55_GLOBAL__N__de093ff9_22_ForeachBinaryOpList_cu_a911ec4325multi_tensor_apply_kernelINS1_18TensorListMetadataILi3EEENS1_24BinaryOpListAlphaFunctorIfLi3ELi2ELi2EEEJSt7dividesIfEfEEEvT_T0_DpT1_ --------------------------
	.section	.nv.constant0._ZN2at6native55_GLOBAL__N__de093ff9_22_ForeachBinaryOpList_cu_a911ec4325multi_tensor_apply_kernelINS1_18TensorListMetadataILi3EEENS1_24BinaryOpListAlphaFunctorIfLi3ELi2ELi2EEEJSt7dividesIfEfEEEvT_T0_DpT1_,"a",@progbits
	.sectionflags	@""
	.align	4
.nv.constant0._ZN2at6native55_GLOBAL__N__de093ff9_22_ForeachBinaryOpList_cu_a911ec4325multi_tensor_apply_kernelINS1_18TensorListMetadataILi3EEENS1_24BinaryOpListAlphaFunctorIfLi3ELi2ELi2EEEJSt7dividesIfEfEEEvT_T0_DpT1_:
	.zero		4048


//--------------------- .nv.constant0._ZN2at6native55_GLOBAL__N__de093ff9_22_ForeachBinaryOpList_cu_a911ec4325multi_tensor_apply_kernelINS1_18TensorListMetadataILi3EEENS1_24BinaryOpListAlphaFunctorIdLi3ELi2ELi2EEEJSt7dividesIdEdEEEvT_T0_DpT1_ --------------------------
	.section	.nv.constant0._ZN2at6native55_GLOBAL__N__de093ff9_22_ForeachBinaryOpList_cu_a911ec4325multi_tensor_apply_kernelINS1_18TensorListMetadataILi3EEENS1_24BinaryOpListAlphaFunctorIdLi3ELi2ELi2EEEJSt7dividesIdEdEEEvT_T0_DpT1_,"a",@progbits
	.sectionflags	@""
	.align	4
.nv.constant0._ZN2at6native55_GLOBAL__N__de093ff9_22_ForeachBinaryOpList_cu_a911ec4325multi_tensor_apply_kernelINS1_18TensorListMetadataILi3EEENS1_24BinaryOpListAlphaFunctorIdLi3ELi2ELi2EEEJSt7dividesIdEdEEEvT_T0_DpT1_:
	.zero		4056


//--------------------- .nv.constant0._ZN2at6native55_GLOBAL__N__de093ff9_22_ForeachBinaryOpList_cu_a911ec4325multi_tensor_apply_kernelINS1_18TensorListMetadataILi3EEENS1_24BinaryOpListAlphaFunctorIsLi3ELi2ELi2EEEJSt7dividesIsEsEEEvT_T0_DpT1_ --------------------------
	.section	.nv.constant0._ZN2at6native55_GLOBAL__N__de093ff9_22_ForeachBinaryOpList_cu_a911ec4325multi_tensor_apply_kernelINS1_18TensorListMetadataILi3EEENS1_24BinaryOpListAlphaFunctorIsLi3ELi2ELi2EEEJSt7dividesIsEsEEEvT_T0_DpT1_,"a",@progbits
	.sectionflags	@""
	.align	4
.nv.constant0._ZN2at6native55_GLOBAL__N__de093ff9_22_ForeachBinaryOpList_cu_a911ec4325multi_tensor_apply_kernelINS1_18TensorListMetadataILi3EEENS1_24BinaryOpListAlphaFunctorIsLi3ELi2ELi2EEEJSt7dividesIsEsEEEvT_T0_DpT1_:
	.zero		4044


//--------------------- .nv.constant0._ZN2at6native55_GLOBAL__N__de093ff9_22_ForeachBinaryOpList_cu_a911ec4325multi_tensor_apply_kernelINS1_18TensorListMetadataILi3EEENS1_24BinaryOpListAlphaFunctorIlLi3ELi2ELi2EEEJSt7dividesIlElEEEvT_T0_DpT1_ --------------------------
	.section	.nv.constant0._ZN2at6native55_GLOBAL__N__de093ff9_22_ForeachBinaryOpList_cu_a911ec4325multi_tensor_apply_kernelINS1_18TensorListMetadataILi3EEENS1_24BinaryOpListAlphaFunctorIlLi3ELi2ELi2EEEJSt7dividesIlElEEEvT_T0_DpT1_,"a",@progbits
	.sectionflags	@""
	.align	4
.nv.constant0._ZN2at6native55_GLOBAL__N__de093ff9_22_ForeachBinaryOpList_cu_a911ec4325multi_tensor_apply_kernelINS1_18TensorListMetadataILi3EEENS1_24BinaryOpListAlphaFunctorIlLi3ELi2ELi2EEEJSt7dividesIlElEEEvT_T0_DpT1_:
	.zero		4056


//--------------------- .nv.constant0._ZN2at6native55_GLOBAL__N__de093ff9_22_ForeachBinaryOpList_cu_a911ec4325multi_tensor_apply_kernelINS1_18TensorListMetadataILi3EEENS1_24BinaryOpListAlphaFunctorIiLi3ELi2ELi2EEEJSt7dividesIiEiEEEvT_T0_DpT1_ --------------------------
	.section	.nv.constant0._ZN2at6native55_GLOBAL__N__de093ff9_22_ForeachBinaryOpList_cu_a911ec4325multi_tensor_apply_kernelINS1_18TensorListMetadataILi3EEENS1_24BinaryOpListAlphaFunctorIiLi3ELi2ELi2EEEJSt7dividesIiEiEEEvT_T0_DpT1_,"a",@progbits
	.sectionflags	@""
	.align	4
.nv.constant0._ZN2at6native55_GLOBAL__N__de093ff9_22_ForeachBinaryOpList_cu_a911ec4325multi_tensor_apply_kernelINS1_18TensorListMetadataILi3EEENS1_24BinaryOpListAlphaFunctorIiLi3ELi2ELi2EEEJSt7dividesIiEiEEEvT_T0_DpT1_:
	.zero		4048


//--------------------- .nv.constant0._ZN2at6native55_GLOBAL__N__de093ff9_22_ForeachBinaryOpList_cu_a911ec4325multi_tensor_apply_kernelINS1_18TensorListMetadataILi3EEENS1_24BinaryOpListAlphaFunctorIaLi3ELi2ELi2EEEJSt7dividesIaEaEEEvT_T0_DpT1_ --------------------------
	.section	.nv.constant0._ZN2at6native55_GLOBAL__N__de093ff9_22_ForeachBinaryOpList_cu_a911ec4325multi_tensor_apply_kernelINS1_18TensorListMetadataILi3EEENS1_24BinaryOpListAlphaFunctorIaLi3ELi2ELi2EEEJSt7dividesIaEaEEEvT_T0_DpT1_,"a",@progbits
	.sectionflags	@""
	.align	4
.nv.constant0._ZN2at6native55_GLOBAL__N__de093ff9_22_ForeachBinaryOpList_cu_a911ec4325multi_tensor_apply_kernelINS1_18TensorListMetadataILi3EEENS1_24BinaryOpListAlphaFunctorIaLi3ELi2ELi2EEEJSt7dividesIaEaEEEvT_T0_DpT1_:
	.zero		4043


//--------------------- .nv.constant0._ZN2at6native55_GLOBAL__N__de093ff9_22_ForeachBinaryOpList_cu_a911ec4325multi_tensor_apply_kernelINS1_18TensorListMetadataILi3EEENS1_24BinaryOpListAlphaFunctorIhLi3ELi2ELi2EEEJSt7dividesIhEhEEEvT_T0_DpT1_ --------------------------
	.section	.nv.constant0._ZN2at6native55_GLOBAL__N__de093ff9_22_ForeachBinaryOpList_cu_a911ec4325multi_tensor_apply_kernelINS1_18TensorListMetadataILi3EEENS1_24BinaryOpListAlphaFunctorIhLi3ELi2ELi2EEEJSt7dividesIhEhEEEvT_T0_DpT1_,"a",@progbits
	.sectionflags	@""
	.align	4
.nv.constant0._ZN2at6native55_GLOBAL__N__de093ff9_22_ForeachBinaryOpList_cu_a911ec4325multi_tensor_apply_kernelINS1_18TensorListMetadataILi3EEENS1_24BinaryOpListAlphaFunctorIhLi3ELi2ELi2EEEJSt7dividesIhEhEEEvT_T0_DpT1_:
	.zero		4043


//--------------------- .nv.constant0._ZN2at6native55_GLOBAL__N__de093ff9_22_ForeachBinaryOpList_cu_a911ec4325multi_tensor_apply_kernelINS1_18TensorListMetadataILi2EEENS1_24BinaryOpListAlphaFunctorIN3c104HalfELi2ELi2ELi0EEEJSt7dividesIfEfEEEvT_T0_DpT1_ --------------------------
	.section	.nv.constant0._ZN2at6native55_GLOBAL__N__de093ff9_22_ForeachBinaryOpList_cu_a911ec4325multi_tensor_apply_kernelINS1_18TensorListMetadataILi2EEENS1_24BinaryOpListAlphaFunctorIN3c104HalfELi2ELi2ELi0EEEJSt7dividesIfEfEEEvT_T0_DpT1_,"a",@progbits
	.sectionflags	@""
	.align	4
.nv.constant0._ZN2at6native55_GLOBAL__N__de093ff9_22_ForeachBinaryOpList_cu_a911ec4325multi_tensor_apply_kernelINS1_18TensorListMetadataILi2EEENS1_24BinaryOpListAlphaFunctorIN3c104HalfELi2ELi2ELi0EEEJSt7dividesIfEfEEEvT_T0_DpT1_:
	.zero		4048


//--------------------- .nv.constant0._ZN2at6native55_GLOBAL__N__de093ff9_22_ForeachBinaryOpList_cu_a911ec4325multi_tensor_apply_kernelINS1_18TensorListMetadataILi2EEENS1_24BinaryOpListAlphaFunctorIN3c108BFloat16ELi2ELi2ELi0EEEJSt7dividesIfEfEEEvT_T0_DpT1_ --------------------------
	.section	.nv.constant0._ZN2at6native55_GLOBAL__N__de093ff9_22_ForeachBinaryOpList_cu_a911ec4325multi_tensor_apply_kernelINS1_18TensorListMetadataILi2EEENS1_24BinaryOpListAlphaFunctorIN3c108BFloat16ELi2ELi2ELi0EEEJSt7dividesIfEfEEEvT_T0_DpT1_,"a",@progbits
	.sectionflags	@""
	.align	4
.nv.constant0._ZN2at6native55_GLOBAL__N__de093ff9_22_ForeachBinaryOpList_cu_a911ec4325multi_tensor_apply_kernelINS1_18TensorListMetadataILi2EEENS1_24BinaryOpListAlphaFunctorIN3c108BFloat16ELi2ELi2ELi0EEEJSt7dividesIfEfEEEvT_T0_DpT1_:
	.zero		4048


//--------------------- .nv.constant0._ZN2at6native55_GLOBAL__N__de093ff9_22_ForeachBinaryOpList_cu_a911ec4325multi_tensor_apply_kernelINS1_18TensorListMetadataILi2EEENS1_24BinaryOpListAlphaFunctorIbLi2ELi2ELi0EEEJSt7dividesIbEbEEEvT_T0_DpT1_ --------------------------
	.section	.nv.constant0._ZN2at6native55_GLOBAL__N__de093ff9_22_ForeachBinaryOpList_cu_a911ec4325multi_tensor_apply_kernelINS1_18TensorListMetadataILi2EEENS1_24BinaryOpListAlphaFunctorIbLi2ELi2ELi0EEEJSt7dividesIbEbEEEvT_T0_DpT1_,"a",@progbits
	.sectionflags	@""
	.align	4
.nv.constant0._ZN2at6native55_GLOBAL__N__de093ff9_22_ForeachBinaryOpList_cu_a911ec4325multi_tensor_apply_kernelINS1_18TensorListMetadataILi2EEENS1_24BinaryOpListAlphaFunctorIbLi2ELi2ELi0EEEJSt7dividesIbEbEEEvT_T0_DpT1_:
	.zero		4043


//--------------------- .nv.constant0._ZN2at6native55_GLOBAL__N__de093ff9_22_ForeachBinaryOpList_cu_a911ec4325multi_tensor_apply_kernelINS1_18TensorListMetadataILi2EEENS1_24BinaryOpListAlphaFunctorIN3c107complexIfEELi2ELi2ELi0EEEJSt7dividesIS8_ES8_EEEvT_T0_DpT1_ --------------------------
	.section	.nv.constant0._ZN2at6native55_GLOBAL__N__de093ff9_22_ForeachBinaryOpList_cu_a911ec4325multi_tensor_apply_kernelINS1_18TensorListMetadataILi2EEENS1_24BinaryOpListAlphaFunctorIN3c107complexIfEELi2ELi2ELi0EEEJSt7dividesIS8_ES8_EEEvT_T0_DpT1_,"a",@progbits
	.sectionflags	@""
	.align	4
.nv.constant0._ZN2at6native55_GLOBAL__N__de093ff9_22_ForeachBinaryOpList_cu_a911ec4325multi_tensor_apply_kernelINS1_18TensorListMetadataILi2EEENS1_24BinaryOpListAlphaFunctorIN3c107complexIfEELi2ELi2ELi0EEEJSt7dividesIS8_ES8_EEEvT_T0_DpT1_:
	.zero		4056


//--------------------- .nv.constant0._ZN2at6native55_GLOBAL__N__de093ff9_22_ForeachBinaryOpList_cu_a911ec4325multi_tensor_apply_kernelINS1_18TensorListMetadataILi2EEENS1_24BinaryOpListAlphaFunctorIN3c107complexIdEELi2ELi2ELi0EEEJSt7dividesIS8_ES8_EEEvT_T0_DpT1_ --------------------------
	.section	.nv.constant0._ZN2at6native55_GLOBAL__N__de093ff9_22_ForeachBinaryOpList_cu_a911ec4325multi_tensor_apply_kernelINS1_18TensorListMetadataILi2EEENS1_24BinaryOpListAlphaFunctorIN3c107complexIdEELi2ELi2ELi0EEEJSt7dividesIS8_ES8_EEEvT_T0_DpT1_,"a",@progbits
	.sectionflags	@""
	.align	4
.nv.constant0._ZN2at6native55_GLOBAL__N__de093ff9_22_ForeachBinaryOpList_cu_a911ec4325multi_tensor_apply_kernelINS1_18TensorListMetadataILi2EEENS1_24BinaryOpListAlphaFunctorIN3c107complexIdEELi2ELi2ELi0EEEJSt7dividesIS8_ES8_EEEvT_T0_DpT1_:
	.zero		4064


//--------------------- .nv.constant0._ZN2at6native55_GLOBAL__N__de093ff9_22_ForeachBinaryOpList_cu_a911ec4325multi_tensor_apply_kernelINS1_18TensorListMetadataILi2EEENS1_24BinaryOpListAlphaFunctorIfLi2ELi2ELi0EEEJSt7dividesIfEfEEEvT_T0_DpT1_ --------------------------
	.section	.nv.constant0._ZN2at6native55_GLOBAL__N__de093ff9_22_ForeachBinaryOpList_cu_a911ec4325multi_tensor_apply_kernelINS1_18TensorListMetadataILi2EEENS1_24BinaryOpListAlphaFunctorIfLi2ELi2ELi0EEEJSt7dividesIfEfEEEvT_T0_DpT1_,"a",@progbits
	.sectionflags	@""
	.align	4
.nv.constant0._ZN2at6native55_GLOBAL__N__de093ff9_22_ForeachBinaryOpList_cu_a911ec4325multi_tensor_apply_kernelINS1_18TensorListMetadataILi2EEENS1_24BinaryOpListAlphaFunctorIfLi2ELi2ELi0EEEJSt7dividesIfEfEEEvT_T0_DpT1_:
	.zero		4048


//--------------------- .nv.constant0._ZN2at6native55_GLOBAL__N__de093ff9_22_ForeachBinaryOpList_cu_a911ec4325multi_tensor_apply_kernelINS1_18TensorListMetadataILi2EEENS1_24BinaryOpListAlphaFunctorIdLi2ELi2ELi0EEEJSt7dividesIdEdEEEvT_T0_DpT1_ --------------------------
	.section	.nv.constant0._ZN2at6native55_GLOBAL__N__de093ff9_22_ForeachBinaryOpList_cu_a911ec4325multi_tensor_apply_kernelINS1_18TensorListMetadataILi2EEENS1_24BinaryOpListAlphaFunctorIdLi2ELi2ELi0EEEJSt7dividesIdEdEEEvT_T0_DpT1_,"a",@progbits
	.sectionflags	@""
	.align	4
.nv.constant0._ZN2at6native55_GLOBAL__N__de093ff9_22_ForeachBinaryOpList_cu_a911ec4325multi_tensor_apply_kernelINS1_18TensorListMetadataILi2EEENS1_24BinaryOpListAlphaFunctorIdLi2ELi2ELi0EEEJSt7dividesIdEdEEEvT_T0_DpT1_:
	.zero		4056


//--------------------- .nv.constant0._ZN2at6native55_GLOBAL__N__de093ff9_22_ForeachBinaryOpList_cu_a911ec4325multi_tensor_apply_kernelINS1_18TensorListMetadataILi2EEENS1_24BinaryOpListAlphaFunctorIsLi2ELi2ELi0EEEJSt7dividesIsEsEEEvT_T0_DpT1_ --------------------------
	.section	.nv.constant0._ZN2at6native55_GLOBAL__N__de093ff9_22_ForeachBinaryOpList_cu_a911ec4325multi_tensor_apply_kernelINS1_18TensorListMetadataILi2EEENS1_24BinaryOpListAlphaFunctorIsLi2ELi2ELi0EEEJSt7dividesIsEsEEEvT_T0_DpT1_,"a",@progbits
	.sectionflags	@""
	.align	4
.nv.constant0._ZN2at6native55_GLOBAL__N__de093ff9_22_ForeachBinaryOpList_cu_a911ec4325multi_tensor_apply_kernelINS1_18TensorListMetadataILi2EEENS1_24BinaryOpListAlphaFunctorIsLi2ELi2ELi0EEEJSt7dividesIsEsEEEvT_T0_DpT1_:
	.zero		4044


//--------------------- .nv.constant0._ZN2at6native55_GLOBAL__N__de093ff9_22_ForeachBinaryOpList_cu_a911ec4325multi_tensor_apply_kernelINS1_18TensorListMetadataILi2EEENS1_24BinaryOpListAlphaFunctorIlLi2ELi2ELi0EEEJSt7dividesIlElEEEvT_T0_DpT1_ --------------------------
	.section	.nv.constant0._ZN2at6native55_GLOBAL__N__de093ff9_22_ForeachBinaryOpList_cu_a911ec4325multi_tensor_apply_kernelINS1_18TensorListMetadataILi2EEENS1_24BinaryOpListAlphaFunctorIlLi2ELi2ELi0EEEJSt7dividesIlElEEEvT_T0_DpT1_,"a",@progbits
	.sectionflags	@""
	.align	4
.nv.constant0._ZN2at6native55_GLOBAL__N__de093ff9_22_ForeachBinaryOpList_cu_a911ec4325multi_tensor_apply_kernelINS1_18TensorListMetadataILi2EEENS1_24BinaryOpListAlphaFunctorIlLi2ELi2ELi0EEEJSt7dividesIlElEEEvT_T0_DpT1_:
	.zero		4056


//--------------------- .nv.constant0._ZN2at6native55_GLOBAL__N__de093ff9_22_ForeachBinaryOpList_cu_a911ec4325multi_tensor_apply_kernelINS1_18TensorListMetadataILi2EEENS1_24BinaryOpListAlphaFunctorIiLi2ELi2ELi0EEEJSt7dividesIiEiEEEvT_T0_DpT1_ --------------------------
	.section	.nv.constant0._ZN2at6native55_GLOBAL__N__de093ff9_22_ForeachBinaryOpList_cu_a911ec4325multi_tensor_apply_kernelINS1_18TensorListMetadataILi2EEENS1_24BinaryOpListAlphaFunctorIiLi2ELi2ELi0EEEJSt7dividesIiEiEEEvT_T0_DpT1_,"a",@progbits
	.sectionflags	@""
	.align	4
.nv.constant0._ZN2at6native55_GLOBAL__N__de093ff9_22_ForeachBinaryOpList_cu_a911ec4325multi_tensor_apply_kernelINS1_18TensorListMetadataILi2EEENS1_24BinaryOpListAlphaFunctorIiLi2ELi2ELi0EEEJSt7dividesIiEiEEEvT_T0_DpT1_:
	.zero		4048


//--------------------- .nv.constant0._ZN2at6native55_GLOBAL__N__de093ff9_22_ForeachBinaryOpList_cu_a911ec4325multi_tensor_apply_kernelINS1_18TensorListMetadataILi2EEENS1_24BinaryOpListAlphaFunctorIaLi2ELi2ELi0EEEJSt7dividesIaEaEEEvT_T0_DpT1_ --------------------------
	.section	.nv.constant0._ZN2at6native55_GLOBAL__N__de093ff9_22_ForeachBinaryOpList_cu_a911ec4325multi_tensor_apply_kernelINS1_18TensorListMetadataILi2EEENS1_24BinaryOpListAlphaFunctorIaLi2ELi2ELi0EEEJSt7dividesIaEaEEEvT_T0_DpT1_,"a",@progbits
	.sectionflags	@""
	.align	4
.nv.constant0._ZN2at6native55_GLOBAL__N__de093ff9_22_ForeachBinaryOpList_cu_a911ec4325multi_tensor_apply_kernelINS1_18TensorListMetadataILi2EEENS1_24BinaryOpListAlphaFunctorIaLi2ELi2ELi0EEEJSt7dividesIaEaEEEvT_T0_DpT1_:
	.zero		4043


//--------------------- .nv.constant0._ZN2at6native55_GLOBAL__N__de093ff9_22_ForeachBinaryOpList_cu_a911ec4325multi_tensor_apply_kernelINS1_18TensorListMetadataILi2EEENS1_24BinaryOpListAlphaFunctorIhLi2ELi2ELi0EEEJSt7dividesIhEhEEEvT_T0_DpT1_ --------------------------
	.section	.nv.constant0._ZN2at6native55_GLOBAL__N__de093ff9_22_ForeachBinaryOpList_cu_a911ec4325multi_tensor_apply_kernelINS1_18TensorListMetadataILi2EEENS1_24BinaryOpListAlphaFunctorIhLi2ELi2ELi0EEEJSt7dividesIhEhEEEvT_T0_DpT1_,"a",@progbits
	.sectionflags	@""
	.align	4
.nv.constant0._ZN2at6native55_GLOBAL__N__de093ff9_22_ForeachBinaryOpList_cu_a911ec4325multi_tensor_apply_kernelINS1_18TensorListMetadataILi2EEENS1_24BinaryOpListAlphaFunctorIhLi2ELi2ELi0EEEJSt7dividesIhEhEEEvT_T0_DpT1_:
	.zero		4043


//--------------------- .nv.constant0._ZN2at6native55_GLOBAL__N__de093ff9_22_ForeachBinaryOpList_cu_a911ec4325multi_tensor_apply_kernelINS1_18TensorListMetadataILi3EEENS1_24BinaryOpListAlphaFunctorIN3c104HalfELi3ELi2ELi2EEEJSt10multipliesIfEfEEEvT_T0_DpT1_ --------------------------
	.section	.nv.constant0._ZN2at6native55_GLOBAL__N__de093ff9_22_ForeachBinaryOpList_cu_a911ec4325multi_tensor_apply_kernelINS1_18TensorListMetadataILi3EEENS1_24BinaryOpListAlphaFunctorIN3c104HalfELi3ELi2ELi2EEEJSt10multipliesIfEfEEEvT_T0_DpT1_,"a",@progbits
	.sectionflags	@""
	.align	4
.nv.constant0._ZN2at6native55_GLOBAL__N__de093ff9_22_ForeachBinaryOpList_cu_a911ec4325multi_tensor_apply_kernelINS1_18TensorListMetadataILi3EEENS1_24BinaryOpListAlphaFunctorIN3c104HalfELi3ELi2ELi2EEEJSt10multipliesIfEfEEEvT_T0_DpT1_:
	.zero		4048


//--------------------- .nv.constant0._ZN2at6native55_GLOBAL__N__de093ff9_22_ForeachBinaryOpList_cu_a911ec4325multi_tensor_apply_kernelINS1_18TensorListMetadataILi3EEENS1_24BinaryOpListAlphaFunctorIN3c108BFloat16ELi3ELi2ELi2EEEJSt10multipliesIfEfEEEvT_T0_DpT1_ --------------------------
	.section	.nv.constant0._ZN2at6native55_GLOBAL__N__de093ff9_22_ForeachBinaryOpList_cu_a911ec4325multi_tensor_apply_kernelINS1_18TensorListMetadataILi3EEENS1_24BinaryOpListAlphaFunctorIN3c108BFloat16ELi3ELi2ELi2EEEJSt10multipliesIfEfEEEvT_T0_DpT1_,"a",@progbits
	.sectionflags	@""
	.align	4
.nv.constant0._ZN2at6native55_GLOBAL__N__de093ff9_22_ForeachBinaryOpList_cu_a911ec4325multi_tensor_apply_kernelINS1_18TensorListMetadataILi3EEENS1_24BinaryOpListAlphaFunctorIN3c108BFloat16ELi3ELi2ELi2EEEJSt10multipliesIfEfEEEvT_T0_DpT1_:
	.zero		4048


//--------------------- .nv.constant0._ZN2at6native55_GLOBAL__N__de093ff9_22_ForeachBinaryOpList_cu_a911ec4325multi_tensor_apply_kernelINS1_18TensorListMetadataILi3EEENS1_24BinaryOpListAlphaFunctorIbLi3ELi2ELi2EEEJSt10multipliesIbEbEEEvT_T0_DpT1_ --------------------------
	.section	.nv.constant0._ZN2at6native55_GLOBAL__N__de093ff9_22_ForeachBinaryOpList_cu_a911ec4325multi_tensor_apply_kernelINS1_18TensorListMetadataILi3EEENS1_24BinaryOpListAlphaFunctorIbLi3ELi2ELi2EEEJSt10multipliesIbEbEEEvT_T0_DpT1_,"a",@progbits
	.sectionflags	@""
	.align	4
.nv.constant0._ZN2at6native55_GLOBAL__N__de093ff9_22_ForeachBinaryOpList_cu_a911ec4325multi_tensor_apply_kernelINS1_18TensorListMetadataILi3EEENS1_24BinaryOpListAlphaFunctorIbLi3ELi2ELi2EEEJSt10multipliesIbEbEEEvT_T0_DpT1_:
	.zero		4043


//--------------------- .nv.constant0._ZN2at6native55_GLOBAL__N__de093ff9_22_ForeachBinaryOpList_cu_a911ec4325multi_tensor_apply_kernelINS1_18TensorListMetadataILi3EEENS1_24BinaryOpListAlphaFunctorIN3c107complexIfEELi3ELi2ELi2EEEJSt10multipliesIS8_ES8_EEEvT_T0_DpT1_ --------------------------
	.section	.nv.constant0._ZN2at6native55_GLOBAL__N__de093ff9_22_ForeachBinaryOpList_cu_a911ec4325multi_tensor_apply_kernelINS1_18TensorListMetadataILi3EEENS1_24BinaryOpListAlphaFunctorIN3c107complexIfEELi3ELi2ELi2EEEJSt10multipliesIS8_ES8_EEEvT_T0_DpT1_,"a",@progbits
	.sectionflags	@""
	.align	4
.nv.constant0._ZN2at6native55_GLOBAL__N__de093ff9_22_ForeachBinaryOpList_cu_a911ec4325multi_tensor_apply_kernelINS1_18TensorListMetadataILi3EEENS1_24BinaryOpListAlphaFunctorIN3c107complexIfEELi3ELi2ELi2EEEJSt10multipliesIS8_ES8_EEEvT_T0_DpT1_:
	.zero		4056


//--------------------- .nv.constant0._ZN2at6native55_GLOBAL__N__de093ff9_22_ForeachBinaryOpList_cu_a911ec4325multi_tensor_apply_kernelINS1_18TensorListMetadataILi3EEENS1_24BinaryOpListAlphaFunctorIN3c107complexIdEELi3ELi2ELi2EEEJSt10multipliesIS8_ES8_EEEvT_T0_DpT1_ --------------------------
	.section	.nv.constant0._ZN2at6native55_GLOBAL__N__de093ff9_22_ForeachBinaryOpList_cu_a911ec4325multi_tensor_apply_kernelINS1_18TensorListMetadataILi3EEENS1_24BinaryOpListAlphaFunctorIN3c107complexIdEELi3ELi2ELi2EEEJSt10multipliesIS8_ES8_EEEvT_T0_DpT1_,"a",@progbits
	.sectionflags	@""
	.align	4
.nv.constant0._ZN2at6native55_GLOBAL__N__de093ff9_22_ForeachBinaryOpList_cu_a911ec4325multi_tensor_apply_kernelINS1_18TensorListMetadataILi3EEENS1_24BinaryOpListAlphaFunctorIN3c107complexIdEELi3ELi2ELi2EEEJSt10multipliesIS8_ES8_EEEvT_T0_DpT1_:
	.zero		4064


//--------------------- .nv.constant0._ZN2at6native55_GLOBAL__N__de093ff9_22_ForeachBinaryOpList_cu_a911ec4325multi_tensor_apply_kernelINS1_18TensorListMetadataILi3EEENS1_24BinaryOpListAlphaFunctorIfLi3ELi2ELi2EEEJSt10multipliesIfEfEEEvT_T0_DpT1_ --------------------------
	.section	.nv.constant0._ZN2at6native55_GLOBAL__N__de093ff9_22_ForeachBinaryOpList_cu_a911ec4325multi_tensor_apply_kernelINS1_18TensorListMetadataILi3EEENS1_24BinaryOpListAlphaFunctorIfLi3ELi2ELi2EEEJSt10multipliesIfEfEEEvT_T0_DpT1_,"a",@progbits
	.sectionflags	@""
	.align	4
.nv.constant0._ZN2at6native55_GLOBAL__N__de093ff9_22_ForeachBinaryOpList_cu_a911ec4325multi_tensor_apply_kernelINS1_18TensorListMetadataILi3EEENS1_24BinaryOpListAlphaFunctorIfLi3ELi2ELi2EEEJSt10multipliesIfEfEEEvT_T0_DpT1_:
	.zero		4048


//--------------------- .nv.constant0._ZN2at6native55_GLOBAL__N__de093ff9_22_ForeachBinaryOpList_cu_a911ec4325multi_tensor_apply_kernelINS1_18TensorListMetadataILi3EEENS1_24BinaryOpListAlphaFunctorIdLi3ELi2ELi2EEEJSt10multipliesIdEdEEEvT_T0_DpT1_ --------------------------
	.section	.nv.constant0._ZN2at6native55_GLOBAL__N__de093ff9_22_ForeachBinaryOpList_cu_a911ec4325multi_tensor_apply_kernelINS1_18TensorListMetadataILi3EEENS1_24BinaryOpListAlphaFunctorIdLi3ELi2ELi2EEEJSt10multipliesIdEdEEEvT_T0_DpT1_,"a",@progbits
	.sectionflags	@""
	.align	4
.nv.constant0._ZN2at6native55_GLOBAL__N__de093ff9_22_ForeachBinaryOpList_cu_a911ec4325multi_tensor_apply_kernelINS1_18TensorListMetadataILi3EEENS1_24BinaryOpListAlphaFunctorIdLi3ELi2ELi2EEEJSt10multipliesIdEdEEEvT_T0_DpT1_:
	.zero		4056


//--------------------- .nv.constant0._ZN2at6native55_GLOBAL__N__de093ff9_22_ForeachBinaryOpList_cu_a911ec4325multi_tensor_apply_kernelINS1_18TensorListMetadataILi3EEENS1_24BinaryOpListAlphaFunctorIsLi3ELi2ELi2EEEJSt10multipliesIsEsEEEvT_T0_DpT1_ --------------------------
	.section	.nv.constant0._ZN2at6native55_GLOBAL__N__de093ff9_22_ForeachBinaryOpList_cu_a911ec4325multi_tensor_apply_kernelINS1_18TensorListMetadataILi3EEENS1_24BinaryOpListAlphaFunctorIsLi3ELi2ELi2EEEJSt10multipliesIsEsEEEvT_T0_DpT1_,"a",@progbits
	.sectionflags	@""
	.align	4
.nv.constant0._ZN2at6native55_GLOBAL__N__de093ff9_22_ForeachBinaryOpList_cu_a911ec4325multi_tensor_apply_kernelINS1_18TensorListMetadataILi3EEENS1_24BinaryOpListAlphaFunctorIsLi3ELi2ELi2EEEJSt10multipliesIsEsEEEvT_T0_DpT1_:
	.zero		4044


//--------------------- .nv.constant0._ZN2at6native55_GLOBAL__N__de093ff9_22_ForeachBinaryOpList_cu_a911ec4325multi_tensor_apply_kernelINS1_18TensorListMetadataILi3EEENS1_24BinaryOpListAlphaFunctorIlLi3ELi2ELi2EEEJSt10multipliesIlElEEEvT_T0_DpT1_ --------------------------
	.section	.nv.constant0._ZN2at6native55_GLOBAL__N__de093ff9_22_ForeachBinaryOpList_cu_a911ec4325multi_tensor_apply_kernelINS1_18TensorListMetadataILi3EEENS1_24BinaryOpListAlphaFunctorIlLi3ELi2ELi2EEEJSt10multipliesIlElEEEvT_T0_DpT1_,"a",@progbits
	.sectionflags	@""
	.align	4
.nv.constant0._ZN2at6native55_GLOBAL__N__de093ff9_22_ForeachBinaryOpList_cu_a911ec4325multi_tensor_apply_kernelINS1_18TensorListMetadataILi3EEENS1_24BinaryOpListAlphaFunctorIlLi3ELi2ELi2EEEJSt10multipliesIlElEEEvT_T0_DpT1_:
	.zero		4056


//--------------------- .nv.constant0._ZN2at6native55_GLOBAL__N__de093ff9_22_ForeachBinaryOpList_cu_a911ec4325multi_tensor_apply_kernelINS1_18TensorListMetadataILi3EEENS1_24BinaryOpListAlphaFunctorIiLi3ELi2ELi2EEEJSt10multipliesIiEiEEEvT_T0_DpT1_ --------------------------
	.section	.nv.constant0._ZN2at6native55_GLOBAL__N__de093ff9_22_ForeachBinaryOpList_cu_a911ec4325multi_tensor_apply_kernelINS1_18TensorListMetadataILi3EEENS1_24BinaryOpListAlphaFunctorIiLi3ELi2ELi2EEEJSt10multipliesIiEiEEEvT_T0_DpT1_,"a",@progbits
	.sectionflags	@""
	.align	4
.nv.constant0._ZN2at6native55_GLOBAL__N__de093ff9_22_ForeachBinaryOpList_cu_a911ec4325multi_tensor_apply_kernelINS1_18TensorListMetadataILi3EEENS1_24BinaryOpListAlphaFunctorIiLi3ELi2ELi2EEEJSt10multipliesIiEiEEEvT_T0_DpT1_:
	.zero		4048


//--------------------- .nv.constant0._ZN2at6native55_GLOBAL__N__de093ff9_22_ForeachBinaryOpList_cu_a911ec4325multi_tensor_apply_kernelINS1_18TensorListMetadataILi3EEENS1_24BinaryOpListAlphaFunctorIaLi3ELi2ELi2EEEJSt10multipliesIaEaEEEvT_T0_DpT1_ --------------------------
	.section	.nv.constant0._ZN2at6native55_GLOBAL__N__de093ff9_22_ForeachBinaryOpList_cu_a911ec4325multi_tensor_apply_kernelINS1_18TensorListMetadataILi3EEENS1_24BinaryOpListAlphaFunctorIaLi3ELi2ELi2EEEJSt10multipliesIaEaEEEvT_T0_DpT1_,"a",@progbits
	.sectionflags	@""
	.align	4
.nv.constant0._ZN2at6native55_GLOBAL__N__de093ff9_22_ForeachBinaryOpList_cu_a911ec4325multi_tensor_apply_kernelINS1_18TensorListMetadataILi3EEENS1_24BinaryOpListAlphaFunctorIaLi3ELi2ELi2EEEJSt10multipliesIaEaEEEvT_T0_DpT1_:
	.zero		4043


//--------------------- .nv.constant0._ZN2at6native55_GLOBAL__N__de093ff9_22_ForeachBinaryOpList_cu_a911ec4325multi_tensor_apply_kernelINS1_18TensorListMetadataILi3EEENS1_24BinaryOpListAlphaFunctorIhLi3ELi2ELi2EEEJSt10multipliesIhEhEEEvT_T0_DpT1_ --------------------------
	.section	.nv.constant0._ZN2at6native55_GLOBAL__N__de093ff9_22_ForeachBinaryOpList_cu_a911ec4325multi_tensor_apply_kernelINS1_18TensorListMetadataILi3EEENS1_24BinaryOpListAlphaFunctorIhLi3ELi2ELi2EEEJSt10multipliesIhEhEEEvT_T0_DpT1_,"a",@progbits
	.sectionflags	@""
	.align	4
.nv.constant0._ZN2at6native55_GLOBAL__N__de093ff9_22_ForeachBinaryOpList_cu_a911ec4325multi_tensor_apply_kernelINS1_18TensorListMetadataILi3EEENS1_24BinaryOpListAlphaFunctorIhLi3ELi2ELi2EEEJSt10multipliesIhEhEEEvT_T0_DpT1_:
	.zero		4043


//--------------------- .nv.constant0._ZN2at6native55_GLOBAL__N__de093ff9_22_ForeachBinaryOpList_cu_a911ec4325multi_tensor_apply_kernelINS1_18TensorListMetadataILi2EEENS1_24BinaryOpListAlphaFunctorIN3c104HalfELi2ELi2ELi0EEEJSt10multipliesIfEfEEEvT_T0_DpT1_ --------------------------
	.section	.nv.constant0._ZN2at6native55_GLOBAL__N__de093ff9_22_ForeachBinaryOpList_cu_a911ec4325multi_tensor_apply_kernelINS1_18TensorListMetadataILi2EEENS1_24BinaryOpListAlphaFunctorIN3c104HalfELi2ELi2ELi0EEEJSt10multipliesIfEfEEEvT_T0_DpT1_,"a",@progbits
	.sectionflags	@""
	.align	4
.nv.constant0._ZN2at6native55_GLOBAL__N__de093ff9_22_ForeachBinaryOpList_cu_a911ec4325multi_tensor_apply_kernelINS1_18TensorListMetadataILi2EEENS1_24BinaryOpListAlphaFunctorIN3c104HalfELi2ELi2ELi0EEEJSt10multipliesIfEfEEEvT_T0_DpT1_:
	.zero		4048


//--------------------- .nv.constant0._ZN2at6native55_GLOBAL__N__de093ff9_22_ForeachBinaryOpList_cu_a911ec4325multi_tensor_apply_kernelINS1_18TensorListMetadataILi2EEENS1_24BinaryOpListAlphaFunctorIN3c108BFloat16ELi2ELi2ELi0EEEJSt10multipliesIfEfEEEvT_T0_DpT1_ --------------------------
	.section	.nv.constant0._ZN2at6native55_GLOBAL__N__de093ff9_22_ForeachBinaryOpList_cu_a911ec4325multi_tensor_apply_kernelINS1_18TensorListMetadataILi2EEENS1_24BinaryOpListAlphaFunctorIN3c108BFloat16ELi2ELi2ELi0EEEJSt10multipliesIfEfEEEvT_T0_DpT1_,"a",@progbits
	.sectionflags	@""
	.align	4
.nv.constant0._ZN2at6native55_GLOBAL__N__de093ff9_22_ForeachBinaryOpList_cu_a911ec4325multi_tensor_apply_kernelINS1_18TensorListMetadataILi2EEENS1_24BinaryOpListAlphaFunctorIN3c108BFloat16ELi2ELi2ELi0EEEJSt10multipliesIfEfEEEvT_T0_DpT1_:
	.zero		4048


//--------------------- .nv.constant0._ZN2at6native55_GLOBAL__N__de093ff9_22_ForeachBinaryOpList_cu_a911ec4325multi_tensor_apply_kernelINS1_18TensorListMetadataILi2EEENS1_24BinaryOpListAlphaFunctorIbLi2ELi2ELi0EEEJSt10multipliesIbEbEEEvT_T0_DpT1_ --------------------------
	.section	.nv.constant0._ZN2at6native55_GLOBAL__N__de093ff9_22_ForeachBinaryOpList_cu_a911ec4325multi_tensor_apply_kernelINS1_18TensorListMetadataILi2EEENS1_24BinaryOpListAlphaFunctorIbLi2ELi2ELi0EEEJSt10multipliesIbEbEEEvT_T0_DpT1_,"a",@progbits
	.sectionflags	@""
	.align	4
.nv.constant0._ZN2at6native55_GLOBAL__N__de093ff9_22_ForeachBinaryOpList_cu_a911ec4325multi_tensor_apply_kernelINS1_18TensorListMetadataILi2EEENS1_24BinaryOpListAlphaFunctorIbLi2ELi2ELi0EEEJSt10multipliesIbEbEEEvT_T0_DpT1_:
	.zero		4043


//--------------------- .nv.constant0._ZN2at6native55_GLOBAL__N__de093ff9_22_ForeachBinaryOpList_cu_a911ec4325multi_tensor_apply_kernelINS1_18TensorListMetadataILi2EEENS1_24BinaryOpListAlphaFunctorIN3c107complexIfEELi2ELi2ELi0EEEJSt10multipliesIS8_ES8_EEEvT_T0_DpT1_ --------------------------
	.section	.nv.constant0._ZN2at6native55_GLOBAL__N__de093ff9_22_ForeachBinaryOpList_cu_a911ec4325multi_tensor_apply_kernelINS1_18TensorListMetadataILi2EEENS1_24BinaryOpListAlphaFunctorIN3c107complexIfEELi2ELi2ELi0EEEJSt10multipliesIS8_ES8_EEEvT_T0_DpT1_,"a",@progbits
	.sectionflags	@""
	.align	4
.nv.constant0._ZN2at6native55_GLOBAL__N__de093ff9_22_ForeachBinaryOpList_cu_a911ec4325multi_tensor_apply_kernelINS1_18TensorListMetadataILi2EEENS1_24BinaryOpListAlphaFunctorIN3c107complexIfEELi2ELi2ELi0EEEJSt10multipliesIS8_ES8_EEEvT_T0_DpT1_:
	.zero		4056


//--------------------- .nv.constant0._ZN2at6native55_GLOBAL__N__de093ff9_22_ForeachBinaryOpList_cu_a911ec4325multi_tensor_apply_kernelINS1_18TensorListMetadataILi2EEENS1_24BinaryOpListAlphaFunctorIN3c107complexIdEELi2ELi2ELi0EEEJSt10multipliesIS8_ES8_EEEvT_T0_DpT1_ --------------------------
	.section	.nv.constant0._ZN2at6native55_GLOBAL__N__de093ff9_22_ForeachBinaryOpList_cu_a911ec4325multi_tensor_apply_kernelINS1_18TensorListMetadataILi2EEENS1_24BinaryOpListAlphaFunctorIN3c107complexIdEELi2ELi2ELi0EEEJSt10multipliesIS8_ES8_EEEvT_T0_DpT1_,"a",@progbits
	.sectionflags	@""
	.align	4
.nv.constant0._ZN2at6native55_GLOBAL__N__de093ff9_22_ForeachBinaryOpList_cu_a911ec4325multi_tensor_apply_kernelINS1_18TensorListMetadataILi2EEENS1_24BinaryOpListAlphaFunctorIN3c107complexIdEELi2ELi2ELi0EEEJSt10multipliesIS8_ES8_EEEvT_T0_DpT1_:
	.zero		4064


//--------------------- .nv.constant0._ZN2at6native55_GLOBAL__N__de093ff9_22_ForeachBinaryOpList_cu_a911ec4325multi_tensor_apply_kernelINS1_18TensorListMetadataILi2EEENS1_24BinaryOpListAlphaFunctorIfLi2ELi2ELi0EEEJSt10multipliesIfEfEEEvT_T0_DpT1_ --------------------------
	.section	.nv.constant0._ZN2at6native55_GLOBAL__N__de093ff9_22_ForeachBinaryOpList_cu_a911ec4325multi_tensor_apply_kernelINS1_18TensorListMetadataILi2EEENS1_24BinaryOpListAlphaFunctorIfLi2ELi2ELi0EEEJSt10multipliesIfEfEEEvT_T0_DpT1_,"a",@progbits
	.sectionflags	@""
	.align	4
.nv.constant0._ZN2at6native55_GLOBAL__N__de093ff9_22_ForeachBinaryOpList_cu_a911ec4325multi_tensor_apply_kernelINS1_18TensorListMetadataILi2EEENS1_24BinaryOpListAlphaFunctorIfLi2ELi2ELi0EEEJSt10multipliesIfEfEEEvT_T0_DpT1_:
	.zero		4048


//--------------------- .nv.constant0._ZN2at6native55_GLOBAL__N__de093ff9_22_ForeachBinaryOpList_cu_a911ec4325multi_tensor_apply_kernelINS1_18TensorListMetadataILi2EEENS1_24BinaryOpListAlphaFunctorIdLi2ELi2ELi0EEEJSt10multipliesIdEdEEEvT_T0_DpT1_ --------------------------
	.section	.nv.constant0._ZN2at6native55_GLOBAL__N__de093ff9_22_ForeachBinaryOpList_cu_a911ec4325multi_tensor_apply_kernelINS1_18TensorListMetadataILi2EEENS1_24BinaryOpListAlphaFunctorIdLi2ELi2ELi0EEEJSt10multipliesIdEdEEEvT_T0_DpT1_,"a",@progbits
	.sectionflags	@""
	.align	4
.nv.constant0._ZN2at6native55_GLOBAL__N__de093ff9_22_ForeachBinaryOpList_cu_a911ec4325multi_tensor_apply_kernelINS1_18TensorListMetadataILi2EEENS1_24BinaryOpListAlphaFunctorIdLi2ELi2ELi0EEEJSt10multipliesIdEdEEEvT_T0_DpT1_:
	.zero		4056


//--------------------- .nv.constant0._ZN2at6native55_GLOBAL__N__de093ff9_22_ForeachBinaryOpList_cu_a911ec4325multi_tensor_apply_kernelINS1_18TensorListMetadataILi2EEENS1_24BinaryOpListAlphaFunctorIsLi2ELi2ELi0EEEJSt10multipliesIsEsEEEvT_T0_DpT1_ --------------------------
	.section	.nv.constant0._ZN2at6native55_GLOBAL__N__de093ff9_22_ForeachBinaryOpList_cu_a911ec4325multi_tensor_apply_kernelINS1_18TensorListMetadataILi2EEENS1_24BinaryOpListAlphaFunctorIsLi2ELi2ELi0EEEJSt10multipliesIsEsEEEvT_T0_DpT1_,"a",@progbits
	.sectionflags	@""
	.align	4
.nv.constant0._ZN2at6native55_GLOBAL__N__de093ff9_22_ForeachBinaryOpList_cu_a911ec4325multi_tensor_apply_kernelINS1_18TensorListMetadataILi2EEENS1_24BinaryOpListAlphaFunctorIsLi2ELi2ELi0EEEJSt10multipliesIsEsEEEvT_T0_DpT1_:
	.zero		4044


//--------------------- .nv.constant0._ZN2at6native55_GLOBAL__N__de093ff9_22_ForeachBinaryOpList_cu_a911ec4325multi_tensor_apply_kernelINS1_18TensorListMetadataILi2EEENS1_24BinaryOpListAlphaFunctorIlLi2ELi2ELi0EEEJSt10multipliesIlElEEEvT_T0_DpT1_ --------------------------
	.section	.nv.constant0._ZN2at6native55_GLOBAL__N__de093ff9_22_ForeachBinaryOpList_cu_a911ec4325multi_tensor_apply_kernelINS1_18TensorListMetadataILi2EEENS1_24BinaryOpListAlphaFunctorIlLi2ELi2ELi0EEEJSt10multipliesIlElEEEvT_T0_DpT1_,"a",@progbits
	.sectionflags	@""
	.align	4
.nv.constant0._ZN2at6native55_GLOBAL__N__de093ff9_22_ForeachBinaryOpList_cu_a911ec4325multi_tensor_apply_kernelINS1_18TensorListMetadataILi2EEENS1_24BinaryOpListAlphaFunctorIlLi2ELi2ELi0EEEJSt10multipliesIlElEEEvT_T0_DpT1_:
	.zero		4056


//--------------------- .nv.constant0._ZN2at6native55_GLOBAL__N__de093ff9_22_ForeachBinaryOpList_cu_a911ec4325multi_tensor_apply_kernelINS1_18TensorListMetadataILi2EEENS1_24BinaryOpListAlphaFunctorIiLi2ELi2ELi0EEEJSt10multipliesIiEiEEEvT_T0_DpT1_ --------------------------
	.section	.nv.constant0._ZN2at6native55_GLOBAL__N__de093ff9_22_ForeachBinaryOpList_cu_a911ec4325multi_tensor_apply_kernelINS1_18TensorListMetadataILi2EEENS1_24BinaryOpListAlphaFunctorIiLi2ELi2ELi0EEEJSt10multipliesIiEiEEEvT_T0_DpT1_,"a",@progbits
	.sectionflags	@""
	.align	4
.nv.constant0._ZN2at6native55_GLOBAL__N__de093ff9_22_ForeachBinaryOpList_cu_a911ec4325multi_tensor_apply_kernelINS1_18TensorListMetadataILi2EEENS1_24BinaryOpListAlphaFunctorIiLi2ELi2ELi0EEEJSt10multipliesIiEiEEEvT_T0_DpT1_:
	.zero		4048


//--------------------- .nv.constant0._ZN2at6native55_GLOBAL__N__de093ff9_22_ForeachBinaryOpList_cu_a911ec4325multi_tensor_apply_kernelINS1_18TensorListMetadataILi2EEENS1_24BinaryOpListAlphaFunctorIaLi2ELi2ELi0EEEJSt10multipliesIaEaEEEvT_T0_DpT1_ --------------------------
	.section	.nv.constant0._ZN2at6native55_GLOBAL__N__de093ff9_22_ForeachBinaryOpList_cu_a911ec4325multi_tensor_apply_kernelINS1_18TensorListMetadataILi2EEENS1_24BinaryOpListAlphaFunctorIaLi2ELi2ELi0EEEJSt10multipliesIaEaEEEvT_T0_DpT1_,"a",@progbits
	.sectionflags	@""
	.align	4
.nv.constant0._ZN2at6native55_GLOBAL__N__de093ff9_22_ForeachBinaryOpList_cu_a911ec4325multi_tensor_apply_kernelINS1_18TensorListMetadataILi2EEENS1_24BinaryOpListAlphaFunctorIaLi2ELi2ELi0EEEJSt10multipliesIaEaEEEvT_T0_DpT1_:
	.zero		4043


//--------------------- .nv.constant0._ZN2at6native55_GLOBAL__N__de093ff9_22_ForeachBinaryOpList_cu_a911ec4325multi_tensor_apply_kernelINS1_18TensorListMetadataILi2EEENS1_24BinaryOpListAlphaFunctorIhLi2ELi2ELi0EEEJSt10multipliesIhEhEEEvT_T0_DpT1_ --------------------------
	.section	.nv.constant0._ZN2at6native55_GLOBAL__N__de093ff9_22_ForeachBinaryOpList_cu_a911ec4325multi_tensor_apply_kernelINS1_18TensorListMetadataILi2EEENS1_24BinaryOpListAlphaFunctorIhLi2ELi2ELi0EEEJSt10multipliesIhEhEEEvT_T0_DpT1_,"a",@progbits
	.sectionflags	@""
	.align	4
.nv.constant0._ZN2at6native55_GLOBAL__N__de093ff9_22_ForeachBinaryOpList_cu_a911ec4325multi_tensor_apply_kernelINS1_18TensorListMetadataILi2EEENS1_24BinaryOpListAlphaFunctorIhLi2ELi2ELi0EEEJSt10multipliesIhEhEEEvT_T0_DpT1_:
	.zero		4043


//--------------------- .nv.constant0._ZN2at6native55_GLOBAL__N__de093ff9_22_ForeachBinaryOpList_cu_a911ec4325multi_tensor_apply_kernelINS1_18TensorListMetadataILi3EEENS1_24BinaryOpListAlphaFunctorIN3c104HalfELi3ELi2ELi2EEEJSt5minusIfEfEEEvT_T0_DpT1_ --------------------------
	.section	.nv.constant0._ZN2at6native55_GLOBAL__N__de093ff9_22_ForeachBinaryOpList_cu_a911ec4325multi_tensor_apply_kernelINS1_18TensorListMetadataILi3EEENS1_24BinaryOpListAlphaFunctorIN3c104HalfELi3ELi2ELi2EEEJSt5minusIfEfEEEvT_T0_DpT1_,"a",@progbits
	.sectionflags	@""
	.align	4
.nv.constant0._ZN2at6native55_GLOBAL__N__de093ff9_22_ForeachBinaryOpList_cu_a911ec4325multi_tensor_apply_kernelINS1_18TensorListMetadataILi3EEENS1_24BinaryOpListAlphaFunctorIN3c104HalfELi3ELi2ELi2EEEJSt5minusIfEfEEEvT_T0_DpT1_:
	.zero		4048


//--------------------- .nv.constant0._ZN2at6native55_GLOBAL__N__de093ff9_22_ForeachBinaryOpList_cu_a911ec4325multi_tensor_apply_kernelINS1_18TensorListMetadataILi3EEENS1_24BinaryOpListAlphaFunctorIN3c108BFloat16ELi3ELi2ELi2EEEJSt5minusIfEfEEEvT_T0_DpT1_ --------------------------
	.section	.nv.constant0._ZN2at6native55_GLOBAL__N__de093ff9_22_ForeachBinaryOpList_cu_a911ec4325multi_tensor_apply_kernelINS1_18TensorListMetadataILi3EEENS1_24BinaryOpListAlphaFunctorIN3c108BFloat16ELi3ELi2ELi2EEEJSt5minusIfEfEEEvT_T0_DpT1_,"a",@progbits
	.sectionflags	@""
	.align	4
.nv.constant0._ZN2at6native55_GLOBAL__N__de093ff9_22_ForeachBinaryOpList_cu_a911ec4325multi_tensor_apply_kernelINS1_18TensorListMetadataILi3EEENS1_24BinaryOpListAlphaFunctorIN3c108BFloat16ELi3ELi2ELi2EEEJSt5minusIfEfEEEvT_T0_DpT1_:
	.zero		4048


//--------------------- .nv.constant0._ZN2at6native55_GLOBAL__N__de093ff9_22_ForeachBinaryOpList_cu_a911ec4325multi_tensor_apply_kernelINS1_18TensorListMetadataILi3EEENS1_24BinaryOpListAlphaFunctorIbLi3ELi2ELi2EEEJSt5minusIbEbEEEvT_T0_DpT1_ --------------------------
	.section	.nv.constant0._ZN2at6native55_GLOBAL__N__de093ff9_22_ForeachBinaryOpList_cu_a911ec4325multi_tensor_apply_kernelINS1_18TensorListMetadataILi3EEENS1_24BinaryOpListAlphaFunctorIbLi3ELi2ELi2EEEJSt5minusIbEbEEEvT_T0_DpT1_,"a",@progbits
	.sectionflags	@""
	.align	4
.nv.constant0._ZN2at6native55_GLOBAL__N__de093ff9_22_ForeachBinaryOpList_cu_a911ec4325multi_tensor_apply_kernelINS1_18TensorListMetadataILi3EEENS1_24BinaryOpListAlphaFunctorIbLi3ELi2ELi2EEEJSt5minusIbEbEEEvT_T0_DpT1_:
	.zero		4043


//--------------------- .nv.constant0._ZN2at6native55_GLOBAL__N__de093ff9_22_ForeachBinaryOpList_cu_a911ec4325multi_tensor_apply_kernelINS1_18TensorListMetadataILi3EEENS1_24BinaryOpListAlphaFunctorIN3c107complexIfEELi3ELi2ELi2EEEJSt5minusIS8_ES8_EEEvT_T0_DpT1_ --------------------------
	.section	.nv.constant0._ZN2at6native55_GLOBAL__N__de093ff9_22_ForeachBinaryOpList_cu_a911ec4325multi_tensor_apply_kernelINS1_18TensorListMetadataILi3EEENS1_24BinaryOpListAlphaFunctorIN3c107complexIfEELi3ELi2ELi2EEEJSt5minusIS8_ES8_EEEvT_T0_DpT1_,"a",@progbits
	.sectionflags	@""
	.align	4
.nv.constant0._ZN2at6native55_GLOBAL__N__de093ff9_22_ForeachBinaryOpList_cu_a911ec4325multi_tensor_apply_kernelINS1_18TensorListMetadataILi3EEENS1_24BinaryOpListAlphaFunctorIN3c107complexIfEELi3ELi2ELi2EEEJSt5minusIS8_ES8_EEEvT_T0_DpT1_:
	.zero		4056


//--------------------- .nv.constant0._ZN2at6native55_GLOBAL__N__de093ff9_22_ForeachBinaryOpList_cu_a911ec4325multi_tensor_apply_kernelINS1_18TensorListMetadataILi3EEENS1_24BinaryOpListAlphaFunctorIN3c107complexIdEELi3ELi2ELi2EEEJSt5minusIS8_ES8_EEEvT_T0_DpT1_ --------------------------
	.section	.nv.constant0._ZN2at6native55_GLOBAL__N__de093ff9_22_ForeachBinaryOpList_cu_a911ec4325multi_tensor_apply_kernelINS1_18TensorListMetadataILi3EEENS1_24BinaryOpListAlphaFunctorIN3c107complexIdEELi3ELi2ELi2EEEJSt5minusIS8_ES8_EEEvT_T0_DpT1_,"a",@progbits
	.sectionflags	@""
	.align	4
.nv.constant0._ZN2at6native55_GLOBAL__N__de093ff9_22_ForeachBinaryOpList_cu_a911ec4325multi_tensor_apply_kernelINS1_18TensorListMetadataILi3EEENS1_24BinaryOpListAlphaFunctorIN3c107complexIdEELi3ELi2ELi2EEEJSt5minusIS8_ES8_EEEvT_T0_DpT1_:
	.zero		4064


//--------------------- .nv.constant0._ZN2at6native55_GLOBAL__N__de093ff9_22_ForeachBinaryOpList_cu_a911ec4325multi_tensor_apply_kernelINS1_18TensorListMetadataILi3EEENS1_24BinaryOpListAlphaFunctorIfLi3ELi2ELi2EEEJSt5minusIfEfEEEvT_T0_DpT1_ --------------------------
	.section	.nv.constant0._ZN2at6native55_GLOBAL__N__de093ff9_22_ForeachBinaryOpList_cu_a911ec4325multi_tensor_apply_kernelINS1_18TensorListMetadataILi3EEENS1_24BinaryOpListAlphaFunctorIfLi3ELi2ELi2EEEJSt5minusIfEfEEEvT_T0_DpT1_,"a",@progbits
	.sectionflags	@""
	.align	4
.nv.constant0._ZN2at6native55_GLOBAL__N__de093ff9_22_ForeachBinaryOpList_cu_a911ec4325multi_tensor_apply_kernelINS1_18TensorListMetadataILi3EEENS1_24BinaryOpListAlphaFunctorIfLi3ELi2ELi2EEEJSt5minusIfEfEEEvT_T0_DpT1_:
	.zero		4048


//--------------------- .nv.constant0._ZN2at6native55_GLOBAL__N__de093ff9_22_ForeachBinaryOpList_cu_a911ec4325multi_tensor_apply_kernelINS1_18TensorListMetadataILi3EEENS1_24BinaryOpListAlphaFunctorIdLi3ELi2ELi2EEEJSt5minusIdEdEEEvT_T0_DpT1_ --------------------------
	.section	.nv.constant0._ZN2at6native55_GLOBAL__N__de093ff9_22_ForeachBinaryOpList_cu_a911ec4325multi_tensor_apply_kernelINS1_18TensorListMetadataILi3EEENS1_24BinaryOpListAlphaFunctorIdLi3ELi2ELi2EEEJSt5minusIdEdEEEvT_T0_DpT1_,"a",@progbits
	.sectionflags	@""
	.align	4
.nv.constant0._ZN2at6native55_GLOBAL__N__de093ff9_22_ForeachBinaryOpList_cu_a911ec4325multi_tensor_apply_kernelINS1_18TensorListMetadataILi3EEENS1_24BinaryOpListAlphaFunctorIdLi3ELi2ELi2EEEJSt5minusIdEdEEEvT_T0_DpT1_:
	.zero		4056


//--------------------- .nv.constant0._ZN2at6native55_GLOBAL__N__de093ff9_22_ForeachBinaryOpList_cu_a911ec4325multi_tensor_apply_kernelINS1_18TensorListMetadataILi3EEENS1_24BinaryOpListAlphaFunctorIsLi3ELi2ELi2EEEJSt5minusIsEsEEEvT_T0_DpT1_ --------------------------
	.section	.nv.constant0._ZN2at6native55_GLOBAL__N__de093ff9_22_ForeachBinaryOpList_cu_a911ec4325multi_tensor_apply_kernelINS1_18TensorListMetadataILi3EEENS1_24BinaryOpListAlphaFunctorIsLi3ELi2ELi2EEEJSt5minusIsEsEEEvT_T0_DpT1_,"a",@progbits
	.sectionflags	@""
	.align	4
.nv.constant0._ZN2at6native55_GLOBAL__N__de093ff9_22_ForeachBinaryOpList_cu_a911ec4325multi_tensor_apply_kernelINS1_18TensorListMetadataILi3EEENS1_24BinaryOpListAlphaFunctorIsLi3ELi2ELi2EEEJSt5minusIsEsEEEvT_T0_DpT1_:
	.zero		4044


//--------------------- .nv.constant0._ZN2at6native55_GLOBAL__N__de093ff9_22_ForeachBinaryOpList_cu_a911ec4325multi_tensor_apply_kernelINS1_18TensorListMetadataILi3EEENS1_24BinaryOpListAlphaFunctorIlLi3ELi2ELi2EEEJSt5minusIlElEEEvT_T0_DpT1_ --------------------------
	.section	.nv.constant0._ZN2at6native55_GLOBAL__N__de093ff9_22_ForeachBinaryOpList_cu_a911ec4325multi_tensor_apply_kernelINS1_18TensorListMetadataILi3EEENS1_24BinaryOpListAlphaFunctorIlLi3ELi2ELi2EEEJSt5minusIlElEEEvT_T0_DpT1_,"a",@progbits
	.sectionflags	@""
	.align	4
.nv.constant0._ZN2at6native55_GLOBAL__N__de093ff9_22_ForeachBinaryOpList_cu_a911ec4325multi_tensor_apply_kernelINS1_18TensorListMetadataILi3EEENS1_24BinaryOpListAlphaFunctorIlLi3ELi2ELi2EEEJSt5minusIlElEEEvT_T0_DpT1_:
	.zero		4056


//--------------------- .nv.constant0._ZN2at6native55_GLOBAL__N__de093ff9_22_ForeachBinaryOpList_cu_a911ec4325multi_tensor_apply_kernelINS1_18TensorListMetadataILi3EEENS1_24BinaryOpListAlphaFunctorIiLi3ELi2ELi2EEEJSt5minusIiEiEEEvT_T0_DpT1_ --------------------------
	.section	.nv.constant0._ZN2at6native55_GLOBAL__N__de093ff9_22_ForeachBinaryOpList_cu_a911ec4325multi_tensor_apply_kernelINS1_18TensorListMetadataILi3EEENS1_24BinaryOpListAlphaFunctorIiLi3ELi2ELi2EEEJSt5minusIiEiEEEvT_T0_DpT1_,"a",@progbits
	.sectionflags	@""
	.align	4
.nv.constant0._ZN2at6native55_GLOBAL__N__de093ff9_22_ForeachBinaryOpList_cu_a911ec4325multi_tensor_apply_kernelINS1_18TensorListMetadataILi3EEENS1_24BinaryOpListAlphaFunctorIiLi3ELi2ELi2EEEJSt5minusIiEiEEEvT_T0_DpT1_:
	.zero		4048


//--------------------- .nv.constant0._ZN2at6native55_GLOBAL__N__de093ff9_22_ForeachBinaryOpList_cu_a911ec4325multi_tensor_apply_kernelINS1_18TensorListMetadataILi3EEENS1_24BinaryOpListAlphaFunctorIaLi3ELi2ELi2EEEJSt5minusIaEaEEEvT_T0_DpT1_ --------------------------
	.section	.nv.constant0._ZN2at6native55_GLOBAL__N__de093ff9_22_ForeachBinaryOpList_cu_a911ec4325multi_tensor_apply_kernelINS1_18TensorListMetadataILi3EEENS1_24BinaryOpListAlphaFunctorIaLi3ELi2ELi2EEEJSt5minusIaEaEEEvT_T0_DpT1_,"a",@progbits
	.sectionflags	@""
	.align	4
.nv.constant0._ZN2at6native55_GLOBAL__N__de093ff9_22_ForeachBinaryOpList_cu_a911ec4325multi_tensor_apply_kernelINS1_18TensorListMetadataILi3EEENS1_24BinaryOpListAlphaFunctorIaLi3ELi2ELi2EEEJSt5minusIaEaEEEvT_T0_DpT1_:
	.zero		4043


//--------------------- .nv.constant0._ZN2at6native55_GLOBAL__N__de093ff9_22_ForeachBinaryOpList_cu_a911ec4325multi_tensor_apply_kernelINS1_18TensorListMetadataILi3EEENS1_24BinaryOpListAlphaFunctorIhLi3ELi2ELi2EEEJSt5minusIhEhEEEvT_T0_DpT1_ --------------------------
	.section	.nv.constant0._ZN2at6native55_GLOBAL__N__de093ff9_22_ForeachBinaryOpList_cu_a911ec4325multi_tensor_apply_kernelINS1_18TensorListMetadataILi3EEENS1_24BinaryOpListAlphaFunctorIhLi3ELi2ELi2EEEJSt5minusIhEhEEEvT_T0_DpT1_,"a",@progbits
	.sectionflags	@""
	.align	4
.nv.constant0._ZN2at6native55_GLOBAL__N__de093ff9_22_ForeachBinaryOpList_cu_a911ec4325multi_tensor_apply_kernelINS1_18TensorListMetadataILi3EEENS1_24BinaryOpListAlphaFunctorIhLi3ELi2ELi2EEEJSt5minusIhEhEEEvT_T0_DpT1_:
	.zero		4043


//--------------------- .nv.constant0._ZN2at6native55_GLOBAL__N__de093ff9_22_ForeachBinaryOpList_cu_a911ec4325multi_tensor_apply_kernelINS1_18TensorListMetadataILi2EEENS1_24BinaryOpListAlphaFunctorIN3c104HalfELi2ELi2ELi0EEEJSt5minusIfEfEEEvT_T0_DpT1_ --------------------------
	.section	.nv.constant0._ZN2at6native55_GLOBAL__N__de093ff9_22_ForeachBinaryOpList_cu_a911ec4325multi_tensor_apply_kernelINS1_18TensorListMetadataILi2EEENS1_24BinaryOpListAlphaFunctorIN3c104HalfELi2ELi2ELi0EEEJSt5minusIfEfEEEvT_T0_DpT1_,"a",@progbits
	.sectionflags	@""
	.align	4
.nv.constant0._ZN2at6native55_GLOBAL__N__de093ff9_22_ForeachBinaryOpList_cu_a911ec4325multi_tensor_apply_kernelINS1_18TensorListMetadataILi2EEENS1_24BinaryOpListAlphaFunctorIN3c104HalfELi2ELi2ELi0EEEJSt5minusIfEfEEEvT_T0_DpT1_:
	.zero		4048


//--------------------- .nv.constant0._ZN2at6native55_GLOBAL__N__de093ff9_22_ForeachBinaryOpList_cu_a911ec4325multi_tensor_apply_kernelINS1_18TensorListMetadataILi2EEENS1_24BinaryOpListAlphaFunctorIN3c108BFloat16ELi2ELi2ELi0EEEJSt5minusIfEfEEEvT_T0_DpT1_ --------------------------
	.section	.nv.constant0._ZN2at6native55_GLOBAL__N__de093ff9_22_ForeachBinaryOpList_cu_a911ec4325multi_tensor_apply_kernelINS1_18TensorListMetadataILi2EEENS1_24BinaryOpListAlphaFunctorIN3c108BFloat16ELi2ELi2ELi0EEEJSt5minusIfEfEEEvT_T0_DpT1_,"a",@progbits
	.sectionflags	@""
	.align	4
.nv.constant0._ZN2at6native55_GLOBAL__N__de093ff9_22_ForeachBinaryOpList_cu_a911ec4325multi_tensor_apply_kernelINS1_18TensorListMetadataILi2EEENS1_24BinaryOpListAlphaFunctorIN3c108BFloat16ELi2ELi2ELi0EEEJSt5minusIfEfEEEvT_T0_DpT1_:
	.zero		4048


//--------------------- .nv.constant0._ZN2at6native55_GLOBAL__N__de093ff9_22_ForeachBinaryOpList_cu_a911ec4325multi_tensor_apply_kernelINS1_18TensorListMetadataILi2EEENS1_24BinaryOpListAlphaFunctorIbLi2ELi2ELi0EEEJSt5minusIbEbEEEvT_T0_DpT1_ --------------------------
	.section	.nv.constant0._ZN2at6native55_GLOBAL__N__de093ff9_22_ForeachBinaryOpList_cu_a911ec4325multi_tensor_apply_kernelINS1_18TensorListMetadataILi2EEENS1_24BinaryOpListAlphaFunctorIbLi2ELi2ELi0EEEJSt5minusIbEbEEEvT_T0_DpT1_,"a",@progbits
	.sectionflags	@""
	.align	4
.nv.constant0._ZN2at6native55_GLOBAL__N__de093ff9_22_ForeachBinaryOpList_cu_a911ec4325multi_tensor_apply_kernelINS1_18TensorListMetadataILi2EEENS1_24BinaryOpListAlphaFunctorIbLi2ELi2ELi0EEEJSt5minusIbEbEEEvT_T0_DpT1_:
	.zero		4043


//--------------------- .nv.constant0._ZN2at6native55_GLOBAL__N__de093ff9_22_ForeachBinaryOpList_cu_a911ec4325multi_tensor_apply_kernelINS1_18TensorListMetadataILi2EEENS1_24BinaryOpListAlphaFunctorIN3c107complexIfEELi2ELi2ELi0EEEJSt5minusIS8_ES8_EEEvT_T0_DpT1_ --------------------------
	.section	.nv.constant0._ZN2at6native55_GLOBAL__N__de093ff9_22_ForeachBinaryOpList_cu_a911ec4325multi_tensor_apply_kernelINS1_18TensorListMetadataILi2EEENS1_24BinaryOpListAlphaFunctorIN3c107complexIfEELi2ELi2ELi0EEEJSt5minusIS8_ES8_EEEvT_T0_DpT1_,"a",@progbits
	.sectionflags	@""
	.align	4
.nv.constant0._ZN2at6native55_GLOBAL__N__de093ff9_22_ForeachBinaryOpList_cu_a911ec4325multi_tensor_apply_kernelINS1_18TensorListMetadataILi2EEENS1_24BinaryOpListAlphaFunctorIN3c107complexIfEELi2ELi2ELi0EEEJSt5minusIS8_ES8_EEEvT_T0_DpT1_:
	.zero		4056


//--------------------- .nv.constant0._ZN2at6native55_GLOBAL__N__de093ff9_22_ForeachBinaryOpList_cu_a911ec4325multi_tensor_apply_kernelINS1_18TensorListMetadataILi2EEENS1_24BinaryOpListAlphaFunctorIN3c107complexIdEELi2ELi2ELi0EEEJSt5minusIS8_ES8_EEEvT_T0_DpT1_ --------------------------
	.section	.nv.constant0._ZN2at6native55_GLOBAL__N__de093ff9_22_ForeachBinaryOpList_cu_a911ec4325multi_tensor_apply_kernelINS1_18TensorListMetadataILi2EEENS1_24BinaryOpListAlphaFunctorIN3c107complexIdEELi2ELi2ELi0EEEJSt5minusIS8_ES8_EEEvT_T0_DpT1_,"a",@progbits
	.sectionflags	@""
	.align	4
.nv.constant0._ZN2at6native55_GLOBAL__N__de093ff9_22_ForeachBinaryOpList_cu_a911ec4325multi_tensor_apply_kernelINS1_18TensorListMetadataILi2EEENS1_24BinaryOpListAlphaFunctorIN3c107complexIdEELi2ELi2ELi0EEEJSt5minusIS8_ES8_EEEvT_T0_DpT1_:
	.zero		4064


//--------------------- .nv.constant0._ZN2at6native55_GLOBAL__N__de093ff9_22_ForeachBinaryOpList_cu_a911ec4325multi_tensor_apply_kernelINS1_18TensorListMetadataILi2EEENS1_24BinaryOpListAlphaFunctorIfLi2ELi2ELi0EEEJSt5minusIfEfEEEvT_T0_DpT1_ --------------------------
	.section	.nv.constant0._ZN2at6native55_GLOBAL__N__de093ff9_22_ForeachBinaryOpList_cu_a911ec4325multi_tensor_apply_kernelINS1_18TensorListMetadataILi2EEENS1_24BinaryOpListAlphaFunctorIfLi2ELi2ELi0EEEJSt5minusIfEfEEEvT_T0_DpT1_,"a",@progbits
	.sectionflags	@""
	.align	4
.nv.constant0._ZN2at6native55_GLOBAL__N__de093ff9_22_ForeachBinaryOpList_cu_a911ec4325multi_tensor_apply_kernelINS1_18TensorListMetadataILi2EEENS1_24BinaryOpListAlphaFunctorIfLi2ELi2ELi0EEEJSt5minusIfEfEEEvT_T0_DpT1_:
	.zero		4048


//--------------------- .nv.constant0._ZN2at6native55_GLOBAL__N__de093ff9_22_ForeachBinaryOpList_cu_a911ec4325multi_tensor_apply_kernelINS1_18TensorListMetadataILi2EEENS1_24BinaryOpListAlphaFunctorIdLi2ELi2ELi0EEEJSt5minusIdEdEEEvT_T0_DpT1_ --------------------------
	.section	.nv.constant0._ZN2at6native55_GLOBAL__N__de093ff9_22_ForeachBinaryOpList_cu_a911ec4325multi_tensor_apply_kernelINS1_18TensorListMetadataILi2EEENS1_24BinaryOpListAlphaFunctorIdLi2ELi2ELi0EEEJSt5minusIdEdEEEvT_T0_DpT1_,"a",@progbits
	.sectionflags	@""
	.align	4
.nv.constant0._ZN2at6native55_GLOBAL__N__de093ff9_22_ForeachBinaryOpList_cu_a911ec4325multi_tensor_apply_kernelINS1_18TensorListMetadataILi2EEENS1_24BinaryOpListAlphaFunctorIdLi2ELi2ELi0EEEJSt5minusIdEdEEEvT_T0_DpT1_:
	.zero		4056


//--------------------- .nv.constant0._ZN2at6native55_GLOBAL__N__de093ff9_22_ForeachBinaryOpList_cu_a911ec4325multi_tensor_apply_kernelINS1_18TensorListMetadataILi2EEENS1_24BinaryOpListAlphaFunctorIsLi2ELi2ELi0EEEJSt5minusIsEsEEEvT_T0_DpT1_ --------------------------
	.section	.nv.constant0._ZN2at6native55_GLOBAL__N__de093ff9_22_ForeachBinaryOpList_cu_a911ec4325multi_tensor_apply_kernelINS1_18TensorListMetadataILi2EEENS1_24BinaryOpListAlphaFunctorIsLi2ELi2ELi0EEEJSt5minusIsEsEEEvT_T0_DpT1_,"a",@progbits
	.sectionflags	@""
	.align	4
.nv.constant0._ZN2at6native55_GLOBAL__N__de093ff9_22_ForeachBinaryOpList_cu_a911ec4325multi_tensor_apply_kernelINS1_18TensorListMetadataILi2EEENS1_24BinaryOpListAlphaFunctorIsLi2ELi2ELi0EEEJSt5minusIsEsEEEvT_T0_DpT1_:
	.zero		4044


//--------------------- .nv.constant0._ZN2at6native55_GLOBAL__N__de093ff9_22_ForeachBinaryOpList_cu_a911ec4325multi_tensor_apply_kernelINS1_18TensorListMetadataILi2EEENS1_24BinaryOpListAlphaFunctorIlLi2ELi2ELi0EEEJSt5minusIlElEEEvT_T0_DpT1_ --------------------------
	.section	.nv.constant0._ZN2at6native55_GLOBAL__N__de093ff9_22_ForeachBinaryOpList_cu_a911ec4325multi_tensor_apply_kernelINS1_18TensorListMetadataILi2EEENS1_24BinaryOpListAlphaFunctorIlLi2ELi2ELi0EEEJSt5minusIlElEEEvT_T0_DpT1_,"a",@progbits
	.sectionflags	@""
	.align	4
.nv.constant0._ZN2at6native55_GLOBAL__N__de093ff9_22_ForeachBinaryOpList_cu_a911ec4325multi_tensor_apply_kernelINS1_18TensorListMetadataILi2EEENS1_24BinaryOpListAlphaFunctorIlLi2ELi2ELi0EEEJSt5minusIlElEEEvT_T0_DpT1_:
	.zero		4056


//--------------------- .nv.constant0._ZN2at6native55_GLOBAL__N__de093ff9_22_ForeachBinaryOpList_cu_a911ec4325multi_tensor_apply_kernelINS1_18TensorListMetadataILi2EEENS1_24BinaryOpListAlphaFunctorIiLi2ELi2ELi0EEEJSt5minusIiEiEEEvT_T0_DpT1_ --------------------------
	.section	.nv.constant0._ZN2at6native55_GLOBAL__N__de093ff9_22_ForeachBinaryOpList_cu_a911ec4325multi_tensor_apply_kernelINS1_18TensorListMetadataILi2EEENS1_24BinaryOpListAlphaFunctorIiLi2ELi2ELi0EEEJSt5minusIiEiEEEvT_T0_DpT1_,"a",@progbits
	.sectionflags	@""
	.align	4
.nv.constant0._ZN2at6native55_GLOBAL__N__de093ff9_22_ForeachBinaryOpList_cu_a911ec4325multi_tensor_apply_kernelINS1_18TensorListMetadataILi2EEENS1_24BinaryOpListAlphaFunctorIiLi2ELi2ELi0EEEJSt5minusIiEiEEEvT_T0_DpT1_:
	.zero		4048


//--------------------- .nv.constant0._ZN2at6native55_GLOBAL__N__de093ff9_22_ForeachBinaryOpList_cu_a911ec4325multi_tensor_apply_kernelINS1_18TensorListMetadataILi2EEENS1_24BinaryOpListAlphaFunctorIaLi2ELi2ELi0EEEJSt5minusIaEaEEEvT_T0_DpT1_ --------------------------
	.section	.nv.constant0._ZN2at6native55_GLOBAL__N__de093ff9_22_ForeachBinaryOpList_cu_a911ec4325multi_tensor_apply_kernelINS1_18TensorListMetadataILi2EEENS1_24BinaryOpListAlphaFunctorIaLi2ELi2ELi0EEEJSt5minusIaEaEEEvT_T0_DpT1_,"a",@progbits
	.sectionflags	@""
	.align	4
.nv.constant0._ZN2at6native55_GLOBAL__N__de093ff9_22_ForeachBinaryOpList_cu_a911ec4325multi_tensor_apply_kernelINS1_18TensorListMetadataILi2EEENS1_24BinaryOpListAlphaFunctorIaLi2ELi2ELi0EEEJSt5minusIaEaEEEvT_T0_DpT1_:
	.zero		4043


//--------------------- .nv.constant0._ZN2at6native55_GLOBAL__N__de093ff9_22_ForeachBinaryOpList_cu_a911ec4325multi_tensor_apply_kernelINS1_18TensorListMetadataILi2EEENS1_24BinaryOpListAlphaFunctorIhLi2ELi2ELi0EEEJSt5minusIhEhEEEvT_T0_DpT1_ --------------------------
	.section	.nv.constant0._ZN2at6native55_GLOBAL__N__de093ff9_22_ForeachBinaryOpList_cu_a911ec4325multi_tensor_apply_kernelINS1_18TensorListMetadataILi2EEENS1_24BinaryOpListAlphaFunctorIhLi2ELi2ELi0EEEJSt5minusIhEhEEEvT_T0_DpT1_,"a",@progbits
	.sectionflags	@""
	.align	4
.nv.constant0._ZN2at6native55_GLOBAL__N__de093ff9_22_ForeachBinaryOpList_cu_a911ec4325multi_tensor_apply_kernelINS1_18TensorListMetadataILi2EEENS1_24BinaryOpListAlphaFunctorIhLi2ELi2ELi0EEEJSt5minusIhEhEEEvT_T0_DpT1_:
	.zero		4043


//--------------------- .nv.constant0._ZN2at6native55_GLOBAL__N__de093ff9_22_ForeachBinaryOpList_cu_a911ec4325multi_tensor_apply_kernelINS1_18TensorListMetadataILi3EEENS1_24BinaryOpListAlphaFunctorIN3c104HalfELi3ELi2ELi2EEEJSt4plusIfEfEEEvT_T0_DpT1_ --------------------------
	.section	.nv.constant0._ZN2at6native55_GLOBAL__N__de093ff9_22_ForeachBinaryOpList_cu_a911ec4325multi_tensor_apply_kernelINS1_18TensorListMetadataILi3EEENS1_24BinaryOpListAlphaFunctorIN3c104HalfELi3ELi2ELi2EEEJSt4plusIfEfEEEvT_T0_DpT1_,"a",@progbits
	.sectionflags	@""
	.align	4
.nv.constant0._ZN2at6native55_GLOBAL__N__de093ff9_22_ForeachBinaryOpList_cu_a911ec4325multi_tensor_apply_kernelINS1_18TensorListMetadataILi3EEENS1_24BinaryOpListAlphaFunctorIN3c104HalfELi3ELi2ELi2EEEJSt4plusIfEfEEEvT_T0_DpT1_:
	.zero		4048


//--------------------- .nv.constant0._ZN2at6native55_GLOBAL__N__de093ff9_22_ForeachBinaryOpList_cu_a911ec4325multi_tensor_apply_kernelINS1_18TensorListMetadataILi3EEENS1_24BinaryOpListAlphaFunctorIN3c108BFloat16ELi3ELi2ELi2EEEJSt4plusIfEfEEEvT_T0_DpT1_ --------------------------
	.section	.nv.constant0._ZN2at6native55_GLOBAL__N__de093ff9_22_ForeachBinaryOpList_cu_a911ec4325multi_tensor_apply_kernelINS1_18TensorListMetadataILi3EEENS1_24BinaryOpListAlphaFunctorIN3c108BFloat16ELi3ELi2ELi2EEEJSt4plusIfEfEEEvT_T0_DpT1_,"a",@progbits
	.sectionflags	@""
	.align	4
.nv.constant0._ZN2at6native55_GLOBAL__N__de093ff9_22_ForeachBinaryOpList_cu_a911ec4325multi_tensor_apply_kernelINS1_18TensorListMetadataILi3EEENS1_24BinaryOpListAlphaFunctorIN3c108BFloat16ELi3ELi2ELi2EEEJSt4plusIfEfEEEvT_T0_DpT1_:
	.zero		4048


//--------------------- .nv.constant0._ZN2at6native55_GLOBAL__N__de093ff9_22_ForeachBinaryOpList_cu_a911ec4325multi_tensor_apply_kernelINS1_18TensorListMetadataILi3EEENS1_24BinaryOpListAlphaFunctorIbLi3ELi2ELi2EEEJSt4plusIbEbEEEvT_T0_DpT1_ --------------------------
	.section	.nv.constant0._ZN2at6native55_GLOBAL__N__de093ff9_22_ForeachBinaryOpList_cu_a911ec4325multi_tensor_apply_kernelINS1_18TensorListMetadataILi3EEENS1_24BinaryOpListAlphaFunctorIbLi3ELi2ELi2EEEJSt4plusIbEbEEEvT_T0_DpT1_,"a",@progbits
	.sectionflags	@""
	.align	4
.nv.constant0._ZN2at6native55_GLOBAL__N__de093ff9_22_ForeachBinaryOpList_cu_a911ec4325multi_tensor_apply_kernelINS1_18TensorListMetadataILi3EEENS1_24BinaryOpListAlphaFunctorIbLi3ELi2ELi2EEEJSt4plusIbEbEEEvT_T0_DpT1_:
	.zero		4043


//--------------------- .nv.constant0._ZN2at6native55_GLOBAL__N__de093ff9_22_ForeachBinaryOpList_cu_a911ec4325multi_tensor_apply_kernelINS1_18TensorListMetadataILi3EEENS1_24BinaryOpListAlphaFunctorIN3c107complexIfEELi3ELi2ELi2EEEJSt4plusIS8_ES8_EEEvT_T0_DpT1_ --------------------------
	.section	.nv.constant0._ZN2at6native55_GLOBAL__N__de093ff9_22_ForeachBinaryOpList_cu_a911ec4325multi_tensor_apply_kernelINS1_18TensorListMetadataILi3EEENS1_24BinaryOpListAlphaFunctorIN3c107complexIfEELi3ELi2ELi2EEEJSt4plusIS8_ES8_EEEvT_T0_DpT1_,"a",@progbits
	.sectionflags	@""
	.align	4
.nv.constant0._ZN2at6native55_GLOBAL__N__de093ff9_22_ForeachBinaryOpList_cu_a911ec4325multi_tensor_apply_kernelINS1_18TensorListMetadataILi3EEENS1_24BinaryOpListAlphaFunctorIN3c107complexIfEELi3ELi2ELi2EEEJSt4plusIS8_ES8_EEEvT_T0_DpT1_:
	.zero		4056


//--------------------- .nv.constant0._ZN2at6native55_GLOBAL__N__de093ff9_22_ForeachBinaryOpList_cu_a911ec4325multi_tensor_apply_kernelINS1_18TensorListMetadataILi3EEENS1_24BinaryOpListAlphaFunctorIN3c107complexIdEELi3ELi2ELi2EEEJSt4plusIS8_ES8_EEEvT_T0_DpT1_ --------------------------
	.section	.nv.constant0._ZN2at6native55_GLOBAL__N__de093ff9_22_ForeachBinaryOpList_cu_a911ec4325multi_tensor_apply_kernelINS1_18TensorListMetadataILi3EEENS1_24BinaryOpListAlphaFunctorIN3c107complexIdEELi3ELi2ELi2EEEJSt4plusIS8_ES8_EEEvT_T0_DpT1_,"a",@progbits
	.sectionflags	@""
	.align	4
.nv.constant0._ZN2at6native55_GLOBAL__N__de093ff9_22_ForeachBinaryOpList_cu_a911ec4325multi_tensor_apply_kernelINS1_18TensorListMetadataILi3EEENS1_24BinaryOpListAlphaFunctorIN3c107complexIdEELi3ELi2ELi2EEEJSt4plusIS8_ES8_EEEvT_T0_DpT1_:
	.zero		4064


//--------------------- .nv.constant0._ZN2at6native55_GLOBAL__N__de093ff9_22_ForeachBinaryOpList_cu_a911ec4325multi_tensor_apply_kernelINS1_18TensorListMetadataILi3EEENS1_24BinaryOpListAlphaFunctorIfLi3ELi2ELi2EEEJSt4plusIfEfEEEvT_T0_DpT1_ --------------------------
	.section	.nv.constant0._ZN2at6native55_GLOBAL__N__de093ff9_22_ForeachBinaryOpList_cu_a911ec4325multi_tensor_apply_kernelINS1_18TensorListMetadataILi3EEENS1_24BinaryOpListAlphaFunctorIfLi3ELi2ELi2EEEJSt4plusIfEfEEEvT_T0_DpT1_,"a",@progbits
	.sectionflags	@""
	.align	4
.nv.constant0._ZN2at6native55_GLOBAL__N__de093ff9_22_ForeachBinaryOpList_cu_a911ec4325multi_tensor_apply_kernelINS1_18TensorListMetadataILi3EEENS1_24BinaryOpListAlphaFunctorIfLi3ELi2ELi2EEEJSt4plusIfEfEEEvT_T0_DpT1_:
	.zero		4048


//--------------------- .nv.constant0._ZN2at6native55_GLOBAL__N__de093ff9_22_ForeachBinaryOpList_cu_a911ec4325multi_tensor_apply_kernelINS1_18TensorListMetadataILi3EEENS1_24BinaryOpListAlphaFunctorIdLi3ELi2ELi2EEEJSt4plusIdEdEEEvT_T0_DpT1_ --------------------------
	.section	.nv.constant0._ZN2at6native55_GLOBAL__N__de093ff9_22_ForeachBinaryOpList_cu_a911ec4325multi_tensor_apply_kernelINS1_18TensorListMetadataILi3EEENS1_24BinaryOpListAlphaFunctorIdLi3ELi2ELi2EEEJSt4plusIdEdEEEvT_T0_DpT1_,"a",@progbits
	.sectionflags	@""
	.align	4
.nv.constant0._ZN2at6native55_GLOBAL__N__de093ff9_22_ForeachBinaryOpList_cu_a911ec4325multi_tensor_apply_kernelINS1_18TensorListMetadataILi3EEENS1_24BinaryOpListAlphaFunctorIdLi3ELi2ELi2EEEJSt4plusIdEdEEEvT_T0_DpT1_:
	.zero		4056


//--------------------- .nv.constant0._ZN2at6native55_GLOBAL__N__de093ff9_22_ForeachBinaryOpList_cu_a911ec4325multi_tensor_apply_kernelINS1_18TensorListMetadataILi3EEENS1_24BinaryOpListAlphaFunctorIsLi3ELi2ELi2EEEJSt4plusIsEsEEEvT_T0_DpT1_ --------------------------
	.section	.nv.constant0._ZN2at6native55_GLOBAL__N__de093ff9_22_ForeachBinaryOpList_cu_a911ec4325multi_tensor_apply_kernelINS1_18TensorListMetadataILi3EEENS1_24BinaryOpListAlphaFunctorIsLi3ELi2ELi2EEEJSt4plusIsEsEEEvT_T0_DpT1_,"a",@progbits
	.sectionflags	@""
	.align	4
.nv.constant0._ZN2at6native55_GLOBAL__N__de093ff9_22_ForeachBinaryOpList_cu_a911ec4325multi_tensor_apply_kernelINS1_18TensorListMetadataILi3EEENS1_24BinaryOpListAlphaFunctorIsLi3ELi2ELi2EEEJSt4plusIsEsEEEvT_T0_DpT1_:
	.zero		4044


//--------------------- .nv.constant0._ZN2at6native55_GLOBAL__N__de093ff9_22_ForeachBinaryOpList_cu_a911ec4325multi_tensor_apply_kernelINS1_18TensorListMetadataILi3EEENS1_24BinaryOpListAlphaFunctorIlLi3ELi2ELi2EEEJSt4plusIlElEEEvT_T0_DpT1_ --------------------------
	.section	.nv.constant0._ZN2at6native55_GLOBAL__N__de093ff9_22_ForeachBinaryOpList_cu_a911ec4325multi_tensor_apply_kernelINS1_18TensorListMetadataILi3EEENS1_24BinaryOpListAlphaFunctorIlLi3ELi2ELi2EEEJSt4plusIlElEEEvT_T0_DpT1_,"a",@progbits
	.sectionflags	@""
	.align	4
.nv.constant0._ZN2at6native55_GLOBAL__N__de093ff9_22_ForeachBinaryOpList_cu_a911ec4325multi_tensor_apply_kernelINS1_18TensorListMetadataILi3EEENS1_24BinaryOpListAlphaFunctorIlLi3ELi2ELi2EEEJSt4plusIlElEEEvT_T0_DpT1_:
	.zero		4056


//--------------------- .nv.constant0._ZN2at6native55_GLOBAL__N__de093ff9_22_ForeachBinaryOpList_cu_a911ec4325multi_tensor_apply_kernelINS1_18TensorListMetadataILi3EEENS1_24BinaryOpListAlphaFunctorIiLi3ELi2ELi2EEEJSt4plusIiEiEEEvT_T0_DpT1_ --------------------------
	.section	.nv.constant0._ZN2at6native55_GLOBAL__N__de093ff9_22_ForeachBinaryOpList_cu_a911ec4325multi_tensor_apply_kernelINS1_18TensorListMetadataILi3EEENS1_24BinaryOpListAlphaFunctorIiLi3ELi2ELi2EEEJSt4plusIiEiEEEvT_T0_DpT1_,"a",@progbits
	.sectionflags	@""
	.align	4
.nv.constant0._ZN2at6native55_GLOBAL__N__de093ff9_22_ForeachBinaryOpList_cu_a911ec4325multi_tensor_apply_kernelINS1_18TensorListMetadataILi3EEENS1_24BinaryOpListAlphaFunctorIiLi3ELi2ELi2EEEJSt4plusIiEiEEEvT_T0_DpT1_:
	.zero		4048


//--------------------- .nv.constant0._ZN2at6native55_GLOBAL__N__de093ff9_22_ForeachBinaryOpList_cu_a911ec4325multi_tensor_apply_kernelINS1_18TensorListMetadataILi3EEENS1_24BinaryOpListAlphaFunctorIaLi3ELi2ELi2EEEJSt4plusIaEaEEEvT_T0_DpT1_ --------------------------
	.section	.nv.constant0._ZN2at6native55_GLOBAL__N__de093ff9_22_ForeachBinaryOpList_cu_a911ec4325multi_tensor_apply_kernelINS1_18TensorListMetadataILi3EEENS1_24BinaryOpListAlphaFunctorIaLi3ELi2ELi2EEEJSt4plusIaEaEEEvT_T0_DpT1_,"a",@progbits
	.sectionflags	@""
	.align	4
.nv.constant0._ZN2at6native55_GLOBAL__N__de093ff9_22_ForeachBinaryOpList_cu_a911ec4325multi_tensor_apply_kernelINS1_18TensorListMetadataILi3EEENS1_24BinaryOpListAlphaFunctorIaLi3ELi2ELi2EEEJSt4plusIaEaEEEvT_T0_DpT1_:
	.zero		4043


//--------------------- .nv.constant0._ZN2at6native55_GLOBAL__N__de093ff9_22_ForeachBinaryOpList_cu_a911ec4325multi_tensor_apply_kernelINS1_18TensorListMetadataILi3EEENS1_24BinaryOpListAlphaFunctorIhLi3ELi2ELi2EEEJSt4plusIhEhEEEvT_T0_DpT1_ --------------------------
	.section	.nv.constant0._ZN2at6native55_GLOBAL__N__de093ff9_22_ForeachBinaryOpList_cu_a911ec4325multi_tensor_apply_kernelINS1_18TensorListMetadataILi3EEENS1_24BinaryOpListAlphaFunctorIhLi3ELi2ELi2EEEJSt4plusIhEhEEEvT_T0_DpT1_,"a",@progbits
	.sectionflags	@""
	.align	4
.nv.constant0._ZN2at6native55_GLOBAL__N__de093ff9_22_ForeachBinaryOpList_cu_a911ec4325multi_tensor_apply_kernelINS1_18TensorListMetadataILi3EEENS1_24BinaryOpListAlphaFunctorIhLi3ELi2ELi2EEEJSt4plusIhEhEEEvT_T0_DpT1_:
	.zero		4043


//--------------------- .nv.constant0._ZN2at6native55_GLOBAL__N__de093ff9_22_ForeachBinaryOpList_cu_a911ec4325multi_tensor_apply_kernelINS1_18TensorListMetadataILi2EEENS1_24BinaryOpListAlphaFunctorIN3c104HalfELi2ELi2ELi0EEEJSt4plusIfEfEEEvT_T0_DpT1_ --------------------------
	.section	.nv.constant0._ZN2at6native55_GLOBAL__N__de093ff9_22_ForeachBinaryOpList_cu_a911ec4325multi_tensor_apply_kernelINS1_18TensorListMetadataILi2EEENS1_24BinaryOpListAlphaFunctorIN3c104HalfELi2ELi2ELi0EEEJSt4plusIfEfEEEvT_T0_DpT1_,"a",@progbits
	.sectionflags	@""
	.align	4
.nv.constant0._ZN2at6native55_GLOBAL__N__de093ff9_22_ForeachBinaryOpList_cu_a911ec4325multi_tensor_apply_kernelINS1_18TensorListMetadataILi2EEENS1_24BinaryOpListAlphaFunctorIN3c104HalfELi2ELi2ELi0EEEJSt4plusIfEfEEEvT_T0_DpT1_:
	.zero		4048


//--------------------- .nv.constant0._ZN2at6native55_GLOBAL__N__de093ff9_22_ForeachBinaryOpList_cu_a911ec4325multi_tensor_apply_kernelINS1_18TensorListMetadataILi2EEENS1_24BinaryOpListAlphaFunctorIN3c108BFloat16ELi2ELi2ELi0EEEJSt4plusIfEfEEEvT_T0_DpT1_ --------------------------
	.section	.nv.constant0._ZN2at6native55_GLOBAL__N__de093ff9_22_ForeachBinaryOpList_cu_a911ec4325multi_tensor_apply_kernelINS1_18TensorListMetadataILi2EEENS1_24BinaryOpListAlphaFunctorIN3c108BFloat16ELi2ELi2ELi0EEEJSt4plusIfEfEEEvT_T0_DpT1_,"a",@progbits
	.sectionflags	@""
	.align	4
.nv.constant0._ZN2at6native55_GLOBAL__N__de093ff9_22_ForeachBinaryOpList_cu_a911ec4325multi_tensor_apply_kernelINS1_18TensorListMetadataILi2EEENS1_24BinaryOpListAlphaFunctorIN3c108BFloat16ELi2ELi2ELi0EEEJSt4plusIfEfEEEvT_T0_DpT1_:
	.zero		4048


//--------------------- .nv.constant0._ZN2at6native55_GLOBAL__N__de093ff9_22_ForeachBinaryOpList_cu_a911ec4325multi_tensor_apply_kernelINS1_18TensorListMetadataILi2EEENS1_24BinaryOpListAlphaFunctorIbLi2ELi2ELi0EEEJSt4plusIbEbEEEvT_T0_DpT1_ --------------------------
	.section	.nv.constant0._ZN2at6native55_GLOBAL__N__de093ff9_22_ForeachBinaryOpList_cu_a911ec4325multi_tensor_apply_kernelINS1_18TensorListMetadataILi2EEENS1_24BinaryOpListAlphaFunctorIbLi2ELi2ELi0EEEJSt4plusIbEbEEEvT_T0_DpT1_,"a",@progbits
	.sectionflags	@""
	.align	4
.nv.constant0._ZN2at6native55_GLOBAL__N__de093ff9_22_ForeachBinaryOpList_cu_a911ec4325multi_tensor_apply_kernelINS1_18TensorListMetadataILi2EEENS1_24BinaryOpListAlphaFunctorIbLi2ELi2ELi0EEEJSt4plusIbEbEEEvT_T0_DpT1_:
	.zero		4043


//--------------------- .nv.constant0._ZN2at6native55_GLOBAL__N__de093ff9_22_ForeachBinaryOpList_cu_a911ec4325multi_tensor_apply_kernelINS1_18TensorListMetadataILi2EEENS1_24BinaryOpListAlphaFunctorIN3c107complexIfEELi2ELi2ELi0EEEJSt4plusIS8_ES8_EEEvT_T0_DpT1_ --------------------------
	.section	.nv.constant0._ZN2at6native55_GLOBAL__N__de093ff9_22_ForeachBinaryOpList_cu_a911ec4325multi_tensor_apply_kernelINS1_18TensorListMetadataILi2EEENS1_24BinaryOpListAlphaFunctorIN3c107complexIfEELi2ELi2ELi0EEEJSt4plusIS8_ES8_EEEvT_T0_DpT1_,"a",@progbits
	.sectionflags	@""
	.align	4
.nv.constant0._ZN2at6native55_GLOBAL__N__de093ff9_22_ForeachBinaryOpList_cu_a911ec4325multi_tensor_apply_kernelINS1_18TensorListMetadataILi2EEENS1_24BinaryOpListAlphaFunctorIN3c107complexIfEELi2ELi2ELi0EEEJSt4plusIS8_ES8_EEEvT_T0_DpT1_:
	.zero		4056


//--------------------- .nv.constant0._ZN2at6native55_GLOBAL__N__de093ff9_22_ForeachBinaryOpList_cu_a911ec4325multi_tensor_apply_kernelINS1_18TensorListMetadataILi2EEENS1_24BinaryOpListAlphaFunctorIN3c107complexIdEELi2ELi2ELi0EEEJSt4plusIS8_ES8_EEEvT_T0_DpT1_ --------------------------
	.section	.nv.constant0._ZN2at6native55_GLOBAL__N__de093ff9_22_ForeachBinaryOpList_cu_a911ec4325multi_tensor_apply_kernelINS1_18TensorListMetadataILi2EEENS1_24BinaryOpListAlphaFunctorIN3c107complexIdEELi2ELi2ELi0EEEJSt4plusIS8_ES8_EEEvT_T0_DpT1_,"a",@progbits
	.sectionflags	@""
	.align	4
.nv.constant0._ZN2at6native55_GLOBAL__N__de093ff9_22_ForeachBinaryOpList_cu_a911ec4325multi_tensor_apply_kernelINS1_18TensorListMetadataILi2EEENS1_24BinaryOpListAlphaFunctorIN3c107complexIdEELi2ELi2ELi0EEEJSt4plusIS8_ES8_EEEvT_T0_DpT1_:
	.zero		4064


//--------------------- .nv.constant0._ZN2at6native55_GLOBAL__N__de093ff9_22_ForeachBinaryOpList_cu_a911ec4325multi_tensor_apply_kernelINS1_18TensorListMetadataILi2EEENS1_24BinaryOpListAlphaFunctorIfLi2ELi2ELi0EEEJSt4plusIfEfEEEvT_T0_DpT1_ --------------------------
	.section	.nv.constant0._ZN2at6native55_GLOBAL__N__de093ff9_22_ForeachBinaryOpList_cu_a911ec4325multi_tensor_apply_kernelINS1_18TensorListMetadataILi2EEENS1_24BinaryOpListAlphaFunctorIfLi2ELi2ELi0EEEJSt4plusIfEfEEEvT_T0_DpT1_,"a",@progbits
	.sectionflags	@""
	.align	4
.nv.constant0._ZN2at6native55_GLOBAL__N__de093ff9_22_ForeachBinaryOpList_cu_a911ec4325multi_tensor_apply_kernelINS1_18TensorListMetadataILi2EEENS1_24BinaryOpListAlphaFunctorIfLi2ELi2ELi0EEEJSt4plusIfEfEEEvT_T0_DpT1_:
	.zero		4048


//--------------------- .nv.constant0._ZN2at6native55_GLOBAL__N__de093ff9_22_ForeachBinaryOpList_cu_a911ec4325multi_tensor_apply_kernelINS1_18TensorListMetadataILi2EEENS1_24BinaryOpListAlphaFunctorIdLi2ELi2ELi0EEEJSt4plusIdEdEEEvT_T0_DpT1_ --------------------------
	.section	.nv.constant0._ZN2at6native55_GLOBAL__N__de093ff9_22_ForeachBinaryOpList_cu_a911ec4325multi_tensor_apply_kernelINS1_18TensorListMetadataILi2EEENS1_24BinaryOpListAlphaFunctorIdLi2ELi2ELi0EEEJSt4plusIdEdEEEvT_T0_DpT1_,"a",@progbits
	.sectionflags	@""
	.align	4
.nv.constant0._ZN2at6native55_GLOBAL__N__de093ff9_22_ForeachBinaryOpList_cu_a911ec4325multi_tensor_apply_kernelINS1_18TensorListMetadataILi2EEENS1_24BinaryOpListAlphaFunctorIdLi2ELi2ELi0EEEJSt4plusIdEdEEEvT_T0_DpT1_:
	.zero		4056


//--------------------- .nv.constant0._ZN2at6native55_GLOBAL__N__de093ff9_22_ForeachBinaryOpList_cu_a911ec4325multi_tensor_apply_kernelINS1_18TensorListMetadataILi2EEENS1_24BinaryOpListAlphaFunctorIsLi2ELi2ELi0EEEJSt4plusIsEsEEEvT_T0_DpT1_ --------------------------
	.section	.nv.constant0._ZN2at6native55_GLOBAL__N__de093ff9_22_ForeachBinaryOpList_cu_a911ec4325multi_tensor_apply_kernelINS1_18TensorListMetadataILi2EEENS1_24BinaryOpListAlphaFunctorIsLi2ELi2ELi0EEEJSt4plusIsEsEEEvT_T0_DpT1_,"a",@progbits
	.sectionflags	@""
	.align	4
.nv.constant0._ZN2at6native55_GLOBAL__N__de093ff9_22_ForeachBinaryOpList_cu_a911ec4325multi_tensor_apply_kernelINS1_18TensorListMetadataILi2EEENS1_24BinaryOpListAlphaFunctorIsLi2ELi2ELi0EEEJSt4plusIsEsEEEvT_T0_DpT1_:
	.zero		4044


//--------------------- .nv.constant0._ZN2at6native55_GLOBAL__N__de093ff9_22_ForeachBinaryOpList_cu_a911ec4325multi_tensor_apply_kernelINS1_18TensorListMetadataILi2EEENS1_24BinaryOpListAlphaFunctorIlLi2ELi2ELi0EEEJSt4plusIlElEEEvT_T0_DpT1_ --------------------------
	.section	.nv.constant0._ZN2at6native55_GLOBAL__N__de093ff9_22_ForeachBinaryOpList_cu_a911ec4325multi_tensor_apply_kernelINS1_18TensorListMetadataILi2EEENS1_24BinaryOpListAlphaFunctorIlLi2ELi2ELi0EEEJSt4plusIlElEEEvT_T0_DpT1_,"a",@progbits
	.sectionflags	@""
	.align	4
.nv.constant0._ZN2at6native55_GLOBAL__N__de093ff9_22_ForeachBinaryOpList_cu_a911ec4325multi_tensor_apply_kernelINS1_18TensorListMetadataILi2EEENS1_24BinaryOpListAlphaFunctorIlLi2ELi2ELi0EEEJSt4plusIlElEEEvT_T0_DpT1_:
	.zero		4056


//--------------------- .nv.constant0._ZN2at6native55_GLOBAL__N__de093ff9_22_ForeachBinaryOpList_cu_a911ec4325multi_tensor_apply_kernelINS1_18TensorListMetadataILi2EEENS1_24BinaryOpListAlphaFunctorIiLi2ELi2ELi0EEEJSt4plusIiEiEEEvT_T0_DpT1_ --------------------------
	.section	.nv.constant0._ZN2at6native55_GLOBAL__N__de093ff9_22_ForeachBinaryOpList_cu_a911ec4325multi_tensor_apply_kernelINS1_18TensorListMetadataILi2EEENS1_24BinaryOpListAlphaFunctorIiLi2ELi2ELi0EEEJSt4plusIiEiEEEvT_T0_DpT1_,"a",@progbits
	.sectionflags	@""
	.align	4
.nv.constant0._ZN2at6native55_GLOBAL__N__de093ff9_22_ForeachBinaryOpList_cu_a911ec4325multi_tensor_apply_kernelINS1_18TensorListMetadataILi2EEENS1_24BinaryOpListAlphaFunctorIiLi2ELi2ELi0EEEJSt4plusIiEiEEEvT_T0_DpT1_:
	.zero		4048


//--------------------- .nv.constant0._ZN2at6native55_GLOBAL__N__de093ff9_22_ForeachBinaryOpList_cu_a911ec4325multi_tensor_apply_kernelINS1_18TensorListMetadataILi2EEENS1_24BinaryOpListAlphaFunctorIaLi2ELi2ELi0EEEJSt4plusIaEaEEEvT_T0_DpT1_ --------------------------
	.section	.nv.constant0._ZN2at6native55_GLOBAL__N__de093ff9_22_ForeachBinaryOpList_cu_a911ec4325multi_tensor_apply_kernelINS1_18TensorListMetadataILi2EEENS1_24BinaryOpListAlphaFunctorIaLi2ELi2ELi0EEEJSt4plusIaEaEEEvT_T0_DpT1_,"a",@progbits
	.sectionflags	@""
	.align	4
.nv.constant0._ZN2at6native55_GLOBAL__N__de093ff9_22_ForeachBinaryOpList_cu_a911ec4325multi_tensor_apply_kernelINS1_18TensorListMetadataILi2EEENS1_24BinaryOpListAlphaFunctorIaLi2ELi2ELi0EEEJSt4plusIaEaEEEvT_T0_DpT1_:
	.zero		4043


//--------------------- .nv.constant0._ZN2at6native55_GLOBAL__N__de093ff9_22_ForeachBinaryOpList_cu_a911ec4325multi_tensor_apply_kernelINS1_18TensorListMetadataILi2EEENS1_24BinaryOpListAlphaFunctorIhLi2ELi2ELi0EEEJSt4plusIhEhEEEvT_T0_DpT1_ --------------------------
	.section	.nv.constant0._ZN2at6native55_GLOBAL__N__de093ff9_22_ForeachBinaryOpList_cu_a911ec4325multi_tensor_apply_kernelINS1_18TensorListMetadataILi2EEENS1_24BinaryOpListAlphaFunctorIhLi2ELi2ELi0EEEJSt4plusIhEhEEEvT_T0_DpT1_,"a",@progbits
	.sectionflags	@""
	.align	4
.nv.constant0._ZN2at6native55_GLOBAL__N__de093ff9_22_ForeachBinaryOpList_cu_a911ec4325multi_tensor_apply_kernelINS1_18TensorListMetadataILi2EEENS1_24BinaryOpListAlphaFunctorIhLi2ELi2ELi0EEEJSt4plusIhEhEEEvT_T0_DpT1_:
	.zero		4043


//--------------------- SYMBOLS --------------------------

	.type		.nv.reservedSmem.offset0,@object
	.size		.nv.reservedSmem.offset0,0x4
